	.target	sm_90a

	.elftype	@"ET_EXEC"


//--------------------- .note.nv.tkinfo           --------------------------
	.section	.note.nv.tkinfo,"",@"SHT_NOTE"
	.sectionflags	@"SHF_NOTE_NV_TKINFO"
	.tkinfo
        /*0018*/ 	.word	0x00000002
        /*0030*/ 	.string	""
        /*0030*/ 	.string	"ptxas"
        /*0030*/ 	.string	"Cuda compilation tools, release 13.0, V13.0.88"
        /*0030*/ 	.string	"Build cuda_13.0.r13.0/compiler.36424714_0"
        /*0030*/ 	.string	"-arch sm_90a -m 64 "



//--------------------- .note.nv.cuinfo           --------------------------
	.section	.note.nv.cuinfo,"",@"SHT_NOTE"
	.sectionflags	@"SHF_NOTE_NV_CUINFO"
        /*0018*/ 	.short	0x0002
        /*001a*/ 	.short	0x005a
        /*001c*/ 	.short	0x0082
	.zero		2


//--------------------- .nv.info                  --------------------------
	.section	.nv.info,"",@"SHT_CUDA_INFO"
	.align	4


	//----- nvinfo : EIATTR_REGCOUNT
	.align		4
        /*0000*/ 	.byte	0x04, 0x2f
        /*0002*/ 	.short	(.L_1 - .L_0)
	.align		4
.L_0:
        /*0004*/ 	.word	index@(_ZN13group_norm_v214gn_cuda_kernelI6__halfLi320ELi2ELi16ELi160ELi256ELb1ELi64ELi320ELi320ELi4ELb1ELi74ELb0ELb0ENS_16CompileConditionILi900EEEEEvPT_PKS4_S7_S7_flPfS8_Pj)
        /*0008*/ 	.word	0x00000060


	//----- nvinfo : EIATTR_FRAME_SIZE
	.align		4
.L_1:
        /*000c*/ 	.byte	0x04, 0x11
        /*000e*/ 	.short	(.L_3 - .L_2)
	.align		4
.L_2:
        /*0010*/ 	.word	index@(_ZN13group_norm_v214gn_cuda_kernelI6__halfLi320ELi2ELi16ELi160ELi256ELb1ELi64ELi320ELi320ELi4ELb1ELi74ELb0ELb0ENS_16CompileConditionILi900EEEEEvPT_PKS4_S7_S7_flPfS8_Pj)
        /*0014*/ 	.word	0x00000000


	//----- nvinfo : EIATTR_REGCOUNT
	.align		4
.L_3:
        /*0018*/ 	.byte	0x04, 0x2f
        /*001a*/ 	.short	(.L_5 - .L_4)
	.align		4
.L_4:
        /*001c*/ 	.word	index@(_ZN13group_norm_v214gn_cuda_kernelI6__halfLi320ELi3ELi16ELi160ELi256ELb1ELi64ELi320ELi320ELi4ELb1ELi87ELb0ELb0ENS_16CompileConditionILi900EEEEEvPT_PKS4_S7_S7_flPfS8_Pj)
        /*0020*/ 	.word	0x00000040


	//----- nvinfo : EIATTR_FRAME_SIZE
	.align		4
.L_5:
        /*0024*/ 	.byte	0x04, 0x11
        /*0026*/ 	.short	(.L_7 - .L_6)
	.align		4
.L_6:
        /*0028*/ 	.word	index@(_ZN13group_norm_v214gn_cuda_kernelI6__halfLi320ELi3ELi16ELi160ELi256ELb1ELi64ELi320ELi320ELi4ELb1ELi87ELb0ELb0ENS_16CompileConditionILi900EEEEEvPT_PKS4_S7_S7_flPfS8_Pj)
        /*002c*/ 	.word	0x00000070


	//----- nvinfo : EIATTR_REGCOUNT
	.align		4
.L_7:
        /*0030*/ 	.byte	0x04, 0x2f
        /*0032*/ 	.short	(.L_9 - .L_8)
	.align		4
.L_8:
        /*0034*/ 	.word	index@(_ZN13group_norm_v214gn_cuda_kernelI6__halfLi320ELi1ELi16ELi160ELi256ELb1ELi128ELi320ELi320ELi4ELb0ELi74ELb0ELb1ENS_16CompileConditionILi900EEEEEvPT_PKS4_S7_S7_flPfS8_Pj)
        /*0038*/ 	.word	0x000000a8


	//----- nvinfo : EIATTR_FRAME_SIZE
	.align		4
.L_9:
        /*003c*/ 	.byte	0x04, 0x11
        /*003e*/ 	.short	(.L_11 - .L_10)
	.align		4
.L_10:
        /*0040*/ 	.word	index@(_ZN13group_norm_v214gn_cuda_kernelI6__halfLi320ELi1ELi16ELi160ELi256ELb1ELi128ELi320ELi320ELi4ELb0ELi74ELb0ELb1ENS_16CompileConditionILi900EEEEEvPT_PKS4_S7_S7_flPfS8_Pj)
        /*0044*/ 	.word	0x00000008


	//----- nvinfo : EIATTR_REGCOUNT
	.align		4
.L_11:
        /*0048*/ 	.byte	0x04, 0x2f
        /*004a*/ 	.short	(.L_13 - .L_12)
	.align		4
.L_12:
        /*004c*/ 	.word	index@(_ZN13group_norm_v214gn_cuda_kernelI6__halfLi320ELi1ELi16ELi160ELi256ELb1ELi128ELi320ELi320ELi4ELb1ELi74ELb0ELb0ENS_16CompileConditionILi900EEEEEvPT_PKS4_S7_S7_flPfS8_Pj)
        /*0050*/ 	.word	0x000000a8


	//----- nvinfo : EIATTR_FRAME_SIZE
	.align		4
.L_13:
        /*0054*/ 	.byte	0x04, 0x11
        /*0056*/ 	.short	(.L_15 - .L_14)
	.align		4
.L_14:
        /*0058*/ 	.word	index@(_ZN13group_norm_v214gn_cuda_kernelI6__halfLi320ELi1ELi16ELi160ELi256ELb1ELi128ELi320ELi320ELi4ELb1ELi74ELb0ELb0ENS_16CompileConditionILi900EEEEEvPT_PKS4_S7_S7_flPfS8_Pj)
        /*005c*/ 	.word	0x00000000


	//----- nvinfo : EIATTR_REGCOUNT
	.align		4
.L_15:
        /*0060*/ 	.byte	0x04, 0x2f
        /*0062*/ 	.short	(.L_17 - .L_16)
	.align		4
.L_16:
        /*0064*/ 	.word	index@(_ZN13group_norm_v214gn_cuda_kernelI6__halfLi320ELi1ELi16ELi160ELi256ELb1ELi64ELi320ELi320ELi4ELb1ELi37ELb0ELb0ENS_16CompileConditionILi900EEEEEvPT_PKS4_S7_S7_flPfS8_Pj)
        /*0068*/ 	.word	0x000000a6


	//----- nvinfo : EIATTR_FRAME_SIZE
	.align		4
.L_17:
        /*006c*/ 	.byte	0x04, 0x11
        /*006e*/ 	.short	(.L_19 - .L_18)
	.align		4
.L_18:
        /*0070*/ 	.word	index@(_ZN13group_norm_v214gn_cuda_kernelI6__halfLi320ELi1ELi16ELi160ELi256ELb1ELi64ELi320ELi320ELi4ELb1ELi37ELb0ELb0ENS_16CompileConditionILi900EEEEEvPT_PKS4_S7_S7_flPfS8_Pj)
        /*0074*/ 	.word	0x00000000


	//----- nvinfo : EIATTR_REGCOUNT
	.align		4
.L_19:
        /*0078*/ 	.byte	0x04, 0x2f
        /*007a*/ 	.short	(.L_21 - .L_20)
	.align		4
.L_20:
        /*007c*/ 	.word	index@(_ZN13group_norm_v214gn_cuda_kernelI6__halfLi320ELi3ELi16ELi160ELi256ELb1ELi32ELi320ELi320ELi4ELb1ELi43ELb0ELb0ENS_16CompileConditionILi900EEEEEvPT_PKS4_S7_S7_flPfS8_Pj)
        /*0080*/ 	.word	0x00000040


	//----- nvinfo : EIATTR_FRAME_SIZE
	.align		4
.L_21:
        /*0084*/ 	.byte	0x04, 0x11
        /*0086*/ 	.short	(.L_23 - .L_22)
	.align		4
.L_22:
        /*0088*/ 	.word	index@(_ZN13group_norm_v214gn_cuda_kernelI6__halfLi320ELi3ELi16ELi160ELi256ELb1ELi32ELi320ELi320ELi4ELb1ELi43ELb0ELb0ENS_16CompileConditionILi900EEEEEvPT_PKS4_S7_S7_flPfS8_Pj)
        /*008c*/ 	.word	0x00000000


	//----- nvinfo : EIATTR_REGCOUNT
	.align		4
.L_23:
        /*0090*/ 	.byte	0x04, 0x2f
        /*0092*/ 	.short	(.L_25 - .L_24)
	.align		4
.L_24:
        /*0094*/ 	.word	index@(_ZN13group_norm_v214gn_cuda_kernelI6__halfLi320ELi1ELi16ELi160ELi256ELb1ELi32ELi320ELi320ELi4ELb1ELi18ELb0ELb0ENS_16CompileConditionILi900EEEEEvPT_PKS4_S7_S7_flPfS8_Pj)
        /*0098*/ 	.word	0x00000065


	//----- nvinfo : EIATTR_FRAME_SIZE
	.align		4
.L_25:
        /*009c*/ 	.byte	0x04, 0x11
        /*009e*/ 	.short	(.L_27 - .L_26)
	.align		4
.L_26:
        /*00a0*/ 	.word	index@(_ZN13group_norm_v214gn_cuda_kernelI6__halfLi320ELi1ELi16ELi160ELi256ELb1ELi32ELi320ELi320ELi4ELb1ELi18ELb0ELb0ENS_16CompileConditionILi900EEEEEvPT_PKS4_S7_S7_flPfS8_Pj)
        /*00a4*/ 	.word	0x00000000


	//----- nvinfo : EIATTR_REGCOUNT
	.align		4
.L_27:
        /*00a8*/ 	.byte	0x04, 0x2f
        /*00aa*/ 	.short	(.L_29 - .L_28)
	.align		4
.L_28:
        /*00ac*/ 	.word	index@(_ZN13group_norm_v214gn_cuda_kernelI6__halfLi320ELi3ELi16ELi160ELi256ELb1ELi16ELi320ELi320ELi4ELb1ELi21ELb0ELb0ENS_16CompileConditionILi900EEEEEvPT_PKS4_S7_S7_flPfS8_Pj)
        /*00b0*/ 	.word	0x00000037


	//----- nvinfo : EIATTR_FRAME_SIZE
	.align		4
.L_29:
        /*00b4*/ 	.byte	0x04, 0x11
        /*00b6*/ 	.short	(.L_31 - .L_30)
	.align		4
.L_30:
        /*00b8*/ 	.word	index@(_ZN13group_norm_v214gn_cuda_kernelI6__halfLi320ELi3ELi16ELi160ELi256ELb1ELi16ELi320ELi320ELi4ELb1ELi21ELb0ELb0ENS_16CompileConditionILi900EEEEEvPT_PKS4_S7_S7_flPfS8_Pj)
        /*00bc*/ 	.word	0x00000000


	//----- nvinfo : EIATTR_REGCOUNT
	.align		4
.L_31:
        /*00c0*/ 	.byte	0x04, 0x2f
        /*00c2*/ 	.short	(.L_33 - .L_32)
	.align		4
.L_32:
        /*00c4*/ 	.word	index@(_ZN13group_norm_v214gn_cuda_kernelI6__halfLi320ELi1ELi16ELi160ELi256ELb1ELi16ELi320ELi320ELi4ELb1ELi9ELb0ELb0ENS_16CompileConditionILi900EEEEEvPT_PKS4_S7_S7_flPfS8_Pj)
        /*00c8*/ 	.word	0x00000048


	//----- nvinfo : EIATTR_FRAME_SIZE
	.align		4
.L_33:
        /*00cc*/ 	.byte	0x04, 0x11
        /*00ce*/ 	.short	(.L_35 - .L_34)
	.align		4
.L_34:
        /*00d0*/ 	.word	index@(_ZN13group_norm_v214gn_cuda_kernelI6__halfLi320ELi1ELi16ELi160ELi256ELb1ELi16ELi320ELi320ELi4ELb1ELi9ELb0ELb0ENS_16CompileConditionILi900EEEEEvPT_PKS4_S7_S7_flPfS8_Pj)
        /*00d4*/ 	.word	0x00000000


	//----- nvinfo : EIATTR_REGCOUNT
	.align		4
.L_35:
        /*00d8*/ 	.byte	0x04, 0x2f
        /*00da*/ 	.short	(.L_37 - .L_36)
	.align		4
.L_36:
        /*00dc*/ 	.word	index@(_ZN13group_norm_v214gn_cuda_kernelI6__halfLi320ELi3ELi16ELi160ELi256ELb1ELi8ELi320ELi320ELi4ELb1ELi10ELb0ELb0ENS_16CompileConditionILi900EEEEEvPT_PKS4_S7_S7_flPfS8_Pj)
        /*00e0*/ 	.word	0x0000002a


	//----- nvinfo : EIATTR_FRAME_SIZE
	.align		4
.L_37:
        /*00e4*/ 	.byte	0x04, 0x11
        /*00e6*/ 	.short	(.L_39 - .L_38)
	.align		4
.L_38:
        /*00e8*/ 	.word	index@(_ZN13group_norm_v214gn_cuda_kernelI6__halfLi320ELi3ELi16ELi160ELi256ELb1ELi8ELi320ELi320ELi4ELb1ELi10ELb0ELb0ENS_16CompileConditionILi900EEEEEvPT_PKS4_S7_S7_flPfS8_Pj)
        /*00ec*/ 	.word	0x00000000


	//----- nvinfo : EIATTR_REGCOUNT
	.align		4
.L_39:
        /*00f0*/ 	.byte	0x04, 0x2f
        /*00f2*/ 	.short	(.L_41 - .L_40)
	.align		4
.L_40:
        /*00f4*/ 	.word	index@(_ZN13group_norm_v214gn_cuda_kernelI6__halfLi320ELi2ELi32ELi80ELi256ELb0ELi64ELi320ELi320ELi4ELb1ELi74ELb0ELb0ENS_16CompileConditionILi900EEEEEvPT_PKS4_S7_S7_flPfS8_Pj)
        /*00f8*/ 	.word	0x00000060


	//----- nvinfo : EIATTR_FRAME_SIZE
	.align		4
.L_41:
        /*00fc*/ 	.byte	0x04, 0x11
        /*00fe*/ 	.short	(.L_43 - .L_42)
	.align		4
.L_42:
        /*0100*/ 	.word	index@(_ZN13group_norm_v214gn_cuda_kernelI6__halfLi320ELi2ELi32ELi80ELi256ELb0ELi64ELi320ELi320ELi4ELb1ELi74ELb0ELb0ENS_16CompileConditionILi900EEEEEvPT_PKS4_S7_S7_flPfS8_Pj)
        /*0104*/ 	.word	0x00000030


	//----- nvinfo : EIATTR_REGCOUNT
	.align		4
.L_43:
        /*0108*/ 	.byte	0x04, 0x2f
        /*010a*/ 	.short	(.L_45 - .L_44)
	.align		4
.L_44:
        /*010c*/ 	.word	index@(_ZN13group_norm_v214gn_cuda_kernelI6__halfLi320ELi3ELi32ELi80ELi256ELb0ELi64ELi320ELi320ELi4ELb1ELi87ELb0ELb0ENS_16CompileConditionILi900EEEEEvPT_PKS4_S7_S7_flPfS8_Pj)
        /*0110*/ 	.word	0x00000040


	//----- nvinfo : EIATTR_FRAME_SIZE
	.align		4
.L_45:
        /*0114*/ 	.byte	0x04, 0x11
        /*0116*/ 	.short	(.L_47 - .L_46)
	.align		4
.L_46:
        /*0118*/ 	.word	index@(_ZN13group_norm_v214gn_cuda_kernelI6__halfLi320ELi3ELi32ELi80ELi256ELb0ELi64ELi320ELi320ELi4ELb1ELi87ELb0ELb0ENS_16CompileConditionILi900EEEEEvPT_PKS4_S7_S7_flPfS8_Pj)
        /*011c*/ 	.word	0x00000140


	//----- nvinfo : EIATTR_REGCOUNT
	.align		4
.L_47:
        /*0120*/ 	.byte	0x04, 0x2f
        /*0122*/ 	.short	(.L_49 - .L_48)
	.align		4
.L_48:
        /*0124*/ 	.word	index@(_ZN13group_norm_v214gn_cuda_kernelI6__halfLi320ELi1ELi32ELi80ELi256ELb0ELi128ELi320ELi320ELi4ELb0ELi74ELb0ELb1ENS_16CompileConditionILi900EEEEEvPT_PKS4_S7_S7_flPfS8_Pj)
        /*0128*/ 	.word	0x000000a7


	//----- nvinfo : EIATTR_FRAME_SIZE
	.align		4
.L_49:
        /*012c*/ 	.byte	0x04, 0x11
        /*012e*/ 	.short	(.L_51 - .L_50)
	.align		4
.L_50:
        /*0130*/ 	.word	index@(_ZN13group_norm_v214gn_cuda_kernelI6__halfLi320ELi1ELi32ELi80ELi256ELb0ELi128ELi320ELi320ELi4ELb0ELi74ELb0ELb1ENS_16CompileConditionILi900EEEEEvPT_PKS4_S7_S7_flPfS8_Pj)
        /*0134*/ 	.word	0x00000000


	//----- nvinfo : EIATTR_REGCOUNT
	.align		4
.L_51:
        /*0138*/ 	.byte	0x04, 0x2f
        /*013a*/ 	.short	(.L_53 - .L_52)
	.align		4
.L_52:
        /*013c*/ 	.word	index@(_ZN13group_norm_v214gn_cuda_kernelI6__halfLi320ELi1ELi32ELi80ELi256ELb0ELi128ELi320ELi320ELi4ELb1ELi74ELb0ELb0ENS_16CompileConditionILi900EEEEEvPT_PKS4_S7_S7_flPfS8_Pj)
        /*0140*/ 	.word	0x000000a8


	//----- nvinfo : EIATTR_FRAME_SIZE
	.align		4
.L_53:
        /*0144*/ 	.byte	0x04, 0x11
        /*0146*/ 	.short	(.L_55 - .L_54)
	.align		4
.L_54:
        /*0148*/ 	.word	index@(_ZN13group_norm_v214gn_cuda_kernelI6__halfLi320ELi1ELi32ELi80ELi256ELb0ELi128ELi320ELi320ELi4ELb1ELi74ELb0ELb0ENS_16CompileConditionILi900EEEEEvPT_PKS4_S7_S7_flPfS8_Pj)
        /*014c*/ 	.word	0x00000108


	//----- nvinfo : EIATTR_REGCOUNT
	.align		4
.L_55:
        /*0150*/ 	.byte	0x04, 0x2f
        /*0152*/ 	.short	(.L_57 - .L_56)
	.align		4
.L_56:
        /*0154*/ 	.word	index@(_ZN13group_norm_v214gn_cuda_kernelI6__halfLi320ELi1ELi32ELi80ELi256ELb0ELi64ELi320ELi320ELi4ELb1ELi37ELb0ELb0ENS_16CompileConditionILi900EEEEEvPT_PKS4_S7_S7_flPfS8_Pj)
        /*0158*/ 	.word	0x0000008e


	//----- nvinfo : EIATTR_FRAME_SIZE
	.align		4
.L_57:
        /*015c*/ 	.byte	0x04, 0x11
        /*015e*/ 	.short	(.L_59 - .L_58)
	.align		4
.L_58:
        /*0160*/ 	.word	index@(_ZN13group_norm_v214gn_cuda_kernelI6__halfLi320ELi1ELi32ELi80ELi256ELb0ELi64ELi320ELi320ELi4ELb1ELi37ELb0ELb0ENS_16CompileConditionILi900EEEEEvPT_PKS4_S7_S7_flPfS8_Pj)
        /*0164*/ 	.word	0x00000000


	//----- nvinfo : EIATTR_REGCOUNT
	.align		4
.L_59:
        /*0168*/ 	.byte	0x04, 0x2f
        /*016a*/ 	.short	(.L_61 - .L_60)
	.align		4
.L_60:
        /*016c*/ 	.word	index@(_ZN13group_norm_v214gn_cuda_kernelI6__halfLi320ELi3ELi32ELi80ELi256ELb0ELi32ELi320ELi320ELi4ELb1ELi43ELb0ELb0ENS_16CompileConditionILi900EEEEEvPT_PKS4_S7_S7_flPfS8_Pj)
        /*0170*/ 	.word	0x00000040


	//----- nvinfo : EIATTR_FRAME_SIZE
	.align		4
.L_61:
        /*0174*/ 	.byte	0x04, 0x11
        /*0176*/ 	.short	(.L_63 - .L_62)
	.align		4
.L_62:
        /*0178*/ 	.word	index@(_ZN13group_norm_v214gn_cuda_kernelI6__halfLi320ELi3ELi32ELi80ELi256ELb0ELi32ELi320ELi320ELi4ELb1ELi43ELb0ELb0ENS_16CompileConditionILi900EEEEEvPT_PKS4_S7_S7_flPfS8_Pj)
        /*017c*/ 	.word	0x00000000


	//----- nvinfo : EIATTR_REGCOUNT
	.align		4
.L_63:
        /*0180*/ 	.byte	0x04, 0x2f
        /*0182*/ 	.short	(.L_65 - .L_64)
	.align		4
.L_64:
        /*0184*/ 	.word	index@(_ZN13group_norm_v214gn_cuda_kernelI6__halfLi320ELi1ELi32ELi80ELi256ELb0ELi32ELi320ELi320ELi4ELb1ELi18ELb0ELb0ENS_16CompileConditionILi900EEEEEvPT_PKS4_S7_S7_flPfS8_Pj)
        /*0188*/ 	.word	0x00000060


	//----- nvinfo : EIATTR_FRAME_SIZE
	.align		4
.L_65:
        /*018c*/ 	.byte	0x04, 0x11
        /*018e*/ 	.short	(.L_67 - .L_66)
	.align		4
.L_66:
        /*0190*/ 	.word	index@(_ZN13group_norm_v214gn_cuda_kernelI6__halfLi320ELi1ELi32ELi80ELi256ELb0ELi32ELi320ELi320ELi4ELb1ELi18ELb0ELb0ENS_16CompileConditionILi900EEEEEvPT_PKS4_S7_S7_flPfS8_Pj)
        /*0194*/ 	.word	0x00000000


	//----- nvinfo : EIATTR_REGCOUNT
	.align		4
.L_67:
        /*0198*/ 	.byte	0x04, 0x2f
        /*019a*/ 	.short	(.L_69 - .L_68)
	.align		4
.L_68:
        /*019c*/ 	.word	index@(_ZN13group_norm_v214gn_cuda_kernelI6__halfLi320ELi3ELi32ELi80ELi256ELb0ELi16ELi320ELi320ELi4ELb1ELi21ELb0ELb0ENS_16CompileConditionILi900EEEEEvPT_PKS4_S7_S7_flPfS8_Pj)
        /*01a0*/ 	.word	0x00000040


	//----- nvinfo : EIATTR_FRAME_SIZE
	.align		4
.L_69:
        /*01a4*/ 	.byte	0x04, 0x11
        /*01a6*/ 	.short	(.L_71 - .L_70)
	.align		4
.L_70:
        /*01a8*/ 	.word	index@(_ZN13group_norm_v214gn_cuda_kernelI6__halfLi320ELi3ELi32ELi80ELi256ELb0ELi16ELi320ELi320ELi4ELb1ELi21ELb0ELb0ENS_16CompileConditionILi900EEEEEvPT_PKS4_S7_S7_flPfS8_Pj)
        /*01ac*/ 	.word	0x00000000


	//----- nvinfo : EIATTR_REGCOUNT
	.align		4
.L_71:
        /*01b0*/ 	.byte	0x04, 0x2f
        /*01b2*/ 	.short	(.L_73 - .L_72)
	.align		4
.L_72:
        /*01b4*/ 	.word	index@(_ZN13group_norm_v214gn_cuda_kernelI6__halfLi320ELi1ELi32ELi80ELi256ELb0ELi16ELi320ELi320ELi4ELb1ELi9ELb0ELb0ENS_16CompileConditionILi900EEEEEvPT_PKS4_S7_S7_flPfS8_Pj)
        /*01b8*/ 	.word	0x00000060


	//----- nvinfo : EIATTR_FRAME_SIZE
	.align		4
.L_73:
        /*01bc*/ 	.byte	0x04, 0x11
        /*01be*/ 	.short	(.L_75 - .L_74)
	.align		4
.L_74:
        /*01c0*/ 	.word	index@(_ZN13group_norm_v214gn_cuda_kernelI6__halfLi320ELi1ELi32ELi80ELi256ELb0ELi16ELi320ELi320ELi4ELb1ELi9ELb0ELb0ENS_16CompileConditionILi900EEEEEvPT_PKS4_S7_S7_flPfS8_Pj)
        /*01c4*/ 	.word	0x00000000


	//----- nvinfo : EIATTR_REGCOUNT
	.align		4
.L_75:
        /*01c8*/ 	.byte	0x04, 0x2f
        /*01ca*/ 	.short	(.L_77 - .L_76)
	.align		4
.L_76:
        /*01cc*/ 	.word	index@(_ZN13group_norm_v214gn_cuda_kernelI6__halfLi320ELi3ELi32ELi80ELi256ELb0ELi8ELi320ELi320ELi4ELb1ELi10ELb0ELb0ENS_16CompileConditionILi900EEEEEvPT_PKS4_S7_S7_flPfS8_Pj)
        /*01d0*/ 	.word	0x00000040


	//----- nvinfo : EIATTR_FRAME_SIZE
	.align		4
.L_77:
        /*01d4*/ 	.byte	0x04, 0x11
        /*01d6*/ 	.short	(.L_79 - .L_78)
	.align		4
.L_78:
        /*01d8*/ 	.word	index@(_ZN13group_norm_v214gn_cuda_kernelI6__halfLi320ELi3ELi32ELi80ELi256ELb0ELi8ELi320ELi320ELi4ELb1ELi10ELb0ELb0ENS_16CompileConditionILi900EEEEEvPT_PKS4_S7_S7_flPfS8_Pj)
        /*01dc*/ 	.word	0x00000000


	//----- nvinfo : EIATTR_REGCOUNT
	.align		4
.L_79:
        /*01e0*/ 	.byte	0x04, 0x2f
        /*01e2*/ 	.short	(.L_81 - .L_80)
	.align		4
.L_80:
        /*01e4*/ 	.word	index@(_ZN13group_norm_v218gn_bwd_cuda_kernelI6__halfLi320ELi3ELi16ELi160ELi256ELb1ELb1ELi32ELi320ELi320ELi4ELb1ELi48ELb0ELb0ELNS_15WgradSyncMethodE3ENS_16CompileConditionILi900EEEEEvPT_S6_S6_PKS5_S8_S8_S8_PKfflPfPj)
        /*01e8*/ 	.word	0x00000040


	//----- nvinfo : EIATTR_FRAME_SIZE
	.align		4
.L_81:
        /*01ec*/ 	.byte	0x04, 0x11
        /*01ee*/ 	.short	(.L_83 - .L_82)
	.align		4
.L_82:
        /*01f0*/ 	.word	index@(_ZN13group_norm_v218gn_bwd_cuda_kernelI6__halfLi320ELi3ELi16ELi160ELi256ELb1ELb1ELi32ELi320ELi320ELi4ELb1ELi48ELb0ELb0ELNS_15WgradSyncMethodE3ENS_16CompileConditionILi900EEEEEvPT_S6_S6_PKS5_S8_S8_S8_PKfflPfPj)
        /*01f4*/ 	.word	0x00000090


	//----- nvinfo : EIATTR_REGCOUNT
	.align		4
.L_83:
        /*01f8*/ 	.byte	0x04, 0x2f
        /*01fa*/ 	.short	(.L_85 - .L_84)
	.align		4
.L_84:
        /*01fc*/ 	.word	index@(_ZN13group_norm_v218gn_bwd_cuda_kernelI6__halfLi320ELi3ELi16ELi160ELi256ELb1ELb1ELi32ELi320ELi320ELi4ELb1ELi40ELb0ELb0ELNS_15WgradSyncMethodE3ENS_16CompileConditionILi900EEEEEvPT_S6_S6_PKS5_S8_S8_S8_PKfflPfPj)
        /*0200*/ 	.word	0x00000040


	//----- nvinfo : EIATTR_FRAME_SIZE
	.align		4
.L_85:
        /*0204*/ 	.byte	0x04, 0x11
        /*0206*/ 	.short	(.L_87 - .L_86)
	.align		4
.L_86:
        /*0208*/ 	.word	index@(_ZN13group_norm_v218gn_bwd_cuda_kernelI6__halfLi320ELi3ELi16ELi160ELi256ELb1ELb1ELi32ELi320ELi320ELi4ELb1ELi40ELb0ELb0ELNS_15WgradSyncMethodE3ENS_16CompileConditionILi900EEEEEvPT_S6_S6_PKS5_S8_S8_S8_PKfflPfPj)
        /*020c*/ 	.word	0x00000090


	//----- nvinfo : EIATTR_REGCOUNT
	.align		4
.L_87:
        /*0210*/ 	.byte	0x04, 0x2f
        /*0212*/ 	.short	(.L_89 - .L_88)
	.align		4
.L_88:
        /*0214*/ 	.word	index@(_ZN13group_norm_v218gn_bwd_cuda_kernelI6__halfLi320ELi2ELi16ELi160ELi256ELb1ELb1ELi32ELi320ELi320ELi4ELb1ELi32ELb0ELb0ELNS_15WgradSyncMethodE3ENS_16CompileConditionILi900EEEEEvPT_S6_S6_PKS5_S8_S8_S8_PKfflPfPj)
        /*0218*/ 	.word	0x00000060


	//----- nvinfo : EIATTR_FRAME_SIZE
	.align		4
.L_89:
        /*021c*/ 	.byte	0x04, 0x11
        /*021e*/ 	.short	(.L_91 - .L_90)
	.align		4
.L_90:
        /*0220*/ 	.word	index@(_ZN13group_norm_v218gn_bwd_cuda_kernelI6__halfLi320ELi2ELi16ELi160ELi256ELb1ELb1ELi32ELi320ELi320ELi4ELb1ELi32ELb0ELb0ELNS_15WgradSyncMethodE3ENS_16CompileConditionILi900EEEEEvPT_S6_S6_PKS5_S8_S8_S8_PKfflPfPj)
        /*0224*/ 	.word	0x00000000


	//----- nvinfo : EIATTR_REGCOUNT
	.align		4
.L_91:
        /*0228*/ 	.byte	0x04, 0x2f
        /*022a*/ 	.short	(.L_93 - .L_92)
	.align		4
.L_92:
        /*022c*/ 	.word	index@(_ZN13group_norm_v218gn_bwd_cuda_kernelI6__halfLi320ELi1ELi16ELi160ELi256ELb1ELb1ELi64ELi320ELi320ELi4ELb1ELi32ELb0ELb0ELNS_15WgradSyncMethodE3ENS_16CompileConditionILi900EEEEEvPT_S6_S6_PKS5_S8_S8_S8_PKfflPfPj)
        /*0230*/ 	.word	0x000000a8


	//----- nvinfo : EIATTR_FRAME_SIZE
	.align		4
.L_93:
        /*0234*/ 	.byte	0x04, 0x11
        /*0236*/ 	.short	(.L_95 - .L_94)
	.align		4
.L_94:
        /*0238*/ 	.word	index@(_ZN13group_norm_v218gn_bwd_cuda_kernelI6__halfLi320ELi1ELi16ELi160ELi256ELb1ELb1ELi64ELi320ELi320ELi4ELb1ELi32ELb0ELb0ELNS_15WgradSyncMethodE3ENS_16CompileConditionILi900EEEEEvPT_S6_S6_PKS5_S8_S8_S8_PKfflPfPj)
        /*023c*/ 	.word	0x00000000


	//----- nvinfo : EIATTR_REGCOUNT
	.align		4
.L_95:
        /*0240*/ 	.byte	0x04, 0x2f
        /*0242*/ 	.short	(.L_97 - .L_96)
	.align		4
.L_96:
        /*0244*/ 	.word	index@(_ZN13group_norm_v218gn_bwd_cuda_kernelI6__halfLi320ELi1ELi16ELi160ELi256ELb1ELb1ELi32ELi320ELi320ELi4ELb1ELi16ELb0ELb0ELNS_15WgradSyncMethodE3ENS_16CompileConditionILi900EEEEEvPT_S6_S6_PKS5_S8_S8_S8_PKfflPfPj)
        /*0248*/ 	.word	0x000000a7


	//----- nvinfo : EIATTR_FRAME_SIZE
	.align		4
.L_97:
        /*024c*/ 	.byte	0x04, 0x11
        /*024e*/ 	.short	(.L_99 - .L_98)
	.align		4
.L_98:
        /*0250*/ 	.word	index@(_ZN13group_norm_v218gn_bwd_cuda_kernelI6__halfLi320ELi1ELi16ELi160ELi256ELb1ELb1ELi32ELi320ELi320ELi4ELb1ELi16ELb0ELb0ELNS_15WgradSyncMethodE3ENS_16CompileConditionILi900EEEEEvPT_S6_S6_PKS5_S8_S8_S8_PKfflPfPj)
        /*0254*/ 	.word	0x00000000


	//----- nvinfo : EIATTR_REGCOUNT
	.align		4
.L_99:
        /*0258*/ 	.byte	0x04, 0x2f
        /*025a*/ 	.short	(.L_101 - .L_100)
	.align		4
.L_100:
        /*025c*/ 	.word	index@(_ZN13group_norm_v218gn_bwd_cuda_kernelI6__halfLi320ELi3ELi16ELi160ELi256ELb1ELb1ELi16ELi320ELi320ELi4ELb1ELi16ELb0ELb0ELNS_15WgradSyncMethodE3ENS_16CompileConditionILi900EEEEEvPT_S6_S6_PKS5_S8_S8_S8_PKfflPfPj)
        /*0260*/ 	.word	0x00000040


	//----- nvinfo : EIATTR_FRAME_SIZE
	.align		4
.L_101:
        /*0264*/ 	.byte	0x04, 0x11
        /*0266*/ 	.short	(.L_103 - .L_102)
	.align		4
.L_102:
        /*0268*/ 	.word	index@(_ZN13group_norm_v218gn_bwd_cuda_kernelI6__halfLi320ELi3ELi16ELi160ELi256ELb1ELb1ELi16ELi320ELi320ELi4ELb1ELi16ELb0ELb0ELNS_15WgradSyncMethodE3ENS_16CompileConditionILi900EEEEEvPT_S6_S6_PKS5_S8_S8_S8_PKfflPfPj)
        /*026c*/ 	.word	0x00000000


	//----- nvinfo : EIATTR_REGCOUNT
	.align		4
.L_103:
        /*0270*/ 	.byte	0x04, 0x2f
        /*0272*/ 	.short	(.L_105 - .L_104)
	.align		4
.L_104:
        /*0274*/ 	.word	index@(_ZN13group_norm_v218gn_bwd_cuda_kernelI6__halfLi320ELi1ELi16ELi160ELi256ELb1ELb1ELi16ELi320ELi320ELi4ELb1ELi9ELb0ELb0ELNS_15WgradSyncMethodE2ENS_16CompileConditionILi900EEEEEvPT_S6_S6_PKS5_S8_S8_S8_PKfflPfPj)
        /*0278*/ 	.word	0x00000069


	//----- nvinfo : EIATTR_FRAME_SIZE
	.align		4
.L_105:
        /*027c*/ 	.byte	0x04, 0x11
        /*027e*/ 	.short	(.L_107 - .L_106)
	.align		4
.L_106:
        /*0280*/ 	.word	index@(_ZN13group_norm_v218gn_bwd_cuda_kernelI6__halfLi320ELi1ELi16ELi160ELi256ELb1ELb1ELi16ELi320ELi320ELi4ELb1ELi9ELb0ELb0ELNS_15WgradSyncMethodE2ENS_16CompileConditionILi900EEEEEvPT_S6_S6_PKS5_S8_S8_S8_PKfflPfPj)
        /*0284*/ 	.word	0x00000000


	//----- nvinfo : EIATTR_REGCOUNT
	.align		4
.L_107:
        /*0288*/ 	.byte	0x04, 0x2f
        /*028a*/ 	.short	(.L_109 - .L_108)
	.align		4
.L_108:
        /*028c*/ 	.word	index@(_ZN13group_norm_v218gn_bwd_cuda_kernelI6__halfLi320ELi3ELi16ELi160ELi256ELb1ELb1ELi8ELi320ELi320ELi4ELb1ELi10ELb0ELb0ELNS_15WgradSyncMethodE2ENS_16CompileConditionILi900EEEEEvPT_S6_S6_PKS5_S8_S8_S8_PKfflPfPj)
        /*0290*/ 	.word	0x0000003e


	//----- nvinfo : EIATTR_FRAME_SIZE
	.align		4
.L_109:
        /*0294*/ 	.byte	0x04, 0x11
        /*0296*/ 	.short	(.L_111 - .L_110)
	.align		4
.L_110:
        /*0298*/ 	.word	index@(_ZN13group_norm_v218gn_bwd_cuda_kernelI6__halfLi320ELi3ELi16ELi160ELi256ELb1ELb1ELi8ELi320ELi320ELi4ELb1ELi10ELb0ELb0ELNS_15WgradSyncMethodE2ENS_16CompileConditionILi900EEEEEvPT_S6_S6_PKS5_S8_S8_S8_PKfflPfPj)
        /*029c*/ 	.word	0x00000000


	//----- nvinfo : EIATTR_REGCOUNT
	.align		4
.L_111:
        /*02a0*/ 	.byte	0x04, 0x2f
        /*02a2*/ 	.short	(.L_113 - .L_112)
	.align		4
.L_112:
        /*02a4*/ 	.word	index@(_ZN13group_norm_v218gn_bwd_cuda_kernelI6__halfLi320ELi3ELi32ELi80ELi256ELb0ELb1ELi32ELi320ELi320ELi4ELb1ELi48ELb0ELb0ELNS_15WgradSyncMethodE3ENS_16CompileConditionILi900EEEEEvPT_S6_S6_PKS5_S8_S8_S8_PKfflPfPj)
        /*02a8*/ 	.word	0x00000040


	//----- nvinfo : EIATTR_FRAME_SIZE
	.align		4
.L_113:
        /*02ac*/ 	.byte	0x04, 0x11
        /*02ae*/ 	.short	(.L_115 - .L_114)
	.align		4
.L_114:
        /*02b0*/ 	.word	index@(_ZN13group_norm_v218gn_bwd_cuda_kernelI6__halfLi320ELi3ELi32ELi80ELi256ELb0ELb1ELi32ELi320ELi320ELi4ELb1ELi48ELb0ELb0ELNS_15WgradSyncMethodE3ENS_16CompileConditionILi900EEEEEvPT_S6_S6_PKS5_S8_S8_S8_PKfflPfPj)
        /*02b4*/ 	.word	0x000000d0


	//----- nvinfo : EIATTR_REGCOUNT
	.align		4
.L_115:
        /*02b8*/ 	.byte	0x04, 0x2f
        /*02ba*/ 	.short	(.L_117 - .L_116)
	.align		4
.L_116:
        /*02bc*/ 	.word	index@(_ZN13group_norm_v218gn_bwd_cuda_kernelI6__halfLi320ELi3ELi32ELi80ELi256ELb0ELb1ELi32ELi320ELi320ELi4ELb1ELi40ELb0ELb0ELNS_15WgradSyncMethodE3ENS_16CompileConditionILi900EEEEEvPT_S6_S6_PKS5_S8_S8_S8_PKfflPfPj)
        /*02c0*/ 	.word	0x00000040


	//----- nvinfo : EIATTR_FRAME_SIZE
	.align		4
.L_117:
        /*02c4*/ 	.byte	0x04, 0x11
        /*02c6*/ 	.short	(.L_119 - .L_118)
	.align		4
.L_118:
        /*02c8*/ 	.word	index@(_ZN13group_norm_v218gn_bwd_cuda_kernelI6__halfLi320ELi3ELi32ELi80ELi256ELb0ELb1ELi32ELi320ELi320ELi4ELb1ELi40ELb0ELb0ELNS_15WgradSyncMethodE3ENS_16CompileConditionILi900EEEEEvPT_S6_S6_PKS5_S8_S8_S8_PKfflPfPj)
        /*02cc*/ 	.word	0x000000d0


	//----- nvinfo : EIATTR_REGCOUNT
	.align		4
.L_119:
        /*02d0*/ 	.byte	0x04, 0x2f
        /*02d2*/ 	.short	(.L_121 - .L_120)
	.align		4
.L_120:
        /*02d4*/ 	.word	index@(_ZN13group_norm_v218gn_bwd_cuda_kernelI6__halfLi320ELi2ELi32ELi80ELi256ELb0ELb1ELi32ELi320ELi320ELi4ELb1ELi32ELb0ELb0ELNS_15WgradSyncMethodE3ENS_16CompileConditionILi900EEEEEvPT_S6_S6_PKS5_S8_S8_S8_PKfflPfPj)
        /*02d8*/ 	.word	0x00000060


	//----- nvinfo : EIATTR_FRAME_SIZE
	.align		4
.L_121:
        /*02dc*/ 	.byte	0x04, 0x11
        /*02de*/ 	.short	(.L_123 - .L_122)
	.align		4
.L_122:
        /*02e0*/ 	.word	index@(_ZN13group_norm_v218gn_bwd_cuda_kernelI6__halfLi320ELi2ELi32ELi80ELi256ELb0ELb1ELi32ELi320ELi320ELi4ELb1ELi32ELb0ELb0ELNS_15WgradSyncMethodE3ENS_16CompileConditionILi900EEEEEvPT_S6_S6_PKS5_S8_S8_S8_PKfflPfPj)
        /*02e4*/ 	.word	0x00000030


	//----- nvinfo : EIATTR_REGCOUNT
	.align		4
.L_123:
        /*02e8*/ 	.byte	0x04, 0x2f
        /*02ea*/ 	.short	(.L_125 - .L_124)
	.align		4
.L_124:
        /*02ec*/ 	.word	index@(_ZN13group_norm_v218gn_bwd_cuda_kernelI6__halfLi320ELi1ELi32ELi80ELi256ELb0ELb1ELi64ELi320ELi320ELi4ELb1ELi32ELb0ELb0ELNS_15WgradSyncMethodE3ENS_16CompileConditionILi900EEEEEvPT_S6_S6_PKS5_S8_S8_S8_PKfflPfPj)
        /*02f0*/ 	.word	0x000000a8


	//----- nvinfo : EIATTR_FRAME_SIZE
	.align		4
.L_125:
        /*02f4*/ 	.byte	0x04, 0x11
        /*02f6*/ 	.short	(.L_127 - .L_126)
	.align		4
.L_126:
        /*02f8*/ 	.word	index@(_ZN13group_norm_v218gn_bwd_cuda_kernelI6__halfLi320ELi1ELi32ELi80ELi256ELb0ELb1ELi64ELi320ELi320ELi4ELb1ELi32ELb0ELb0ELNS_15WgradSyncMethodE3ENS_16CompileConditionILi900EEEEEvPT_S6_S6_PKS5_S8_S8_S8_PKfflPfPj)
        /*02fc*/ 	.word	0x00000068


	//----- nvinfo : EIATTR_REGCOUNT
	.align		4
.L_127:
        /*0300*/ 	.byte	0x04, 0x2f
        /*0302*/ 	.short	(.L_129 - .L_128)
	.align		4
.L_128:
        /*0304*/ 	.word	index@(_ZN13group_norm_v218gn_bwd_cuda_kernelI6__halfLi320ELi1ELi32ELi80ELi256ELb0ELb1ELi32ELi320ELi320ELi4ELb1ELi16ELb0ELb0ELNS_15WgradSyncMethodE3ENS_16CompileConditionILi900EEEEEvPT_S6_S6_PKS5_S8_S8_S8_PKfflPfPj)
        /*0308*/ 	.word	0x00000090


	//----- nvinfo : EIATTR_FRAME_SIZE
	.align		4
.L_129:
        /*030c*/ 	.byte	0x04, 0x11
        /*030e*/ 	.short	(.L_131 - .L_130)
	.align		4
.L_130:
        /*0310*/ 	.word	index@(_ZN13group_norm_v218gn_bwd_cuda_kernelI6__halfLi320ELi1ELi32ELi80ELi256ELb0ELb1ELi32ELi320ELi320ELi4ELb1ELi16ELb0ELb0ELNS_15WgradSyncMethodE3ENS_16CompileConditionILi900EEEEEvPT_S6_S6_PKS5_S8_S8_S8_PKfflPfPj)
        /*0314*/ 	.word	0x00000000


	//----- nvinfo : EIATTR_REGCOUNT
	.align		4
.L_131:
        /*0318*/ 	.byte	0x04, 0x2f
        /*031a*/ 	.short	(.L_133 - .L_132)
	.align		4
.L_132:
        /*031c*/ 	.word	index@(_ZN13group_norm_v218gn_bwd_cuda_kernelI6__halfLi320ELi3ELi32ELi80ELi256ELb0ELb1ELi16ELi320ELi320ELi4ELb1ELi16ELb0ELb0ELNS_15WgradSyncMethodE3ENS_16CompileConditionILi900EEEEEvPT_S6_S6_PKS5_S8_S8_S8_PKfflPfPj)
        /*0320*/ 	.word	0x00000040


	//----- nvinfo : EIATTR_FRAME_SIZE
	.align		4
.L_133:
        /*0324*/ 	.byte	0x04, 0x11
        /*0326*/ 	.short	(.L_135 - .L_134)
	.align		4
.L_134:
        /*0328*/ 	.word	index@(_ZN13group_norm_v218gn_bwd_cuda_kernelI6__halfLi320ELi3ELi32ELi80ELi256ELb0ELb1ELi16ELi320ELi320ELi4ELb1ELi16ELb0ELb0ELNS_15WgradSyncMethodE3ENS_16CompileConditionILi900EEEEEvPT_S6_S6_PKS5_S8_S8_S8_PKfflPfPj)
        /*032c*/ 	.word	0x00000010


	//----- nvinfo : EIATTR_REGCOUNT
	.align		4
.L_135:
        /*0330*/ 	.byte	0x04, 0x2f
        /*0332*/ 	.short	(.L_137 - .L_136)
	.align		4
.L_136:
        /*0334*/ 	.word	index@(_ZN13group_norm_v218gn_bwd_cuda_kernelI6__halfLi320ELi1ELi32ELi80ELi256ELb0ELb1ELi16ELi320ELi320ELi4ELb1ELi9ELb0ELb0ELNS_15WgradSyncMethodE2ENS_16CompileConditionILi900EEEEEvPT_S6_S6_PKS5_S8_S8_S8_PKfflPfPj)
        /*0338*/ 	.word	0x00000069


	//----- nvinfo : EIATTR_FRAME_SIZE
	.align		4
.L_137:
        /*033c*/ 	.byte	0x04, 0x11
        /*033e*/ 	.short	(.L_139 - .L_138)
	.align		4
.L_138:
        /*0340*/ 	.word	index@(_ZN13group_norm_v218gn_bwd_cuda_kernelI6__halfLi320ELi1ELi32ELi80ELi256ELb0ELb1ELi16ELi320ELi320ELi4ELb1ELi9ELb0ELb0ELNS_15WgradSyncMethodE2ENS_16CompileConditionILi900EEEEEvPT_S6_S6_PKS5_S8_S8_S8_PKfflPfPj)
        /*0344*/ 	.word	0x00000000


	//----- nvinfo : EIATTR_REGCOUNT
	.align		4
.L_139:
        /*0348*/ 	.byte	0x04, 0x2f
        /*034a*/ 	.short	(.L_141 - .L_140)
	.align		4
.L_140:
        /*034c*/ 	.word	index@(_ZN13group_norm_v218gn_bwd_cuda_kernelI6__halfLi320ELi3ELi32ELi80ELi256ELb0ELb1ELi8ELi320ELi320ELi4ELb1ELi10ELb0ELb0ELNS_15WgradSyncMethodE2ENS_16CompileConditionILi900EEEEEvPT_S6_S6_PKS5_S8_S8_S8_PKfflPfPj)
        /*0350*/ 	.word	0x00000040


	//----- nvinfo : EIATTR_FRAME_SIZE
	.align		4
.L_141:
        /*0354*/ 	.byte	0x04, 0x11
        /*0356*/ 	.short	(.L_143 - .L_142)
	.align		4
.L_142:
        /*0358*/ 	.word	index@(_ZN13group_norm_v218gn_bwd_cuda_kernelI6__halfLi320ELi3ELi32ELi80ELi256ELb0ELb1ELi8ELi320ELi320ELi4ELb1ELi10ELb0ELb0ELNS_15WgradSyncMethodE2ENS_16CompileConditionILi900EEEEEvPT_S6_S6_PKS5_S8_S8_S8_PKfflPfPj)
        /*035c*/ 	.word	0x00000000


	//----- nvinfo : EIATTR_REGCOUNT
	.align		4
.L_143:
        /*0360*/ 	.byte	0x04, 0x2f
        /*0362*/ 	.short	(.L_145 - .L_144)
	.align		4
.L_144:
        /*0364*/ 	.word	index@(_ZN13group_norm_v214gn_cuda_kernelI13__nv_bfloat16Li320ELi2ELi16ELi160ELi256ELb1ELi64ELi320ELi320ELi4ELb1ELi74ELb0ELb0ENS_16CompileConditionILi900EEEEEvPT_PKS4_S7_S7_flPfS8_Pj)
        /*0368*/ 	.word	0x00000060


	//----- nvinfo : EIATTR_FRAME_SIZE
	.align		4
.L_145:
        /*036c*/ 	.byte	0x04, 0x11
        /*036e*/ 	.short	(.L_147 - .L_146)
	.align		4
.L_146:
        /*0370*/ 	.word	index@(_ZN13group_norm_v214gn_cuda_kernelI13__nv_bfloat16Li320ELi2ELi16ELi160ELi256ELb1ELi64ELi320ELi320ELi4ELb1ELi74ELb0ELb0ENS_16CompileConditionILi900EEEEEvPT_PKS4_S7_S7_flPfS8_Pj)
        /*0374*/ 	.word	0x00000000


	//----- nvinfo : EIATTR_REGCOUNT
	.align		4
.L_147:
        /*0378*/ 	.byte	0x04, 0x2f
        /*037a*/ 	.short	(.L_149 - .L_148)
	.align		4
.L_148:
        /*037c*/ 	.word	index@(_ZN13group_norm_v214gn_cuda_kernelI13__nv_bfloat16Li320ELi3ELi16ELi160ELi256ELb1ELi64ELi320ELi320ELi4ELb1ELi87ELb0ELb0ENS_16CompileConditionILi900EEEEEvPT_PKS4_S7_S7_flPfS8_Pj)
        /*0380*/ 	.word	0x00000040


	//----- nvinfo : EIATTR_FRAME_SIZE
	.align		4
.L_149:
        /*0384*/ 	.byte	0x04, 0x11
        /*0386*/ 	.short	(.L_151 - .L_150)
	.align		4
.L_150:
        /*0388*/ 	.word	index@(_ZN13group_norm_v214gn_cuda_kernelI13__nv_bfloat16Li320ELi3ELi16ELi160ELi256ELb1ELi64ELi320ELi320ELi4ELb1ELi87ELb0ELb0ENS_16CompileConditionILi900EEEEEvPT_PKS4_S7_S7_flPfS8_Pj)
        /*038c*/ 	.word	0x00000148


	//----- nvinfo : EIATTR_REGCOUNT
	.align		4
.L_151:
        /*0390*/ 	.byte	0x04, 0x2f
        /*0392*/ 	.short	(.L_153 - .L_152)
	.align		4
.L_152:
        /*0394*/ 	.word	index@(_ZN13group_norm_v214gn_cuda_kernelI13__nv_bfloat16Li320ELi1ELi16ELi160ELi256ELb1ELi128ELi320ELi320ELi4ELb0ELi74ELb0ELb1ENS_16CompileConditionILi900EEEEEvPT_PKS4_S7_S7_flPfS8_Pj)
        /*0398*/ 	.word	0x000000a8


	//----- nvinfo : EIATTR_FRAME_SIZE
	.align		4
.L_153:
        /*039c*/ 	.byte	0x04, 0x11
        /*039e*/ 	.short	(.L_155 - .L_154)
	.align		4
.L_154:
        /*03a0*/ 	.word	index@(_ZN13group_norm_v214gn_cuda_kernelI13__nv_bfloat16Li320ELi1ELi16ELi160ELi256ELb1ELi128ELi320ELi320ELi4ELb0ELi74ELb0ELb1ENS_16CompileConditionILi900EEEEEvPT_PKS4_S7_S7_flPfS8_Pj)
        /*03a4*/ 	.word	0x00000170


	//----- nvinfo : EIATTR_REGCOUNT
	.align		4
.L_155:
        /*03a8*/ 	.byte	0x04, 0x2f
        /*03aa*/ 	.short	(.L_157 - .L_156)
	.align		4
.L_156:
        /*03ac*/ 	.word	index@(_ZN13group_norm_v214gn_cuda_kernelI13__nv_bfloat16Li320ELi1ELi16ELi160ELi256ELb1ELi128ELi320ELi320ELi4ELb1ELi74ELb0ELb0ENS_16CompileConditionILi900EEEEEvPT_PKS4_S7_S7_flPfS8_Pj)
        /*03b0*/ 	.word	0x000000a8


	//----- nvinfo : EIATTR_FRAME_SIZE
	.align		4
.L_157:
        /*03b4*/ 	.byte	0x04, 0x11
        /*03b6*/ 	.short	(.L_159 - .L_158)
	.align		4
.L_158:
        /*03b8*/ 	.word	index@(_ZN13group_norm_v214gn_cuda_kernelI13__nv_bfloat16Li320ELi1ELi16ELi160ELi256ELb1ELi128ELi320ELi320ELi4ELb1ELi74ELb0ELb0ENS_16CompileConditionILi900EEEEEvPT_PKS4_S7_S7_flPfS8_Pj)
        /*03bc*/ 	.word	0x00000128


	//----- nvinfo : EIATTR_REGCOUNT
	.align		4
.L_159:
        /*03c0*/ 	.byte	0x04, 0x2f
        /*03c2*/ 	.short	(.L_161 - .L_160)
	.align		4
.L_160:
        /*03c4*/ 	.word	index@(_ZN13group_norm_v214gn_cuda_kernelI13__nv_bfloat16Li320ELi1ELi16ELi160ELi256ELb1ELi64ELi320ELi320ELi4ELb1ELi37ELb0ELb0ENS_16CompileConditionILi900EEEEEvPT_PKS4_S7_S7_flPfS8_Pj)
        /*03c8*/ 	.word	0x000000a6


	//----- nvinfo : EIATTR_FRAME_SIZE
	.align		4
.L_161:
        /*03cc*/ 	.byte	0x04, 0x11
        /*03ce*/ 	.short	(.L_163 - .L_162)
	.align		4
.L_162:
        /*03d0*/ 	.word	index@(_ZN13group_norm_v214gn_cuda_kernelI13__nv_bfloat16Li320ELi1ELi16ELi160ELi256ELb1ELi64ELi320ELi320ELi4ELb1ELi37ELb0ELb0ENS_16CompileConditionILi900EEEEEvPT_PKS4_S7_S7_flPfS8_Pj)
        /*03d4*/ 	.word	0x00000000


	//----- nvinfo : EIATTR_REGCOUNT
	.align		4
.L_163:
        /*03d8*/ 	.byte	0x04, 0x2f
        /*03da*/ 	.short	(.L_165 - .L_164)
	.align		4
.L_164:
        /*03dc*/ 	.word	index@(_ZN13group_norm_v214gn_cuda_kernelI13__nv_bfloat16Li320ELi3ELi16ELi160ELi256ELb1ELi32ELi320ELi320ELi4ELb1ELi43ELb0ELb0ENS_16CompileConditionILi900EEEEEvPT_PKS4_S7_S7_flPfS8_Pj)
        /*03e0*/ 	.word	0x00000040


	//----- nvinfo : EIATTR_FRAME_SIZE
	.align		4
.L_165:
        /*03e4*/ 	.byte	0x04, 0x11
        /*03e6*/ 	.short	(.L_167 - .L_166)
	.align		4
.L_166:
        /*03e8*/ 	.word	index@(_ZN13group_norm_v214gn_cuda_kernelI13__nv_bfloat16Li320ELi3ELi16ELi160ELi256ELb1ELi32ELi320ELi320ELi4ELb1ELi43ELb0ELb0ENS_16CompileConditionILi900EEEEEvPT_PKS4_S7_S7_flPfS8_Pj)
        /*03ec*/ 	.word	0x00000000


	//----- nvinfo : EIATTR_REGCOUNT
	.align		4
.L_167:
        /*03f0*/ 	.byte	0x04, 0x2f
        /*03f2*/ 	.short	(.L_169 - .L_168)
	.align		4
.L_168:
        /*03f4*/ 	.word	index@(_ZN13group_norm_v214gn_cuda_kernelI13__nv_bfloat16Li320ELi1ELi16ELi160ELi256ELb1ELi32ELi320ELi320ELi4ELb1ELi18ELb0ELb0ENS_16CompileConditionILi900EEEEEvPT_PKS4_S7_S7_flPfS8_Pj)
        /*03f8*/ 	.word	0x0000006a


	//----- nvinfo : EIATTR_FRAME_SIZE
	.align		4
.L_169:
        /*03fc*/ 	.byte	0x04, 0x11
        /*03fe*/ 	.short	(.L_171 - .L_170)
	.align		4
.L_170:
        /*0400*/ 	.word	index@(_ZN13group_norm_v214gn_cuda_kernelI13__nv_bfloat16Li320ELi1ELi16ELi160ELi256ELb1ELi32ELi320ELi320ELi4ELb1ELi18ELb0ELb0ENS_16CompileConditionILi900EEEEEvPT_PKS4_S7_S7_flPfS8_Pj)
        /*0404*/ 	.word	0x00000000


	//----- nvinfo : EIATTR_REGCOUNT
	.align		4
.L_171:
        /*0408*/ 	.byte	0x04, 0x2f
        /*040a*/ 	.short	(.L_173 - .L_172)
	.align		4
.L_172:
        /*040c*/ 	.word	index@(_ZN13group_norm_v214gn_cuda_kernelI13__nv_bfloat16Li320ELi3ELi16ELi160ELi256ELb1ELi16ELi320ELi320ELi4ELb1ELi21ELb0ELb0ENS_16CompileConditionILi900EEEEEvPT_PKS4_S7_S7_flPfS8_Pj)
        /*0410*/ 	.word	0x00000036


	//----- nvinfo : EIATTR_FRAME_SIZE
	.align		4
.L_173:
        /*0414*/ 	.byte	0x04, 0x11
        /*0416*/ 	.short	(.L_175 - .L_174)
	.align		4
.L_174:
        /*0418*/ 	.word	index@(_ZN13group_norm_v214gn_cuda_kernelI13__nv_bfloat16Li320ELi3ELi16ELi160ELi256ELb1ELi16ELi320ELi320ELi4ELb1ELi21ELb0ELb0ENS_16CompileConditionILi900EEEEEvPT_PKS4_S7_S7_flPfS8_Pj)
        /*041c*/ 	.word	0x00000000


	//----- nvinfo : EIATTR_REGCOUNT
	.align		4
.L_175:
        /*0420*/ 	.byte	0x04, 0x2f
        /*0422*/ 	.short	(.L_177 - .L_176)
	.align		4
.L_176:
        /*0424*/ 	.word	index@(_ZN13group_norm_v214gn_cuda_kernelI13__nv_bfloat16Li320ELi1ELi16ELi160ELi256ELb1ELi16ELi320ELi320ELi4ELb1ELi9ELb0ELb0ENS_16CompileConditionILi900EEEEEvPT_PKS4_S7_S7_flPfS8_Pj)
        /*0428*/ 	.word	0x00000048


	//----- nvinfo : EIATTR_FRAME_SIZE
	.align		4
.L_177:
        /*042c*/ 	.byte	0x04, 0x11
        /*042e*/ 	.short	(.L_179 - .L_178)
	.align		4
.L_178:
        /*0430*/ 	.word	index@(_ZN13group_norm_v214gn_cuda_kernelI13__nv_bfloat16Li320ELi1ELi16ELi160ELi256ELb1ELi16ELi320ELi320ELi4ELb1ELi9ELb0ELb0ENS_16CompileConditionILi900EEEEEvPT_PKS4_S7_S7_flPfS8_Pj)
        /*0434*/ 	.word	0x00000000


	//----- nvinfo : EIATTR_REGCOUNT
	.align		4
.L_179:
        /*0438*/ 	.byte	0x04, 0x2f
        /*043a*/ 	.short	(.L_181 - .L_180)
	.align		4
.L_180:
        /*043c*/ 	.word	index@(_ZN13group_norm_v214gn_cuda_kernelI13__nv_bfloat16Li320ELi3ELi16ELi160ELi256ELb1ELi8ELi320ELi320ELi4ELb1ELi10ELb0ELb0ENS_16CompileConditionILi900EEEEEvPT_PKS4_S7_S7_flPfS8_Pj)
        /*0440*/ 	.word	0x0000002b


	//----- nvinfo : EIATTR_FRAME_SIZE
	.align		4
.L_181:
        /*0444*/ 	.byte	0x04, 0x11
        /*0446*/ 	.short	(.L_183 - .L_182)
	.align		4
.L_182:
        /*0448*/ 	.word	index@(_ZN13group_norm_v214gn_cuda_kernelI13__nv_bfloat16Li320ELi3ELi16ELi160ELi256ELb1ELi8ELi320ELi320ELi4ELb1ELi10ELb0ELb0ENS_16CompileConditionILi900EEEEEvPT_PKS4_S7_S7_flPfS8_Pj)
        /*044c*/ 	.word	0x00000000


	//----- nvinfo : EIATTR_REGCOUNT
	.align		4
.L_183:
        /*0450*/ 	.byte	0x04, 0x2f
        /*0452*/ 	.short	(.L_185 - .L_184)
	.align		4
.L_184:
        /*0454*/ 	.word	index@(_ZN13group_norm_v214gn_cuda_kernelI13__nv_bfloat16Li320ELi2ELi32ELi80ELi256ELb0ELi64ELi320ELi320ELi4ELb1ELi74ELb0ELb0ENS_16CompileConditionILi900EEEEEvPT_PKS4_S7_S7_flPfS8_Pj)
        /*0458*/ 	.word	0x00000060


	//----- nvinfo : EIATTR_FRAME_SIZE
	.align		4
.L_185:
        /*045c*/ 	.byte	0x04, 0x11
        /*045e*/ 	.short	(.L_187 - .L_186)
	.align		4
.L_186:
        /*0460*/ 	.word	index@(_ZN13group_norm_v214gn_cuda_kernelI13__nv_bfloat16Li320ELi2ELi32ELi80ELi256ELb0ELi64ELi320ELi320ELi4ELb1ELi74ELb0ELb0ENS_16CompileConditionILi900EEEEEvPT_PKS4_S7_S7_flPfS8_Pj)
        /*0464*/ 	.word	0x00000050


	//----- nvinfo : EIATTR_REGCOUNT
	.align		4
.L_187:
        /*0468*/ 	.byte	0x04, 0x2f
        /*046a*/ 	.short	(.L_189 - .L_188)
	.align		4
.L_188:
        /*046c*/ 	.word	index@(_ZN13group_norm_v214gn_cuda_kernelI13__nv_bfloat16Li320ELi3ELi32ELi80ELi256ELb0ELi64ELi320ELi320ELi4ELb1ELi87ELb0ELb0ENS_16CompileConditionILi900EEEEEvPT_PKS4_S7_S7_flPfS8_Pj)
        /*0470*/ 	.word	0x00000040


	//----- nvinfo : EIATTR_FRAME_SIZE
	.align		4
.L_189:
        /*0474*/ 	.byte	0x04, 0x11
        /*0476*/ 	.short	(.L_191 - .L_190)
	.align		4
.L_190:
        /*0478*/ 	.word	index@(_ZN13group_norm_v214gn_cuda_kernelI13__nv_bfloat16Li320ELi3ELi32ELi80ELi256ELb0ELi64ELi320ELi320ELi4ELb1ELi87ELb0ELb0ENS_16CompileConditionILi900EEEEEvPT_PKS4_S7_S7_flPfS8_Pj)
        /*047c*/ 	.word	0x00000180


	//----- nvinfo : EIATTR_REGCOUNT
	.align		4
.L_191:
        /*0480*/ 	.byte	0x04, 0x2f
        /*0482*/ 	.short	(.L_193 - .L_192)
	.align		4
.L_192:
        /*0484*/ 	.word	index@(_ZN13group_norm_v214gn_cuda_kernelI13__nv_bfloat16Li320ELi1ELi32ELi80ELi256ELb0ELi128ELi320ELi320ELi4ELb0ELi74ELb0ELb1ENS_16CompileConditionILi900EEEEEvPT_PKS4_S7_S7_flPfS8_Pj)
        /*0488*/ 	.word	0x000000a8


	//----- nvinfo : EIATTR_FRAME_SIZE
	.align		4
.L_193:
        /*048c*/ 	.byte	0x04, 0x11
        /*048e*/ 	.short	(.L_195 - .L_194)
	.align		4
.L_194:
        /*0490*/ 	.word	index@(_ZN13group_norm_v214gn_cuda_kernelI13__nv_bfloat16Li320ELi1ELi32ELi80ELi256ELb0ELi128ELi320ELi320ELi4ELb0ELi74ELb0ELb1ENS_16CompileConditionILi900EEEEEvPT_PKS4_S7_S7_flPfS8_Pj)
        /*0494*/ 	.word	0x00000108


	//----- nvinfo : EIATTR_REGCOUNT
	.align		4
.L_195:
        /*0498*/ 	.byte	0x04, 0x2f
        /*049a*/ 	.short	(.L_197 - .L_196)
	.align		4
.L_196:
        /*049c*/ 	.word	index@(_ZN13group_norm_v214gn_cuda_kernelI13__nv_bfloat16Li320ELi1ELi32ELi80ELi256ELb0ELi128ELi320ELi320ELi4ELb1ELi74ELb0ELb0ENS_16CompileConditionILi900EEEEEvPT_PKS4_S7_S7_flPfS8_Pj)
        /*04a0*/ 	.word	0x000000a8


	//----- nvinfo : EIATTR_FRAME_SIZE
	.align		4
.L_197:
        /*04a4*/ 	.byte	0x04, 0x11
        /*04a6*/ 	.short	(.L_199 - .L_198)
	.align		4
.L_198:
        /*04a8*/ 	.word	index@(_ZN13group_norm_v214gn_cuda_kernelI13__nv_bfloat16Li320ELi1ELi32ELi80ELi256ELb0ELi128ELi320ELi320ELi4ELb1ELi74ELb0ELb0ENS_16CompileConditionILi900EEEEEvPT_PKS4_S7_S7_flPfS8_Pj)
        /*04ac*/ 	.word	0x00000110


	//----- nvinfo : EIATTR_REGCOUNT
	.align		4
.L_199:
        /*04b0*/ 	.byte	0x04, 0x2f
        /*04b2*/ 	.short	(.L_201 - .L_200)
	.align		4
.L_200:
        /*04b4*/ 	.word	index@(_ZN13group_norm_v214gn_cuda_kernelI13__nv_bfloat16Li320ELi1ELi32ELi80ELi256ELb0ELi64ELi320ELi320ELi4ELb1ELi37ELb0ELb0ENS_16CompileConditionILi900EEEEEvPT_PKS4_S7_S7_flPfS8_Pj)
        /*04b8*/ 	.word	0x000000a8


	//----- nvinfo : EIATTR_FRAME_SIZE
	.align		4
.L_201:
        /*04bc*/ 	.byte	0x04, 0x11
        /*04be*/ 	.short	(.L_203 - .L_202)
	.align		4
.L_202:
        /*04c0*/ 	.word	index@(_ZN13group_norm_v214gn_cuda_kernelI13__nv_bfloat16Li320ELi1ELi32ELi80ELi256ELb0ELi64ELi320ELi320ELi4ELb1ELi37ELb0ELb0ENS_16CompileConditionILi900EEEEEvPT_PKS4_S7_S7_flPfS8_Pj)
        /*04c4*/ 	.word	0x00000000


	//----- nvinfo : EIATTR_REGCOUNT
	.align		4
.L_203:
        /*04c8*/ 	.byte	0x04, 0x2f
        /*04ca*/ 	.short	(.L_205 - .L_204)
	.align		4
.L_204:
        /*04cc*/ 	.word	index@(_ZN13group_norm_v214gn_cuda_kernelI13__nv_bfloat16Li320ELi3ELi32ELi80ELi256ELb0ELi32ELi320ELi320ELi4ELb1ELi43ELb0ELb0ENS_16CompileConditionILi900EEEEEvPT_PKS4_S7_S7_flPfS8_Pj)
        /*04d0*/ 	.word	0x00000040


	//----- nvinfo : EIATTR_FRAME_SIZE
	.align		4
.L_205:
        /*04d4*/ 	.byte	0x04, 0x11
        /*04d6*/ 	.short	(.L_207 - .L_206)
	.align		4
.L_206:
        /*04d8*/ 	.word	index@(_ZN13group_norm_v214gn_cuda_kernelI13__nv_bfloat16Li320ELi3ELi32ELi80ELi256ELb0ELi32ELi320ELi320ELi4ELb1ELi43ELb0ELb0ENS_16CompileConditionILi900EEEEEvPT_PKS4_S7_S7_flPfS8_Pj)
        /*04dc*/ 	.word	0x00000000


	//----- nvinfo : EIATTR_REGCOUNT
	.align		4
.L_207:
        /*04e0*/ 	.byte	0x04, 0x2f
        /*04e2*/ 	.short	(.L_209 - .L_208)
	.align		4
.L_208:
        /*04e4*/ 	.word	index@(_ZN13group_norm_v214gn_cuda_kernelI13__nv_bfloat16Li320ELi1ELi32ELi80ELi256ELb0ELi32ELi320ELi320ELi4ELb1ELi18ELb0ELb0ENS_16CompileConditionILi900EEEEEvPT_PKS4_S7_S7_flPfS8_Pj)
        /*04e8*/ 	.word	0x00000060


	//----- nvinfo : EIATTR_FRAME_SIZE
	.align		4
.L_209:
        /*04ec*/ 	.byte	0x04, 0x11
        /*04ee*/ 	.short	(.L_211 - .L_210)
	.align		4
.L_210:
        /*04f0*/ 	.word	index@(_ZN13group_norm_v214gn_cuda_kernelI13__nv_bfloat16Li320ELi1ELi32ELi80ELi256ELb0ELi32ELi320ELi320ELi4ELb1ELi18ELb0ELb0ENS_16CompileConditionILi900EEEEEvPT_PKS4_S7_S7_flPfS8_Pj)
        /*04f4*/ 	.word	0x00000000


	//----- nvinfo : EIATTR_REGCOUNT
	.align		4
.L_211:
        /*04f8*/ 	.byte	0x04, 0x2f
        /*04fa*/ 	.short	(.L_213 - .L_212)
	.align		4
.L_212:
        /*04fc*/ 	.word	index@(_ZN13group_norm_v214gn_cuda_kernelI13__nv_bfloat16Li320ELi3ELi32ELi80ELi256ELb0ELi16ELi320ELi320ELi4ELb1ELi21ELb0ELb0ENS_16CompileConditionILi900EEEEEvPT_PKS4_S7_S7_flPfS8_Pj)
        /*0500*/ 	.word	0x00000040


	//----- nvinfo : EIATTR_FRAME_SIZE
	.align		4
.L_213:
        /*0504*/ 	.byte	0x04, 0x11
        /*0506*/ 	.short	(.L_215 - .L_214)
	.align		4
.L_214:
        /*0508*/ 	.word	index@(_ZN13group_norm_v214gn_cuda_kernelI13__nv_bfloat16Li320ELi3ELi32ELi80ELi256ELb0ELi16ELi320ELi320ELi4ELb1ELi21ELb0ELb0ENS_16CompileConditionILi900EEEEEvPT_PKS4_S7_S7_flPfS8_Pj)
        /*050c*/ 	.word	0x00000000


	//----- nvinfo : EIATTR_REGCOUNT
	.align		4
.L_215:
        /*0510*/ 	.byte	0x04, 0x2f
        /*0512*/ 	.short	(.L_217 - .L_216)
	.align		4
.L_216:
        /*0514*/ 	.word	index@(_ZN13group_norm_v214gn_cuda_kernelI13__nv_bfloat16Li320ELi1ELi32ELi80ELi256ELb0ELi16ELi320ELi320ELi4ELb1ELi9ELb0ELb0ENS_16CompileConditionILi900EEEEEvPT_PKS4_S7_S7_flPfS8_Pj)
        /*0518*/ 	.word	0x00000060


	//----- nvinfo : EIATTR_FRAME_SIZE
	.align		4
.L_217:
        /*051c*/ 	.byte	0x04, 0x11
        /*051e*/ 	.short	(.L_219 - .L_218)
	.align		4
.L_218:
        /*0520*/ 	.word	index@(_ZN13group_norm_v214gn_cuda_kernelI13__nv_bfloat16Li320ELi1ELi32ELi80ELi256ELb0ELi16ELi320ELi320ELi4ELb1ELi9ELb0ELb0ENS_16CompileConditionILi900EEEEEvPT_PKS4_S7_S7_flPfS8_Pj)
        /*0524*/ 	.word	0x00000000


	//----- nvinfo : EIATTR_REGCOUNT
	.align		4
.L_219:
        /*0528*/ 	.byte	0x04, 0x2f
        /*052a*/ 	.short	(.L_221 - .L_220)
	.align		4
.L_220:
        /*052c*/ 	.word	index@(_ZN13group_norm_v214gn_cuda_kernelI13__nv_bfloat16Li320ELi3ELi32ELi80ELi256ELb0ELi8ELi320ELi320ELi4ELb1ELi10ELb0ELb0ENS_16CompileConditionILi900EEEEEvPT_PKS4_S7_S7_flPfS8_Pj)
        /*0530*/ 	.word	0x00000040


	//----- nvinfo : EIATTR_FRAME_SIZE
	.align		4
.L_221:
        /*0534*/ 	.byte	0x04, 0x11
        /*0536*/ 	.short	(.L_223 - .L_222)
	.align		4
.L_222:
        /*0538*/ 	.word	index@(_ZN13group_norm_v214gn_cuda_kernelI13__nv_bfloat16Li320ELi3ELi32ELi80ELi256ELb0ELi8ELi320ELi320ELi4ELb1ELi10ELb0ELb0ENS_16CompileConditionILi900EEEEEvPT_PKS4_S7_S7_flPfS8_Pj)
        /*053c*/ 	.word	0x00000000


	//----- nvinfo : EIATTR_REGCOUNT
	.align		4
.L_223:
        /*0540*/ 	.byte	0x04, 0x2f
        /*0542*/ 	.short	(.L_225 - .L_224)
	.align		4
.L_224:
        /*0544*/ 	.word	index@(_ZN13group_norm_v218gn_bwd_cuda_kernelI13__nv_bfloat16Li320ELi3ELi16ELi160ELi256ELb1ELb1ELi32ELi320ELi320ELi4ELb1ELi48ELb0ELb0ELNS_15WgradSyncMethodE3ENS_16CompileConditionILi900EEEEEvPT_S6_S6_PKS5_S8_S8_S8_PKfflPfPj)
        /*0548*/ 	.word	0x00000040


	//----- nvinfo : EIATTR_FRAME_SIZE
	.align		4
.L_225:
        /*054c*/ 	.byte	0x04, 0x11
        /*054e*/ 	.short	(.L_227 - .L_226)
	.align		4
.L_226:
        /*0550*/ 	.word	index@(_ZN13group_norm_v218gn_bwd_cuda_kernelI13__nv_bfloat16Li320ELi3ELi16ELi160ELi256ELb1ELb1ELi32ELi320ELi320ELi4ELb1ELi48ELb0ELb0ELNS_15WgradSyncMethodE3ENS_16CompileConditionILi900EEEEEvPT_S6_S6_PKS5_S8_S8_S8_PKfflPfPj)
        /*0554*/ 	.word	0x00000130


	//----- nvinfo : EIATTR_REGCOUNT
	.align		4
.L_227:
        /*0558*/ 	.byte	0x04, 0x2f
        /*055a*/ 	.short	(.L_229 - .L_228)
	.align		4
.L_228:
        /*055c*/ 	.word	index@(_ZN13group_norm_v218gn_bwd_cuda_kernelI13__nv_bfloat16Li320ELi3ELi16ELi160ELi256ELb1ELb1ELi32ELi320ELi320ELi4ELb1ELi40ELb0ELb0ELNS_15WgradSyncMethodE3ENS_16CompileConditionILi900EEEEEvPT_S6_S6_PKS5_S8_S8_S8_PKfflPfPj)
        /*0560*/ 	.word	0x00000040


	//----- nvinfo : EIATTR_FRAME_SIZE
	.align		4
.L_229:
        /*0564*/ 	.byte	0x04, 0x11
        /*0566*/ 	.short	(.L_231 - .L_230)
	.align		4
.L_230:
        /*0568*/ 	.word	index@(_ZN13group_norm_v218gn_bwd_cuda_kernelI13__nv_bfloat16Li320ELi3ELi16ELi160ELi256ELb1ELb1ELi32ELi320ELi320ELi4ELb1ELi40ELb0ELb0ELNS_15WgradSyncMethodE3ENS_16CompileConditionILi900EEEEEvPT_S6_S6_PKS5_S8_S8_S8_PKfflPfPj)
        /*056c*/ 	.word	0x00000130


	//----- nvinfo : EIATTR_REGCOUNT
	.align		4
.L_231:
        /*0570*/ 	.byte	0x04, 0x2f
        /*0572*/ 	.short	(.L_233 - .L_232)
	.align		4
.L_232:
        /*0574*/ 	.word	index@(_ZN13group_norm_v218gn_bwd_cuda_kernelI13__nv_bfloat16Li320ELi2ELi16ELi160ELi256ELb1ELb1ELi32ELi320ELi320ELi4ELb1ELi32ELb0ELb0ELNS_15WgradSyncMethodE3ENS_16CompileConditionILi900EEEEEvPT_S6_S6_PKS5_S8_S8_S8_PKfflPfPj)
        /*0578*/ 	.word	0x00000060


	//----- nvinfo : EIATTR_FRAME_SIZE
	.align		4
.L_233:
        /*057c*/ 	.byte	0x04, 0x11
        /*057e*/ 	.short	(.L_235 - .L_234)
	.align		4
.L_234:
        /*0580*/ 	.word	index@(_ZN13group_norm_v218gn_bwd_cuda_kernelI13__nv_bfloat16Li320ELi2ELi16ELi160ELi256ELb1ELb1ELi32ELi320ELi320ELi4ELb1ELi32ELb0ELb0ELNS_15WgradSyncMethodE3ENS_16CompileConditionILi900EEEEEvPT_S6_S6_PKS5_S8_S8_S8_PKfflPfPj)
        /*0584*/ 	.word	0x00000030


	//----- nvinfo : EIATTR_REGCOUNT
	.align		4
.L_235:
        /*0588*/ 	.byte	0x04, 0x2f
        /*058a*/ 	.short	(.L_237 - .L_236)
	.align		4
.L_236:
        /*058c*/ 	.word	index@(_ZN13group_norm_v218gn_bwd_cuda_kernelI13__nv_bfloat16Li320ELi1ELi16ELi160ELi256ELb1ELb1ELi64ELi320ELi320ELi4ELb1ELi32ELb0ELb0ELNS_15WgradSyncMethodE3ENS_16CompileConditionILi900EEEEEvPT_S6_S6_PKS5_S8_S8_S8_PKfflPfPj)
        /*0590*/ 	.word	0x000000a8


	//----- nvinfo : EIATTR_FRAME_SIZE
	.align		4
.L_237:
        /*0594*/ 	.byte	0x04, 0x11
        /*0596*/ 	.short	(.L_239 - .L_238)
	.align		4
.L_238:
        /*0598*/ 	.word	index@(_ZN13group_norm_v218gn_bwd_cuda_kernelI13__nv_bfloat16Li320ELi1ELi16ELi160ELi256ELb1ELb1ELi64ELi320ELi320ELi4ELb1ELi32ELb0ELb0ELNS_15WgradSyncMethodE3ENS_16CompileConditionILi900EEEEEvPT_S6_S6_PKS5_S8_S8_S8_PKfflPfPj)
        /*059c*/ 	.word	0x00000038


	//----- nvinfo : EIATTR_REGCOUNT
	.align		4
.L_239:
        /*05a0*/ 	.byte	0x04, 0x2f
        /*05a2*/ 	.short	(.L_241 - .L_240)
	.align		4
.L_240:
        /*05a4*/ 	.word	index@(_ZN13group_norm_v218gn_bwd_cuda_kernelI13__nv_bfloat16Li320ELi1ELi16ELi160ELi256ELb1ELb1ELi32ELi320ELi320ELi4ELb1ELi16ELb0ELb0ELNS_15WgradSyncMethodE3ENS_16CompileConditionILi900EEEEEvPT_S6_S6_PKS5_S8_S8_S8_PKfflPfPj)
        /*05a8*/ 	.word	0x000000a8


	//----- nvinfo : EIATTR_FRAME_SIZE
	.align		4
.L_241:
        /*05ac*/ 	.byte	0x04, 0x11
        /*05ae*/ 	.short	(.L_243 - .L_242)
	.align		4
.L_242:
        /*05b0*/ 	.word	index@(_ZN13group_norm_v218gn_bwd_cuda_kernelI13__nv_bfloat16Li320ELi1ELi16ELi160ELi256ELb1ELb1ELi32ELi320ELi320ELi4ELb1ELi16ELb0ELb0ELNS_15WgradSyncMethodE3ENS_16CompileConditionILi900EEEEEvPT_S6_S6_PKS5_S8_S8_S8_PKfflPfPj)
        /*05b4*/ 	.word	0x00000000


	//----- nvinfo : EIATTR_REGCOUNT
	.align		4
.L_243:
        /*05b8*/ 	.byte	0x04, 0x2f
        /*05ba*/ 	.short	(.L_245 - .L_244)
	.align		4
.L_244:
        /*05bc*/ 	.word	index@(_ZN13group_norm_v218gn_bwd_cuda_kernelI13__nv_bfloat16Li320ELi3ELi16ELi160ELi256ELb1ELb1ELi16ELi320ELi320ELi4ELb1ELi16ELb0ELb0ELNS_15WgradSyncMethodE3ENS_16CompileConditionILi900EEEEEvPT_S6_S6_PKS5_S8_S8_S8_PKfflPfPj)
        /*05c0*/ 	.word	0x00000040


	//----- nvinfo : EIATTR_FRAME_SIZE
	.align		4
.L_245:
        /*05c4*/ 	.byte	0x04, 0x11
        /*05c6*/ 	.short	(.L_247 - .L_246)
	.align		4
.L_246:
        /*05c8*/ 	.word	index@(_ZN13group_norm_v218gn_bwd_cuda_kernelI13__nv_bfloat16Li320ELi3ELi16ELi160ELi256ELb1ELb1ELi16ELi320ELi320ELi4ELb1ELi16ELb0ELb0ELNS_15WgradSyncMethodE3ENS_16CompileConditionILi900EEEEEvPT_S6_S6_PKS5_S8_S8_S8_PKfflPfPj)
        /*05cc*/ 	.word	0x00000018


	//----- nvinfo : EIATTR_REGCOUNT
	.align		4
.L_247:
        /*05d0*/ 	.byte	0x04, 0x2f
        /*05d2*/ 	.short	(.L_249 - .L_248)
	.align		4
.L_248:
        /*05d4*/ 	.word	index@(_ZN13group_norm_v218gn_bwd_cuda_kernelI13__nv_bfloat16Li320ELi1ELi16ELi160ELi256ELb1ELb1ELi16ELi320ELi320ELi4ELb1ELi9ELb0ELb0ELNS_15WgradSyncMethodE2ENS_16CompileConditionILi900EEEEEvPT_S6_S6_PKS5_S8_S8_S8_PKfflPfPj)
        /*05d8*/ 	.word	0x00000071


	//----- nvinfo : EIATTR_FRAME_SIZE
	.align		4
.L_249:
        /*05dc*/ 	.byte	0x04, 0x11
        /*05de*/ 	.short	(.L_251 - .L_250)
	.align		4
.L_250:
        /*05e0*/ 	.word	index@(_ZN13group_norm_v218gn_bwd_cuda_kernelI13__nv_bfloat16Li320ELi1ELi16ELi160ELi256ELb1ELb1ELi16ELi320ELi320ELi4ELb1ELi9ELb0ELb0ELNS_15WgradSyncMethodE2ENS_16CompileConditionILi900EEEEEvPT_S6_S6_PKS5_S8_S8_S8_PKfflPfPj)
        /*05e4*/ 	.word	0x00000000


	//----- nvinfo : EIATTR_REGCOUNT
	.align		4
.L_251:
        /*05e8*/ 	.byte	0x04, 0x2f
        /*05ea*/ 	.short	(.L_253 - .L_252)
	.align		4
.L_252:
        /*05ec*/ 	.word	index@(_ZN13group_norm_v218gn_bwd_cuda_kernelI13__nv_bfloat16Li320ELi3ELi16ELi160ELi256ELb1ELb1ELi8ELi320ELi320ELi4ELb1ELi10ELb0ELb0ELNS_15WgradSyncMethodE2ENS_16CompileConditionILi900EEEEEvPT_S6_S6_PKS5_S8_S8_S8_PKfflPfPj)
        /*05f0*/ 	.word	0x00000040


	//----- nvinfo : EIATTR_FRAME_SIZE
	.align		4
.L_253:
        /*05f4*/ 	.byte	0x04, 0x11
        /*05f6*/ 	.short	(.L_255 - .L_254)
	.align		4
.L_254:
        /*05f8*/ 	.word	index@(_ZN13group_norm_v218gn_bwd_cuda_kernelI13__nv_bfloat16Li320ELi3ELi16ELi160ELi256ELb1ELb1ELi8ELi320ELi320ELi4ELb1ELi10ELb0ELb0ELNS_15WgradSyncMethodE2ENS_16CompileConditionILi900EEEEEvPT_S6_S6_PKS5_S8_S8_S8_PKfflPfPj)
        /*05fc*/ 	.word	0x00000000


	//----- nvinfo : EIATTR_REGCOUNT
	.align		4
.L_255:
        /*0600*/ 	.byte	0x04, 0x2f
        /*0602*/ 	.short	(.L_257 - .L_256)
	.align		4
.L_256:
        /*0604*/ 	.word	index@(_ZN13group_norm_v218gn_bwd_cuda_kernelI13__nv_bfloat16Li320ELi3ELi32ELi80ELi256ELb0ELb1ELi32ELi320ELi320ELi4ELb1ELi48ELb0ELb0ELNS_15WgradSyncMethodE3ENS_16CompileConditionILi900EEEEEvPT_S6_S6_PKS5_S8_S8_S8_PKfflPfPj)
        /*0608*/ 	.word	0x00000040


	//----- nvinfo : EIATTR_FRAME_SIZE
	.align		4
.L_257:
        /*060c*/ 	.byte	0x04, 0x11
        /*060e*/ 	.short	(.L_259 - .L_258)
	.align		4
.L_258:
        /*0610*/ 	.word	index@(_ZN13group_norm_v218gn_bwd_cuda_kernelI13__nv_bfloat16Li320ELi3ELi32ELi80ELi256ELb0ELb1ELi32ELi320ELi320ELi4ELb1ELi48ELb0ELb0ELNS_15WgradSyncMethodE3ENS_16CompileConditionILi900EEEEEvPT_S6_S6_PKS5_S8_S8_S8_PKfflPfPj)
        /*0614*/ 	.word	0x00000120


	//----- nvinfo : EIATTR_REGCOUNT
	.align		4
.L_259:
        /*0618*/ 	.byte	0x04, 0x2f
        /*061a*/ 	.short	(.L_261 - .L_260)
	.align		4
.L_260:
        /*061c*/ 	.word	index@(_ZN13group_norm_v218gn_bwd_cuda_kernelI13__nv_bfloat16Li320ELi3ELi32ELi80ELi256ELb0ELb1ELi32ELi320ELi320ELi4ELb1ELi40ELb0ELb0ELNS_15WgradSyncMethodE3ENS_16CompileConditionILi900EEEEEvPT_S6_S6_PKS5_S8_S8_S8_PKfflPfPj)
        /*0620*/ 	.word	0x00000040


	//----- nvinfo : EIATTR_FRAME_SIZE
	.align		4
.L_261:
        /*0624*/ 	.byte	0x04, 0x11
        /*0626*/ 	.short	(.L_263 - .L_262)
	.align		4
.L_262:
        /*0628*/ 	.word	index@(_ZN13group_norm_v218gn_bwd_cuda_kernelI13__nv_bfloat16Li320ELi3ELi32ELi80ELi256ELb0ELb1ELi32ELi320ELi320ELi4ELb1ELi40ELb0ELb0ELNS_15WgradSyncMethodE3ENS_16CompileConditionILi900EEEEEvPT_S6_S6_PKS5_S8_S8_S8_PKfflPfPj)
        /*062c*/ 	.word	0x00000120


	//----- nvinfo : EIATTR_REGCOUNT
	.align		4
.L_263:
        /*0630*/ 	.byte	0x04, 0x2f
        /*0632*/ 	.short	(.L_265 - .L_264)
	.align		4
.L_264:
        /*0634*/ 	.word	index@(_ZN13group_norm_v218gn_bwd_cuda_kernelI13__nv_bfloat16Li320ELi2ELi32ELi80ELi256ELb0ELb1ELi32ELi320ELi320ELi4ELb1ELi32ELb0ELb0ELNS_15WgradSyncMethodE3ENS_16CompileConditionILi900EEEEEvPT_S6_S6_PKS5_S8_S8_S8_PKfflPfPj)
        /*0638*/ 	.word	0x00000060


	//----- nvinfo : EIATTR_FRAME_SIZE
	.align		4
.L_265:
        /*063c*/ 	.byte	0x04, 0x11
        /*063e*/ 	.short	(.L_267 - .L_266)
	.align		4
.L_266:
        /*0640*/ 	.word	index@(_ZN13group_norm_v218gn_bwd_cuda_kernelI13__nv_bfloat16Li320ELi2ELi32ELi80ELi256ELb0ELb1ELi32ELi320ELi320ELi4ELb1ELi32ELb0ELb0ELNS_15WgradSyncMethodE3ENS_16CompileConditionILi900EEEEEvPT_S6_S6_PKS5_S8_S8_S8_PKfflPfPj)
        /*0644*/ 	.word	0x00000050


	//----- nvinfo : EIATTR_REGCOUNT
	.align		4
.L_267:
        /*0648*/ 	.byte	0x04, 0x2f
        /*064a*/ 	.short	(.L_269 - .L_268)
	.align		4
.L_268:
        /*064c*/ 	.word	index@(_ZN13group_norm_v218gn_bwd_cuda_kernelI13__nv_bfloat16Li320ELi1ELi32ELi80ELi256ELb0ELb1ELi64ELi320ELi320ELi4ELb1ELi32ELb0ELb0ELNS_15WgradSyncMethodE3ENS_16CompileConditionILi900EEEEEvPT_S6_S6_PKS5_S8_S8_S8_PKfflPfPj)
        /*0650*/ 	.word	0x000000a8


	//----- nvinfo : EIATTR_FRAME_SIZE
	.align		4
.L_269:
        /*0654*/ 	.byte	0x04, 0x11
        /*0656*/ 	.short	(.L_271 - .L_270)
	.align		4
.L_270:
        /*0658*/ 	.word	index@(_ZN13group_norm_v218gn_bwd_cuda_kernelI13__nv_bfloat16Li320ELi1ELi32ELi80ELi256ELb0ELb1ELi64ELi320ELi320ELi4ELb1ELi32ELb0ELb0ELNS_15WgradSyncMethodE3ENS_16CompileConditionILi900EEEEEvPT_S6_S6_PKS5_S8_S8_S8_PKfflPfPj)
        /*065c*/ 	.word	0x00000088


	//----- nvinfo : EIATTR_REGCOUNT
	.align		4
.L_271:
        /*0660*/ 	.byte	0x04, 0x2f
        /*0662*/ 	.short	(.L_273 - .L_272)
	.align		4
.L_272:
        /*0664*/ 	.word	index@(_ZN13group_norm_v218gn_bwd_cuda_kernelI13__nv_bfloat16Li320ELi1ELi32ELi80ELi256ELb0ELb1ELi32ELi320ELi320ELi4ELb1ELi16ELb0ELb0ELNS_15WgradSyncMethodE3ENS_16CompileConditionILi900EEEEEvPT_S6_S6_PKS5_S8_S8_S8_PKfflPfPj)
        /*0668*/ 	.word	0x00000090


	//----- nvinfo : EIATTR_FRAME_SIZE
	.align		4
.L_273:
        /*066c*/ 	.byte	0x04, 0x11
        /*066e*/ 	.short	(.L_275 - .L_274)
	.align		4
.L_274:
        /*0670*/ 	.word	index@(_ZN13group_norm_v218gn_bwd_cuda_kernelI13__nv_bfloat16Li320ELi1ELi32ELi80ELi256ELb0ELb1ELi32ELi320ELi320ELi4ELb1ELi16ELb0ELb0ELNS_15WgradSyncMethodE3ENS_16CompileConditionILi900EEEEEvPT_S6_S6_PKS5_S8_S8_S8_PKfflPfPj)
        /*0674*/ 	.word	0x00000000


	//----- nvinfo : EIATTR_REGCOUNT
	.align		4
.L_275:
        /*0678*/ 	.byte	0x04, 0x2f
        /*067a*/ 	.short	(.L_277 - .L_276)
	.align		4
.L_276:
        /*067c*/ 	.word	index@(_ZN13group_norm_v218gn_bwd_cuda_kernelI13__nv_bfloat16Li320ELi3ELi32ELi80ELi256ELb0ELb1ELi16ELi320ELi320ELi4ELb1ELi16ELb0ELb0ELNS_15WgradSyncMethodE3ENS_16CompileConditionILi900EEEEEvPT_S6_S6_PKS5_S8_S8_S8_PKfflPfPj)
        /*0680*/ 	.word	0x00000040


	//----- nvinfo : EIATTR_FRAME_SIZE
	.align		4
.L_277:
        /*0684*/ 	.byte	0x04, 0x11
        /*0686*/ 	.short	(.L_279 - .L_278)
	.align		4
.L_278:
        /*0688*/ 	.word	index@(_ZN13group_norm_v218gn_bwd_cuda_kernelI13__nv_bfloat16Li320ELi3ELi32ELi80ELi256ELb0ELb1ELi16ELi320ELi320ELi4ELb1ELi16ELb0ELb0ELNS_15WgradSyncMethodE3ENS_16CompileConditionILi900EEEEEvPT_S6_S6_PKS5_S8_S8_S8_PKfflPfPj)
        /*068c*/ 	.word	0x00000028


	//----- nvinfo : EIATTR_REGCOUNT
	.align		4
.L_279:
        /*0690*/ 	.byte	0x04, 0x2f
        /*0692*/ 	.short	(.L_281 - .L_280)
	.align		4
.L_280:
        /*0694*/ 	.word	index@(_ZN13group_norm_v218gn_bwd_cuda_kernelI13__nv_bfloat16Li320ELi1ELi32ELi80ELi256ELb0ELb1ELi16ELi320ELi320ELi4ELb1ELi9ELb0ELb0ELNS_15WgradSyncMethodE2ENS_16CompileConditionILi900EEEEEvPT_S6_S6_PKS5_S8_S8_S8_PKfflPfPj)
        /*0698*/ 	.word	0x00000069


	//----- nvinfo : EIATTR_FRAME_SIZE
	.align		4
.L_281:
        /*069c*/ 	.byte	0x04, 0x11
        /*069e*/ 	.short	(.L_283 - .L_282)
	.align		4
.L_282:
        /*06a0*/ 	.word	index@(_ZN13group_norm_v218gn_bwd_cuda_kernelI13__nv_bfloat16Li320ELi1ELi32ELi80ELi256ELb0ELb1ELi16ELi320ELi320ELi4ELb1ELi9ELb0ELb0ELNS_15WgradSyncMethodE2ENS_16CompileConditionILi900EEEEEvPT_S6_S6_PKS5_S8_S8_S8_PKfflPfPj)
        /*06a4*/ 	.word	0x00000000


	//----- nvinfo : EIATTR_REGCOUNT
	.align		4
.L_283:
        /*06a8*/ 	.byte	0x04, 0x2f
        /*06aa*/ 	.short	(.L_285 - .L_284)
	.align		4
.L_284:
        /*06ac*/ 	.word	index@(_ZN13group_norm_v218gn_bwd_cuda_kernelI13__nv_bfloat16Li320ELi3ELi32ELi80ELi256ELb0ELb1ELi8ELi320ELi320ELi4ELb1ELi10ELb0ELb0ELNS_15WgradSyncMethodE2ENS_16CompileConditionILi900EEEEEvPT_S6_S6_PKS5_S8_S8_S8_PKfflPfPj)
        /*06b0*/ 	.word	0x00000040


	//----- nvinfo : EIATTR_FRAME_SIZE
	.align		4
.L_285:
        /*06b4*/ 	.byte	0x04, 0x11
        /*06b6*/ 	.short	(.L_287 - .L_286)
	.align		4
.L_286:
        /*06b8*/ 	.word	index@(_ZN13group_norm_v218gn_bwd_cuda_kernelI13__nv_bfloat16Li320ELi3ELi32ELi80ELi256ELb0ELb1ELi8ELi320ELi320ELi4ELb1ELi10ELb0ELb0ELNS_15WgradSyncMethodE2ENS_16CompileConditionILi900EEEEEvPT_S6_S6_PKS5_S8_S8_S8_PKfflPfPj)
        /*06bc*/ 	.word	0x00000000


	//----- nvinfo : EIATTR_MIN_STACK_SIZE
	.align		4
.L_287:
        /*06c0*/ 	.byte	0x04, 0x12
        /*06c2*/ 	.short	(.L_289 - .L_288)
	.align		4
.L_288:
        /*06c4*/ 	.word	index@(_ZN13group_norm_v218gn_bwd_cuda_kernelI13__nv_bfloat16Li320ELi3ELi32ELi80ELi256ELb0ELb1ELi8ELi320ELi320ELi4ELb1ELi10ELb0ELb0ELNS_15WgradSyncMethodE2ENS_16CompileConditionILi900EEEEEvPT_S6_S6_PKS5_S8_S8_S8_PKfflPfPj)
        /*06c8*/ 	.word	0x00000000


	//----- nvinfo : EIATTR_MIN_STACK_SIZE
	.align		4
.L_289:
        /*06cc*/ 	.byte	0x04, 0x12
        /*06ce*/ 	.short	(.L_291 - .L_290)
	.align		4
.L_290:
        /*06d0*/ 	.word	index@(_ZN13group_norm_v218gn_bwd_cuda_kernelI13__nv_bfloat16Li320ELi1ELi32ELi80ELi256ELb0ELb1ELi16ELi320ELi320ELi4ELb1ELi9ELb0ELb0ELNS_15WgradSyncMethodE2ENS_16CompileConditionILi900EEEEEvPT_S6_S6_PKS5_S8_S8_S8_PKfflPfPj)
        /*06d4*/ 	.word	0x00000000


	//----- nvinfo : EIATTR_MIN_STACK_SIZE
	.align		4
.L_291:
        /*06d8*/ 	.byte	0x04, 0x12
        /*06da*/ 	.short	(.L_293 - .L_292)
	.align		4
.L_292:
        /*06dc*/ 	.word	index@(_ZN13group_norm_v218gn_bwd_cuda_kernelI13__nv_bfloat16Li320ELi3ELi32ELi80ELi256ELb0ELb1ELi16ELi320ELi320ELi4ELb1ELi16ELb0ELb0ELNS_15WgradSyncMethodE3ENS_16CompileConditionILi900EEEEEvPT_S6_S6_PKS5_S8_S8_S8_PKfflPfPj)
        /*06e0*/ 	.word	0x00000028


	//----- nvinfo : EIATTR_MIN_STACK_SIZE
	.align		4
.L_293:
        /*06e4*/ 	.byte	0x04, 0x12
        /*06e6*/ 	.short	(.L_295 - .L_294)
	.align		4
.L_294:
        /*06e8*/ 	.word	index@(_ZN13group_norm_v218gn_bwd_cuda_kernelI13__nv_bfloat16Li320ELi1ELi32ELi80ELi256ELb0ELb1ELi32ELi320ELi320ELi4ELb1ELi16ELb0ELb0ELNS_15WgradSyncMethodE3ENS_16CompileConditionILi900EEEEEvPT_S6_S6_PKS5_S8_S8_S8_PKfflPfPj)
        /*06ec*/ 	.word	0x00000000


	//----- nvinfo : EIATTR_MIN_STACK_SIZE
	.align		4
.L_295:
        /*06f0*/ 	.byte	0x04, 0x12
        /*06f2*/ 	.short	(.L_297 - .L_296)
	.align		4
.L_296:
        /*06f4*/ 	.word	index@(_ZN13group_norm_v218gn_bwd_cuda_kernelI13__nv_bfloat16Li320ELi1ELi32ELi80ELi256ELb0ELb1ELi64ELi320ELi320ELi4ELb1ELi32ELb0ELb0ELNS_15WgradSyncMethodE3ENS_16CompileConditionILi900EEEEEvPT_S6_S6_PKS5_S8_S8_S8_PKfflPfPj)
        /*06f8*/ 	.word	0x00000088


	//----- nvinfo : EIATTR_MIN_STACK_SIZE
	.align		4
.L_297:
        /*06fc*/ 	.byte	0x04, 0x12
        /*06fe*/ 	.short	(.L_299 - .L_298)
	.align		4
.L_298:
        /*0700*/ 	.word	index@(_ZN13group_norm_v218gn_bwd_cuda_kernelI13__nv_bfloat16Li320ELi2ELi32ELi80ELi256ELb0ELb1ELi32ELi320ELi320ELi4ELb1ELi32ELb0ELb0ELNS_15WgradSyncMethodE3ENS_16CompileConditionILi900EEEEEvPT_S6_S6_PKS5_S8_S8_S8_PKfflPfPj)
        /*0704*/ 	.word	0x00000050


	//----- nvinfo : EIATTR_MIN_STACK_SIZE
	.align		4
.L_299:
        /*0708*/ 	.byte	0x04, 0x12
        /*070a*/ 	.short	(.L_301 - .L_300)
	.align		4
.L_300:
        /*070c*/ 	.word	index@(_ZN13group_norm_v218gn_bwd_cuda_kernelI13__nv_bfloat16Li320ELi3ELi32ELi80ELi256ELb0ELb1ELi32ELi320ELi320ELi4ELb1ELi40ELb0ELb0ELNS_15WgradSyncMethodE3ENS_16CompileConditionILi900EEEEEvPT_S6_S6_PKS5_S8_S8_S8_PKfflPfPj)
        /*0710*/ 	.word	0x00000120


	//----- nvinfo : EIATTR_MIN_STACK_SIZE
	.align		4
.L_301:
        /*0714*/ 	.byte	0x04, 0x12
        /*0716*/ 	.short	(.L_303 - .L_302)
	.align		4
.L_302:
        /*0718*/ 	.word	index@(_ZN13group_norm_v218gn_bwd_cuda_kernelI13__nv_bfloat16Li320ELi3ELi32ELi80ELi256ELb0ELb1ELi32ELi320ELi320ELi4ELb1ELi48ELb0ELb0ELNS_15WgradSyncMethodE3ENS_16CompileConditionILi900EEEEEvPT_S6_S6_PKS5_S8_S8_S8_PKfflPfPj)
        /*071c*/ 	.word	0x00000120


	//----- nvinfo : EIATTR_MIN_STACK_SIZE
	.align		4
.L_303:
        /*0720*/ 	.byte	0x04, 0x12
        /*0722*/ 	.short	(.L_305 - .L_304)
	.align		4
.L_304:
        /*0724*/ 	.word	index@(_ZN13group_norm_v218gn_bwd_cuda_kernelI13__nv_bfloat16Li320ELi3ELi16ELi160ELi256ELb1ELb1ELi8ELi320ELi320ELi4ELb1ELi10ELb0ELb0ELNS_15WgradSyncMethodE2ENS_16CompileConditionILi900EEEEEvPT_S6_S6_PKS5_S8_S8_S8_PKfflPfPj)
        /*0728*/ 	.word	0x00000000


	//----- nvinfo : EIATTR_MIN_STACK_SIZE
	.align		4
.L_305:
        /*072c*/ 	.byte	0x04, 0x12
        /*072e*/ 	.short	(.L_307 - .L_306)
	.align		4
.L_306:
        /*0730*/ 	.word	index@(_ZN13group_norm_v218gn_bwd_cuda_kernelI13__nv_bfloat16Li320ELi1ELi16ELi160ELi256ELb1ELb1ELi16ELi320ELi320ELi4ELb1ELi9ELb0ELb0ELNS_15WgradSyncMethodE2ENS_16CompileConditionILi900EEEEEvPT_S6_S6_PKS5_S8_S8_S8_PKfflPfPj)
        /*0734*/ 	.word	0x00000000


	//----- nvinfo : EIATTR_MIN_STACK_SIZE
	.align		4
.L_307:
        /*0738*/ 	.byte	0x04, 0x12
        /*073a*/ 	.short	(.L_309 - .L_308)
	.align		4
.L_308:
        /*073c*/ 	.word	index@(_ZN13group_norm_v218gn_bwd_cuda_kernelI13__nv_bfloat16Li320ELi3ELi16ELi160ELi256ELb1ELb1ELi16ELi320ELi320ELi4ELb1ELi16ELb0ELb0ELNS_15WgradSyncMethodE3ENS_16CompileConditionILi900EEEEEvPT_S6_S6_PKS5_S8_S8_S8_PKfflPfPj)
        /*0740*/ 	.word	0x00000018


	//----- nvinfo : EIATTR_MIN_STACK_SIZE
	.align		4
.L_309:
        /*0744*/ 	.byte	0x04, 0x12
        /*0746*/ 	.short	(.L_311 - .L_310)
	.align		4
.L_310:
        /*0748*/ 	.word	index@(_ZN13group_norm_v218gn_bwd_cuda_kernelI13__nv_bfloat16Li320ELi1ELi16ELi160ELi256ELb1ELb1ELi32ELi320ELi320ELi4ELb1ELi16ELb0ELb0ELNS_15WgradSyncMethodE3ENS_16CompileConditionILi900EEEEEvPT_S6_S6_PKS5_S8_S8_S8_PKfflPfPj)
        /*074c*/ 	.word	0x00000000


	//----- nvinfo : EIATTR_MIN_STACK_SIZE
	.align		4
.L_311:
        /*0750*/ 	.byte	0x04, 0x12
        /*0752*/ 	.short	(.L_313 - .L_312)
	.align		4
.L_312:
        /*0754*/ 	.word	index@(_ZN13group_norm_v218gn_bwd_cuda_kernelI13__nv_bfloat16Li320ELi1ELi16ELi160ELi256ELb1ELb1ELi64ELi320ELi320ELi4ELb1ELi32ELb0ELb0ELNS_15WgradSyncMethodE3ENS_16CompileConditionILi900EEEEEvPT_S6_S6_PKS5_S8_S8_S8_PKfflPfPj)
        /*0758*/ 	.word	0x00000038


	//----- nvinfo : EIATTR_MIN_STACK_SIZE
	.align		4
.L_313:
        /*075c*/ 	.byte	0x04, 0x12
        /*075e*/ 	.short	(.L_315 - .L_314)
	.align		4
.L_314:
        /*0760*/ 	.word	index@(_ZN13group_norm_v218gn_bwd_cuda_kernelI13__nv_bfloat16Li320ELi2ELi16ELi160ELi256ELb1ELb1ELi32ELi320ELi320ELi4ELb1ELi32ELb0ELb0ELNS_15WgradSyncMethodE3ENS_16CompileConditionILi900EEEEEvPT_S6_S6_PKS5_S8_S8_S8_PKfflPfPj)
        /*0764*/ 	.word	0x00000030


	//----- nvinfo : EIATTR_MIN_STACK_SIZE
	.align		4
.L_315:
        /*0768*/ 	.byte	0x04, 0x12
        /*076a*/ 	.short	(.L_317 - .L_316)
	.align		4
.L_316:
        /*076c*/ 	.word	index@(_ZN13group_norm_v218gn_bwd_cuda_kernelI13__nv_bfloat16Li320ELi3ELi16ELi160ELi256ELb1ELb1ELi32ELi320ELi320ELi4ELb1ELi40ELb0ELb0ELNS_15WgradSyncMethodE3ENS_16CompileConditionILi900EEEEEvPT_S6_S6_PKS5_S8_S8_S8_PKfflPfPj)
        /*0770*/ 	.word	0x00000130


	//----- nvinfo : EIATTR_MIN_STACK_SIZE
	.align		4
.L_317:
        /*0774*/ 	.byte	0x04, 0x12
        /*0776*/ 	.short	(.L_319 - .L_318)
	.align		4
.L_318:
        /*0778*/ 	.word	index@(_ZN13group_norm_v218gn_bwd_cuda_kernelI13__nv_bfloat16Li320ELi3ELi16ELi160ELi256ELb1ELb1ELi32ELi320ELi320ELi4ELb1ELi48ELb0ELb0ELNS_15WgradSyncMethodE3ENS_16CompileConditionILi900EEEEEvPT_S6_S6_PKS5_S8_S8_S8_PKfflPfPj)
        /*077c*/ 	.word	0x00000130


	//----- nvinfo : EIATTR_MIN_STACK_SIZE
	.align		4
.L_319:
        /*0780*/ 	.byte	0x04, 0x12
        /*0782*/ 	.short	(.L_321 - .L_320)
	.align		4
.L_320:
        /*0784*/ 	.word	index@(_ZN13group_norm_v214gn_cuda_kernelI13__nv_bfloat16Li320ELi3ELi32ELi80ELi256ELb0ELi8ELi320ELi320ELi4ELb1ELi10ELb0ELb0ENS_16CompileConditionILi900EEEEEvPT_PKS4_S7_S7_flPfS8_Pj)
        /*0788*/ 	.word	0x00000000


	//----- nvinfo : EIATTR_MIN_STACK_SIZE
	.align		4
.L_321:
        /*078c*/ 	.byte	0x04, 0x12
        /*078e*/ 	.short	(.L_323 - .L_322)
	.align		4
.L_322:
        /*0790*/ 	.word	index@(_ZN13group_norm_v214gn_cuda_kernelI13__nv_bfloat16Li320ELi1ELi32ELi80ELi256ELb0ELi16ELi320ELi320ELi4ELb1ELi9ELb0ELb0ENS_16CompileConditionILi900EEEEEvPT_PKS4_S7_S7_flPfS8_Pj)
        /*0794*/ 	.word	0x00000000


	//----- nvinfo : EIATTR_MIN_STACK_SIZE
	.align		4
.L_323:
        /*0798*/ 	.byte	0x04, 0x12
        /*079a*/ 	.short	(.L_325 - .L_324)
	.align		4
.L_324:
        /*079c*/ 	.word	index@(_ZN13group_norm_v214gn_cuda_kernelI13__nv_bfloat16Li320ELi3ELi32ELi80ELi256ELb0ELi16ELi320ELi320ELi4ELb1ELi21ELb0ELb0ENS_16CompileConditionILi900EEEEEvPT_PKS4_S7_S7_flPfS8_Pj)
        /*07a0*/ 	.word	0x00000000


	//----- nvinfo : EIATTR_MIN_STACK_SIZE
	.align		4
.L_325:
        /*07a4*/ 	.byte	0x04, 0x12
        /*07a6*/ 	.short	(.L_327 - .L_326)
	.align		4
.L_326:
        /*07a8*/ 	.word	index@(_ZN13group_norm_v214gn_cuda_kernelI13__nv_bfloat16Li320ELi1ELi32ELi80ELi256ELb0ELi32ELi320ELi320ELi4ELb1ELi18ELb0ELb0ENS_16CompileConditionILi900EEEEEvPT_PKS4_S7_S7_flPfS8_Pj)
        /*07ac*/ 	.word	0x00000000


	//----- nvinfo : EIATTR_MIN_STACK_SIZE
	.align		4
.L_327:
        /*07b0*/ 	.byte	0x04, 0x12
        /*07b2*/ 	.short	(.L_329 - .L_328)
	.align		4
.L_328:
        /*07b4*/ 	.word	index@(_ZN13group_norm_v214gn_cuda_kernelI13__nv_bfloat16Li320ELi3ELi32ELi80ELi256ELb0ELi32ELi320ELi320ELi4ELb1ELi43ELb0ELb0ENS_16CompileConditionILi900EEEEEvPT_PKS4_S7_S7_flPfS8_Pj)
        /*07b8*/ 	.word	0x00000000


	//----- nvinfo : EIATTR_MIN_STACK_SIZE
	.align		4
.L_329:
        /*07bc*/ 	.byte	0x04, 0x12
        /*07be*/ 	.short	(.L_331 - .L_330)
	.align		4
.L_330:
        /*07c0*/ 	.word	index@(_ZN13group_norm_v214gn_cuda_kernelI13__nv_bfloat16Li320ELi1ELi32ELi80ELi256ELb0ELi64ELi320ELi320ELi4ELb1ELi37ELb0ELb0ENS_16CompileConditionILi900EEEEEvPT_PKS4_S7_S7_flPfS8_Pj)
        /*07c4*/ 	.word	0x00000000


	//----- nvinfo : EIATTR_MIN_STACK_SIZE
	.align		4
.L_331:
        /*07c8*/ 	.byte	0x04, 0x12
        /*07ca*/ 	.short	(.L_333 - .L_332)
	.align		4
.L_332:
        /*07cc*/ 	.word	index@(_ZN13group_norm_v214gn_cuda_kernelI13__nv_bfloat16Li320ELi1ELi32ELi80ELi256ELb0ELi128ELi320ELi320ELi4ELb1ELi74ELb0ELb0ENS_16CompileConditionILi900EEEEEvPT_PKS4_S7_S7_flPfS8_Pj)
        /*07d0*/ 	.word	0x00000110


	//----- nvinfo : EIATTR_MIN_STACK_SIZE
	.align		4
.L_333:
        /*07d4*/ 	.byte	0x04, 0x12
        /*07d6*/ 	.short	(.L_335 - .L_334)
	.align		4
.L_334:
        /*07d8*/ 	.word	index@(_ZN13group_norm_v214gn_cuda_kernelI13__nv_bfloat16Li320ELi1ELi32ELi80ELi256ELb0ELi128ELi320ELi320ELi4ELb0ELi74ELb0ELb1ENS_16CompileConditionILi900EEEEEvPT_PKS4_S7_S7_flPfS8_Pj)
        /*07dc*/ 	.word	0x00000108


	//----- nvinfo : EIATTR_MIN_STACK_SIZE
	.align		4
.L_335:
        /*07e0*/ 	.byte	0x04, 0x12
        /*07e2*/ 	.short	(.L_337 - .L_336)
	.align		4
.L_336:
        /*07e4*/ 	.word	index@(_ZN13group_norm_v214gn_cuda_kernelI13__nv_bfloat16Li320ELi3ELi32ELi80ELi256ELb0ELi64ELi320ELi320ELi4ELb1ELi87ELb0ELb0ENS_16CompileConditionILi900EEEEEvPT_PKS4_S7_S7_flPfS8_Pj)
        /*07e8*/ 	.word	0x00000180


	//----- nvinfo : EIATTR_MIN_STACK_SIZE
	.align		4
.L_337:
        /*07ec*/ 	.byte	0x04, 0x12
        /*07ee*/ 	.short	(.L_339 - .L_338)
	.align		4
.L_338:
        /*07f0*/ 	.word	index@(_ZN13group_norm_v214gn_cuda_kernelI13__nv_bfloat16Li320ELi2ELi32ELi80ELi256ELb0ELi64ELi320ELi320ELi4ELb1ELi74ELb0ELb0ENS_16CompileConditionILi900EEEEEvPT_PKS4_S7_S7_flPfS8_Pj)
        /*07f4*/ 	.word	0x00000050


	//----- nvinfo : EIATTR_MIN_STACK_SIZE
	.align		4
.L_339:
        /*07f8*/ 	.byte	0x04, 0x12
        /*07fa*/ 	.short	(.L_341 - .L_340)
	.align		4
.L_340:
        /*07fc*/ 	.word	index@(_ZN13group_norm_v214gn_cuda_kernelI13__nv_bfloat16Li320ELi3ELi16ELi160ELi256ELb1ELi8ELi320ELi320ELi4ELb1ELi10ELb0ELb0ENS_16CompileConditionILi900EEEEEvPT_PKS4_S7_S7_flPfS8_Pj)
        /*0800*/ 	.word	0x00000000


	//----- nvinfo : EIATTR_MIN_STACK_SIZE
	.align		4
.L_341:
        /*0804*/ 	.byte	0x04, 0x12
        /*0806*/ 	.short	(.L_343 - .L_342)
	.align		4
.L_342:
        /*0808*/ 	.word	index@(_ZN13group_norm_v214gn_cuda_kernelI13__nv_bfloat16Li320ELi1ELi16ELi160ELi256ELb1ELi16ELi320ELi320ELi4ELb1ELi9ELb0ELb0ENS_16CompileConditionILi900EEEEEvPT_PKS4_S7_S7_flPfS8_Pj)
        /*080c*/ 	.word	0x00000000


	//----- nvinfo : EIATTR_MIN_STACK_SIZE
	.align		4
.L_343:
        /*0810*/ 	.byte	0x04, 0x12
        /*0812*/ 	.short	(.L_345 - .L_344)
	.align		4
.L_344:
        /*0814*/ 	.word	index@(_ZN13group_norm_v214gn_cuda_kernelI13__nv_bfloat16Li320ELi3ELi16ELi160ELi256ELb1ELi16ELi320ELi320ELi4ELb1ELi21ELb0ELb0ENS_16CompileConditionILi900EEEEEvPT_PKS4_S7_S7_flPfS8_Pj)
        /*0818*/ 	.word	0x00000000


	//----- nvinfo : EIATTR_MIN_STACK_SIZE
	.align		4
.L_345:
        /*081c*/ 	.byte	0x04, 0x12
        /*081e*/ 	.short	(.L_347 - .L_346)
	.align		4
.L_346:
        /*0820*/ 	.word	index@(_ZN13group_norm_v214gn_cuda_kernelI13__nv_bfloat16Li320ELi1ELi16ELi160ELi256ELb1ELi32ELi320ELi320ELi4ELb1ELi18ELb0ELb0ENS_16CompileConditionILi900EEEEEvPT_PKS4_S7_S7_flPfS8_Pj)
        /*0824*/ 	.word	0x00000000


	//----- nvinfo : EIATTR_MIN_STACK_SIZE
	.align		4
.L_347:
        /*0828*/ 	.byte	0x04, 0x12
        /*082a*/ 	.short	(.L_349 - .L_348)
	.align		4
.L_348:
        /*082c*/ 	.word	index@(_ZN13group_norm_v214gn_cuda_kernelI13__nv_bfloat16Li320ELi3ELi16ELi160ELi256ELb1ELi32ELi320ELi320ELi4ELb1ELi43ELb0ELb0ENS_16CompileConditionILi900EEEEEvPT_PKS4_S7_S7_flPfS8_Pj)
        /*0830*/ 	.word	0x00000000


	//----- nvinfo : EIATTR_MIN_STACK_SIZE
	.align		4
.L_349:
        /*0834*/ 	.byte	0x04, 0x12
        /*0836*/ 	.short	(.L_351 - .L_350)
	.align		4
.L_350:
        /*0838*/ 	.word	index@(_ZN13group_norm_v214gn_cuda_kernelI13__nv_bfloat16Li320ELi1ELi16ELi160ELi256ELb1ELi64ELi320ELi320ELi4ELb1ELi37ELb0ELb0ENS_16CompileConditionILi900EEEEEvPT_PKS4_S7_S7_flPfS8_Pj)
        /*083c*/ 	.word	0x00000000


	//----- nvinfo : EIATTR_MIN_STACK_SIZE
	.align		4
.L_351:
        /*0840*/ 	.byte	0x04, 0x12
        /*0842*/ 	.short	(.L_353 - .L_352)
	.align		4
.L_352:
        /*0844*/ 	.word	index@(_ZN13group_norm_v214gn_cuda_kernelI13__nv_bfloat16Li320ELi1ELi16ELi160ELi256ELb1ELi128ELi320ELi320ELi4ELb1ELi74ELb0ELb0ENS_16CompileConditionILi900EEEEEvPT_PKS4_S7_S7_flPfS8_Pj)
        /*0848*/ 	.word	0x00000128


	//----- nvinfo : EIATTR_MIN_STACK_SIZE
	.align		4
.L_353:
        /*084c*/ 	.byte	0x04, 0x12
        /*084e*/ 	.short	(.L_355 - .L_354)
	.align		4
.L_354:
        /*0850*/ 	.word	index@(_ZN13group_norm_v214gn_cuda_kernelI13__nv_bfloat16Li320ELi1ELi16ELi160ELi256ELb1ELi128ELi320ELi320ELi4ELb0ELi74ELb0ELb1ENS_16CompileConditionILi900EEEEEvPT_PKS4_S7_S7_flPfS8_Pj)
        /*0854*/ 	.word	0x00000170


	//----- nvinfo : EIATTR_MIN_STACK_SIZE
	.align		4
.L_355:
        /*0858*/ 	.byte	0x04, 0x12
        /*085a*/ 	.short	(.L_357 - .L_356)
	.align		4
.L_356:
        /*085c*/ 	.word	index@(_ZN13group_norm_v214gn_cuda_kernelI13__nv_bfloat16Li320ELi3ELi16ELi160ELi256ELb1ELi64ELi320ELi320ELi4ELb1ELi87ELb0ELb0ENS_16CompileConditionILi900EEEEEvPT_PKS4_S7_S7_flPfS8_Pj)
        /*0860*/ 	.word	0x00000148


	//----- nvinfo : EIATTR_MIN_STACK_SIZE
	.align		4
.L_357:
        /*0864*/ 	.byte	0x04, 0x12
        /*0866*/ 	.short	(.L_359 - .L_358)
	.align		4
.L_358:
        /*0868*/ 	.word	index@(_ZN13group_norm_v214gn_cuda_kernelI13__nv_bfloat16Li320ELi2ELi16ELi160ELi256ELb1ELi64ELi320ELi320ELi4ELb1ELi74ELb0ELb0ENS_16CompileConditionILi900EEEEEvPT_PKS4_S7_S7_flPfS8_Pj)
        /*086c*/ 	.word	0x00000000


	//----- nvinfo : EIATTR_MIN_STACK_SIZE
	.align		4
.L_359:
        /*0870*/ 	.byte	0x04, 0x12
        /*0872*/ 	.short	(.L_361 - .L_360)
	.align		4
.L_360:
        /*0874*/ 	.word	index@(_ZN13group_norm_v218gn_bwd_cuda_kernelI6__halfLi320ELi3ELi32ELi80ELi256ELb0ELb1ELi8ELi320ELi320ELi4ELb1ELi10ELb0ELb0ELNS_15WgradSyncMethodE2ENS_16CompileConditionILi900EEEEEvPT_S6_S6_PKS5_S8_S8_S8_PKfflPfPj)
        /*0878*/ 	.word	0x00000000


	//----- nvinfo : EIATTR_MIN_STACK_SIZE
	.align		4
.L_361:
        /*087c*/ 	.byte	0x04, 0x12
        /*087e*/ 	.short	(.L_363 - .L_362)
	.align		4
.L_362:
        /*0880*/ 	.word	index@(_ZN13group_norm_v218gn_bwd_cuda_kernelI6__halfLi320ELi1ELi32ELi80ELi256ELb0ELb1ELi16ELi320ELi320ELi4ELb1ELi9ELb0ELb0ELNS_15WgradSyncMethodE2ENS_16CompileConditionILi900EEEEEvPT_S6_S6_PKS5_S8_S8_S8_PKfflPfPj)
        /*0884*/ 	.word	0x00000000


	//----- nvinfo : EIATTR_MIN_STACK_SIZE
	.align		4
.L_363:
        /*0888*/ 	.byte	0x04, 0x12
        /*088a*/ 	.short	(.L_365 - .L_364)
	.align		4
.L_364:
        /*088c*/ 	.word	index@(_ZN13group_norm_v218gn_bwd_cuda_kernelI6__halfLi320ELi3ELi32ELi80ELi256ELb0ELb1ELi16ELi320ELi320ELi4ELb1ELi16ELb0ELb0ELNS_15WgradSyncMethodE3ENS_16CompileConditionILi900EEEEEvPT_S6_S6_PKS5_S8_S8_S8_PKfflPfPj)
        /*0890*/ 	.word	0x00000010


	//----- nvinfo : EIATTR_MIN_STACK_SIZE
	.align		4
.L_365:
        /*0894*/ 	.byte	0x04, 0x12
        /*0896*/ 	.short	(.L_367 - .L_366)
	.align		4
.L_366:
        /*0898*/ 	.word	index@(_ZN13group_norm_v218gn_bwd_cuda_kernelI6__halfLi320ELi1ELi32ELi80ELi256ELb0ELb1ELi32ELi320ELi320ELi4ELb1ELi16ELb0ELb0ELNS_15WgradSyncMethodE3ENS_16CompileConditionILi900EEEEEvPT_S6_S6_PKS5_S8_S8_S8_PKfflPfPj)
        /*089c*/ 	.word	0x00000000


	//----- nvinfo : EIATTR_MIN_STACK_SIZE
	.align		4
.L_367:
        /*08a0*/ 	.byte	0x04, 0x12
        /*08a2*/ 	.short	(.L_369 - .L_368)
	.align		4
.L_368:
        /*08a4*/ 	.word	index@(_ZN13group_norm_v218gn_bwd_cuda_kernelI6__halfLi320ELi1ELi32ELi80ELi256ELb0ELb1ELi64ELi320ELi320ELi4ELb1ELi32ELb0ELb0ELNS_15WgradSyncMethodE3ENS_16CompileConditionILi900EEEEEvPT_S6_S6_PKS5_S8_S8_S8_PKfflPfPj)
        /*08a8*/ 	.word	0x00000068


	//----- nvinfo : EIATTR_MIN_STACK_SIZE
	.align		4
.L_369:
        /*08ac*/ 	.byte	0x04, 0x12
        /*08ae*/ 	.short	(.L_371 - .L_370)
	.align		4
.L_370:
        /*08b0*/ 	.word	index@(_ZN13group_norm_v218gn_bwd_cuda_kernelI6__halfLi320ELi2ELi32ELi80ELi256ELb0ELb1ELi32ELi320ELi320ELi4ELb1ELi32ELb0ELb0ELNS_15WgradSyncMethodE3ENS_16CompileConditionILi900EEEEEvPT_S6_S6_PKS5_S8_S8_S8_PKfflPfPj)
        /*08b4*/ 	.word	0x00000030


	//----- nvinfo : EIATTR_MIN_STACK_SIZE
	.align		4
.L_371:
        /*08b8*/ 	.byte	0x04, 0x12
        /*08ba*/ 	.short	(.L_373 - .L_372)
	.align		4
.L_372:
        /*08bc*/ 	.word	index@(_ZN13group_norm_v218gn_bwd_cuda_kernelI6__halfLi320ELi3ELi32ELi80ELi256ELb0ELb1ELi32ELi320ELi320ELi4ELb1ELi40ELb0ELb0ELNS_15WgradSyncMethodE3ENS_16CompileConditionILi900EEEEEvPT_S6_S6_PKS5_S8_S8_S8_PKfflPfPj)
        /*08c0*/ 	.word	0x000000d0


	//----- nvinfo : EIATTR_MIN_STACK_SIZE
	.align		4
.L_373:
        /*08c4*/ 	.byte	0x04, 0x12
        /*08c6*/ 	.short	(.L_375 - .L_374)
	.align		4
.L_374:
        /*08c8*/ 	.word	index@(_ZN13group_norm_v218gn_bwd_cuda_kernelI6__halfLi320ELi3ELi32ELi80ELi256ELb0ELb1ELi32ELi320ELi320ELi4ELb1ELi48ELb0ELb0ELNS_15WgradSyncMethodE3ENS_16CompileConditionILi900EEEEEvPT_S6_S6_PKS5_S8_S8_S8_PKfflPfPj)
        /*08cc*/ 	.word	0x000000d0


	//----- nvinfo : EIATTR_MIN_STACK_SIZE
	.align		4
.L_375:
        /*08d0*/ 	.byte	0x04, 0x12
        /*08d2*/ 	.short	(.L_377 - .L_376)
	.align		4
.L_376:
        /*08d4*/ 	.word	index@(_ZN13group_norm_v218gn_bwd_cuda_kernelI6__halfLi320ELi3ELi16ELi160ELi256ELb1ELb1ELi8ELi320ELi320ELi4ELb1ELi10ELb0ELb0ELNS_15WgradSyncMethodE2ENS_16CompileConditionILi900EEEEEvPT_S6_S6_PKS5_S8_S8_S8_PKfflPfPj)
        /*08d8*/ 	.word	0x00000000


	//----- nvinfo : EIATTR_MIN_STACK_SIZE
	.align		4
.L_377:
        /*08dc*/ 	.byte	0x04, 0x12
        /*08de*/ 	.short	(.L_379 - .L_378)
	.align		4
.L_378:
        /*08e0*/ 	.word	index@(_ZN13group_norm_v218gn_bwd_cuda_kernelI6__halfLi320ELi1ELi16ELi160ELi256ELb1ELb1ELi16ELi320ELi320ELi4ELb1ELi9ELb0ELb0ELNS_15WgradSyncMethodE2ENS_16CompileConditionILi900EEEEEvPT_S6_S6_PKS5_S8_S8_S8_PKfflPfPj)
        /*08e4*/ 	.word	0x00000000


	//----- nvinfo : EIATTR_MIN_STACK_SIZE
	.align		4
.L_379:
        /*08e8*/ 	.byte	0x04, 0x12
        /*08ea*/ 	.short	(.L_381 - .L_380)
	.align		4
.L_380:
        /*08ec*/ 	.word	index@(_ZN13group_norm_v218gn_bwd_cuda_kernelI6__halfLi320ELi3ELi16ELi160ELi256ELb1ELb1ELi16ELi320ELi320ELi4ELb1ELi16ELb0ELb0ELNS_15WgradSyncMethodE3ENS_16CompileConditionILi900EEEEEvPT_S6_S6_PKS5_S8_S8_S8_PKfflPfPj)
        /*08f0*/ 	.word	0x00000000


	//----- nvinfo : EIATTR_MIN_STACK_SIZE
	.align		4
.L_381:
        /*08f4*/ 	.byte	0x04, 0x12
        /*08f6*/ 	.short	(.L_383 - .L_382)
	.align		4
.L_382:
        /*08f8*/ 	.word	index@(_ZN13group_norm_v218gn_bwd_cuda_kernelI6__halfLi320ELi1ELi16ELi160ELi256ELb1ELb1ELi32ELi320ELi320ELi4ELb1ELi16ELb0ELb0ELNS_15WgradSyncMethodE3ENS_16CompileConditionILi900EEEEEvPT_S6_S6_PKS5_S8_S8_S8_PKfflPfPj)
        /*08fc*/ 	.word	0x00000000


	//----- nvinfo : EIATTR_MIN_STACK_SIZE
	.align		4
.L_383:
        /*0900*/ 	.byte	0x04, 0x12
        /*0902*/ 	.short	(.L_385 - .L_384)
	.align		4
.L_384:
        /*0904*/ 	.word	index@(_ZN13group_norm_v218gn_bwd_cuda_kernelI6__halfLi320ELi1ELi16ELi160ELi256ELb1ELb1ELi64ELi320ELi320ELi4ELb1ELi32ELb0ELb0ELNS_15WgradSyncMethodE3ENS_16CompileConditionILi900EEEEEvPT_S6_S6_PKS5_S8_S8_S8_PKfflPfPj)
        /*0908*/ 	.word	0x00000000


	//----- nvinfo : EIATTR_MIN_STACK_SIZE
	.align		4
.L_385:
        /*090c*/ 	.byte	0x04, 0x12
        /*090e*/ 	.short	(.L_387 - .L_386)
	.align		4
.L_386:
        /*0910*/ 	.word	index@(_ZN13group_norm_v218gn_bwd_cuda_kernelI6__halfLi320ELi2ELi16ELi160ELi256ELb1ELb1ELi32ELi320ELi320ELi4ELb1ELi32ELb0ELb0ELNS_15WgradSyncMethodE3ENS_16CompileConditionILi900EEEEEvPT_S6_S6_PKS5_S8_S8_S8_PKfflPfPj)
        /*0914*/ 	.word	0x00000000


	//----- nvinfo : EIATTR_MIN_STACK_SIZE
	.align		4
.L_387:
        /*0918*/ 	.byte	0x04, 0x12
        /*091a*/ 	.short	(.L_389 - .L_388)
	.align		4
.L_388:
        /*091c*/ 	.word	index@(_ZN13group_norm_v218gn_bwd_cuda_kernelI6__halfLi320ELi3ELi16ELi160ELi256ELb1ELb1ELi32ELi320ELi320ELi4ELb1ELi40ELb0ELb0ELNS_15WgradSyncMethodE3ENS_16CompileConditionILi900EEEEEvPT_S6_S6_PKS5_S8_S8_S8_PKfflPfPj)
        /*0920*/ 	.word	0x00000090


	//----- nvinfo : EIATTR_MIN_STACK_SIZE
	.align		4
.L_389:
        /*0924*/ 	.byte	0x04, 0x12
        /*0926*/ 	.short	(.L_391 - .L_390)
	.align		4
.L_390:
        /*0928*/ 	.word	index@(_ZN13group_norm_v218gn_bwd_cuda_kernelI6__halfLi320ELi3ELi16ELi160ELi256ELb1ELb1ELi32ELi320ELi320ELi4ELb1ELi48ELb0ELb0ELNS_15WgradSyncMethodE3ENS_16CompileConditionILi900EEEEEvPT_S6_S6_PKS5_S8_S8_S8_PKfflPfPj)
        /*092c*/ 	.word	0x00000090


	//----- nvinfo : EIATTR_MIN_STACK_SIZE
	.align		4
.L_391:
        /*0930*/ 	.byte	0x04, 0x12
        /*0932*/ 	.short	(.L_393 - .L_392)
	.align		4
.L_392:
        /*0934*/ 	.word	index@(_ZN13group_norm_v214gn_cuda_kernelI6__halfLi320ELi3ELi32ELi80ELi256ELb0ELi8ELi320ELi320ELi4ELb1ELi10ELb0ELb0ENS_16CompileConditionILi900EEEEEvPT_PKS4_S7_S7_flPfS8_Pj)
        /*0938*/ 	.word	0x00000000


	//----- nvinfo : EIATTR_MIN_STACK_SIZE
	.align		4
.L_393:
        /*093c*/ 	.byte	0x04, 0x12
        /*093e*/ 	.short	(.L_395 - .L_394)
	.align		4
.L_394:
        /*0940*/ 	.word	index@(_ZN13group_norm_v214gn_cuda_kernelI6__halfLi320ELi1ELi32ELi80ELi256ELb0ELi16ELi320ELi320ELi4ELb1ELi9ELb0ELb0ENS_16CompileConditionILi900EEEEEvPT_PKS4_S7_S7_flPfS8_Pj)
        /*0944*/ 	.word	0x00000000


	//----- nvinfo : EIATTR_MIN_STACK_SIZE
	.align		4
.L_395:
        /*0948*/ 	.byte	0x04, 0x12
        /*094a*/ 	.short	(.L_397 - .L_396)
	.align		4
.L_396:
        /*094c*/ 	.word	index@(_ZN13group_norm_v214gn_cuda_kernelI6__halfLi320ELi3ELi32ELi80ELi256ELb0ELi16ELi320ELi320ELi4ELb1ELi21ELb0ELb0ENS_16CompileConditionILi900EEEEEvPT_PKS4_S7_S7_flPfS8_Pj)
        /*0950*/ 	.word	0x00000000


	//----- nvinfo : EIATTR_MIN_STACK_SIZE
	.align		4
.L_397:
        /*0954*/ 	.byte	0x04, 0x12
        /*0956*/ 	.short	(.L_399 - .L_398)
	.align		4
.L_398:
        /*0958*/ 	.word	index@(_ZN13group_norm_v214gn_cuda_kernelI6__halfLi320ELi1ELi32ELi80ELi256ELb0ELi32ELi320ELi320ELi4ELb1ELi18ELb0ELb0ENS_16CompileConditionILi900EEEEEvPT_PKS4_S7_S7_flPfS8_Pj)
        /*095c*/ 	.word	0x00000000


	//----- nvinfo : EIATTR_MIN_STACK_SIZE
	.align		4
.L_399:
        /*0960*/ 	.byte	0x04, 0x12
        /*0962*/ 	.short	(.L_401 - .L_400)
	.align		4
.L_400:
        /*0964*/ 	.word	index@(_ZN13group_norm_v214gn_cuda_kernelI6__halfLi320ELi3ELi32ELi80ELi256ELb0ELi32ELi320ELi320ELi4ELb1ELi43ELb0ELb0ENS_16CompileConditionILi900EEEEEvPT_PKS4_S7_S7_flPfS8_Pj)
        /*0968*/ 	.word	0x00000000


	//----- nvinfo : EIATTR_MIN_STACK_SIZE
	.align		4
.L_401:
        /*096c*/ 	.byte	0x04, 0x12
        /*096e*/ 	.short	(.L_403 - .L_402)
	.align		4
.L_402:
        /*0970*/ 	.word	index@(_ZN13group_norm_v214gn_cuda_kernelI6__halfLi320ELi1ELi32ELi80ELi256ELb0ELi64ELi320ELi320ELi4ELb1ELi37ELb0ELb0ENS_16CompileConditionILi900EEEEEvPT_PKS4_S7_S7_flPfS8_Pj)
        /*0974*/ 	.word	0x00000000


	//----- nvinfo : EIATTR_MIN_STACK_SIZE
	.align		4
.L_403:
        /*0978*/ 	.byte	0x04, 0x12
        /*097a*/ 	.short	(.L_405 - .L_404)
	.align		4
.L_404:
        /*097c*/ 	.word	index@(_ZN13group_norm_v214gn_cuda_kernelI6__halfLi320ELi1ELi32ELi80ELi256ELb0ELi128ELi320ELi320ELi4ELb1ELi74ELb0ELb0ENS_16CompileConditionILi900EEEEEvPT_PKS4_S7_S7_flPfS8_Pj)
        /*0980*/ 	.word	0x00000108


	//----- nvinfo : EIATTR_MIN_STACK_SIZE
	.align		4
.L_405:
        /*0984*/ 	.byte	0x04, 0x12
        /*0986*/ 	.short	(.L_407 - .L_406)
	.align		4
.L_406:
        /*0988*/ 	.word	index@(_ZN13group_norm_v214gn_cuda_kernelI6__halfLi320ELi1ELi32ELi80ELi256ELb0ELi128ELi320ELi320ELi4ELb0ELi74ELb0ELb1ENS_16CompileConditionILi900EEEEEvPT_PKS4_S7_S7_flPfS8_Pj)
        /*098c*/ 	.word	0x00000000


	//----- nvinfo : EIATTR_MIN_STACK_SIZE
	.align		4
.L_407:
        /*0990*/ 	.byte	0x04, 0x12
        /*0992*/ 	.short	(.L_409 - .L_408)
	.align		4
.L_408:
        /*0994*/ 	.word	index@(_ZN13group_norm_v214gn_cuda_kernelI6__halfLi320ELi3ELi32ELi80ELi256ELb0ELi64ELi320ELi320ELi4ELb1ELi87ELb0ELb0ENS_16CompileConditionILi900EEEEEvPT_PKS4_S7_S7_flPfS8_Pj)
        /*0998*/ 	.word	0x00000140


	//----- nvinfo : EIATTR_MIN_STACK_SIZE
	.align		4
.L_409:
        /*099c*/ 	.byte	0x04, 0x12
        /*099e*/ 	.short	(.L_411 - .L_410)
	.align		4
.L_410:
        /*09a0*/ 	.word	index@(_ZN13group_norm_v214gn_cuda_kernelI6__halfLi320ELi2ELi32ELi80ELi256ELb0ELi64ELi320ELi320ELi4ELb1ELi74ELb0ELb0ENS_16CompileConditionILi900EEEEEvPT_PKS4_S7_S7_flPfS8_Pj)
        /*09a4*/ 	.word	0x00000030


	//----- nvinfo : EIATTR_MIN_STACK_SIZE
	.align		4
.L_411:
        /*09a8*/ 	.byte	0x04, 0x12
        /*09aa*/ 	.short	(.L_413 - .L_412)
	.align		4
.L_412:
        /*09ac*/ 	.word	index@(_ZN13group_norm_v214gn_cuda_kernelI6__halfLi320ELi3ELi16ELi160ELi256ELb1ELi8ELi320ELi320ELi4ELb1ELi10ELb0ELb0ENS_16CompileConditionILi900EEEEEvPT_PKS4_S7_S7_flPfS8_Pj)
        /*09b0*/ 	.word	0x00000000


	//----- nvinfo : EIATTR_MIN_STACK_SIZE
	.align		4
.L_413:
        /*09b4*/ 	.byte	0x04, 0x12
        /*09b6*/ 	.short	(.L_415 - .L_414)
	.align		4
.L_414:
        /*09b8*/ 	.word	index@(_ZN13group_norm_v214gn_cuda_kernelI6__halfLi320ELi1ELi16ELi160ELi256ELb1ELi16ELi320ELi320ELi4ELb1ELi9ELb0ELb0ENS_16CompileConditionILi900EEEEEvPT_PKS4_S7_S7_flPfS8_Pj)
        /*09bc*/ 	.word	0x00000000


	//----- nvinfo : EIATTR_MIN_STACK_SIZE
	.align		4
.L_415:
        /*09c0*/ 	.byte	0x04, 0x12
        /*09c2*/ 	.short	(.L_417 - .L_416)
	.align		4
.L_416:
        /*09c4*/ 	.word	index@(_ZN13group_norm_v214gn_cuda_kernelI6__halfLi320ELi3ELi16ELi160ELi256ELb1ELi16ELi320ELi320ELi4ELb1ELi21ELb0ELb0ENS_16CompileConditionILi900EEEEEvPT_PKS4_S7_S7_flPfS8_Pj)
        /*09c8*/ 	.word	0x00000000


	//----- nvinfo : EIATTR_MIN_STACK_SIZE
	.align		4
.L_417:
        /*09cc*/ 	.byte	0x04, 0x12
        /*09ce*/ 	.short	(.L_419 - .L_418)
	.align		4
.L_418:
        /*09d0*/ 	.word	index@(_ZN13group_norm_v214gn_cuda_kernelI6__halfLi320ELi1ELi16ELi160ELi256ELb1ELi32ELi320ELi320ELi4ELb1ELi18ELb0ELb0ENS_16CompileConditionILi900EEEEEvPT_PKS4_S7_S7_flPfS8_Pj)
        /*09d4*/ 	.word	0x00000000


	//----- nvinfo : EIATTR_MIN_STACK_SIZE
	.align		4
.L_419:
        /*09d8*/ 	.byte	0x04, 0x12
        /*09da*/ 	.short	(.L_421 - .L_420)
	.align		4
.L_420:
        /*09dc*/ 	.word	index@(_ZN13group_norm_v214gn_cuda_kernelI6__halfLi320ELi3ELi16ELi160ELi256ELb1ELi32ELi320ELi320ELi4ELb1ELi43ELb0ELb0ENS_16CompileConditionILi900EEEEEvPT_PKS4_S7_S7_flPfS8_Pj)
        /*09e0*/ 	.word	0x00000000


	//----- nvinfo : EIATTR_MIN_STACK_SIZE
	.align		4
.L_421:
        /*09e4*/ 	.byte	0x04, 0x12
        /*09e6*/ 	.short	(.L_423 - .L_422)
	.align		4
.L_422:
        /*09e8*/ 	.word	index@(_ZN13group_norm_v214gn_cuda_kernelI6__halfLi320ELi1ELi16ELi160ELi256ELb1ELi64ELi320ELi320ELi4ELb1ELi37ELb0ELb0ENS_16CompileConditionILi900EEEEEvPT_PKS4_S7_S7_flPfS8_Pj)
        /*09ec*/ 	.word	0x00000000


	//----- nvinfo : EIATTR_MIN_STACK_SIZE
	.align		4
.L_423:
        /*09f0*/ 	.byte	0x04, 0x12
        /*09f2*/ 	.short	(.L_425 - .L_424)
	.align		4
.L_424:
        /*09f4*/ 	.word	index@(_ZN13group_norm_v214gn_cuda_kernelI6__halfLi320ELi1ELi16ELi160ELi256ELb1ELi128ELi320ELi320ELi4ELb1ELi74ELb0ELb0ENS_16CompileConditionILi900EEEEEvPT_PKS4_S7_S7_flPfS8_Pj)
        /*09f8*/ 	.word	0x00000000


	//----- nvinfo : EIATTR_MIN_STACK_SIZE
	.align		4
.L_425:
        /*09fc*/ 	.byte	0x04, 0x12
        /*09fe*/ 	.short	(.L_427 - .L_426)
	.align		4
.L_426:
        /*0a00*/ 	.word	index@(_ZN13group_norm_v214gn_cuda_kernelI6__halfLi320ELi1ELi16ELi160ELi256ELb1ELi128ELi320ELi320ELi4ELb0ELi74ELb0ELb1ENS_16CompileConditionILi900EEEEEvPT_PKS4_S7_S7_flPfS8_Pj)
        /*0a04*/ 	.word	0x00000008


	//----- nvinfo : EIATTR_MIN_STACK_SIZE
	.align		4
.L_427:
        /*0a08*/ 	.byte	0x04, 0x12
        /*0a0a*/ 	.short	(.L_429 - .L_428)
	.align		4
.L_428:
        /*0a0c*/ 	.word	index@(_ZN13group_norm_v214gn_cuda_kernelI6__halfLi320ELi3ELi16ELi160ELi256ELb1ELi64ELi320ELi320ELi4ELb1ELi87ELb0ELb0ENS_16CompileConditionILi900EEEEEvPT_PKS4_S7_S7_flPfS8_Pj)
        /*0a10*/ 	.word	0x00000070


	//----- nvinfo : EIATTR_MIN_STACK_SIZE
	.align		4
.L_429:
        /*0a14*/ 	.byte	0x04, 0x12
        /*0a16*/ 	.short	(.L_431 - .L_430)
	.align		4
.L_430:
        /*0a18*/ 	.word	index@(_ZN13group_norm_v214gn_cuda_kernelI6__halfLi320ELi2ELi16ELi160ELi256ELb1ELi64ELi320ELi320ELi4ELb1ELi74ELb0ELb0ENS_16CompileConditionILi900EEEEEvPT_PKS4_S7_S7_flPfS8_Pj)
        /*0a1c*/ 	.word	0x00000000
.L_431:


//--------------------- .nv.compat                --------------------------
	.section	.nv.compat,"",@"SHT_CUDA_COMPAT_INFO"
	.align	4
        /*0000*/ 	.byte	0x02, 0x09, 0x01, 0x00, 0x02, 0x02, 0x01, 0x00, 0x02, 0x05, 0x05, 0x00, 0x03, 0x07, 0x01, 0x01
        /*0010*/ 	.byte	0x02, 0x03, 0x00, 0x00, 0x02, 0x06, 0x01, 0x00, 0x04, 0x0b, 0x08, 0x00, 0x00, 0x00, 0x00, 0x00
        /*0020*/ 	.byte	0x00, 0x00, 0x00, 0x00


//--------------------- .nv.info._ZN13group_norm_v218gn_bwd_cuda_kernelI13__nv_bfloat16Li320ELi3ELi32ELi80ELi256ELb0ELb1ELi8ELi320ELi320ELi4ELb1ELi10ELb0ELb0ELNS_15WgradSyncMethodE2ENS_16CompileConditionILi900EEEEEvPT_S6_S6_PKS5_S8_S8_S8_PKfflPfPj --------------------------
	.section	.nv.info._ZN13group_norm_v218gn_bwd_cuda_kernelI13__nv_bfloat16Li320ELi3ELi32ELi80ELi256ELb0ELb1ELi8ELi320ELi320ELi4ELb1ELi10ELb0ELb0ELNS_15WgradSyncMethodE2ENS_16CompileConditionILi900EEEEEvPT_S6_S6_PKS5_S8_S8_S8_PKfflPfPj,"",@"SHT_CUDA_INFO"
	.sectionflags	@""
	.align	4


	//----- nvinfo : EIATTR_CUDA_API_VERSION
	.align		4
        /*0000*/ 	.byte	0x04, 0x37
        /*0002*/ 	.short	(.L_433 - .L_432)
.L_432:
        /*0004*/ 	.word	0x00000082


	//----- nvinfo : EIATTR_KPARAM_INFO
	.align		4
.L_433:
        /*0008*/ 	.byte	0x04, 0x17
        /*000a*/ 	.short	(.L_435 - .L_434)
.L_434:
        /*000c*/ 	.word	0x00000000
        /*0010*/ 	.short	0x000b
        /*0012*/ 	.short	0x0058
        /*0014*/ 	.byte	0x00, 0xf0, 0x21, 0x00


	//----- nvinfo : EIATTR_KPARAM_INFO
	.align		4
.L_435:
        /*0018*/ 	.byte	0x04, 0x17
        /*001a*/ 	.short	(.L_437 - .L_436)
.L_436:
        /*001c*/ 	.word	0x00000000
        /*0020*/ 	.short	0x000a
        /*0022*/ 	.short	0x0050
        /*0024*/ 	.byte	0x00, 0xf0, 0x21, 0x00


	//----- nvinfo : EIATTR_KPARAM_INFO
	.align		4
.L_437:
        /*0028*/ 	.byte	0x04, 0x17
        /*002a*/ 	.short	(.L_439 - .L_438)
.L_438:
        /*002c*/ 	.word	0x00000000
        /*0030*/ 	.short	0x0009
        /*0032*/ 	.short	0x0048
        /*0034*/ 	.byte	0x00, 0xf0, 0x21, 0x00


	//----- nvinfo : EIATTR_KPARAM_INFO
	.align		4
.L_439:
        /*0038*/ 	.byte	0x04, 0x17
        /*003a*/ 	.short	(.L_441 - .L_440)
.L_440:
        /*003c*/ 	.word	0x00000000
        /*0040*/ 	.short	0x0008
        /*0042*/ 	.short	0x0040
        /*0044*/ 	.byte	0x00, 0xf0, 0x11, 0x00


	//----- nvinfo : EIATTR_KPARAM_INFO
	.align		4
.L_441:
        /*0048*/ 	.byte	0x04, 0x17
        /*004a*/ 	.short	(.L_443 - .L_442)
.L_442:
        /*004c*/ 	.word	0x00000000
        /*0050*/ 	.short	0x0007
        /*0052*/ 	.short	0x0038
        /*0054*/ 	.byte	0x00, 0xf0, 0x21, 0x00


	//----- nvinfo : EIATTR_KPARAM_INFO
	.align		4
.L_443:
        /*0058*/ 	.byte	0x04, 0x17
        /*005a*/ 	.short	(.L_445 - .L_444)
.L_444:
        /*005c*/ 	.word	0x00000000
        /*0060*/ 	.short	0x0006
        /*0062*/ 	.short	0x0030
        /*0064*/ 	.byte	0x00, 0xf0, 0x21, 0x00


	//----- nvinfo : EIATTR_KPARAM_INFO
	.align		4
.L_445:
        /*0068*/ 	.byte	0x04, 0x17
        /*006a*/ 	.short	(.L_447 - .L_446)
.L_446:
        /*006c*/ 	.word	0x00000000
        /*0070*/ 	.short	0x0005
        /*0072*/ 	.short	0x0028
        /*0074*/ 	.byte	0x00, 0xf0, 0x21, 0x00


	//----- nvinfo : EIATTR_KPARAM_INFO
	.align		4
.L_447:
        /*0078*/ 	.byte	0x04, 0x17
        /*007a*/ 	.short	(.L_449 - .L_448)
.L_448:
        /*007c*/ 	.word	0x00000000
        /*0080*/ 	.short	0x0004
        /*0082*/ 	.short	0x0020
        /*0084*/ 	.byte	0x00, 0xf0, 0x21, 0x00


	//----- nvinfo : EIATTR_KPARAM_INFO
	.align		4
.L_449:
        /*0088*/ 	.byte	0x04, 0x17
        /*008a*/ 	.short	(.L_451 - .L_450)
.L_450:
        /*008c*/ 	.word	0x00000000
        /*0090*/ 	.short	0x0003
        /*0092*/ 	.short	0x0018
        /*0094*/ 	.byte	0x00, 0xf0, 0x21, 0x00


	//----- nvinfo : EIATTR_KPARAM_INFO
	.align		4
.L_451:
        /*0098*/ 	.byte	0x04, 0x17
        /*009a*/ 	.short	(.L_453 - .L_452)
.L_452:
        /*009c*/ 	.word	0x00000000
        /*00a0*/ 	.short	0x0002
        /*00a2*/ 	.short	0x0010
        /*00a4*/ 	.byte	0x00, 0xf0, 0x21, 0x00


	//----- nvinfo : EIATTR_KPARAM_INFO
	.align		4
.L_453:
        /*00a8*/ 	.byte	0x04, 0x17
        /*00aa*/ 	.short	(.L_455 - .L_454)
.L_454:
        /*00ac*/ 	.word	0x00000000
        /*00b0*/ 	.short	0x0001
        /*00b2*/ 	.short	0x0008
        /*00b4*/ 	.byte	0x00, 0xf0, 0x21, 0x00


	//----- nvinfo : EIATTR_KPARAM_INFO
	.align		4
.L_455:
        /*00b8*/ 	.byte	0x04, 0x17
        /*00ba*/ 	.short	(.L_457 - .L_456)
.L_456:
        /*00bc*/ 	.word	0x00000000
        /*00c0*/ 	.short	0x0000
        /*00c2*/ 	.short	0x0000
        /*00c4*/ 	.byte	0x00, 0xf0, 0x21, 0x00


	//----- nvinfo : EIATTR_SPARSE_MMA_MASK
	.align		4
.L_457:
        /*00c8*/ 	.byte	0x03, 0x50
        /*00ca*/ 	.short	0x0000


	//----- nvinfo : EIATTR_MAXREG_COUNT
	.align		4
        /*00cc*/ 	.byte	0x03, 0x1b
        /*00ce*/ 	.short	0x0040


	//----- nvinfo : EIATTR_NUM_BARRIERS
	.align		4
        /*00d0*/ 	.byte	0x02, 0x4c
        /*00d2*/ 	.byte	0x01
	.zero		1


	//----- nvinfo : EIATTR_MERCURY_ISA_VERSION
	.align		4
        /*00d4*/ 	.byte	0x03, 0x5f
        /*00d6*/ 	.short	0x0101


	//----- nvinfo : EIATTR_COOP_GROUP_MASK_REGIDS
	.align		4
        /*00d8*/ 	.byte	0x04, 0x29
        /*00da*/ 	.short	(.L_459 - .L_458)


	//   ....[0]....
.L_458:
        /*00dc*/ 	.word	0xffffffff


	//   ....[1]....
        /*00e0*/ 	.word	0xffffffff


	//   ....[2]....
        /*00e4*/ 	.word	0xffffffff


	//   ....[3]....
        /*00e8*/ 	.word	0xffffffff


	//   ....[4]....
        /*00ec*/ 	.word	0xffffffff


	//   ....[5]....
        /*00f0*/ 	.word	0xffffffff


	//   ....[6]....
        /*00f4*/ 	.word	0xffffffff


	//   ....[7]....
        /*00f8*/ 	.word	0xffffffff


	//   ....[8]....
        /*00fc*/ 	.word	0xffffffff


	//   ....[9]....
        /*0100*/ 	.word	0xffffffff


	//   ....[10]....
        /*0104*/ 	.word	0xffffffff


	//   ....[11]....
        /*0108*/ 	.word	0xffffffff


	//   ....[12]....
        /*010c*/ 	.word	0xffffffff


	//   ....[13]....
        /*0110*/ 	.word	0xffffffff


	//   ....[14]....
        /*0114*/ 	.word	0x05000017


	//   ....[15]....
        /*0118*/ 	.word	0x05000016


	//   ....[16]....
        /*011c*/ 	.word	0x05000018


	//   ....[17]....
        /*0120*/ 	.word	0x05000019


	//   ....[18]....
        /*0124*/ 	.word	0x0500001b


	//   ....[19]....
        /*0128*/ 	.word	0x0500001a


	//   ....[20]....
        /*012c*/ 	.word	0x0500001c


	//   ....[21]....
        /*0130*/ 	.word	0x05000011


	//   ....[22]....
        /*0134*/ 	.word	0x0500001b


	//   ....[23]....
        /*0138*/ 	.word	0x0500001a


	//   ....[24]....
        /*013c*/ 	.word	0x0500001c


	//   ....[25]....
        /*0140*/ 	.word	0x0500001d


	//   ....[26]....
        /*0144*/ 	.word	0x0500001f


	//   ....[27]....
        /*0148*/ 	.word	0x0500001e


	//   ....[28]....
        /*014c*/ 	.word	0x05000022


	//   ....[29]....
        /*0150*/ 	.word	0x05000011


	//   ....[30]....
        /*0154*/ 	.word	0x0500001b


	//   ....[31]....
        /*0158*/ 	.word	0x0500001a


	//   ....[32]....
        /*015c*/ 	.word	0x0500001c


	//   ....[33]....
        /*0160*/ 	.word	0x0500001d


	//   ....[34]....
        /*0164*/ 	.word	0x0500001f


	//   ....[35]....
        /*0168*/ 	.word	0x0500001e


	//   ....[36]....
        /*016c*/ 	.word	0x05000022


	//   ....[37]....
        /*0170*/ 	.word	0x05000011


	//   ....[38]....
        /*0174*/ 	.word	0x0500001d


	//   ....[39]....
        /*0178*/ 	.word	0x05000020


	//   ....[40]....
        /*017c*/ 	.word	0x0500001d


	//   ....[41]....
        /*0180*/ 	.word	0x05000028


	//   ....[42]....
        /*0184*/ 	.word	0x05000025


	//   ....[43]....
        /*0188*/ 	.word	0x0500001f


	//   ....[44]....
        /*018c*/ 	.word	0x0500001c


	//   ....[45]....
        /*0190*/ 	.word	0x0500001e


	//   ....[46]....
        /*0194*/ 	.word	0x05000019


	//   ....[47]....
        /*0198*/ 	.word	0x0500001c


	//   ....[48]....
        /*019c*/ 	.word	0x05000018


	//   ....[49]....
        /*01a0*/ 	.word	0x05000016


	//   ....[50]....
        /*01a4*/ 	.word	0x0500001a


	//   ....[51]....
        /*01a8*/ 	.word	0x0500001f


	//   ....[52]....
        /*01ac*/ 	.word	0x0500001d


	//   ....[53]....
        /*01b0*/ 	.word	0x05000017


	//   ....[54]....
        /*01b4*/ 	.word	0x05000020


	//   ....[55]....
        /*01b8*/ 	.word	0x05000019


	//   ....[56]....
        /*01bc*/ 	.word	0x05000016


	//   ....[57]....
        /*01c0*/ 	.word	0x05000015


	//   ....[58]....
        /*01c4*/ 	.word	0x0500001a


	//   ....[59]....
        /*01c8*/ 	.word	0x05000014


	//   ....[60]....
        /*01cc*/ 	.word	0x05000022


	//   ....[61]....
        /*01d0*/ 	.word	0x05000011


	//   ....[62]....
        /*01d4*/ 	.word	0x05000029


	//   ....[63]....
        /*01d8*/ 	.word	0x05000024


	//   ....[64]....
        /*01dc*/ 	.word	0x05000023


	//   ....[65]....
        /*01e0*/ 	.word	0x0500002a


	//   ....[66]....
        /*01e4*/ 	.word	0x0500002d


	//   ....[67]....
        /*01e8*/ 	.word	0x05000022


	//   ....[68]....
        /*01ec*/ 	.word	0x05000025


	//   ....[69]....
        /*01f0*/ 	.word	0x05000020


	//   ....[70]....
        /*01f4*/ 	.word	0x0500001c


	//   ....[71]....
        /*01f8*/ 	.word	0x0500001c


	//   ....[72]....
        /*01fc*/ 	.word	0x0500001c


	//   ....[73]....
        /*0200*/ 	.word	0x0500001c


	//   ....[74]....
        /*0204*/ 	.word	0x0500001c


	//   ....[75]....
        /*0208*/ 	.word	0x0500001c


	//   ....[76]....
        /*020c*/ 	.word	0x0500001c


	//   ....[77]....
        /*0210*/ 	.word	0x0500001c


	//   ....[78]....
        /*0214*/ 	.word	0x0500001c


	//   ....[79]....
        /*0218*/ 	.word	0x0500001c


	//   ....[80]....
        /*021c*/ 	.word	0x0500001c


	//   ....[81]....
        /*0220*/ 	.word	0x0500001c


	//   ....[82]....
        /*0224*/ 	.word	0x0500001c


	//   ....[83]....
        /*0228*/ 	.word	0x0500001c


	//   ....[84]....
        /*022c*/ 	.word	0x0500001c


	//   ....[85]....
        /*0230*/ 	.word	0x0500001c


	//   ....[86]....
        /*0234*/ 	.word	0x0500001c


	//   ....[87]....
        /*0238*/ 	.word	0x0500001c


	//   ....[88]....
        /*023c*/ 	.word	0x0500001c


	//   ....[89]....
        /*0240*/ 	.word	0x0500001c


	//   ....[90]....
        /*0244*/ 	.word	0x0500001c


	//   ....[91]....
        /*0248*/ 	.word	0x0500001c


	//   ....[92]....
        /*024c*/ 	.word	0x0500001c


	//   ....[93]....
        /*0250*/ 	.word	0x0500001c


	//   ....[94]....
        /*0254*/ 	.word	0x0500001c


	//   ....[95]....
        /*0258*/ 	.word	0x0500001c


	//   ....[96]....
        /*025c*/ 	.word	0x0500001c


	//   ....[97]....
        /*0260*/ 	.word	0x0500001c


	//   ....[98]....
        /*0264*/ 	.word	0x0500001c


	//   ....[99]....
        /*0268*/ 	.word	0x0500001c


	//   ....[100]....
        /*026c*/ 	.word	0x0500001c


	//   ....[101]....
        /*0270*/ 	.word	0x0500001c


	//   ....[102]....
        /*0274*/ 	.word	0x0500001c


	//   ....[103]....
        /*0278*/ 	.word	0x0500001c


	//   ....[104]....
        /*027c*/ 	.word	0x0500001c


	//   ....[105]....
        /*0280*/ 	.word	0x0500001c


	//   ....[106]....
        /*0284*/ 	.word	0x0500001c


	//   ....[107]....
        /*0288*/ 	.word	0x0500001c


	//   ....[108]....
        /*028c*/ 	.word	0x0500001c


	//   ....[109]....
        /*0290*/ 	.word	0x0500001c


	//   ....[110]....
        /*0294*/ 	.word	0x0500001c


	//   ....[111]....
        /*0298*/ 	.word	0x0500001c


	//   ....[112]....
        /*029c*/ 	.word	0x0500001c


	//   ....[113]....
        /*02a0*/ 	.word	0x0500001c


	//   ....[114]....
        /*02a4*/ 	.word	0x0500001c


	//   ....[115]....
        /*02a8*/ 	.word	0x0500001c


	//   ....[116]....
        /*02ac*/ 	.word	0x0500001c


	//   ....[117]....
        /*02b0*/ 	.word	0x0500001c


	//   ....[118]....
        /*02b4*/ 	.word	0x0500001c


	//   ....[119]....
        /*02b8*/ 	.word	0x0500001c


	//   ....[120]....
        /*02bc*/ 	.word	0x0500001c


	//   ....[121]....
        /*02c0*/ 	.word	0x0500001c


	//   ....[122]....
        /*02c4*/ 	.word	0x0500001c


	//   ....[123]....
        /*02c8*/ 	.word	0x0500001c


	//   ....[124]....
        /*02cc*/ 	.word	0x0500001c


	//   ....[125]....
        /*02d0*/ 	.word	0x0500001c


	//----- nvinfo : EIATTR_COOP_GROUP_INSTR_OFFSETS
	.align		4
.L_459:
        /*02d4*/ 	.byte	0x04, 0x28
        /*02d6*/ 	.short	(.L_461 - .L_460)


	//   ....[0]....
.L_460:
        /*02d8*/ 	.word	0x00001c10


	//   ....[1]....
        /*02dc*/ 	.word	0x00001c30


	//   ....[2]....
        /*02e0*/ 	.word	0x00001c60


	//   ....[3]....
        /*02e4*/ 	.word	0x00001c70


	//   ....[4]....
        /*02e8*/ 	.word	0x00002420


	//   ....[5]....
        /*02ec*/ 	.word	0x00002430


	//   ....[6]....
        /*02f0*/ 	.word	0x00002460


	//   ....[7]....
        /*02f4*/ 	.word	0x00002470


	//   ....[8]....
        /*02f8*/ 	.word	0x000024a0


	//   ....[9]....
        /*02fc*/ 	.word	0x000024b0


	//   ....[10]....
        /*0300*/ 	.word	0x00002500


	//   ....[11]....
        /*0304*/ 	.word	0x00002520


	//   ....[12]....
        /*0308*/ 	.word	0x00002550


	//   ....[13]....
        /*030c*/ 	.word	0x00002560


	//   ....[14]....
        /*0310*/ 	.word	0x00003860


	//   ....[15]....
        /*0314*/ 	.word	0x00003890


	//   ....[16]....
        /*0318*/ 	.word	0x000038c0


	//   ....[17]....
        /*031c*/ 	.word	0x000038e0


	//   ....[18]....
        /*0320*/ 	.word	0x00003910


	//   ....[19]....
        /*0324*/ 	.word	0x00003920


	//   ....[20]....
        /*0328*/ 	.word	0x00003950


	//   ....[21]....
        /*032c*/ 	.word	0x00003960


	//   ....[22]....
        /*0330*/ 	.word	0x00003b50


	//   ....[23]....
        /*0334*/ 	.word	0x00003b80


	//   ....[24]....
        /*0338*/ 	.word	0x00003bb0


	//   ....[25]....
        /*033c*/ 	.word	0x00003bd0


	//   ....[26]....
        /*0340*/ 	.word	0x00003c00


	//   ....[27]....
        /*0344*/ 	.word	0x00003c10


	//   ....[28]....
        /*0348*/ 	.word	0x00003c40


	//   ....[29]....
        /*034c*/ 	.word	0x00003c50


	//   ....[30]....
        /*0350*/ 	.word	0x00003de0


	//   ....[31]....
        /*0354*/ 	.word	0x00003e10


	//   ....[32]....
        /*0358*/ 	.word	0x00003e40


	//   ....[33]....
        /*035c*/ 	.word	0x00003e60


	//   ....[34]....
        /*0360*/ 	.word	0x00003e90


	//   ....[35]....
        /*0364*/ 	.word	0x00003ea0


	//   ....[36]....
        /*0368*/ 	.word	0x00003ed0


	//   ....[37]....
        /*036c*/ 	.word	0x00003ee0


	//   ....[38]....
        /*0370*/ 	.word	0x00004240


	//   ....[39]....
        /*0374*/ 	.word	0x00004250


	//   ....[40]....
        /*0378*/ 	.word	0x000042d0


	//   ....[41]....
        /*037c*/ 	.word	0x000042f0


	//   ....[42]....
        /*0380*/ 	.word	0x00004330


	//   ....[43]....
        /*0384*/ 	.word	0x00004340


	//   ....[44]....
        /*0388*/ 	.word	0x00004350


	//   ....[45]....
        /*038c*/ 	.word	0x00004380


	//   ....[46]....
        /*0390*/ 	.word	0x000043e0


	//   ....[47]....
        /*0394*/ 	.word	0x00004420


	//   ....[48]....
        /*0398*/ 	.word	0x00004460


	//   ....[49]....
        /*039c*/ 	.word	0x00004470


	//   ....[50]....
        /*03a0*/ 	.word	0x000044a0


	//   ....[51]....
        /*03a4*/ 	.word	0x000044b0


	//   ....[52]....
        /*03a8*/ 	.word	0x000044e0


	//   ....[53]....
        /*03ac*/ 	.word	0x00004500


	//   ....[54]....
        /*03b0*/ 	.word	0x00004510


	//   ....[55]....
        /*03b4*/ 	.word	0x00004550


	//   ....[56]....
        /*03b8*/ 	.word	0x000045b0


	//   ....[57]....
        /*03bc*/ 	.word	0x000045e0


	//   ....[58]....
        /*03c0*/ 	.word	0x00004600


	//   ....[59]....
        /*03c4*/ 	.word	0x00004630


	//   ....[60]....
        /*03c8*/ 	.word	0x00004640


	//   ....[61]....
        /*03cc*/ 	.word	0x00004670


	//   ....[62]....
        /*03d0*/ 	.word	0x00004690


	//   ....[63]....
        /*03d4*/ 	.word	0x000046c0


	//   ....[64]....
        /*03d8*/ 	.word	0x000046e0


	//   ....[65]....
        /*03dc*/ 	.word	0x00004710


	//   ....[66]....
        /*03e0*/ 	.word	0x00004740


	//   ....[67]....
        /*03e4*/ 	.word	0x00004790


	//   ....[68]....
        /*03e8*/ 	.word	0x000048a0


	//   ....[69]....
        /*03ec*/ 	.word	0x00004900


	//   ....[70]....
        /*03f0*/ 	.word	0x00004ab0


	//   ....[71]....
        /*03f4*/ 	.word	0x00004b00


	//   ....[72]....
        /*03f8*/ 	.word	0x00004b70


	//   ....[73]....
        /*03fc*/ 	.word	0x00004bd0


	//   ....[74]....
        /*0400*/ 	.word	0x00004c40


	//   ....[75]....
        /*0404*/ 	.word	0x00004ca0


	//   ....[76]....
        /*0408*/ 	.word	0x00004d10


	//   ....[77]....
        /*040c*/ 	.word	0x00004d70


	//   ....[78]....
        /*0410*/ 	.word	0x00004e10


	//   ....[79]....
        /*0414*/ 	.word	0x00004ea0


	//   ....[80]....
        /*0418*/ 	.word	0x00004f10


	//   ....[81]....
        /*041c*/ 	.word	0x00004f70


	//   ....[82]....
        /*0420*/ 	.word	0x00004fe0


	//   ....[83]....
        /*0424*/ 	.word	0x00005040


	//   ....[84]....
        /*0428*/ 	.word	0x000050b0


	//   ....[85]....
        /*042c*/ 	.word	0x00005110


	//   ....[86]....
        /*0430*/ 	.word	0x000051b0


	//   ....[87]....
        /*0434*/ 	.word	0x00005240


	//   ....[88]....
        /*0438*/ 	.word	0x000052b0


	//   ....[89]....
        /*043c*/ 	.word	0x00005310


	//   ....[90]....
        /*0440*/ 	.word	0x00005380


	//   ....[91]....
        /*0444*/ 	.word	0x000053e0


	//   ....[92]....
        /*0448*/ 	.word	0x00005450


	//   ....[93]....
        /*044c*/ 	.word	0x000054b0


	//   ....[94]....
        /*0450*/ 	.word	0x00005550


	//   ....[95]....
        /*0454*/ 	.word	0x00005610


	//   ....[96]....
        /*0458*/ 	.word	0x00005710


	//   ....[97]....
        /*045c*/ 	.word	0x00005760


	//   ....[98]....
        /*0460*/ 	.word	0x00005820


	//   ....[99]....
        /*0464*/ 	.word	0x00005870


	//   ....[100]....
        /*0468*/ 	.word	0x000058e0


	//   ....[101]....
        /*046c*/ 	.word	0x00005930


	//   ....[102]....
        /*0470*/ 	.word	0x000059a0


	//   ....[103]....
        /*0474*/ 	.word	0x00005a00


	//   ....[104]....
        /*0478*/ 	.word	0x00005a70


	//   ....[105]....
        /*047c*/ 	.word	0x00005ad0


	//   ....[106]....
        /*0480*/ 	.word	0x00005b70


	//   ....[107]....
        /*0484*/ 	.word	0x00005bf0


	//   ....[108]....
        /*0488*/ 	.word	0x00005c80


	//   ....[109]....
        /*048c*/ 	.word	0x00005cf0


	//   ....[110]....
        /*0490*/ 	.word	0x00005d60


	//   ....[111]....
        /*0494*/ 	.word	0x00005dc0


	//   ....[112]....
        /*0498*/ 	.word	0x00005e40


	//   ....[113]....
        /*049c*/ 	.word	0x00005ec0


	//   ....[114]....
        /*04a0*/ 	.word	0x00005f60


	//   ....[115]....
        /*04a4*/ 	.word	0x00005fd0


	//   ....[116]....
        /*04a8*/ 	.word	0x00006060


	//   ....[117]....
        /*04ac*/ 	.word	0x00006100


	//   ....[118]....
        /*04b0*/ 	.word	0x00006190


	//   ....[119]....
        /*04b4*/ 	.word	0x000061f0


	//   ....[120]....
        /*04b8*/ 	.word	0x00006260


	//   ....[121]....
        /*04bc*/ 	.word	0x000062e0


	//   ....[122]....
        /*04c0*/ 	.word	0x00006380


	//   ....[123]....
        /*04c4*/ 	.word	0x00006430


	//   ....[124]....
        /*04c8*/ 	.word	0x00006540


	//   ....[125]....
        /*04cc*/ 	.word	0x000065c0


	//----- nvinfo : EIATTR_EXIT_INSTR_OFFSETS
	.align		4
.L_461:
        /*04d0*/ 	.byte	0x04, 0x1c
        /*04d2*/ 	.short	(.L_463 - .L_462)


	//   ....[0]....
.L_462:
        /*04d4*/ 	.word	0x00002960


	//   ....[1]....
        /*04d8*/ 	.word	0x00004a50


	//----- nvinfo : EIATTR_MAX_THREADS
	.align		4
.L_463:
        /*04dc*/ 	.byte	0x04, 0x05
        /*04de*/ 	.short	(.L_465 - .L_464)
.L_464:
        /*04e0*/ 	.word	0x00000140
        /*04e4*/ 	.word	0x00000001
        /*04e8*/ 	.word	0x00000001


	//----- nvinfo : EIATTR_CRS_STACK_SIZE
	.align		4
.L_465:
        /*04ec*/ 	.byte	0x04, 0x1e
        /*04ee*/ 	.short	(.L_467 - .L_466)
.L_466:
        /*04f0*/ 	.word	0x00000000


	//----- nvinfo : EIATTR_CBANK_PARAM_SIZE
	.align		4
.L_467:
        /*04f4*/ 	.byte	0x03, 0x19
        /*04f6*/ 	.short	0x0060


	//----- nvinfo : EIATTR_PARAM_CBANK
	.align		4
        /*04f8*/ 	.byte	0x04, 0x0a
        /*04fa*/ 	.short	(.L_469 - .L_468)
	.align		4
.L_468:
        /*04fc*/ 	.word	index@(.nv.constant0._ZN13group_norm_v218gn_bwd_cuda_kernelI13__nv_bfloat16Li320ELi3ELi32ELi80ELi256ELb0ELb1ELi8ELi320ELi320ELi4ELb1ELi10ELb0ELb0ELNS_15WgradSyncMethodE2ENS_16CompileConditionILi900EEEEEvPT_S6_S6_PKS5_S8_S8_S8_PKfflPfPj)
        /*0500*/ 	.short	0x0210
        /*0502*/ 	.short	0x0060


	//----- nvinfo : EIATTR_SW_WAR
	.align		4
.L_469:
        /*0504*/ 	.byte	0x04, 0x36
        /*0506*/ 	.short	(.L_471 - .L_470)
.L_470:
        /*0508*/ 	.word	0x00000008
.L_471:


//--------------------- .nv.info._ZN13group_norm_v218gn_bwd_cuda_kernelI13__nv_bfloat16Li320ELi1ELi32ELi80ELi256ELb0ELb1ELi16ELi320ELi320ELi4ELb1ELi9ELb0ELb0ELNS_15WgradSyncMethodE2ENS_16CompileConditionILi900EEEEEvPT_S6_S6_PKS5_S8_S8_S8_PKfflPfPj --------------------------
	.section	.nv.info._ZN13group_norm_v218gn_bwd_cuda_kernelI13__nv_bfloat16Li320ELi1ELi32ELi80ELi256ELb0ELb1ELi16ELi320ELi320ELi4ELb1ELi9ELb0ELb0ELNS_15WgradSyncMethodE2ENS_16CompileConditionILi900EEEEEvPT_S6_S6_PKS5_S8_S8_S8_PKfflPfPj,"",@"SHT_CUDA_INFO"
	.sectionflags	@""
	.align	4


	//----- nvinfo : EIATTR_CUDA_API_VERSION
	.align		4
        /*0000*/ 	.byte	0x04, 0x37
        /*0002*/ 	.short	(.L_473 - .L_472)
.L_472:
        /*0004*/ 	.word	0x00000082


	//----- nvinfo : EIATTR_KPARAM_INFO
	.align		4
.L_473:
        /*0008*/ 	.byte	0x04, 0x17
        /*000a*/ 	.short	(.L_475 - .L_474)
.L_474:
        /*000c*/ 	.word	0x00000000
        /*0010*/ 	.short	0x000b
        /*0012*/ 	.short	0x0058
        /*0014*/ 	.byte	0x00, 0xf0, 0x21, 0x00


	//----- nvinfo : EIATTR_KPARAM_INFO
	.align		4
.L_475:
        /*0018*/ 	.byte	0x04, 0x17
        /*001a*/ 	.short	(.L_477 - .L_476)
.L_476:
        /*001c*/ 	.word	0x00000000
        /*0020*/ 	.short	0x000a
        /*0022*/ 	.short	0x0050
        /*0024*/ 	.byte	0x00, 0xf0, 0x21, 0x00


	//----- nvinfo : EIATTR_KPARAM_INFO
	.align		4
.L_477:
        /*0028*/ 	.byte	0x04, 0x17
        /*002a*/ 	.short	(.L_479 - .L_478)
.L_478:
        /*002c*/ 	.word	0x00000000
        /*0030*/ 	.short	0x0009
        /*0032*/ 	.short	0x0048
        /*0034*/ 	.byte	0x00, 0xf0, 0x21, 0x00


	//----- nvinfo : EIATTR_KPARAM_INFO
	.align		4
.L_479:
        /*0038*/ 	.byte	0x04, 0x17
        /*003a*/ 	.short	(.L_481 - .L_480)
.L_480:
        /*003c*/ 	.word	0x00000000
        /*0040*/ 	.short	0x0008
        /*0042*/ 	.short	0x0040
        /*0044*/ 	.byte	0x00, 0xf0, 0x11, 0x00


	//----- nvinfo : EIATTR_KPARAM_INFO
	.align		4
.L_481:
        /*0048*/ 	.byte	0x04, 0x17
        /*004a*/ 	.short	(.L_483 - .L_482)
.L_482:
        /*004c*/ 	.word	0x00000000
        /*0050*/ 	.short	0x0007
        /*0052*/ 	.short	0x0038
        /*0054*/ 	.byte	0x00, 0xf0, 0x21, 0x00


	//----- nvinfo : EIATTR_KPARAM_INFO
	.align		4
.L_483:
        /*0058*/ 	.byte	0x04, 0x17
        /*005a*/ 	.short	(.L_485 - .L_484)
.L_484:
        /*005c*/ 	.word	0x00000000
        /*0060*/ 	.short	0x0006
        /*0062*/ 	.short	0x0030
        /*0064*/ 	.byte	0x00, 0xf0, 0x21, 0x00


	//----- nvinfo : EIATTR_KPARAM_INFO
	.align		4
.L_485:
        /*0068*/ 	.byte	0x04, 0x17
        /*006a*/ 	.short	(.L_487 - .L_486)
.L_486:
        /*006c*/ 	.word	0x00000000
        /*0070*/ 	.short	0x0005
        /*0072*/ 	.short	0x0028
        /*0074*/ 	.byte	0x00, 0xf0, 0x21, 0x00


	//----- nvinfo : EIATTR_KPARAM_INFO
	.align		4
.L_487:
        /*0078*/ 	.byte	0x04, 0x17
        /*007a*/ 	.short	(.L_489 - .L_488)
.L_488:
        /*007c*/ 	.word	0x00000000
        /*0080*/ 	.short	0x0004
        /*0082*/ 	.short	0x0020
        /*0084*/ 	.byte	0x00, 0xf0, 0x21, 0x00


	//----- nvinfo : EIATTR_KPARAM_INFO
	.align		4
.L_489:
        /*0088*/ 	.byte	0x04, 0x17
        /*008a*/ 	.short	(.L_491 - .L_490)
.L_490:
        /*008c*/ 	.word	0x00000000
        /*0090*/ 	.short	0x0003
        /*0092*/ 	.short	0x0018
        /*0094*/ 	.byte	0x00, 0xf0, 0x21, 0x00


	//----- nvinfo : EIATTR_KPARAM_INFO
	.align		4
.L_491:
        /*0098*/ 	.byte	0x04, 0x17
        /*009a*/ 	.short	(.L_493 - .L_492)
.L_492:
        /*009c*/ 	.word	0x00000000
        /*00a0*/ 	.short	0x0002
        /*00a2*/ 	.short	0x0010
        /*00a4*/ 	.byte	0x00, 0xf0, 0x21, 0x00


	//----- nvinfo : EIATTR_KPARAM_INFO
	.align		4
.L_493:
        /*00a8*/ 	.byte	0x04, 0x17
        /*00aa*/ 	.short	(.L_495 - .L_494)
.L_494:
        /*00ac*/ 	.word	0x00000000
        /*00b0*/ 	.short	0x0001
        /*00b2*/ 	.short	0x0008
        /*00b4*/ 	.byte	0x00, 0xf0, 0x21, 0x00


	//----- nvinfo : EIATTR_KPARAM_INFO
	.align		4
.L_495:
        /*00b8*/ 	.byte	0x04, 0x17
        /*00ba*/ 	.short	(.L_497 - .L_496)
.L_496:
        /*00bc*/ 	.word	0x00000000
        /*00c0*/ 	.short	0x0000
        /*00c2*/ 	.short	0x0000
        /*00c4*/ 	.byte	0x00, 0xf0, 0x21, 0x00


	//----- nvinfo : EIATTR_SPARSE_MMA_MASK
	.align		4
.L_497:
        /*00c8*/ 	.byte	0x03, 0x50
        /*00ca*/ 	.short	0x0000


	//----- nvinfo : EIATTR_MAXREG_COUNT
	.align		4
        /*00cc*/ 	.byte	0x03, 0x1b
        /*00ce*/ 	.short	0x00a8


	//----- nvinfo : EIATTR_NUM_BARRIERS
	.align		4
        /*00d0*/ 	.byte	0x02, 0x4c
        /*00d2*/ 	.byte	0x01
	.zero		1


	//----- nvinfo : EIATTR_MERCURY_ISA_VERSION
	.align		4
        /*00d4*/ 	.byte	0x03, 0x5f
        /*00d6*/ 	.short	0x0101


	//----- nvinfo : EIATTR_COOP_GROUP_MASK_REGIDS
	.align		4
        /*00d8*/ 	.byte	0x04, 0x29
        /*00da*/ 	.short	(.L_499 - .L_498)


	//   ....[0]....
.L_498:
        /*00dc*/ 	.word	0xffffffff


	//   ....[1]....
        /*00e0*/ 	.word	0xffffffff


	//   ....[2]....
        /*00e4*/ 	.word	0xffffffff


	//   ....[3]....
        /*00e8*/ 	.word	0xffffffff


	//   ....[4]....
        /*00ec*/ 	.word	0xffffffff


	//   ....[5]....
        /*00f0*/ 	.word	0xffffffff


	//   ....[6]....
        /*00f4*/ 	.word	0xffffffff


	//   ....[7]....
        /*00f8*/ 	.word	0xffffffff


	//   ....[8]....
        /*00fc*/ 	.word	0xffffffff


	//   ....[9]....
        /*0100*/ 	.word	0xffffffff


	//   ....[10]....
        /*0104*/ 	.word	0xffffffff


	//   ....[11]....
        /*0108*/ 	.word	0xffffffff


	//   ....[12]....
        /*010c*/ 	.word	0x05000015


	//   ....[13]....
        /*0110*/ 	.word	0x05000014


	//   ....[14]....
        /*0114*/ 	.word	0x05000016


	//   ....[15]....
        /*0118*/ 	.word	0x05000017


	//   ....[16]....
        /*011c*/ 	.word	0x05000019


	//   ....[17]....
        /*0120*/ 	.word	0x05000010


	//   ....[18]....
        /*0124*/ 	.word	0x05000014


	//   ....[19]....
        /*0128*/ 	.word	0x05000011


	//   ....[20]....
        /*012c*/ 	.word	0x05000015


	//   ....[21]....
        /*0130*/ 	.word	0x05000017


	//   ....[22]....
        /*0134*/ 	.word	0x05000014


	//   ....[23]....
        /*0138*/ 	.word	0x05000016


	//   ....[24]....
        /*013c*/ 	.word	0x05000019


	//   ....[25]....
        /*0140*/ 	.word	0x05000015


	//   ....[26]....
        /*0144*/ 	.word	0x0500001a


	//   ....[27]....
        /*0148*/ 	.word	0x05000014


	//   ....[28]....
        /*014c*/ 	.word	0x05000015


	//   ....[29]....
        /*0150*/ 	.word	0x05000017


	//   ....[30]....
        /*0154*/ 	.word	0x05000014


	//   ....[31]....
        /*0158*/ 	.word	0x05000016


	//   ....[32]....
        /*015c*/ 	.word	0x05000019


	//   ....[33]....
        /*0160*/ 	.word	0x05000015


	//   ....[34]....
        /*0164*/ 	.word	0x0500001a


	//   ....[35]....
        /*0168*/ 	.word	0x05000014


	//   ....[36]....
        /*016c*/ 	.word	0x05000015


	//   ....[37]....
        /*0170*/ 	.word	0x05000014


	//   ....[38]....
        /*0174*/ 	.word	0x05000016


	//   ....[39]....
        /*0178*/ 	.word	0x0500001a


	//   ....[40]....
        /*017c*/ 	.word	0x05000015


	//   ....[41]....
        /*0180*/ 	.word	0x05000019


	//   ....[42]....
        /*0184*/ 	.word	0x05000026


	//   ....[43]....
        /*0188*/ 	.word	0x05000017


	//   ....[44]....
        /*018c*/ 	.word	0x05000026


	//   ....[45]....
        /*0190*/ 	.word	0x0500001b


	//   ....[46]....
        /*0194*/ 	.word	0x05000013


	//   ....[47]....
        /*0198*/ 	.word	0x05000015


	//   ....[48]....
        /*019c*/ 	.word	0x05000014


	//   ....[49]....
        /*01a0*/ 	.word	0x05000016


	//   ....[50]....
        /*01a4*/ 	.word	0x05000019


	//   ....[51]....
        /*01a8*/ 	.word	0x05000010


	//   ....[52]....
        /*01ac*/ 	.word	0x0500002d


	//   ....[53]....
        /*01b0*/ 	.word	0x0500001b


	//   ....[54]....
        /*01b4*/ 	.word	0x05000012


	//   ....[55]....
        /*01b8*/ 	.word	0x05000013


	//   ....[56]....
        /*01bc*/ 	.word	0x0500001f


	//   ....[57]....
        /*01c0*/ 	.word	0x0500001e


	//   ....[58]....
        /*01c4*/ 	.word	0x0500002e


	//   ....[59]....
        /*01c8*/ 	.word	0x05000010


	//   ....[60]....
        /*01cc*/ 	.word	0x05000030


	//   ....[61]....
        /*01d0*/ 	.word	0x05000027


	//   ....[62]....
        /*01d4*/ 	.word	0x05000028


	//   ....[63]....
        /*01d8*/ 	.word	0x0500002c


	//   ....[64]....
        /*01dc*/ 	.word	0x0500002b


	//   ....[65]....
        /*01e0*/ 	.word	0x0500002f


	//   ....[66]....
        /*01e4*/ 	.word	0x05000012


	//   ....[67]....
        /*01e8*/ 	.word	0x05000015


	//   ....[68]....
        /*01ec*/ 	.word	0x05000014


	//   ....[69]....
        /*01f0*/ 	.word	0x05000014


	//   ....[70]....
        /*01f4*/ 	.word	0x05000014


	//   ....[71]....
        /*01f8*/ 	.word	0x05000014


	//   ....[72]....
        /*01fc*/ 	.word	0x05000014


	//   ....[73]....
        /*0200*/ 	.word	0x05000014


	//   ....[74]....
        /*0204*/ 	.word	0x05000014


	//   ....[75]....
        /*0208*/ 	.word	0x05000014


	//   ....[76]....
        /*020c*/ 	.word	0x05000014


	//   ....[77]....
        /*0210*/ 	.word	0x05000014


	//   ....[78]....
        /*0214*/ 	.word	0x05000014


	//   ....[79]....
        /*0218*/ 	.word	0x05000014


	//   ....[80]....
        /*021c*/ 	.word	0x05000014


	//   ....[81]....
        /*0220*/ 	.word	0x05000014


	//   ....[82]....
        /*0224*/ 	.word	0x05000014


	//   ....[83]....
        /*0228*/ 	.word	0x05000014


	//   ....[84]....
        /*022c*/ 	.word	0x05000014


	//   ....[85]....
        /*0230*/ 	.word	0x05000014


	//   ....[86]....
        /*0234*/ 	.word	0x05000014


	//   ....[87]....
        /*0238*/ 	.word	0x05000014


	//   ....[88]....
        /*023c*/ 	.word	0x05000014


	//   ....[89]....
        /*0240*/ 	.word	0x05000014


	//   ....[90]....
        /*0244*/ 	.word	0x05000014


	//   ....[91]....
        /*0248*/ 	.word	0x05000014


	//   ....[92]....
        /*024c*/ 	.word	0x05000014


	//   ....[93]....
        /*0250*/ 	.word	0x05000014


	//   ....[94]....
        /*0254*/ 	.word	0x05000014


	//   ....[95]....
        /*0258*/ 	.word	0x05000014


	//   ....[96]....
        /*025c*/ 	.word	0x05000014


	//   ....[97]....
        /*0260*/ 	.word	0x05000014


	//   ....[98]....
        /*0264*/ 	.word	0x05000014


	//   ....[99]....
        /*0268*/ 	.word	0x05000014


	//   ....[100]....
        /*026c*/ 	.word	0x05000014


	//   ....[101]....
        /*0270*/ 	.word	0x05000014


	//   ....[102]....
        /*0274*/ 	.word	0x05000014


	//   ....[103]....
        /*0278*/ 	.word	0x05000014


	//   ....[104]....
        /*027c*/ 	.word	0x05000014


	//   ....[105]....
        /*0280*/ 	.word	0x05000014


	//   ....[106]....
        /*0284*/ 	.word	0x05000014


	//   ....[107]....
        /*0288*/ 	.word	0x05000014


	//   ....[108]....
        /*028c*/ 	.word	0x05000014


	//   ....[109]....
        /*0290*/ 	.word	0x05000014


	//   ....[110]....
        /*0294*/ 	.word	0x05000014


	//   ....[111]....
        /*0298*/ 	.word	0x05000014


	//   ....[112]....
        /*029c*/ 	.word	0x05000014


	//   ....[113]....
        /*02a0*/ 	.word	0x05000014


	//   ....[114]....
        /*02a4*/ 	.word	0x05000014


	//   ....[115]....
        /*02a8*/ 	.word	0x05000014


	//   ....[116]....
        /*02ac*/ 	.word	0x05000014


	//   ....[117]....
        /*02b0*/ 	.word	0x05000014


	//   ....[118]....
        /*02b4*/ 	.word	0x05000014


	//   ....[119]....
        /*02b8*/ 	.word	0x05000014


	//   ....[120]....
        /*02bc*/ 	.word	0x05000014


	//   ....[121]....
        /*02c0*/ 	.word	0x05000014


	//   ....[122]....
        /*02c4*/ 	.word	0x05000014


	//   ....[123]....
        /*02c8*/ 	.word	0x05000014


	//----- nvinfo : EIATTR_COOP_GROUP_INSTR_OFFSETS
	.align		4
.L_499:
        /*02cc*/ 	.byte	0x04, 0x28
        /*02ce*/ 	.short	(.L_501 - .L_500)


	//   ....[0]....
.L_500:
        /*02d0*/ 	.word	0x000021f0


	//   ....[1]....
        /*02d4*/ 	.word	0x00002220


	//   ....[2]....
        /*02d8*/ 	.word	0x00002280


	//   ....[3]....
        /*02dc*/ 	.word	0x000022c0


	//   ....[4]....
        /*02e0*/ 	.word	0x00002ac0


	//   ....[5]....
        /*02e4*/ 	.word	0x00002ad0


	//   ....[6]....
        /*02e8*/ 	.word	0x00002b00


	//   ....[7]....
        /*02ec*/ 	.word	0x00002b10


	//   ....[8]....
        /*02f0*/ 	.word	0x00002b40


	//   ....[9]....
        /*02f4*/ 	.word	0x00002b50


	//   ....[10]....
        /*02f8*/ 	.word	0x00002b90


	//   ....[11]....
        /*02fc*/ 	.word	0x00002bb0


	//   ....[12]....
        /*0300*/ 	.word	0x000041d0


	//   ....[13]....
        /*0304*/ 	.word	0x000041e0


	//   ....[14]....
        /*0308*/ 	.word	0x00004220


	//   ....[15]....
        /*030c*/ 	.word	0x00004240


	//   ....[16]....
        /*0310*/ 	.word	0x00004270


	//   ....[17]....
        /*0314*/ 	.word	0x00004280


	//   ....[18]....
        /*0318*/ 	.word	0x000042b0


	//   ....[19]....
        /*031c*/ 	.word	0x000042c0


	//   ....[20]....
        /*0320*/ 	.word	0x000044a0


	//   ....[21]....
        /*0324*/ 	.word	0x000044c0


	//   ....[22]....
        /*0328*/ 	.word	0x000044f0


	//   ....[23]....
        /*032c*/ 	.word	0x00004510


	//   ....[24]....
        /*0330*/ 	.word	0x00004540


	//   ....[25]....
        /*0334*/ 	.word	0x00004550


	//   ....[26]....
        /*0338*/ 	.word	0x00004580


	//   ....[27]....
        /*033c*/ 	.word	0x00004590


	//   ....[28]....
        /*0340*/ 	.word	0x00004720


	//   ....[29]....
        /*0344*/ 	.word	0x00004730


	//   ....[30]....
        /*0348*/ 	.word	0x00004760


	//   ....[31]....
        /*034c*/ 	.word	0x00004780


	//   ....[32]....
        /*0350*/ 	.word	0x000047b0


	//   ....[33]....
        /*0354*/ 	.word	0x000047c0


	//   ....[34]....
        /*0358*/ 	.word	0x000047f0


	//   ....[35]....
        /*035c*/ 	.word	0x00004800


	//   ....[36]....
        /*0360*/ 	.word	0x00004b20


	//   ....[37]....
        /*0364*/ 	.word	0x00004b40


	//   ....[38]....
        /*0368*/ 	.word	0x00004bb0


	//   ....[39]....
        /*036c*/ 	.word	0x00004bf0


	//   ....[40]....
        /*0370*/ 	.word	0x00004c20


	//   ....[41]....
        /*0374*/ 	.word	0x00004c50


	//   ....[42]....
        /*0378*/ 	.word	0x00004c60


	//   ....[43]....
        /*037c*/ 	.word	0x00004c90


	//   ....[44]....
        /*0380*/ 	.word	0x00004cd0


	//   ....[45]....
        /*0384*/ 	.word	0x00004d00


	//   ....[46]....
        /*0388*/ 	.word	0x00004d20


	//   ....[47]....
        /*038c*/ 	.word	0x00004d40


	//   ....[48]....
        /*0390*/ 	.word	0x00004d60


	//   ....[49]....
        /*0394*/ 	.word	0x00004d80


	//   ....[50]....
        /*0398*/ 	.word	0x00004da0


	//   ....[51]....
        /*039c*/ 	.word	0x00004dd0


	//   ....[52]....
        /*03a0*/ 	.word	0x00004e20


	//   ....[53]....
        /*03a4*/ 	.word	0x00004e60


	//   ....[54]....
        /*03a8*/ 	.word	0x00004e90


	//   ....[55]....
        /*03ac*/ 	.word	0x00004eb0


	//   ....[56]....
        /*03b0*/ 	.word	0x00004ed0


	//   ....[57]....
        /*03b4*/ 	.word	0x00004ef0


	//   ....[58]....
        /*03b8*/ 	.word	0x00004f00


	//   ....[59]....
        /*03bc*/ 	.word	0x00004f30


	//   ....[60]....
        /*03c0*/ 	.word	0x00004f60


	//   ....[61]....
        /*03c4*/ 	.word	0x00004f90


	//   ....[62]....
        /*03c8*/ 	.word	0x00004fd0


	//   ....[63]....
        /*03cc*/ 	.word	0x00004ff0


	//   ....[64]....
        /*03d0*/ 	.word	0x00005030


	//   ....[65]....
        /*03d4*/ 	.word	0x00005060


	//   ....[66]....
        /*03d8*/ 	.word	0x00005200


	//   ....[67]....
        /*03dc*/ 	.word	0x00005250


	//   ....[68]....
        /*03e0*/ 	.word	0x000053c0


	//   ....[69]....
        /*03e4*/ 	.word	0x00005410


	//   ....[70]....
        /*03e8*/ 	.word	0x00005480


	//   ....[71]....
        /*03ec*/ 	.word	0x000054e0


	//   ....[72]....
        /*03f0*/ 	.word	0x00005550


	//   ....[73]....
        /*03f4*/ 	.word	0x000055b0


	//   ....[74]....
        /*03f8*/ 	.word	0x00005620


	//   ....[75]....
        /*03fc*/ 	.word	0x00005680


	//   ....[76]....
        /*0400*/ 	.word	0x00005720


	//   ....[77]....
        /*0404*/ 	.word	0x000057b0


	//   ....[78]....
        /*0408*/ 	.word	0x00005820


	//   ....[79]....
        /*040c*/ 	.word	0x00005880


	//   ....[80]....
        /*0410*/ 	.word	0x000058f0


	//   ....[81]....
        /*0414*/ 	.word	0x00005950


	//   ....[82]....
        /*0418*/ 	.word	0x000059c0


	//   ....[83]....
        /*041c*/ 	.word	0x00005a20


	//   ....[84]....
        /*0420*/ 	.word	0x00005ac0


	//   ....[85]....
        /*0424*/ 	.word	0x00005b50


	//   ....[86]....
        /*0428*/ 	.word	0x00005bc0


	//   ....[87]....
        /*042c*/ 	.word	0x00005c20


	//   ....[88]....
        /*0430*/ 	.word	0x00005c90


	//   ....[89]....
        /*0434*/ 	.word	0x00005cf0


	//   ....[90]....
        /*0438*/ 	.word	0x00005d60


	//   ....[91]....
        /*043c*/ 	.word	0x00005dc0


	//   ....[92]....
        /*0440*/ 	.word	0x00005e60


	//   ....[93]....
        /*0444*/ 	.word	0x00005f20


	//   ....[94]....
        /*0448*/ 	.word	0x00006030


	//   ....[95]....
        /*044c*/ 	.word	0x00006080


	//   ....[96]....
        /*0450*/ 	.word	0x00006110


	//   ....[97]....
        /*0454*/ 	.word	0x00006160


	//   ....[98]....
        /*0458*/ 	.word	0x00006200


	//   ....[99]....
        /*045c*/ 	.word	0x00006250


	//   ....[100]....
        /*0460*/ 	.word	0x000062c0


	//   ....[101]....
        /*0464*/ 	.word	0x00006320


	//   ....[102]....
        /*0468*/ 	.word	0x00006390


	//   ....[103]....
        /*046c*/ 	.word	0x000063f0


	//   ....[104]....
        /*0470*/ 	.word	0x00006490


	//   ....[105]....
        /*0474*/ 	.word	0x00006500


	//   ....[106]....
        /*0478*/ 	.word	0x000065a0


	//   ....[107]....
        /*047c*/ 	.word	0x00006600


	//   ....[108]....
        /*0480*/ 	.word	0x00006670


	//   ....[109]....
        /*0484*/ 	.word	0x000066c0


	//   ....[110]....
        /*0488*/ 	.word	0x00006730


	//   ....[111]....
        /*048c*/ 	.word	0x00006790


	//   ....[112]....
        /*0490*/ 	.word	0x00006830


	//   ....[113]....
        /*0494*/ 	.word	0x000068b0


	//   ....[114]....
        /*0498*/ 	.word	0x00006930


	//   ....[115]....
        /*049c*/ 	.word	0x000069e0


	//   ....[116]....
        /*04a0*/ 	.word	0x00006aa0


	//   ....[117]....
        /*04a4*/ 	.word	0x00006b50


	//   ....[118]....
        /*04a8*/ 	.word	0x00006bc0


	//   ....[119]....
        /*04ac*/ 	.word	0x00006c20


	//   ....[120]....
        /*04b0*/ 	.word	0x00006c90


	//   ....[121]....
        /*04b4*/ 	.word	0x00006d30


	//   ....[122]....
        /*04b8*/ 	.word	0x00006e50


	//   ....[123]....
        /*04bc*/ 	.word	0x00006ed0


	//----- nvinfo : EIATTR_EXIT_INSTR_OFFSETS
	.align		4
.L_501:
        /*04c0*/ 	.byte	0x04, 0x1c
        /*04c2*/ 	.short	(.L_503 - .L_502)


	//   ....[0]....
.L_502:
        /*04c4*/ 	.word	0x000032f0


	//   ....[1]....
        /*04c8*/ 	.word	0x00005360


	//----- nvinfo : EIATTR_MAX_THREADS
	.align		4
.L_503:
        /*04cc*/ 	.byte	0x04, 0x05
        /*04ce*/ 	.short	(.L_505 - .L_504)
.L_504:
        /*04d0*/ 	.word	0x00000140
        /*04d4*/ 	.word	0x00000001
        /*04d8*/ 	.word	0x00000001


	//----- nvinfo : EIATTR_CRS_STACK_SIZE
	.align		4
.L_505:
        /*04dc*/ 	.byte	0x04, 0x1e
        /*04de*/ 	.short	(.L_507 - .L_506)
.L_506:
        /*04e0*/ 	.word	0x00000000


	//----- nvinfo : EIATTR_CBANK_PARAM_SIZE
	.align		4
.L_507:
        /*04e4*/ 	.byte	0x03, 0x19
        /*04e6*/ 	.short	0x0060


	//----- nvinfo : EIATTR_PARAM_CBANK
	.align		4
        /*04e8*/ 	.byte	0x04, 0x0a
        /*04ea*/ 	.short	(.L_509 - .L_508)
	.align		4
.L_508:
        /*04ec*/ 	.word	index@(.nv.constant0._ZN13group_norm_v218gn_bwd_cuda_kernelI13__nv_bfloat16Li320ELi1ELi32ELi80ELi256ELb0ELb1ELi16ELi320ELi320ELi4ELb1ELi9ELb0ELb0ELNS_15WgradSyncMethodE2ENS_16CompileConditionILi900EEEEEvPT_S6_S6_PKS5_S8_S8_S8_PKfflPfPj)
        /*04f0*/ 	.short	0x0210
        /*04f2*/ 	.short	0x0060


	//----- nvinfo : EIATTR_SW_WAR
	.align		4
.L_509:
        /*04f4*/ 	.byte	0x04, 0x36
        /*04f6*/ 	.short	(.L_511 - .L_510)
.L_510:
        /*04f8*/ 	.word	0x00000008
.L_511:


//--------------------- .nv.info._ZN13group_norm_v218gn_bwd_cuda_kernelI13__nv_bfloat16Li320ELi3ELi32ELi80ELi256ELb0ELb1ELi16ELi320ELi320ELi4ELb1ELi16ELb0ELb0ELNS_15WgradSyncMethodE3ENS_16CompileConditionILi900EEEEEvPT_S6_S6_PKS5_S8_S8_S8_PKfflPfPj --------------------------
	.section	.nv.info._ZN13group_norm_v218gn_bwd_cuda_kernelI13__nv_bfloat16Li320ELi3ELi32ELi80ELi256ELb0ELb1ELi16ELi320ELi320ELi4ELb1ELi16ELb0ELb0ELNS_15WgradSyncMethodE3ENS_16CompileConditionILi900EEEEEvPT_S6_S6_PKS5_S8_S8_S8_PKfflPfPj,"",@"SHT_CUDA_INFO"
	.sectionflags	@""
	.align	4


	//----- nvinfo : EIATTR_CUDA_API_VERSION
	.align		4
        /*0000*/ 	.byte	0x04, 0x37
        /*0002*/ 	.short	(.L_513 - .L_512)
.L_512:
        /*0004*/ 	.word	0x00000082


	//----- nvinfo : EIATTR_KPARAM_INFO
	.align		4
.L_513:
        /*0008*/ 	.byte	0x04, 0x17
        /*000a*/ 	.short	(.L_515 - .L_514)
.L_514:
        /*000c*/ 	.word	0x00000000
        /*0010*/ 	.short	0x000b
        /*0012*/ 	.short	0x0058
        /*0014*/ 	.byte	0x00, 0xf0, 0x21, 0x00


	//----- nvinfo : EIATTR_KPARAM_INFO
	.align		4
.L_515:
        /*0018*/ 	.byte	0x04, 0x17
        /*001a*/ 	.short	(.L_517 - .L_516)
.L_516:
        /*001c*/ 	.word	0x00000000
        /*0020*/ 	.short	0x000a
        /*0022*/ 	.short	0x0050
        /*0024*/ 	.byte	0x00, 0xf0, 0x21, 0x00


	//----- nvinfo : EIATTR_KPARAM_INFO
	.align		4
.L_517:
        /*0028*/ 	.byte	0x04, 0x17
        /*002a*/ 	.short	(.L_519 - .L_518)
.L_518:
        /*002c*/ 	.word	0x00000000
        /*0030*/ 	.short	0x0009
        /*0032*/ 	.short	0x0048
        /*0034*/ 	.byte	0x00, 0xf0, 0x21, 0x00


	//----- nvinfo : EIATTR_KPARAM_INFO
	.align		4
.L_519:
        /*0038*/ 	.byte	0x04, 0x17
        /*003a*/ 	.short	(.L_521 - .L_520)
.L_520:
        /*003c*/ 	.word	0x00000000
        /*0040*/ 	.short	0x0008
        /*0042*/ 	.short	0x0040
        /*0044*/ 	.byte	0x00, 0xf0, 0x11, 0x00


	//----- nvinfo : EIATTR_KPARAM_INFO
	.align		4
.L_521:
        /*0048*/ 	.byte	0x04, 0x17
        /*004a*/ 	.short	(.L_523 - .L_522)
.L_522:
        /*004c*/ 	.word	0x00000000
        /*0050*/ 	.short	0x0007
        /*0052*/ 	.short	0x0038
        /*0054*/ 	.byte	0x00, 0xf0, 0x21, 0x00


	//----- nvinfo : EIATTR_KPARAM_INFO
	.align		4
.L_523:
        /*0058*/ 	.byte	0x04, 0x17
        /*005a*/ 	.short	(.L_525 - .L_524)
.L_524:
        /*005c*/ 	.word	0x00000000
        /*0060*/ 	.short	0x0006
        /*0062*/ 	.short	0x0030
        /*0064*/ 	.byte	0x00, 0xf0, 0x21, 0x00


	//----- nvinfo : EIATTR_KPARAM_INFO
	.align		4
.L_525:
        /*0068*/ 	.byte	0x04, 0x17
        /*006a*/ 	.short	(.L_527 - .L_526)
.L_526:
        /*006c*/ 	.word	0x00000000
        /*0070*/ 	.short	0x0005
        /*0072*/ 	.short	0x0028
        /*0074*/ 	.byte	0x00, 0xf0, 0x21, 0x00


	//----- nvinfo : EIATTR_KPARAM_INFO
	.align		4
.L_527:
        /*0078*/ 	.byte	0x04, 0x17
        /*007a*/ 	.short	(.L_529 - .L_528)
.L_528:
        /*007c*/ 	.word	0x00000000
        /*0080*/ 	.short	0x0004
        /*0082*/ 	.short	0x0020
        /*0084*/ 	.byte	0x00, 0xf0, 0x21, 0x00


	//----- nvinfo : EIATTR_KPARAM_INFO
	.align		4
.L_529:
        /*0088*/ 	.byte	0x04, 0x17
        /*008a*/ 	.short	(.L_531 - .L_530)
.L_530:
        /*008c*/ 	.word	0x00000000
        /*0090*/ 	.short	0x0003
        /*0092*/ 	.short	0x0018
        /*0094*/ 	.byte	0x00, 0xf0, 0x21, 0x00


	//----- nvinfo : EIATTR_KPARAM_INFO
	.align		4
.L_531:
        /*0098*/ 	.byte	0x04, 0x17
        /*009a*/ 	.short	(.L_533 - .L_532)
.L_532:
        /*009c*/ 	.word	0x00000000
        /*00a0*/ 	.short	0x0002
        /*00a2*/ 	.short	0x0010
        /*00a4*/ 	.byte	0x00, 0xf0, 0x21, 0x00


	//----- nvinfo : EIATTR_KPARAM_INFO
	.align		4
.L_533:
        /*00a8*/ 	.byte	0x04, 0x17
        /*00aa*/ 	.short	(.L_535 - .L_534)
.L_534:
        /*00ac*/ 	.word	0x00000000
        /*00b0*/ 	.short	0x0001
        /*00b2*/ 	.short	0x0008
        /*00b4*/ 	.byte	0x00, 0xf0, 0x21, 0x00


	//----- nvinfo : EIATTR_KPARAM_INFO
	.align		4
.L_535:
        /*00b8*/ 	.byte	0x04, 0x17
        /*00ba*/ 	.short	(.L_537 - .L_536)
.L_536:
        /*00bc*/ 	.word	0x00000000
        /*00c0*/ 	.short	0x0000
        /*00c2*/ 	.short	0x0000
        /*00c4*/ 	.byte	0x00, 0xf0, 0x21, 0x00


	//----- nvinfo : EIATTR_SPARSE_MMA_MASK
	.align		4
.L_537:
        /*00c8*/ 	.byte	0x03, 0x50
        /*00ca*/ 	.short	0x0000


	//----- nvinfo : EIATTR_MAXREG_COUNT
	.align		4
        /*00cc*/ 	.byte	0x03, 0x1b
        /*00ce*/ 	.short	0x0040


	//----- nvinfo : EIATTR_NUM_BARRIERS
	.align		4
        /*00d0*/ 	.byte	0x02, 0x4c
        /*00d2*/ 	.byte	0x01
	.zero		1


	//----- nvinfo : EIATTR_ANNOTATIONS
	.align		4
        /*00d4*/ 	.byte	0x04, 0x55
        /*00d6*/ 	.short	(.L_539 - .L_538)


	//   ....[0]....
.L_538:
        /*00d8*/ 	.word	0x00000001
        /*00dc*/ 	.byte	0x70, 0x04, 0x00, 0x00, 0x01, 0x00, 0x00, 0x00, 0xa0, 0x04, 0x00, 0x00, 0x01, 0x00, 0x00, 0x00
        /*00ec*/ 	.byte	0xc0, 0x04, 0x00, 0x00, 0x01, 0x00, 0x00, 0x00, 0xd0, 0x04, 0x00, 0x00, 0x01, 0x00, 0x00, 0x00
        /*00fc*/ 	.byte	0x60, 0x06, 0x00, 0x00, 0x01, 0x00, 0x00, 0x00, 0x70, 0x07, 0x00, 0x00, 0x01, 0x00, 0x00, 0x00
        /*010c*/ 	.byte	0xa0, 0x07, 0x00, 0x00, 0x01, 0x00, 0x00, 0x00, 0xd0, 0x09, 0x00, 0x00, 0x01, 0x00, 0x00, 0x00
        /*011c*/ 	.byte	0x80, 0x11, 0x00, 0x00, 0x01, 0x00, 0x00, 0x00, 0xe0, 0x12, 0x00, 0x00, 0x01, 0x00, 0x00, 0x00
        /*012c*/ 	.byte	0x50, 0x15, 0x00, 0x00, 0x01, 0x00, 0x00, 0x00, 0x60, 0x15, 0x00, 0x00, 0x01, 0x00, 0x00, 0x00
        /*013c*/ 	.byte	0x70, 0x15, 0x00, 0x00, 0x01, 0x00, 0x00, 0x00, 0x80, 0x15, 0x00, 0x00, 0x01, 0x00, 0x00, 0x00
        /*014c*/ 	.byte	0xb0, 0x2b, 0x00, 0x00, 0x01, 0x00, 0x00, 0x00, 0xd0, 0x2b, 0x00, 0x00, 0x01, 0x00, 0x00, 0x00
        /*015c*/ 	.byte	0xe0, 0x2b, 0x00, 0x00, 0x01, 0x00, 0x00, 0x00, 0xf0, 0x2b, 0x00, 0x00


	//----- nvinfo : EIATTR_MERCURY_ISA_VERSION
	.align		4
.L_539:
        /*0168*/ 	.byte	0x03, 0x5f
        /*016a*/ 	.short	0x0101


	//----- nvinfo : EIATTR_COOP_GROUP_MASK_REGIDS
	.align		4
        /*016c*/ 	.byte	0x04, 0x29
        /*016e*/ 	.short	(.L_541 - .L_540)


	//   ....[0]....
.L_540:
        /*0170*/ 	.word	0xffffffff


	//   ....[1]....
        /*0174*/ 	.word	0xffffffff


	//   ....[2]....
        /*0178*/ 	.word	0xffffffff


	//   ....[3]....
        /*017c*/ 	.word	0xffffffff


	//   ....[4]....
        /*0180*/ 	.word	0xffffffff


	//   ....[5]....
        /*0184*/ 	.word	0xffffffff


	//   ....[6]....
        /*0188*/ 	.word	0xffffffff


	//   ....[7]....
        /*018c*/ 	.word	0xffffffff


	//   ....[8]....
        /*0190*/ 	.word	0xffffffff


	//   ....[9]....
        /*0194*/ 	.word	0xffffffff


	//   ....[10]....
        /*0198*/ 	.word	0xffffffff


	//   ....[11]....
        /*019c*/ 	.word	0xffffffff


	//   ....[12]....
        /*01a0*/ 	.word	0x05000015


	//   ....[13]....
        /*01a4*/ 	.word	0x05000014


	//   ....[14]....
        /*01a8*/ 	.word	0x05000016


	//   ....[15]....
        /*01ac*/ 	.word	0x05000017


	//   ....[16]....
        /*01b0*/ 	.word	0x05000019


	//   ....[17]....
        /*01b4*/ 	.word	0x05000018


	//   ....[18]....
        /*01b8*/ 	.word	0x0500001a


	//   ....[19]....
        /*01bc*/ 	.word	0x0500000f


	//   ....[20]....
        /*01c0*/ 	.word	0x05000019


	//   ....[21]....
        /*01c4*/ 	.word	0x05000018


	//   ....[22]....
        /*01c8*/ 	.word	0x0500001a


	//   ....[23]....
        /*01cc*/ 	.word	0x0500001b


	//   ....[24]....
        /*01d0*/ 	.word	0x0500001d


	//   ....[25]....
        /*01d4*/ 	.word	0x0500001c


	//   ....[26]....
        /*01d8*/ 	.word	0x05000020


	//   ....[27]....
        /*01dc*/ 	.word	0x0500000f


	//   ....[28]....
        /*01e0*/ 	.word	0x05000019


	//   ....[29]....
        /*01e4*/ 	.word	0x05000018


	//   ....[30]....
        /*01e8*/ 	.word	0x0500001a


	//   ....[31]....
        /*01ec*/ 	.word	0x0500001b


	//   ....[32]....
        /*01f0*/ 	.word	0x0500001d


	//   ....[33]....
        /*01f4*/ 	.word	0x0500001c


	//   ....[34]....
        /*01f8*/ 	.word	0x05000020


	//   ....[35]....
        /*01fc*/ 	.word	0x0500000f


	//   ....[36]....
        /*0200*/ 	.word	0x05000011


	//   ....[37]....
        /*0204*/ 	.word	0x0500001b


	//   ....[38]....
        /*0208*/ 	.word	0x0500001d


	//   ....[39]....
        /*020c*/ 	.word	0x05000010


	//   ....[40]....
        /*0210*/ 	.word	0x05000023


	//   ....[41]....
        /*0214*/ 	.word	0x05000026


	//   ....[42]....
        /*0218*/ 	.word	0x05000025


	//   ....[43]....
        /*021c*/ 	.word	0x0500001e


	//   ....[44]....
        /*0220*/ 	.word	0x0500001c


	//   ....[45]....
        /*0224*/ 	.word	0x05000016


	//   ....[46]....
        /*0228*/ 	.word	0x0500001b


	//   ....[47]....
        /*022c*/ 	.word	0x05000014


	//   ....[48]....
        /*0230*/ 	.word	0x05000017


	//   ....[49]....
        /*0234*/ 	.word	0x05000018


	//   ....[50]....
        /*0238*/ 	.word	0x0500001a


	//   ....[51]....
        /*023c*/ 	.word	0x05000011


	//   ....[52]....
        /*0240*/ 	.word	0x05000029


	//   ....[53]....
        /*0244*/ 	.word	0x05000018


	//   ....[54]....
        /*0248*/ 	.word	0x05000013


	//   ....[55]....
        /*024c*/ 	.word	0x05000012


	//   ....[56]....
        /*0250*/ 	.word	0x05000015


	//   ....[57]....
        /*0254*/ 	.word	0x05000017


	//   ....[58]....
        /*0258*/ 	.word	0x05000014


	//   ....[59]....
        /*025c*/ 	.word	0x0500000e


	//   ....[60]....
        /*0260*/ 	.word	0x05000028


	//   ....[61]....
        /*0264*/ 	.word	0x0500002b


	//   ....[62]....
        /*0268*/ 	.word	0x05000022


	//   ....[63]....
        /*026c*/ 	.word	0x05000021


	//   ....[64]....
        /*0270*/ 	.word	0x05000027


	//   ....[65]....
        /*0274*/ 	.word	0x05000020


	//   ....[66]....
        /*0278*/ 	.word	0x05000023


	//   ....[67]....
        /*027c*/ 	.word	0x0500001e


	//   ....[68]....
        /*0280*/ 	.word	0x0500001a


	//   ....[69]....
        /*0284*/ 	.word	0x0500001a


	//   ....[70]....
        /*0288*/ 	.word	0x0500001a


	//   ....[71]....
        /*028c*/ 	.word	0x0500001a


	//   ....[72]....
        /*0290*/ 	.word	0x0500001a


	//   ....[73]....
        /*0294*/ 	.word	0x0500001a


	//   ....[74]....
        /*0298*/ 	.word	0x0500001a


	//   ....[75]....
        /*029c*/ 	.word	0x0500001a


	//   ....[76]....
        /*02a0*/ 	.word	0x0500001a


	//   ....[77]....
        /*02a4*/ 	.word	0x0500001a


	//   ....[78]....
        /*02a8*/ 	.word	0x0500001a


	//   ....[79]....
        /*02ac*/ 	.word	0x0500001a


	//   ....[80]....
        /*02b0*/ 	.word	0x0500001a


	//   ....[81]....
        /*02b4*/ 	.word	0x0500001a


	//   ....[82]....
        /*02b8*/ 	.word	0x0500001a


	//   ....[83]....
        /*02bc*/ 	.word	0x0500001a


	//   ....[84]....
        /*02c0*/ 	.word	0x0500001a


	//   ....[85]....
        /*02c4*/ 	.word	0x0500001a


	//   ....[86]....
        /*02c8*/ 	.word	0x0500001a


	//   ....[87]....
        /*02cc*/ 	.word	0x0500001a


	//   ....[88]....
        /*02d0*/ 	.word	0x0500001a


	//   ....[89]....
        /*02d4*/ 	.word	0x0500001a


	//   ....[90]....
        /*02d8*/ 	.word	0x0500001a


	//   ....[91]....
        /*02dc*/ 	.word	0x0500001a


	//   ....[92]....
        /*02e0*/ 	.word	0x0500001a


	//   ....[93]....
        /*02e4*/ 	.word	0x0500001a


	//   ....[94]....
        /*02e8*/ 	.word	0x0500001a


	//   ....[95]....
        /*02ec*/ 	.word	0x0500001a


	//   ....[96]....
        /*02f0*/ 	.word	0x0500001a


	//   ....[97]....
        /*02f4*/ 	.word	0x0500001a


	//   ....[98]....
        /*02f8*/ 	.word	0x0500001a


	//   ....[99]....
        /*02fc*/ 	.word	0x0500001a


	//   ....[100]....
        /*0300*/ 	.word	0x0500001a


	//   ....[101]....
        /*0304*/ 	.word	0x0500001a


	//   ....[102]....
        /*0308*/ 	.word	0x0500001a


	//   ....[103]....
        /*030c*/ 	.word	0x0500001a


	//   ....[104]....
        /*0310*/ 	.word	0x0500001a


	//   ....[105]....
        /*0314*/ 	.word	0x0500001a


	//   ....[106]....
        /*0318*/ 	.word	0x0500001a


	//   ....[107]....
        /*031c*/ 	.word	0x0500001a


	//   ....[108]....
        /*0320*/ 	.word	0x0500001a


	//   ....[109]....
        /*0324*/ 	.word	0x0500001a


	//   ....[110]....
        /*0328*/ 	.word	0x0500001a


	//   ....[111]....
        /*032c*/ 	.word	0x0500001a


	//   ....[112]....
        /*0330*/ 	.word	0x0500001a


	//   ....[113]....
        /*0334*/ 	.word	0x0500001a


	//   ....[114]....
        /*0338*/ 	.word	0x0500001a


	//   ....[115]....
        /*033c*/ 	.word	0x0500001a


	//   ....[116]....
        /*0340*/ 	.word	0x0500001a


	//   ....[117]....
        /*0344*/ 	.word	0x0500001a


	//   ....[118]....
        /*0348*/ 	.word	0x0500001a


	//   ....[119]....
        /*034c*/ 	.word	0x0500001a


	//   ....[120]....
        /*0350*/ 	.word	0x0500001a


	//   ....[121]....
        /*0354*/ 	.word	0x0500001a


	//   ....[122]....
        /*0358*/ 	.word	0x0500001a


	//   ....[123]....
        /*035c*/ 	.word	0x0500001a


	//----- nvinfo : EIATTR_COOP_GROUP_INSTR_OFFSETS
	.align		4
.L_541:
        /*0360*/ 	.byte	0x04, 0x28
        /*0362*/ 	.short	(.L_543 - .L_542)


	//   ....[0]....
.L_542:
        /*0364*/ 	.word	0x000025c0


	//   ....[1]....
        /*0368*/ 	.word	0x00002600


	//   ....[2]....
        /*036c*/ 	.word	0x00002630


	//   ....[3]....
        /*0370*/ 	.word	0x00002650


	//   ....[4]....
        /*0374*/ 	.word	0x00002e00


	//   ....[5]....
        /*0378*/ 	.word	0x00002e30


	//   ....[6]....
        /*037c*/ 	.word	0x00002e50


	//   ....[7]....
        /*0380*/ 	.word	0x00002e70


	//   ....[8]....
        /*0384*/ 	.word	0x00002e90


	//   ....[9]....
        /*0388*/ 	.word	0x00002eb0


	//   ....[10]....
        /*038c*/ 	.word	0x00002ed0


	//   ....[11]....
        /*0390*/ 	.word	0x00002ef0


	//   ....[12]....
        /*0394*/ 	.word	0x00004750


	//   ....[13]....
        /*0398*/ 	.word	0x00004780


	//   ....[14]....
        /*039c*/ 	.word	0x000047b0


	//   ....[15]....
        /*03a0*/ 	.word	0x000047d0


	//   ....[16]....
        /*03a4*/ 	.word	0x00004800


	//   ....[17]....
        /*03a8*/ 	.word	0x00004810


	//   ....[18]....
        /*03ac*/ 	.word	0x00004840


	//   ....[19]....
        /*03b0*/ 	.word	0x00004850


	//   ....[20]....
        /*03b4*/ 	.word	0x00004a30


	//   ....[21]....
        /*03b8*/ 	.word	0x00004a60


	//   ....[22]....
        /*03bc*/ 	.word	0x00004a90


	//   ....[23]....
        /*03c0*/ 	.word	0x00004ab0


	//   ....[24]....
        /*03c4*/ 	.word	0x00004ae0


	//   ....[25]....
        /*03c8*/ 	.word	0x00004af0


	//   ....[26]....
        /*03cc*/ 	.word	0x00004b20


	//   ....[27]....
        /*03d0*/ 	.word	0x00004b30


	//   ....[28]....
        /*03d4*/ 	.word	0x00004cc0


	//   ....[29]....
        /*03d8*/ 	.word	0x00004cf0


	//   ....[30]....
        /*03dc*/ 	.word	0x00004d20


	//   ....[31]....
        /*03e0*/ 	.word	0x00004d40


	//   ....[32]....
        /*03e4*/ 	.word	0x00004d70


	//   ....[33]....
        /*03e8*/ 	.word	0x00004d80


	//   ....[34]....
        /*03ec*/ 	.word	0x00004db0


	//   ....[35]....
        /*03f0*/ 	.word	0x00004dc0


	//   ....[36]....
        /*03f4*/ 	.word	0x000050e0


	//   ....[37]....
        /*03f8*/ 	.word	0x00005120


	//   ....[38]....
        /*03fc*/ 	.word	0x000051c0


	//   ....[39]....
        /*0400*/ 	.word	0x00005200


	//   ....[40]....
        /*0404*/ 	.word	0x00005250


	//   ....[41]....
        /*0408*/ 	.word	0x00005270


	//   ....[42]....
        /*040c*/ 	.word	0x00005280


	//   ....[43]....
        /*0410*/ 	.word	0x000052b0


	//   ....[44]....
        /*0414*/ 	.word	0x000052d0


	//   ....[45]....
        /*0418*/ 	.word	0x00005300


	//   ....[46]....
        /*041c*/ 	.word	0x00005390


	//   ....[47]....
        /*0420*/ 	.word	0x000053c0


	//   ....[48]....
        /*0424*/ 	.word	0x000053f0


	//   ....[49]....
        /*0428*/ 	.word	0x00005400


	//   ....[50]....
        /*042c*/ 	.word	0x00005420


	//   ....[51]....
        /*0430*/ 	.word	0x00005440


	//   ....[52]....
        /*0434*/ 	.word	0x00005460


	//   ....[53]....
        /*0438*/ 	.word	0x000054a0


	//   ....[54]....
        /*043c*/ 	.word	0x000054e0


	//   ....[55]....
        /*0440*/ 	.word	0x00005510


	//   ....[56]....
        /*0444*/ 	.word	0x00005530


	//   ....[57]....
        /*0448*/ 	.word	0x00005560


	//   ....[58]....
        /*044c*/ 	.word	0x00005590


	//   ....[59]....
        /*0450*/ 	.word	0x000055b0


	//   ....[60]....
        /*0454*/ 	.word	0x000055e0


	//   ....[61]....
        /*0458*/ 	.word	0x00005600


	//   ....[62]....
        /*045c*/ 	.word	0x00005640


	//   ....[63]....
        /*0460*/ 	.word	0x00005660


	//   ....[64]....
        /*0464*/ 	.word	0x00005690


	//   ....[65]....
        /*0468*/ 	.word	0x000056b0


	//   ....[66]....
        /*046c*/ 	.word	0x000057b0


	//   ....[67]....
        /*0470*/ 	.word	0x00005820


	//   ....[68]....
        /*0474*/ 	.word	0x00005a10


	//   ....[69]....
        /*0478*/ 	.word	0x00005a60


	//   ....[70]....
        /*047c*/ 	.word	0x00005ad0


	//   ....[71]....
        /*0480*/ 	.word	0x00005b30


	//   ....[72]....
        /*0484*/ 	.word	0x00005ba0


	//   ....[73]....
        /*0488*/ 	.word	0x00005c00


	//   ....[74]....
        /*048c*/ 	.word	0x00005c70


	//   ....[75]....
        /*0490*/ 	.word	0x00005cd0


	//   ....[76]....
        /*0494*/ 	.word	0x00005d70


	//   ....[77]....
        /*0498*/ 	.word	0x00005e00


	//   ....[78]....
        /*049c*/ 	.word	0x00005e70


	//   ....[79]....
        /*04a0*/ 	.word	0x00005ed0


	//   ....[80]....
        /*04a4*/ 	.word	0x00005f40


	//   ....[81]....
        /*04a8*/ 	.word	0x00005fa0


	//   ....[82]....
        /*04ac*/ 	.word	0x00006010


	//   ....[83]....
        /*04b0*/ 	.word	0x00006070


	//   ....[84]....
        /*04b4*/ 	.word	0x00006110


	//   ....[85]....
        /*04b8*/ 	.word	0x000061a0


	//   ....[86]....
        /*04bc*/ 	.word	0x00006210


	//   ....[87]....
        /*04c0*/ 	.word	0x00006270


	//   ....[88]....
        /*04c4*/ 	.word	0x000062e0


	//   ....[89]....
        /*04c8*/ 	.word	0x00006340


	//   ....[90]....
        /*04cc*/ 	.word	0x000063b0


	//   ....[91]....
        /*04d0*/ 	.word	0x00006410


	//   ....[92]....
        /*04d4*/ 	.word	0x000064b0


	//   ....[93]....
        /*04d8*/ 	.word	0x00006570


	//   ....[94]....
        /*04dc*/ 	.word	0x00006670


	//   ....[95]....
        /*04e0*/ 	.word	0x000066c0


	//   ....[96]....
        /*04e4*/ 	.word	0x000067a0


	//   ....[97]....
        /*04e8*/ 	.word	0x00006800


	//   ....[98]....
        /*04ec*/ 	.word	0x00006890


	//   ....[99]....
        /*04f0*/ 	.word	0x000068e0


	//   ....[100]....
        /*04f4*/ 	.word	0x00006950


	//   ....[101]....
        /*04f8*/ 	.word	0x000069b0


	//   ....[102]....
        /*04fc*/ 	.word	0x00006a20


	//   ....[103]....
        /*0500*/ 	.word	0x00006a80


	//   ....[104]....
        /*0504*/ 	.word	0x00006af0


	//   ....[105]....
        /*0508*/ 	.word	0x00006b50


	//   ....[106]....
        /*050c*/ 	.word	0x00006bd0


	//   ....[107]....
        /*0510*/ 	.word	0x00006c40


	//   ....[108]....
        /*0514*/ 	.word	0x00006cb0


	//   ....[109]....
        /*0518*/ 	.word	0x00006d10


	//   ....[110]....
        /*051c*/ 	.word	0x00006d90


	//   ....[111]....
        /*0520*/ 	.word	0x00006e10


	//   ....[112]....
        /*0524*/ 	.word	0x00006eb0


	//   ....[113]....
        /*0528*/ 	.word	0x00006f20


	//   ....[114]....
        /*052c*/ 	.word	0x00006fb0


	//   ....[115]....
        /*0530*/ 	.word	0x00007040


	//   ....[116]....
        /*0534*/ 	.word	0x000070b0


	//   ....[117]....
        /*0538*/ 	.word	0x00007110


	//   ....[118]....
        /*053c*/ 	.word	0x00007180


	//   ....[119]....
        /*0540*/ 	.word	0x00007200


	//   ....[120]....
        /*0544*/ 	.word	0x000072c0


	//   ....[121]....
        /*0548*/ 	.word	0x00007390


	//   ....[122]....
        /*054c*/ 	.word	0x000074a0


	//   ....[123]....
        /*0550*/ 	.word	0x00007520


	//----- nvinfo : EIATTR_EXIT_INSTR_OFFSETS
	.align		4
.L_543:
        /*0554*/ 	.byte	0x04, 0x1c
        /*0556*/ 	.short	(.L_545 - .L_544)


	//   ....[0]....
.L_544:
        /*0558*/ 	.word	0x00003770


	//   ....[1]....
        /*055c*/ 	.word	0x000059b0


	//----- nvinfo : EIATTR_MAX_THREADS
	.align		4
.L_545:
        /*0560*/ 	.byte	0x04, 0x05
        /*0562*/ 	.short	(.L_547 - .L_546)
.L_546:
        /*0564*/ 	.word	0x00000140
        /*0568*/ 	.word	0x00000001
        /*056c*/ 	.word	0x00000001


	//----- nvinfo : EIATTR_CRS_STACK_SIZE
	.align		4
.L_547:
        /*0570*/ 	.byte	0x04, 0x1e
        /*0572*/ 	.short	(.L_549 - .L_548)
.L_548:
        /*0574*/ 	.word	0x00000000


	//----- nvinfo : EIATTR_CBANK_PARAM_SIZE
	.align		4
.L_549:
        /*0578*/ 	.byte	0x03, 0x19
        /*057a*/ 	.short	0x0060


	//----- nvinfo : EIATTR_PARAM_CBANK
	.align		4
        /*057c*/ 	.byte	0x04, 0x0a
        /*057e*/ 	.short	(.L_551 - .L_550)
	.align		4
.L_550:
        /*0580*/ 	.word	index@(.nv.constant0._ZN13group_norm_v218gn_bwd_cuda_kernelI13__nv_bfloat16Li320ELi3ELi32ELi80ELi256ELb0ELb1ELi16ELi320ELi320ELi4ELb1ELi16ELb0ELb0ELNS_15WgradSyncMethodE3ENS_16CompileConditionILi900EEEEEvPT_S6_S6_PKS5_S8_S8_S8_PKfflPfPj)
        /*0584*/ 	.short	0x0210
        /*0586*/ 	.short	0x0060


	//----- nvinfo : EIATTR_SW_WAR
	.align		4
.L_551:
        /*0588*/ 	.byte	0x04, 0x36
        /*058a*/ 	.short	(.L_553 - .L_552)
.L_552:
        /*058c*/ 	.word	0x00000008
.L_553:


//--------------------- .nv.info._ZN13group_norm_v218gn_bwd_cuda_kernelI13__nv_bfloat16Li320ELi1ELi32ELi80ELi256ELb0ELb1ELi32ELi320ELi320ELi4ELb1ELi16ELb0ELb0ELNS_15WgradSyncMethodE3ENS_16CompileConditionILi900EEEEEvPT_S6_S6_PKS5_S8_S8_S8_PKfflPfPj --------------------------
	.section	.nv.info._ZN13group_norm_v218gn_bwd_cuda_kernelI13__nv_bfloat16Li320ELi1ELi32ELi80ELi256ELb0ELb1ELi32ELi320ELi320ELi4ELb1ELi16ELb0ELb0ELNS_15WgradSyncMethodE3ENS_16CompileConditionILi900EEEEEvPT_S6_S6_PKS5_S8_S8_S8_PKfflPfPj,"",@"SHT_CUDA_INFO"
	.sectionflags	@""
	.align	4


	//----- nvinfo : EIATTR_CUDA_API_VERSION
	.align		4
        /*0000*/ 	.byte	0x04, 0x37
        /*0002*/ 	.short	(.L_555 - .L_554)
.L_554:
        /*0004*/ 	.word	0x00000082


	//----- nvinfo : EIATTR_KPARAM_INFO
	.align		4
.L_555:
        /*0008*/ 	.byte	0x04, 0x17
        /*000a*/ 	.short	(.L_557 - .L_556)
.L_556:
        /*000c*/ 	.word	0x00000000
        /*0010*/ 	.short	0x000b
        /*0012*/ 	.short	0x0058
        /*0014*/ 	.byte	0x00, 0xf0, 0x21, 0x00


	//----- nvinfo : EIATTR_KPARAM_INFO
	.align		4
.L_557:
        /*0018*/ 	.byte	0x04, 0x17
        /*001a*/ 	.short	(.L_559 - .L_558)
.L_558:
        /*001c*/ 	.word	0x00000000
        /*0020*/ 	.short	0x000a
        /*0022*/ 	.short	0x0050
        /*0024*/ 	.byte	0x00, 0xf0, 0x21, 0x00


	//----- nvinfo : EIATTR_KPARAM_INFO
	.align		4
.L_559:
        /*0028*/ 	.byte	0x04, 0x17
        /*002a*/ 	.short	(.L_561 - .L_560)
.L_560:
        /*002c*/ 	.word	0x00000000
        /*0030*/ 	.short	0x0009
        /*0032*/ 	.short	0x0048
        /*0034*/ 	.byte	0x00, 0xf0, 0x21, 0x00


	//----- nvinfo : EIATTR_KPARAM_INFO
	.align		4
.L_561:
        /*0038*/ 	.byte	0x04, 0x17
        /*003a*/ 	.short	(.L_563 - .L_562)
.L_562:
        /*003c*/ 	.word	0x00000000
        /*0040*/ 	.short	0x0008
        /*0042*/ 	.short	0x0040
        /*0044*/ 	.byte	0x00, 0xf0, 0x11, 0x00


	//----- nvinfo : EIATTR_KPARAM_INFO
	.align		4
.L_563:
        /*0048*/ 	.byte	0x04, 0x17
        /*004a*/ 	.short	(.L_565 - .L_564)
.L_564:
        /*004c*/ 	.word	0x00000000
        /*0050*/ 	.short	0x0007
        /*0052*/ 	.short	0x0038
        /*0054*/ 	.byte	0x00, 0xf0, 0x21, 0x00


	//----- nvinfo : EIATTR_KPARAM_INFO
	.align		4
.L_565:
        /*0058*/ 	.byte	0x04, 0x17
        /*005a*/ 	.short	(.L_567 - .L_566)
.L_566:
        /*005c*/ 	.word	0x00000000
        /*0060*/ 	.short	0x0006
        /*0062*/ 	.short	0x0030
        /*0064*/ 	.byte	0x00, 0xf0, 0x21, 0x00


	//----- nvinfo : EIATTR_KPARAM_INFO
	.align		4
.L_567:
        /*0068*/ 	.byte	0x04, 0x17
        /*006a*/ 	.short	(.L_569 - .L_568)
.L_568:
        /*006c*/ 	.word	0x00000000
        /*0070*/ 	.short	0x0005
        /*0072*/ 	.short	0x0028
        /*0074*/ 	.byte	0x00, 0xf0, 0x21, 0x00


	//----- nvinfo : EIATTR_KPARAM_INFO
	.align		4
.L_569:
        /*0078*/ 	.byte	0x04, 0x17
        /*007a*/ 	.short	(.L_571 - .L_570)
.L_570:
        /*007c*/ 	.word	0x00000000
        /*0080*/ 	.short	0x0004
        /*0082*/ 	.short	0x0020
        /*0084*/ 	.byte	0x00, 0xf0, 0x21, 0x00


	//----- nvinfo : EIATTR_KPARAM_INFO
	.align		4
.L_571:
        /*0088*/ 	.byte	0x04, 0x17
        /*008a*/ 	.short	(.L_573 - .L_572)
.L_572:
        /*008c*/ 	.word	0x00000000
        /*0090*/ 	.short	0x0003
        /*0092*/ 	.short	0x0018
        /*0094*/ 	.byte	0x00, 0xf0, 0x21, 0x00


	//----- nvinfo : EIATTR_KPARAM_INFO
	.align		4
.L_573:
        /*0098*/ 	.byte	0x04, 0x17
        /*009a*/ 	.short	(.L_575 - .L_574)
.L_574:
        /*009c*/ 	.word	0x00000000
        /*00a0*/ 	.short	0x0002
        /*00a2*/ 	.short	0x0010
        /*00a4*/ 	.byte	0x00, 0xf0, 0x21, 0x00


	//----- nvinfo : EIATTR_KPARAM_INFO
	.align		4
.L_575:
        /*00a8*/ 	.byte	0x04, 0x17
        /*00aa*/ 	.short	(.L_577 - .L_576)
.L_576:
        /*00ac*/ 	.word	0x00000000
        /*00b0*/ 	.short	0x0001
        /*00b2*/ 	.short	0x0008
        /*00b4*/ 	.byte	0x00, 0xf0, 0x21, 0x00


	//----- nvinfo : EIATTR_KPARAM_INFO
	.align		4
.L_577:
        /*00b8*/ 	.byte	0x04, 0x17
        /*00ba*/ 	.short	(.L_579 - .L_578)
.L_578:
        /*00bc*/ 	.word	0x00000000
        /*00c0*/ 	.short	0x0000
        /*00c2*/ 	.short	0x0000
        /*00c4*/ 	.byte	0x00, 0xf0, 0x21, 0x00


	//----- nvinfo : EIATTR_SPARSE_MMA_MASK
	.align		4
.L_579:
        /*00c8*/ 	.byte	0x03, 0x50
        /*00ca*/ 	.short	0x0000


	//----- nvinfo : EIATTR_MAXREG_COUNT
	.align		4
        /*00cc*/ 	.byte	0x03, 0x1b
        /*00ce*/ 	.short	0x00a8


	//----- nvinfo : EIATTR_NUM_BARRIERS
	.align		4
        /*00d0*/ 	.byte	0x02, 0x4c
        /*00d2*/ 	.byte	0x01
	.zero		1


	//----- nvinfo : EIATTR_MERCURY_ISA_VERSION
	.align		4
        /*00d4*/ 	.byte	0x03, 0x5f
        /*00d6*/ 	.short	0x0101


	//----- nvinfo : EIATTR_COOP_GROUP_MASK_REGIDS
	.align		4
        /*00d8*/ 	.byte	0x04, 0x29
        /*00da*/ 	.short	(.L_581 - .L_580)


	//   ....[0]....
.L_580:
        /*00dc*/ 	.word	0xffffffff


	//   ....[1]....
        /*00e0*/ 	.word	0xffffffff


	//   ....[2]....
        /*00e4*/ 	.word	0xffffffff


	//   ....[3]....
        /*00e8*/ 	.word	0xffffffff


	//   ....[4]....
        /*00ec*/ 	.word	0xffffffff


	//   ....[5]....
        /*00f0*/ 	.word	0xffffffff


	//   ....[6]....
        /*00f4*/ 	.word	0xffffffff


	//   ....[7]....
        /*00f8*/ 	.word	0xffffffff


	//   ....[8]....
        /*00fc*/ 	.word	0xffffffff


	//   ....[9]....
        /*0100*/ 	.word	0xffffffff


	//   ....[10]....
        /*0104*/ 	.word	0x05000021


	//   ....[11]....
        /*0108*/ 	.word	0x05000020


	//   ....[12]....
        /*010c*/ 	.word	0x05000022


	//   ....[13]....
        /*0110*/ 	.word	0x05000023


	//   ....[14]....
        /*0114*/ 	.word	0x05000025


	//   ....[15]....
        /*0118*/ 	.word	0x0500001a


	//   ....[16]....
        /*011c*/ 	.word	0x05000024


	//   ....[17]....
        /*0120*/ 	.word	0x0500001b


	//   ....[18]....
        /*0124*/ 	.word	0x05000025


	//   ....[19]....
        /*0128*/ 	.word	0x05000024


	//   ....[20]....
        /*012c*/ 	.word	0x0500002a


	//   ....[21]....
        /*0130*/ 	.word	0x05000029


	//   ....[22]....
        /*0134*/ 	.word	0x0500002b


	//   ....[23]....
        /*0138*/ 	.word	0x0500002c


	//   ....[24]....
        /*013c*/ 	.word	0x0500002e


	//   ....[25]....
        /*0140*/ 	.word	0x0500001f


	//   ....[26]....
        /*0144*/ 	.word	0x05000025


	//   ....[27]....
        /*0148*/ 	.word	0x05000024


	//   ....[28]....
        /*014c*/ 	.word	0x0500002a


	//   ....[29]....
        /*0150*/ 	.word	0x05000029


	//   ....[30]....
        /*0154*/ 	.word	0x0500002b


	//   ....[31]....
        /*0158*/ 	.word	0x0500002c


	//   ....[32]....
        /*015c*/ 	.word	0x0500002e


	//   ....[33]....
        /*0160*/ 	.word	0x0500001f


	//   ....[34]....
        /*0164*/ 	.word	0x05000020


	//   ....[35]....
        /*0168*/ 	.word	0x0500001f


	//   ....[36]....
        /*016c*/ 	.word	0x05000034


	//   ....[37]....
        /*0170*/ 	.word	0x05000036


	//   ....[38]....
        /*0174*/ 	.word	0x0500001f


	//   ....[39]....
        /*0178*/ 	.word	0x05000022


	//   ....[40]....
        /*017c*/ 	.word	0x05000021


	//   ....[41]....
        /*0180*/ 	.word	0x05000034


	//   ....[42]....
        /*0184*/ 	.word	0x05000020


	//   ....[43]....
        /*0188*/ 	.word	0x05000031


	//   ....[44]....
        /*018c*/ 	.word	0x05000033


	//   ....[45]....
        /*0190*/ 	.word	0x05000036


	//   ....[46]....
        /*0194*/ 	.word	0x05000021


	//   ....[47]....
        /*0198*/ 	.word	0x05000022


	//   ....[48]....
        /*019c*/ 	.word	0x0500001c


	//   ....[49]....
        /*01a0*/ 	.word	0x0500002d


	//   ....[50]....
        /*01a4*/ 	.word	0x0500001d


	//   ....[51]....
        /*01a8*/ 	.word	0x05000036


	//   ....[52]....
        /*01ac*/ 	.word	0x0500002e


	//   ....[53]....
        /*01b0*/ 	.word	0x05000034


	//   ....[54]....
        /*01b4*/ 	.word	0x05000031


	//   ....[55]....
        /*01b8*/ 	.word	0x0500002f


	//   ....[56]....
        /*01bc*/ 	.word	0x05000021


	//   ....[57]....
        /*01c0*/ 	.word	0x05000022


	//   ....[58]....
        /*01c4*/ 	.word	0x05000030


	//   ....[59]....
        /*01c8*/ 	.word	0x05000029


	//   ....[60]....
        /*01cc*/ 	.word	0x05000023


	//   ....[61]....
        /*01d0*/ 	.word	0x05000024


	//   ....[62]....
        /*01d4*/ 	.word	0x0500002e


	//   ....[63]....
        /*01d8*/ 	.word	0x05000032


	//   ....[64]....
        /*01dc*/ 	.word	0x05000022


	//   ....[65]....
        /*01e0*/ 	.word	0x0500001e


	//   ....[66]....
        /*01e4*/ 	.word	0x05000033


	//   ....[67]....
        /*01e8*/ 	.word	0x05000033


	//   ....[68]....
        /*01ec*/ 	.word	0x05000033


	//   ....[69]....
        /*01f0*/ 	.word	0x05000033


	//   ....[70]....
        /*01f4*/ 	.word	0x05000033


	//   ....[71]....
        /*01f8*/ 	.word	0x05000033


	//   ....[72]....
        /*01fc*/ 	.word	0x05000033


	//   ....[73]....
        /*0200*/ 	.word	0x05000033


	//   ....[74]....
        /*0204*/ 	.word	0x05000033


	//   ....[75]....
        /*0208*/ 	.word	0x05000033


	//   ....[76]....
        /*020c*/ 	.word	0x05000033


	//   ....[77]....
        /*0210*/ 	.word	0x05000033


	//   ....[78]....
        /*0214*/ 	.word	0x05000033


	//   ....[79]....
        /*0218*/ 	.word	0x05000033


	//   ....[80]....
        /*021c*/ 	.word	0x05000033


	//   ....[81]....
        /*0220*/ 	.word	0x05000033


	//   ....[82]....
        /*0224*/ 	.word	0x05000033


	//   ....[83]....
        /*0228*/ 	.word	0x05000033


	//   ....[84]....
        /*022c*/ 	.word	0x05000033


	//   ....[85]....
        /*0230*/ 	.word	0x05000033


	//   ....[86]....
        /*0234*/ 	.word	0x05000033


	//   ....[87]....
        /*0238*/ 	.word	0x05000033


	//   ....[88]....
        /*023c*/ 	.word	0x05000033


	//   ....[89]....
        /*0240*/ 	.word	0x05000033


	//   ....[90]....
        /*0244*/ 	.word	0x05000033


	//   ....[91]....
        /*0248*/ 	.word	0x05000033


	//   ....[92]....
        /*024c*/ 	.word	0x05000033


	//   ....[93]....
        /*0250*/ 	.word	0x05000033


	//   ....[94]....
        /*0254*/ 	.word	0x05000033


	//   ....[95]....
        /*0258*/ 	.word	0x05000033


	//   ....[96]....
        /*025c*/ 	.word	0x05000033


	//   ....[97]....
        /*0260*/ 	.word	0x05000033


	//   ....[98]....
        /*0264*/ 	.word	0x05000033


	//   ....[99]....
        /*0268*/ 	.word	0x05000033


	//   ....[100]....
        /*026c*/ 	.word	0x05000033


	//   ....[101]....
        /*0270*/ 	.word	0x05000033


	//   ....[102]....
        /*0274*/ 	.word	0x05000033


	//   ....[103]....
        /*0278*/ 	.word	0x05000033


	//   ....[104]....
        /*027c*/ 	.word	0x05000033


	//   ....[105]....
        /*0280*/ 	.word	0x05000033


	//   ....[106]....
        /*0284*/ 	.word	0x05000033


	//   ....[107]....
        /*0288*/ 	.word	0x05000033


	//   ....[108]....
        /*028c*/ 	.word	0x05000033


	//   ....[109]....
        /*0290*/ 	.word	0x05000033


	//   ....[110]....
        /*0294*/ 	.word	0x05000033


	//   ....[111]....
        /*0298*/ 	.word	0x05000033


	//   ....[112]....
        /*029c*/ 	.word	0x05000033


	//   ....[113]....
        /*02a0*/ 	.word	0x05000033


	//   ....[114]....
        /*02a4*/ 	.word	0x05000033


	//   ....[115]....
        /*02a8*/ 	.word	0x05000033


	//   ....[116]....
        /*02ac*/ 	.word	0x05000033


	//   ....[117]....
        /*02b0*/ 	.word	0x05000033


	//   ....[118]....
        /*02b4*/ 	.word	0x05000033


	//   ....[119]....
        /*02b8*/ 	.word	0x05000033


	//   ....[120]....
        /*02bc*/ 	.word	0x05000033


	//   ....[121]....
        /*02c0*/ 	.word	0x05000033


	//----- nvinfo : EIATTR_COOP_GROUP_INSTR_OFFSETS
	.align		4
.L_581:
        /*02c4*/ 	.byte	0x04, 0x28
        /*02c6*/ 	.short	(.L_583 - .L_582)


	//   ....[0]....
.L_582:
        /*02c8*/ 	.word	0x00002f80


	//   ....[1]....
        /*02cc*/ 	.word	0x00002fc0


	//   ....[2]....
        /*02d0*/ 	.word	0x00002ff0


	//   ....[3]....
        /*02d4*/ 	.word	0x00003010


	//   ....[4]....
        /*02d8*/ 	.word	0x00003970


	//   ....[5]....
        /*02dc*/ 	.word	0x00003980


	//   ....[6]....
        /*02e0*/ 	.word	0x000039c0


	//   ....[7]....
        /*02e4*/ 	.word	0x000039d0


	//   ....[8]....
        /*02e8*/ 	.word	0x00003a10


	//   ....[9]....
        /*02ec*/ 	.word	0x00003a50


	//   ....[10]....
        /*02f0*/ 	.word	0x00005880


	//   ....[11]....
        /*02f4*/ 	.word	0x000058a0


	//   ....[12]....
        /*02f8*/ 	.word	0x000058e0


	//   ....[13]....
        /*02fc*/ 	.word	0x00005900


	//   ....[14]....
        /*0300*/ 	.word	0x00005930


	//   ....[15]....
        /*0304*/ 	.word	0x00005940


	//   ....[16]....
        /*0308*/ 	.word	0x00005970


	//   ....[17]....
        /*030c*/ 	.word	0x00005980


	//   ....[18]....
        /*0310*/ 	.word	0x00005b30


	//   ....[19]....
        /*0314*/ 	.word	0x00005b60


	//   ....[20]....
        /*0318*/ 	.word	0x00005b90


	//   ....[21]....
        /*031c*/ 	.word	0x00005bb0


	//   ....[22]....
        /*0320*/ 	.word	0x00005be0


	//   ....[23]....
        /*0324*/ 	.word	0x00005bf0


	//   ....[24]....
        /*0328*/ 	.word	0x00005c20


	//   ....[25]....
        /*032c*/ 	.word	0x00005c30


	//   ....[26]....
        /*0330*/ 	.word	0x00005d80


	//   ....[27]....
        /*0334*/ 	.word	0x00005db0


	//   ....[28]....
        /*0338*/ 	.word	0x00005de0


	//   ....[29]....
        /*033c*/ 	.word	0x00005e00


	//   ....[30]....
        /*0340*/ 	.word	0x00005e30


	//   ....[31]....
        /*0344*/ 	.word	0x00005e40


	//   ....[32]....
        /*0348*/ 	.word	0x00005e70


	//   ....[33]....
        /*034c*/ 	.word	0x00005e80


	//   ....[34]....
        /*0350*/ 	.word	0x000061a0


	//   ....[35]....
        /*0354*/ 	.word	0x000061c0


	//   ....[36]....
        /*0358*/ 	.word	0x000061e0


	//   ....[37]....
        /*035c*/ 	.word	0x00006210


	//   ....[38]....
        /*0360*/ 	.word	0x00006250


	//   ....[39]....
        /*0364*/ 	.word	0x00006280


	//   ....[40]....
        /*0368*/ 	.word	0x000062b0


	//   ....[41]....
        /*036c*/ 	.word	0x000062d0


	//   ....[42]....
        /*0370*/ 	.word	0x000062f0


	//   ....[43]....
        /*0374*/ 	.word	0x00006310


	//   ....[44]....
        /*0378*/ 	.word	0x00006320


	//   ....[45]....
        /*037c*/ 	.word	0x00006360


	//   ....[46]....
        /*0380*/ 	.word	0x00006380


	//   ....[47]....
        /*0384*/ 	.word	0x000063a0


	//   ....[48]....
        /*0388*/ 	.word	0x000063e0


	//   ....[49]....
        /*038c*/ 	.word	0x00006400


	//   ....[50]....
        /*0390*/ 	.word	0x00006430


	//   ....[51]....
        /*0394*/ 	.word	0x00006460


	//   ....[52]....
        /*0398*/ 	.word	0x00006480


	//   ....[53]....
        /*039c*/ 	.word	0x000064a0


	//   ....[54]....
        /*03a0*/ 	.word	0x000064c0


	//   ....[55]....
        /*03a4*/ 	.word	0x000064e0


	//   ....[56]....
        /*03a8*/ 	.word	0x00006510


	//   ....[57]....
        /*03ac*/ 	.word	0x00006530


	//   ....[58]....
        /*03b0*/ 	.word	0x00006590


	//   ....[59]....
        /*03b4*/ 	.word	0x000065c0


	//   ....[60]....
        /*03b8*/ 	.word	0x000065f0


	//   ....[61]....
        /*03bc*/ 	.word	0x00006620


	//   ....[62]....
        /*03c0*/ 	.word	0x00006640


	//   ....[63]....
        /*03c4*/ 	.word	0x00006680


	//   ....[64]....
        /*03c8*/ 	.word	0x00006770


	//   ....[65]....
        /*03cc*/ 	.word	0x00006810


	//   ....[66]....
        /*03d0*/ 	.word	0x00006940


	//   ....[67]....
        /*03d4*/ 	.word	0x00006990


	//   ....[68]....
        /*03d8*/ 	.word	0x00006a00


	//   ....[69]....
        /*03dc*/ 	.word	0x00006a60


	//   ....[70]....
        /*03e0*/ 	.word	0x00006ad0


	//   ....[71]....
        /*03e4*/ 	.word	0x00006b30


	//   ....[72]....
        /*03e8*/ 	.word	0x00006ba0


	//   ....[73]....
        /*03ec*/ 	.word	0x00006c00


	//   ....[74]....
        /*03f0*/ 	.word	0x00006cb0


	//   ....[75]....
        /*03f4*/ 	.word	0x00006d40


	//   ....[76]....
        /*03f8*/ 	.word	0x00006db0


	//   ....[77]....
        /*03fc*/ 	.word	0x00006e10


	//   ....[78]....
        /*0400*/ 	.word	0x00006e80


	//   ....[79]....
        /*0404*/ 	.word	0x00006ee0


	//   ....[80]....
        /*0408*/ 	.word	0x00006f50


	//   ....[81]....
        /*040c*/ 	.word	0x00006fb0


	//   ....[82]....
        /*0410*/ 	.word	0x00007060


	//   ....[83]....
        /*0414*/ 	.word	0x000070f0


	//   ....[84]....
        /*0418*/ 	.word	0x00007160


	//   ....[85]....
        /*041c*/ 	.word	0x000071c0


	//   ....[86]....
        /*0420*/ 	.word	0x00007230


	//   ....[87]....
        /*0424*/ 	.word	0x00007290


	//   ....[88]....
        /*0428*/ 	.word	0x00007300


	//   ....[89]....
        /*042c*/ 	.word	0x00007360


	//   ....[90]....
        /*0430*/ 	.word	0x00007410


	//   ....[91]....
        /*0434*/ 	.word	0x000074d0


	//   ....[92]....
        /*0438*/ 	.word	0x00007620


	//   ....[93]....
        /*043c*/ 	.word	0x00007690


	//   ....[94]....
        /*0440*/ 	.word	0x00007740


	//   ....[95]....
        /*0444*/ 	.word	0x000077a0


	//   ....[96]....
        /*0448*/ 	.word	0x00007820


	//   ....[97]....
        /*044c*/ 	.word	0x000078e0


	//   ....[98]....
        /*0450*/ 	.word	0x00007970


	//   ....[99]....
        /*0454*/ 	.word	0x00007a10


	//   ....[100]....
        /*0458*/ 	.word	0x00007af0


	//   ....[101]....
        /*045c*/ 	.word	0x00007b50


	//   ....[102]....
        /*0460*/ 	.word	0x00007bc0


	//   ....[103]....
        /*0464*/ 	.word	0x00007c20


	//   ....[104]....
        /*0468*/ 	.word	0x00007c90


	//   ....[105]....
        /*046c*/ 	.word	0x00007cf0


	//   ....[106]....
        /*0470*/ 	.word	0x00007d90


	//   ....[107]....
        /*0474*/ 	.word	0x00007e10


	//   ....[108]....
        /*0478*/ 	.word	0x00007e80


	//   ....[109]....
        /*047c*/ 	.word	0x00007ee0


	//   ....[110]....
        /*0480*/ 	.word	0x00007f50


	//   ....[111]....
        /*0484*/ 	.word	0x00007fb0


	//   ....[112]....
        /*0488*/ 	.word	0x00008020


	//   ....[113]....
        /*048c*/ 	.word	0x00008080


	//   ....[114]....
        /*0490*/ 	.word	0x00008110


	//   ....[115]....
        /*0494*/ 	.word	0x00008190


	//   ....[116]....
        /*0498*/ 	.word	0x00008200


	//   ....[117]....
        /*049c*/ 	.word	0x00008260


	//   ....[118]....
        /*04a0*/ 	.word	0x000082d0


	//   ....[119]....
        /*04a4*/ 	.word	0x00008330


	//   ....[120]....
        /*04a8*/ 	.word	0x000083a0


	//   ....[121]....
        /*04ac*/ 	.word	0x00008400


	//----- nvinfo : EIATTR_EXIT_INSTR_OFFSETS
	.align		4
.L_583:
        /*04b0*/ 	.byte	0x04, 0x1c
        /*04b2*/ 	.short	(.L_585 - .L_584)


	//   ....[0]....
.L_584:
        /*04b4*/ 	.word	0x00004870


	//   ....[1]....
        /*04b8*/ 	.word	0x000068e0


	//----- nvinfo : EIATTR_MAX_THREADS
	.align		4
.L_585:
        /*04bc*/ 	.byte	0x04, 0x05
        /*04be*/ 	.short	(.L_587 - .L_586)
.L_586:
        /*04c0*/ 	.word	0x00000140
        /*04c4*/ 	.word	0x00000001
        /*04c8*/ 	.word	0x00000001


	//----- nvinfo : EIATTR_CRS_STACK_SIZE
	.align		4
.L_587:
        /*04cc*/ 	.byte	0x04, 0x1e
        /*04ce*/ 	.short	(.L_589 - .L_588)
.L_588:
        /*04d0*/ 	.word	0x00000000


	//----- nvinfo : EIATTR_CBANK_PARAM_SIZE
	.align		4
.L_589:
        /*04d4*/ 	.byte	0x03, 0x19
        /*04d6*/ 	.short	0x0060


	//----- nvinfo : EIATTR_PARAM_CBANK
	.align		4
        /*04d8*/ 	.byte	0x04, 0x0a
        /*04da*/ 	.short	(.L_591 - .L_590)
	.align		4
.L_590:
        /*04dc*/ 	.word	index@(.nv.constant0._ZN13group_norm_v218gn_bwd_cuda_kernelI13__nv_bfloat16Li320ELi1ELi32ELi80ELi256ELb0ELb1ELi32ELi320ELi320ELi4ELb1ELi16ELb0ELb0ELNS_15WgradSyncMethodE3ENS_16CompileConditionILi900EEEEEvPT_S6_S6_PKS5_S8_S8_S8_PKfflPfPj)
        /*04e0*/ 	.short	0x0210
        /*04e2*/ 	.short	0x0060


	//----- nvinfo : EIATTR_SW_WAR
	.align		4
.L_591:
        /*04e4*/ 	.byte	0x04, 0x36
        /*04e6*/ 	.short	(.L_593 - .L_592)
.L_592:
        /*04e8*/ 	.word	0x00000008
.L_593:


//--------------------- .nv.info._ZN13group_norm_v218gn_bwd_cuda_kernelI13__nv_bfloat16Li320ELi1ELi32ELi80ELi256ELb0ELb1ELi64ELi320ELi320ELi4ELb1ELi32ELb0ELb0ELNS_15WgradSyncMethodE3ENS_16CompileConditionILi900EEEEEvPT_S6_S6_PKS5_S8_S8_S8_PKfflPfPj --------------------------
	.section	.nv.info._ZN13group_norm_v218gn_bwd_cuda_kernelI13__nv_bfloat16Li320ELi1ELi32ELi80ELi256ELb0ELb1ELi64ELi320ELi320ELi4ELb1ELi32ELb0ELb0ELNS_15WgradSyncMethodE3ENS_16CompileConditionILi900EEEEEvPT_S6_S6_PKS5_S8_S8_S8_PKfflPfPj,"",@"SHT_CUDA_INFO"
	.sectionflags	@""
	.align	4


	//----- nvinfo : EIATTR_CUDA_API_VERSION
	.align		4
        /*0000*/ 	.byte	0x04, 0x37
        /*0002*/ 	.short	(.L_595 - .L_594)
.L_594:
        /*0004*/ 	.word	0x00000082


	//----- nvinfo : EIATTR_KPARAM_INFO
	.align		4
.L_595:
        /*0008*/ 	.byte	0x04, 0x17
        /*000a*/ 	.short	(.L_597 - .L_596)
.L_596:
        /*000c*/ 	.word	0x00000000
        /*0010*/ 	.short	0x000b
        /*0012*/ 	.short	0x0058
        /*0014*/ 	.byte	0x00, 0xf0, 0x21, 0x00


	//----- nvinfo : EIATTR_KPARAM_INFO
	.align		4
.L_597:
        /*0018*/ 	.byte	0x04, 0x17
        /*001a*/ 	.short	(.L_599 - .L_598)
.L_598:
        /*001c*/ 	.word	0x00000000
        /*0020*/ 	.short	0x000a
        /*0022*/ 	.short	0x0050
        /*0024*/ 	.byte	0x00, 0xf0, 0x21, 0x00


	//----- nvinfo : EIATTR_KPARAM_INFO
	.align		4
.L_599:
        /*0028*/ 	.byte	0x04, 0x17
        /*002a*/ 	.short	(.L_601 - .L_600)
.L_600:
        /*002c*/ 	.word	0x00000000
        /*0030*/ 	.short	0x0009
        /*0032*/ 	.short	0x0048
        /*0034*/ 	.byte	0x00, 0xf0, 0x21, 0x00


	//----- nvinfo : EIATTR_KPARAM_INFO
	.align		4
.L_601:
        /*0038*/ 	.byte	0x04, 0x17
        /*003a*/ 	.short	(.L_603 - .L_602)
.L_602:
        /*003c*/ 	.word	0x00000000
        /*0040*/ 	.short	0x0008
        /*0042*/ 	.short	0x0040
        /*0044*/ 	.byte	0x00, 0xf0, 0x11, 0x00


	//----- nvinfo : EIATTR_KPARAM_INFO
	.align		4
.L_603:
        /*0048*/ 	.byte	0x04, 0x17
        /*004a*/ 	.short	(.L_605 - .L_604)
.L_604:
        /*004c*/ 	.word	0x00000000
        /*0050*/ 	.short	0x0007
        /*0052*/ 	.short	0x0038
        /*0054*/ 	.byte	0x00, 0xf0, 0x21, 0x00


	//----- nvinfo : EIATTR_KPARAM_INFO
	.align		4
.L_605:
        /*0058*/ 	.byte	0x04, 0x17
        /*005a*/ 	.short	(.L_607 - .L_606)
.L_606:
        /*005c*/ 	.word	0x00000000
        /*0060*/ 	.short	0x0006
        /*0062*/ 	.short	0x0030
        /*0064*/ 	.byte	0x00, 0xf0, 0x21, 0x00


	//----- nvinfo : EIATTR_KPARAM_INFO
	.align		4
.L_607:
        /*0068*/ 	.byte	0x04, 0x17
        /*006a*/ 	.short	(.L_609 - .L_608)
.L_608:
        /*006c*/ 	.word	0x00000000
        /*0070*/ 	.short	0x0005
        /*0072*/ 	.short	0x0028
        /*0074*/ 	.byte	0x00, 0xf0, 0x21, 0x00


	//----- nvinfo : EIATTR_KPARAM_INFO
	.align		4
.L_609:
        /*0078*/ 	.byte	0x04, 0x17
        /*007a*/ 	.short	(.L_611 - .L_610)
.L_610:
        /*007c*/ 	.word	0x00000000
        /*0080*/ 	.short	0x0004
        /*0082*/ 	.short	0x0020
        /*0084*/ 	.byte	0x00, 0xf0, 0x21, 0x00


	//----- nvinfo : EIATTR_KPARAM_INFO
	.align		4
.L_611:
        /*0088*/ 	.byte	0x04, 0x17
        /*008a*/ 	.short	(.L_613 - .L_612)
.L_612:
        /*008c*/ 	.word	0x00000000
        /*0090*/ 	.short	0x0003
        /*0092*/ 	.short	0x0018
        /*0094*/ 	.byte	0x00, 0xf0, 0x21, 0x00


	//----- nvinfo : EIATTR_KPARAM_INFO
	.align		4
.L_613:
        /*0098*/ 	.byte	0x04, 0x17
        /*009a*/ 	.short	(.L_615 - .L_614)
.L_614:
        /*009c*/ 	.word	0x00000000
        /*00a0*/ 	.short	0x0002
        /*00a2*/ 	.short	0x0010
        /*00a4*/ 	.byte	0x00, 0xf0, 0x21, 0x00


	//----- nvinfo : EIATTR_KPARAM_INFO
	.align		4
.L_615:
        /*00a8*/ 	.byte	0x04, 0x17
        /*00aa*/ 	.short	(.L_617 - .L_616)
.L_616:
        /*00ac*/ 	.word	0x00000000
        /*00b0*/ 	.short	0x0001
        /*00b2*/ 	.short	0x0008
        /*00b4*/ 	.byte	0x00, 0xf0, 0x21, 0x00


	//----- nvinfo : EIATTR_KPARAM_INFO
	.align		4
.L_617:
        /*00b8*/ 	.byte	0x04, 0x17
        /*00ba*/ 	.short	(.L_619 - .L_618)
.L_618:
        /*00bc*/ 	.word	0x00000000
        /*00c0*/ 	.short	0x0000
        /*00c2*/ 	.short	0x0000
        /*00c4*/ 	.byte	0x00, 0xf0, 0x21, 0x00


	//----- nvinfo : EIATTR_SPARSE_MMA_MASK
	.align		4
.L_619:
        /*00c8*/ 	.byte	0x03, 0x50
        /*00ca*/ 	.short	0x0000


	//----- nvinfo : EIATTR_MAXREG_COUNT
	.align		4
        /*00cc*/ 	.byte	0x03, 0x1b
        /*00ce*/ 	.short	0x00a8


	//----- nvinfo : EIATTR_NUM_BARRIERS
	.align		4
        /*00d0*/ 	.byte	0x02, 0x4c
        /*00d2*/ 	.byte	0x01
	.zero		1


	//----- nvinfo : EIATTR_ANNOTATIONS
	.align		4
        /*00d4*/ 	.byte	0x04, 0x55
        /*00d6*/ 	.short	(.L_621 - .L_620)


	//   ....[0]....
.L_620:
        /* <DEDUP_REMOVED lines=38> */


	//----- nvinfo : EIATTR_MERCURY_ISA_VERSION
	.align		4
.L_621:
        /*0328*/ 	.byte	0x03, 0x5f
        /*032a*/ 	.short	0x0101


	//----- nvinfo : EIATTR_INT_WARP_WIDE_INSTR_OFFSETS
	.align		4
        /*032c*/ 	.byte	0x04, 0x31
        /*032e*/ 	.short	(.L_623 - .L_622)


	//   ....[0]....
.L_622:
        /*0330*/ 	.word	0x00005840


	//----- nvinfo : EIATTR_COOP_GROUP_MASK_REGIDS
	.align		4
.L_623:
        /*0334*/ 	.byte	0x04, 0x29
        /*0336*/ 	.short	(.L_625 - .L_624)


	//   ....[0]....
.L_624:
        /*0338*/ 	.word	0xffffffff


	//   ....[1]....
        /*033c*/ 	.word	0xffffffff


	//   ....[2]....
        /*0340*/ 	.word	0xffffffff


	//   ....[3]....
        /*0344*/ 	.word	0xffffffff


	//   ....[4]....
        /*0348*/ 	.word	0xffffffff


	//   ....[5]....
        /*034c*/ 	.word	0xffffffff


	//   ....[6]....
        /*0350*/ 	.word	0xffffffff


	//   ....[7]....
        /*0354*/ 	.word	0xffffffff


	//   ....[8]....
        /*0358*/ 	.word	0x05000020


	//   ....[9]....
        /*035c*/ 	.word	0x0500001f


	//   ....[10]....
        /*0360*/ 	.word	0x05000021


	//   ....[11]....
        /*0364*/ 	.word	0x05000022


	//   ....[12]....
        /*0368*/ 	.word	0x05000024


	//   ....[13]....
        /*036c*/ 	.word	0x05000023


	//   ....[14]....
        /*0370*/ 	.word	0x05000025


	//   ....[15]....
        /*0374*/ 	.word	0x0500001a


	//   ....[16]....
        /*0378*/ 	.word	0x05000024


	//   ....[17]....
        /*037c*/ 	.word	0x05000023


	//   ....[18]....
        /*0380*/ 	.word	0x05000025


	//   ....[19]....
        /*0384*/ 	.word	0x0500002a


	//   ....[20]....
        /*0388*/ 	.word	0x0500002c


	//   ....[21]....
        /*038c*/ 	.word	0x05000029


	//   ....[22]....
        /*0390*/ 	.word	0x0500002b


	//   ....[23]....
        /*0394*/ 	.word	0x0500001e


	//   ....[24]....
        /*0398*/ 	.word	0x05000024


	//   ....[25]....
        /*039c*/ 	.word	0x05000023


	//   ....[26]....
        /*03a0*/ 	.word	0x05000025


	//   ....[27]....
        /*03a4*/ 	.word	0x0500002a


	//   ....[28]....
        /*03a8*/ 	.word	0x0500002c


	//   ....[29]....
        /*03ac*/ 	.word	0x05000029


	//   ....[30]....
        /*03b0*/ 	.word	0x0500002b


	//   ....[31]....
        /*03b4*/ 	.word	0x0500001e


	//   ....[32]....
        /*03b8*/ 	.word	0x0500001e


	//   ....[33]....
        /*03bc*/ 	.word	0x0500001f


	//   ....[34]....
        /*03c0*/ 	.word	0x05000032


	//   ....[35]....
        /*03c4*/ 	.word	0x05000021


	//   ....[36]....
        /*03c8*/ 	.word	0x05000020


	//   ....[37]....
        /*03cc*/ 	.word	0x05000031


	//   ....[38]....
        /*03d0*/ 	.word	0x0500001f


	//   ....[39]....
        /*03d4*/ 	.word	0x05000034


	//   ....[40]....
        /*03d8*/ 	.word	0x0500001e


	//   ....[41]....
        /*03dc*/ 	.word	0x05000031


	//   ....[42]....
        /*03e0*/ 	.word	0x05000020


	//   ....[43]....
        /*03e4*/ 	.word	0x05000021


	//   ....[44]....
        /*03e8*/ 	.word	0x05000030


	//   ....[45]....
        /*03ec*/ 	.word	0x05000033


	//   ....[46]....
        /*03f0*/ 	.word	0x0500001c


	//   ....[47]....
        /*03f4*/ 	.word	0x0500002d


	//   ....[48]....
        /*03f8*/ 	.word	0x0500001d


	//   ....[49]....
        /*03fc*/ 	.word	0x05000031


	//   ....[50]....
        /*0400*/ 	.word	0x05000030


	//   ....[51]....
        /*0404*/ 	.word	0x05000034


	//   ....[52]....
        /*0408*/ 	.word	0x0500002b


	//   ....[53]....
        /*040c*/ 	.word	0x0500002e


	//   ....[54]....
        /*0410*/ 	.word	0x05000020


	//   ....[55]....
        /*0414*/ 	.word	0x05000021


	//   ....[56]....
        /*0418*/ 	.word	0x05000022


	//   ....[57]....
        /*041c*/ 	.word	0x05000023


	//   ....[58]....
        /*0420*/ 	.word	0x05000029


	//   ....[59]....
        /*0424*/ 	.word	0x0500002b


	//   ....[60]....
        /*0428*/ 	.word	0x05000030


	//   ....[61]....
        /*042c*/ 	.word	0x0500002f


	//   ....[62]....
        /*0430*/ 	.word	0x05000022


	//   ....[63]....
        /*0434*/ 	.word	0x05000019


	//   ....[64]....
        /*0438*/ 	.word	0x05000033


	//   ....[65]....
        /*043c*/ 	.word	0x05000033


	//   ....[66]....
        /*0440*/ 	.word	0x05000033


	//   ....[67]....
        /*0444*/ 	.word	0x05000033


	//   ....[68]....
        /*0448*/ 	.word	0x05000033


	//   ....[69]....
        /*044c*/ 	.word	0x05000033


	//   ....[70]....
        /*0450*/ 	.word	0x05000033


	//   ....[71]....
        /*0454*/ 	.word	0x05000033


	//   ....[72]....
        /*0458*/ 	.word	0x05000033


	//   ....[73]....
        /*045c*/ 	.word	0x05000033


	//   ....[74]....
        /*0460*/ 	.word	0x05000033


	//   ....[75]....
        /*0464*/ 	.word	0x05000033


	//   ....[76]....
        /*0468*/ 	.word	0x05000033


	//   ....[77]....
        /*046c*/ 	.word	0x05000033


	//   ....[78]....
        /*0470*/ 	.word	0x05000033


	//   ....[79]....
        /*0474*/ 	.word	0x05000033


	//   ....[80]....
        /*0478*/ 	.word	0x05000033


	//   ....[81]....
        /*047c*/ 	.word	0x05000033


	//   ....[82]....
        /*0480*/ 	.word	0x05000033


	//   ....[83]....
        /*0484*/ 	.word	0x05000033


	//   ....[84]....
        /*0488*/ 	.word	0x05000033


	//   ....[85]....
        /*048c*/ 	.word	0x05000033


	//   ....[86]....
        /*0490*/ 	.word	0x05000033


	//   ....[87]....
        /*0494*/ 	.word	0x05000033


	//   ....[88]....
        /*0498*/ 	.word	0x05000033


	//   ....[89]....
        /*049c*/ 	.word	0x05000033


	//   ....[90]....
        /*04a0*/ 	.word	0x05000033


	//   ....[91]....
        /*04a4*/ 	.word	0x05000033


	//   ....[92]....
        /*04a8*/ 	.word	0x05000033


	//   ....[93]....
        /*04ac*/ 	.word	0x05000033


	//   ....[94]....
        /*04b0*/ 	.word	0x05000033


	//   ....[95]....
        /*04b4*/ 	.word	0x05000033


	//   ....[96]....
        /*04b8*/ 	.word	0x05000033


	//   ....[97]....
        /*04bc*/ 	.word	0x05000033


	//   ....[98]....
        /*04c0*/ 	.word	0x05000033


	//   ....[99]....
        /*04c4*/ 	.word	0x05000033


	//   ....[100]....
        /*04c8*/ 	.word	0x05000033


	//   ....[101]....
        /*04cc*/ 	.word	0x05000033


	//   ....[102]....
        /*04d0*/ 	.word	0x05000033


	//   ....[103]....
        /*04d4*/ 	.word	0x05000033


	//   ....[104]....
        /*04d8*/ 	.word	0x05000033


	//   ....[105]....
        /*04dc*/ 	.word	0x05000033


	//   ....[106]....
        /*04e0*/ 	.word	0x05000033


	//   ....[107]....
        /*04e4*/ 	.word	0x05000033


	//   ....[108]....
        /*04e8*/ 	.word	0x05000033


	//   ....[109]....
        /*04ec*/ 	.word	0x05000033


	//   ....[110]....
        /*04f0*/ 	.word	0x05000033


	//   ....[111]....
        /*04f4*/ 	.word	0x05000033


	//   ....[112]....
        /*04f8*/ 	.word	0x05000033


	//   ....[113]....
        /*04fc*/ 	.word	0x05000033


	//   ....[114]....
        /*0500*/ 	.word	0x05000033


	//   ....[115]....
        /*0504*/ 	.word	0x05000033


	//   ....[116]....
        /*0508*/ 	.word	0x05000033


	//   ....[117]....
        /*050c*/ 	.word	0x05000033


	//   ....[118]....
        /*0510*/ 	.word	0x05000033


	//   ....[119]....
        /*0514*/ 	.word	0x05000033


	//----- nvinfo : EIATTR_COOP_GROUP_INSTR_OFFSETS
	.align		4
.L_625:
        /*0518*/ 	.byte	0x04, 0x28
        /*051a*/ 	.short	(.L_627 - .L_626)


	//   ....[0]....
.L_626:
        /*051c*/ 	.word	0x00004f90


	//   ....[1]....
        /*0520*/ 	.word	0x00004fc0


	//   ....[2]....
        /*0524*/ 	.word	0x00005010


	//   ....[3]....
        /*0528*/ 	.word	0x00005030


	//   ....[4]....
        /*052c*/ 	.word	0x00005dd0


	//   ....[5]....
        /*0530*/ 	.word	0x00005df0


	//   ....[6]....
        /*0534*/ 	.word	0x00005e10


	//   ....[7]....
        /*0538*/ 	.word	0x00005e30


	//   ....[8]....
        /*053c*/ 	.word	0x00008b30


	//   ....[9]....
        /*0540*/ 	.word	0x00008b60


	//   ....[10]....
        /*0544*/ 	.word	0x00008ba0


	//   ....[11]....
        /*0548*/ 	.word	0x00008bc0


	//   ....[12]....
        /*054c*/ 	.word	0x00008bf0


	//   ....[13]....
        /*0550*/ 	.word	0x00008c00


	//   ....[14]....
        /*0554*/ 	.word	0x00008c30


	//   ....[15]....
        /*0558*/ 	.word	0x00008c40


	//   ....[16]....
        /*055c*/ 	.word	0x00008df0


	//   ....[17]....
        /*0560*/ 	.word	0x00008e20


	//   ....[18]....
        /*0564*/ 	.word	0x00008e50


	//   ....[19]....
        /*0568*/ 	.word	0x00008e70


	//   ....[20]....
        /*056c*/ 	.word	0x00008ea0


	//   ....[21]....
        /*0570*/ 	.word	0x00008eb0


	//   ....[22]....
        /*0574*/ 	.word	0x00008ee0


	//   ....[23]....
        /*0578*/ 	.word	0x00008ef0


	//   ....[24]....
        /*057c*/ 	.word	0x00009040


	//   ....[25]....
        /*0580*/ 	.word	0x00009070


	//   ....[26]....
        /*0584*/ 	.word	0x000090b0


	//   ....[27]....
        /*0588*/ 	.word	0x000090d0


	//   ....[28]....
        /*058c*/ 	.word	0x00009100


	//   ....[29]....
        /*0590*/ 	.word	0x00009110


	//   ....[30]....
        /*0594*/ 	.word	0x00009140


	//   ....[31]....
        /*0598*/ 	.word	0x00009150


	//   ....[32]....
        /*059c*/ 	.word	0x00009470


	//   ....[33]....
        /*05a0*/ 	.word	0x000094a0


	//   ....[34]....
        /*05a4*/ 	.word	0x000094d0


	//   ....[35]....
        /*05a8*/ 	.word	0x00009520


	//   ....[36]....
        /*05ac*/ 	.word	0x00009540


	//   ....[37]....
        /*05b0*/ 	.word	0x00009570


	//   ....[38]....
        /*05b4*/ 	.word	0x00009590


	//   ....[39]....
        /*05b8*/ 	.word	0x000095b0


	//   ....[40]....
        /*05bc*/ 	.word	0x000095d0


	//   ....[41]....
        /*05c0*/ 	.word	0x000095f0


	//   ....[42]....
        /*05c4*/ 	.word	0x00009610


	//   ....[43]....
        /*05c8*/ 	.word	0x00009630


	//   ....[44]....
        /*05cc*/ 	.word	0x00009650


	//   ....[45]....
        /*05d0*/ 	.word	0x00009680


	//   ....[46]....
        /*05d4*/ 	.word	0x000096c0


	//   ....[47]....
        /*05d8*/ 	.word	0x000096e0


	//   ....[48]....
        /*05dc*/ 	.word	0x00009700


	//   ....[49]....
        /*05e0*/ 	.word	0x00009720


	//   ....[50]....
        /*05e4*/ 	.word	0x00009750


	//   ....[51]....
        /*05e8*/ 	.word	0x00009780


	//   ....[52]....
        /*05ec*/ 	.word	0x000097a0


	//   ....[53]....
        /*05f0*/ 	.word	0x000097c0


	//   ....[54]....
        /*05f4*/ 	.word	0x000097e0


	//   ....[55]....
        /*05f8*/ 	.word	0x00009810


	//   ....[56]....
        /*05fc*/ 	.word	0x00009860


	//   ....[57]....
        /*0600*/ 	.word	0x00009890


	//   ....[58]....
        /*0604*/ 	.word	0x000098c0


	//   ....[59]....
        /*0608*/ 	.word	0x000098f0


	//   ....[60]....
        /*060c*/ 	.word	0x00009920


	//   ....[61]....
        /*0610*/ 	.word	0x00009950


	//   ....[62]....
        /*0614*/ 	.word	0x00009a80


	//   ....[63]....
        /*0618*/ 	.word	0x00009ad0


	//   ....[64]....
        /*061c*/ 	.word	0x00009c00


	//   ....[65]....
        /*0620*/ 	.word	0x00009c50


	//   ....[66]....
        /*0624*/ 	.word	0x00009cc0


	//   ....[67]....
        /*0628*/ 	.word	0x00009d20


	//   ....[68]....
        /*062c*/ 	.word	0x00009d90


	//   ....[69]....
        /*0630*/ 	.word	0x00009df0


	//   ....[70]....
        /*0634*/ 	.word	0x00009e60


	//   ....[71]....
        /*0638*/ 	.word	0x00009ec0


	//   ....[72]....
        /*063c*/ 	.word	0x00009f70


	//   ....[73]....
        /*0640*/ 	.word	0x0000a000


	//   ....[74]....
        /*0644*/ 	.word	0x0000a070


	//   ....[75]....
        /*0648*/ 	.word	0x0000a0d0


	//   ....[76]....
        /*064c*/ 	.word	0x0000a140


	//   ....[77]....
        /*0650*/ 	.word	0x0000a1a0


	//   ....[78]....
        /*0654*/ 	.word	0x0000a210


	//   ....[79]....
        /*0658*/ 	.word	0x0000a270


	//   ....[80]....
        /*065c*/ 	.word	0x0000a320


	//   ....[81]....
        /*0660*/ 	.word	0x0000a3b0


	//   ....[82]....
        /*0664*/ 	.word	0x0000a420


	//   ....[83]....
        /*0668*/ 	.word	0x0000a480


	//   ....[84]....
        /*066c*/ 	.word	0x0000a4f0


	//   ....[85]....
        /*0670*/ 	.word	0x0000a550


	//   ....[86]....
        /*0674*/ 	.word	0x0000a5c0


	//   ....[87]....
        /*0678*/ 	.word	0x0000a620


	//   ....[88]....
        /*067c*/ 	.word	0x0000a6d0


	//   ....[89]....
        /*0680*/ 	.word	0x0000a790


	//   ....[90]....
        /*0684*/ 	.word	0x0000a8c0


	//   ....[91]....
        /*0688*/ 	.word	0x0000a950


	//   ....[92]....
        /*068c*/ 	.word	0x0000a9f0


	//   ....[93]....
        /*0690*/ 	.word	0x0000aa50


	//   ....[94]....
        /*0694*/ 	.word	0x0000aad0


	//   ....[95]....
        /*0698*/ 	.word	0x0000aba0


	//   ....[96]....
        /*069c*/ 	.word	0x0000ac20


	//   ....[97]....
        /*06a0*/ 	.word	0x0000acc0


	//   ....[98]....
        /*06a4*/ 	.word	0x0000ad80


	//   ....[99]....
        /*06a8*/ 	.word	0x0000ade0


	//   ....[100]....
        /*06ac*/ 	.word	0x0000ae50


	//   ....[101]....
        /*06b0*/ 	.word	0x0000aeb0


	//   ....[102]....
        /*06b4*/ 	.word	0x0000af20


	//   ....[103]....
        /*06b8*/ 	.word	0x0000af80


	//   ....[104]....
        /*06bc*/ 	.word	0x0000b000


	//   ....[105]....
        /*06c0*/ 	.word	0x0000b080


	//   ....[106]....
        /*06c4*/ 	.word	0x0000b0f0


	//   ....[107]....
        /*06c8*/ 	.word	0x0000b150


	//   ....[108]....
        /*06cc*/ 	.word	0x0000b1c0


	//   ....[109]....
        /*06d0*/ 	.word	0x0000b220


	//   ....[110]....
        /*06d4*/ 	.word	0x0000b290


	//   ....[111]....
        /*06d8*/ 	.word	0x0000b2f0


	//   ....[112]....
        /*06dc*/ 	.word	0x0000b350


	//   ....[113]....
        /*06e0*/ 	.word	0x0000b3c0


	//   ....[114]....
        /*06e4*/ 	.word	0x0000b430


	//   ....[115]....
        /*06e8*/ 	.word	0x0000b490


	//   ....[116]....
        /*06ec*/ 	.word	0x0000b500


	//   ....[117]....
        /*06f0*/ 	.word	0x0000b560


	//   ....[118]....
        /*06f4*/ 	.word	0x0000b620


	//   ....[119]....
        /*06f8*/ 	.word	0x0000b6b0


	//----- nvinfo : EIATTR_EXIT_INSTR_OFFSETS
	.align		4
.L_627:
        /*06fc*/ 	.byte	0x04, 0x1c
        /*06fe*/ 	.short	(.L_629 - .L_628)


	//   ....[0]....
.L_628:
        /*0700*/ 	.word	0x00007af0


	//   ....[1]....
        /*0704*/ 	.word	0x00009ba0


	//----- nvinfo : EIATTR_MAX_THREADS
	.align		4
.L_629:
        /*0708*/ 	.byte	0x04, 0x05
        /*070a*/ 	.short	(.L_631 - .L_630)
.L_630:
        /*070c*/ 	.word	0x00000140
        /*0710*/ 	.word	0x00000001
        /*0714*/ 	.word	0x00000001


	//----- nvinfo : EIATTR_CRS_STACK_SIZE
	.align		4
.L_631:
        /*0718*/ 	.byte	0x04, 0x1e
        /*071a*/ 	.short	(.L_633 - .L_632)
.L_632:
        /*071c*/ 	.word	0x00000000


	//----- nvinfo : EIATTR_CBANK_PARAM_SIZE
	.align		4
.L_633:
        /*0720*/ 	.byte	0x03, 0x19
        /*0722*/ 	.short	0x0060


	//----- nvinfo : EIATTR_PARAM_CBANK
	.align		4
        /*0724*/ 	.byte	0x04, 0x0a
        /*0726*/ 	.short	(.L_635 - .L_634)
	.align		4
.L_634:
        /*0728*/ 	.word	index@(.nv.constant0._ZN13group_norm_v218gn_bwd_cuda_kernelI13__nv_bfloat16Li320ELi1ELi32ELi80ELi256ELb0ELb1ELi64ELi320ELi320ELi4ELb1ELi32ELb0ELb0ELNS_15WgradSyncMethodE3ENS_16CompileConditionILi900EEEEEvPT_S6_S6_PKS5_S8_S8_S8_PKfflPfPj)
        /*072c*/ 	.short	0x0210
        /*072e*/ 	.short	0x0060


	//----- nvinfo : EIATTR_SW_WAR
	.align		4
.L_635:
        /*0730*/ 	.byte	0x04, 0x36
        /*0732*/ 	.short	(.L_637 - .L_636)
.L_636:
        /*0734*/ 	.word	0x00000008
.L_637:


//--------------------- .nv.info._ZN13group_norm_v218gn_bwd_cuda_kernelI13__nv_bfloat16Li320ELi2ELi32ELi80ELi256ELb0ELb1ELi32ELi320ELi320ELi4ELb1ELi32ELb0ELb0ELNS_15WgradSyncMethodE3ENS_16CompileConditionILi900EEEEEvPT_S6_S6_PKS5_S8_S8_S8_PKfflPfPj --------------------------
	.section	.nv.info._ZN13group_norm_v218gn_bwd_cuda_kernelI13__nv_bfloat16Li320ELi2ELi32ELi80ELi256ELb0ELb1ELi32ELi320ELi320ELi4ELb1ELi32ELb0ELb0ELNS_15WgradSyncMethodE3ENS_16CompileConditionILi900EEEEEvPT_S6_S6_PKS5_S8_S8_S8_PKfflPfPj,"",@"SHT_CUDA_INFO"
	.sectionflags	@""
	.align	4


	//----- nvinfo : EIATTR_CUDA_API_VERSION
	.align		4
        /*0000*/ 	.byte	0x04, 0x37
        /*0002*/ 	.short	(.L_639 - .L_638)
.L_638:
        /*0004*/ 	.word	0x00000082


	//----- nvinfo : EIATTR_KPARAM_INFO
	.align		4
.L_639:
        /*0008*/ 	.byte	0x04, 0x17
        /*000a*/ 	.short	(.L_641 - .L_640)
.L_640:
        /*000c*/ 	.word	0x00000000
        /*0010*/ 	.short	0x000b
        /*0012*/ 	.short	0x0058
        /*0014*/ 	.byte	0x00, 0xf0, 0x21, 0x00


	//----- nvinfo : EIATTR_KPARAM_INFO
	.align		4
.L_641:
        /*0018*/ 	.byte	0x04, 0x17
        /*001a*/ 	.short	(.L_643 - .L_642)
.L_642:
        /*001c*/ 	.word	0x00000000
        /*0020*/ 	.short	0x000a
        /*0022*/ 	.short	0x0050
        /*0024*/ 	.byte	0x00, 0xf0, 0x21, 0x00


	//----- nvinfo : EIATTR_KPARAM_INFO
	.align		4
.L_643:
        /*0028*/ 	.byte	0x04, 0x17
        /*002a*/ 	.short	(.L_645 - .L_644)
.L_644:
        /*002c*/ 	.word	0x00000000
        /*0030*/ 	.short	0x0009
        /*0032*/ 	.short	0x0048
        /*0034*/ 	.byte	0x00, 0xf0, 0x21, 0x00


	//----- nvinfo : EIATTR_KPARAM_INFO
	.align		4
.L_645:
        /*0038*/ 	.byte	0x04, 0x17
        /*003a*/ 	.short	(.L_647 - .L_646)
.L_646:
        /*003c*/ 	.word	0x00000000
        /*0040*/ 	.short	0x0008
        /*0042*/ 	.short	0x0040
        /*0044*/ 	.byte	0x00, 0xf0, 0x11, 0x00


	//----- nvinfo : EIATTR_KPARAM_INFO
	.align		4
.L_647:
        /*0048*/ 	.byte	0x04, 0x17
        /*004a*/ 	.short	(.L_649 - .L_648)
.L_648:
        /*004c*/ 	.word	0x00000000
        /*0050*/ 	.short	0x0007
        /*0052*/ 	.short	0x0038
        /*0054*/ 	.byte	0x00, 0xf0, 0x21, 0x00


	//----- nvinfo : EIATTR_KPARAM_INFO
	.align		4
.L_649:
        /*0058*/ 	.byte	0x04, 0x17
        /*005a*/ 	.short	(.L_651 - .L_650)
.L_650:
        /*005c*/ 	.word	0x00000000
        /*0060*/ 	.short	0x0006
        /*0062*/ 	.short	0x0030
        /*0064*/ 	.byte	0x00, 0xf0, 0x21, 0x00


	//----- nvinfo : EIATTR_KPARAM_INFO
	.align		4
.L_651:
        /*0068*/ 	.byte	0x04, 0x17
        /*006a*/ 	.short	(.L_653 - .L_652)
.L_652:
        /*006c*/ 	.word	0x00000000
        /*0070*/ 	.short	0x0005
        /*0072*/ 	.short	0x0028
        /*0074*/ 	.byte	0x00, 0xf0, 0x21, 0x00


	//----- nvinfo : EIATTR_KPARAM_INFO
	.align		4
.L_653:
        /*0078*/ 	.byte	0x04, 0x17
        /*007a*/ 	.short	(.L_655 - .L_654)
.L_654:
        /*007c*/ 	.word	0x00000000
        /*0080*/ 	.short	0x0004
        /*0082*/ 	.short	0x0020
        /*0084*/ 	.byte	0x00, 0xf0, 0x21, 0x00


	//----- nvinfo : EIATTR_KPARAM_INFO
	.align		4
.L_655:
        /*0088*/ 	.byte	0x04, 0x17
        /*008a*/ 	.short	(.L_657 - .L_656)
.L_656:
        /*008c*/ 	.word	0x00000000
        /*0090*/ 	.short	0x0003
        /*0092*/ 	.short	0x0018
        /*0094*/ 	.byte	0x00, 0xf0, 0x21, 0x00


	//----- nvinfo : EIATTR_KPARAM_INFO
	.align		4
.L_657:
        /*0098*/ 	.byte	0x04, 0x17
        /*009a*/ 	.short	(.L_659 - .L_658)
.L_658:
        /*009c*/ 	.word	0x00000000
        /*00a0*/ 	.short	0x0002
        /*00a2*/ 	.short	0x0010
        /*00a4*/ 	.byte	0x00, 0xf0, 0x21, 0x00


	//----- nvinfo : EIATTR_KPARAM_INFO
	.align		4
.L_659:
        /*00a8*/ 	.byte	0x04, 0x17
        /*00aa*/ 	.short	(.L_661 - .L_660)
.L_660:
        /*00ac*/ 	.word	0x00000000
        /*00b0*/ 	.short	0x0001
        /*00b2*/ 	.short	0x0008
        /*00b4*/ 	.byte	0x00, 0xf0, 0x21, 0x00


	//----- nvinfo : EIATTR_KPARAM_INFO
	.align		4
.L_661:
        /*00b8*/ 	.byte	0x04, 0x17
        /*00ba*/ 	.short	(.L_663 - .L_662)
.L_662:
        /*00bc*/ 	.word	0x00000000
        /*00c0*/ 	.short	0x0000
        /*00c2*/ 	.short	0x0000
        /*00c4*/ 	.byte	0x00, 0xf0, 0x21, 0x00


	//----- nvinfo : EIATTR_SPARSE_MMA_MASK
	.align		4
.L_663:
        /*00c8*/ 	.byte	0x03, 0x50
        /*00ca*/ 	.short	0x0000


	//----- nvinfo : EIATTR_MAXREG_COUNT
	.align		4
        /*00cc*/ 	.byte	0x03, 0x1b
        /*00ce*/ 	.short	0x0060


	//----- nvinfo : EIATTR_NUM_BARRIERS
	.align		4
        /*00d0*/ 	.byte	0x02, 0x4c
        /*00d2*/ 	.byte	0x01
	.zero		1


	//----- nvinfo : EIATTR_ANNOTATIONS
	.align		4
        /*00d4*/ 	.byte	0x04, 0x55
        /*00d6*/ 	.short	(.L_665 - .L_664)


	//   ....[0]....
.L_664:
        /* <DEDUP_REMOVED lines=20> */


	//----- nvinfo : EIATTR_MERCURY_ISA_VERSION
	.align		4
.L_665:
        /*0208*/ 	.byte	0x03, 0x5f
        /*020a*/ 	.short	0x0101


	//----- nvinfo : EIATTR_COOP_GROUP_MASK_REGIDS
	.align		4
        /*020c*/ 	.byte	0x04, 0x29
        /*020e*/ 	.short	(.L_667 - .L_666)


	//   ....[0]....
.L_666:
        /*0210*/ 	.word	0xffffffff


	//   ....[1]....
        /*0214*/ 	.word	0xffffffff


	//   ....[2]....
        /*0218*/ 	.word	0xffffffff


	//   ....[3]....
        /*021c*/ 	.word	0xffffffff


	//   ....[4]....
        /*0220*/ 	.word	0xffffffff


	//   ....[5]....
        /*0224*/ 	.word	0xffffffff


	//   ....[6]....
        /*0228*/ 	.word	0xffffffff


	//   ....[7]....
        /*022c*/ 	.word	0xffffffff


	//   ....[8]....
        /*0230*/ 	.word	0xffffffff


	//   ....[9]....
        /*0234*/ 	.word	0xffffffff


	//   ....[10]....
        /*0238*/ 	.word	0x0500000f


	//   ....[11]....
        /*023c*/ 	.word	0x05000016


	//   ....[12]....
        /*0240*/ 	.word	0x05000018


	//   ....[13]....
        /*0244*/ 	.word	0x05000011


	//   ....[14]....
        /*0248*/ 	.word	0x0500001d


	//   ....[15]....
        /*024c*/ 	.word	0x05000012


	//   ....[16]....
        /*0250*/ 	.word	0x05000016


	//   ....[17]....
        /*0254*/ 	.word	0x05000017


	//   ....[18]....
        /*0258*/ 	.word	0x05000016


	//   ....[19]....
        /*025c*/ 	.word	0x0500000f


	//   ....[20]....
        /*0260*/ 	.word	0x05000011


	//   ....[21]....
        /*0264*/ 	.word	0x05000018


	//   ....[22]....
        /*0268*/ 	.word	0x05000022


	//   ....[23]....
        /*026c*/ 	.word	0x05000021


	//   ....[24]....
        /*0270*/ 	.word	0x0500000f


	//   ....[25]....
        /*0274*/ 	.word	0x05000016


	//   ....[26]....
        /*0278*/ 	.word	0x05000016


	//   ....[27]....
        /*027c*/ 	.word	0x0500000f


	//   ....[28]....
        /*0280*/ 	.word	0x05000011


	//   ....[29]....
        /*0284*/ 	.word	0x05000018


	//   ....[30]....
        /*0288*/ 	.word	0x05000022


	//   ....[31]....
        /*028c*/ 	.word	0x05000021


	//   ....[32]....
        /*0290*/ 	.word	0x0500000f


	//   ....[33]....
        /*0294*/ 	.word	0x05000016


	//   ....[34]....
        /*0298*/ 	.word	0x0500000f


	//   ....[35]....
        /*029c*/ 	.word	0x05000016


	//   ....[36]....
        /*02a0*/ 	.word	0x05000022


	//   ....[37]....
        /*02a4*/ 	.word	0x05000018


	//   ....[38]....
        /*02a8*/ 	.word	0x0500001c


	//   ....[39]....
        /*02ac*/ 	.word	0x0500002e


	//   ....[40]....
        /*02b0*/ 	.word	0x05000024


	//   ....[41]....
        /*02b4*/ 	.word	0x05000017


	//   ....[42]....
        /*02b8*/ 	.word	0x05000016


	//   ....[43]....
        /*02bc*/ 	.word	0x0500001b


	//   ....[44]....
        /*02c0*/ 	.word	0x0500000f


	//   ....[45]....
        /*02c4*/ 	.word	0x05000011


	//   ....[46]....
        /*02c8*/ 	.word	0x05000029


	//   ....[47]....
        /*02cc*/ 	.word	0x05000023


	//   ....[48]....
        /*02d0*/ 	.word	0x0500002c


	//   ....[49]....
        /*02d4*/ 	.word	0x05000012


	//   ....[50]....
        /*02d8*/ 	.word	0x05000022


	//   ....[51]....
        /*02dc*/ 	.word	0x05000025


	//   ....[52]....
        /*02e0*/ 	.word	0x05000014


	//   ....[53]....
        /*02e4*/ 	.word	0x05000020


	//   ....[54]....
        /*02e8*/ 	.word	0x0500001e


	//   ....[55]....
        /*02ec*/ 	.word	0x0500001c


	//   ....[56]....
        /*02f0*/ 	.word	0x05000027


	//   ....[57]....
        /*02f4*/ 	.word	0x0500001b


	//   ....[58]....
        /*02f8*/ 	.word	0x05000023


	//   ....[59]....
        /*02fc*/ 	.word	0x05000024


	//   ....[60]....
        /*0300*/ 	.word	0x0500002a


	//   ....[61]....
        /*0304*/ 	.word	0x0500002b


	//   ....[62]....
        /*0308*/ 	.word	0x05000031


	//   ....[63]....
        /*030c*/ 	.word	0x05000033


	//   ....[64]....
        /*0310*/ 	.word	0x05000021


	//   ....[65]....
        /*0314*/ 	.word	0x05000011


	//   ....[66]....
        /*0318*/ 	.word	0x0500000f


	//   ....[67]....
        /*031c*/ 	.word	0x0500000f


	//   ....[68]....
        /*0320*/ 	.word	0x0500000f


	//   ....[69]....
        /*0324*/ 	.word	0x0500000f


	//   ....[70]....
        /*0328*/ 	.word	0x0500000f


	//   ....[71]....
        /*032c*/ 	.word	0x0500000f


	//   ....[72]....
        /*0330*/ 	.word	0x0500000f


	//   ....[73]....
        /*0334*/ 	.word	0x0500000f


	//   ....[74]....
        /*0338*/ 	.word	0x0500000f


	//   ....[75]....
        /*033c*/ 	.word	0x0500000f


	//   ....[76]....
        /*0340*/ 	.word	0x0500000f


	//   ....[77]....
        /*0344*/ 	.word	0x0500000f


	//   ....[78]....
        /*0348*/ 	.word	0x0500000f


	//   ....[79]....
        /*034c*/ 	.word	0x0500000f


	//   ....[80]....
        /*0350*/ 	.word	0x0500000f


	//   ....[81]....
        /*0354*/ 	.word	0x0500000f


	//   ....[82]....
        /*0358*/ 	.word	0x0500000f


	//   ....[83]....
        /*035c*/ 	.word	0x0500000f


	//   ....[84]....
        /*0360*/ 	.word	0x0500000f


	//   ....[85]....
        /*0364*/ 	.word	0x0500000f


	//   ....[86]....
        /*0368*/ 	.word	0x0500000f


	//   ....[87]....
        /*036c*/ 	.word	0x0500000f


	//   ....[88]....
        /*0370*/ 	.word	0x0500000f


	//   ....[89]....
        /*0374*/ 	.word	0x0500000f


	//   ....[90]....
        /*0378*/ 	.word	0x0500000f


	//   ....[91]....
        /*037c*/ 	.word	0x0500000f


	//   ....[92]....
        /*0380*/ 	.word	0x0500000f


	//   ....[93]....
        /*0384*/ 	.word	0x0500000f


	//   ....[94]....
        /*0388*/ 	.word	0x0500000f


	//   ....[95]....
        /*038c*/ 	.word	0x0500000f


	//   ....[96]....
        /*0390*/ 	.word	0x0500000f


	//   ....[97]....
        /*0394*/ 	.word	0x0500000f


	//   ....[98]....
        /*0398*/ 	.word	0x0500000f


	//   ....[99]....
        /*039c*/ 	.word	0x0500000f


	//   ....[100]....
        /*03a0*/ 	.word	0x0500000f


	//   ....[101]....
        /*03a4*/ 	.word	0x0500000f


	//   ....[102]....
        /*03a8*/ 	.word	0x0500000f


	//   ....[103]....
        /*03ac*/ 	.word	0x0500000f


	//   ....[104]....
        /*03b0*/ 	.word	0x0500000f


	//   ....[105]....
        /*03b4*/ 	.word	0x0500000f


	//   ....[106]....
        /*03b8*/ 	.word	0x0500000f


	//   ....[107]....
        /*03bc*/ 	.word	0x0500000f


	//   ....[108]....
        /*03c0*/ 	.word	0x0500000f


	//   ....[109]....
        /*03c4*/ 	.word	0x0500000f


	//   ....[110]....
        /*03c8*/ 	.word	0x0500000f


	//   ....[111]....
        /*03cc*/ 	.word	0x0500000f


	//   ....[112]....
        /*03d0*/ 	.word	0x0500000f


	//   ....[113]....
        /*03d4*/ 	.word	0x0500000f


	//   ....[114]....
        /*03d8*/ 	.word	0x0500000f


	//   ....[115]....
        /*03dc*/ 	.word	0x0500000f


	//   ....[116]....
        /*03e0*/ 	.word	0x0500000f


	//   ....[117]....
        /*03e4*/ 	.word	0x0500000f


	//   ....[118]....
        /*03e8*/ 	.word	0x0500000f


	//   ....[119]....
        /*03ec*/ 	.word	0x0500000f


	//   ....[120]....
        /*03f0*/ 	.word	0x0500000f


	//   ....[121]....
        /*03f4*/ 	.word	0x0500000f


	//----- nvinfo : EIATTR_COOP_GROUP_INSTR_OFFSETS
	.align		4
.L_667:
        /*03f8*/ 	.byte	0x04, 0x28
        /*03fa*/ 	.short	(.L_669 - .L_668)


	//   ....[0]....
.L_668:
        /*03fc*/ 	.word	0x00003350


	//   ....[1]....
        /*0400*/ 	.word	0x00003390


	//   ....[2]....
        /*0404*/ 	.word	0x000033c0


	//   ....[3]....
        /*0408*/ 	.word	0x000033e0


	//   ....[4]....
        /*040c*/ 	.word	0x00003e40


	//   ....[5]....
        /*0410*/ 	.word	0x00003ea0


	//   ....[6]....
        /*0414*/ 	.word	0x00003ec0


	//   ....[7]....
        /*0418*/ 	.word	0x00003ee0


	//   ....[8]....
        /*041c*/ 	.word	0x00003f00


	//   ....[9]....
        /*0420*/ 	.word	0x00003f20


	//   ....[10]....
        /*0424*/ 	.word	0x00005d80


	//   ....[11]....
        /*0428*/ 	.word	0x00005da0


	//   ....[12]....
        /*042c*/ 	.word	0x00005de0


	//   ....[13]....
        /*0430*/ 	.word	0x00005df0


	//   ....[14]....
        /*0434*/ 	.word	0x00005e20


	//   ....[15]....
        /*0438*/ 	.word	0x00005e30


	//   ....[16]....
        /*043c*/ 	.word	0x00005e60


	//   ....[17]....
        /*0440*/ 	.word	0x00005e70


	//   ....[18]....
        /*0444*/ 	.word	0x00006050


	//   ....[19]....
        /*0448*/ 	.word	0x00006080


	//   ....[20]....
        /*044c*/ 	.word	0x000060b0


	//   ....[21]....
        /*0450*/ 	.word	0x000060c0


	//   ....[22]....
        /*0454*/ 	.word	0x000060f0


	//   ....[23]....
        /*0458*/ 	.word	0x00006100


	//   ....[24]....
        /*045c*/ 	.word	0x00006130


	//   ....[25]....
        /*0460*/ 	.word	0x00006140


	//   ....[26]....
        /*0464*/ 	.word	0x000062d0


	//   ....[27]....
        /*0468*/ 	.word	0x000062f0


	//   ....[28]....
        /*046c*/ 	.word	0x00006320


	//   ....[29]....
        /*0470*/ 	.word	0x00006330


	//   ....[30]....
        /*0474*/ 	.word	0x00006360


	//   ....[31]....
        /*0478*/ 	.word	0x00006370


	//   ....[32]....
        /*047c*/ 	.word	0x000063a0


	//   ....[33]....
        /*0480*/ 	.word	0x000063b0


	//   ....[34]....
        /*0484*/ 	.word	0x000066d0


	//   ....[35]....
        /*0488*/ 	.word	0x00006700


	//   ....[36]....
        /*048c*/ 	.word	0x000067b0


	//   ....[37]....
        /*0490*/ 	.word	0x00006800


	//   ....[38]....
        /*0494*/ 	.word	0x00006830


	//   ....[39]....
        /*0498*/ 	.word	0x00006850


	//   ....[40]....
        /*049c*/ 	.word	0x00006860


	//   ....[41]....
        /*04a0*/ 	.word	0x00006890


	//   ....[42]....
        /*04a4*/ 	.word	0x000068d0


	//   ....[43]....
        /*04a8*/ 	.word	0x00006900


	//   ....[44]....
        /*04ac*/ 	.word	0x00006920


	//   ....[45]....
        /*04b0*/ 	.word	0x00006940


	//   ....[46]....
        /*04b4*/ 	.word	0x00006960


	//   ....[47]....
        /*04b8*/ 	.word	0x00006980


	//   ....[48]....
        /*04bc*/ 	.word	0x000069a0


	//   ....[49]....
        /*04c0*/ 	.word	0x000069d0


	//   ....[50]....
        /*04c4*/ 	.word	0x00006a20


	//   ....[51]....
        /*04c8*/ 	.word	0x00006a50


	//   ....[52]....
        /*04cc*/ 	.word	0x00006a70


	//   ....[53]....
        /*04d0*/ 	.word	0x00006a90


	//   ....[54]....
        /*04d4*/ 	.word	0x00006ac0


	//   ....[55]....
        /*04d8*/ 	.word	0x00006ae0


	//   ....[56]....
        /*04dc*/ 	.word	0x00006af0


	//   ....[57]....
        /*04e0*/ 	.word	0x00006b10


	//   ....[58]....
        /*04e4*/ 	.word	0x00006b50


	//   ....[59]....
        /*04e8*/ 	.word	0x00006b80


	//   ....[60]....
        /*04ec*/ 	.word	0x00006ba0


	//   ....[61]....
        /*04f0*/ 	.word	0x00006bd0


	//   ....[62]....
        /*04f4*/ 	.word	0x00006bf0


	//   ....[63]....
        /*04f8*/ 	.word	0x00006c30


	//   ....[64]....
        /*04fc*/ 	.word	0x00006dd0


	//   ....[65]....
        /*0500*/ 	.word	0x00006e20


	//   ....[66]....
        /*0504*/ 	.word	0x00006fb0


	//   ....[67]....
        /*0508*/ 	.word	0x00007000


	//   ....[68]....
        /*050c*/ 	.word	0x00007070


	//   ....[69]....
        /*0510*/ 	.word	0x000070d0


	//   ....[70]....
        /*0514*/ 	.word	0x00007140


	//   ....[71]....
        /*0518*/ 	.word	0x000071a0


	//   ....[72]....
        /*051c*/ 	.word	0x00007210


	//   ....[73]....
        /*0520*/ 	.word	0x00007270


	//   ....[74]....
        /*0524*/ 	.word	0x00007310


	//   ....[75]....
        /*0528*/ 	.word	0x000073a0


	//   ....[76]....
        /*052c*/ 	.word	0x00007410


	//   ....[77]....
        /*0530*/ 	.word	0x00007470


	//   ....[78]....
        /*0534*/ 	.word	0x000074e0


	//   ....[79]....
        /*0538*/ 	.word	0x00007540


	//   ....[80]....
        /*053c*/ 	.word	0x000075b0


	//   ....[81]....
        /*0540*/ 	.word	0x00007610


	//   ....[82]....
        /*0544*/ 	.word	0x000076b0


	//   ....[83]....
        /*0548*/ 	.word	0x00007740


	//   ....[84]....
        /*054c*/ 	.word	0x000077b0


	//   ....[85]....
        /*0550*/ 	.word	0x00007810


	//   ....[86]....
        /*0554*/ 	.word	0x00007880


	//   ....[87]....
        /*0558*/ 	.word	0x000078e0


	//   ....[88]....
        /*055c*/ 	.word	0x00007950


	//   ....[89]....
        /*0560*/ 	.word	0x000079b0


	//   ....[90]....
        /*0564*/ 	.word	0x00007a50


	//   ....[91]....
        /*0568*/ 	.word	0x00007b10


	//   ....[92]....
        /*056c*/ 	.word	0x00007c20


	//   ....[93]....
        /*0570*/ 	.word	0x00007c70


	//   ....[94]....
        /*0574*/ 	.word	0x00007d00


	//   ....[95]....
        /*0578*/ 	.word	0x00007d50


	//   ....[96]....
        /*057c*/ 	.word	0x00007de0


	//   ....[97]....
        /*0580*/ 	.word	0x00007e80


	//   ....[98]....
        /*0584*/ 	.word	0x00007ef0


	//   ....[99]....
        /*0588*/ 	.word	0x00007f60


	//   ....[100]....
        /*058c*/ 	.word	0x00007fd0


	//   ....[101]....
        /*0590*/ 	.word	0x00008030


	//   ....[102]....
        /*0594*/ 	.word	0x000080a0


	//   ....[103]....
        /*0598*/ 	.word	0x00008100


	//   ....[104]....
        /*059c*/ 	.word	0x00008180


	//   ....[105]....
        /*05a0*/ 	.word	0x000081e0


	//   ....[106]....
        /*05a4*/ 	.word	0x00008250


	//   ....[107]....
        /*05a8*/ 	.word	0x000082a0


	//   ....[108]....
        /*05ac*/ 	.word	0x00008310


	//   ....[109]....
        /*05b0*/ 	.word	0x00008370


	//   ....[110]....
        /*05b4*/ 	.word	0x00008410


	//   ....[111]....
        /*05b8*/ 	.word	0x000084a0


	//   ....[112]....
        /*05bc*/ 	.word	0x00008520


	//   ....[113]....
        /*05c0*/ 	.word	0x000085c0


	//   ....[114]....
        /*05c4*/ 	.word	0x00008650


	//   ....[115]....
        /*05c8*/ 	.word	0x000086b0


	//   ....[116]....
        /*05cc*/ 	.word	0x00008720


	//   ....[117]....
        /*05d0*/ 	.word	0x00008790


	//   ....[118]....
        /*05d4*/ 	.word	0x00008860


	//   ....[119]....
        /*05d8*/ 	.word	0x00008920


	//   ....[120]....
        /*05dc*/ 	.word	0x00008a50


	//   ....[121]....
        /*05e0*/ 	.word	0x00008ad0


	//----- nvinfo : EIATTR_EXIT_INSTR_OFFSETS
	.align		4
.L_669:
        /*05e4*/ 	.byte	0x04, 0x1c
        /*05e6*/ 	.short	(.L_671 - .L_670)


	//   ....[0]....
.L_670:
        /*05e8*/ 	.word	0x00004d90


	//   ....[1]....
        /*05ec*/ 	.word	0x00006f50


	//----- nvinfo : EIATTR_MAX_THREADS
	.align		4
.L_671:
        /*05f0*/ 	.byte	0x04, 0x05
        /*05f2*/ 	.short	(.L_673 - .L_672)
.L_672:
        /*05f4*/ 	.word	0x00000140
        /*05f8*/ 	.word	0x00000001
        /*05fc*/ 	.word	0x00000001


	//----- nvinfo : EIATTR_CRS_STACK_SIZE
	.align		4
.L_673:
        /*0600*/ 	.byte	0x04, 0x1e
        /*0602*/ 	.short	(.L_675 - .L_674)
.L_674:
        /*0604*/ 	.word	0x00000000


	//----- nvinfo : EIATTR_CBANK_PARAM_SIZE
	.align		4
.L_675:
        /*0608*/ 	.byte	0x03, 0x19
        /*060a*/ 	.short	0x0060


	//----- nvinfo : EIATTR_PARAM_CBANK
	.align		4
        /*060c*/ 	.byte	0x04, 0x0a
        /*060e*/ 	.short	(.L_677 - .L_676)
	.align		4
.L_676:
        /*0610*/ 	.word	index@(.nv.constant0._ZN13group_norm_v218gn_bwd_cuda_kernelI13__nv_bfloat16Li320ELi2ELi32ELi80ELi256ELb0ELb1ELi32ELi320ELi320ELi4ELb1ELi32ELb0ELb0ELNS_15WgradSyncMethodE3ENS_16CompileConditionILi900EEEEEvPT_S6_S6_PKS5_S8_S8_S8_PKfflPfPj)
        /*0614*/ 	.short	0x0210
        /*0616*/ 	.short	0x0060


	//----- nvinfo : EIATTR_SW_WAR
	.align		4
.L_677:
        /*0618*/ 	.byte	0x04, 0x36
        /*061a*/ 	.short	(.L_679 - .L_678)
.L_678:
        /*061c*/ 	.word	0x00000008
.L_679:


//--------------------- .nv.info._ZN13group_norm_v218gn_bwd_cuda_kernelI13__nv_bfloat16Li320ELi3ELi32ELi80ELi256ELb0ELb1ELi32ELi320ELi320ELi4ELb1ELi40ELb0ELb0ELNS_15WgradSyncMethodE3ENS_16CompileConditionILi900EEEEEvPT_S6_S6_PKS5_S8_S8_S8_PKfflPfPj --------------------------
	.section	.nv.info._ZN13group_norm_v218gn_bwd_cuda_kernelI13__nv_bfloat16Li320ELi3ELi32ELi80ELi256ELb0ELb1ELi32ELi320ELi320ELi4ELb1ELi40ELb0ELb0ELNS_15WgradSyncMethodE3ENS_16CompileConditionILi900EEEEEvPT_S6_S6_PKS5_S8_S8_S8_PKfflPfPj,"",@"SHT_CUDA_INFO"
	.sectionflags	@""
	.align	4


	//----- nvinfo : EIATTR_CUDA_API_VERSION
	.align		4
        /*0000*/ 	.byte	0x04, 0x37
        /*0002*/ 	.short	(.L_681 - .L_680)
.L_680:
        /*0004*/ 	.word	0x00000082


	//----- nvinfo : EIATTR_KPARAM_INFO
	.align		4
.L_681:
        /*0008*/ 	.byte	0x04, 0x17
        /*000a*/ 	.short	(.L_683 - .L_682)
.L_682:
        /*000c*/ 	.word	0x00000000
        /*0010*/ 	.short	0x000b
        /*0012*/ 	.short	0x0058
        /*0014*/ 	.byte	0x00, 0xf0, 0x21, 0x00


	//----- nvinfo : EIATTR_KPARAM_INFO
	.align		4
.L_683:
        /*0018*/ 	.byte	0x04, 0x17
        /*001a*/ 	.short	(.L_685 - .L_684)
.L_684:
        /*001c*/ 	.word	0x00000000
        /*0020*/ 	.short	0x000a
        /*0022*/ 	.short	0x0050
        /*0024*/ 	.byte	0x00, 0xf0, 0x21, 0x00


	//----- nvinfo : EIATTR_KPARAM_INFO
	.align		4
.L_685:
        /*0028*/ 	.byte	0x04, 0x17
        /*002a*/ 	.short	(.L_687 - .L_686)
.L_686:
        /*002c*/ 	.word	0x00000000
        /*0030*/ 	.short	0x0009
        /*0032*/ 	.short	0x0048
        /*0034*/ 	.byte	0x00, 0xf0, 0x21, 0x00


	//----- nvinfo : EIATTR_KPARAM_INFO
	.align		4
.L_687:
        /*0038*/ 	.byte	0x04, 0x17
        /*003a*/ 	.short	(.L_689 - .L_688)
.L_688:
        /*003c*/ 	.word	0x00000000
        /*0040*/ 	.short	0x0008
        /*0042*/ 	.short	0x0040
        /*0044*/ 	.byte	0x00, 0xf0, 0x11, 0x00


	//----- nvinfo : EIATTR_KPARAM_INFO
	.align		4
.L_689:
        /*0048*/ 	.byte	0x04, 0x17
        /*004a*/ 	.short	(.L_691 - .L_690)
.L_690:
        /*004c*/ 	.word	0x00000000
        /*0050*/ 	.short	0x0007
        /*0052*/ 	.short	0x0038
        /*0054*/ 	.byte	0x00, 0xf0, 0x21, 0x00


	//----- nvinfo : EIATTR_KPARAM_INFO
	.align		4
.L_691:
        /*0058*/ 	.byte	0x04, 0x17
        /*005a*/ 	.short	(.L_693 - .L_692)
.L_692:
        /*005c*/ 	.word	0x00000000
        /*0060*/ 	.short	0x0006
        /*0062*/ 	.short	0x0030
        /*0064*/ 	.byte	0x00, 0xf0, 0x21, 0x00


	//----- nvinfo : EIATTR_KPARAM_INFO
	.align		4
.L_693:
        /*0068*/ 	.byte	0x04, 0x17
        /*006a*/ 	.short	(.L_695 - .L_694)
.L_694:
        /*006c*/ 	.word	0x00000000
        /*0070*/ 	.short	0x0005
        /*0072*/ 	.short	0x0028
        /*0074*/ 	.byte	0x00, 0xf0, 0x21, 0x00


	//----- nvinfo : EIATTR_KPARAM_INFO
	.align		4
.L_695:
        /*0078*/ 	.byte	0x04, 0x17
        /*007a*/ 	.short	(.L_697 - .L_696)
.L_696:
        /*007c*/ 	.word	0x00000000
        /*0080*/ 	.short	0x0004
        /*0082*/ 	.short	0x0020
        /*0084*/ 	.byte	0x00, 0xf0, 0x21, 0x00


	//----- nvinfo : EIATTR_KPARAM_INFO
	.align		4
.L_697:
        /*0088*/ 	.byte	0x04, 0x17
        /*008a*/ 	.short	(.L_699 - .L_698)
.L_698:
        /*008c*/ 	.word	0x00000000
        /*0090*/ 	.short	0x0003
        /*0092*/ 	.short	0x0018
        /*0094*/ 	.byte	0x00, 0xf0, 0x21, 0x00


	//----- nvinfo : EIATTR_KPARAM_INFO
	.align		4
.L_699:
        /*0098*/ 	.byte	0x04, 0x17
        /*009a*/ 	.short	(.L_701 - .L_700)
.L_700:
        /*009c*/ 	.word	0x00000000
        /*00a0*/ 	.short	0x0002
        /*00a2*/ 	.short	0x0010
        /*00a4*/ 	.byte	0x00, 0xf0, 0x21, 0x00


	//----- nvinfo : EIATTR_KPARAM_INFO
	.align		4
.L_701:
        /*00a8*/ 	.byte	0x04, 0x17
        /*00aa*/ 	.short	(.L_703 - .L_702)
.L_702:
        /*00ac*/ 	.word	0x00000000
        /*00b0*/ 	.short	0x0001
        /*00b2*/ 	.short	0x0008
        /*00b4*/ 	.byte	0x00, 0xf0, 0x21, 0x00


	//----- nvinfo : EIATTR_KPARAM_INFO
	.align		4
.L_703:
        /*00b8*/ 	.byte	0x04, 0x17
        /*00ba*/ 	.short	(.L_705 - .L_704)
.L_704:
        /*00bc*/ 	.word	0x00000000
        /*00c0*/ 	.short	0x0000
        /*00c2*/ 	.short	0x0000
        /*00c4*/ 	.byte	0x00, 0xf0, 0x21, 0x00


	//----- nvinfo : EIATTR_SPARSE_MMA_MASK
	.align		4
.L_705:
        /*00c8*/ 	.byte	0x03, 0x50
        /*00ca*/ 	.short	0x0000


	//----- nvinfo : EIATTR_MAXREG_COUNT
	.align		4
        /*00cc*/ 	.byte	0x03, 0x1b
        /*00ce*/ 	.short	0x0040


	//----- nvinfo : EIATTR_NUM_BARRIERS
	.align		4
        /*00d0*/ 	.byte	0x02, 0x4c
        /*00d2*/ 	.byte	0x01
	.zero		1


	//----- nvinfo : EIATTR_ANNOTATIONS
	.align		4
        /*00d4*/ 	.byte	0x04, 0x55
        /*00d6*/ 	.short	(.L_707 - .L_706)


	//   ....[0]....
.L_706:
        /* <DEDUP_REMOVED lines=81> */
        /*05dc*/ 	.byte	0xf0, 0x51, 0x00, 0x00


	//----- nvinfo : EIATTR_MERCURY_ISA_VERSION
	.align		4
.L_707:
        /*05e0*/ 	.byte	0x03, 0x5f
        /*05e2*/ 	.short	0x0101


	//----- nvinfo : EIATTR_COOP_GROUP_MASK_REGIDS
	.align		4
        /*05e4*/ 	.byte	0x04, 0x29
        /*05e6*/ 	.short	(.L_709 - .L_708)


	//   ....[0]....
.L_708:
        /*05e8*/ 	.word	0xffffffff


	//   ....[1]....
        /*05ec*/ 	.word	0xffffffff


	//   ....[2]....
        /*05f0*/ 	.word	0xffffffff


	//   ....[3]....
        /*05f4*/ 	.word	0xffffffff


	//   ....[4]....
        /*05f8*/ 	.word	0xffffffff


	//   ....[5]....
        /*05fc*/ 	.word	0xffffffff


	//   ....[6]....
        /*0600*/ 	.word	0xffffffff


	//   ....[7]....
        /*0604*/ 	.word	0xffffffff


	//   ....[8]....
        /*0608*/ 	.word	0xffffffff


	//   ....[9]....
        /*060c*/ 	.word	0xffffffff


	//   ....[10]....
        /*0610*/ 	.word	0x05000015


	//   ....[11]....
        /*0614*/ 	.word	0x05000014


	//   ....[12]....
        /*0618*/ 	.word	0x05000016


	//   ....[13]....
        /*061c*/ 	.word	0x05000017


	//   ....[14]....
        /*0620*/ 	.word	0x05000019


	//   ....[15]....
        /*0624*/ 	.word	0x05000018


	//   ....[16]....
        /*0628*/ 	.word	0x0500001a


	//   ....[17]....
        /*062c*/ 	.word	0x0500000f


	//   ....[18]....
        /*0630*/ 	.word	0x05000019


	//   ....[19]....
        /*0634*/ 	.word	0x05000018


	//   ....[20]....
        /*0638*/ 	.word	0x0500001a


	//   ....[21]....
        /*063c*/ 	.word	0x0500001b


	//   ....[22]....
        /*0640*/ 	.word	0x0500001d


	//   ....[23]....
        /*0644*/ 	.word	0x0500001c


	//   ....[24]....
        /*0648*/ 	.word	0x05000020


	//   ....[25]....
        /*064c*/ 	.word	0x0500000f


	//   ....[26]....
        /*0650*/ 	.word	0x05000019


	//   ....[27]....
        /*0654*/ 	.word	0x05000018


	//   ....[28]....
        /*0658*/ 	.word	0x0500001a


	//   ....[29]....
        /*065c*/ 	.word	0x0500001b


	//   ....[30]....
        /*0660*/ 	.word	0x0500001d


	//   ....[31]....
        /*0664*/ 	.word	0x0500001c


	//   ....[32]....
        /*0668*/ 	.word	0x05000020


	//   ....[33]....
        /*066c*/ 	.word	0x0500000f


	//   ....[34]....
        /*0670*/ 	.word	0x05000011


	//   ....[35]....
        /*0674*/ 	.word	0x0500001b


	//   ....[36]....
        /*0678*/ 	.word	0x05000010


	//   ....[37]....
        /*067c*/ 	.word	0x0500001d


	//   ....[38]....
        /*0680*/ 	.word	0x05000023


	//   ....[39]....
        /*0684*/ 	.word	0x0500001e


	//   ....[40]....
        /*0688*/ 	.word	0x05000026


	//   ....[41]....
        /*068c*/ 	.word	0x05000025


	//   ....[42]....
        /*0690*/ 	.word	0x0500001c


	//   ....[43]....
        /*0694*/ 	.word	0x05000016


	//   ....[44]....
        /*0698*/ 	.word	0x05000011


	//   ....[45]....
        /*069c*/ 	.word	0x0500001b


	//   ....[46]....
        /*06a0*/ 	.word	0x05000014


	//   ....[47]....
        /*06a4*/ 	.word	0x05000017


	//   ....[48]....
        /*06a8*/ 	.word	0x05000018


	//   ....[49]....
        /*06ac*/ 	.word	0x0500001a


	//   ....[50]....
        /*06b0*/ 	.word	0x05000029


	//   ....[51]....
        /*06b4*/ 	.word	0x05000013


	//   ....[52]....
        /*06b8*/ 	.word	0x05000018


	//   ....[53]....
        /*06bc*/ 	.word	0x0500000e


	//   ....[54]....
        /*06c0*/ 	.word	0x05000014


	//   ....[55]....
        /*06c4*/ 	.word	0x05000012


	//   ....[56]....
        /*06c8*/ 	.word	0x05000015


	//   ....[57]....
        /*06cc*/ 	.word	0x05000017


	//   ....[58]....
        /*06d0*/ 	.word	0x0500002b


	//   ....[59]....
        /*06d4*/ 	.word	0x05000028


	//   ....[60]....
        /*06d8*/ 	.word	0x05000020


	//   ....[61]....
        /*06dc*/ 	.word	0x05000022


	//   ....[62]....
        /*06e0*/ 	.word	0x05000021


	//   ....[63]....
        /*06e4*/ 	.word	0x05000027


	//   ....[64]....
        /*06e8*/ 	.word	0x05000023


	//   ....[65]....
        /*06ec*/ 	.word	0x0500001e


	//   ....[66]....
        /*06f0*/ 	.word	0x0500001a


	//   ....[67]....
        /*06f4*/ 	.word	0x0500001a


	//   ....[68]....
        /*06f8*/ 	.word	0x0500001a


	//   ....[69]....
        /*06fc*/ 	.word	0x0500001a


	//   ....[70]....
        /*0700*/ 	.word	0x0500001a


	//   ....[71]....
        /*0704*/ 	.word	0x0500001a


	//   ....[72]....
        /*0708*/ 	.word	0x0500001a


	//   ....[73]....
        /*070c*/ 	.word	0x0500001a


	//   ....[74]....
        /*0710*/ 	.word	0x0500001a


	//   ....[75]....
        /*0714*/ 	.word	0x0500001a


	//   ....[76]....
        /*0718*/ 	.word	0x0500001a


	//   ....[77]....
        /*071c*/ 	.word	0x0500001a


	//   ....[78]....
        /*0720*/ 	.word	0x0500001a


	//   ....[79]....
        /*0724*/ 	.word	0x0500001a


	//   ....[80]....
        /*0728*/ 	.word	0x0500001a


	//   ....[81]....
        /*072c*/ 	.word	0x0500001a


	//   ....[82]....
        /*0730*/ 	.word	0x0500001a


	//   ....[83]....
        /*0734*/ 	.word	0x0500001a


	//   ....[84]....
        /*0738*/ 	.word	0x0500001a


	//   ....[85]....
        /*073c*/ 	.word	0x0500001a


	//   ....[86]....
        /*0740*/ 	.word	0x0500001a


	//   ....[87]....
        /*0744*/ 	.word	0x0500001a


	//   ....[88]....
        /*0748*/ 	.word	0x0500001a


	//   ....[89]....
        /*074c*/ 	.word	0x0500001a


	//   ....[90]....
        /*0750*/ 	.word	0x0500001a


	//   ....[91]....
        /*0754*/ 	.word	0x0500001a


	//   ....[92]....
        /*0758*/ 	.word	0x0500001a


	//   ....[93]....
        /*075c*/ 	.word	0x0500001a


	//   ....[94]....
        /*0760*/ 	.word	0x0500001a


	//   ....[95]....
        /*0764*/ 	.word	0x0500001a


	//   ....[96]....
        /*0768*/ 	.word	0x0500001a


	//   ....[97]....
        /*076c*/ 	.word	0x0500001a


	//   ....[98]....
        /*0770*/ 	.word	0x0500001a


	//   ....[99]....
        /*0774*/ 	.word	0x0500001a


	//   ....[100]....
        /*0778*/ 	.word	0x0500001a


	//   ....[101]....
        /*077c*/ 	.word	0x0500001a


	//   ....[102]....
        /*0780*/ 	.word	0x0500001a


	//   ....[103]....
        /*0784*/ 	.word	0x0500001a


	//   ....[104]....
        /*0788*/ 	.word	0x0500001a


	//   ....[105]....
        /*078c*/ 	.word	0x0500001a


	//   ....[106]....
        /*0790*/ 	.word	0x0500001a


	//   ....[107]....
        /*0794*/ 	.word	0x0500001a


	//   ....[108]....
        /*0798*/ 	.word	0x0500001a


	//   ....[109]....
        /*079c*/ 	.word	0x0500001a


	//   ....[110]....
        /*07a0*/ 	.word	0x0500001a


	//   ....[111]....
        /*07a4*/ 	.word	0x0500001a


	//   ....[112]....
        /*07a8*/ 	.word	0x0500001a


	//   ....[113]....
        /*07ac*/ 	.word	0x0500001a


	//   ....[114]....
        /*07b0*/ 	.word	0x0500001a


	//   ....[115]....
        /*07b4*/ 	.word	0x0500001a


	//   ....[116]....
        /*07b8*/ 	.word	0x0500001a


	//   ....[117]....
        /*07bc*/ 	.word	0x0500001a


	//   ....[118]....
        /*07c0*/ 	.word	0x0500001a


	//   ....[119]....
        /*07c4*/ 	.word	0x0500001a


	//   ....[120]....
        /*07c8*/ 	.word	0x0500001a


	//   ....[121]....
        /*07cc*/ 	.word	0x0500001a


	//----- nvinfo : EIATTR_COOP_GROUP_INSTR_OFFSETS
	.align		4
.L_709:
        /*07d0*/ 	.byte	0x04, 0x28
        /*07d2*/ 	.short	(.L_711 - .L_710)


	//   ....[0]....
.L_710:
        /*07d4*/ 	.word	0x00003980


	//   ....[1]....
        /*07d8*/ 	.word	0x00003990


	//   ....[2]....
        /*07dc*/ 	.word	0x000039d0


	//   ....[3]....
        /*07e0*/ 	.word	0x000039f0


	//   ....[4]....
        /*07e4*/ 	.word	0x000043b0


	//   ....[5]....
        /*07e8*/ 	.word	0x00004430


	//   ....[6]....
        /*07ec*/ 	.word	0x00004450


	//   ....[7]....
        /*07f0*/ 	.word	0x00004470


	//   ....[8]....
        /*07f4*/ 	.word	0x00004490


	//   ....[9]....
        /*07f8*/ 	.word	0x000044b0


	//   ....[10]....
        /*07fc*/ 	.word	0x00006560


	//   ....[11]....
        /*0800*/ 	.word	0x00006590


	//   ....[12]....
        /*0804*/ 	.word	0x000065c0


	//   ....[13]....
        /*0808*/ 	.word	0x000065e0


	//   ....[14]....
        /*080c*/ 	.word	0x00006610


	//   ....[15]....
        /*0810*/ 	.word	0x00006620


	//   ....[16]....
        /*0814*/ 	.word	0x00006650


	//   ....[17]....
        /*0818*/ 	.word	0x00006660


	//   ....[18]....
        /*081c*/ 	.word	0x00006830


	//   ....[19]....
        /*0820*/ 	.word	0x00006860


	//   ....[20]....
        /*0824*/ 	.word	0x000068a0


	//   ....[21]....
        /*0828*/ 	.word	0x000068c0


	//   ....[22]....
        /*082c*/ 	.word	0x000068f0


	//   ....[23]....
        /*0830*/ 	.word	0x00006900


	//   ....[24]....
        /*0834*/ 	.word	0x00006930


	//   ....[25]....
        /*0838*/ 	.word	0x00006940


	//   ....[26]....
        /*083c*/ 	.word	0x00006ad0


	//   ....[27]....
        /*0840*/ 	.word	0x00006b00


	//   ....[28]....
        /*0844*/ 	.word	0x00006b30


	//   ....[29]....
        /*0848*/ 	.word	0x00006b50


	//   ....[30]....
        /*084c*/ 	.word	0x00006b80


	//   ....[31]....
        /*0850*/ 	.word	0x00006b90


	//   ....[32]....
        /*0854*/ 	.word	0x00006bc0


	//   ....[33]....
        /*0858*/ 	.word	0x00006bd0


	//   ....[34]....
        /*085c*/ 	.word	0x00006dd0


	//   ....[35]....
        /*0860*/ 	.word	0x00006ed0


	//   ....[36]....
        /*0864*/ 	.word	0x00006f60


	//   ....[37]....
        /*0868*/ 	.word	0x00007000


	//   ....[38]....
        /*086c*/ 	.word	0x00007030


	//   ....[39]....
        /*0870*/ 	.word	0x00007080


	//   ....[40]....
        /*0874*/ 	.word	0x000070a0


	//   ....[41]....
        /*0878*/ 	.word	0x000070d0


	//   ....[42]....
        /*087c*/ 	.word	0x000070e0


	//   ....[43]....
        /*0880*/ 	.word	0x00007100


	//   ....[44]....
        /*0884*/ 	.word	0x00007180


	//   ....[45]....
        /*0888*/ 	.word	0x000071c0


	//   ....[46]....
        /*088c*/ 	.word	0x00007200


	//   ....[47]....
        /*0890*/ 	.word	0x00007230


	//   ....[48]....
        /*0894*/ 	.word	0x00007240


	//   ....[49]....
        /*0898*/ 	.word	0x00007250


	//   ....[50]....
        /*089c*/ 	.word	0x00007260


	//   ....[51]....
        /*08a0*/ 	.word	0x000072a0


	//   ....[52]....
        /*08a4*/ 	.word	0x000072e0


	//   ....[53]....
        /*08a8*/ 	.word	0x00007310


	//   ....[54]....
        /*08ac*/ 	.word	0x00007350


	//   ....[55]....
        /*08b0*/ 	.word	0x00007370


	//   ....[56]....
        /*08b4*/ 	.word	0x000073a0


	//   ....[57]....
        /*08b8*/ 	.word	0x000073c0


	//   ....[58]....
        /*08bc*/ 	.word	0x000073e0


	//   ....[59]....
        /*08c0*/ 	.word	0x00007420


	//   ....[60]....
        /*08c4*/ 	.word	0x00007470


	//   ....[61]....
        /*08c8*/ 	.word	0x00007490


	//   ....[62]....
        /*08cc*/ 	.word	0x000074c0


	//   ....[63]....
        /*08d0*/ 	.word	0x000074d0


	//   ....[64]....
        /*08d4*/ 	.word	0x000075f0


	//   ....[65]....
        /*08d8*/ 	.word	0x00007640


	//   ....[66]....
        /*08dc*/ 	.word	0x00007820


	//   ....[67]....
        /*08e0*/ 	.word	0x00007870


	//   ....[68]....
        /*08e4*/ 	.word	0x000078e0


	//   ....[69]....
        /*08e8*/ 	.word	0x00007940


	//   ....[70]....
        /*08ec*/ 	.word	0x000079b0


	//   ....[71]....
        /*08f0*/ 	.word	0x00007a10


	//   ....[72]....
        /*08f4*/ 	.word	0x00007a80


	//   ....[73]....
        /*08f8*/ 	.word	0x00007ae0


	//   ....[74]....
        /*08fc*/ 	.word	0x00007b80


	//   ....[75]....
        /*0900*/ 	.word	0x00007c10


	//   ....[76]....
        /*0904*/ 	.word	0x00007c80


	//   ....[77]....
        /*0908*/ 	.word	0x00007ce0


	//   ....[78]....
        /*090c*/ 	.word	0x00007d50


	//   ....[79]....
        /*0910*/ 	.word	0x00007db0


	//   ....[80]....
        /*0914*/ 	.word	0x00007e20


	//   ....[81]....
        /*0918*/ 	.word	0x00007e80


	//   ....[82]....
        /*091c*/ 	.word	0x00007f20


	//   ....[83]....
        /*0920*/ 	.word	0x00007fb0


	//   ....[84]....
        /*0924*/ 	.word	0x00008020


	//   ....[85]....
        /*0928*/ 	.word	0x00008080


	//   ....[86]....
        /*092c*/ 	.word	0x000080f0


	//   ....[87]....
        /*0930*/ 	.word	0x00008150


	//   ....[88]....
        /*0934*/ 	.word	0x000081c0


	//   ....[89]....
        /*0938*/ 	.word	0x00008220


	//   ....[90]....
        /*093c*/ 	.word	0x000082c0


	//   ....[91]....
        /*0940*/ 	.word	0x00008380


	//   ....[92]....
        /*0944*/ 	.word	0x00008480


	//   ....[93]....
        /*0948*/ 	.word	0x000084d0


	//   ....[94]....
        /*094c*/ 	.word	0x000085c0


	//   ....[95]....
        /*0950*/ 	.word	0x00008610


	//   ....[96]....
        /*0954*/ 	.word	0x000086a0


	//   ....[97]....
        /*0958*/ 	.word	0x000086f0


	//   ....[98]....
        /*095c*/ 	.word	0x00008760


	//   ....[99]....
        /*0960*/ 	.word	0x000087c0


	//   ....[100]....
        /*0964*/ 	.word	0x00008830


	//   ....[101]....
        /*0968*/ 	.word	0x00008890


	//   ....[102]....
        /*096c*/ 	.word	0x00008900


	//   ....[103]....
        /*0970*/ 	.word	0x00008960


	//   ....[104]....
        /*0974*/ 	.word	0x000089e0


	//   ....[105]....
        /*0978*/ 	.word	0x00008a50


	//   ....[106]....
        /*097c*/ 	.word	0x00008ac0


	//   ....[107]....
        /*0980*/ 	.word	0x00008b20


	//   ....[108]....
        /*0984*/ 	.word	0x00008ba0


	//   ....[109]....
        /*0988*/ 	.word	0x00008c20


	//   ....[110]....
        /*098c*/ 	.word	0x00008cc0


	//   ....[111]....
        /*0990*/ 	.word	0x00008d30


	//   ....[112]....
        /*0994*/ 	.word	0x00008dc0


	//   ....[113]....
        /*0998*/ 	.word	0x00008e50


	//   ....[114]....
        /*099c*/ 	.word	0x00008ec0


	//   ....[115]....
        /*09a0*/ 	.word	0x00008f20


	//   ....[116]....
        /*09a4*/ 	.word	0x00008f90


	//   ....[117]....
        /*09a8*/ 	.word	0x00009010


	//   ....[118]....
        /*09ac*/ 	.word	0x000090d0


	//   ....[119]....
        /*09b0*/ 	.word	0x000091a0


	//   ....[120]....
        /*09b4*/ 	.word	0x00009280


	//   ....[121]....
        /*09b8*/ 	.word	0x00009330


	//----- nvinfo : EIATTR_EXIT_INSTR_OFFSETS
	.align		4
.L_711:
        /*09bc*/ 	.byte	0x04, 0x1c
        /*09be*/ 	.short	(.L_713 - .L_712)


	//   ....[0]....
.L_712:
        /*09c0*/ 	.word	0x00005580


	//   ....[1]....
        /*09c4*/ 	.word	0x000077c0


	//----- nvinfo : EIATTR_MAX_THREADS
	.align		4
.L_713:
        /*09c8*/ 	.byte	0x04, 0x05
        /*09ca*/ 	.short	(.L_715 - .L_714)
.L_714:
        /*09cc*/ 	.word	0x00000140
        /*09d0*/ 	.word	0x00000001
        /*09d4*/ 	.word	0x00000001


	//----- nvinfo : EIATTR_CRS_STACK_SIZE
	.align		4
.L_715:
        /*09d8*/ 	.byte	0x04, 0x1e
        /*09da*/ 	.short	(.L_717 - .L_716)
.L_716:
        /*09dc*/ 	.word	0x00000000


	//----- nvinfo : EIATTR_CBANK_PARAM_SIZE
	.align		4
.L_717:
        /*09e0*/ 	.byte	0x03, 0x19
        /*09e2*/ 	.short	0x0060


	//----- nvinfo : EIATTR_PARAM_CBANK
	.align		4
        /*09e4*/ 	.byte	0x04, 0x0a
        /*09e6*/ 	.short	(.L_719 - .L_718)
	.align		4
.L_718:
        /*09e8*/ 	.word	index@(.nv.constant0._ZN13group_norm_v218gn_bwd_cuda_kernelI13__nv_bfloat16Li320ELi3ELi32ELi80ELi256ELb0ELb1ELi32ELi320ELi320ELi4ELb1ELi40ELb0ELb0ELNS_15WgradSyncMethodE3ENS_16CompileConditionILi900EEEEEvPT_S6_S6_PKS5_S8_S8_S8_PKfflPfPj)
        /*09ec*/ 	.short	0x0210
        /*09ee*/ 	.short	0x0060


	//----- nvinfo : EIATTR_SW_WAR
	.align		4
.L_719:
        /*09f0*/ 	.byte	0x04, 0x36
        /*09f2*/ 	.short	(.L_721 - .L_720)
.L_720:
        /*09f4*/ 	.word	0x00000008
.L_721:


//--------------------- .nv.info._ZN13group_norm_v218gn_bwd_cuda_kernelI13__nv_bfloat16Li320ELi3ELi32ELi80ELi256ELb0ELb1ELi32ELi320ELi320ELi4ELb1ELi48ELb0ELb0ELNS_15WgradSyncMethodE3ENS_16CompileConditionILi900EEEEEvPT_S6_S6_PKS5_S8_S8_S8_PKfflPfPj --------------------------
	.section	.nv.info._ZN13group_norm_v218gn_bwd_cuda_kernelI13__nv_bfloat16Li320ELi3ELi32ELi80ELi256ELb0ELb1ELi32ELi320ELi320ELi4ELb1ELi48ELb0ELb0ELNS_15WgradSyncMethodE3ENS_16CompileConditionILi900EEEEEvPT_S6_S6_PKS5_S8_S8_S8_PKfflPfPj,"",@"SHT_CUDA_INFO"
	.sectionflags	@""
	.align	4


	//----- nvinfo : EIATTR_CUDA_API_VERSION
	.align		4
        /*0000*/ 	.byte	0x04, 0x37
        /*0002*/ 	.short	(.L_723 - .L_722)
.L_722:
        /*0004*/ 	.word	0x00000082


	//----- nvinfo : EIATTR_KPARAM_INFO
	.align		4
.L_723:
        /*0008*/ 	.byte	0x04, 0x17
        /*000a*/ 	.short	(.L_725 - .L_724)
.L_724:
        /*000c*/ 	.word	0x00000000
        /*0010*/ 	.short	0x000b
        /*0012*/ 	.short	0x0058
        /*0014*/ 	.byte	0x00, 0xf0, 0x21, 0x00


	//----- nvinfo : EIATTR_KPARAM_INFO
	.align		4
.L_725:
        /*0018*/ 	.byte	0x04, 0x17
        /*001a*/ 	.short	(.L_727 - .L_726)
.L_726:
        /*001c*/ 	.word	0x00000000
        /*0020*/ 	.short	0x000a
        /*0022*/ 	.short	0x0050
        /*0024*/ 	.byte	0x00, 0xf0, 0x21, 0x00


	//----- nvinfo : EIATTR_KPARAM_INFO
	.align		4
.L_727:
        /*0028*/ 	.byte	0x04, 0x17
        /*002a*/ 	.short	(.L_729 - .L_728)
.L_728:
        /*002c*/ 	.word	0x00000000
        /*0030*/ 	.short	0x0009
        /*0032*/ 	.short	0x0048
        /*0034*/ 	.byte	0x00, 0xf0, 0x21, 0x00


	//----- nvinfo : EIATTR_KPARAM_INFO
	.align		4
.L_729:
        /*0038*/ 	.byte	0x04, 0x17
        /*003a*/ 	.short	(.L_731 - .L_730)
.L_730:
        /*003c*/ 	.word	0x00000000
        /*0040*/ 	.short	0x0008
        /*0042*/ 	.short	0x0040
        /*0044*/ 	.byte	0x00, 0xf0, 0x11, 0x00


	//----- nvinfo : EIATTR_KPARAM_INFO
	.align		4
.L_731:
        /*0048*/ 	.byte	0x04, 0x17
        /*004a*/ 	.short	(.L_733 - .L_732)
.L_732:
        /*004c*/ 	.word	0x00000000
        /*0050*/ 	.short	0x0007
        /*0052*/ 	.short	0x0038
        /*0054*/ 	.byte	0x00, 0xf0, 0x21, 0x00


	//----- nvinfo : EIATTR_KPARAM_INFO
	.align		4
.L_733:
        /*0058*/ 	.byte	0x04, 0x17
        /*005a*/ 	.short	(.L_735 - .L_734)
.L_734:
        /*005c*/ 	.word	0x00000000
        /*0060*/ 	.short	0x0006
        /*0062*/ 	.short	0x0030
        /*0064*/ 	.byte	0x00, 0xf0, 0x21, 0x00


	//----- nvinfo : EIATTR_KPARAM_INFO
	.align		4
.L_735:
        /*0068*/ 	.byte	0x04, 0x17
        /*006a*/ 	.short	(.L_737 - .L_736)
.L_736:
        /*006c*/ 	.word	0x00000000
        /*0070*/ 	.short	0x0005
        /*0072*/ 	.short	0x0028
        /*0074*/ 	.byte	0x00, 0xf0, 0x21, 0x00


	//----- nvinfo : EIATTR_KPARAM_INFO
	.align		4
.L_737:
        /*0078*/ 	.byte	0x04, 0x17
        /*007a*/ 	.short	(.L_739 - .L_738)
.L_738:
        /*007c*/ 	.word	0x00000000
        /*0080*/ 	.short	0x0004
        /*0082*/ 	.short	0x0020
        /*0084*/ 	.byte	0x00, 0xf0, 0x21, 0x00


	//----- nvinfo : EIATTR_KPARAM_INFO
	.align		4
.L_739:
        /*0088*/ 	.byte	0x04, 0x17
        /*008a*/ 	.short	(.L_741 - .L_740)
.L_740:
        /*008c*/ 	.word	0x00000000
        /*0090*/ 	.short	0x0003
        /*0092*/ 	.short	0x0018
        /*0094*/ 	.byte	0x00, 0xf0, 0x21, 0x00


	//----- nvinfo : EIATTR_KPARAM_INFO
	.align		4
.L_741:
        /*0098*/ 	.byte	0x04, 0x17
        /*009a*/ 	.short	(.L_743 - .L_742)
.L_742:
        /*009c*/ 	.word	0x00000000
        /*00a0*/ 	.short	0x0002
        /*00a2*/ 	.short	0x0010
        /*00a4*/ 	.byte	0x00, 0xf0, 0x21, 0x00


	//----- nvinfo : EIATTR_KPARAM_INFO
	.align		4
.L_743:
        /*00a8*/ 	.byte	0x04, 0x17
        /*00aa*/ 	.short	(.L_745 - .L_744)
.L_744:
        /*00ac*/ 	.word	0x00000000
        /*00b0*/ 	.short	0x0001
        /*00b2*/ 	.short	0x0008
        /*00b4*/ 	.byte	0x00, 0xf0, 0x21, 0x00


	//----- nvinfo : EIATTR_KPARAM_INFO
	.align		4
.L_745:
        /*00b8*/ 	.byte	0x04, 0x17
        /*00ba*/ 	.short	(.L_747 - .L_746)
.L_746:
        /*00bc*/ 	.word	0x00000000
        /*00c0*/ 	.short	0x0000
        /*00c2*/ 	.short	0x0000
        /*00c4*/ 	.byte	0x00, 0xf0, 0x21, 0x00


	//----- nvinfo : EIATTR_SPARSE_MMA_MASK
	.align		4
.L_747:
        /*00c8*/ 	.byte	0x03, 0x50
        /*00ca*/ 	.short	0x0000


	//----- nvinfo : EIATTR_MAXREG_COUNT
	.align		4
        /*00cc*/ 	.byte	0x03, 0x1b
        /*00ce*/ 	.short	0x0040


	//----- nvinfo : EIATTR_NUM_BARRIERS
	.align		4
        /*00d0*/ 	.byte	0x02, 0x4c
        /*00d2*/ 	.byte	0x01
	.zero		1


	//----- nvinfo : EIATTR_ANNOTATIONS
	.align		4
        /*00d4*/ 	.byte	0x04, 0x55
        /*00d6*/ 	.short	(.L_749 - .L_748)


	//   ....[0]....
.L_748:
        /* <DEDUP_REMOVED lines=82> */


	//----- nvinfo : EIATTR_MERCURY_ISA_VERSION
	.align		4
.L_749:
        /*05e0*/ 	.byte	0x03, 0x5f
        /*05e2*/ 	.short	0x0101


	//----- nvinfo : EIATTR_COOP_GROUP_MASK_REGIDS
	.align		4
        /*05e4*/ 	.byte	0x04, 0x29
        /*05e6*/ 	.short	(.L_751 - .L_750)


	//   ....[0]....
.L_750:
        /*05e8*/ 	.word	0xffffffff


	//   ....[1]....
        /*05ec*/ 	.word	0xffffffff


	//   ....[2]....
        /*05f0*/ 	.word	0xffffffff


	//   ....[3]....
        /*05f4*/ 	.word	0xffffffff


	//   ....[4]....
        /*05f8*/ 	.word	0xffffffff


	//   ....[5]....
        /*05fc*/ 	.word	0xffffffff


	//   ....[6]....
        /*0600*/ 	.word	0xffffffff


	//   ....[7]....
        /*0604*/ 	.word	0xffffffff


	//   ....[8]....
        /*0608*/ 	.word	0xffffffff


	//   ....[9]....
        /*060c*/ 	.word	0xffffffff


	//   ....[10]....
        /*0610*/ 	.word	0x05000015


	//   ....[11]....
        /*0614*/ 	.word	0x05000014


	//   ....[12]....
        /*0618*/ 	.word	0x05000016


	//   ....[13]....
        /*061c*/ 	.word	0x05000017


	//   ....[14]....
        /*0620*/ 	.word	0x05000019


	//   ....[15]....
        /*0624*/ 	.word	0x05000018


	//   ....[16]....
        /*0628*/ 	.word	0x0500001a


	//   ....[17]....
        /*062c*/ 	.word	0x0500000f


	//   ....[18]....
        /*0630*/ 	.word	0x05000019


	//   ....[19]....
        /*0634*/ 	.word	0x05000018


	//   ....[20]....
        /*0638*/ 	.word	0x0500001a


	//   ....[21]....
        /*063c*/ 	.word	0x0500001b


	//   ....[22]....
        /*0640*/ 	.word	0x0500001d


	//   ....[23]....
        /*0644*/ 	.word	0x0500001c


	//   ....[24]....
        /*0648*/ 	.word	0x05000020


	//   ....[25]....
        /*064c*/ 	.word	0x0500000f


	//   ....[26]....
        /*0650*/ 	.word	0x05000019


	//   ....[27]....
        /*0654*/ 	.word	0x05000018


	//   ....[28]....
        /*0658*/ 	.word	0x0500001a


	//   ....[29]....
        /*065c*/ 	.word	0x0500001b


	//   ....[30]....
        /*0660*/ 	.word	0x0500001d


	//   ....[31]....
        /*0664*/ 	.word	0x0500001c


	//   ....[32]....
        /*0668*/ 	.word	0x05000020


	//   ....[33]....
        /*066c*/ 	.word	0x0500000f


	//   ....[34]....
        /*0670*/ 	.word	0x05000011


	//   ....[35]....
        /*0674*/ 	.word	0x0500001b


	//   ....[36]....
        /*0678*/ 	.word	0x05000010


	//   ....[37]....
        /*067c*/ 	.word	0x0500001d


	//   ....[38]....
        /*0680*/ 	.word	0x05000023


	//   ....[39]....
        /*0684*/ 	.word	0x0500001e


	//   ....[40]....
        /*0688*/ 	.word	0x05000026


	//   ....[41]....
        /*068c*/ 	.word	0x05000025


	//   ....[42]....
        /*0690*/ 	.word	0x0500001c


	//   ....[43]....
        /*0694*/ 	.word	0x05000016


	//   ....[44]....
        /*0698*/ 	.word	0x05000011


	//   ....[45]....
        /*069c*/ 	.word	0x0500001b


	//   ....[46]....
        /*06a0*/ 	.word	0x05000014


	//   ....[47]....
        /*06a4*/ 	.word	0x05000017


	//   ....[48]....
        /*06a8*/ 	.word	0x05000018


	//   ....[49]....
        /*06ac*/ 	.word	0x0500001a


	//   ....[50]....
        /*06b0*/ 	.word	0x05000029


	//   ....[51]....
        /*06b4*/ 	.word	0x05000013


	//   ....[52]....
        /*06b8*/ 	.word	0x05000018


	//   ....[53]....
        /*06bc*/ 	.word	0x0500000e


	//   ....[54]....
        /*06c0*/ 	.word	0x05000014


	//   ....[55]....
        /*06c4*/ 	.word	0x05000012


	//   ....[56]....
        /*06c8*/ 	.word	0x05000015


	//   ....[57]....
        /*06cc*/ 	.word	0x05000017


	//   ....[58]....
        /*06d0*/ 	.word	0x0500002b


	//   ....[59]....
        /*06d4*/ 	.word	0x05000028


	//   ....[60]....
        /*06d8*/ 	.word	0x05000020


	//   ....[61]....
        /*06dc*/ 	.word	0x05000022


	//   ....[62]....
        /*06e0*/ 	.word	0x05000021


	//   ....[63]....
        /*06e4*/ 	.word	0x05000027


	//   ....[64]....
        /*06e8*/ 	.word	0x05000023


	//   ....[65]....
        /*06ec*/ 	.word	0x0500001e


	//   ....[66]....
        /*06f0*/ 	.word	0x0500001a


	//   ....[67]....
        /*06f4*/ 	.word	0x0500001a


	//   ....[68]....
        /*06f8*/ 	.word	0x0500001a


	//   ....[69]....
        /*06fc*/ 	.word	0x0500001a


	//   ....[70]....
        /*0700*/ 	.word	0x0500001a


	//   ....[71]....
        /*0704*/ 	.word	0x0500001a


	//   ....[72]....
        /*0708*/ 	.word	0x0500001a


	//   ....[73]....
        /*070c*/ 	.word	0x0500001a


	//   ....[74]....
        /*0710*/ 	.word	0x0500001a


	//   ....[75]....
        /*0714*/ 	.word	0x0500001a


	//   ....[76]....
        /*0718*/ 	.word	0x0500001a


	//   ....[77]....
        /*071c*/ 	.word	0x0500001a


	//   ....[78]....
        /*0720*/ 	.word	0x0500001a


	//   ....[79]....
        /*0724*/ 	.word	0x0500001a


	//   ....[80]....
        /*0728*/ 	.word	0x0500001a


	//   ....[81]....
        /*072c*/ 	.word	0x0500001a


	//   ....[82]....
        /*0730*/ 	.word	0x0500001a


	//   ....[83]....
        /*0734*/ 	.word	0x0500001a


	//   ....[84]....
        /*0738*/ 	.word	0x0500001a


	//   ....[85]....
        /*073c*/ 	.word	0x0500001a


	//   ....[86]....
        /*0740*/ 	.word	0x0500001a


	//   ....[87]....
        /*0744*/ 	.word	0x0500001a


	//   ....[88]....
        /*0748*/ 	.word	0x0500001a


	//   ....[89]....
        /*074c*/ 	.word	0x0500001a


	//   ....[90]....
        /*0750*/ 	.word	0x0500001a


	//   ....[91]....
        /*0754*/ 	.word	0x0500001a


	//   ....[92]....
        /*0758*/ 	.word	0x0500001a


	//   ....[93]....
        /*075c*/ 	.word	0x0500001a


	//   ....[94]....
        /*0760*/ 	.word	0x0500001a


	//   ....[95]....
        /*0764*/ 	.word	0x0500001a


	//   ....[96]....
        /*0768*/ 	.word	0x0500001a


	//   ....[97]....
        /*076c*/ 	.word	0x0500001a


	//   ....[98]....
        /*0770*/ 	.word	0x0500001a


	//   ....[99]....
        /*0774*/ 	.word	0x0500001a


	//   ....[100]....
        /*0778*/ 	.word	0x0500001a


	//   ....[101]....
        /*077c*/ 	.word	0x0500001a


	//   ....[102]....
        /*0780*/ 	.word	0x0500001a


	//   ....[103]....
        /*0784*/ 	.word	0x0500001a


	//   ....[104]....
        /*0788*/ 	.word	0x0500001a


	//   ....[105]....
        /*078c*/ 	.word	0x0500001a


	//   ....[106]....
        /*0790*/ 	.word	0x0500001a


	//   ....[107]....
        /*0794*/ 	.word	0x0500001a


	//   ....[108]....
        /*0798*/ 	.word	0x0500001a


	//   ....[109]....
        /*079c*/ 	.word	0x0500001a


	//   ....[110]....
        /*07a0*/ 	.word	0x0500001a


	//   ....[111]....
        /*07a4*/ 	.word	0x0500001a


	//   ....[112]....
        /*07a8*/ 	.word	0x0500001a


	//   ....[113]....
        /*07ac*/ 	.word	0x0500001a


	//   ....[114]....
        /*07b0*/ 	.word	0x0500001a


	//   ....[115]....
        /*07b4*/ 	.word	0x0500001a


	//   ....[116]....
        /*07b8*/ 	.word	0x0500001a


	//   ....[117]....
        /*07bc*/ 	.word	0x0500001a


	//   ....[118]....
        /*07c0*/ 	.word	0x0500001a


	//   ....[119]....
        /*07c4*/ 	.word	0x0500001a


	//   ....[120]....
        /*07c8*/ 	.word	0x0500001a


	//   ....[121]....
        /*07cc*/ 	.word	0x0500001a


	//----- nvinfo : EIATTR_COOP_GROUP_INSTR_OFFSETS
	.align		4
.L_751:
        /*07d0*/ 	.byte	0x04, 0x28
        /*07d2*/ 	.short	(.L_753 - .L_752)


	//   ....[0]....
.L_752:
        /*07d4*/ 	.word	0x00003980


	//   ....[1]....
        /*07d8*/ 	.word	0x00003990


	//   ....[2]....
        /*07dc*/ 	.word	0x000039d0


	//   ....[3]....
        /*07e0*/ 	.word	0x000039f0


	//   ....[4]....
        /*07e4*/ 	.word	0x000043b0


	//   ....[5]....
        /*07e8*/ 	.word	0x00004430


	//   ....[6]....
        /*07ec*/ 	.word	0x00004450


	//   ....[7]....
        /*07f0*/ 	.word	0x00004470


	//   ....[8]....
        /*07f4*/ 	.word	0x00004490


	//   ....[9]....
        /*07f8*/ 	.word	0x000044b0


	//   ....[10]....
        /*07fc*/ 	.word	0x00006560


	//   ....[11]....
        /*0800*/ 	.word	0x00006590


	//   ....[12]....
        /*0804*/ 	.word	0x000065c0


	//   ....[13]....
        /*0808*/ 	.word	0x000065e0


	//   ....[14]....
        /*080c*/ 	.word	0x00006610


	//   ....[15]....
        /*0810*/ 	.word	0x00006620


	//   ....[16]....
        /*0814*/ 	.word	0x00006650


	//   ....[17]....
        /*0818*/ 	.word	0x00006660


	//   ....[18]....
        /*081c*/ 	.word	0x00006830


	//   ....[19]....
        /*0820*/ 	.word	0x00006860


	//   ....[20]....
        /*0824*/ 	.word	0x000068a0


	//   ....[21]....
        /*0828*/ 	.word	0x000068c0


	//   ....[22]....
        /*082c*/ 	.word	0x000068f0


	//   ....[23]....
        /*0830*/ 	.word	0x00006900


	//   ....[24]....
        /*0834*/ 	.word	0x00006930


	//   ....[25]....
        /*0838*/ 	.word	0x00006940


	//   ....[26]....
        /*083c*/ 	.word	0x00006ad0


	//   ....[27]....
        /*0840*/ 	.word	0x00006b00


	//   ....[28]....
        /*0844*/ 	.word	0x00006b30


	//   ....[29]....
        /*0848*/ 	.word	0x00006b50


	//   ....[30]....
        /*084c*/ 	.word	0x00006b80


	//   ....[31]....
        /*0850*/ 	.word	0x00006b90


	//   ....[32]....
        /*0854*/ 	.word	0x00006bc0


	//   ....[33]....
        /*0858*/ 	.word	0x00006bd0


	//   ....[34]....
        /*085c*/ 	.word	0x00006dd0


	//   ....[35]....
        /*0860*/ 	.word	0x00006ed0


	//   ....[36]....
        /*0864*/ 	.word	0x00006f60


	//   ....[37]....
        /*0868*/ 	.word	0x00007000


	//   ....[38]....
        /*086c*/ 	.word	0x00007030


	//   ....[39]....
        /*0870*/ 	.word	0x00007080


	//   ....[40]....
        /*0874*/ 	.word	0x000070a0


	//   ....[41]....
        /*0878*/ 	.word	0x000070d0


	//   ....[42]....
        /*087c*/ 	.word	0x000070e0


	//   ....[43]....
        /*0880*/ 	.word	0x00007100


	//   ....[44]....
        /*0884*/ 	.word	0x00007180


	//   ....[45]....
        /*0888*/ 	.word	0x000071c0


	//   ....[46]....
        /*088c*/ 	.word	0x00007200


	//   ....[47]....
        /*0890*/ 	.word	0x00007230


	//   ....[48]....
        /*0894*/ 	.word	0x00007240


	//   ....[49]....
        /*0898*/ 	.word	0x00007250


	//   ....[50]....
        /*089c*/ 	.word	0x00007260


	//   ....[51]....
        /*08a0*/ 	.word	0x000072a0


	//   ....[52]....
        /*08a4*/ 	.word	0x000072e0


	//   ....[53]....
        /*08a8*/ 	.word	0x00007310


	//   ....[54]....
        /*08ac*/ 	.word	0x00007350


	//   ....[55]....
        /*08b0*/ 	.word	0x00007370


	//   ....[56]....
        /*08b4*/ 	.word	0x000073a0


	//   ....[57]....
        /*08b8*/ 	.word	0x000073c0


	//   ....[58]....
        /*08bc*/ 	.word	0x000073e0


	//   ....[59]....
        /*08c0*/ 	.word	0x00007420


	//   ....[60]....
        /*08c4*/ 	.word	0x00007470


	//   ....[61]....
        /*08c8*/ 	.word	0x00007490


	//   ....[62]....
        /*08cc*/ 	.word	0x000074c0


	//   ....[63]....
        /*08d0*/ 	.word	0x000074d0


	//   ....[64]....
        /*08d4*/ 	.word	0x000075f0


	//   ....[65]....
        /*08d8*/ 	.word	0x00007640


	//   ....[66]....
        /*08dc*/ 	.word	0x00007820


	//   ....[67]....
        /*08e0*/ 	.word	0x00007870


	//   ....[68]....
        /*08e4*/ 	.word	0x000078e0


	//   ....[69]....
        /*08e8*/ 	.word	0x00007940


	//   ....[70]....
        /*08ec*/ 	.word	0x000079b0


	//   ....[71]....
        /*08f0*/ 	.word	0x00007a10


	//   ....[72]....
        /*08f4*/ 	.word	0x00007a80


	//   ....[73]....
        /*08f8*/ 	.word	0x00007ae0


	//   ....[74]....
        /*08fc*/ 	.word	0x00007b80


	//   ....[75]....
        /*0900*/ 	.word	0x00007c10


	//   ....[76]....
        /*0904*/ 	.word	0x00007c80


	//   ....[77]....
        /*0908*/ 	.word	0x00007ce0


	//   ....[78]....
        /*090c*/ 	.word	0x00007d50


	//   ....[79]....
        /*0910*/ 	.word	0x00007db0


	//   ....[80]....
        /*0914*/ 	.word	0x00007e20


	//   ....[81]....
        /*0918*/ 	.word	0x00007e80


	//   ....[82]....
        /*091c*/ 	.word	0x00007f20


	//   ....[83]....
        /*0920*/ 	.word	0x00007fb0


	//   ....[84]....
        /*0924*/ 	.word	0x00008020


	//   ....[85]....
        /*0928*/ 	.word	0x00008080


	//   ....[86]....
        /*092c*/ 	.word	0x000080f0


	//   ....[87]....
        /*0930*/ 	.word	0x00008150


	//   ....[88]....
        /*0934*/ 	.word	0x000081c0


	//   ....[89]....
        /*0938*/ 	.word	0x00008220


	//   ....[90]....
        /*093c*/ 	.word	0x000082c0


	//   ....[91]....
        /*0940*/ 	.word	0x00008380


	//   ....[92]....
        /*0944*/ 	.word	0x00008480


	//   ....[93]....
        /*0948*/ 	.word	0x000084d0


	//   ....[94]....
        /*094c*/ 	.word	0x000085c0


	//   ....[95]....
        /*0950*/ 	.word	0x00008610


	//   ....[96]....
        /*0954*/ 	.word	0x000086a0


	//   ....[97]....
        /*0958*/ 	.word	0x000086f0


	//   ....[98]....
        /*095c*/ 	.word	0x00008760


	//   ....[99]....
        /*0960*/ 	.word	0x000087c0


	//   ....[100]....
        /*0964*/ 	.word	0x00008830


	//   ....[101]....
        /*0968*/ 	.word	0x00008890


	//   ....[102]....
        /*096c*/ 	.word	0x00008900


	//   ....[103]....
        /*0970*/ 	.word	0x00008960


	//   ....[104]....
        /*0974*/ 	.word	0x000089e0


	//   ....[105]....
        /*0978*/ 	.word	0x00008a50


	//   ....[106]....
        /*097c*/ 	.word	0x00008ac0


	//   ....[107]....
        /*0980*/ 	.word	0x00008b20


	//   ....[108]....
        /*0984*/ 	.word	0x00008ba0


	//   ....[109]....
        /*0988*/ 	.word	0x00008c20


	//   ....[110]....
        /*098c*/ 	.word	0x00008cc0


	//   ....[111]....
        /*0990*/ 	.word	0x00008d30


	//   ....[112]....
        /*0994*/ 	.word	0x00008dc0


	//   ....[113]....
        /*0998*/ 	.word	0x00008e50


	//   ....[114]....
        /*099c*/ 	.word	0x00008ec0


	//   ....[115]....
        /*09a0*/ 	.word	0x00008f20


	//   ....[116]....
        /*09a4*/ 	.word	0x00008f90


	//   ....[117]....
        /*09a8*/ 	.word	0x00009010


	//   ....[118]....
        /*09ac*/ 	.word	0x000090d0


	//   ....[119]....
        /*09b0*/ 	.word	0x000091a0


	//   ....[120]....
        /*09b4*/ 	.word	0x00009280


	//   ....[121]....
        /*09b8*/ 	.word	0x00009330


	//----- nvinfo : EIATTR_EXIT_INSTR_OFFSETS
	.align		4
.L_753:
        /*09bc*/ 	.byte	0x04, 0x1c
        /*09be*/ 	.short	(.L_755 - .L_754)


	//   ....[0]....
.L_754:
        /*09c0*/ 	.word	0x00005580


	//   ....[1]....
        /*09c4*/ 	.word	0x000077c0


	//----- nvinfo : EIATTR_MAX_THREADS
	.align		4
.L_755:
        /*09c8*/ 	.byte	0x04, 0x05
        /*09ca*/ 	.short	(.L_757 - .L_756)
.L_756:
        /*09cc*/ 	.word	0x00000140
        /*09d0*/ 	.word	0x00000001
        /*09d4*/ 	.word	0x00000001


	//----- nvinfo : EIATTR_CRS_STACK_SIZE
	.align		4
.L_757:
        /*09d8*/ 	.byte	0x04, 0x1e
        /*09da*/ 	.short	(.L_759 - .L_758)
.L_758:
        /*09dc*/ 	.word	0x00000000


	//----- nvinfo : EIATTR_CBANK_PARAM_SIZE
	.align		4
.L_759:
        /*09e0*/ 	.byte	0x03, 0x19
        /*09e2*/ 	.short	0x0060


	//----- nvinfo : EIATTR_PARAM_CBANK
	.align		4
        /*09e4*/ 	.byte	0x04, 0x0a
        /*09e6*/ 	.short	(.L_761 - .L_760)
	.align		4
.L_760:
        /*09e8*/ 	.word	index@(.nv.constant0._ZN13group_norm_v218gn_bwd_cuda_kernelI13__nv_bfloat16Li320ELi3ELi32ELi80ELi256ELb0ELb1ELi32ELi320ELi320ELi4ELb1ELi48ELb0ELb0ELNS_15WgradSyncMethodE3ENS_16CompileConditionILi900EEEEEvPT_S6_S6_PKS5_S8_S8_S8_PKfflPfPj)
        /*09ec*/ 	.short	0x0210
        /*09ee*/ 	.short	0x0060


	//----- nvinfo : EIATTR_SW_WAR
	.align		4
.L_761:
        /*09f0*/ 	.byte	0x04, 0x36
        /*09f2*/ 	.short	(.L_763 - .L_762)
.L_762:
        /*09f4*/ 	.word	0x00000008
.L_763:


//--------------------- .nv.info._ZN13group_norm_v218gn_bwd_cuda_kernelI13__nv_bfloat16Li320ELi3ELi16ELi160ELi256ELb1ELb1ELi8ELi320ELi320ELi4ELb1ELi10ELb0ELb0ELNS_15WgradSyncMethodE2ENS_16CompileConditionILi900EEEEEvPT_S6_S6_PKS5_S8_S8_S8_PKfflPfPj --------------------------
	.section	.nv.info._ZN13group_norm_v218gn_bwd_cuda_kernelI13__nv_bfloat16Li320ELi3ELi16ELi160ELi256ELb1ELb1ELi8ELi320ELi320ELi4ELb1ELi10ELb0ELb0ELNS_15WgradSyncMethodE2ENS_16CompileConditionILi900EEEEEvPT_S6_S6_PKS5_S8_S8_S8_PKfflPfPj,"",@"SHT_CUDA_INFO"
	.sectionflags	@""
	.align	4


	//----- nvinfo : EIATTR_CUDA_API_VERSION
	.align		4
        /*0000*/ 	.byte	0x04, 0x37
        /*0002*/ 	.short	(.L_765 - .L_764)
.L_764:
        /*0004*/ 	.word	0x00000082


	//----- nvinfo : EIATTR_KPARAM_INFO
	.align		4
.L_765:
        /*0008*/ 	.byte	0x04, 0x17
        /*000a*/ 	.short	(.L_767 - .L_766)
.L_766:
        /*000c*/ 	.word	0x00000000
        /*0010*/ 	.short	0x000b
        /*0012*/ 	.short	0x0058
        /*0014*/ 	.byte	0x00, 0xf0, 0x21, 0x00


	//----- nvinfo : EIATTR_KPARAM_INFO
	.align		4
.L_767:
        /*0018*/ 	.byte	0x04, 0x17
        /*001a*/ 	.short	(.L_769 - .L_768)
.L_768:
        /*001c*/ 	.word	0x00000000
        /*0020*/ 	.short	0x000a
        /*0022*/ 	.short	0x0050
        /*0024*/ 	.byte	0x00, 0xf0, 0x21, 0x00


	//----- nvinfo : EIATTR_KPARAM_INFO
	.align		4
.L_769:
        /*0028*/ 	.byte	0x04, 0x17
        /*002a*/ 	.short	(.L_771 - .L_770)
.L_770:
        /*002c*/ 	.word	0x00000000
        /*0030*/ 	.short	0x0009
        /*0032*/ 	.short	0x0048
        /*0034*/ 	.byte	0x00, 0xf0, 0x21, 0x00


	//----- nvinfo : EIATTR_KPARAM_INFO
	.align		4
.L_771:
        /*0038*/ 	.byte	0x04, 0x17
        /*003a*/ 	.short	(.L_773 - .L_772)
.L_772:
        /*003c*/ 	.word	0x00000000
        /*0040*/ 	.short	0x0008
        /*0042*/ 	.short	0x0040
        /*0044*/ 	.byte	0x00, 0xf0, 0x11, 0x00


	//----- nvinfo : EIATTR_KPARAM_INFO
	.align		4
.L_773:
        /*0048*/ 	.byte	0x04, 0x17
        /*004a*/ 	.short	(.L_775 - .L_774)
.L_774:
        /*004c*/ 	.word	0x00000000
        /*0050*/ 	.short	0x0007
        /*0052*/ 	.short	0x0038
        /*0054*/ 	.byte	0x00, 0xf0, 0x21, 0x00


	//----- nvinfo : EIATTR_KPARAM_INFO
	.align		4
.L_775:
        /*0058*/ 	.byte	0x04, 0x17
        /*005a*/ 	.short	(.L_777 - .L_776)
.L_776:
        /*005c*/ 	.word	0x00000000
        /*0060*/ 	.short	0x0006
        /*0062*/ 	.short	0x0030
        /*0064*/ 	.byte	0x00, 0xf0, 0x21, 0x00


	//----- nvinfo : EIATTR_KPARAM_INFO
	.align		4
.L_777:
        /*0068*/ 	.byte	0x04, 0x17
        /*006a*/ 	.short	(.L_779 - .L_778)
.L_778:
        /*006c*/ 	.word	0x00000000
        /*0070*/ 	.short	0x0005
        /*0072*/ 	.short	0x0028
        /*0074*/ 	.byte	0x00, 0xf0, 0x21, 0x00


	//----- nvinfo : EIATTR_KPARAM_INFO
	.align		4
.L_779:
        /*0078*/ 	.byte	0x04, 0x17
        /*007a*/ 	.short	(.L_781 - .L_780)
.L_780:
        /*007c*/ 	.word	0x00000000
        /*0080*/ 	.short	0x0004
        /*0082*/ 	.short	0x0020
        /*0084*/ 	.byte	0x00, 0xf0, 0x21, 0x00


	//----- nvinfo : EIATTR_KPARAM_INFO
	.align		4
.L_781:
        /*0088*/ 	.byte	0x04, 0x17
        /*008a*/ 	.short	(.L_783 - .L_782)
.L_782:
        /*008c*/ 	.word	0x00000000
        /*0090*/ 	.short	0x0003
        /*0092*/ 	.short	0x0018
        /*0094*/ 	.byte	0x00, 0xf0, 0x21, 0x00


	//----- nvinfo : EIATTR_KPARAM_INFO
	.align		4
.L_783:
        /*0098*/ 	.byte	0x04, 0x17
        /*009a*/ 	.short	(.L_785 - .L_784)
.L_784:
        /*009c*/ 	.word	0x00000000
        /*00a0*/ 	.short	0x0002
        /*00a2*/ 	.short	0x0010
        /*00a4*/ 	.byte	0x00, 0xf0, 0x21, 0x00


	//----- nvinfo : EIATTR_KPARAM_INFO
	.align		4
.L_785:
        /*00a8*/ 	.byte	0x04, 0x17
        /*00aa*/ 	.short	(.L_787 - .L_786)
.L_786:
        /*00ac*/ 	.word	0x00000000
        /*00b0*/ 	.short	0x0001
        /*00b2*/ 	.short	0x0008
        /*00b4*/ 	.byte	0x00, 0xf0, 0x21, 0x00


	//----- nvinfo : EIATTR_KPARAM_INFO
	.align		4
.L_787:
        /*00b8*/ 	.byte	0x04, 0x17
        /*00ba*/ 	.short	(.L_789 - .L_788)
.L_788:
        /*00bc*/ 	.word	0x00000000
        /*00c0*/ 	.short	0x0000
        /*00c2*/ 	.short	0x0000
        /*00c4*/ 	.byte	0x00, 0xf0, 0x21, 0x00


	//----- nvinfo : EIATTR_SPARSE_MMA_MASK
	.align		4
.L_789:
        /*00c8*/ 	.byte	0x03, 0x50
        /*00ca*/ 	.short	0x0000


	//----- nvinfo : EIATTR_MAXREG_COUNT
	.align		4
        /*00cc*/ 	.byte	0x03, 0x1b
        /*00ce*/ 	.short	0x0040


	//----- nvinfo : EIATTR_NUM_BARRIERS
	.align		4
        /*00d0*/ 	.byte	0x02, 0x4c
        /*00d2*/ 	.byte	0x01
	.zero		1


	//----- nvinfo : EIATTR_MERCURY_ISA_VERSION
	.align		4
        /*00d4*/ 	.byte	0x03, 0x5f
        /*00d6*/ 	.short	0x0101


	//----- nvinfo : EIATTR_COOP_GROUP_MASK_REGIDS
	.align		4
        /*00d8*/ 	.byte	0x04, 0x29
        /*00da*/ 	.short	(.L_791 - .L_790)


	//   ....[0]....
.L_790:
        /*00dc*/ 	.word	0xffffffff


	//   ....[1]....
        /*00e0*/ 	.word	0xffffffff


	//   ....[2]....
        /*00e4*/ 	.word	0xffffffff


	//   ....[3]....
        /*00e8*/ 	.word	0xffffffff


	//   ....[4]....
        /*00ec*/ 	.word	0xffffffff


	//   ....[5]....
        /*00f0*/ 	.word	0xffffffff


	//   ....[6]....
        /*00f4*/ 	.word	0xffffffff


	//   ....[7]....
        /*00f8*/ 	.word	0xffffffff


	//   ....[8]....
        /*00fc*/ 	.word	0xffffffff


	//   ....[9]....
        /*0100*/ 	.word	0xffffffff


	//   ....[10]....
        /*0104*/ 	.word	0xffffffff


	//   ....[11]....
        /*0108*/ 	.word	0xffffffff


	//   ....[12]....
        /*010c*/ 	.word	0xffffffff


	//   ....[13]....
        /*0110*/ 	.word	0xffffffff


	//   ....[14]....
        /*0114*/ 	.word	0x05000009


	//   ....[15]....
        /*0118*/ 	.word	0x05000008


	//   ....[16]....
        /*011c*/ 	.word	0x0500000a


	//   ....[17]....
        /*0120*/ 	.word	0x0500000b


	//   ....[18]....
        /*0124*/ 	.word	0x0500000d


	//   ....[19]....
        /*0128*/ 	.word	0x0500000c


	//   ....[20]....
        /*012c*/ 	.word	0x0500000e


	//   ....[21]....
        /*0130*/ 	.word	0x05000003


	//   ....[22]....
        /*0134*/ 	.word	0x0500000d


	//   ....[23]....
        /*0138*/ 	.word	0x0500000c


	//   ....[24]....
        /*013c*/ 	.word	0x0500000e


	//   ....[25]....
        /*0140*/ 	.word	0x0500000f


	//   ....[26]....
        /*0144*/ 	.word	0x05000011


	//   ....[27]....
        /*0148*/ 	.word	0x05000010


	//   ....[28]....
        /*014c*/ 	.word	0x05000014


	//   ....[29]....
        /*0150*/ 	.word	0x05000003


	//   ....[30]....
        /*0154*/ 	.word	0x0500000d


	//   ....[31]....
        /*0158*/ 	.word	0x0500000c


	//   ....[32]....
        /*015c*/ 	.word	0x0500000e


	//   ....[33]....
        /*0160*/ 	.word	0x0500000f


	//   ....[34]....
        /*0164*/ 	.word	0x05000011


	//   ....[35]....
        /*0168*/ 	.word	0x05000010


	//   ....[36]....
        /*016c*/ 	.word	0x05000014


	//   ....[37]....
        /*0170*/ 	.word	0x05000003


	//   ....[38]....
        /*0174*/ 	.word	0x0500000f


	//   ....[39]....
        /*0178*/ 	.word	0x05000012


	//   ....[40]....
        /*017c*/ 	.word	0x0500000f


	//   ....[41]....
        /*0180*/ 	.word	0x0500001a


	//   ....[42]....
        /*0184*/ 	.word	0x05000017


	//   ....[43]....
        /*0188*/ 	.word	0x05000011


	//   ....[44]....
        /*018c*/ 	.word	0x0500000e


	//   ....[45]....
        /*0190*/ 	.word	0x05000010


	//   ....[46]....
        /*0194*/ 	.word	0x0500000b


	//   ....[47]....
        /*0198*/ 	.word	0x0500000e


	//   ....[48]....
        /*019c*/ 	.word	0x05000008


	//   ....[49]....
        /*01a0*/ 	.word	0x0500000a


	//   ....[50]....
        /*01a4*/ 	.word	0x0500000c


	//   ....[51]....
        /*01a8*/ 	.word	0x05000011


	//   ....[52]....
        /*01ac*/ 	.word	0x0500000f


	//   ....[53]....
        /*01b0*/ 	.word	0x05000009


	//   ....[54]....
        /*01b4*/ 	.word	0x05000012


	//   ....[55]....
        /*01b8*/ 	.word	0x0500000b


	//   ....[56]....
        /*01bc*/ 	.word	0x05000008


	//   ....[57]....
        /*01c0*/ 	.word	0x05000007


	//   ....[58]....
        /*01c4*/ 	.word	0x0500000c


	//   ....[59]....
        /*01c8*/ 	.word	0x05000014


	//   ....[60]....
        /*01cc*/ 	.word	0x05000006


	//   ....[61]....
        /*01d0*/ 	.word	0x0500001f


	//   ....[62]....
        /*01d4*/ 	.word	0x05000003


	//   ....[63]....
        /*01d8*/ 	.word	0x05000016


	//   ....[64]....
        /*01dc*/ 	.word	0x05000015


	//   ....[65]....
        /*01e0*/ 	.word	0x0500001b


	//   ....[66]....
        /*01e4*/ 	.word	0x0500001c


	//   ....[67]....
        /*01e8*/ 	.word	0x05000014


	//   ....[68]....
        /*01ec*/ 	.word	0x05000017


	//   ....[69]....
        /*01f0*/ 	.word	0x05000012


	//   ....[70]....
        /*01f4*/ 	.word	0x0500000e


	//   ....[71]....
        /*01f8*/ 	.word	0x0500000e


	//   ....[72]....
        /*01fc*/ 	.word	0x0500000e


	//   ....[73]....
        /*0200*/ 	.word	0x0500000e


	//   ....[74]....
        /*0204*/ 	.word	0x0500000e


	//   ....[75]....
        /*0208*/ 	.word	0x0500000e


	//   ....[76]....
        /*020c*/ 	.word	0x0500000e


	//   ....[77]....
        /*0210*/ 	.word	0x0500000e


	//   ....[78]....
        /*0214*/ 	.word	0x0500000e


	//   ....[79]....
        /*0218*/ 	.word	0x0500000e


	//   ....[80]....
        /*021c*/ 	.word	0x0500000e


	//   ....[81]....
        /*0220*/ 	.word	0x0500000e


	//   ....[82]....
        /*0224*/ 	.word	0x0500000e


	//   ....[83]....
        /*0228*/ 	.word	0x0500000e


	//   ....[84]....
        /*022c*/ 	.word	0x0500000e


	//   ....[85]....
        /*0230*/ 	.word	0x0500000e


	//   ....[86]....
        /*0234*/ 	.word	0x0500000e


	//   ....[87]....
        /*0238*/ 	.word	0x0500000e


	//   ....[88]....
        /*023c*/ 	.word	0x0500000e


	//   ....[89]....
        /*0240*/ 	.word	0x0500000e


	//   ....[90]....
        /*0244*/ 	.word	0x0500000e


	//   ....[91]....
        /*0248*/ 	.word	0x0500000e


	//   ....[92]....
        /*024c*/ 	.word	0x0500000e


	//   ....[93]....
        /*0250*/ 	.word	0x0500000e


	//   ....[94]....
        /*0254*/ 	.word	0x0500000e


	//   ....[95]....
        /*0258*/ 	.word	0x0500000e


	//   ....[96]....
        /*025c*/ 	.word	0x0500000e


	//   ....[97]....
        /*0260*/ 	.word	0x0500000e


	//   ....[98]....
        /*0264*/ 	.word	0x0500000e


	//   ....[99]....
        /*0268*/ 	.word	0x0500000e


	//   ....[100]....
        /*026c*/ 	.word	0x0500000e


	//   ....[101]....
        /*0270*/ 	.word	0x0500000e


	//   ....[102]....
        /*0274*/ 	.word	0x0500000e


	//   ....[103]....
        /*0278*/ 	.word	0x0500000e


	//   ....[104]....
        /*027c*/ 	.word	0x0500000e


	//   ....[105]....
        /*0280*/ 	.word	0x0500000e


	//   ....[106]....
        /*0284*/ 	.word	0x0500000e


	//   ....[107]....
        /*0288*/ 	.word	0x0500000e


	//   ....[108]....
        /*028c*/ 	.word	0x0500000e


	//   ....[109]....
        /*0290*/ 	.word	0x0500000e


	//   ....[110]....
        /*0294*/ 	.word	0x0500000e


	//   ....[111]....
        /*0298*/ 	.word	0x0500000e


	//   ....[112]....
        /*029c*/ 	.word	0x0500000e


	//   ....[113]....
        /*02a0*/ 	.word	0x0500000e


	//   ....[114]....
        /*02a4*/ 	.word	0x0500000e


	//   ....[115]....
        /*02a8*/ 	.word	0x0500000e


	//   ....[116]....
        /*02ac*/ 	.word	0x0500000e


	//   ....[117]....
        /*02b0*/ 	.word	0x0500000e


	//   ....[118]....
        /*02b4*/ 	.word	0x0500000e


	//   ....[119]....
        /*02b8*/ 	.word	0x0500000e


	//   ....[120]....
        /*02bc*/ 	.word	0x0500000e


	//   ....[121]....
        /*02c0*/ 	.word	0x0500000e


	//   ....[122]....
        /*02c4*/ 	.word	0x0500000e


	//   ....[123]....
        /*02c8*/ 	.word	0x0500000e


	//   ....[124]....
        /*02cc*/ 	.word	0x0500000e


	//   ....[125]....
        /*02d0*/ 	.word	0x0500000e


	//----- nvinfo : EIATTR_COOP_GROUP_INSTR_OFFSETS
	.align		4
.L_791:
        /*02d4*/ 	.byte	0x04, 0x28
        /*02d6*/ 	.short	(.L_793 - .L_792)


	//   ....[0]....
.L_792:
        /*02d8*/ 	.word	0x00001a90


	//   ....[1]....
        /*02dc*/ 	.word	0x00001aa0


	//   ....[2]....
        /*02e0*/ 	.word	0x00001b20


	//   ....[3]....
        /*02e4*/ 	.word	0x00001b60


	//   ....[4]....
        /*02e8*/ 	.word	0x00002290


	//   ....[5]....
        /*02ec*/ 	.word	0x000022c0


	//   ....[6]....
        /*02f0*/ 	.word	0x00002340


	//   ....[7]....
        /*02f4*/ 	.word	0x00002370


	//   ....[8]....
        /*02f8*/ 	.word	0x000023f0


	//   ....[9]....
        /*02fc*/ 	.word	0x00002430


	//   ....[10]....
        /*0300*/ 	.word	0x00002590


	//   ....[11]....
        /*0304*/ 	.word	0x000025c0


	//   ....[12]....
        /*0308*/ 	.word	0x000026f0


	//   ....[13]....
        /*030c*/ 	.word	0x00002720


	//   ....[14]....
        /*0310*/ 	.word	0x00003cd0


	//   ....[15]....
        /*0314*/ 	.word	0x00003d00


	//   ....[16]....
        /*0318*/ 	.word	0x00003d30


	//   ....[17]....
        /*031c*/ 	.word	0x00003d50


	//   ....[18]....
        /*0320*/ 	.word	0x00003d80


	//   ....[19]....
        /*0324*/ 	.word	0x00003d90


	//   ....[20]....
        /*0328*/ 	.word	0x00003dc0


	//   ....[21]....
        /*032c*/ 	.word	0x00003dd0


	//   ....[22]....
        /*0330*/ 	.word	0x00003fb0


	//   ....[23]....
        /*0334*/ 	.word	0x00003fe0


	//   ....[24]....
        /*0338*/ 	.word	0x00004020


	//   ....[25]....
        /*033c*/ 	.word	0x00004040


	//   ....[26]....
        /*0340*/ 	.word	0x00004070


	//   ....[27]....
        /*0344*/ 	.word	0x00004080


	//   ....[28]....
        /*0348*/ 	.word	0x000040b0


	//   ....[29]....
        /*034c*/ 	.word	0x000040c0


	//   ....[30]....
        /*0350*/ 	.word	0x00004250


	//   ....[31]....
        /*0354*/ 	.word	0x00004280


	//   ....[32]....
        /*0358*/ 	.word	0x000042b0


	//   ....[33]....
        /*035c*/ 	.word	0x000042d0


	//   ....[34]....
        /*0360*/ 	.word	0x00004300


	//   ....[35]....
        /*0364*/ 	.word	0x00004310


	//   ....[36]....
        /*0368*/ 	.word	0x00004340


	//   ....[37]....
        /*036c*/ 	.word	0x00004350


	//   ....[38]....
        /*0370*/ 	.word	0x00004680


	//   ....[39]....
        /*0374*/ 	.word	0x000046b0


	//   ....[40]....
        /*0378*/ 	.word	0x00004730


	//   ....[41]....
        /*037c*/ 	.word	0x00004750


	//   ....[42]....
        /*0380*/ 	.word	0x00004780


	//   ....[43]....
        /*0384*/ 	.word	0x000047a0


	//   ....[44]....
        /*0388*/ 	.word	0x000047b0


	//   ....[45]....
        /*038c*/ 	.word	0x000047e0


	//   ....[46]....
        /*0390*/ 	.word	0x00004840


	//   ....[47]....
        /*0394*/ 	.word	0x00004880


	//   ....[48]....
        /*0398*/ 	.word	0x000048b0


	//   ....[49]....
        /*039c*/ 	.word	0x000048d0


	//   ....[50]....
        /*03a0*/ 	.word	0x00004900


	//   ....[51]....
        /*03a4*/ 	.word	0x00004910


	//   ....[52]....
        /*03a8*/ 	.word	0x00004940


	//   ....[53]....
        /*03ac*/ 	.word	0x00004960


	//   ....[54]....
        /*03b0*/ 	.word	0x00004980


	//   ....[55]....
        /*03b4*/ 	.word	0x000049c0


	//   ....[56]....
        /*03b8*/ 	.word	0x000049f0


	//   ....[57]....
        /*03bc*/ 	.word	0x00004a20


	//   ....[58]....
        /*03c0*/ 	.word	0x00004a50


	//   ....[59]....
        /*03c4*/ 	.word	0x00004a70


	//   ....[60]....
        /*03c8*/ 	.word	0x00004aa0


	//   ....[61]....
        /*03cc*/ 	.word	0x00004ac0


	//   ....[62]....
        /*03d0*/ 	.word	0x00004af0


	//   ....[63]....
        /*03d4*/ 	.word	0x00004b10


	//   ....[64]....
        /*03d8*/ 	.word	0x00004b40


	//   ....[65]....
        /*03dc*/ 	.word	0x00004b80


	//   ....[66]....
        /*03e0*/ 	.word	0x00004ba0


	//   ....[67]....
        /*03e4*/ 	.word	0x00004be0


	//   ....[68]....
        /*03e8*/ 	.word	0x00004c70


	//   ....[69]....
        /*03ec*/ 	.word	0x00004d80


	//   ....[70]....
        /*03f0*/ 	.word	0x00004f10


	//   ....[71]....
        /*03f4*/ 	.word	0x00004f60


	//   ....[72]....
        /*03f8*/ 	.word	0x00004fd0


	//   ....[73]....
        /*03fc*/ 	.word	0x00005030


	//   ....[74]....
        /*0400*/ 	.word	0x000050a0


	//   ....[75]....
        /*0404*/ 	.word	0x00005100


	//   ....[76]....
        /*0408*/ 	.word	0x00005170


	//   ....[77]....
        /*040c*/ 	.word	0x000051d0


	//   ....[78]....
        /*0410*/ 	.word	0x00005270


	//   ....[79]....
        /*0414*/ 	.word	0x00005300


	//   ....[80]....
        /*0418*/ 	.word	0x00005370


	//   ....[81]....
        /*041c*/ 	.word	0x000053d0


	//   ....[82]....
        /*0420*/ 	.word	0x00005440


	//   ....[83]....
        /*0424*/ 	.word	0x000054a0


	//   ....[84]....
        /*0428*/ 	.word	0x00005510


	//   ....[85]....
        /*042c*/ 	.word	0x00005570


	//   ....[86]....
        /*0430*/ 	.word	0x00005610


	//   ....[87]....
        /*0434*/ 	.word	0x000056a0


	//   ....[88]....
        /*0438*/ 	.word	0x00005710


	//   ....[89]....
        /*043c*/ 	.word	0x00005770


	//   ....[90]....
        /*0440*/ 	.word	0x000057e0


	//   ....[91]....
        /*0444*/ 	.word	0x00005840


	//   ....[92]....
        /*0448*/ 	.word	0x000058b0


	//   ....[93]....
        /*044c*/ 	.word	0x00005910


	//   ....[94]....
        /*0450*/ 	.word	0x000059b0


	//   ....[95]....
        /*0454*/ 	.word	0x00005a70


	//   ....[96]....
        /*0458*/ 	.word	0x00005b70


	//   ....[97]....
        /*045c*/ 	.word	0x00005bc0


	//   ....[98]....
        /*0460*/ 	.word	0x00005c80


	//   ....[99]....
        /*0464*/ 	.word	0x00005cd0


	//   ....[100]....
        /*0468*/ 	.word	0x00005d40


	//   ....[101]....
        /*046c*/ 	.word	0x00005d90


	//   ....[102]....
        /*0470*/ 	.word	0x00005e00


	//   ....[103]....
        /*0474*/ 	.word	0x00005e60


	//   ....[104]....
        /*0478*/ 	.word	0x00005ed0


	//   ....[105]....
        /*047c*/ 	.word	0x00005f30


	//   ....[106]....
        /*0480*/ 	.word	0x00005fe0


	//   ....[107]....
        /*0484*/ 	.word	0x00006050


	//   ....[108]....
        /*0488*/ 	.word	0x000060e0


	//   ....[109]....
        /*048c*/ 	.word	0x00006150


	//   ....[110]....
        /*0490*/ 	.word	0x000061c0


	//   ....[111]....
        /*0494*/ 	.word	0x00006220


	//   ....[112]....
        /*0498*/ 	.word	0x000062a0


	//   ....[113]....
        /*049c*/ 	.word	0x00006320


	//   ....[114]....
        /*04a0*/ 	.word	0x000063c0


	//   ....[115]....
        /*04a4*/ 	.word	0x00006430


	//   ....[116]....
        /*04a8*/ 	.word	0x000064c0


	//   ....[117]....
        /*04ac*/ 	.word	0x00006560


	//   ....[118]....
        /*04b0*/ 	.word	0x000065f0


	//   ....[119]....
        /*04b4*/ 	.word	0x00006650


	//   ....[120]....
        /*04b8*/ 	.word	0x000066c0


	//   ....[121]....
        /*04bc*/ 	.word	0x00006740


	//   ....[122]....
        /*04c0*/ 	.word	0x000067e0


	//   ....[123]....
        /*04c4*/ 	.word	0x00006890


	//   ....[124]....
        /*04c8*/ 	.word	0x00006970


	//   ....[125]....
        /*04cc*/ 	.word	0x00006a20


	//----- nvinfo : EIATTR_EXIT_INSTR_OFFSETS
	.align		4
.L_793:
        /*04d0*/ 	.byte	0x04, 0x1c
        /*04d2*/ 	.short	(.L_795 - .L_794)


	//   ....[0]....
.L_794:
        /*04d4*/ 	.word	0x00002de0


	//   ....[1]....
        /*04d8*/ 	.word	0x00004eb0


	//----- nvinfo : EIATTR_MAX_THREADS
	.align		4
.L_795:
        /*04dc*/ 	.byte	0x04, 0x05
        /*04de*/ 	.short	(.L_797 - .L_796)
.L_796:
        /*04e0*/ 	.word	0x00000140
        /*04e4*/ 	.word	0x00000001
        /*04e8*/ 	.word	0x00000001


	//----- nvinfo : EIATTR_CRS_STACK_SIZE
	.align		4
.L_797:
        /*04ec*/ 	.byte	0x04, 0x1e
        /*04ee*/ 	.short	(.L_799 - .L_798)
.L_798:
        /*04f0*/ 	.word	0x00000000


	//----- nvinfo : EIATTR_CBANK_PARAM_SIZE
	.align		4
.L_799:
        /*04f4*/ 	.byte	0x03, 0x19
        /*04f6*/ 	.short	0x0060


	//----- nvinfo : EIATTR_PARAM_CBANK
	.align		4
        /*04f8*/ 	.byte	0x04, 0x0a
        /*04fa*/ 	.short	(.L_801 - .L_800)
	.align		4
.L_800:
        /*04fc*/ 	.word	index@(.nv.constant0._ZN13group_norm_v218gn_bwd_cuda_kernelI13__nv_bfloat16Li320ELi3ELi16ELi160ELi256ELb1ELb1ELi8ELi320ELi320ELi4ELb1ELi10ELb0ELb0ELNS_15WgradSyncMethodE2ENS_16CompileConditionILi900EEEEEvPT_S6_S6_PKS5_S8_S8_S8_PKfflPfPj)
        /*0500*/ 	.short	0x0210
        /*0502*/ 	.short	0x0060


	//----- nvinfo : EIATTR_SW_WAR
	.align		4
.L_801:
        /*0504*/ 	.byte	0x04, 0x36
        /*0506*/ 	.short	(.L_803 - .L_802)
.L_802:
        /*0508*/ 	.word	0x00000008
.L_803:


//--------------------- .nv.info._ZN13group_norm_v218gn_bwd_cuda_kernelI13__nv_bfloat16Li320ELi1ELi16ELi160ELi256ELb1ELb1ELi16ELi320ELi320ELi4ELb1ELi9ELb0ELb0ELNS_15WgradSyncMethodE2ENS_16CompileConditionILi900EEEEEvPT_S6_S6_PKS5_S8_S8_S8_PKfflPfPj --------------------------
	.section	.nv.info._ZN13group_norm_v218gn_bwd_cuda_kernelI13__nv_bfloat16Li320ELi1ELi16ELi160ELi256ELb1ELb1ELi16ELi320ELi320ELi4ELb1ELi9ELb0ELb0ELNS_15WgradSyncMethodE2ENS_16CompileConditionILi900EEEEEvPT_S6_S6_PKS5_S8_S8_S8_PKfflPfPj,"",@"SHT_CUDA_INFO"
	.sectionflags	@""
	.align	4


	//----- nvinfo : EIATTR_CUDA_API_VERSION
	.align		4
        /*0000*/ 	.byte	0x04, 0x37
        /*0002*/ 	.short	(.L_805 - .L_804)
.L_804:
        /*0004*/ 	.word	0x00000082


	//----- nvinfo : EIATTR_KPARAM_INFO
	.align		4
.L_805:
        /*0008*/ 	.byte	0x04, 0x17
        /*000a*/ 	.short	(.L_807 - .L_806)
.L_806:
        /*000c*/ 	.word	0x00000000
        /*0010*/ 	.short	0x000b
        /*0012*/ 	.short	0x0058
        /*0014*/ 	.byte	0x00, 0xf0, 0x21, 0x00


	//----- nvinfo : EIATTR_KPARAM_INFO
	.align		4
.L_807:
        /*0018*/ 	.byte	0x04, 0x17
        /*001a*/ 	.short	(.L_809 - .L_808)
.L_808:
        /*001c*/ 	.word	0x00000000
        /*0020*/ 	.short	0x000a
        /*0022*/ 	.short	0x0050
        /*0024*/ 	.byte	0x00, 0xf0, 0x21, 0x00


	//----- nvinfo : EIATTR_KPARAM_INFO
	.align		4
.L_809:
        /*0028*/ 	.byte	0x04, 0x17
        /*002a*/ 	.short	(.L_811 - .L_810)
.L_810:
        /*002c*/ 	.word	0x00000000
        /*0030*/ 	.short	0x0009
        /*0032*/ 	.short	0x0048
        /*0034*/ 	.byte	0x00, 0xf0, 0x21, 0x00


	//----- nvinfo : EIATTR_KPARAM_INFO
	.align		4
.L_811:
        /*0038*/ 	.byte	0x04, 0x17
        /*003a*/ 	.short	(.L_813 - .L_812)
.L_812:
        /*003c*/ 	.word	0x00000000
        /*0040*/ 	.short	0x0008
        /*0042*/ 	.short	0x0040
        /*0044*/ 	.byte	0x00, 0xf0, 0x11, 0x00


	//----- nvinfo : EIATTR_KPARAM_INFO
	.align		4
.L_813:
        /*0048*/ 	.byte	0x04, 0x17
        /*004a*/ 	.short	(.L_815 - .L_814)
.L_814:
        /*004c*/ 	.word	0x00000000
        /*0050*/ 	.short	0x0007
        /*0052*/ 	.short	0x0038
        /*0054*/ 	.byte	0x00, 0xf0, 0x21, 0x00


	//----- nvinfo : EIATTR_KPARAM_INFO
	.align		4
.L_815:
        /*0058*/ 	.byte	0x04, 0x17
        /*005a*/ 	.short	(.L_817 - .L_816)
.L_816:
        /*005c*/ 	.word	0x00000000
        /*0060*/ 	.short	0x0006
        /*0062*/ 	.short	0x0030
        /*0064*/ 	.byte	0x00, 0xf0, 0x21, 0x00


	//----- nvinfo : EIATTR_KPARAM_INFO
	.align		4
.L_817:
        /*0068*/ 	.byte	0x04, 0x17
        /*006a*/ 	.short	(.L_819 - .L_818)
.L_818:
        /*006c*/ 	.word	0x00000000
        /*0070*/ 	.short	0x0005
        /*0072*/ 	.short	0x0028
        /*0074*/ 	.byte	0x00, 0xf0, 0x21, 0x00


	//----- nvinfo : EIATTR_KPARAM_INFO
	.align		4
.L_819:
        /*0078*/ 	.byte	0x04, 0x17
        /*007a*/ 	.short	(.L_821 - .L_820)
.L_820:
        /*007c*/ 	.word	0x00000000
        /*0080*/ 	.short	0x0004
        /*0082*/ 	.short	0x0020
        /*0084*/ 	.byte	0x00, 0xf0, 0x21, 0x00


	//----- nvinfo : EIATTR_KPARAM_INFO
	.align		4
.L_821:
        /*0088*/ 	.byte	0x04, 0x17
        /*008a*/ 	.short	(.L_823 - .L_822)
.L_822:
        /*008c*/ 	.word	0x00000000
        /*0090*/ 	.short	0x0003
        /*0092*/ 	.short	0x0018
        /*0094*/ 	.byte	0x00, 0xf0, 0x21, 0x00


	//----- nvinfo : EIATTR_KPARAM_INFO
	.align		4
.L_823:
        /*0098*/ 	.byte	0x04, 0x17
        /*009a*/ 	.short	(.L_825 - .L_824)
.L_824:
        /*009c*/ 	.word	0x00000000
        /*00a0*/ 	.short	0x0002
        /*00a2*/ 	.short	0x0010
        /*00a4*/ 	.byte	0x00, 0xf0, 0x21, 0x00


	//----- nvinfo : EIATTR_KPARAM_INFO
	.align		4
.L_825:
        /*00a8*/ 	.byte	0x04, 0x17
        /*00aa*/ 	.short	(.L_827 - .L_826)
.L_826:
        /*00ac*/ 	.word	0x00000000
        /*00b0*/ 	.short	0x0001
        /*00b2*/ 	.short	0x0008
        /*00b4*/ 	.byte	0x00, 0xf0, 0x21, 0x00


	//----- nvinfo : EIATTR_KPARAM_INFO
	.align		4
.L_827:
        /*00b8*/ 	.byte	0x04, 0x17
        /*00ba*/ 	.short	(.L_829 - .L_828)
.L_828:
        /*00bc*/ 	.word	0x00000000
        /*00c0*/ 	.short	0x0000
        /*00c2*/ 	.short	0x0000
        /*00c4*/ 	.byte	0x00, 0xf0, 0x21, 0x00


	//----- nvinfo : EIATTR_SPARSE_MMA_MASK
	.align		4
.L_829:
        /*00c8*/ 	.byte	0x03, 0x50
        /*00ca*/ 	.short	0x0000


	//----- nvinfo : EIATTR_MAXREG_COUNT
	.align		4
        /*00cc*/ 	.byte	0x03, 0x1b
        /*00ce*/ 	.short	0x00a8


	//----- nvinfo : EIATTR_NUM_BARRIERS
	.align		4
        /*00d0*/ 	.byte	0x02, 0x4c
        /*00d2*/ 	.byte	0x01
	.zero		1


	//----- nvinfo : EIATTR_MERCURY_ISA_VERSION
	.align		4
        /*00d4*/ 	.byte	0x03, 0x5f
        /*00d6*/ 	.short	0x0101


	//----- nvinfo : EIATTR_COOP_GROUP_MASK_REGIDS
	.align		4
        /*00d8*/ 	.byte	0x04, 0x29
        /*00da*/ 	.short	(.L_831 - .L_830)


	//   ....[0]....
.L_830:
        /*00dc*/ 	.word	0xffffffff


	//   ....[1]....
        /*00e0*/ 	.word	0xffffffff


	//   ....[2]....
        /*00e4*/ 	.word	0xffffffff


	//   ....[3]....
        /*00e8*/ 	.word	0xffffffff


	//   ....[4]....
        /*00ec*/ 	.word	0xffffffff


	//   ....[5]....
        /*00f0*/ 	.word	0xffffffff


	//   ....[6]....
        /*00f4*/ 	.word	0xffffffff


	//   ....[7]....
        /*00f8*/ 	.word	0xffffffff


	//   ....[8]....
        /*00fc*/ 	.word	0xffffffff


	//   ....[9]....
        /*0100*/ 	.word	0xffffffff


	//   ....[10]....
        /*0104*/ 	.word	0xffffffff


	//   ....[11]....
        /*0108*/ 	.word	0xffffffff


	//   ....[12]....
        /*010c*/ 	.word	0x05000015


	//   ....[13]....
        /*0110*/ 	.word	0x05000014


	//   ....[14]....
        /*0114*/ 	.word	0x05000016


	//   ....[15]....
        /*0118*/ 	.word	0x05000017


	//   ....[16]....
        /*011c*/ 	.word	0x05000019


	//   ....[17]....
        /*0120*/ 	.word	0x05000010


	//   ....[18]....
        /*0124*/ 	.word	0x05000014


	//   ....[19]....
        /*0128*/ 	.word	0x05000011


	//   ....[20]....
        /*012c*/ 	.word	0x05000015


	//   ....[21]....
        /*0130*/ 	.word	0x05000017


	//   ....[22]....
        /*0134*/ 	.word	0x05000014


	//   ....[23]....
        /*0138*/ 	.word	0x05000016


	//   ....[24]....
        /*013c*/ 	.word	0x05000019


	//   ....[25]....
        /*0140*/ 	.word	0x05000015


	//   ....[26]....
        /*0144*/ 	.word	0x0500001a


	//   ....[27]....
        /*0148*/ 	.word	0x05000014


	//   ....[28]....
        /*014c*/ 	.word	0x05000015


	//   ....[29]....
        /*0150*/ 	.word	0x05000017


	//   ....[30]....
        /*0154*/ 	.word	0x05000014


	//   ....[31]....
        /*0158*/ 	.word	0x05000016


	//   ....[32]....
        /*015c*/ 	.word	0x05000019


	//   ....[33]....
        /*0160*/ 	.word	0x05000015


	//   ....[34]....
        /*0164*/ 	.word	0x0500001a


	//   ....[35]....
        /*0168*/ 	.word	0x05000014


	//   ....[36]....
        /*016c*/ 	.word	0x05000015


	//   ....[37]....
        /*0170*/ 	.word	0x05000014


	//   ....[38]....
        /*0174*/ 	.word	0x05000016


	//   ....[39]....
        /*0178*/ 	.word	0x0500001a


	//   ....[40]....
        /*017c*/ 	.word	0x05000015


	//   ....[41]....
        /*0180*/ 	.word	0x05000019


	//   ....[42]....
        /*0184*/ 	.word	0x05000026


	//   ....[43]....
        /*0188*/ 	.word	0x05000017


	//   ....[44]....
        /*018c*/ 	.word	0x05000026


	//   ....[45]....
        /*0190*/ 	.word	0x05000013


	//   ....[46]....
        /*0194*/ 	.word	0x05000015


	//   ....[47]....
        /*0198*/ 	.word	0x05000014


	//   ....[48]....
        /*019c*/ 	.word	0x05000016


	//   ....[49]....
        /*01a0*/ 	.word	0x05000019


	//   ....[50]....
        /*01a4*/ 	.word	0x0500001b


	//   ....[51]....
        /*01a8*/ 	.word	0x05000010


	//   ....[52]....
        /*01ac*/ 	.word	0x0500002d


	//   ....[53]....
        /*01b0*/ 	.word	0x05000012


	//   ....[54]....
        /*01b4*/ 	.word	0x05000013


	//   ....[55]....
        /*01b8*/ 	.word	0x0500001f


	//   ....[56]....
        /*01bc*/ 	.word	0x0500001e


	//   ....[57]....
        /*01c0*/ 	.word	0x0500001b


	//   ....[58]....
        /*01c4*/ 	.word	0x0500002e


	//   ....[59]....
        /*01c8*/ 	.word	0x05000010


	//   ....[60]....
        /*01cc*/ 	.word	0x05000030


	//   ....[61]....
        /*01d0*/ 	.word	0x05000027


	//   ....[62]....
        /*01d4*/ 	.word	0x05000028


	//   ....[63]....
        /*01d8*/ 	.word	0x0500002c


	//   ....[64]....
        /*01dc*/ 	.word	0x0500002b


	//   ....[65]....
        /*01e0*/ 	.word	0x0500002f


	//   ....[66]....
        /*01e4*/ 	.word	0x05000012


	//   ....[67]....
        /*01e8*/ 	.word	0x05000015


	//   ....[68]....
        /*01ec*/ 	.word	0x05000014


	//   ....[69]....
        /*01f0*/ 	.word	0x05000014


	//   ....[70]....
        /*01f4*/ 	.word	0x05000014


	//   ....[71]....
        /*01f8*/ 	.word	0x05000014


	//   ....[72]....
        /*01fc*/ 	.word	0x05000014


	//   ....[73]....
        /*0200*/ 	.word	0x05000014


	//   ....[74]....
        /*0204*/ 	.word	0x05000014


	//   ....[75]....
        /*0208*/ 	.word	0x05000014


	//   ....[76]....
        /*020c*/ 	.word	0x05000014


	//   ....[77]....
        /*0210*/ 	.word	0x05000014


	//   ....[78]....
        /*0214*/ 	.word	0x05000014


	//   ....[79]....
        /*0218*/ 	.word	0x05000014


	//   ....[80]....
        /*021c*/ 	.word	0x05000014


	//   ....[81]....
        /*0220*/ 	.word	0x05000014


	//   ....[82]....
        /*0224*/ 	.word	0x05000014


	//   ....[83]....
        /*0228*/ 	.word	0x05000014


	//   ....[84]....
        /*022c*/ 	.word	0x05000014


	//   ....[85]....
        /*0230*/ 	.word	0x05000014


	//   ....[86]....
        /*0234*/ 	.word	0x05000014


	//   ....[87]....
        /*0238*/ 	.word	0x05000014


	//   ....[88]....
        /*023c*/ 	.word	0x05000014


	//   ....[89]....
        /*0240*/ 	.word	0x05000014


	//   ....[90]....
        /*0244*/ 	.word	0x05000014


	//   ....[91]....
        /*0248*/ 	.word	0x05000014


	//   ....[92]....
        /*024c*/ 	.word	0x05000014


	//   ....[93]....
        /*0250*/ 	.word	0x05000014


	//   ....[94]....
        /*0254*/ 	.word	0x05000014


	//   ....[95]....
        /*0258*/ 	.word	0x05000014


	//   ....[96]....
        /*025c*/ 	.word	0x05000014


	//   ....[97]....
        /*0260*/ 	.word	0x05000014


	//   ....[98]....
        /*0264*/ 	.word	0x05000014


	//   ....[99]....
        /*0268*/ 	.word	0x05000014


	//   ....[100]....
        /*026c*/ 	.word	0x05000014


	//   ....[101]....
        /*0270*/ 	.word	0x05000014


	//   ....[102]....
        /*0274*/ 	.word	0x05000014


	//   ....[103]....
        /*0278*/ 	.word	0x05000014


	//   ....[104]....
        /*027c*/ 	.word	0x05000014


	//   ....[105]....
        /*0280*/ 	.word	0x05000014


	//   ....[106]....
        /*0284*/ 	.word	0x05000014


	//   ....[107]....
        /*0288*/ 	.word	0x05000014


	//   ....[108]....
        /*028c*/ 	.word	0x05000014


	//   ....[109]....
        /*0290*/ 	.word	0x05000014


	//   ....[110]....
        /*0294*/ 	.word	0x05000014


	//   ....[111]....
        /*0298*/ 	.word	0x05000014


	//   ....[112]....
        /*029c*/ 	.word	0x05000014


	//   ....[113]....
        /*02a0*/ 	.word	0x05000014


	//   ....[114]....
        /*02a4*/ 	.word	0x05000014


	//   ....[115]....
        /*02a8*/ 	.word	0x05000014


	//   ....[116]....
        /*02ac*/ 	.word	0x05000014


	//   ....[117]....
        /*02b0*/ 	.word	0x05000014


	//   ....[118]....
        /*02b4*/ 	.word	0x05000014


	//   ....[119]....
        /*02b8*/ 	.word	0x05000014


	//   ....[120]....
        /*02bc*/ 	.word	0x05000014


	//   ....[121]....
        /*02c0*/ 	.word	0x05000014


	//   ....[122]....
        /*02c4*/ 	.word	0x05000014


	//   ....[123]....
        /*02c8*/ 	.word	0x05000014


	//----- nvinfo : EIATTR_COOP_GROUP_INSTR_OFFSETS
	.align		4
.L_831:
        /*02cc*/ 	.byte	0x04, 0x28
        /*02ce*/ 	.short	(.L_833 - .L_832)


	//   ....[0]....
.L_832:
        /*02d0*/ 	.word	0x00002500


	//   ....[1]....
        /*02d4*/ 	.word	0x00002520


	//   ....[2]....
        /*02d8*/ 	.word	0x000025b0


	//   ....[3]....
        /*02dc*/ 	.word	0x000025f0


	//   ....[4]....
        /*02e0*/ 	.word	0x00003590


	//   ....[5]....
        /*02e4*/ 	.word	0x000035a0


	//   ....[6]....
        /*02e8*/ 	.word	0x000035e0


	//   ....[7]....
        /*02ec*/ 	.word	0x00003620


	//   ....[8]....
        /*02f0*/ 	.word	0x00003730


	//   ....[9]....
        /*02f4*/ 	.word	0x00003760


	//   ....[10]....
        /*02f8*/ 	.word	0x000038c0


	//   ....[11]....
        /*02fc*/ 	.word	0x00003900


	//   ....[12]....
        /*0300*/ 	.word	0x00005080


	//   ....[13]....
        /*0304*/ 	.word	0x000050b0


	//   ....[14]....
        /*0308*/ 	.word	0x000050f0


	//   ....[15]....
        /*030c*/ 	.word	0x00005110


	//   ....[16]....
        /*0310*/ 	.word	0x00005140


	//   ....[17]....
        /*0314*/ 	.word	0x00005150


	//   ....[18]....
        /*0318*/ 	.word	0x00005180


	//   ....[19]....
        /*031c*/ 	.word	0x00005190


	//   ....[20]....
        /*0320*/ 	.word	0x00005360


	//   ....[21]....
        /*0324*/ 	.word	0x00005390


	//   ....[22]....
        /*0328*/ 	.word	0x000053c0


	//   ....[23]....
        /*032c*/ 	.word	0x000053e0


	//   ....[24]....
        /*0330*/ 	.word	0x00005410


	//   ....[25]....
        /*0334*/ 	.word	0x00005420


	//   ....[26]....
        /*0338*/ 	.word	0x00005450


	//   ....[27]....
        /*033c*/ 	.word	0x00005460


	//   ....[28]....
        /*0340*/ 	.word	0x000055d0


	//   ....[29]....
        /*0344*/ 	.word	0x00005600


	//   ....[30]....
        /*0348*/ 	.word	0x00005630


	//   ....[31]....
        /*034c*/ 	.word	0x00005650


	//   ....[32]....
        /*0350*/ 	.word	0x00005680


	//   ....[33]....
        /*0354*/ 	.word	0x00005690


	//   ....[34]....
        /*0358*/ 	.word	0x000056c0


	//   ....[35]....
        /*035c*/ 	.word	0x000056d0


	//   ....[36]....
        /*0360*/ 	.word	0x000059d0


	//   ....[37]....
        /*0364*/ 	.word	0x00005a00


	//   ....[38]....
        /*0368*/ 	.word	0x00005a80


	//   ....[39]....
        /*036c*/ 	.word	0x00005ad0


	//   ....[40]....
        /*0370*/ 	.word	0x00005b00


	//   ....[41]....
        /*0374*/ 	.word	0x00005b20


	//   ....[42]....
        /*0378*/ 	.word	0x00005b30


	//   ....[43]....
        /*037c*/ 	.word	0x00005b50


	//   ....[44]....
        /*0380*/ 	.word	0x00005b90


	//   ....[45]....
        /*0384*/ 	.word	0x00005bd0


	//   ....[46]....
        /*0388*/ 	.word	0x00005bf0


	//   ....[47]....
        /*038c*/ 	.word	0x00005c10


	//   ....[48]....
        /*0390*/ 	.word	0x00005c30


	//   ....[49]....
        /*0394*/ 	.word	0x00005c60


	//   ....[50]....
        /*0398*/ 	.word	0x00005c80


	//   ....[51]....
        /*039c*/ 	.word	0x00005ca0


	//   ....[52]....
        /*03a0*/ 	.word	0x00005cf0


	//   ....[53]....
        /*03a4*/ 	.word	0x00005d30


	//   ....[54]....
        /*03a8*/ 	.word	0x00005d50


	//   ....[55]....
        /*03ac*/ 	.word	0x00005d70


	//   ....[56]....
        /*03b0*/ 	.word	0x00005da0


	//   ....[57]....
        /*03b4*/ 	.word	0x00005dc0


	//   ....[58]....
        /*03b8*/ 	.word	0x00005dd0


	//   ....[59]....
        /*03bc*/ 	.word	0x00005e00


	//   ....[60]....
        /*03c0*/ 	.word	0x00005e30


	//   ....[61]....
        /*03c4*/ 	.word	0x00005e60


	//   ....[62]....
        /*03c8*/ 	.word	0x00005e80


	//   ....[63]....
        /*03cc*/ 	.word	0x00005eb0


	//   ....[64]....
        /*03d0*/ 	.word	0x00005ee0


	//   ....[65]....
        /*03d4*/ 	.word	0x00005f20


	//   ....[66]....
        /*03d8*/ 	.word	0x000060d0


	//   ....[67]....
        /*03dc*/ 	.word	0x00006120


	//   ....[68]....
        /*03e0*/ 	.word	0x00006290


	//   ....[69]....
        /*03e4*/ 	.word	0x000062e0


	//   ....[70]....
        /*03e8*/ 	.word	0x00006350


	//   ....[71]....
        /*03ec*/ 	.word	0x000063b0


	//   ....[72]....
        /*03f0*/ 	.word	0x00006420


	//   ....[73]....
        /*03f4*/ 	.word	0x00006480


	//   ....[74]....
        /*03f8*/ 	.word	0x000064f0


	//   ....[75]....
        /*03fc*/ 	.word	0x00006550


	//   ....[76]....
        /*0400*/ 	.word	0x000065f0


	//   ....[77]....
        /*0404*/ 	.word	0x00006680


	//   ....[78]....
        /*0408*/ 	.word	0x000066f0


	//   ....[79]....
        /*040c*/ 	.word	0x00006750


	//   ....[80]....
        /*0410*/ 	.word	0x000067c0


	//   ....[81]....
        /*0414*/ 	.word	0x00006820


	//   ....[82]....
        /*0418*/ 	.word	0x00006890


	//   ....[83]....
        /*041c*/ 	.word	0x000068f0


	//   ....[84]....
        /*0420*/ 	.word	0x00006990


	//   ....[85]....
        /*0424*/ 	.word	0x00006a20


	//   ....[86]....
        /*0428*/ 	.word	0x00006a90


	//   ....[87]....
        /*042c*/ 	.word	0x00006af0


	//   ....[88]....
        /*0430*/ 	.word	0x00006b60


	//   ....[89]....
        /*0434*/ 	.word	0x00006bc0


	//   ....[90]....
        /*0438*/ 	.word	0x00006c30


	//   ....[91]....
        /*043c*/ 	.word	0x00006c90


	//   ....[92]....
        /*0440*/ 	.word	0x00006d30


	//   ....[93]....
        /*0444*/ 	.word	0x00006e00


	//   ....[94]....
        /*0448*/ 	.word	0x00006f00


	//   ....[95]....
        /*044c*/ 	.word	0x00006f50


	//   ....[96]....
        /*0450*/ 	.word	0x00006fe0


	//   ....[97]....
        /*0454*/ 	.word	0x00007030


	//   ....[98]....
        /*0458*/ 	.word	0x000070d0


	//   ....[99]....
        /*045c*/ 	.word	0x00007120


	//   ....[100]....
        /*0460*/ 	.word	0x00007190


	//   ....[101]....
        /*0464*/ 	.word	0x000071f0


	//   ....[102]....
        /*0468*/ 	.word	0x00007260


	//   ....[103]....
        /*046c*/ 	.word	0x000072c0


	//   ....[104]....
        /*0470*/ 	.word	0x00007360


	//   ....[105]....
        /*0474*/ 	.word	0x000073d0


	//   ....[106]....
        /*0478*/ 	.word	0x00007470


	//   ....[107]....
        /*047c*/ 	.word	0x000074d0


	//   ....[108]....
        /*0480*/ 	.word	0x00007540


	//   ....[109]....
        /*0484*/ 	.word	0x00007590


	//   ....[110]....
        /*0488*/ 	.word	0x00007600


	//   ....[111]....
        /*048c*/ 	.word	0x00007660


	//   ....[112]....
        /*0490*/ 	.word	0x00007700


	//   ....[113]....
        /*0494*/ 	.word	0x00007780


	//   ....[114]....
        /*0498*/ 	.word	0x00007800


	//   ....[115]....
        /*049c*/ 	.word	0x000078b0


	//   ....[116]....
        /*04a0*/ 	.word	0x00007970


	//   ....[117]....
        /*04a4*/ 	.word	0x00007a20


	//   ....[118]....
        /*04a8*/ 	.word	0x00007a90


	//   ....[119]....
        /*04ac*/ 	.word	0x00007af0


	//   ....[120]....
        /*04b0*/ 	.word	0x00007b60


	//   ....[121]....
        /*04b4*/ 	.word	0x00007c00


	//   ....[122]....
        /*04b8*/ 	.word	0x00007d20


	//   ....[123]....
        /*04bc*/ 	.word	0x00007da0


	//----- nvinfo : EIATTR_EXIT_INSTR_OFFSETS
	.align		4
.L_833:
        /*04c0*/ 	.byte	0x04, 0x1c
        /*04c2*/ 	.short	(.L_835 - .L_834)


	//   ....[0]....
.L_834:
        /*04c4*/ 	.word	0x000041c0


	//   ....[1]....
        /*04c8*/ 	.word	0x00006230


	//----- nvinfo : EIATTR_MAX_THREADS
	.align		4
.L_835:
        /*04cc*/ 	.byte	0x04, 0x05
        /*04ce*/ 	.short	(.L_837 - .L_836)
.L_836:
        /*04d0*/ 	.word	0x00000140
        /*04d4*/ 	.word	0x00000001
        /*04d8*/ 	.word	0x00000001


	//----- nvinfo : EIATTR_CRS_STACK_SIZE
	.align		4
.L_837:
        /*04dc*/ 	.byte	0x04, 0x1e
        /*04de*/ 	.short	(.L_839 - .L_838)
.L_838:
        /*04e0*/ 	.word	0x00000000


	//----- nvinfo : EIATTR_CBANK_PARAM_SIZE
	.align		4
.L_839:
        /*04e4*/ 	.byte	0x03, 0x19
        /*04e6*/ 	.short	0x0060


	//----- nvinfo : EIATTR_PARAM_CBANK
	.align		4
        /*04e8*/ 	.byte	0x04, 0x0a
        /*04ea*/ 	.short	(.L_841 - .L_840)
	.align		4
.L_840:
        /*04ec*/ 	.word	index@(.nv.constant0._ZN13group_norm_v218gn_bwd_cuda_kernelI13__nv_bfloat16Li320ELi1ELi16ELi160ELi256ELb1ELb1ELi16ELi320ELi320ELi4ELb1ELi9ELb0ELb0ELNS_15WgradSyncMethodE2ENS_16CompileConditionILi900EEEEEvPT_S6_S6_PKS5_S8_S8_S8_PKfflPfPj)
        /*04f0*/ 	.short	0x0210
        /*04f2*/ 	.short	0x0060


	//----- nvinfo : EIATTR_SW_WAR
	.align		4
.L_841:
        /*04f4*/ 	.byte	0x04, 0x36
        /*04f6*/ 	.short	(.L_843 - .L_842)
.L_842:
        /*04f8*/ 	.word	0x00000008
.L_843:


//--------------------- .nv.info._ZN13group_norm_v218gn_bwd_cuda_kernelI13__nv_bfloat16Li320ELi3ELi16ELi160ELi256ELb1ELb1ELi16ELi320ELi320ELi4ELb1ELi16ELb0ELb0ELNS_15WgradSyncMethodE3ENS_16CompileConditionILi900EEEEEvPT_S6_S6_PKS5_S8_S8_S8_PKfflPfPj --------------------------
	.section	.nv.info._ZN13group_norm_v218gn_bwd_cuda_kernelI13__nv_bfloat16Li320ELi3ELi16ELi160ELi256ELb1ELb1ELi16ELi320ELi320ELi4ELb1ELi16ELb0ELb0ELNS_15WgradSyncMethodE3ENS_16CompileConditionILi900EEEEEvPT_S6_S6_PKS5_S8_S8_S8_PKfflPfPj,"",@"SHT_CUDA_INFO"
	.sectionflags	@""
	.align	4


	//----- nvinfo : EIATTR_CUDA_API_VERSION
	.align		4
        /*0000*/ 	.byte	0x04, 0x37
        /*0002*/ 	.short	(.L_845 - .L_844)
.L_844:
        /*0004*/ 	.word	0x00000082


	//----- nvinfo : EIATTR_KPARAM_INFO
	.align		4
.L_845:
        /*0008*/ 	.byte	0x04, 0x17
        /*000a*/ 	.short	(.L_847 - .L_846)
.L_846:
        /*000c*/ 	.word	0x00000000
        /*0010*/ 	.short	0x000b
        /*0012*/ 	.short	0x0058
        /*0014*/ 	.byte	0x00, 0xf0, 0x21, 0x00


	//----- nvinfo : EIATTR_KPARAM_INFO
	.align		4
.L_847:
        /*0018*/ 	.byte	0x04, 0x17
        /*001a*/ 	.short	(.L_849 - .L_848)
.L_848:
        /*001c*/ 	.word	0x00000000
        /*0020*/ 	.short	0x000a
        /*0022*/ 	.short	0x0050
        /*0024*/ 	.byte	0x00, 0xf0, 0x21, 0x00


	//----- nvinfo : EIATTR_KPARAM_INFO
	.align		4
.L_849:
        /*0028*/ 	.byte	0x04, 0x17
        /*002a*/ 	.short	(.L_851 - .L_850)
.L_850:
        /*002c*/ 	.word	0x00000000
        /*0030*/ 	.short	0x0009
        /*0032*/ 	.short	0x0048
        /*0034*/ 	.byte	0x00, 0xf0, 0x21, 0x00


	//----- nvinfo : EIATTR_KPARAM_INFO
	.align		4
.L_851:
        /*0038*/ 	.byte	0x04, 0x17
        /*003a*/ 	.short	(.L_853 - .L_852)
.L_852:
        /*003c*/ 	.word	0x00000000
        /*0040*/ 	.short	0x0008
        /*0042*/ 	.short	0x0040
        /*0044*/ 	.byte	0x00, 0xf0, 0x11, 0x00


	//----- nvinfo : EIATTR_KPARAM_INFO
	.align		4
.L_853:
        /*0048*/ 	.byte	0x04, 0x17
        /*004a*/ 	.short	(.L_855 - .L_854)
.L_854:
        /*004c*/ 	.word	0x00000000
        /*0050*/ 	.short	0x0007
        /*0052*/ 	.short	0x0038
        /*0054*/ 	.byte	0x00, 0xf0, 0x21, 0x00


	//----- nvinfo : EIATTR_KPARAM_INFO
	.align		4
.L_855:
        /*0058*/ 	.byte	0x04, 0x17
        /*005a*/ 	.short	(.L_857 - .L_856)
.L_856:
        /*005c*/ 	.word	0x00000000
        /*0060*/ 	.short	0x0006
        /*0062*/ 	.short	0x0030
        /*0064*/ 	.byte	0x00, 0xf0, 0x21, 0x00


	//----- nvinfo : EIATTR_KPARAM_INFO
	.align		4
.L_857:
        /*0068*/ 	.byte	0x04, 0x17
        /*006a*/ 	.short	(.L_859 - .L_858)
.L_858:
        /*006c*/ 	.word	0x00000000
        /*0070*/ 	.short	0x0005
        /*0072*/ 	.short	0x0028
        /*0074*/ 	.byte	0x00, 0xf0, 0x21, 0x00


	//----- nvinfo : EIATTR_KPARAM_INFO
	.align		4
.L_859:
        /*0078*/ 	.byte	0x04, 0x17
        /*007a*/ 	.short	(.L_861 - .L_860)
.L_860:
        /*007c*/ 	.word	0x00000000
        /*0080*/ 	.short	0x0004
        /*0082*/ 	.short	0x0020
        /*0084*/ 	.byte	0x00, 0xf0, 0x21, 0x00


	//----- nvinfo : EIATTR_KPARAM_INFO
	.align		4
.L_861:
        /*0088*/ 	.byte	0x04, 0x17
        /*008a*/ 	.short	(.L_863 - .L_862)
.L_862:
        /*008c*/ 	.word	0x00000000
        /*0090*/ 	.short	0x0003
        /*0092*/ 	.short	0x0018
        /*0094*/ 	.byte	0x00, 0xf0, 0x21, 0x00


	//----- nvinfo : EIATTR_KPARAM_INFO
	.align		4
.L_863:
        /*0098*/ 	.byte	0x04, 0x17
        /*009a*/ 	.short	(.L_865 - .L_864)
.L_864:
        /*009c*/ 	.word	0x00000000
        /*00a0*/ 	.short	0x0002
        /*00a2*/ 	.short	0x0010
        /*00a4*/ 	.byte	0x00, 0xf0, 0x21, 0x00


	//----- nvinfo : EIATTR_KPARAM_INFO
	.align		4
.L_865:
        /*00a8*/ 	.byte	0x04, 0x17
        /*00aa*/ 	.short	(.L_867 - .L_866)
.L_866:
        /*00ac*/ 	.word	0x00000000
        /*00b0*/ 	.short	0x0001
        /*00b2*/ 	.short	0x0008
        /*00b4*/ 	.byte	0x00, 0xf0, 0x21, 0x00


	//----- nvinfo : EIATTR_KPARAM_INFO
	.align		4
.L_867:
        /*00b8*/ 	.byte	0x04, 0x17
        /*00ba*/ 	.short	(.L_869 - .L_868)
.L_868:
        /*00bc*/ 	.word	0x00000000
        /*00c0*/ 	.short	0x0000
        /*00c2*/ 	.short	0x0000
        /*00c4*/ 	.byte	0x00, 0xf0, 0x21, 0x00


	//----- nvinfo : EIATTR_SPARSE_MMA_MASK
	.align		4
.L_869:
        /*00c8*/ 	.byte	0x03, 0x50
        /*00ca*/ 	.short	0x0000


	//----- nvinfo : EIATTR_MAXREG_COUNT
	.align		4
        /*00cc*/ 	.byte	0x03, 0x1b
        /*00ce*/ 	.short	0x0040


	//----- nvinfo : EIATTR_NUM_BARRIERS
	.align		4
        /*00d0*/ 	.byte	0x02, 0x4c
        /*00d2*/ 	.byte	0x01
	.zero		1


	//----- nvinfo : EIATTR_ANNOTATIONS
	.align		4
        /*00d4*/ 	.byte	0x04, 0x55
        /*00d6*/ 	.short	(.L_871 - .L_870)


	//   ....[0]....
.L_870:
        /*00d8*/ 	.word	0x00000001
        /*00dc*/ 	.byte	0x70, 0x04, 0x00, 0x00, 0x01, 0x00, 0x00, 0x00, 0xa0, 0x04, 0x00, 0x00, 0x01, 0x00, 0x00, 0x00
        /*00ec*/ 	.byte	0xc0, 0x04, 0x00, 0x00, 0x01, 0x00, 0x00, 0x00, 0xd0, 0x04, 0x00, 0x00, 0x01, 0x00, 0x00, 0x00
        /*00fc*/ 	.byte	0x90, 0x1e, 0x00, 0x00, 0x01, 0x00, 0x00, 0x00, 0xa0, 0x1e, 0x00, 0x00, 0x01, 0x00, 0x00, 0x00
        /*010c*/ 	.byte	0xb0, 0x1e, 0x00, 0x00, 0x01, 0x00, 0x00, 0x00, 0xc0, 0x1e, 0x00, 0x00, 0x01, 0x00, 0x00, 0x00
        /*011c*/ 	.byte	0x90, 0x28, 0x00, 0x00, 0x01, 0x00, 0x00, 0x00, 0xe0, 0x29, 0x00, 0x00, 0x01, 0x00, 0x00, 0x00
        /*012c*/ 	.byte	0x20, 0x33, 0x00, 0x00, 0x01, 0x00, 0x00, 0x00, 0xf0, 0x34, 0x00, 0x00


	//----- nvinfo : EIATTR_MERCURY_ISA_VERSION
	.align		4
.L_871:
        /*0138*/ 	.byte	0x03, 0x5f
        /*013a*/ 	.short	0x0101


	//----- nvinfo : EIATTR_COOP_GROUP_MASK_REGIDS
	.align		4
        /*013c*/ 	.byte	0x04, 0x29
        /*013e*/ 	.short	(.L_873 - .L_872)


	//   ....[0]....
.L_872:
        /*0140*/ 	.word	0xffffffff


	//   ....[1]....
        /*0144*/ 	.word	0xffffffff


	//   ....[2]....
        /*0148*/ 	.word	0xffffffff


	//   ....[3]....
        /*014c*/ 	.word	0xffffffff


	//   ....[4]....
        /*0150*/ 	.word	0xffffffff


	//   ....[5]....
        /*0154*/ 	.word	0xffffffff


	//   ....[6]....
        /*0158*/ 	.word	0xffffffff


	//   ....[7]....
        /*015c*/ 	.word	0xffffffff


	//   ....[8]....
        /*0160*/ 	.word	0xffffffff


	//   ....[9]....
        /*0164*/ 	.word	0xffffffff


	//   ....[10]....
        /*0168*/ 	.word	0xffffffff


	//   ....[11]....
        /*016c*/ 	.word	0xffffffff


	//   ....[12]....
        /*0170*/ 	.word	0x05000015


	//   ....[13]....
        /*0174*/ 	.word	0x05000014


	//   ....[14]....
        /*0178*/ 	.word	0x05000016


	//   ....[15]....
        /*017c*/ 	.word	0x05000017


	//   ....[16]....
        /*0180*/ 	.word	0x05000019


	//   ....[17]....
        /*0184*/ 	.word	0x05000018


	//   ....[18]....
        /*0188*/ 	.word	0x0500001a


	//   ....[19]....
        /*018c*/ 	.word	0x0500000f


	//   ....[20]....
        /*0190*/ 	.word	0x05000019


	//   ....[21]....
        /*0194*/ 	.word	0x05000018


	//   ....[22]....
        /*0198*/ 	.word	0x0500001a


	//   ....[23]....
        /*019c*/ 	.word	0x0500001b


	//   ....[24]....
        /*01a0*/ 	.word	0x0500001d


	//   ....[25]....
        /*01a4*/ 	.word	0x0500001c


	//   ....[26]....
        /*01a8*/ 	.word	0x05000020


	//   ....[27]....
        /*01ac*/ 	.word	0x0500000f


	//   ....[28]....
        /*01b0*/ 	.word	0x05000019


	//   ....[29]....
        /*01b4*/ 	.word	0x05000018


	//   ....[30]....
        /*01b8*/ 	.word	0x0500001a


	//   ....[31]....
        /*01bc*/ 	.word	0x0500001b


	//   ....[32]....
        /*01c0*/ 	.word	0x0500001d


	//   ....[33]....
        /*01c4*/ 	.word	0x0500001c


	//   ....[34]....
        /*01c8*/ 	.word	0x05000020


	//   ....[35]....
        /*01cc*/ 	.word	0x0500000f


	//   ....[36]....
        /*01d0*/ 	.word	0x05000011


	//   ....[37]....
        /*01d4*/ 	.word	0x0500001b


	//   ....[38]....
        /*01d8*/ 	.word	0x0500001d


	//   ....[39]....
        /*01dc*/ 	.word	0x05000010


	//   ....[40]....
        /*01e0*/ 	.word	0x05000023


	//   ....[41]....
        /*01e4*/ 	.word	0x0500001e


	//   ....[42]....
        /*01e8*/ 	.word	0x05000026


	//   ....[43]....
        /*01ec*/ 	.word	0x05000025


	//   ....[44]....
        /*01f0*/ 	.word	0x0500001c


	//   ....[45]....
        /*01f4*/ 	.word	0x05000016


	//   ....[46]....
        /*01f8*/ 	.word	0x05000014


	//   ....[47]....
        /*01fc*/ 	.word	0x05000017


	//   ....[48]....
        /*0200*/ 	.word	0x05000018


	//   ....[49]....
        /*0204*/ 	.word	0x0500001a


	//   ....[50]....
        /*0208*/ 	.word	0x0500001b


	//   ....[51]....
        /*020c*/ 	.word	0x05000011


	//   ....[52]....
        /*0210*/ 	.word	0x05000029


	//   ....[53]....
        /*0214*/ 	.word	0x05000013


	//   ....[54]....
        /*0218*/ 	.word	0x05000012


	//   ....[55]....
        /*021c*/ 	.word	0x05000015


	//   ....[56]....
        /*0220*/ 	.word	0x05000017


	//   ....[57]....
        /*0224*/ 	.word	0x05000018


	//   ....[58]....
        /*0228*/ 	.word	0x05000014


	//   ....[59]....
        /*022c*/ 	.word	0x0500000e


	//   ....[60]....
        /*0230*/ 	.word	0x0500002b


	//   ....[61]....
        /*0234*/ 	.word	0x05000022


	//   ....[62]....
        /*0238*/ 	.word	0x05000021


	//   ....[63]....
        /*023c*/ 	.word	0x05000027


	//   ....[64]....
        /*0240*/ 	.word	0x05000028


	//   ....[65]....
        /*0244*/ 	.word	0x05000020


	//   ....[66]....
        /*0248*/ 	.word	0x05000023


	//   ....[67]....
        /*024c*/ 	.word	0x0500001e


	//   ....[68]....
        /*0250*/ 	.word	0x0500001a


	//   ....[69]....
        /*0254*/ 	.word	0x0500001a


	//   ....[70]....
        /*0258*/ 	.word	0x0500001a


	//   ....[71]....
        /*025c*/ 	.word	0x0500001a


	//   ....[72]....
        /*0260*/ 	.word	0x0500001a


	//   ....[73]....
        /*0264*/ 	.word	0x0500001a


	//   ....[74]....
        /*0268*/ 	.word	0x0500001a


	//   ....[75]....
        /*026c*/ 	.word	0x0500001a


	//   ....[76]....
        /*0270*/ 	.word	0x0500001a


	//   ....[77]....
        /*0274*/ 	.word	0x0500001a


	//   ....[78]....
        /*0278*/ 	.word	0x0500001a


	//   ....[79]....
        /*027c*/ 	.word	0x0500001a


	//   ....[80]....
        /*0280*/ 	.word	0x0500001a


	//   ....[81]....
        /*0284*/ 	.word	0x0500001a


	//   ....[82]....
        /*0288*/ 	.word	0x0500001a


	//   ....[83]....
        /*028c*/ 	.word	0x0500001a


	//   ....[84]....
        /*0290*/ 	.word	0x0500001a


	//   ....[85]....
        /*0294*/ 	.word	0x0500001a


	//   ....[86]....
        /*0298*/ 	.word	0x0500001a


	//   ....[87]....
        /*029c*/ 	.word	0x0500001a


	//   ....[88]....
        /*02a0*/ 	.word	0x0500001a


	//   ....[89]....
        /*02a4*/ 	.word	0x0500001a


	//   ....[90]....
        /*02a8*/ 	.word	0x0500001a


	//   ....[91]....
        /*02ac*/ 	.word	0x0500001a


	//   ....[92]....
        /*02b0*/ 	.word	0x0500001a


	//   ....[93]....
        /*02b4*/ 	.word	0x0500001a


	//   ....[94]....
        /*02b8*/ 	.word	0x0500001a


	//   ....[95]....
        /*02bc*/ 	.word	0x0500001a


	//   ....[96]....
        /*02c0*/ 	.word	0x0500001a


	//   ....[97]....
        /*02c4*/ 	.word	0x0500001a


	//   ....[98]....
        /*02c8*/ 	.word	0x0500001a


	//   ....[99]....
        /*02cc*/ 	.word	0x0500001a


	//   ....[100]....
        /*02d0*/ 	.word	0x0500001a


	//   ....[101]....
        /*02d4*/ 	.word	0x0500001a


	//   ....[102]....
        /*02d8*/ 	.word	0x0500001a


	//   ....[103]....
        /*02dc*/ 	.word	0x0500001a


	//   ....[104]....
        /*02e0*/ 	.word	0x0500001a


	//   ....[105]....
        /*02e4*/ 	.word	0x0500001a


	//   ....[106]....
        /*02e8*/ 	.word	0x0500001a


	//   ....[107]....
        /*02ec*/ 	.word	0x0500001a


	//   ....[108]....
        /*02f0*/ 	.word	0x0500001a


	//   ....[109]....
        /*02f4*/ 	.word	0x0500001a


	//   ....[110]....
        /*02f8*/ 	.word	0x0500001a


	//   ....[111]....
        /*02fc*/ 	.word	0x0500001a


	//   ....[112]....
        /*0300*/ 	.word	0x0500001a


	//   ....[113]....
        /*0304*/ 	.word	0x0500001a


	//   ....[114]....
        /*0308*/ 	.word	0x0500001a


	//   ....[115]....
        /*030c*/ 	.word	0x0500001a


	//   ....[116]....
        /*0310*/ 	.word	0x0500001a


	//   ....[117]....
        /*0314*/ 	.word	0x0500001a


	//   ....[118]....
        /*0318*/ 	.word	0x0500001a


	//   ....[119]....
        /*031c*/ 	.word	0x0500001a


	//   ....[120]....
        /*0320*/ 	.word	0x0500001a


	//   ....[121]....
        /*0324*/ 	.word	0x0500001a


	//   ....[122]....
        /*0328*/ 	.word	0x0500001a


	//   ....[123]....
        /*032c*/ 	.word	0x0500001a


	//----- nvinfo : EIATTR_COOP_GROUP_INSTR_OFFSETS
	.align		4
.L_873:
        /*0330*/ 	.byte	0x04, 0x28
        /*0332*/ 	.short	(.L_875 - .L_874)


	//   ....[0]....
.L_874:
        /*0334*/ 	.word	0x000027c0


	//   ....[1]....
        /*0338*/ 	.word	0x000027f0


	//   ....[2]....
        /*033c*/ 	.word	0x00002830


	//   ....[3]....
        /*0340*/ 	.word	0x00002840


	//   ....[4]....
        /*0344*/ 	.word	0x00003200


	//   ....[5]....
        /*0348*/ 	.word	0x00003220


	//   ....[6]....
        /*034c*/ 	.word	0x00003240


	//   ....[7]....
        /*0350*/ 	.word	0x00003260


	//   ....[8]....
        /*0354*/ 	.word	0x00003280


	//   ....[9]....
        /*0358*/ 	.word	0x000032a0


	//   ....[10]....
        /*035c*/ 	.word	0x000032c0


	//   ....[11]....
        /*0360*/ 	.word	0x000032e0


	//   ....[12]....
        /*0364*/ 	.word	0x00005530


	//   ....[13]....
        /*0368*/ 	.word	0x00005560


	//   ....[14]....
        /*036c*/ 	.word	0x000055a0


	//   ....[15]....
        /*0370*/ 	.word	0x000055c0


	//   ....[16]....
        /*0374*/ 	.word	0x000055f0


	//   ....[17]....
        /*0378*/ 	.word	0x00005600


	//   ....[18]....
        /*037c*/ 	.word	0x00005630


	//   ....[19]....
        /*0380*/ 	.word	0x00005640


	//   ....[20]....
        /*0384*/ 	.word	0x00005810


	//   ....[21]....
        /*0388*/ 	.word	0x00005840


	//   ....[22]....
        /*038c*/ 	.word	0x00005880


	//   ....[23]....
        /*0390*/ 	.word	0x000058a0


	//   ....[24]....
        /*0394*/ 	.word	0x000058d0


	//   ....[25]....
        /*0398*/ 	.word	0x000058e0


	//   ....[26]....
        /*039c*/ 	.word	0x00005910


	//   ....[27]....
        /*03a0*/ 	.word	0x00005920


	//   ....[28]....
        /*03a4*/ 	.word	0x00005aa0


	//   ....[29]....
        /*03a8*/ 	.word	0x00005ad0


	//   ....[30]....
        /*03ac*/ 	.word	0x00005b10


	//   ....[31]....
        /*03b0*/ 	.word	0x00005b30


	//   ....[32]....
        /*03b4*/ 	.word	0x00005b60


	//   ....[33]....
        /*03b8*/ 	.word	0x00005b70


	//   ....[34]....
        /*03bc*/ 	.word	0x00005ba0


	//   ....[35]....
        /*03c0*/ 	.word	0x00005bb0


	//   ....[36]....
        /*03c4*/ 	.word	0x00005ea0


	//   ....[37]....
        /*03c8*/ 	.word	0x00005ed0


	//   ....[38]....
        /*03cc*/ 	.word	0x00005fa0


	//   ....[39]....
        /*03d0*/ 	.word	0x00005fe0


	//   ....[40]....
        /*03d4*/ 	.word	0x00006010


	//   ....[41]....
        /*03d8*/ 	.word	0x00006040


	//   ....[42]....
        /*03dc*/ 	.word	0x00006070


	//   ....[43]....
        /*03e0*/ 	.word	0x00006080


	//   ....[44]....
        /*03e4*/ 	.word	0x000060c0


	//   ....[45]....
        /*03e8*/ 	.word	0x000060f0


	//   ....[46]....
        /*03ec*/ 	.word	0x00006190


	//   ....[47]....
        /*03f0*/ 	.word	0x000061b0


	//   ....[48]....
        /*03f4*/ 	.word	0x000061e0


	//   ....[49]....
        /*03f8*/ 	.word	0x00006200


	//   ....[50]....
        /*03fc*/ 	.word	0x00006220


	//   ....[51]....
        /*0400*/ 	.word	0x00006230


	//   ....[52]....
        /*0404*/ 	.word	0x00006260


	//   ....[53]....
        /*0408*/ 	.word	0x000062a0


	//   ....[54]....
        /*040c*/ 	.word	0x000062d0


	//   ....[55]....
        /*0410*/ 	.word	0x000062f0


	//   ....[56]....
        /*0414*/ 	.word	0x00006320


	//   ....[57]....
        /*0418*/ 	.word	0x00006350


	//   ....[58]....
        /*041c*/ 	.word	0x00006370


	//   ....[59]....
        /*0420*/ 	.word	0x00006390


	//   ....[60]....
        /*0424*/ 	.word	0x000063c0


	//   ....[61]....
        /*0428*/ 	.word	0x00006400


	//   ....[62]....
        /*042c*/ 	.word	0x00006420


	//   ....[63]....
        /*0430*/ 	.word	0x00006450


	//   ....[64]....
        /*0434*/ 	.word	0x00006470


	//   ....[65]....
        /*0438*/ 	.word	0x000064a0


	//   ....[66]....
        /*043c*/ 	.word	0x00006550


	//   ....[67]....
        /*0440*/ 	.word	0x00006650


	//   ....[68]....
        /*0444*/ 	.word	0x00006800


	//   ....[69]....
        /*0448*/ 	.word	0x00006850


	//   ....[70]....
        /*044c*/ 	.word	0x000068c0


	//   ....[71]....
        /*0450*/ 	.word	0x00006920


	//   ....[72]....
        /*0454*/ 	.word	0x00006990


	//   ....[73]....
        /*0458*/ 	.word	0x000069f0


	//   ....[74]....
        /*045c*/ 	.word	0x00006a60


	//   ....[75]....
        /*0460*/ 	.word	0x00006ac0


	//   ....[76]....
        /*0464*/ 	.word	0x00006b60


	//   ....[77]....
        /*0468*/ 	.word	0x00006bf0


	//   ....[78]....
        /*046c*/ 	.word	0x00006c60


	//   ....[79]....
        /*0470*/ 	.word	0x00006cc0


	//   ....[80]....
        /*0474*/ 	.word	0x00006d30


	//   ....[81]....
        /*0478*/ 	.word	0x00006d90


	//   ....[82]....
        /*047c*/ 	.word	0x00006e00


	//   ....[83]....
        /*0480*/ 	.word	0x00006e60


	//   ....[84]....
        /*0484*/ 	.word	0x00006f00


	//   ....[85]....
        /*0488*/ 	.word	0x00006f90


	//   ....[86]....
        /*048c*/ 	.word	0x00007000


	//   ....[87]....
        /*0490*/ 	.word	0x00007060


	//   ....[88]....
        /*0494*/ 	.word	0x000070d0


	//   ....[89]....
        /*0498*/ 	.word	0x00007130


	//   ....[90]....
        /*049c*/ 	.word	0x000071a0


	//   ....[91]....
        /*04a0*/ 	.word	0x00007200


	//   ....[92]....
        /*04a4*/ 	.word	0x000072a0


	//   ....[93]....
        /*04a8*/ 	.word	0x00007360


	//   ....[94]....
        /*04ac*/ 	.word	0x00007460


	//   ....[95]....
        /*04b0*/ 	.word	0x000074b0


	//   ....[96]....
        /*04b4*/ 	.word	0x000075a0


	//   ....[97]....
        /*04b8*/ 	.word	0x000075f0


	//   ....[98]....
        /*04bc*/ 	.word	0x00007680


	//   ....[99]....
        /*04c0*/ 	.word	0x000076d0


	//   ....[100]....
        /*04c4*/ 	.word	0x00007740


	//   ....[101]....
        /*04c8*/ 	.word	0x000077a0


	//   ....[102]....
        /*04cc*/ 	.word	0x00007810


	//   ....[103]....
        /*04d0*/ 	.word	0x00007870


	//   ....[104]....
        /*04d4*/ 	.word	0x000078e0


	//   ....[105]....
        /*04d8*/ 	.word	0x00007940


	//   ....[106]....
        /*04dc*/ 	.word	0x000079c0


	//   ....[107]....
        /*04e0*/ 	.word	0x00007a30


	//   ....[108]....
        /*04e4*/ 	.word	0x00007aa0


	//   ....[109]....
        /*04e8*/ 	.word	0x00007b00


	//   ....[110]....
        /*04ec*/ 	.word	0x00007b80


	//   ....[111]....
        /*04f0*/ 	.word	0x00007c00


	//   ....[112]....
        /*04f4*/ 	.word	0x00007ca0


	//   ....[113]....
        /*04f8*/ 	.word	0x00007d10


	//   ....[114]....
        /*04fc*/ 	.word	0x00007da0


	//   ....[115]....
        /*0500*/ 	.word	0x00007e30


	//   ....[116]....
        /*0504*/ 	.word	0x00007ea0


	//   ....[117]....
        /*0508*/ 	.word	0x00007f00


	//   ....[118]....
        /*050c*/ 	.word	0x00007f70


	//   ....[119]....
        /*0510*/ 	.word	0x00007ff0


	//   ....[120]....
        /*0514*/ 	.word	0x000080b0


	//   ....[121]....
        /*0518*/ 	.word	0x00008180


	//   ....[122]....
        /*051c*/ 	.word	0x00008260


	//   ....[123]....
        /*0520*/ 	.word	0x00008310


	//----- nvinfo : EIATTR_EXIT_INSTR_OFFSETS
	.align		4
.L_875:
        /*0524*/ 	.byte	0x04, 0x1c
        /*0526*/ 	.short	(.L_877 - .L_876)


	//   ....[0]....
.L_876:
        /*0528*/ 	.word	0x00004560


	//   ....[1]....
        /*052c*/ 	.word	0x000067a0


	//----- nvinfo : EIATTR_MAX_THREADS
	.align		4
.L_877:
        /*0530*/ 	.byte	0x04, 0x05
        /*0532*/ 	.short	(.L_879 - .L_878)
.L_878:
        /*0534*/ 	.word	0x00000140
        /*0538*/ 	.word	0x00000001
        /*053c*/ 	.word	0x00000001


	//----- nvinfo : EIATTR_CRS_STACK_SIZE
	.align		4
.L_879:
        /*0540*/ 	.byte	0x04, 0x1e
        /*0542*/ 	.short	(.L_881 - .L_880)
.L_880:
        /*0544*/ 	.word	0x00000000


	//----- nvinfo : EIATTR_CBANK_PARAM_SIZE
	.align		4
.L_881:
        /*0548*/ 	.byte	0x03, 0x19
        /*054a*/ 	.short	0x0060


	//----- nvinfo : EIATTR_PARAM_CBANK
	.align		4
        /*054c*/ 	.byte	0x04, 0x0a
        /*054e*/ 	.short	(.L_883 - .L_882)
	.align		4
.L_882:
        /*0550*/ 	.word	index@(.nv.constant0._ZN13group_norm_v218gn_bwd_cuda_kernelI13__nv_bfloat16Li320ELi3ELi16ELi160ELi256ELb1ELb1ELi16ELi320ELi320ELi4ELb1ELi16ELb0ELb0ELNS_15WgradSyncMethodE3ENS_16CompileConditionILi900EEEEEvPT_S6_S6_PKS5_S8_S8_S8_PKfflPfPj)
        /*0554*/ 	.short	0x0210
        /*0556*/ 	.short	0x0060


	//----- nvinfo : EIATTR_SW_WAR
	.align		4
.L_883:
        /*0558*/ 	.byte	0x04, 0x36
        /*055a*/ 	.short	(.L_885 - .L_884)
.L_884:
        /*055c*/ 	.word	0x00000008
.L_885:


//--------------------- .nv.info._ZN13group_norm_v218gn_bwd_cuda_kernelI13__nv_bfloat16Li320ELi1ELi16ELi160ELi256ELb1ELb1ELi32ELi320ELi320ELi4ELb1ELi16ELb0ELb0ELNS_15WgradSyncMethodE3ENS_16CompileConditionILi900EEEEEvPT_S6_S6_PKS5_S8_S8_S8_PKfflPfPj --------------------------
	.section	.nv.info._ZN13group_norm_v218gn_bwd_cuda_kernelI13__nv_bfloat16Li320ELi1ELi16ELi160ELi256ELb1ELb1ELi32ELi320ELi320ELi4ELb1ELi16ELb0ELb0ELNS_15WgradSyncMethodE3ENS_16CompileConditionILi900EEEEEvPT_S6_S6_PKS5_S8_S8_S8_PKfflPfPj,"",@"SHT_CUDA_INFO"
	.sectionflags	@""
	.align	4


	//----- nvinfo : EIATTR_CUDA_API_VERSION
	.align		4
        /*0000*/ 	.byte	0x04, 0x37
        /*0002*/ 	.short	(.L_887 - .L_886)
.L_886:
        /*0004*/ 	.word	0x00000082


	//----- nvinfo : EIATTR_KPARAM_INFO
	.align		4
.L_887:
        /*0008*/ 	.byte	0x04, 0x17
        /*000a*/ 	.short	(.L_889 - .L_888)
.L_888:
        /*000c*/ 	.word	0x00000000
        /*0010*/ 	.short	0x000b
        /*0012*/ 	.short	0x0058
        /*0014*/ 	.byte	0x00, 0xf0, 0x21, 0x00


	//----- nvinfo : EIATTR_KPARAM_INFO
	.align		4
.L_889:
        /*0018*/ 	.byte	0x04, 0x17
        /*001a*/ 	.short	(.L_891 - .L_890)
.L_890:
        /*001c*/ 	.word	0x00000000
        /*0020*/ 	.short	0x000a
        /*0022*/ 	.short	0x0050
        /*0024*/ 	.byte	0x00, 0xf0, 0x21, 0x00


	//----- nvinfo : EIATTR_KPARAM_INFO
	.align		4
.L_891:
        /*0028*/ 	.byte	0x04, 0x17
        /*002a*/ 	.short	(.L_893 - .L_892)
.L_892:
        /*002c*/ 	.word	0x00000000
        /*0030*/ 	.short	0x0009
        /*0032*/ 	.short	0x0048
        /*0034*/ 	.byte	0x00, 0xf0, 0x21, 0x00


	//----- nvinfo : EIATTR_KPARAM_INFO
	.align		4
.L_893:
        /*0038*/ 	.byte	0x04, 0x17
        /*003a*/ 	.short	(.L_895 - .L_894)
.L_894:
        /*003c*/ 	.word	0x00000000
        /*0040*/ 	.short	0x0008
        /*0042*/ 	.short	0x0040
        /*0044*/ 	.byte	0x00, 0xf0, 0x11, 0x00


	//----- nvinfo : EIATTR_KPARAM_INFO
	.align		4
.L_895:
        /*0048*/ 	.byte	0x04, 0x17
        /*004a*/ 	.short	(.L_897 - .L_896)
.L_896:
        /*004c*/ 	.word	0x00000000
        /*0050*/ 	.short	0x0007
        /*0052*/ 	.short	0x0038
        /*0054*/ 	.byte	0x00, 0xf0, 0x21, 0x00


	//----- nvinfo : EIATTR_KPARAM_INFO
	.align		4
.L_897:
        /*0058*/ 	.byte	0x04, 0x17
        /*005a*/ 	.short	(.L_899 - .L_898)
.L_898:
        /*005c*/ 	.word	0x00000000
        /*0060*/ 	.short	0x0006
        /*0062*/ 	.short	0x0030
        /*0064*/ 	.byte	0x00, 0xf0, 0x21, 0x00


	//----- nvinfo : EIATTR_KPARAM_INFO
	.align		4
.L_899:
        /*0068*/ 	.byte	0x04, 0x17
        /*006a*/ 	.short	(.L_901 - .L_900)
.L_900:
        /*006c*/ 	.word	0x00000000
        /*0070*/ 	.short	0x0005
        /*0072*/ 	.short	0x0028
        /*0074*/ 	.byte	0x00, 0xf0, 0x21, 0x00


	//----- nvinfo : EIATTR_KPARAM_INFO
	.align		4
.L_901:
        /*0078*/ 	.byte	0x04, 0x17
        /*007a*/ 	.short	(.L_903 - .L_902)
.L_902:
        /*007c*/ 	.word	0x00000000
        /*0080*/ 	.short	0x0004
        /*0082*/ 	.short	0x0020
        /*0084*/ 	.byte	0x00, 0xf0, 0x21, 0x00


	//----- nvinfo : EIATTR_KPARAM_INFO
	.align		4
.L_903:
        /*0088*/ 	.byte	0x04, 0x17
        /*008a*/ 	.short	(.L_905 - .L_904)
.L_904:
        /*008c*/ 	.word	0x00000000
        /*0090*/ 	.short	0x0003
        /*0092*/ 	.short	0x0018
        /*0094*/ 	.byte	0x00, 0xf0, 0x21, 0x00


	//----- nvinfo : EIATTR_KPARAM_INFO
	.align		4
.L_905:
        /*0098*/ 	.byte	0x04, 0x17
        /*009a*/ 	.short	(.L_907 - .L_906)
.L_906:
        /*009c*/ 	.word	0x00000000
        /*00a0*/ 	.short	0x0002
        /*00a2*/ 	.short	0x0010
        /*00a4*/ 	.byte	0x00, 0xf0, 0x21, 0x00


	//----- nvinfo : EIATTR_KPARAM_INFO
	.align		4
.L_907:
        /*00a8*/ 	.byte	0x04, 0x17
        /*00aa*/ 	.short	(.L_909 - .L_908)
.L_908:
        /*00ac*/ 	.word	0x00000000
        /*00b0*/ 	.short	0x0001
        /*00b2*/ 	.short	0x0008
        /*00b4*/ 	.byte	0x00, 0xf0, 0x21, 0x00


	//----- nvinfo : EIATTR_KPARAM_INFO
	.align		4
.L_909:
        /*00b8*/ 	.byte	0x04, 0x17
        /*00ba*/ 	.short	(.L_911 - .L_910)
.L_910:
        /*00bc*/ 	.word	0x00000000
        /*00c0*/ 	.short	0x0000
        /*00c2*/ 	.short	0x0000
        /*00c4*/ 	.byte	0x00, 0xf0, 0x21, 0x00


	//----- nvinfo : EIATTR_SPARSE_MMA_MASK
	.align		4
.L_911:
        /*00c8*/ 	.byte	0x03, 0x50
        /*00ca*/ 	.short	0x0000


	//----- nvinfo : EIATTR_MAXREG_COUNT
	.align		4
        /*00cc*/ 	.byte	0x03, 0x1b
        /*00ce*/ 	.short	0x00a8


	//----- nvinfo : EIATTR_NUM_BARRIERS
	.align		4
        /*00d0*/ 	.byte	0x02, 0x4c
        /*00d2*/ 	.byte	0x01
	.zero		1


	//----- nvinfo : EIATTR_MERCURY_ISA_VERSION
	.align		4
        /*00d4*/ 	.byte	0x03, 0x5f
        /*00d6*/ 	.short	0x0101


	//----- nvinfo : EIATTR_COOP_GROUP_MASK_REGIDS
	.align		4
        /*00d8*/ 	.byte	0x04, 0x29
        /*00da*/ 	.short	(.L_913 - .L_912)


	//   ....[0]....
.L_912:
        /*00dc*/ 	.word	0xffffffff


	//   ....[1]....
        /*00e0*/ 	.word	0xffffffff


	//   ....[2]....
        /*00e4*/ 	.word	0xffffffff


	//   ....[3]....
        /*00e8*/ 	.word	0xffffffff


	//   ....[4]....
        /*00ec*/ 	.word	0xffffffff


	//   ....[5]....
        /*00f0*/ 	.word	0xffffffff


	//   ....[6]....
        /*00f4*/ 	.word	0xffffffff


	//   ....[7]....
        /*00f8*/ 	.word	0xffffffff


	//   ....[8]....
        /*00fc*/ 	.word	0xffffffff


	//   ....[9]....
        /*0100*/ 	.word	0xffffffff


	//   ....[10]....
        /*0104*/ 	.word	0x0500001c


	//   ....[11]....
        /*0108*/ 	.word	0x0500001b


	//   ....[12]....
        /*010c*/ 	.word	0x0500001d


	//   ....[13]....
        /*0110*/ 	.word	0x0500001e


	//   ....[14]....
        /*0114*/ 	.word	0x05000020


	//   ....[15]....
        /*0118*/ 	.word	0x0500001f


	//   ....[16]....
        /*011c*/ 	.word	0x05000021


	//   ....[17]....
        /*0120*/ 	.word	0x05000016


	//   ....[18]....
        /*0124*/ 	.word	0x05000020


	//   ....[19]....
        /*0128*/ 	.word	0x0500001f


	//   ....[20]....
        /*012c*/ 	.word	0x05000021


	//   ....[21]....
        /*0130*/ 	.word	0x05000026


	//   ....[22]....
        /*0134*/ 	.word	0x05000028


	//   ....[23]....
        /*0138*/ 	.word	0x05000025


	//   ....[24]....
        /*013c*/ 	.word	0x05000027


	//   ....[25]....
        /*0140*/ 	.word	0x0500001a


	//   ....[26]....
        /*0144*/ 	.word	0x05000020


	//   ....[27]....
        /*0148*/ 	.word	0x0500001f


	//   ....[28]....
        /*014c*/ 	.word	0x05000021


	//   ....[29]....
        /*0150*/ 	.word	0x05000026


	//   ....[30]....
        /*0154*/ 	.word	0x05000028


	//   ....[31]....
        /*0158*/ 	.word	0x05000025


	//   ....[32]....
        /*015c*/ 	.word	0x05000027


	//   ....[33]....
        /*0160*/ 	.word	0x0500001a


	//   ....[34]....
        /*0164*/ 	.word	0x0500001a


	//   ....[35]....
        /*0168*/ 	.word	0x0500001b


	//   ....[36]....
        /*016c*/ 	.word	0x0500002e


	//   ....[37]....
        /*0170*/ 	.word	0x0500001d


	//   ....[38]....
        /*0174*/ 	.word	0x0500001c


	//   ....[39]....
        /*0178*/ 	.word	0x0500002d


	//   ....[40]....
        /*017c*/ 	.word	0x0500001b


	//   ....[41]....
        /*0180*/ 	.word	0x05000030


	//   ....[42]....
        /*0184*/ 	.word	0x0500001a


	//   ....[43]....
        /*0188*/ 	.word	0x0500002d


	//   ....[44]....
        /*018c*/ 	.word	0x0500001c


	//   ....[45]....
        /*0190*/ 	.word	0x0500001d


	//   ....[46]....
        /*0194*/ 	.word	0x0500002c


	//   ....[47]....
        /*0198*/ 	.word	0x0500002f


	//   ....[48]....
        /*019c*/ 	.word	0x05000018


	//   ....[49]....
        /*01a0*/ 	.word	0x05000029


	//   ....[50]....
        /*01a4*/ 	.word	0x05000019


	//   ....[51]....
        /*01a8*/ 	.word	0x0500002d


	//   ....[52]....
        /*01ac*/ 	.word	0x0500002c


	//   ....[53]....
        /*01b0*/ 	.word	0x05000030


	//   ....[54]....
        /*01b4*/ 	.word	0x05000027


	//   ....[55]....
        /*01b8*/ 	.word	0x0500002a


	//   ....[56]....
        /*01bc*/ 	.word	0x0500001c


	//   ....[57]....
        /*01c0*/ 	.word	0x0500001d


	//   ....[58]....
        /*01c4*/ 	.word	0x0500001e


	//   ....[59]....
        /*01c8*/ 	.word	0x0500001f


	//   ....[60]....
        /*01cc*/ 	.word	0x05000025


	//   ....[61]....
        /*01d0*/ 	.word	0x05000027


	//   ....[62]....
        /*01d4*/ 	.word	0x0500002c


	//   ....[63]....
        /*01d8*/ 	.word	0x0500002b


	//   ....[64]....
        /*01dc*/ 	.word	0x0500001e


	//   ....[65]....
        /*01e0*/ 	.word	0x05000015


	//   ....[66]....
        /*01e4*/ 	.word	0x0500002f


	//   ....[67]....
        /*01e8*/ 	.word	0x0500002f


	//   ....[68]....
        /*01ec*/ 	.word	0x0500002f


	//   ....[69]....
        /*01f0*/ 	.word	0x0500002f


	//   ....[70]....
        /*01f4*/ 	.word	0x0500002f


	//   ....[71]....
        /*01f8*/ 	.word	0x0500002f


	//   ....[72]....
        /*01fc*/ 	.word	0x0500002f


	//   ....[73]....
        /*0200*/ 	.word	0x0500002f


	//   ....[74]....
        /*0204*/ 	.word	0x0500002f


	//   ....[75]....
        /*0208*/ 	.word	0x0500002f


	//   ....[76]....
        /*020c*/ 	.word	0x0500002f


	//   ....[77]....
        /*0210*/ 	.word	0x0500002f


	//   ....[78]....
        /*0214*/ 	.word	0x0500002f


	//   ....[79]....
        /*0218*/ 	.word	0x0500002f


	//   ....[80]....
        /*021c*/ 	.word	0x0500002f


	//   ....[81]....
        /*0220*/ 	.word	0x0500002f


	//   ....[82]....
        /*0224*/ 	.word	0x0500002f


	//   ....[83]....
        /*0228*/ 	.word	0x0500002f


	//   ....[84]....
        /*022c*/ 	.word	0x0500002f


	//   ....[85]....
        /*0230*/ 	.word	0x0500002f


	//   ....[86]....
        /*0234*/ 	.word	0x0500002f


	//   ....[87]....
        /*0238*/ 	.word	0x0500002f


	//   ....[88]....
        /*023c*/ 	.word	0x0500002f


	//   ....[89]....
        /*0240*/ 	.word	0x0500002f


	//   ....[90]....
        /*0244*/ 	.word	0x0500002f


	//   ....[91]....
        /*0248*/ 	.word	0x0500002f


	//   ....[92]....
        /*024c*/ 	.word	0x0500002f


	//   ....[93]....
        /*0250*/ 	.word	0x0500002f


	//   ....[94]....
        /*0254*/ 	.word	0x0500002f


	//   ....[95]....
        /*0258*/ 	.word	0x0500002f


	//   ....[96]....
        /*025c*/ 	.word	0x0500002f


	//   ....[97]....
        /*0260*/ 	.word	0x0500002f


	//   ....[98]....
        /*0264*/ 	.word	0x0500002f


	//   ....[99]....
        /*0268*/ 	.word	0x0500002f


	//   ....[100]....
        /*026c*/ 	.word	0x0500002f


	//   ....[101]....
        /*0270*/ 	.word	0x0500002f


	//   ....[102]....
        /*0274*/ 	.word	0x0500002f


	//   ....[103]....
        /*0278*/ 	.word	0x0500002f


	//   ....[104]....
        /*027c*/ 	.word	0x0500002f


	//   ....[105]....
        /*0280*/ 	.word	0x0500002f


	//   ....[106]....
        /*0284*/ 	.word	0x0500002f


	//   ....[107]....
        /*0288*/ 	.word	0x0500002f


	//   ....[108]....
        /*028c*/ 	.word	0x0500002f


	//   ....[109]....
        /*0290*/ 	.word	0x0500002f


	//   ....[110]....
        /*0294*/ 	.word	0x0500002f


	//   ....[111]....
        /*0298*/ 	.word	0x0500002f


	//   ....[112]....
        /*029c*/ 	.word	0x0500002f


	//   ....[113]....
        /*02a0*/ 	.word	0x0500002f


	//   ....[114]....
        /*02a4*/ 	.word	0x0500002f


	//   ....[115]....
        /*02a8*/ 	.word	0x0500002f


	//   ....[116]....
        /*02ac*/ 	.word	0x0500002f


	//   ....[117]....
        /*02b0*/ 	.word	0x0500002f


	//   ....[118]....
        /*02b4*/ 	.word	0x0500002f


	//   ....[119]....
        /*02b8*/ 	.word	0x0500002f


	//   ....[120]....
        /*02bc*/ 	.word	0x0500002f


	//   ....[121]....
        /*02c0*/ 	.word	0x0500002f


	//----- nvinfo : EIATTR_COOP_GROUP_INSTR_OFFSETS
	.align		4
.L_913:
        /*02c4*/ 	.byte	0x04, 0x28
        /*02c6*/ 	.short	(.L_915 - .L_914)


	//   ....[0]....
.L_914:
        /*02c8*/ 	.word	0x00003ba0


	//   ....[1]....
        /*02cc*/ 	.word	0x00003be0


	//   ....[2]....
        /*02d0*/ 	.word	0x00003c20


	//   ....[3]....
        /*02d4*/ 	.word	0x00003c50


	//   ....[4]....
        /*02d8*/ 	.word	0x00005740


	//   ....[5]....
        /*02dc*/ 	.word	0x00005770


	//   ....[6]....
        /*02e0*/ 	.word	0x000058e0


	//   ....[7]....
        /*02e4*/ 	.word	0x00005900


	//   ....[8]....
        /*02e8*/ 	.word	0x00005a30


	//   ....[9]....
        /*02ec*/ 	.word	0x00005a50


	//   ....[10]....
        /*02f0*/ 	.word	0x00007b60


	//   ....[11]....
        /*02f4*/ 	.word	0x00007b90


	//   ....[12]....
        /*02f8*/ 	.word	0x00007be0


	//   ....[13]....
        /*02fc*/ 	.word	0x00007c00


	//   ....[14]....
        /*0300*/ 	.word	0x00007c30


	//   ....[15]....
        /*0304*/ 	.word	0x00007c40


	//   ....[16]....
        /*0308*/ 	.word	0x00007c70


	//   ....[17]....
        /*030c*/ 	.word	0x00007c80


	//   ....[18]....
        /*0310*/ 	.word	0x00007e10


	//   ....[19]....
        /*0314*/ 	.word	0x00007e40


	//   ....[20]....
        /*0318*/ 	.word	0x00007e90


	//   ....[21]....
        /*031c*/ 	.word	0x00007eb0


	//   ....[22]....
        /*0320*/ 	.word	0x00007ee0


	//   ....[23]....
        /*0324*/ 	.word	0x00007ef0


	//   ....[24]....
        /*0328*/ 	.word	0x00007f20


	//   ....[25]....
        /*032c*/ 	.word	0x00007f30


	//   ....[26]....
        /*0330*/ 	.word	0x000080b0


	//   ....[27]....
        /*0334*/ 	.word	0x000080e0


	//   ....[28]....
        /*0338*/ 	.word	0x00008130


	//   ....[29]....
        /*033c*/ 	.word	0x00008150


	//   ....[30]....
        /*0340*/ 	.word	0x00008180


	//   ....[31]....
        /*0344*/ 	.word	0x00008190


	//   ....[32]....
        /*0348*/ 	.word	0x000081c0


	//   ....[33]....
        /*034c*/ 	.word	0x000081d0


	//   ....[34]....
        /*0350*/ 	.word	0x00008520


	//   ....[35]....
        /*0354*/ 	.word	0x00008560


	//   ....[36]....
        /*0358*/ 	.word	0x00008590


	//   ....[37]....
        /*035c*/ 	.word	0x000085e0


	//   ....[38]....
        /*0360*/ 	.word	0x00008600


	//   ....[39]....
        /*0364*/ 	.word	0x00008630


	//   ....[40]....
        /*0368*/ 	.word	0x00008650


	//   ....[41]....
        /*036c*/ 	.word	0x00008670


	//   ....[42]....
        /*0370*/ 	.word	0x00008690


	//   ....[43]....
        /*0374*/ 	.word	0x000086b0


	//   ....[44]....
        /*0378*/ 	.word	0x000086d0


	//   ....[45]....
        /*037c*/ 	.word	0x000086f0


	//   ....[46]....
        /*0380*/ 	.word	0x00008710


	//   ....[47]....
        /*0384*/ 	.word	0x00008740


	//   ....[48]....
        /*0388*/ 	.word	0x00008780


	//   ....[49]....
        /*038c*/ 	.word	0x000087a0


	//   ....[50]....
        /*0390*/ 	.word	0x000087c0


	//   ....[51]....
        /*0394*/ 	.word	0x000087e0


	//   ....[52]....
        /*0398*/ 	.word	0x00008810


	//   ....[53]....
        /*039c*/ 	.word	0x00008840


	//   ....[54]....
        /*03a0*/ 	.word	0x00008860


	//   ....[55]....
        /*03a4*/ 	.word	0x00008880


	//   ....[56]....
        /*03a8*/ 	.word	0x000088a0


	//   ....[57]....
        /*03ac*/ 	.word	0x000088d0


	//   ....[58]....
        /*03b0*/ 	.word	0x00008920


	//   ....[59]....
        /*03b4*/ 	.word	0x00008950


	//   ....[60]....
        /*03b8*/ 	.word	0x00008980


	//   ....[61]....
        /*03bc*/ 	.word	0x000089b0


	//   ....[62]....
        /*03c0*/ 	.word	0x000089e0


	//   ....[63]....
        /*03c4*/ 	.word	0x00008a10


	//   ....[64]....
        /*03c8*/ 	.word	0x00008b40


	//   ....[65]....
        /*03cc*/ 	.word	0x00008b90


	//   ....[66]....
        /*03d0*/ 	.word	0x00008cc0


	//   ....[67]....
        /*03d4*/ 	.word	0x00008d10


	//   ....[68]....
        /*03d8*/ 	.word	0x00008d80


	//   ....[69]....
        /*03dc*/ 	.word	0x00008de0


	//   ....[70]....
        /*03e0*/ 	.word	0x00008e50


	//   ....[71]....
        /*03e4*/ 	.word	0x00008eb0


	//   ....[72]....
        /*03e8*/ 	.word	0x00008f20


	//   ....[73]....
        /*03ec*/ 	.word	0x00008f80


	//   ....[74]....
        /*03f0*/ 	.word	0x00009030


	//   ....[75]....
        /*03f4*/ 	.word	0x000090c0


	//   ....[76]....
        /*03f8*/ 	.word	0x00009130


	//   ....[77]....
        /*03fc*/ 	.word	0x00009190


	//   ....[78]....
        /*0400*/ 	.word	0x00009200


	//   ....[79]....
        /*0404*/ 	.word	0x00009260


	//   ....[80]....
        /*0408*/ 	.word	0x000092d0


	//   ....[81]....
        /*040c*/ 	.word	0x00009330


	//   ....[82]....
        /*0410*/ 	.word	0x000093e0


	//   ....[83]....
        /*0414*/ 	.word	0x00009470


	//   ....[84]....
        /*0418*/ 	.word	0x000094e0


	//   ....[85]....
        /*041c*/ 	.word	0x00009540


	//   ....[86]....
        /*0420*/ 	.word	0x000095b0


	//   ....[87]....
        /*0424*/ 	.word	0x00009610


	//   ....[88]....
        /*0428*/ 	.word	0x00009680


	//   ....[89]....
        /*042c*/ 	.word	0x000096e0


	//   ....[90]....
        /*0430*/ 	.word	0x00009790


	//   ....[91]....
        /*0434*/ 	.word	0x00009840


	//   ....[92]....
        /*0438*/ 	.word	0x00009980


	//   ....[93]....
        /*043c*/ 	.word	0x00009a20


	//   ....[94]....
        /*0440*/ 	.word	0x00009ac0


	//   ....[95]....
        /*0444*/ 	.word	0x00009b30


	//   ....[96]....
        /*0448*/ 	.word	0x00009bb0


	//   ....[97]....
        /*044c*/ 	.word	0x00009c90


	//   ....[98]....
        /*0450*/ 	.word	0x00009d10


	//   ....[99]....
        /*0454*/ 	.word	0x00009db0


	//   ....[100]....
        /*0458*/ 	.word	0x00009e70


	//   ....[101]....
        /*045c*/ 	.word	0x00009ed0


	//   ....[102]....
        /*0460*/ 	.word	0x00009f40


	//   ....[103]....
        /*0464*/ 	.word	0x00009fa0


	//   ....[104]....
        /*0468*/ 	.word	0x0000a010


	//   ....[105]....
        /*046c*/ 	.word	0x0000a070


	//   ....[106]....
        /*0470*/ 	.word	0x0000a0f0


	//   ....[107]....
        /*0474*/ 	.word	0x0000a170


	//   ....[108]....
        /*0478*/ 	.word	0x0000a1e0


	//   ....[109]....
        /*047c*/ 	.word	0x0000a240


	//   ....[110]....
        /*0480*/ 	.word	0x0000a2b0


	//   ....[111]....
        /*0484*/ 	.word	0x0000a310


	//   ....[112]....
        /*0488*/ 	.word	0x0000a380


	//   ....[113]....
        /*048c*/ 	.word	0x0000a3e0


	//   ....[114]....
        /*0490*/ 	.word	0x0000a440


	//   ....[115]....
        /*0494*/ 	.word	0x0000a4b0


	//   ....[116]....
        /*0498*/ 	.word	0x0000a520


	//   ....[117]....
        /*049c*/ 	.word	0x0000a580


	//   ....[118]....
        /*04a0*/ 	.word	0x0000a5f0


	//   ....[119]....
        /*04a4*/ 	.word	0x0000a650


	//   ....[120]....
        /*04a8*/ 	.word	0x0000a710


	//   ....[121]....
        /*04ac*/ 	.word	0x0000a7a0


	//----- nvinfo : EIATTR_EXIT_INSTR_OFFSETS
	.align		4
.L_915:
        /*04b0*/ 	.byte	0x04, 0x1c
        /*04b2*/ 	.short	(.L_917 - .L_916)


	//   ....[0]....
.L_916:
        /*04b4*/ 	.word	0x00006b50


	//   ....[1]....
        /*04b8*/ 	.word	0x00008c60


	//----- nvinfo : EIATTR_MAX_THREADS
	.align		4
.L_917:
        /*04bc*/ 	.byte	0x04, 0x05
        /*04be*/ 	.short	(.L_919 - .L_918)
.L_918:
        /*04c0*/ 	.word	0x00000140
        /*04c4*/ 	.word	0x00000001
        /*04c8*/ 	.word	0x00000001


	//----- nvinfo : EIATTR_CRS_STACK_SIZE
	.align		4
.L_919:
        /*04cc*/ 	.byte	0x04, 0x1e
        /*04ce*/ 	.short	(.L_921 - .L_920)
.L_920:
        /*04d0*/ 	.word	0x00000000


	//----- nvinfo : EIATTR_CBANK_PARAM_SIZE
	.align		4
.L_921:
        /*04d4*/ 	.byte	0x03, 0x19
        /*04d6*/ 	.short	0x0060


	//----- nvinfo : EIATTR_PARAM_CBANK
	.align		4
        /*04d8*/ 	.byte	0x04, 0x0a
        /*04da*/ 	.short	(.L_923 - .L_922)
	.align		4
.L_922:
        /*04dc*/ 	.word	index@(.nv.constant0._ZN13group_norm_v218gn_bwd_cuda_kernelI13__nv_bfloat16Li320ELi1ELi16ELi160ELi256ELb1ELb1ELi32ELi320ELi320ELi4ELb1ELi16ELb0ELb0ELNS_15WgradSyncMethodE3ENS_16CompileConditionILi900EEEEEvPT_S6_S6_PKS5_S8_S8_S8_PKfflPfPj)
        /*04e0*/ 	.short	0x0210
        /*04e2*/ 	.short	0x0060


	//----- nvinfo : EIATTR_SW_WAR
	.align		4
.L_923:
        /*04e4*/ 	.byte	0x04, 0x36
        /*04e6*/ 	.short	(.L_925 - .L_924)
.L_924:
        /*04e8*/ 	.word	0x00000008
.L_925:


//--------------------- .nv.info._ZN13group_norm_v218gn_bwd_cuda_kernelI13__nv_bfloat16Li320ELi1ELi16ELi160ELi256ELb1ELb1ELi64ELi320ELi320ELi4ELb1ELi32ELb0ELb0ELNS_15WgradSyncMethodE3ENS_16CompileConditionILi900EEEEEvPT_S6_S6_PKS5_S8_S8_S8_PKfflPfPj --------------------------
	.section	.nv.info._ZN13group_norm_v218gn_bwd_cuda_kernelI13__nv_bfloat16Li320ELi1ELi16ELi160ELi256ELb1ELb1ELi64ELi320ELi320ELi4ELb1ELi32ELb0ELb0ELNS_15WgradSyncMethodE3ENS_16CompileConditionILi900EEEEEvPT_S6_S6_PKS5_S8_S8_S8_PKfflPfPj,"",@"SHT_CUDA_INFO"
	.sectionflags	@""
	.align	4


	//----- nvinfo : EIATTR_CUDA_API_VERSION
	.align		4
        /*0000*/ 	.byte	0x04, 0x37
        /*0002*/ 	.short	(.L_927 - .L_926)
.L_926:
        /*0004*/ 	.word	0x00000082


	//----- nvinfo : EIATTR_KPARAM_INFO
	.align		4
.L_927:
        /*0008*/ 	.byte	0x04, 0x17
        /*000a*/ 	.short	(.L_929 - .L_928)
.L_928:
        /*000c*/ 	.word	0x00000000
        /*0010*/ 	.short	0x000b
        /*0012*/ 	.short	0x0058
        /*0014*/ 	.byte	0x00, 0xf0, 0x21, 0x00


	//----- nvinfo : EIATTR_KPARAM_INFO
	.align		4
.L_929:
        /*0018*/ 	.byte	0x04, 0x17
        /*001a*/ 	.short	(.L_931 - .L_930)
.L_930:
        /*001c*/ 	.word	0x00000000
        /*0020*/ 	.short	0x000a
        /*0022*/ 	.short	0x0050
        /*0024*/ 	.byte	0x00, 0xf0, 0x21, 0x00


	//----- nvinfo : EIATTR_KPARAM_INFO
	.align		4
.L_931:
        /*0028*/ 	.byte	0x04, 0x17
        /*002a*/ 	.short	(.L_933 - .L_932)
.L_932:
        /*002c*/ 	.word	0x00000000
        /*0030*/ 	.short	0x0009
        /*0032*/ 	.short	0x0048
        /*0034*/ 	.byte	0x00, 0xf0, 0x21, 0x00


	//----- nvinfo : EIATTR_KPARAM_INFO
	.align		4
.L_933:
        /*0038*/ 	.byte	0x04, 0x17
        /*003a*/ 	.short	(.L_935 - .L_934)
.L_934:
        /*003c*/ 	.word	0x00000000
        /*0040*/ 	.short	0x0008
        /*0042*/ 	.short	0x0040
        /*0044*/ 	.byte	0x00, 0xf0, 0x11, 0x00


	//----- nvinfo : EIATTR_KPARAM_INFO
	.align		4
.L_935:
        /*0048*/ 	.byte	0x04, 0x17
        /*004a*/ 	.short	(.L_937 - .L_936)
.L_936:
        /*004c*/ 	.word	0x00000000
        /*0050*/ 	.short	0x0007
        /*0052*/ 	.short	0x0038
        /*0054*/ 	.byte	0x00, 0xf0, 0x21, 0x00


	//----- nvinfo : EIATTR_KPARAM_INFO
	.align		4
.L_937:
        /*0058*/ 	.byte	0x04, 0x17
        /*005a*/ 	.short	(.L_939 - .L_938)
.L_938:
        /*005c*/ 	.word	0x00000000
        /*0060*/ 	.short	0x0006
        /*0062*/ 	.short	0x0030
        /*0064*/ 	.byte	0x00, 0xf0, 0x21, 0x00


	//----- nvinfo : EIATTR_KPARAM_INFO
	.align		4
.L_939:
        /*0068*/ 	.byte	0x04, 0x17
        /*006a*/ 	.short	(.L_941 - .L_940)
.L_940:
        /*006c*/ 	.word	0x00000000
        /*0070*/ 	.short	0x0005
        /*0072*/ 	.short	0x0028
        /*0074*/ 	.byte	0x00, 0xf0, 0x21, 0x00


	//----- nvinfo : EIATTR_KPARAM_INFO
	.align		4
.L_941:
        /*0078*/ 	.byte	0x04, 0x17
        /*007a*/ 	.short	(.L_943 - .L_942)
.L_942:
        /*007c*/ 	.word	0x00000000
        /*0080*/ 	.short	0x0004
        /*0082*/ 	.short	0x0020
        /*0084*/ 	.byte	0x00, 0xf0, 0x21, 0x00


	//----- nvinfo : EIATTR_KPARAM_INFO
	.align		4
.L_943:
        /*0088*/ 	.byte	0x04, 0x17
        /*008a*/ 	.short	(.L_945 - .L_944)
.L_944:
        /*008c*/ 	.word	0x00000000
        /*0090*/ 	.short	0x0003
        /*0092*/ 	.short	0x0018
        /*0094*/ 	.byte	0x00, 0xf0, 0x21, 0x00


	//----- nvinfo : EIATTR_KPARAM_INFO
	.align		4
.L_945:
        /*0098*/ 	.byte	0x04, 0x17
        /*009a*/ 	.short	(.L_947 - .L_946)
.L_946:
        /*009c*/ 	.word	0x00000000
        /*00a0*/ 	.short	0x0002
        /*00a2*/ 	.short	0x0010
        /*00a4*/ 	.byte	0x00, 0xf0, 0x21, 0x00


	//----- nvinfo : EIATTR_KPARAM_INFO
	.align		4
.L_947:
        /*00a8*/ 	.byte	0x04, 0x17
        /*00aa*/ 	.short	(.L_949 - .L_948)
.L_948:
        /*00ac*/ 	.word	0x00000000
        /*00b0*/ 	.short	0x0001
        /*00b2*/ 	.short	0x0008
        /*00b4*/ 	.byte	0x00, 0xf0, 0x21, 0x00


	//----- nvinfo : EIATTR_KPARAM_INFO
	.align		4
.L_949:
        /*00b8*/ 	.byte	0x04, 0x17
        /*00ba*/ 	.short	(.L_951 - .L_950)
.L_950:
        /*00bc*/ 	.word	0x00000000
        /*00c0*/ 	.short	0x0000
        /*00c2*/ 	.short	0x0000
        /*00c4*/ 	.byte	0x00, 0xf0, 0x21, 0x00


	//----- nvinfo : EIATTR_SPARSE_MMA_MASK
	.align		4
.L_951:
        /*00c8*/ 	.byte	0x03, 0x50
        /*00ca*/ 	.short	0x0000


	//----- nvinfo : EIATTR_MAXREG_COUNT
	.align		4
        /*00cc*/ 	.byte	0x03, 0x1b
        /*00ce*/ 	.short	0x00a8


	//----- nvinfo : EIATTR_NUM_BARRIERS
	.align		4
        /*00d0*/ 	.byte	0x02, 0x4c
        /*00d2*/ 	.byte	0x01
	.zero		1


	//----- nvinfo : EIATTR_ANNOTATIONS
	.align		4
        /*00d4*/ 	.byte	0x04, 0x55
        /*00d6*/ 	.short	(.L_953 - .L_952)


	//   ....[0]....
.L_952:
        /* <DEDUP_REMOVED lines=14> */


	//----- nvinfo : EIATTR_MERCURY_ISA_VERSION
	.align		4
.L_953:
        /*01a8*/ 	.byte	0x03, 0x5f
        /*01aa*/ 	.short	0x0101


	//----- nvinfo : EIATTR_INT_WARP_WIDE_INSTR_OFFSETS
	.align		4
        /*01ac*/ 	.byte	0x04, 0x31
        /*01ae*/ 	.short	(.L_955 - .L_954)


	//   ....[0]....
.L_954:
        /*01b0*/ 	.word	0x00007420


	//----- nvinfo : EIATTR_COOP_GROUP_MASK_REGIDS
	.align		4
.L_955:
        /*01b4*/ 	.byte	0x04, 0x29
        /*01b6*/ 	.short	(.L_957 - .L_956)


	//   ....[0]....
.L_956:
        /*01b8*/ 	.word	0xffffffff


	//   ....[1]....
        /*01bc*/ 	.word	0xffffffff


	//   ....[2]....
        /*01c0*/ 	.word	0xffffffff


	//   ....[3]....
        /*01c4*/ 	.word	0xffffffff


	//   ....[4]....
        /*01c8*/ 	.word	0xffffffff


	//   ....[5]....
        /*01cc*/ 	.word	0xffffffff


	//   ....[6]....
        /*01d0*/ 	.word	0xffffffff


	//   ....[7]....
        /*01d4*/ 	.word	0xffffffff


	//   ....[8]....
        /*01d8*/ 	.word	0x05000020


	//   ....[9]....
        /*01dc*/ 	.word	0x0500001f


	//   ....[10]....
        /*01e0*/ 	.word	0x05000021


	//   ....[11]....
        /*01e4*/ 	.word	0x05000022


	//   ....[12]....
        /*01e8*/ 	.word	0x05000024


	//   ....[13]....
        /*01ec*/ 	.word	0x05000023


	//   ....[14]....
        /*01f0*/ 	.word	0x05000025


	//   ....[15]....
        /*01f4*/ 	.word	0x0500001a


	//   ....[16]....
        /*01f8*/ 	.word	0x05000024


	//   ....[17]....
        /*01fc*/ 	.word	0x05000023


	//   ....[18]....
        /*0200*/ 	.word	0x05000025


	//   ....[19]....
        /*0204*/ 	.word	0x0500002a


	//   ....[20]....
        /*0208*/ 	.word	0x0500002c


	//   ....[21]....
        /*020c*/ 	.word	0x05000029


	//   ....[22]....
        /*0210*/ 	.word	0x0500002b


	//   ....[23]....
        /*0214*/ 	.word	0x0500001e


	//   ....[24]....
        /*0218*/ 	.word	0x05000024


	//   ....[25]....
        /*021c*/ 	.word	0x05000023


	//   ....[26]....
        /*0220*/ 	.word	0x05000025


	//   ....[27]....
        /*0224*/ 	.word	0x0500002a


	//   ....[28]....
        /*0228*/ 	.word	0x0500002c


	//   ....[29]....
        /*022c*/ 	.word	0x05000029


	//   ....[30]....
        /*0230*/ 	.word	0x0500002b


	//   ....[31]....
        /*0234*/ 	.word	0x0500001e


	//   ....[32]....
        /*0238*/ 	.word	0x0500001e


	//   ....[33]....
        /*023c*/ 	.word	0x0500001f


	//   ....[34]....
        /*0240*/ 	.word	0x05000032


	//   ....[35]....
        /*0244*/ 	.word	0x05000021


	//   ....[36]....
        /*0248*/ 	.word	0x05000020


	//   ....[37]....
        /*024c*/ 	.word	0x05000031


	//   ....[38]....
        /*0250*/ 	.word	0x0500001f


	//   ....[39]....
        /*0254*/ 	.word	0x05000034


	//   ....[40]....
        /*0258*/ 	.word	0x0500001e


	//   ....[41]....
        /*025c*/ 	.word	0x05000031


	//   ....[42]....
        /*0260*/ 	.word	0x05000020


	//   ....[43]....
        /*0264*/ 	.word	0x05000021


	//   ....[44]....
        /*0268*/ 	.word	0x05000030


	//   ....[45]....
        /*026c*/ 	.word	0x05000033


	//   ....[46]....
        /*0270*/ 	.word	0x0500001c


	//   ....[47]....
        /*0274*/ 	.word	0x0500002d


	//   ....[48]....
        /*0278*/ 	.word	0x0500001d


	//   ....[49]....
        /*027c*/ 	.word	0x05000031


	//   ....[50]....
        /*0280*/ 	.word	0x05000030


	//   ....[51]....
        /*0284*/ 	.word	0x05000034


	//   ....[52]....
        /*0288*/ 	.word	0x0500002b


	//   ....[53]....
        /*028c*/ 	.word	0x0500002e


	//   ....[54]....
        /*0290*/ 	.word	0x05000020


	//   ....[55]....
        /*0294*/ 	.word	0x05000021


	//   ....[56]....
        /*0298*/ 	.word	0x05000022


	//   ....[57]....
        /*029c*/ 	.word	0x05000023


	//   ....[58]....
        /*02a0*/ 	.word	0x05000029


	//   ....[59]....
        /*02a4*/ 	.word	0x0500002b


	//   ....[60]....
        /*02a8*/ 	.word	0x05000030


	//   ....[61]....
        /*02ac*/ 	.word	0x0500002f


	//   ....[62]....
        /*02b0*/ 	.word	0x05000022


	//   ....[63]....
        /*02b4*/ 	.word	0x05000019


	//   ....[64]....
        /*02b8*/ 	.word	0x05000033


	//   ....[65]....
        /*02bc*/ 	.word	0x05000033


	//   ....[66]....
        /*02c0*/ 	.word	0x05000033


	//   ....[67]....
        /*02c4*/ 	.word	0x05000033


	//   ....[68]....
        /*02c8*/ 	.word	0x05000033


	//   ....[69]....
        /*02cc*/ 	.word	0x05000033


	//   ....[70]....
        /*02d0*/ 	.word	0x05000033


	//   ....[71]....
        /*02d4*/ 	.word	0x05000033


	//   ....[72]....
        /*02d8*/ 	.word	0x05000033


	//   ....[73]....
        /*02dc*/ 	.word	0x05000033


	//   ....[74]....
        /*02e0*/ 	.word	0x05000033


	//   ....[75]....
        /*02e4*/ 	.word	0x05000033


	//   ....[76]....
        /*02e8*/ 	.word	0x05000033


	//   ....[77]....
        /*02ec*/ 	.word	0x05000033


	//   ....[78]....
        /*02f0*/ 	.word	0x05000033


	//   ....[79]....
        /*02f4*/ 	.word	0x05000033


	//   ....[80]....
        /*02f8*/ 	.word	0x05000033


	//   ....[81]....
        /*02fc*/ 	.word	0x05000033


	//   ....[82]....
        /*0300*/ 	.word	0x05000033


	//   ....[83]....
        /*0304*/ 	.word	0x05000033


	//   ....[84]....
        /*0308*/ 	.word	0x05000033


	//   ....[85]....
        /*030c*/ 	.word	0x05000033


	//   ....[86]....
        /*0310*/ 	.word	0x05000033


	//   ....[87]....
        /*0314*/ 	.word	0x05000033


	//   ....[88]....
        /*0318*/ 	.word	0x05000033


	//   ....[89]....
        /*031c*/ 	.word	0x05000033


	//   ....[90]....
        /*0320*/ 	.word	0x05000033


	//   ....[91]....
        /*0324*/ 	.word	0x05000033


	//   ....[92]....
        /*0328*/ 	.word	0x05000033


	//   ....[93]....
        /*032c*/ 	.word	0x05000033


	//   ....[94]....
        /*0330*/ 	.word	0x05000033


	//   ....[95]....
        /*0334*/ 	.word	0x05000033


	//   ....[96]....
        /*0338*/ 	.word	0x05000033


	//   ....[97]....
        /*033c*/ 	.word	0x05000033


	//   ....[98]....
        /*0340*/ 	.word	0x05000033


	//   ....[99]....
        /*0344*/ 	.word	0x05000033


	//   ....[100]....
        /*0348*/ 	.word	0x05000033


	//   ....[101]....
        /*034c*/ 	.word	0x05000033


	//   ....[102]....
        /*0350*/ 	.word	0x05000033


	//   ....[103]....
        /*0354*/ 	.word	0x05000033


	//   ....[104]....
        /*0358*/ 	.word	0x05000033


	//   ....[105]....
        /*035c*/ 	.word	0x05000033


	//   ....[106]....
        /*0360*/ 	.word	0x05000033


	//   ....[107]....
        /*0364*/ 	.word	0x05000033


	//   ....[108]....
        /*0368*/ 	.word	0x05000033


	//   ....[109]....
        /*036c*/ 	.word	0x05000033


	//   ....[110]....
        /*0370*/ 	.word	0x05000033


	//   ....[111]....
        /*0374*/ 	.word	0x05000033


	//   ....[112]....
        /*0378*/ 	.word	0x05000033


	//   ....[113]....
        /*037c*/ 	.word	0x05000033


	//   ....[114]....
        /*0380*/ 	.word	0x05000033


	//   ....[115]....
        /*0384*/ 	.word	0x05000033


	//   ....[116]....
        /*0388*/ 	.word	0x05000033


	//   ....[117]....
        /*038c*/ 	.word	0x05000033


	//   ....[118]....
        /*0390*/ 	.word	0x05000033


	//   ....[119]....
        /*0394*/ 	.word	0x05000033


	//----- nvinfo : EIATTR_COOP_GROUP_INSTR_OFFSETS
	.align		4
.L_957:
        /*0398*/ 	.byte	0x04, 0x28
        /*039a*/ 	.short	(.L_959 - .L_958)


	//   ....[0]....
.L_958:
        /*039c*/ 	.word	0x00006ac0


	//   ....[1]....
        /*03a0*/ 	.word	0x00006ad0


	//   ....[2]....
        /*03a4*/ 	.word	0x00006c20


	//   ....[3]....
        /*03a8*/ 	.word	0x00006cb0


	//   ....[4]....
        /*03ac*/ 	.word	0x00007b20


	//   ....[5]....
        /*03b0*/ 	.word	0x00007b40


	//   ....[6]....
        /*03b4*/ 	.word	0x00007b60


	//   ....[7]....
        /*03b8*/ 	.word	0x00007b80


	//   ....[8]....
        /*03bc*/ 	.word	0x0000d600


	//   ....[9]....
        /*03c0*/ 	.word	0x0000d630


	//   ....[10]....
        /*03c4*/ 	.word	0x0000d680


	//   ....[11]....
        /*03c8*/ 	.word	0x0000d6a0


	//   ....[12]....
        /*03cc*/ 	.word	0x0000d6d0


	//   ....[13]....
        /*03d0*/ 	.word	0x0000d6e0


	//   ....[14]....
        /*03d4*/ 	.word	0x0000d710


	//   ....[15]....
        /*03d8*/ 	.word	0x0000d720


	//   ....[16]....
        /*03dc*/ 	.word	0x0000d8b0


	//   ....[17]....
        /*03e0*/ 	.word	0x0000d8e0


	//   ....[18]....
        /*03e4*/ 	.word	0x0000d930


	//   ....[19]....
        /*03e8*/ 	.word	0x0000d950


	//   ....[20]....
        /*03ec*/ 	.word	0x0000d980


	//   ....[21]....
        /*03f0*/ 	.word	0x0000d990


	//   ....[22]....
        /*03f4*/ 	.word	0x0000d9c0


	//   ....[23]....
        /*03f8*/ 	.word	0x0000d9d0


	//   ....[24]....
        /*03fc*/ 	.word	0x0000db10


	//   ....[25]....
        /*0400*/ 	.word	0x0000db40


	//   ....[26]....
        /*0404*/ 	.word	0x0000db90


	//   ....[27]....
        /*0408*/ 	.word	0x0000dbb0


	//   ....[28]....
        /*040c*/ 	.word	0x0000dbe0


	//   ....[29]....
        /*0410*/ 	.word	0x0000dbf0


	//   ....[30]....
        /*0414*/ 	.word	0x0000dc20


	//   ....[31]....
        /*0418*/ 	.word	0x0000dc30


	//   ....[32]....
        /*041c*/ 	.word	0x0000df50


	//   ....[33]....
        /*0420*/ 	.word	0x0000df80


	//   ....[34]....
        /*0424*/ 	.word	0x0000dfb0


	//   ....[35]....
        /*0428*/ 	.word	0x0000e000


	//   ....[36]....
        /*042c*/ 	.word	0x0000e020


	//   ....[37]....
        /*0430*/ 	.word	0x0000e050


	//   ....[38]....
        /*0434*/ 	.word	0x0000e070


	//   ....[39]....
        /*0438*/ 	.word	0x0000e090


	//   ....[40]....
        /*043c*/ 	.word	0x0000e0b0


	//   ....[41]....
        /*0440*/ 	.word	0x0000e0d0


	//   ....[42]....
        /*0444*/ 	.word	0x0000e0f0


	//   ....[43]....
        /*0448*/ 	.word	0x0000e110


	//   ....[44]....
        /*044c*/ 	.word	0x0000e130


	//   ....[45]....
        /*0450*/ 	.word	0x0000e160


	//   ....[46]....
        /*0454*/ 	.word	0x0000e1a0


	//   ....[47]....
        /*0458*/ 	.word	0x0000e1c0


	//   ....[48]....
        /*045c*/ 	.word	0x0000e1e0


	//   ....[49]....
        /*0460*/ 	.word	0x0000e200


	//   ....[50]....
        /*0464*/ 	.word	0x0000e230


	//   ....[51]....
        /*0468*/ 	.word	0x0000e260


	//   ....[52]....
        /*046c*/ 	.word	0x0000e280


	//   ....[53]....
        /*0470*/ 	.word	0x0000e2a0


	//   ....[54]....
        /*0474*/ 	.word	0x0000e2c0


	//   ....[55]....
        /*0478*/ 	.word	0x0000e2f0


	//   ....[56]....
        /*047c*/ 	.word	0x0000e340


	//   ....[57]....
        /*0480*/ 	.word	0x0000e370


	//   ....[58]....
        /*0484*/ 	.word	0x0000e3a0


	//   ....[59]....
        /*0488*/ 	.word	0x0000e3d0


	//   ....[60]....
        /*048c*/ 	.word	0x0000e400


	//   ....[61]....
        /*0490*/ 	.word	0x0000e430


	//   ....[62]....
        /*0494*/ 	.word	0x0000e560


	//   ....[63]....
        /*0498*/ 	.word	0x0000e5b0


	//   ....[64]....
        /*049c*/ 	.word	0x0000e6e0


	//   ....[65]....
        /*04a0*/ 	.word	0x0000e730


	//   ....[66]....
        /*04a4*/ 	.word	0x0000e7a0


	//   ....[67]....
        /*04a8*/ 	.word	0x0000e800


	//   ....[68]....
        /*04ac*/ 	.word	0x0000e870


	//   ....[69]....
        /*04b0*/ 	.word	0x0000e8d0


	//   ....[70]....
        /*04b4*/ 	.word	0x0000e940


	//   ....[71]....
        /*04b8*/ 	.word	0x0000e9a0


	//   ....[72]....
        /*04bc*/ 	.word	0x0000ea50


	//   ....[73]....
        /*04c0*/ 	.word	0x0000eae0


	//   ....[74]....
        /*04c4*/ 	.word	0x0000eb50


	//   ....[75]....
        /*04c8*/ 	.word	0x0000ebb0


	//   ....[76]....
        /*04cc*/ 	.word	0x0000ec20


	//   ....[77]....
        /*04d0*/ 	.word	0x0000ec80


	//   ....[78]....
        /*04d4*/ 	.word	0x0000ecf0


	//   ....[79]....
        /*04d8*/ 	.word	0x0000ed50


	//   ....[80]....
        /*04dc*/ 	.word	0x0000ee00


	//   ....[81]....
        /*04e0*/ 	.word	0x0000ee90


	//   ....[82]....
        /*04e4*/ 	.word	0x0000ef00


	//   ....[83]....
        /*04e8*/ 	.word	0x0000ef60


	//   ....[84]....
        /*04ec*/ 	.word	0x0000efd0


	//   ....[85]....
        /*04f0*/ 	.word	0x0000f030


	//   ....[86]....
        /*04f4*/ 	.word	0x0000f0a0


	//   ....[87]....
        /*04f8*/ 	.word	0x0000f100


	//   ....[88]....
        /*04fc*/ 	.word	0x0000f1b0


	//   ....[89]....
        /*0500*/ 	.word	0x0000f270


	//   ....[90]....
        /*0504*/ 	.word	0x0000f3a0


	//   ....[91]....
        /*0508*/ 	.word	0x0000f420


	//   ....[92]....
        /*050c*/ 	.word	0x0000f4d0


	//   ....[93]....
        /*0510*/ 	.word	0x0000f530


	//   ....[94]....
        /*0514*/ 	.word	0x0000f5b0


	//   ....[95]....
        /*0518*/ 	.word	0x0000f680


	//   ....[96]....
        /*051c*/ 	.word	0x0000f700


	//   ....[97]....
        /*0520*/ 	.word	0x0000f7a0


	//   ....[98]....
        /*0524*/ 	.word	0x0000f860


	//   ....[99]....
        /*0528*/ 	.word	0x0000f8c0


	//   ....[100]....
        /*052c*/ 	.word	0x0000f930


	//   ....[101]....
        /*0530*/ 	.word	0x0000f990


	//   ....[102]....
        /*0534*/ 	.word	0x0000fa00


	//   ....[103]....
        /*0538*/ 	.word	0x0000fa60


	//   ....[104]....
        /*053c*/ 	.word	0x0000fae0


	//   ....[105]....
        /*0540*/ 	.word	0x0000fb60


	//   ....[106]....
        /*0544*/ 	.word	0x0000fbd0


	//   ....[107]....
        /*0548*/ 	.word	0x0000fc30


	//   ....[108]....
        /*054c*/ 	.word	0x0000fca0


	//   ....[109]....
        /*0550*/ 	.word	0x0000fd00


	//   ....[110]....
        /*0554*/ 	.word	0x0000fd70


	//   ....[111]....
        /*0558*/ 	.word	0x0000fdd0


	//   ....[112]....
        /*055c*/ 	.word	0x0000fe30


	//   ....[113]....
        /*0560*/ 	.word	0x0000fea0


	//   ....[114]....
        /*0564*/ 	.word	0x0000ff10


	//   ....[115]....
        /*0568*/ 	.word	0x0000ff70


	//   ....[116]....
        /*056c*/ 	.word	0x0000ffe0


	//   ....[117]....
        /*0570*/ 	.word	0x00010040


	//   ....[118]....
        /*0574*/ 	.word	0x00010100


	//   ....[119]....
        /*0578*/ 	.word	0x00010190


	//----- nvinfo : EIATTR_EXIT_INSTR_OFFSETS
	.align		4
.L_959:
        /*057c*/ 	.byte	0x04, 0x1c
        /*057e*/ 	.short	(.L_961 - .L_960)


	//   ....[0]....
.L_960:
        /*0580*/ 	.word	0x0000c5d0


	//   ....[1]....
        /*0584*/ 	.word	0x0000e680


	//----- nvinfo : EIATTR_MAX_THREADS
	.align		4
.L_961:
        /*0588*/ 	.byte	0x04, 0x05
        /*058a*/ 	.short	(.L_963 - .L_962)
.L_962:
        /*058c*/ 	.word	0x00000140
        /*0590*/ 	.word	0x00000001
        /*0594*/ 	.word	0x00000001


	//----- nvinfo : EIATTR_CRS_STACK_SIZE
	.align		4
.L_963:
        /*0598*/ 	.byte	0x04, 0x1e
        /*059a*/ 	.short	(.L_965 - .L_964)
.L_964:
        /*059c*/ 	.word	0x00000000


	//----- nvinfo : EIATTR_CBANK_PARAM_SIZE
	.align		4
.L_965:
        /*05a0*/ 	.byte	0x03, 0x19
        /*05a2*/ 	.short	0x0060


	//----- nvinfo : EIATTR_PARAM_CBANK
	.align		4
        /*05a4*/ 	.byte	0x04, 0x0a
        /*05a6*/ 	.short	(.L_967 - .L_966)
	.align		4
.L_966:
        /*05a8*/ 	.word	index@(.nv.constant0._ZN13group_norm_v218gn_bwd_cuda_kernelI13__nv_bfloat16Li320ELi1ELi16ELi160ELi256ELb1ELb1ELi64ELi320ELi320ELi4ELb1ELi32ELb0ELb0ELNS_15WgradSyncMethodE3ENS_16CompileConditionILi900EEEEEvPT_S6_S6_PKS5_S8_S8_S8_PKfflPfPj)
        /*05ac*/ 	.short	0x0210
        /*05ae*/ 	.short	0x0060


	//----- nvinfo : EIATTR_SW_WAR
	.align		4
.L_967:
        /*05b0*/ 	.byte	0x04, 0x36
        /*05b2*/ 	.short	(.L_969 - .L_968)
.L_968:
        /*05b4*/ 	.word	0x00000008
.L_969:


//--------------------- .nv.info._ZN13group_norm_v218gn_bwd_cuda_kernelI13__nv_bfloat16Li320ELi2ELi16ELi160ELi256ELb1ELb1ELi32ELi320ELi320ELi4ELb1ELi32ELb0ELb0ELNS_15WgradSyncMethodE3ENS_16CompileConditionILi900EEEEEvPT_S6_S6_PKS5_S8_S8_S8_PKfflPfPj --------------------------
	.section	.nv.info._ZN13group_norm_v218gn_bwd_cuda_kernelI13__nv_bfloat16Li320ELi2ELi16ELi160ELi256ELb1ELb1ELi32ELi320ELi320ELi4ELb1ELi32ELb0ELb0ELNS_15WgradSyncMethodE3ENS_16CompileConditionILi900EEEEEvPT_S6_S6_PKS5_S8_S8_S8_PKfflPfPj,"",@"SHT_CUDA_INFO"
	.sectionflags	@""
	.align	4


	//----- nvinfo : EIATTR_CUDA_API_VERSION
	.align		4
        /*0000*/ 	.byte	0x04, 0x37
        /*0002*/ 	.short	(.L_971 - .L_970)
.L_970:
        /*0004*/ 	.word	0x00000082


	//----- nvinfo : EIATTR_KPARAM_INFO
	.align		4
.L_971:
        /*0008*/ 	.byte	0x04, 0x17
        /*000a*/ 	.short	(.L_973 - .L_972)
.L_972:
        /*000c*/ 	.word	0x00000000
        /*0010*/ 	.short	0x000b
        /*0012*/ 	.short	0x0058
        /*0014*/ 	.byte	0x00, 0xf0, 0x21, 0x00


	//----- nvinfo : EIATTR_KPARAM_INFO
	.align		4
.L_973:
        /*0018*/ 	.byte	0x04, 0x17
        /*001a*/ 	.short	(.L_975 - .L_974)
.L_974:
        /*001c*/ 	.word	0x00000000
        /*0020*/ 	.short	0x000a
        /*0022*/ 	.short	0x0050
        /*0024*/ 	.byte	0x00, 0xf0, 0x21, 0x00


	//----- nvinfo : EIATTR_KPARAM_INFO
	.align		4
.L_975:
        /*0028*/ 	.byte	0x04, 0x17
        /*002a*/ 	.short	(.L_977 - .L_976)
.L_976:
        /*002c*/ 	.word	0x00000000
        /*0030*/ 	.short	0x0009
        /*0032*/ 	.short	0x0048
        /*0034*/ 	.byte	0x00, 0xf0, 0x21, 0x00


	//----- nvinfo : EIATTR_KPARAM_INFO
	.align		4
.L_977:
        /*0038*/ 	.byte	0x04, 0x17
        /*003a*/ 	.short	(.L_979 - .L_978)
.L_978:
        /*003c*/ 	.word	0x00000000
        /*0040*/ 	.short	0x0008
        /*0042*/ 	.short	0x0040
        /*0044*/ 	.byte	0x00, 0xf0, 0x11, 0x00


	//----- nvinfo : EIATTR_KPARAM_INFO
	.align		4
.L_979:
        /*0048*/ 	.byte	0x04, 0x17
        /*004a*/ 	.short	(.L_981 - .L_980)
.L_980:
        /*004c*/ 	.word	0x00000000
        /*0050*/ 	.short	0x0007
        /*0052*/ 	.short	0x0038
        /*0054*/ 	.byte	0x00, 0xf0, 0x21, 0x00


	//----- nvinfo : EIATTR_KPARAM_INFO
	.align		4
.L_981:
        /*0058*/ 	.byte	0x04, 0x17
        /*005a*/ 	.short	(.L_983 - .L_982)
.L_982:
        /*005c*/ 	.word	0x00000000
        /*0060*/ 	.short	0x0006
        /*0062*/ 	.short	0x0030
        /*0064*/ 	.byte	0x00, 0xf0, 0x21, 0x00


	//----- nvinfo : EIATTR_KPARAM_INFO
	.align		4
.L_983:
        /*0068*/ 	.byte	0x04, 0x17
        /*006a*/ 	.short	(.L_985 - .L_984)
.L_984:
        /*006c*/ 	.word	0x00000000
        /*0070*/ 	.short	0x0005
        /*0072*/ 	.short	0x0028
        /*0074*/ 	.byte	0x00, 0xf0, 0x21, 0x00


	//----- nvinfo : EIATTR_KPARAM_INFO
	.align		4
.L_985:
        /*0078*/ 	.byte	0x04, 0x17
        /*007a*/ 	.short	(.L_987 - .L_986)
.L_986:
        /*007c*/ 	.word	0x00000000
        /*0080*/ 	.short	0x0004
        /*0082*/ 	.short	0x0020
        /*0084*/ 	.byte	0x00, 0xf0, 0x21, 0x00


	//----- nvinfo : EIATTR_KPARAM_INFO
	.align		4
.L_987:
        /*0088*/ 	.byte	0x04, 0x17
        /*008a*/ 	.short	(.L_989 - .L_988)
.L_988:
        /*008c*/ 	.word	0x00000000
        /*0090*/ 	.short	0x0003
        /*0092*/ 	.short	0x0018
        /*0094*/ 	.byte	0x00, 0xf0, 0x21, 0x00


	//----- nvinfo : EIATTR_KPARAM_INFO
	.align		4
.L_989:
        /*0098*/ 	.byte	0x04, 0x17
        /*009a*/ 	.short	(.L_991 - .L_990)
.L_990:
        /*009c*/ 	.word	0x00000000
        /*00a0*/ 	.short	0x0002
        /*00a2*/ 	.short	0x0010
        /*00a4*/ 	.byte	0x00, 0xf0, 0x21, 0x00


	//----- nvinfo : EIATTR_KPARAM_INFO
	.align		4
.L_991:
        /*00a8*/ 	.byte	0x04, 0x17
        /*00aa*/ 	.short	(.L_993 - .L_992)
.L_992:
        /*00ac*/ 	.word	0x00000000
        /*00b0*/ 	.short	0x0001
        /*00b2*/ 	.short	0x0008
        /*00b4*/ 	.byte	0x00, 0xf0, 0x21, 0x00


	//----- nvinfo : EIATTR_KPARAM_INFO
	.align		4
.L_993:
        /*00b8*/ 	.byte	0x04, 0x17
        /*00ba*/ 	.short	(.L_995 - .L_994)
.L_994:
        /*00bc*/ 	.word	0x00000000
        /*00c0*/ 	.short	0x0000
        /*00c2*/ 	.short	0x0000
        /*00c4*/ 	.byte	0x00, 0xf0, 0x21, 0x00


	//----- nvinfo : EIATTR_SPARSE_MMA_MASK
	.align		4
.L_995:
        /*00c8*/ 	.byte	0x03, 0x50
        /*00ca*/ 	.short	0x0000


	//----- nvinfo : EIATTR_MAXREG_COUNT
	.align		4
        /*00cc*/ 	.byte	0x03, 0x1b
        /*00ce*/ 	.short	0x0060


	//----- nvinfo : EIATTR_NUM_BARRIERS
	.align		4
        /*00d0*/ 	.byte	0x02, 0x4c
        /*00d2*/ 	.byte	0x01
	.zero		1


	//----- nvinfo : EIATTR_ANNOTATIONS
	.align		4
        /*00d4*/ 	.byte	0x04, 0x55
        /*00d6*/ 	.short	(.L_997 - .L_996)


	//   ....[0]....
.L_996:
        /* <DEDUP_REMOVED lines=13> */


	//----- nvinfo : EIATTR_MERCURY_ISA_VERSION
	.align		4
.L_997:
        /*0198*/ 	.byte	0x03, 0x5f
        /*019a*/ 	.short	0x0101


	//----- nvinfo : EIATTR_COOP_GROUP_MASK_REGIDS
	.align		4
        /*019c*/ 	.byte	0x04, 0x29
        /*019e*/ 	.short	(.L_999 - .L_998)


	//   ....[0]....
.L_998:
        /*01a0*/ 	.word	0xffffffff


	//   ....[1]....
        /*01a4*/ 	.word	0xffffffff


	//   ....[2]....
        /*01a8*/ 	.word	0xffffffff


	//   ....[3]....
        /*01ac*/ 	.word	0xffffffff


	//   ....[4]....
        /*01b0*/ 	.word	0xffffffff


	//   ....[5]....
        /*01b4*/ 	.word	0xffffffff


	//   ....[6]....
        /*01b8*/ 	.word	0xffffffff


	//   ....[7]....
        /*01bc*/ 	.word	0xffffffff


	//   ....[8]....
        /*01c0*/ 	.word	0xffffffff


	//   ....[9]....
        /*01c4*/ 	.word	0xffffffff


	//   ....[10]....
        /*01c8*/ 	.word	0x0500000f


	//   ....[11]....
        /*01cc*/ 	.word	0x05000016


	//   ....[12]....
        /*01d0*/ 	.word	0x05000018


	//   ....[13]....
        /*01d4*/ 	.word	0x05000011


	//   ....[14]....
        /*01d8*/ 	.word	0x0500001d


	//   ....[15]....
        /*01dc*/ 	.word	0x05000012


	//   ....[16]....
        /*01e0*/ 	.word	0x05000016


	//   ....[17]....
        /*01e4*/ 	.word	0x05000017


	//   ....[18]....
        /*01e8*/ 	.word	0x05000016


	//   ....[19]....
        /*01ec*/ 	.word	0x0500000f


	//   ....[20]....
        /*01f0*/ 	.word	0x05000011


	//   ....[21]....
        /*01f4*/ 	.word	0x05000018


	//   ....[22]....
        /*01f8*/ 	.word	0x05000022


	//   ....[23]....
        /*01fc*/ 	.word	0x05000021


	//   ....[24]....
        /*0200*/ 	.word	0x0500000f


	//   ....[25]....
        /*0204*/ 	.word	0x05000016


	//   ....[26]....
        /*0208*/ 	.word	0x05000016


	//   ....[27]....
        /*020c*/ 	.word	0x0500000f


	//   ....[28]....
        /*0210*/ 	.word	0x05000011


	//   ....[29]....
        /*0214*/ 	.word	0x05000018


	//   ....[30]....
        /*0218*/ 	.word	0x05000022


	//   ....[31]....
        /*021c*/ 	.word	0x05000021


	//   ....[32]....
        /*0220*/ 	.word	0x0500000f


	//   ....[33]....
        /*0224*/ 	.word	0x05000016


	//   ....[34]....
        /*0228*/ 	.word	0x0500000f


	//   ....[35]....
        /*022c*/ 	.word	0x05000016


	//   ....[36]....
        /*0230*/ 	.word	0x05000022


	//   ....[37]....
        /*0234*/ 	.word	0x05000018


	//   ....[38]....
        /*0238*/ 	.word	0x0500001c


	//   ....[39]....
        /*023c*/ 	.word	0x0500002e


	//   ....[40]....
        /*0240*/ 	.word	0x05000024


	//   ....[41]....
        /*0244*/ 	.word	0x05000017


	//   ....[42]....
        /*0248*/ 	.word	0x05000016


	//   ....[43]....
        /*024c*/ 	.word	0x0500001b


	//   ....[44]....
        /*0250*/ 	.word	0x0500000f


	//   ....[45]....
        /*0254*/ 	.word	0x05000011


	//   ....[46]....
        /*0258*/ 	.word	0x05000029


	//   ....[47]....
        /*025c*/ 	.word	0x05000023


	//   ....[48]....
        /*0260*/ 	.word	0x0500002c


	//   ....[49]....
        /*0264*/ 	.word	0x05000012


	//   ....[50]....
        /*0268*/ 	.word	0x05000022


	//   ....[51]....
        /*026c*/ 	.word	0x05000025


	//   ....[52]....
        /*0270*/ 	.word	0x05000014


	//   ....[53]....
        /*0274*/ 	.word	0x05000020


	//   ....[54]....
        /*0278*/ 	.word	0x0500001e


	//   ....[55]....
        /*027c*/ 	.word	0x0500001c


	//   ....[56]....
        /*0280*/ 	.word	0x05000027


	//   ....[57]....
        /*0284*/ 	.word	0x0500001b


	//   ....[58]....
        /*0288*/ 	.word	0x05000023


	//   ....[59]....
        /*028c*/ 	.word	0x05000024


	//   ....[60]....
        /*0290*/ 	.word	0x0500002a


	//   ....[61]....
        /*0294*/ 	.word	0x0500002b


	//   ....[62]....
        /*0298*/ 	.word	0x05000031


	//   ....[63]....
        /*029c*/ 	.word	0x05000033


	//   ....[64]....
        /*02a0*/ 	.word	0x05000021


	//   ....[65]....
        /*02a4*/ 	.word	0x05000011


	//   ....[66]....
        /*02a8*/ 	.word	0x0500000f


	//   ....[67]....
        /*02ac*/ 	.word	0x0500000f


	//   ....[68]....
        /*02b0*/ 	.word	0x0500000f


	//   ....[69]....
        /*02b4*/ 	.word	0x0500000f


	//   ....[70]....
        /*02b8*/ 	.word	0x0500000f


	//   ....[71]....
        /*02bc*/ 	.word	0x0500000f


	//   ....[72]....
        /*02c0*/ 	.word	0x0500000f


	//   ....[73]....
        /*02c4*/ 	.word	0x0500000f


	//   ....[74]....
        /*02c8*/ 	.word	0x0500000f


	//   ....[75]....
        /*02cc*/ 	.word	0x0500000f


	//   ....[76]....
        /*02d0*/ 	.word	0x0500000f


	//   ....[77]....
        /*02d4*/ 	.word	0x0500000f


	//   ....[78]....
        /*02d8*/ 	.word	0x0500000f


	//   ....[79]....
        /*02dc*/ 	.word	0x0500000f


	//   ....[80]....
        /*02e0*/ 	.word	0x0500000f


	//   ....[81]....
        /*02e4*/ 	.word	0x0500000f


	//   ....[82]....
        /*02e8*/ 	.word	0x0500000f


	//   ....[83]....
        /*02ec*/ 	.word	0x0500000f


	//   ....[84]....
        /*02f0*/ 	.word	0x0500000f


	//   ....[85]....
        /*02f4*/ 	.word	0x0500000f


	//   ....[86]....
        /*02f8*/ 	.word	0x0500000f


	//   ....[87]....
        /*02fc*/ 	.word	0x0500000f


	//   ....[88]....
        /*0300*/ 	.word	0x0500000f


	//   ....[89]....
        /*0304*/ 	.word	0x0500000f


	//   ....[90]....
        /*0308*/ 	.word	0x0500000f


	//   ....[91]....
        /*030c*/ 	.word	0x0500000f


	//   ....[92]....
        /*0310*/ 	.word	0x0500000f


	//   ....[93]....
        /*0314*/ 	.word	0x0500000f


	//   ....[94]....
        /*0318*/ 	.word	0x0500000f


	//   ....[95]....
        /*031c*/ 	.word	0x0500000f


	//   ....[96]....
        /*0320*/ 	.word	0x0500000f


	//   ....[97]....
        /*0324*/ 	.word	0x0500000f


	//   ....[98]....
        /*0328*/ 	.word	0x0500000f


	//   ....[99]....
        /*032c*/ 	.word	0x0500000f


	//   ....[100]....
        /*0330*/ 	.word	0x0500000f


	//   ....[101]....
        /*0334*/ 	.word	0x0500000f


	//   ....[102]....
        /*0338*/ 	.word	0x0500000f


	//   ....[103]....
        /*033c*/ 	.word	0x0500000f


	//   ....[104]....
        /*0340*/ 	.word	0x0500000f


	//   ....[105]....
        /*0344*/ 	.word	0x0500000f


	//   ....[106]....
        /*0348*/ 	.word	0x0500000f


	//   ....[107]....
        /*034c*/ 	.word	0x0500000f


	//   ....[108]....
        /*0350*/ 	.word	0x0500000f


	//   ....[109]....
        /*0354*/ 	.word	0x0500000f


	//   ....[110]....
        /*0358*/ 	.word	0x0500000f


	//   ....[111]....
        /*035c*/ 	.word	0x0500000f


	//   ....[112]....
        /*0360*/ 	.word	0x0500000f


	//   ....[113]....
        /*0364*/ 	.word	0x0500000f


	//   ....[114]....
        /*0368*/ 	.word	0x0500000f


	//   ....[115]....
        /*036c*/ 	.word	0x0500000f


	//   ....[116]....
        /*0370*/ 	.word	0x0500000f


	//   ....[117]....
        /*0374*/ 	.word	0x0500000f


	//   ....[118]....
        /*0378*/ 	.word	0x0500000f


	//   ....[119]....
        /*037c*/ 	.word	0x0500000f


	//   ....[120]....
        /*0380*/ 	.word	0x0500000f


	//   ....[121]....
        /*0384*/ 	.word	0x0500000f


	//----- nvinfo : EIATTR_COOP_GROUP_INSTR_OFFSETS
	.align		4
.L_999:
        /*0388*/ 	.byte	0x04, 0x28
        /*038a*/ 	.short	(.L_1001 - .L_1000)


	//   ....[0]....
.L_1000:
        /*038c*/ 	.word	0x00003d70


	//   ....[1]....
        /*0390*/ 	.word	0x00003da0


	//   ....[2]....
        /*0394*/ 	.word	0x00003de0


	//   ....[3]....
        /*0398*/ 	.word	0x00003df0


	//   ....[4]....
        /*039c*/ 	.word	0x00004710


	//   ....[5]....
        /*03a0*/ 	.word	0x00004730


	//   ....[6]....
        /*03a4*/ 	.word	0x00004750


	//   ....[7]....
        /*03a8*/ 	.word	0x00004770


	//   ....[8]....
        /*03ac*/ 	.word	0x00004790


	//   ....[9]....
        /*03b0*/ 	.word	0x000047b0


	//   ....[10]....
        /*03b4*/ 	.word	0x00008080


	//   ....[11]....
        /*03b8*/ 	.word	0x000080b0


	//   ....[12]....
        /*03bc*/ 	.word	0x00008100


	//   ....[13]....
        /*03c0*/ 	.word	0x00008110


	//   ....[14]....
        /*03c4*/ 	.word	0x00008140


	//   ....[15]....
        /*03c8*/ 	.word	0x00008150


	//   ....[16]....
        /*03cc*/ 	.word	0x00008180


	//   ....[17]....
        /*03d0*/ 	.word	0x00008190


	//   ....[18]....
        /*03d4*/ 	.word	0x00008360


	//   ....[19]....
        /*03d8*/ 	.word	0x00008390


	//   ....[20]....
        /*03dc*/ 	.word	0x000083d0


	//   ....[21]....
        /*03e0*/ 	.word	0x000083e0


	//   ....[22]....
        /*03e4*/ 	.word	0x00008410


	//   ....[23]....
        /*03e8*/ 	.word	0x00008420


	//   ....[24]....
        /*03ec*/ 	.word	0x00008450


	//   ....[25]....
        /*03f0*/ 	.word	0x00008460


	//   ....[26]....
        /*03f4*/ 	.word	0x000085d0


	//   ....[27]....
        /*03f8*/ 	.word	0x00008600


	//   ....[28]....
        /*03fc*/ 	.word	0x00008640


	//   ....[29]....
        /*0400*/ 	.word	0x00008650


	//   ....[30]....
        /*0404*/ 	.word	0x00008680


	//   ....[31]....
        /*0408*/ 	.word	0x00008690


	//   ....[32]....
        /*040c*/ 	.word	0x000086c0


	//   ....[33]....
        /*0410*/ 	.word	0x000086d0


	//   ....[34]....
        /*0414*/ 	.word	0x000089a0


	//   ....[35]....
        /*0418*/ 	.word	0x000089d0


	//   ....[36]....
        /*041c*/ 	.word	0x00008ad0


	//   ....[37]....
        /*0420*/ 	.word	0x00008b10


	//   ....[38]....
        /*0424*/ 	.word	0x00008b40


	//   ....[39]....
        /*0428*/ 	.word	0x00008b70


	//   ....[40]....
        /*042c*/ 	.word	0x00008b80


	//   ....[41]....
        /*0430*/ 	.word	0x00008ba0


	//   ....[42]....
        /*0434*/ 	.word	0x00008be0


	//   ....[43]....
        /*0438*/ 	.word	0x00008c10


	//   ....[44]....
        /*043c*/ 	.word	0x00008c40


	//   ....[45]....
        /*0440*/ 	.word	0x00008c60


	//   ....[46]....
        /*0444*/ 	.word	0x00008c80


	//   ....[47]....
        /*0448*/ 	.word	0x00008ca0


	//   ....[48]....
        /*044c*/ 	.word	0x00008cc0


	//   ....[49]....
        /*0450*/ 	.word	0x00008cf0


	//   ....[50]....
        /*0454*/ 	.word	0x00008d40


	//   ....[51]....
        /*0458*/ 	.word	0x00008d70


	//   ....[52]....
        /*045c*/ 	.word	0x00008d90


	//   ....[53]....
        /*0460*/ 	.word	0x00008db0


	//   ....[54]....
        /*0464*/ 	.word	0x00008de0


	//   ....[55]....
        /*0468*/ 	.word	0x00008e00


	//   ....[56]....
        /*046c*/ 	.word	0x00008e10


	//   ....[57]....
        /*0470*/ 	.word	0x00008e30


	//   ....[58]....
        /*0474*/ 	.word	0x00008e70


	//   ....[59]....
        /*0478*/ 	.word	0x00008ea0


	//   ....[60]....
        /*047c*/ 	.word	0x00008ec0


	//   ....[61]....
        /*0480*/ 	.word	0x00008ef0


	//   ....[62]....
        /*0484*/ 	.word	0x00008f10


	//   ....[63]....
        /*0488*/ 	.word	0x00008f50


	//   ....[64]....
        /*048c*/ 	.word	0x000090f0


	//   ....[65]....
        /*0490*/ 	.word	0x00009140


	//   ....[66]....
        /*0494*/ 	.word	0x000092d0


	//   ....[67]....
        /*0498*/ 	.word	0x00009320


	//   ....[68]....
        /*049c*/ 	.word	0x00009390


	//   ....[69]....
        /*04a0*/ 	.word	0x000093f0


	//   ....[70]....
        /*04a4*/ 	.word	0x00009460


	//   ....[71]....
        /*04a8*/ 	.word	0x000094c0


	//   ....[72]....
        /*04ac*/ 	.word	0x00009530


	//   ....[73]....
        /*04b0*/ 	.word	0x00009590


	//   ....[74]....
        /*04b4*/ 	.word	0x00009630


	//   ....[75]....
        /*04b8*/ 	.word	0x000096c0


	//   ....[76]....
        /*04bc*/ 	.word	0x00009730


	//   ....[77]....
        /*04c0*/ 	.word	0x00009790


	//   ....[78]....
        /*04c4*/ 	.word	0x00009800


	//   ....[79]....
        /*04c8*/ 	.word	0x00009860


	//   ....[80]....
        /*04cc*/ 	.word	0x000098d0


	//   ....[81]....
        /*04d0*/ 	.word	0x00009930


	//   ....[82]....
        /*04d4*/ 	.word	0x000099d0


	//   ....[83]....
        /*04d8*/ 	.word	0x00009a60


	//   ....[84]....
        /*04dc*/ 	.word	0x00009ad0


	//   ....[85]....
        /*04e0*/ 	.word	0x00009b30


	//   ....[86]....
        /*04e4*/ 	.word	0x00009ba0


	//   ....[87]....
        /*04e8*/ 	.word	0x00009c00


	//   ....[88]....
        /*04ec*/ 	.word	0x00009c70


	//   ....[89]....
        /*04f0*/ 	.word	0x00009cd0


	//   ....[90]....
        /*04f4*/ 	.word	0x00009d70


	//   ....[91]....
        /*04f8*/ 	.word	0x00009e20


	//   ....[92]....
        /*04fc*/ 	.word	0x00009f30


	//   ....[93]....
        /*0500*/ 	.word	0x00009f90


	//   ....[94]....
        /*0504*/ 	.word	0x0000a020


	//   ....[95]....
        /*0508*/ 	.word	0x0000a070


	//   ....[96]....
        /*050c*/ 	.word	0x0000a100


	//   ....[97]....
        /*0510*/ 	.word	0x0000a1a0


	//   ....[98]....
        /*0514*/ 	.word	0x0000a210


	//   ....[99]....
        /*0518*/ 	.word	0x0000a280


	//   ....[100]....
        /*051c*/ 	.word	0x0000a2f0


	//   ....[101]....
        /*0520*/ 	.word	0x0000a350


	//   ....[102]....
        /*0524*/ 	.word	0x0000a3c0


	//   ....[103]....
        /*0528*/ 	.word	0x0000a420


	//   ....[104]....
        /*052c*/ 	.word	0x0000a4a0


	//   ....[105]....
        /*0530*/ 	.word	0x0000a500


	//   ....[106]....
        /*0534*/ 	.word	0x0000a570


	//   ....[107]....
        /*0538*/ 	.word	0x0000a5c0


	//   ....[108]....
        /*053c*/ 	.word	0x0000a630


	//   ....[109]....
        /*0540*/ 	.word	0x0000a690


	//   ....[110]....
        /*0544*/ 	.word	0x0000a730


	//   ....[111]....
        /*0548*/ 	.word	0x0000a7c0


	//   ....[112]....
        /*054c*/ 	.word	0x0000a840


	//   ....[113]....
        /*0550*/ 	.word	0x0000a8e0


	//   ....[114]....
        /*0554*/ 	.word	0x0000a970


	//   ....[115]....
        /*0558*/ 	.word	0x0000a9d0


	//   ....[116]....
        /*055c*/ 	.word	0x0000aa40


	//   ....[117]....
        /*0560*/ 	.word	0x0000aab0


	//   ....[118]....
        /*0564*/ 	.word	0x0000ab80


	//   ....[119]....
        /*0568*/ 	.word	0x0000ac40


	//   ....[120]....
        /*056c*/ 	.word	0x0000ad70


	//   ....[121]....
        /*0570*/ 	.word	0x0000adf0


	//----- nvinfo : EIATTR_EXIT_INSTR_OFFSETS
	.align		4
.L_1001:
        /*0574*/ 	.byte	0x04, 0x1c
        /*0576*/ 	.short	(.L_1003 - .L_1002)


	//   ....[0]....
.L_1002:
        /*0578*/ 	.word	0x000070b0


	//   ....[1]....
        /*057c*/ 	.word	0x00009270


	//----- nvinfo : EIATTR_MAX_THREADS
	.align		4
.L_1003:
        /*0580*/ 	.byte	0x04, 0x05
        /*0582*/ 	.short	(.L_1005 - .L_1004)
.L_1004:
        /*0584*/ 	.word	0x00000140
        /*0588*/ 	.word	0x00000001
        /*058c*/ 	.word	0x00000001


	//----- nvinfo : EIATTR_CRS_STACK_SIZE
	.align		4
.L_1005:
        /*0590*/ 	.byte	0x04, 0x1e
        /*0592*/ 	.short	(.L_1007 - .L_1006)
.L_1006:
        /*0594*/ 	.word	0x00000000


	//----- nvinfo : EIATTR_CBANK_PARAM_SIZE
	.align		4
.L_1007:
        /*0598*/ 	.byte	0x03, 0x19
        /*059a*/ 	.short	0x0060


	//----- nvinfo : EIATTR_PARAM_CBANK
	.align		4
        /*059c*/ 	.byte	0x04, 0x0a
        /*059e*/ 	.short	(.L_1009 - .L_1008)
	.align		4
.L_1008:
        /*05a0*/ 	.word	index@(.nv.constant0._ZN13group_norm_v218gn_bwd_cuda_kernelI13__nv_bfloat16Li320ELi2ELi16ELi160ELi256ELb1ELb1ELi32ELi320ELi320ELi4ELb1ELi32ELb0ELb0ELNS_15WgradSyncMethodE3ENS_16CompileConditionILi900EEEEEvPT_S6_S6_PKS5_S8_S8_S8_PKfflPfPj)
        /*05a4*/ 	.short	0x0210
        /*05a6*/ 	.short	0x0060


	//----- nvinfo : EIATTR_SW_WAR
	.align		4
.L_1009:
        /*05a8*/ 	.byte	0x04, 0x36
        /*05aa*/ 	.short	(.L_1011 - .L_1010)
.L_1010:
        /*05ac*/ 	.word	0x00000008
.L_1011:


//--------------------- .nv.info._ZN13group_norm_v218gn_bwd_cuda_kernelI13__nv_bfloat16Li320ELi3ELi16ELi160ELi256ELb1ELb1ELi32ELi320ELi320ELi4ELb1ELi40ELb0ELb0ELNS_15WgradSyncMethodE3ENS_16CompileConditionILi900EEEEEvPT_S6_S6_PKS5_S8_S8_S8_PKfflPfPj --------------------------
	.section	.nv.info._ZN13group_norm_v218gn_bwd_cuda_kernelI13__nv_bfloat16Li320ELi3ELi16ELi160ELi256ELb1ELb1ELi32ELi320ELi320ELi4ELb1ELi40ELb0ELb0ELNS_15WgradSyncMethodE3ENS_16CompileConditionILi900EEEEEvPT_S6_S6_PKS5_S8_S8_S8_PKfflPfPj,"",@"SHT_CUDA_INFO"
	.sectionflags	@""
	.align	4


	//----- nvinfo : EIATTR_CUDA_API_VERSION
	.align		4
        /*0000*/ 	.byte	0x04, 0x37
        /*0002*/ 	.short	(.L_1013 - .L_1012)
.L_1012:
        /*0004*/ 	.word	0x00000082


	//----- nvinfo : EIATTR_KPARAM_INFO
	.align		4
.L_1013:
        /*0008*/ 	.byte	0x04, 0x17
        /*000a*/ 	.short	(.L_1015 - .L_1014)
.L_1014:
        /*000c*/ 	.word	0x00000000
        /*0010*/ 	.short	0x000b
        /*0012*/ 	.short	0x0058
        /*0014*/ 	.byte	0x00, 0xf0, 0x21, 0x00


	//----- nvinfo : EIATTR_KPARAM_INFO
	.align		4
.L_1015:
        /*0018*/ 	.byte	0x04, 0x17
        /*001a*/ 	.short	(.L_1017 - .L_1016)
.L_1016:
        /*001c*/ 	.word	0x00000000
        /*0020*/ 	.short	0x000a
        /*0022*/ 	.short	0x0050
        /*0024*/ 	.byte	0x00, 0xf0, 0x21, 0x00


	//----- nvinfo : EIATTR_KPARAM_INFO
	.align		4
.L_1017:
        /*0028*/ 	.byte	0x04, 0x17
        /*002a*/ 	.short	(.L_1019 - .L_1018)
.L_1018:
        /*002c*/ 	.word	0x00000000
        /*0030*/ 	.short	0x0009
        /*0032*/ 	.short	0x0048
        /*0034*/ 	.byte	0x00, 0xf0, 0x21, 0x00


	//----- nvinfo : EIATTR_KPARAM_INFO
	.align		4
.L_1019:
        /*0038*/ 	.byte	0x04, 0x17
        /*003a*/ 	.short	(.L_1021 - .L_1020)
.L_1020:
        /*003c*/ 	.word	0x00000000
        /*0040*/ 	.short	0x0008
        /*0042*/ 	.short	0x0040
        /*0044*/ 	.byte	0x00, 0xf0, 0x11, 0x00


	//----- nvinfo : EIATTR_KPARAM_INFO
	.align		4
.L_1021:
        /*0048*/ 	.byte	0x04, 0x17
        /*004a*/ 	.short	(.L_1023 - .L_1022)
.L_1022:
        /*004c*/ 	.word	0x00000000
        /*0050*/ 	.short	0x0007
        /*0052*/ 	.short	0x0038
        /*0054*/ 	.byte	0x00, 0xf0, 0x21, 0x00


	//----- nvinfo : EIATTR_KPARAM_INFO
	.align		4
.L_1023:
        /*0058*/ 	.byte	0x04, 0x17
        /*005a*/ 	.short	(.L_1025 - .L_1024)
.L_1024:
        /*005c*/ 	.word	0x00000000
        /*0060*/ 	.short	0x0006
        /*0062*/ 	.short	0x0030
        /*0064*/ 	.byte	0x00, 0xf0, 0x21, 0x00


	//----- nvinfo : EIATTR_KPARAM_INFO
	.align		4
.L_1025:
        /*0068*/ 	.byte	0x04, 0x17
        /*006a*/ 	.short	(.L_1027 - .L_1026)
.L_1026:
        /*006c*/ 	.word	0x00000000
        /*0070*/ 	.short	0x0005
        /*0072*/ 	.short	0x0028
        /*0074*/ 	.byte	0x00, 0xf0, 0x21, 0x00


	//----- nvinfo : EIATTR_KPARAM_INFO
	.align		4
.L_1027:
        /*0078*/ 	.byte	0x04, 0x17
        /*007a*/ 	.short	(.L_1029 - .L_1028)
.L_1028:
        /*007c*/ 	.word	0x00000000
        /*0080*/ 	.short	0x0004
        /*0082*/ 	.short	0x0020
        /*0084*/ 	.byte	0x00, 0xf0, 0x21, 0x00


	//----- nvinfo : EIATTR_KPARAM_INFO
	.align		4
.L_1029:
        /*0088*/ 	.byte	0x04, 0x17
        /*008a*/ 	.short	(.L_1031 - .L_1030)
.L_1030:
        /*008c*/ 	.word	0x00000000
        /*0090*/ 	.short	0x0003
        /*0092*/ 	.short	0x0018
        /*0094*/ 	.byte	0x00, 0xf0, 0x21, 0x00


	//----- nvinfo : EIATTR_KPARAM_INFO
	.align		4
.L_1031:
        /*0098*/ 	.byte	0x04, 0x17
        /*009a*/ 	.short	(.L_1033 - .L_1032)
.L_1032:
        /*009c*/ 	.word	0x00000000
        /*00a0*/ 	.short	0x0002
        /*00a2*/ 	.short	0x0010
        /*00a4*/ 	.byte	0x00, 0xf0, 0x21, 0x00


	//----- nvinfo : EIATTR_KPARAM_INFO
	.align		4
.L_1033:
        /*00a8*/ 	.byte	0x04, 0x17
        /*00aa*/ 	.short	(.L_1035 - .L_1034)
.L_1034:
        /*00ac*/ 	.word	0x00000000
        /*00b0*/ 	.short	0x0001
        /*00b2*/ 	.short	0x0008
        /*00b4*/ 	.byte	0x00, 0xf0, 0x21, 0x00


	//----- nvinfo : EIATTR_KPARAM_INFO
	.align		4
.L_1035:
        /*00b8*/ 	.byte	0x04, 0x17
        /*00ba*/ 	.short	(.L_1037 - .L_1036)
.L_1036:
        /*00bc*/ 	.word	0x00000000
        /*00c0*/ 	.short	0x0000
        /*00c2*/ 	.short	0x0000
        /*00c4*/ 	.byte	0x00, 0xf0, 0x21, 0x00


	//----- nvinfo : EIATTR_SPARSE_MMA_MASK
	.align		4
.L_1037:
        /*00c8*/ 	.byte	0x03, 0x50
        /*00ca*/ 	.short	0x0000


	//----- nvinfo : EIATTR_MAXREG_COUNT
	.align		4
        /*00cc*/ 	.byte	0x03, 0x1b
        /*00ce*/ 	.short	0x0040


	//----- nvinfo : EIATTR_NUM_BARRIERS
	.align		4
        /*00d0*/ 	.byte	0x02, 0x4c
        /*00d2*/ 	.byte	0x01
	.zero		1


	//----- nvinfo : EIATTR_ANNOTATIONS
	.align		4
        /*00d4*/ 	.byte	0x04, 0x55
        /*00d6*/ 	.short	(.L_1039 - .L_1038)


	//   ....[0]....
.L_1038:
        /* <DEDUP_REMOVED lines=120> */


	//----- nvinfo : EIATTR_MERCURY_ISA_VERSION
	.align		4
.L_1039:
        /*0848*/ 	.byte	0x03, 0x5f
        /*084a*/ 	.short	0x0101


	//----- nvinfo : EIATTR_COOP_GROUP_MASK_REGIDS
	.align		4
        /*084c*/ 	.byte	0x04, 0x29
        /*084e*/ 	.short	(.L_1041 - .L_1040)


	//   ....[0]....
.L_1040:
        /*0850*/ 	.word	0xffffffff


	//   ....[1]....
        /*0854*/ 	.word	0xffffffff


	//   ....[2]....
        /*0858*/ 	.word	0xffffffff


	//   ....[3]....
        /*085c*/ 	.word	0xffffffff


	//   ....[4]....
        /*0860*/ 	.word	0xffffffff


	//   ....[5]....
        /*0864*/ 	.word	0xffffffff


	//   ....[6]....
        /*0868*/ 	.word	0xffffffff


	//   ....[7]....
        /*086c*/ 	.word	0xffffffff


	//   ....[8]....
        /*0870*/ 	.word	0xffffffff


	//   ....[9]....
        /*0874*/ 	.word	0xffffffff


	//   ....[10]....
        /*0878*/ 	.word	0x05000015


	//   ....[11]....
        /*087c*/ 	.word	0x05000014


	//   ....[12]....
        /*0880*/ 	.word	0x05000016


	//   ....[13]....
        /*0884*/ 	.word	0x05000017


	//   ....[14]....
        /*0888*/ 	.word	0x05000019


	//   ....[15]....
        /*088c*/ 	.word	0x05000018


	//   ....[16]....
        /*0890*/ 	.word	0x0500001a


	//   ....[17]....
        /*0894*/ 	.word	0x0500000f


	//   ....[18]....
        /*0898*/ 	.word	0x05000019


	//   ....[19]....
        /*089c*/ 	.word	0x05000018


	//   ....[20]....
        /*08a0*/ 	.word	0x0500001a


	//   ....[21]....
        /*08a4*/ 	.word	0x0500001b


	//   ....[22]....
        /*08a8*/ 	.word	0x0500001d


	//   ....[23]....
        /*08ac*/ 	.word	0x0500001c


	//   ....[24]....
        /*08b0*/ 	.word	0x05000020


	//   ....[25]....
        /*08b4*/ 	.word	0x0500000f


	//   ....[26]....
        /*08b8*/ 	.word	0x05000019


	//   ....[27]....
        /*08bc*/ 	.word	0x05000018


	//   ....[28]....
        /*08c0*/ 	.word	0x0500001a


	//   ....[29]....
        /*08c4*/ 	.word	0x0500001b


	//   ....[30]....
        /*08c8*/ 	.word	0x0500001d


	//   ....[31]....
        /*08cc*/ 	.word	0x0500001c


	//   ....[32]....
        /*08d0*/ 	.word	0x05000020


	//   ....[33]....
        /*08d4*/ 	.word	0x0500000f


	//   ....[34]....
        /*08d8*/ 	.word	0x05000011


	//   ....[35]....
        /*08dc*/ 	.word	0x0500001b


	//   ....[36]....
        /*08e0*/ 	.word	0x0500001d


	//   ....[37]....
        /*08e4*/ 	.word	0x05000010


	//   ....[38]....
        /*08e8*/ 	.word	0x05000023


	//   ....[39]....
        /*08ec*/ 	.word	0x0500001e


	//   ....[40]....
        /*08f0*/ 	.word	0x05000026


	//   ....[41]....
        /*08f4*/ 	.word	0x05000025


	//   ....[42]....
        /*08f8*/ 	.word	0x0500001c


	//   ....[43]....
        /*08fc*/ 	.word	0x05000016


	//   ....[44]....
        /*0900*/ 	.word	0x05000014


	//   ....[45]....
        /*0904*/ 	.word	0x05000017


	//   ....[46]....
        /*0908*/ 	.word	0x05000018


	//   ....[47]....
        /*090c*/ 	.word	0x0500001a


	//   ....[48]....
        /*0910*/ 	.word	0x0500001b


	//   ....[49]....
        /*0914*/ 	.word	0x05000011


	//   ....[50]....
        /*0918*/ 	.word	0x05000029


	//   ....[51]....
        /*091c*/ 	.word	0x05000013


	//   ....[52]....
        /*0920*/ 	.word	0x05000014


	//   ....[53]....
        /*0924*/ 	.word	0x05000012


	//   ....[54]....
        /*0928*/ 	.word	0x05000015


	//   ....[55]....
        /*092c*/ 	.word	0x05000017


	//   ....[56]....
        /*0930*/ 	.word	0x05000018


	//   ....[57]....
        /*0934*/ 	.word	0x0500000e


	//   ....[58]....
        /*0938*/ 	.word	0x0500002b


	//   ....[59]....
        /*093c*/ 	.word	0x05000020


	//   ....[60]....
        /*0940*/ 	.word	0x05000022


	//   ....[61]....
        /*0944*/ 	.word	0x05000021


	//   ....[62]....
        /*0948*/ 	.word	0x05000027


	//   ....[63]....
        /*094c*/ 	.word	0x05000028


	//   ....[64]....
        /*0950*/ 	.word	0x05000023


	//   ....[65]....
        /*0954*/ 	.word	0x0500001e


	//   ....[66]....
        /*0958*/ 	.word	0x0500001a


	//   ....[67]....
        /*095c*/ 	.word	0x0500001a


	//   ....[68]....
        /*0960*/ 	.word	0x0500001a


	//   ....[69]....
        /*0964*/ 	.word	0x0500001a


	//   ....[70]....
        /*0968*/ 	.word	0x0500001a


	//   ....[71]....
        /*096c*/ 	.word	0x0500001a


	//   ....[72]....
        /*0970*/ 	.word	0x0500001a


	//   ....[73]....
        /*0974*/ 	.word	0x0500001a


	//   ....[74]....
        /*0978*/ 	.word	0x0500001a


	//   ....[75]....
        /*097c*/ 	.word	0x0500001a


	//   ....[76]....
        /*0980*/ 	.word	0x0500001a


	//   ....[77]....
        /*0984*/ 	.word	0x0500001a


	//   ....[78]....
        /*0988*/ 	.word	0x0500001a


	//   ....[79]....
        /*098c*/ 	.word	0x0500001a


	//   ....[80]....
        /*0990*/ 	.word	0x0500001a


	//   ....[81]....
        /*0994*/ 	.word	0x0500001a


	//   ....[82]....
        /*0998*/ 	.word	0x0500001a


	//   ....[83]....
        /*099c*/ 	.word	0x0500001a


	//   ....[84]....
        /*09a0*/ 	.word	0x0500001a


	//   ....[85]....
        /*09a4*/ 	.word	0x0500001a


	//   ....[86]....
        /*09a8*/ 	.word	0x0500001a


	//   ....[87]....
        /*09ac*/ 	.word	0x0500001a


	//   ....[88]....
        /*09b0*/ 	.word	0x0500001a


	//   ....[89]....
        /*09b4*/ 	.word	0x0500001a


	//   ....[90]....
        /*09b8*/ 	.word	0x0500001a


	//   ....[91]....
        /*09bc*/ 	.word	0x0500001a


	//   ....[92]....
        /*09c0*/ 	.word	0x0500001a


	//   ....[93]....
        /*09c4*/ 	.word	0x0500001a


	//   ....[94]....
        /*09c8*/ 	.word	0x0500001a


	//   ....[95]....
        /*09cc*/ 	.word	0x0500001a


	//   ....[96]....
        /*09d0*/ 	.word	0x0500001a


	//   ....[97]....
        /*09d4*/ 	.word	0x0500001a


	//   ....[98]....
        /*09d8*/ 	.word	0x0500001a


	//   ....[99]....
        /*09dc*/ 	.word	0x0500001a


	//   ....[100]....
        /*09e0*/ 	.word	0x0500001a


	//   ....[101]....
        /*09e4*/ 	.word	0x0500001a


	//   ....[102]....
        /*09e8*/ 	.word	0x0500001a


	//   ....[103]....
        /*09ec*/ 	.word	0x0500001a


	//   ....[104]....
        /*09f0*/ 	.word	0x0500001a


	//   ....[105]....
        /*09f4*/ 	.word	0x0500001a


	//   ....[106]....
        /*09f8*/ 	.word	0x0500001a


	//   ....[107]....
        /*09fc*/ 	.word	0x0500001a


	//   ....[108]....
        /*0a00*/ 	.word	0x0500001a


	//   ....[109]....
        /*0a04*/ 	.word	0x0500001a


	//   ....[110]....
        /*0a08*/ 	.word	0x0500001a


	//   ....[111]....
        /*0a0c*/ 	.word	0x0500001a


	//   ....[112]....
        /*0a10*/ 	.word	0x0500001a


	//   ....[113]....
        /*0a14*/ 	.word	0x0500001a


	//   ....[114]....
        /*0a18*/ 	.word	0x0500001a


	//   ....[115]....
        /*0a1c*/ 	.word	0x0500001a


	//   ....[116]....
        /*0a20*/ 	.word	0x0500001a


	//   ....[117]....
        /*0a24*/ 	.word	0x0500001a


	//   ....[118]....
        /*0a28*/ 	.word	0x0500001a


	//   ....[119]....
        /*0a2c*/ 	.word	0x0500001a


	//   ....[120]....
        /*0a30*/ 	.word	0x0500001a


	//   ....[121]....
        /*0a34*/ 	.word	0x0500001a


	//----- nvinfo : EIATTR_COOP_GROUP_INSTR_OFFSETS
	.align		4
.L_1041:
        /*0a38*/ 	.byte	0x04, 0x28
        /*0a3a*/ 	.short	(.L_1043 - .L_1042)


	//   ....[0]....
.L_1042:
        /*0a3c*/ 	.word	0x000041c0


	//   ....[1]....
        /*0a40*/ 	.word	0x000041f0


	//   ....[2]....
        /*0a44*/ 	.word	0x00004230


	//   ....[3]....
        /*0a48*/ 	.word	0x00004240


	//   ....[4]....
        /*0a4c*/ 	.word	0x00005000


	//   ....[5]....
        /*0a50*/ 	.word	0x00005020


	//   ....[6]....
        /*0a54*/ 	.word	0x00005040


	//   ....[7]....
        /*0a58*/ 	.word	0x00005060


	//   ....[8]....
        /*0a5c*/ 	.word	0x00005080


	//   ....[9]....
        /*0a60*/ 	.word	0x000050a0


	//   ....[10]....
        /*0a64*/ 	.word	0x00008c70


	//   ....[11]....
        /*0a68*/ 	.word	0x00008ca0


	//   ....[12]....
        /*0a6c*/ 	.word	0x00008cf0


	//   ....[13]....
        /*0a70*/ 	.word	0x00008d10


	//   ....[14]....
        /*0a74*/ 	.word	0x00008d40


	//   ....[15]....
        /*0a78*/ 	.word	0x00008d50


	//   ....[16]....
        /*0a7c*/ 	.word	0x00008d80


	//   ....[17]....
        /*0a80*/ 	.word	0x00008d90


	//   ....[18]....
        /*0a84*/ 	.word	0x00008f50


	//   ....[19]....
        /*0a88*/ 	.word	0x00008f80


	//   ....[20]....
        /*0a8c*/ 	.word	0x00008fd0


	//   ....[21]....
        /*0a90*/ 	.word	0x00008ff0


	//   ....[22]....
        /*0a94*/ 	.word	0x00009020


	//   ....[23]....
        /*0a98*/ 	.word	0x00009030


	//   ....[24]....
        /*0a9c*/ 	.word	0x00009060


	//   ....[25]....
        /*0aa0*/ 	.word	0x00009070


	//   ....[26]....
        /*0aa4*/ 	.word	0x000091e0


	//   ....[27]....
        /*0aa8*/ 	.word	0x00009210


	//   ....[28]....
        /*0aac*/ 	.word	0x00009260


	//   ....[29]....
        /*0ab0*/ 	.word	0x00009280


	//   ....[30]....
        /*0ab4*/ 	.word	0x000092b0


	//   ....[31]....
        /*0ab8*/ 	.word	0x000092c0


	//   ....[32]....
        /*0abc*/ 	.word	0x000092f0


	//   ....[33]....
        /*0ac0*/ 	.word	0x00009300


	//   ....[34]....
        /*0ac4*/ 	.word	0x000095c0


	//   ....[35]....
        /*0ac8*/ 	.word	0x000095f0


	//   ....[36]....
        /*0acc*/ 	.word	0x000096d0


	//   ....[37]....
        /*0ad0*/ 	.word	0x00009710


	//   ....[38]....
        /*0ad4*/ 	.word	0x00009740


	//   ....[39]....
        /*0ad8*/ 	.word	0x00009770


	//   ....[40]....
        /*0adc*/ 	.word	0x000097a0


	//   ....[41]....
        /*0ae0*/ 	.word	0x000097d0


	//   ....[42]....
        /*0ae4*/ 	.word	0x00009810


	//   ....[43]....
        /*0ae8*/ 	.word	0x00009840


	//   ....[44]....
        /*0aec*/ 	.word	0x000098e0


	//   ....[45]....
        /*0af0*/ 	.word	0x00009900


	//   ....[46]....
        /*0af4*/ 	.word	0x00009930


	//   ....[47]....
        /*0af8*/ 	.word	0x00009950


	//   ....[48]....
        /*0afc*/ 	.word	0x00009970


	//   ....[49]....
        /*0b00*/ 	.word	0x00009980


	//   ....[50]....
        /*0b04*/ 	.word	0x000099b0


	//   ....[51]....
        /*0b08*/ 	.word	0x000099e0


	//   ....[52]....
        /*0b0c*/ 	.word	0x00009a20


	//   ....[53]....
        /*0b10*/ 	.word	0x00009a40


	//   ....[54]....
        /*0b14*/ 	.word	0x00009a70


	//   ....[55]....
        /*0b18*/ 	.word	0x00009aa0


	//   ....[56]....
        /*0b1c*/ 	.word	0x00009ab0


	//   ....[57]....
        /*0b20*/ 	.word	0x00009ae0


	//   ....[58]....
        /*0b24*/ 	.word	0x00009b10


	//   ....[59]....
        /*0b28*/ 	.word	0x00009b40


	//   ....[60]....
        /*0b2c*/ 	.word	0x00009b70


	//   ....[61]....
        /*0b30*/ 	.word	0x00009b90


	//   ....[62]....
        /*0b34*/ 	.word	0x00009bc0


	//   ....[63]....
        /*0b38*/ 	.word	0x00009be0


	//   ....[64]....
        /*0b3c*/ 	.word	0x00009ca0


	//   ....[65]....
        /*0b40*/ 	.word	0x00009da0


	//   ....[66]....
        /*0b44*/ 	.word	0x00009f50


	//   ....[67]....
        /*0b48*/ 	.word	0x00009fa0


	//   ....[68]....
        /*0b4c*/ 	.word	0x0000a010


	//   ....[69]....
        /*0b50*/ 	.word	0x0000a070


	//   ....[70]....
        /*0b54*/ 	.word	0x0000a0e0


	//   ....[71]....
        /*0b58*/ 	.word	0x0000a140


	//   ....[72]....
        /*0b5c*/ 	.word	0x0000a1b0


	//   ....[73]....
        /*0b60*/ 	.word	0x0000a210


	//   ....[74]....
        /*0b64*/ 	.word	0x0000a2b0


	//   ....[75]....
        /*0b68*/ 	.word	0x0000a340


	//   ....[76]....
        /*0b6c*/ 	.word	0x0000a3b0


	//   ....[77]....
        /*0b70*/ 	.word	0x0000a410


	//   ....[78]....
        /*0b74*/ 	.word	0x0000a480


	//   ....[79]....
        /*0b78*/ 	.word	0x0000a4e0


	//   ....[80]....
        /*0b7c*/ 	.word	0x0000a550


	//   ....[81]....
        /*0b80*/ 	.word	0x0000a5b0


	//   ....[82]....
        /*0b84*/ 	.word	0x0000a650


	//   ....[83]....
        /*0b88*/ 	.word	0x0000a6e0


	//   ....[84]....
        /*0b8c*/ 	.word	0x0000a750


	//   ....[85]....
        /*0b90*/ 	.word	0x0000a7b0


	//   ....[86]....
        /*0b94*/ 	.word	0x0000a820


	//   ....[87]....
        /*0b98*/ 	.word	0x0000a880


	//   ....[88]....
        /*0b9c*/ 	.word	0x0000a8f0


	//   ....[89]....
        /*0ba0*/ 	.word	0x0000a950


	//   ....[90]....
        /*0ba4*/ 	.word	0x0000a9f0


	//   ....[91]....
        /*0ba8*/ 	.word	0x0000aaa0


	//   ....[92]....
        /*0bac*/ 	.word	0x0000abb0


	//   ....[93]....
        /*0bb0*/ 	.word	0x0000ac00


	//   ....[94]....
        /*0bb4*/ 	.word	0x0000acd0


	//   ....[95]....
        /*0bb8*/ 	.word	0x0000ad40


	//   ....[96]....
        /*0bbc*/ 	.word	0x0000add0


	//   ....[97]....
        /*0bc0*/ 	.word	0x0000ae20


	//   ....[98]....
        /*0bc4*/ 	.word	0x0000ae90


	//   ....[99]....
        /*0bc8*/ 	.word	0x0000aef0


	//   ....[100]....
        /*0bcc*/ 	.word	0x0000af60


	//   ....[101]....
        /*0bd0*/ 	.word	0x0000afc0


	//   ....[102]....
        /*0bd4*/ 	.word	0x0000b030


	//   ....[103]....
        /*0bd8*/ 	.word	0x0000b090


	//   ....[104]....
        /*0bdc*/ 	.word	0x0000b110


	//   ....[105]....
        /*0be0*/ 	.word	0x0000b180


	//   ....[106]....
        /*0be4*/ 	.word	0x0000b1f0


	//   ....[107]....
        /*0be8*/ 	.word	0x0000b250


	//   ....[108]....
        /*0bec*/ 	.word	0x0000b2d0


	//   ....[109]....
        /*0bf0*/ 	.word	0x0000b350


	//   ....[110]....
        /*0bf4*/ 	.word	0x0000b3f0


	//   ....[111]....
        /*0bf8*/ 	.word	0x0000b460


	//   ....[112]....
        /*0bfc*/ 	.word	0x0000b4f0


	//   ....[113]....
        /*0c00*/ 	.word	0x0000b580


	//   ....[114]....
        /*0c04*/ 	.word	0x0000b5f0


	//   ....[115]....
        /*0c08*/ 	.word	0x0000b650


	//   ....[116]....
        /*0c0c*/ 	.word	0x0000b6c0


	//   ....[117]....
        /*0c10*/ 	.word	0x0000b740


	//   ....[118]....
        /*0c14*/ 	.word	0x0000b800


	//   ....[119]....
        /*0c18*/ 	.word	0x0000b8d0


	//   ....[120]....
        /*0c1c*/ 	.word	0x0000b9b0


	//   ....[121]....
        /*0c20*/ 	.word	0x0000ba60


	//----- nvinfo : EIATTR_EXIT_INSTR_OFFSETS
	.align		4
.L_1043:
        /*0c24*/ 	.byte	0x04, 0x1c
        /*0c26*/ 	.short	(.L_1045 - .L_1044)


	//   ....[0]....
.L_1044:
        /*0c28*/ 	.word	0x00007cb0


	//   ....[1]....
        /*0c2c*/ 	.word	0x00009ef0


	//----- nvinfo : EIATTR_MAX_THREADS
	.align		4
.L_1045:
        /*0c30*/ 	.byte	0x04, 0x05
        /*0c32*/ 	.short	(.L_1047 - .L_1046)
.L_1046:
        /*0c34*/ 	.word	0x00000140
        /*0c38*/ 	.word	0x00000001
        /*0c3c*/ 	.word	0x00000001


	//----- nvinfo : EIATTR_CRS_STACK_SIZE
	.align		4
.L_1047:
        /*0c40*/ 	.byte	0x04, 0x1e
        /*0c42*/ 	.short	(.L_1049 - .L_1048)
.L_1048:
        /*0c44*/ 	.word	0x00000000


	//----- nvinfo : EIATTR_CBANK_PARAM_SIZE
	.align		4
.L_1049:
        /*0c48*/ 	.byte	0x03, 0x19
        /*0c4a*/ 	.short	0x0060


	//----- nvinfo : EIATTR_PARAM_CBANK
	.align		4
        /*0c4c*/ 	.byte	0x04, 0x0a
        /*0c4e*/ 	.short	(.L_1051 - .L_1050)
	.align		4
.L_1050:
        /*0c50*/ 	.word	index@(.nv.constant0._ZN13group_norm_v218gn_bwd_cuda_kernelI13__nv_bfloat16Li320ELi3ELi16ELi160ELi256ELb1ELb1ELi32ELi320ELi320ELi4ELb1ELi40ELb0ELb0ELNS_15WgradSyncMethodE3ENS_16CompileConditionILi900EEEEEvPT_S6_S6_PKS5_S8_S8_S8_PKfflPfPj)
        /*0c54*/ 	.short	0x0210
        /*0c56*/ 	.short	0x0060


	//----- nvinfo : EIATTR_SW_WAR
	.align		4
.L_1051:
        /*0c58*/ 	.byte	0x04, 0x36
        /*0c5a*/ 	.short	(.L_1053 - .L_1052)
.L_1052:
        /*0c5c*/ 	.word	0x00000008
.L_1053:


//--------------------- .nv.info._ZN13group_norm_v218gn_bwd_cuda_kernelI13__nv_bfloat16Li320ELi3ELi16ELi160ELi256ELb1ELb1ELi32ELi320ELi320ELi4ELb1ELi48ELb0ELb0ELNS_15WgradSyncMethodE3ENS_16CompileConditionILi900EEEEEvPT_S6_S6_PKS5_S8_S8_S8_PKfflPfPj --------------------------
	.section	.nv.info._ZN13group_norm_v218gn_bwd_cuda_kernelI13__nv_bfloat16Li320ELi3ELi16ELi160ELi256ELb1ELb1ELi32ELi320ELi320ELi4ELb1ELi48ELb0ELb0ELNS_15WgradSyncMethodE3ENS_16CompileConditionILi900EEEEEvPT_S6_S6_PKS5_S8_S8_S8_PKfflPfPj,"",@"SHT_CUDA_INFO"
	.sectionflags	@""
	.align	4


	//----- nvinfo : EIATTR_CUDA_API_VERSION
	.align		4
        /*0000*/ 	.byte	0x04, 0x37
        /*0002*/ 	.short	(.L_1055 - .L_1054)
.L_1054:
        /*0004*/ 	.word	0x00000082


	//----- nvinfo : EIATTR_KPARAM_INFO
	.align		4
.L_1055:
        /*0008*/ 	.byte	0x04, 0x17
        /*000a*/ 	.short	(.L_1057 - .L_1056)
.L_1056:
        /*000c*/ 	.word	0x00000000
        /*0010*/ 	.short	0x000b
        /*0012*/ 	.short	0x0058
        /*0014*/ 	.byte	0x00, 0xf0, 0x21, 0x00


	//----- nvinfo : EIATTR_KPARAM_INFO
	.align		4
.L_1057:
        /*0018*/ 	.byte	0x04, 0x17
        /*001a*/ 	.short	(.L_1059 - .L_1058)
.L_1058:
        /*001c*/ 	.word	0x00000000
        /*0020*/ 	.short	0x000a
        /*0022*/ 	.short	0x0050
        /*0024*/ 	.byte	0x00, 0xf0, 0x21, 0x00


	//----- nvinfo : EIATTR_KPARAM_INFO
	.align		4
.L_1059:
        /*0028*/ 	.byte	0x04, 0x17
        /*002a*/ 	.short	(.L_1061 - .L_1060)
.L_1060:
        /*002c*/ 	.word	0x00000000
        /*0030*/ 	.short	0x0009
        /*0032*/ 	.short	0x0048
        /*0034*/ 	.byte	0x00, 0xf0, 0x21, 0x00


	//----- nvinfo : EIATTR_KPARAM_INFO
	.align		4
.L_1061:
        /*0038*/ 	.byte	0x04, 0x17
        /*003a*/ 	.short	(.L_1063 - .L_1062)
.L_1062:
        /*003c*/ 	.word	0x00000000
        /*0040*/ 	.short	0x0008
        /*0042*/ 	.short	0x0040
        /*0044*/ 	.byte	0x00, 0xf0, 0x11, 0x00


	//----- nvinfo : EIATTR_KPARAM_INFO
	.align		4
.L_1063:
        /*0048*/ 	.byte	0x04, 0x17
        /*004a*/ 	.short	(.L_1065 - .L_1064)
.L_1064:
        /*004c*/ 	.word	0x00000000
        /*0050*/ 	.short	0x0007
        /*0052*/ 	.short	0x0038
        /*0054*/ 	.byte	0x00, 0xf0, 0x21, 0x00


	//----- nvinfo : EIATTR_KPARAM_INFO
	.align		4
.L_1065:
        /*0058*/ 	.byte	0x04, 0x17
        /*005a*/ 	.short	(.L_1067 - .L_1066)
.L_1066:
        /*005c*/ 	.word	0x00000000
        /*0060*/ 	.short	0x0006
        /*0062*/ 	.short	0x0030
        /*0064*/ 	.byte	0x00, 0xf0, 0x21, 0x00


	//----- nvinfo : EIATTR_KPARAM_INFO
	.align		4
.L_1067:
        /*0068*/ 	.byte	0x04, 0x17
        /*006a*/ 	.short	(.L_1069 - .L_1068)
.L_1068:
        /*006c*/ 	.word	0x00000000
        /*0070*/ 	.short	0x0005
        /*0072*/ 	.short	0x0028
        /*0074*/ 	.byte	0x00, 0xf0, 0x21, 0x00


	//----- nvinfo : EIATTR_KPARAM_INFO
	.align		4
.L_1069:
        /*0078*/ 	.byte	0x04, 0x17
        /*007a*/ 	.short	(.L_1071 - .L_1070)
.L_1070:
        /*007c*/ 	.word	0x00000000
        /*0080*/ 	.short	0x0004
        /*0082*/ 	.short	0x0020
        /*0084*/ 	.byte	0x00, 0xf0, 0x21, 0x00


	//----- nvinfo : EIATTR_KPARAM_INFO
	.align		4
.L_1071:
        /*0088*/ 	.byte	0x04, 0x17
        /*008a*/ 	.short	(.L_1073 - .L_1072)
.L_1072:
        /*008c*/ 	.word	0x00000000
        /*0090*/ 	.short	0x0003
        /*0092*/ 	.short	0x0018
        /*0094*/ 	.byte	0x00, 0xf0, 0x21, 0x00


	//----- nvinfo : EIATTR_KPARAM_INFO
	.align		4
.L_1073:
        /*0098*/ 	.byte	0x04, 0x17
        /*009a*/ 	.short	(.L_1075 - .L_1074)
.L_1074:
        /*009c*/ 	.word	0x00000000
        /*00a0*/ 	.short	0x0002
        /*00a2*/ 	.short	0x0010
        /*00a4*/ 	.byte	0x00, 0xf0, 0x21, 0x00


	//----- nvinfo : EIATTR_KPARAM_INFO
	.align		4
.L_1075:
        /*00a8*/ 	.byte	0x04, 0x17
        /*00aa*/ 	.short	(.L_1077 - .L_1076)
.L_1076:
        /*00ac*/ 	.word	0x00000000
        /*00b0*/ 	.short	0x0001
        /*00b2*/ 	.short	0x0008
        /*00b4*/ 	.byte	0x00, 0xf0, 0x21, 0x00


	//----- nvinfo : EIATTR_KPARAM_INFO
	.align		4
.L_1077:
        /*00b8*/ 	.byte	0x04, 0x17
        /*00ba*/ 	.short	(.L_1079 - .L_1078)
.L_1078:
        /*00bc*/ 	.word	0x00000000
        /*00c0*/ 	.short	0x0000
        /*00c2*/ 	.short	0x0000
        /*00c4*/ 	.byte	0x00, 0xf0, 0x21, 0x00


	//----- nvinfo : EIATTR_SPARSE_MMA_MASK
	.align		4
.L_1079:
        /*00c8*/ 	.byte	0x03, 0x50
        /*00ca*/ 	.short	0x0000


	//----- nvinfo : EIATTR_MAXREG_COUNT
	.align		4
        /*00cc*/ 	.byte	0x03, 0x1b
        /*00ce*/ 	.short	0x0040


	//----- nvinfo : EIATTR_NUM_BARRIERS
	.align		4
        /*00d0*/ 	.byte	0x02, 0x4c
        /*00d2*/ 	.byte	0x01
	.zero		1


	//----- nvinfo : EIATTR_ANNOTATIONS
	.align		4
        /*00d4*/ 	.byte	0x04, 0x55
        /*00d6*/ 	.short	(.L_1081 - .L_1080)


	//   ....[0]....
.L_1080:
        /* <DEDUP_REMOVED lines=120> */


	//----- nvinfo : EIATTR_MERCURY_ISA_VERSION
	.align		4
.L_1081:
        /*0848*/ 	.byte	0x03, 0x5f
        /*084a*/ 	.short	0x0101


	//----- nvinfo : EIATTR_COOP_GROUP_MASK_REGIDS
	.align		4
        /*084c*/ 	.byte	0x04, 0x29
        /*084e*/ 	.short	(.L_1083 - .L_1082)


	//   ....[0]....
.L_1082:
        /*0850*/ 	.word	0xffffffff


	//   ....[1]....
        /*0854*/ 	.word	0xffffffff


	//   ....[2]....
        /*0858*/ 	.word	0xffffffff


	//   ....[3]....
        /*085c*/ 	.word	0xffffffff


	//   ....[4]....
        /*0860*/ 	.word	0xffffffff


	//   ....[5]....
        /*0864*/ 	.word	0xffffffff


	//   ....[6]....
        /*0868*/ 	.word	0xffffffff


	//   ....[7]....
        /*086c*/ 	.word	0xffffffff


	//   ....[8]....
        /*0870*/ 	.word	0xffffffff


	//   ....[9]....
        /*0874*/ 	.word	0xffffffff


	//   ....[10]....
        /*0878*/ 	.word	0x05000015


	//   ....[11]....
        /*087c*/ 	.word	0x05000014


	//   ....[12]....
        /*0880*/ 	.word	0x05000016


	//   ....[13]....
        /*0884*/ 	.word	0x05000017


	//   ....[14]....
        /*0888*/ 	.word	0x05000019


	//   ....[15]....
        /*088c*/ 	.word	0x05000018


	//   ....[16]....
        /*0890*/ 	.word	0x0500001a


	//   ....[17]....
        /*0894*/ 	.word	0x0500000f


	//   ....[18]....
        /*0898*/ 	.word	0x05000019


	//   ....[19]....
        /*089c*/ 	.word	0x05000018


	//   ....[20]....
        /*08a0*/ 	.word	0x0500001a


	//   ....[21]....
        /*08a4*/ 	.word	0x0500001b


	//   ....[22]....
        /*08a8*/ 	.word	0x0500001d


	//   ....[23]....
        /*08ac*/ 	.word	0x0500001c


	//   ....[24]....
        /*08b0*/ 	.word	0x05000020


	//   ....[25]....
        /*08b4*/ 	.word	0x0500000f


	//   ....[26]....
        /*08b8*/ 	.word	0x05000019


	//   ....[27]....
        /*08bc*/ 	.word	0x05000018


	//   ....[28]....
        /*08c0*/ 	.word	0x0500001a


	//   ....[29]....
        /*08c4*/ 	.word	0x0500001b


	//   ....[30]....
        /*08c8*/ 	.word	0x0500001d


	//   ....[31]....
        /*08cc*/ 	.word	0x0500001c


	//   ....[32]....
        /*08d0*/ 	.word	0x05000020


	//   ....[33]....
        /*08d4*/ 	.word	0x0500000f


	//   ....[34]....
        /*08d8*/ 	.word	0x05000011


	//   ....[35]....
        /*08dc*/ 	.word	0x0500001b


	//   ....[36]....
        /*08e0*/ 	.word	0x0500001d


	//   ....[37]....
        /*08e4*/ 	.word	0x05000010


	//   ....[38]....
        /*08e8*/ 	.word	0x05000023


	//   ....[39]....
        /*08ec*/ 	.word	0x0500001e


	//   ....[40]....
        /*08f0*/ 	.word	0x05000026


	//   ....[41]....
        /*08f4*/ 	.word	0x05000025


	//   ....[42]....
        /*08f8*/ 	.word	0x0500001c


	//   ....[43]....
        /*08fc*/ 	.word	0x05000016


	//   ....[44]....
        /*0900*/ 	.word	0x05000014


	//   ....[45]....
        /*0904*/ 	.word	0x05000017


	//   ....[46]....
        /*0908*/ 	.word	0x05000018


	//   ....[47]....
        /*090c*/ 	.word	0x0500001a


	//   ....[48]....
        /*0910*/ 	.word	0x0500001b


	//   ....[49]....
        /*0914*/ 	.word	0x05000011


	//   ....[50]....
        /*0918*/ 	.word	0x05000029


	//   ....[51]....
        /*091c*/ 	.word	0x05000013


	//   ....[52]....
        /*0920*/ 	.word	0x05000014


	//   ....[53]....
        /*0924*/ 	.word	0x05000012


	//   ....[54]....
        /*0928*/ 	.word	0x05000015


	//   ....[55]....
        /*092c*/ 	.word	0x05000017


	//   ....[56]....
        /*0930*/ 	.word	0x05000018


	//   ....[57]....
        /*0934*/ 	.word	0x0500000e


	//   ....[58]....
        /*0938*/ 	.word	0x0500002b


	//   ....[59]....
        /*093c*/ 	.word	0x05000020


	//   ....[60]....
        /*0940*/ 	.word	0x05000022


	//   ....[61]....
        /*0944*/ 	.word	0x05000021


	//   ....[62]....
        /*0948*/ 	.word	0x05000027


	//   ....[63]....
        /*094c*/ 	.word	0x05000028


	//   ....[64]....
        /*0950*/ 	.word	0x05000023


	//   ....[65]....
        /*0954*/ 	.word	0x0500001e


	//   ....[66]....
        /*0958*/ 	.word	0x0500001a


	//   ....[67]....
        /*095c*/ 	.word	0x0500001a


	//   ....[68]....
        /*0960*/ 	.word	0x0500001a


	//   ....[69]....
        /*0964*/ 	.word	0x0500001a


	//   ....[70]....
        /*0968*/ 	.word	0x0500001a


	//   ....[71]....
        /*096c*/ 	.word	0x0500001a


	//   ....[72]....
        /*0970*/ 	.word	0x0500001a


	//   ....[73]....
        /*0974*/ 	.word	0x0500001a


	//   ....[74]....
        /*0978*/ 	.word	0x0500001a


	//   ....[75]....
        /*097c*/ 	.word	0x0500001a


	//   ....[76]....
        /*0980*/ 	.word	0x0500001a


	//   ....[77]....
        /*0984*/ 	.word	0x0500001a


	//   ....[78]....
        /*0988*/ 	.word	0x0500001a


	//   ....[79]....
        /*098c*/ 	.word	0x0500001a


	//   ....[80]....
        /*0990*/ 	.word	0x0500001a


	//   ....[81]....
        /*0994*/ 	.word	0x0500001a


	//   ....[82]....
        /*0998*/ 	.word	0x0500001a


	//   ....[83]....
        /*099c*/ 	.word	0x0500001a


	//   ....[84]....
        /*09a0*/ 	.word	0x0500001a


	//   ....[85]....
        /*09a4*/ 	.word	0x0500001a


	//   ....[86]....
        /*09a8*/ 	.word	0x0500001a


	//   ....[87]....
        /*09ac*/ 	.word	0x0500001a


	//   ....[88]....
        /*09b0*/ 	.word	0x0500001a


	//   ....[89]....
        /*09b4*/ 	.word	0x0500001a


	//   ....[90]....
        /*09b8*/ 	.word	0x0500001a


	//   ....[91]....
        /*09bc*/ 	.word	0x0500001a


	//   ....[92]....
        /*09c0*/ 	.word	0x0500001a


	//   ....[93]....
        /*09c4*/ 	.word	0x0500001a


	//   ....[94]....
        /*09c8*/ 	.word	0x0500001a


	//   ....[95]....
        /*09cc*/ 	.word	0x0500001a


	//   ....[96]....
        /*09d0*/ 	.word	0x0500001a


	//   ....[97]....
        /*09d4*/ 	.word	0x0500001a


	//   ....[98]....
        /*09d8*/ 	.word	0x0500001a


	//   ....[99]....
        /*09dc*/ 	.word	0x0500001a


	//   ....[100]....
        /*09e0*/ 	.word	0x0500001a


	//   ....[101]....
        /*09e4*/ 	.word	0x0500001a


	//   ....[102]....
        /*09e8*/ 	.word	0x0500001a


	//   ....[103]....
        /*09ec*/ 	.word	0x0500001a


	//   ....[104]....
        /*09f0*/ 	.word	0x0500001a


	//   ....[105]....
        /*09f4*/ 	.word	0x0500001a


	//   ....[106]....
        /*09f8*/ 	.word	0x0500001a


	//   ....[107]....
        /*09fc*/ 	.word	0x0500001a


	//   ....[108]....
        /*0a00*/ 	.word	0x0500001a


	//   ....[109]....
        /*0a04*/ 	.word	0x0500001a


	//   ....[110]....
        /*0a08*/ 	.word	0x0500001a


	//   ....[111]....
        /*0a0c*/ 	.word	0x0500001a


	//   ....[112]....
        /*0a10*/ 	.word	0x0500001a


	//   ....[113]....
        /*0a14*/ 	.word	0x0500001a


	//   ....[114]....
        /*0a18*/ 	.word	0x0500001a


	//   ....[115]....
        /*0a1c*/ 	.word	0x0500001a


	//   ....[116]....
        /*0a20*/ 	.word	0x0500001a


	//   ....[117]....
        /*0a24*/ 	.word	0x0500001a


	//   ....[118]....
        /*0a28*/ 	.word	0x0500001a


	//   ....[119]....
        /*0a2c*/ 	.word	0x0500001a


	//   ....[120]....
        /*0a30*/ 	.word	0x0500001a


	//   ....[121]....
        /*0a34*/ 	.word	0x0500001a


	//----- nvinfo : EIATTR_COOP_GROUP_INSTR_OFFSETS
	.align		4
.L_1083:
        /*0a38*/ 	.byte	0x04, 0x28
        /*0a3a*/ 	.short	(.L_1085 - .L_1084)


	//   ....[0]....
.L_1084:
        /*0a3c*/ 	.word	0x000041c0


	//   ....[1]....
        /*0a40*/ 	.word	0x000041f0


	//   ....[2]....
        /*0a44*/ 	.word	0x00004230


	//   ....[3]....
        /*0a48*/ 	.word	0x00004240


	//   ....[4]....
        /*0a4c*/ 	.word	0x00005000


	//   ....[5]....
        /*0a50*/ 	.word	0x00005020


	//   ....[6]....
        /*0a54*/ 	.word	0x00005040


	//   ....[7]....
        /*0a58*/ 	.word	0x00005060


	//   ....[8]....
        /*0a5c*/ 	.word	0x00005080


	//   ....[9]....
        /*0a60*/ 	.word	0x000050a0


	//   ....[10]....
        /*0a64*/ 	.word	0x00008c70


	//   ....[11]....
        /*0a68*/ 	.word	0x00008ca0


	//   ....[12]....
        /*0a6c*/ 	.word	0x00008cf0


	//   ....[13]....
        /*0a70*/ 	.word	0x00008d10


	//   ....[14]....
        /*0a74*/ 	.word	0x00008d40


	//   ....[15]....
        /*0a78*/ 	.word	0x00008d50


	//   ....[16]....
        /*0a7c*/ 	.word	0x00008d80


	//   ....[17]....
        /*0a80*/ 	.word	0x00008d90


	//   ....[18]....
        /*0a84*/ 	.word	0x00008f50


	//   ....[19]....
        /*0a88*/ 	.word	0x00008f80


	//   ....[20]....
        /*0a8c*/ 	.word	0x00008fd0


	//   ....[21]....
        /*0a90*/ 	.word	0x00008ff0


	//   ....[22]....
        /*0a94*/ 	.word	0x00009020


	//   ....[23]....
        /*0a98*/ 	.word	0x00009030


	//   ....[24]....
        /*0a9c*/ 	.word	0x00009060


	//   ....[25]....
        /*0aa0*/ 	.word	0x00009070


	//   ....[26]....
        /*0aa4*/ 	.word	0x000091e0


	//   ....[27]....
        /*0aa8*/ 	.word	0x00009210


	//   ....[28]....
        /*0aac*/ 	.word	0x00009260


	//   ....[29]....
        /*0ab0*/ 	.word	0x00009280


	//   ....[30]....
        /*0ab4*/ 	.word	0x000092b0


	//   ....[31]....
        /*0ab8*/ 	.word	0x000092c0


	//   ....[32]....
        /*0abc*/ 	.word	0x000092f0


	//   ....[33]....
        /*0ac0*/ 	.word	0x00009300


	//   ....[34]....
        /*0ac4*/ 	.word	0x000095c0


	//   ....[35]....
        /*0ac8*/ 	.word	0x000095f0


	//   ....[36]....
        /*0acc*/ 	.word	0x000096d0


	//   ....[37]....
        /*0ad0*/ 	.word	0x00009710


	//   ....[38]....
        /*0ad4*/ 	.word	0x00009740


	//   ....[39]....
        /*0ad8*/ 	.word	0x00009770


	//   ....[40]....
        /*0adc*/ 	.word	0x000097a0


	//   ....[41]....
        /*0ae0*/ 	.word	0x000097d0


	//   ....[42]....
        /*0ae4*/ 	.word	0x00009810


	//   ....[43]....
        /*0ae8*/ 	.word	0x00009840


	//   ....[44]....
        /*0aec*/ 	.word	0x000098e0


	//   ....[45]....
        /*0af0*/ 	.word	0x00009900


	//   ....[46]....
        /*0af4*/ 	.word	0x00009930


	//   ....[47]....
        /*0af8*/ 	.word	0x00009950


	//   ....[48]....
        /*0afc*/ 	.word	0x00009970


	//   ....[49]....
        /*0b00*/ 	.word	0x00009980


	//   ....[50]....
        /*0b04*/ 	.word	0x000099b0


	//   ....[51]....
        /*0b08*/ 	.word	0x000099e0


	//   ....[52]....
        /*0b0c*/ 	.word	0x00009a20


	//   ....[53]....
        /*0b10*/ 	.word	0x00009a40


	//   ....[54]....
        /*0b14*/ 	.word	0x00009a70


	//   ....[55]....
        /*0b18*/ 	.word	0x00009aa0


	//   ....[56]....
        /*0b1c*/ 	.word	0x00009ab0


	//   ....[57]....
        /*0b20*/ 	.word	0x00009ae0


	//   ....[58]....
        /*0b24*/ 	.word	0x00009b10


	//   ....[59]....
        /*0b28*/ 	.word	0x00009b40


	//   ....[60]....
        /*0b2c*/ 	.word	0x00009b70


	//   ....[61]....
        /*0b30*/ 	.word	0x00009b90


	//   ....[62]....
        /*0b34*/ 	.word	0x00009bc0


	//   ....[63]....
        /*0b38*/ 	.word	0x00009be0


	//   ....[64]....
        /*0b3c*/ 	.word	0x00009ca0


	//   ....[65]....
        /*0b40*/ 	.word	0x00009da0


	//   ....[66]....
        /*0b44*/ 	.word	0x00009f50


	//   ....[67]....
        /*0b48*/ 	.word	0x00009fa0


	//   ....[68]....
        /*0b4c*/ 	.word	0x0000a010


	//   ....[69]....
        /*0b50*/ 	.word	0x0000a070


	//   ....[70]....
        /*0b54*/ 	.word	0x0000a0e0


	//   ....[71]....
        /*0b58*/ 	.word	0x0000a140


	//   ....[72]....
        /*0b5c*/ 	.word	0x0000a1b0


	//   ....[73]....
        /*0b60*/ 	.word	0x0000a210


	//   ....[74]....
        /*0b64*/ 	.word	0x0000a2b0


	//   ....[75]....
        /*0b68*/ 	.word	0x0000a340


	//   ....[76]....
        /*0b6c*/ 	.word	0x0000a3b0


	//   ....[77]....
        /*0b70*/ 	.word	0x0000a410


	//   ....[78]....
        /*0b74*/ 	.word	0x0000a480


	//   ....[79]....
        /*0b78*/ 	.word	0x0000a4e0


	//   ....[80]....
        /*0b7c*/ 	.word	0x0000a550


	//   ....[81]....
        /*0b80*/ 	.word	0x0000a5b0


	//   ....[82]....
        /*0b84*/ 	.word	0x0000a650


	//   ....[83]....
        /*0b88*/ 	.word	0x0000a6e0


	//   ....[84]....
        /*0b8c*/ 	.word	0x0000a750


	//   ....[85]....
        /*0b90*/ 	.word	0x0000a7b0


	//   ....[86]....
        /*0b94*/ 	.word	0x0000a820


	//   ....[87]....
        /*0b98*/ 	.word	0x0000a880


	//   ....[88]....
        /*0b9c*/ 	.word	0x0000a8f0


	//   ....[89]....
        /*0ba0*/ 	.word	0x0000a950


	//   ....[90]....
        /*0ba4*/ 	.word	0x0000a9f0


	//   ....[91]....
        /*0ba8*/ 	.word	0x0000aaa0


	//   ....[92]....
        /*0bac*/ 	.word	0x0000abb0


	//   ....[93]....
        /*0bb0*/ 	.word	0x0000ac00


	//   ....[94]....
        /*0bb4*/ 	.word	0x0000acd0


	//   ....[95]....
        /*0bb8*/ 	.word	0x0000ad40


	//   ....[96]....
        /*0bbc*/ 	.word	0x0000add0


	//   ....[97]....
        /*0bc0*/ 	.word	0x0000ae20


	//   ....[98]....
        /*0bc4*/ 	.word	0x0000ae90


	//   ....[99]....
        /*0bc8*/ 	.word	0x0000aef0


	//   ....[100]....
        /*0bcc*/ 	.word	0x0000af60


	//   ....[101]....
        /*0bd0*/ 	.word	0x0000afc0


	//   ....[102]....
        /*0bd4*/ 	.word	0x0000b030


	//   ....[103]....
        /*0bd8*/ 	.word	0x0000b090


	//   ....[104]....
        /*0bdc*/ 	.word	0x0000b110


	//   ....[105]....
        /*0be0*/ 	.word	0x0000b180


	//   ....[106]....
        /*0be4*/ 	.word	0x0000b1f0


	//   ....[107]....
        /*0be8*/ 	.word	0x0000b250


	//   ....[108]....
        /*0bec*/ 	.word	0x0000b2d0


	//   ....[109]....
        /*0bf0*/ 	.word	0x0000b350


	//   ....[110]....
        /*0bf4*/ 	.word	0x0000b3f0


	//   ....[111]....
        /*0bf8*/ 	.word	0x0000b460


	//   ....[112]....
        /*0bfc*/ 	.word	0x0000b4f0


	//   ....[113]....
        /*0c00*/ 	.word	0x0000b580


	//   ....[114]....
        /*0c04*/ 	.word	0x0000b5f0


	//   ....[115]....
        /*0c08*/ 	.word	0x0000b650


	//   ....[116]....
        /*0c0c*/ 	.word	0x0000b6c0


	//   ....[117]....
        /*0c10*/ 	.word	0x0000b740


	//   ....[118]....
        /*0c14*/ 	.word	0x0000b800


	//   ....[119]....
        /*0c18*/ 	.word	0x0000b8d0


	//   ....[120]....
        /*0c1c*/ 	.word	0x0000b9b0


	//   ....[121]....
        /*0c20*/ 	.word	0x0000ba60


	//----- nvinfo : EIATTR_EXIT_INSTR_OFFSETS
	.align		4
.L_1085:
        /*0c24*/ 	.byte	0x04, 0x1c
        /*0c26*/ 	.short	(.L_1087 - .L_1086)


	//   ....[0]....
.L_1086:
        /*0c28*/ 	.word	0x00007cb0


	//   ....[1]....
        /*0c2c*/ 	.word	0x00009ef0


	//----- nvinfo : EIATTR_MAX_THREADS
	.align		4
.L_1087:
        /*0c30*/ 	.byte	0x04, 0x05
        /*0c32*/ 	.short	(.L_1089 - .L_1088)
.L_1088:
        /*0c34*/ 	.word	0x00000140
        /*0c38*/ 	.word	0x00000001
        /*0c3c*/ 	.word	0x00000001


	//----- nvinfo : EIATTR_CRS_STACK_SIZE
	.align		4
.L_1089:
        /*0c40*/ 	.byte	0x04, 0x1e
        /*0c42*/ 	.short	(.L_1091 - .L_1090)
.L_1090:
        /*0c44*/ 	.word	0x00000000


	//----- nvinfo : EIATTR_CBANK_PARAM_SIZE
	.align		4
.L_1091:
        /*0c48*/ 	.byte	0x03, 0x19
        /*0c4a*/ 	.short	0x0060


	//----- nvinfo : EIATTR_PARAM_CBANK
	.align		4
        /*0c4c*/ 	.byte	0x04, 0x0a
        /*0c4e*/ 	.short	(.L_1093 - .L_1092)
	.align		4
.L_1092:
        /*0c50*/ 	.word	index@(.nv.constant0._ZN13group_norm_v218gn_bwd_cuda_kernelI13__nv_bfloat16Li320ELi3ELi16ELi160ELi256ELb1ELb1ELi32ELi320ELi320ELi4ELb1ELi48ELb0ELb0ELNS_15WgradSyncMethodE3ENS_16CompileConditionILi900EEEEEvPT_S6_S6_PKS5_S8_S8_S8_PKfflPfPj)
        /*0c54*/ 	.short	0x0210
        /*0c56*/ 	.short	0x0060


	//----- nvinfo : EIATTR_SW_WAR
	.align		4
.L_1093:
        /*0c58*/ 	.byte	0x04, 0x36
        /*0c5a*/ 	.short	(.L_1095 - .L_1094)
.L_1094:
        /*0c5c*/ 	.word	0x00000008
.L_1095:


//--------------------- .nv.info._ZN13group_norm_v214gn_cuda_kernelI13__nv_bfloat16Li320ELi3ELi32ELi80ELi256ELb0ELi8ELi320ELi320ELi4ELb1ELi10ELb0ELb0ENS_16CompileConditionILi900EEEEEvPT_PKS4_S7_S7_flPfS8_Pj --------------------------
	.section	.nv.info._ZN13group_norm_v214gn_cuda_kernelI13__nv_bfloat16Li320ELi3ELi32ELi80ELi256ELb0ELi8ELi320ELi320ELi4ELb1ELi10ELb0ELb0ENS_16CompileConditionILi900EEEEEvPT_PKS4_S7_S7_flPfS8_Pj,"",@"SHT_CUDA_INFO"
	.sectionflags	@""
	.align	4


	//----- nvinfo : EIATTR_CUDA_API_VERSION
	.align		4
        /*0000*/ 	.byte	0x04, 0x37
        /*0002*/ 	.short	(.L_1097 - .L_1096)
.L_1096:
        /*0004*/ 	.word	0x00000082


	//----- nvinfo : EIATTR_KPARAM_INFO
	.align		4
.L_1097:
        /*0008*/ 	.byte	0x04, 0x17
        /*000a*/ 	.short	(.L_1099 - .L_1098)
.L_1098:
        /*000c*/ 	.word	0x00000000
        /*0010*/ 	.short	0x0008
        /*0012*/ 	.short	0x0040
        /*0014*/ 	.byte	0x00, 0xf0, 0x21, 0x00


	//----- nvinfo : EIATTR_KPARAM_INFO
	.align		4
.L_1099:
        /*0018*/ 	.byte	0x04, 0x17
        /*001a*/ 	.short	(.L_1101 - .L_1100)
.L_1100:
        /*001c*/ 	.word	0x00000000
        /*0020*/ 	.short	0x0007
        /*0022*/ 	.short	0x0038
        /*0024*/ 	.byte	0x00, 0xf0, 0x21, 0x00


	//----- nvinfo : EIATTR_KPARAM_INFO
	.align		4
.L_1101:
        /*0028*/ 	.byte	0x04, 0x17
        /*002a*/ 	.short	(.L_1103 - .L_1102)
.L_1102:
        /*002c*/ 	.word	0x00000000
        /*0030*/ 	.short	0x0006
        /*0032*/ 	.short	0x0030
        /*0034*/ 	.byte	0x00, 0xf0, 0x21, 0x00


	//----- nvinfo : EIATTR_KPARAM_INFO
	.align		4
.L_1103:
        /*0038*/ 	.byte	0x04, 0x17
        /*003a*/ 	.short	(.L_1105 - .L_1104)
.L_1104:
        /*003c*/ 	.word	0x00000000
        /*0040*/ 	.short	0x0005
        /*0042*/ 	.short	0x0028
        /*0044*/ 	.byte	0x00, 0xf0, 0x21, 0x00


	//----- nvinfo : EIATTR_KPARAM_INFO
	.align		4
.L_1105:
        /*0048*/ 	.byte	0x04, 0x17
        /*004a*/ 	.short	(.L_1107 - .L_1106)
.L_1106:
        /*004c*/ 	.word	0x00000000
        /*0050*/ 	.short	0x0004
        /*0052*/ 	.short	0x0020
        /*0054*/ 	.byte	0x00, 0xf0, 0x11, 0x00


	//----- nvinfo : EIATTR_KPARAM_INFO
	.align		4
.L_1107:
        /*0058*/ 	.byte	0x04, 0x17
        /*005a*/ 	.short	(.L_1109 - .L_1108)
.L_1108:
        /*005c*/ 	.word	0x00000000
        /*0060*/ 	.short	0x0003
        /*0062*/ 	.short	0x0018
        /*0064*/ 	.byte	0x00, 0xf0, 0x21, 0x00


	//----- nvinfo : EIATTR_KPARAM_INFO
	.align		4
.L_1109:
        /*0068*/ 	.byte	0x04, 0x17
        /*006a*/ 	.short	(.L_1111 - .L_1110)
.L_1110:
        /*006c*/ 	.word	0x00000000
        /*0070*/ 	.short	0x0002
        /*0072*/ 	.short	0x0010
        /*0074*/ 	.byte	0x00, 0xf0, 0x21, 0x00


	//----- nvinfo : EIATTR_KPARAM_INFO
	.align		4
.L_1111:
        /*0078*/ 	.byte	0x04, 0x17
        /*007a*/ 	.short	(.L_1113 - .L_1112)
.L_1112:
        /*007c*/ 	.word	0x00000000
        /*0080*/ 	.short	0x0001
        /*0082*/ 	.short	0x0008
        /*0084*/ 	.byte	0x00, 0xf0, 0x21, 0x00


	//----- nvinfo : EIATTR_KPARAM_INFO
	.align		4
.L_1113:
        /*0088*/ 	.byte	0x04, 0x17
        /*008a*/ 	.short	(.L_1115 - .L_1114)
.L_1114:
        /*008c*/ 	.word	0x00000000
        /*0090*/ 	.short	0x0000
        /*0092*/ 	.short	0x0000
        /*0094*/ 	.byte	0x00, 0xf0, 0x21, 0x00


	//----- nvinfo : EIATTR_SPARSE_MMA_MASK
	.align		4
.L_1115:
        /*0098*/ 	.byte	0x03, 0x50
        /*009a*/ 	.short	0x0000


	//----- nvinfo : EIATTR_MAXREG_COUNT
	.align		4
        /*009c*/ 	.byte	0x03, 0x1b
        /*009e*/ 	.short	0x0040


	//----- nvinfo : EIATTR_NUM_BARRIERS
	.align		4
        /*00a0*/ 	.byte	0x02, 0x4c
        /*00a2*/ 	.byte	0x01
	.zero		1


	//----- nvinfo : EIATTR_MERCURY_ISA_VERSION
	.align		4
        /*00a4*/ 	.byte	0x03, 0x5f
        /*00a6*/ 	.short	0x0101


	//----- nvinfo : EIATTR_COOP_GROUP_MASK_REGIDS
	.align		4
        /*00a8*/ 	.byte	0x04, 0x29
        /*00aa*/ 	.short	(.L_1117 - .L_1116)


	//   ....[0]....
.L_1116:
        /*00ac*/ 	.word	0xffffffff


	//   ....[1]....
        /*00b0*/ 	.word	0xffffffff


	//   ....[2]....
        /*00b4*/ 	.word	0xffffffff


	//   ....[3]....
        /*00b8*/ 	.word	0xffffffff


	//   ....[4]....
        /*00bc*/ 	.word	0xffffffff


	//   ....[5]....
        /*00c0*/ 	.word	0xffffffff


	//   ....[6]....
        /*00c4*/ 	.word	0xffffffff


	//   ....[7]....
        /*00c8*/ 	.word	0xffffffff


	//   ....[8]....
        /*00cc*/ 	.word	0xffffffff


	//   ....[9]....
        /*00d0*/ 	.word	0xffffffff


	//   ....[10]....
        /*00d4*/ 	.word	0xffffffff


	//   ....[11]....
        /*00d8*/ 	.word	0xffffffff


	//   ....[12]....
        /*00dc*/ 	.word	0xffffffff


	//   ....[13]....
        /*00e0*/ 	.word	0xffffffff


	//----- nvinfo : EIATTR_COOP_GROUP_INSTR_OFFSETS
	.align		4
.L_1117:
        /*00e4*/ 	.byte	0x04, 0x28
        /*00e6*/ 	.short	(.L_1119 - .L_1118)


	//   ....[0]....
.L_1118:
        /*00e8*/ 	.word	0x00001180


	//   ....[1]....
        /*00ec*/ 	.word	0x000011b0


	//   ....[2]....
        /*00f0*/ 	.word	0x000011e0


	//   ....[3]....
        /*00f4*/ 	.word	0x000011f0


	//   ....[4]....
        /*00f8*/ 	.word	0x000015c0


	//   ....[5]....
        /*00fc*/ 	.word	0x000015d0


	//   ....[6]....
        /*0100*/ 	.word	0x00001610


	//   ....[7]....
        /*0104*/ 	.word	0x00001620


	//   ....[8]....
        /*0108*/ 	.word	0x00001650


	//   ....[9]....
        /*010c*/ 	.word	0x00001660


	//   ....[10]....
        /*0110*/ 	.word	0x00001690


	//   ....[11]....
        /*0114*/ 	.word	0x000016a0


	//   ....[12]....
        /*0118*/ 	.word	0x000016d0


	//   ....[13]....
        /*011c*/ 	.word	0x000016e0


	//----- nvinfo : EIATTR_EXIT_INSTR_OFFSETS
	.align		4
.L_1119:
        /*0120*/ 	.byte	0x04, 0x1c
        /*0122*/ 	.short	(.L_1121 - .L_1120)


	//   ....[0]....
.L_1120:
        /*0124*/ 	.word	0x00000080


	//   ....[1]....
        /*0128*/ 	.word	0x00001ea0


	//----- nvinfo : EIATTR_MAX_THREADS
	.align		4
.L_1121:
        /*012c*/ 	.byte	0x04, 0x05
        /*012e*/ 	.short	(.L_1123 - .L_1122)
.L_1122:
        /*0130*/ 	.word	0x00000140
        /*0134*/ 	.word	0x00000001
        /*0138*/ 	.word	0x00000001


	//----- nvinfo : EIATTR_CRS_STACK_SIZE
	.align		4
.L_1123:
        /*013c*/ 	.byte	0x04, 0x1e
        /*013e*/ 	.short	(.L_1125 - .L_1124)
.L_1124:
        /*0140*/ 	.word	0x00000000


	//----- nvinfo : EIATTR_CBANK_PARAM_SIZE
	.align		4
.L_1125:
        /*0144*/ 	.byte	0x03, 0x19
        /*0146*/ 	.short	0x0048


	//----- nvinfo : EIATTR_PARAM_CBANK
	.align		4
        /*0148*/ 	.byte	0x04, 0x0a
        /*014a*/ 	.short	(.L_1127 - .L_1126)
	.align		4
.L_1126:
        /*014c*/ 	.word	index@(.nv.constant0._ZN13group_norm_v214gn_cuda_kernelI13__nv_bfloat16Li320ELi3ELi32ELi80ELi256ELb0ELi8ELi320ELi320ELi4ELb1ELi10ELb0ELb0ENS_16CompileConditionILi900EEEEEvPT_PKS4_S7_S7_flPfS8_Pj)
        /*0150*/ 	.short	0x0210
        /*0152*/ 	.short	0x0048


	//----- nvinfo : EIATTR_SW_WAR
	.align		4
.L_1127:
        /*0154*/ 	.byte	0x04, 0x36
        /*0156*/ 	.short	(.L_1129 - .L_1128)
.L_1128:
        /*0158*/ 	.word	0x00000008
.L_1129:


//--------------------- .nv.info._ZN13group_norm_v214gn_cuda_kernelI13__nv_bfloat16Li320ELi1ELi32ELi80ELi256ELb0ELi16ELi320ELi320ELi4ELb1ELi9ELb0ELb0ENS_16CompileConditionILi900EEEEEvPT_PKS4_S7_S7_flPfS8_Pj --------------------------
	.section	.nv.info._ZN13group_norm_v214gn_cuda_kernelI13__nv_bfloat16Li320ELi1ELi32ELi80ELi256ELb0ELi16ELi320ELi320ELi4ELb1ELi9ELb0ELb0ENS_16CompileConditionILi900EEEEEvPT_PKS4_S7_S7_flPfS8_Pj,"",@"SHT_CUDA_INFO"
	.sectionflags	@""
	.align	4


	//----- nvinfo : EIATTR_CUDA_API_VERSION
	.align		4
        /*0000*/ 	.byte	0x04, 0x37
        /*0002*/ 	.short	(.L_1131 - .L_1130)
.L_1130:
        /*0004*/ 	.word	0x00000082


	//----- nvinfo : EIATTR_KPARAM_INFO
	.align		4
.L_1131:
        /*0008*/ 	.byte	0x04, 0x17
        /*000a*/ 	.short	(.L_1133 - .L_1132)
.L_1132:
        /*000c*/ 	.word	0x00000000
        /*0010*/ 	.short	0x0008
        /*0012*/ 	.short	0x0040
        /*0014*/ 	.byte	0x00, 0xf0, 0x21, 0x00


	//----- nvinfo : EIATTR_KPARAM_INFO
	.align		4
.L_1133:
        /*0018*/ 	.byte	0x04, 0x17
        /*001a*/ 	.short	(.L_1135 - .L_1134)
.L_1134:
        /*001c*/ 	.word	0x00000000
        /*0020*/ 	.short	0x0007
        /*0022*/ 	.short	0x0038
        /*0024*/ 	.byte	0x00, 0xf0, 0x21, 0x00


	//----- nvinfo : EIATTR_KPARAM_INFO
	.align		4
.L_1135:
        /*0028*/ 	.byte	0x04, 0x17
        /*002a*/ 	.short	(.L_1137 - .L_1136)
.L_1136:
        /*002c*/ 	.word	0x00000000
        /*0030*/ 	.short	0x0006
        /*0032*/ 	.short	0x0030
        /*0034*/ 	.byte	0x00, 0xf0, 0x21, 0x00


	//----- nvinfo : EIATTR_KPARAM_INFO
	.align		4
.L_1137:
        /*0038*/ 	.byte	0x04, 0x17
        /*003a*/ 	.short	(.L_1139 - .L_1138)
.L_1138:
        /*003c*/ 	.word	0x00000000
        /*0040*/ 	.short	0x0005
        /*0042*/ 	.short	0x0028
        /*0044*/ 	.byte	0x00, 0xf0, 0x21, 0x00


	//----- nvinfo : EIATTR_KPARAM_INFO
	.align		4
.L_1139:
        /*0048*/ 	.byte	0x04, 0x17
        /*004a*/ 	.short	(.L_1141 - .L_1140)
.L_1140:
        /*004c*/ 	.word	0x00000000
        /*0050*/ 	.short	0x0004
        /*0052*/ 	.short	0x0020
        /*0054*/ 	.byte	0x00, 0xf0, 0x11, 0x00


	//----- nvinfo : EIATTR_KPARAM_INFO
	.align		4
.L_1141:
        /*0058*/ 	.byte	0x04, 0x17
        /*005a*/ 	.short	(.L_1143 - .L_1142)
.L_1142:
        /*005c*/ 	.word	0x00000000
        /*0060*/ 	.short	0x0003
        /*0062*/ 	.short	0x0018
        /*0064*/ 	.byte	0x00, 0xf0, 0x21, 0x00


	//----- nvinfo : EIATTR_KPARAM_INFO
	.align		4
.L_1143:
        /*0068*/ 	.byte	0x04, 0x17
        /*006a*/ 	.short	(.L_1145 - .L_1144)
.L_1144:
        /*006c*/ 	.word	0x00000000
        /*0070*/ 	.short	0x0002
        /*0072*/ 	.short	0x0010
        /*0074*/ 	.byte	0x00, 0xf0, 0x21, 0x00


	//----- nvinfo : EIATTR_KPARAM_INFO
	.align		4
.L_1145:
        /*0078*/ 	.byte	0x04, 0x17
        /*007a*/ 	.short	(.L_1147 - .L_1146)
.L_1146:
        /*007c*/ 	.word	0x00000000
        /*0080*/ 	.short	0x0001
        /*0082*/ 	.short	0x0008
        /*0084*/ 	.byte	0x00, 0xf0, 0x21, 0x00


	//----- nvinfo : EIATTR_KPARAM_INFO
	.align		4
.L_1147:
        /*0088*/ 	.byte	0x04, 0x17
        /*008a*/ 	.short	(.L_1149 - .L_1148)
.L_1148:
        /*008c*/ 	.word	0x00000000
        /*0090*/ 	.short	0x0000
        /*0092*/ 	.short	0x0000
        /*0094*/ 	.byte	0x00, 0xf0, 0x21, 0x00


	//----- nvinfo : EIATTR_SPARSE_MMA_MASK
	.align		4
.L_1149:
        /*0098*/ 	.byte	0x03, 0x50
        /*009a*/ 	.short	0x0000


	//----- nvinfo : EIATTR_MAXREG_COUNT
	.align		4
        /*009c*/ 	.byte	0x03, 0x1b
        /*009e*/ 	.short	0x00a8


	//----- nvinfo : EIATTR_NUM_BARRIERS
	.align		4
        /*00a0*/ 	.byte	0x02, 0x4c
        /*00a2*/ 	.byte	0x01
	.zero		1


	//----- nvinfo : EIATTR_MERCURY_ISA_VERSION
	.align		4
        /*00a4*/ 	.byte	0x03, 0x5f
        /*00a6*/ 	.short	0x0101


	//----- nvinfo : EIATTR_COOP_GROUP_MASK_REGIDS
	.align		4
        /*00a8*/ 	.byte	0x04, 0x29
        /*00aa*/ 	.short	(.L_1151 - .L_1150)


	//   ....[0]....
.L_1150:
        /*00ac*/ 	.word	0xffffffff


	//   ....[1]....
        /*00b0*/ 	.word	0xffffffff


	//   ....[2]....
        /*00b4*/ 	.word	0xffffffff


	//   ....[3]....
        /*00b8*/ 	.word	0xffffffff


	//   ....[4]....
        /*00bc*/ 	.word	0xffffffff


	//   ....[5]....
        /*00c0*/ 	.word	0xffffffff


	//   ....[6]....
        /*00c4*/ 	.word	0xffffffff


	//   ....[7]....
        /*00c8*/ 	.word	0xffffffff


	//   ....[8]....
        /*00cc*/ 	.word	0xffffffff


	//   ....[9]....
        /*00d0*/ 	.word	0xffffffff


	//   ....[10]....
        /*00d4*/ 	.word	0xffffffff


	//   ....[11]....
        /*00d8*/ 	.word	0xffffffff


	//----- nvinfo : EIATTR_COOP_GROUP_INSTR_OFFSETS
	.align		4
.L_1151:
        /*00dc*/ 	.byte	0x04, 0x28
        /*00de*/ 	.short	(.L_1153 - .L_1152)


	//   ....[0]....
.L_1152:
        /*00e0*/ 	.word	0x000015f0


	//   ....[1]....
        /*00e4*/ 	.word	0x00001620


	//   ....[2]....
        /*00e8*/ 	.word	0x00001690


	//   ....[3]....
        /*00ec*/ 	.word	0x000016c0


	//   ....[4]....
        /*00f0*/ 	.word	0x000018d0


	//   ....[5]....
        /*00f4*/ 	.word	0x00001910


	//   ....[6]....
        /*00f8*/ 	.word	0x00001970


	//   ....[7]....
        /*00fc*/ 	.word	0x00001980


	//   ....[8]....
        /*0100*/ 	.word	0x000019b0


	//   ....[9]....
        /*0104*/ 	.word	0x000019c0


	//   ....[10]....
        /*0108*/ 	.word	0x00001a00


	//   ....[11]....
        /*010c*/ 	.word	0x00001a20


	//----- nvinfo : EIATTR_EXIT_INSTR_OFFSETS
	.align		4
.L_1153:
        /*0110*/ 	.byte	0x04, 0x1c
        /*0112*/ 	.short	(.L_1155 - .L_1154)


	//   ....[0]....
.L_1154:
        /*0114*/ 	.word	0x00000070


	//   ....[1]....
        /*0118*/ 	.word	0x000023a0


	//----- nvinfo : EIATTR_MAX_THREADS
	.align		4
.L_1155:
        /*011c*/ 	.byte	0x04, 0x05
        /*011e*/ 	.short	(.L_1157 - .L_1156)
.L_1156:
        /*0120*/ 	.word	0x00000140
        /*0124*/ 	.word	0x00000001
        /*0128*/ 	.word	0x00000001


	//----- nvinfo : EIATTR_CRS_STACK_SIZE
	.align		4
.L_1157:
        /*012c*/ 	.byte	0x04, 0x1e
        /*012e*/ 	.short	(.L_1159 - .L_1158)
.L_1158:
        /*0130*/ 	.word	0x00000000


	//----- nvinfo : EIATTR_CBANK_PARAM_SIZE
	.align		4
.L_1159:
        /*0134*/ 	.byte	0x03, 0x19
        /*0136*/ 	.short	0x0048


	//----- nvinfo : EIATTR_PARAM_CBANK
	.align		4
        /*0138*/ 	.byte	0x04, 0x0a
        /*013a*/ 	.short	(.L_1161 - .L_1160)
	.align		4
.L_1160:
        /*013c*/ 	.word	index@(.nv.constant0._ZN13group_norm_v214gn_cuda_kernelI13__nv_bfloat16Li320ELi1ELi32ELi80ELi256ELb0ELi16ELi320ELi320ELi4ELb1ELi9ELb0ELb0ENS_16CompileConditionILi900EEEEEvPT_PKS4_S7_S7_flPfS8_Pj)
        /*0140*/ 	.short	0x0210
        /*0142*/ 	.short	0x0048


	//----- nvinfo : EIATTR_SW_WAR
	.align		4
.L_1161:
        /*0144*/ 	.byte	0x04, 0x36
        /*0146*/ 	.short	(.L_1163 - .L_1162)
.L_1162:
        /*0148*/ 	.word	0x00000008
.L_1163:


//--------------------- .nv.info._ZN13group_norm_v214gn_cuda_kernelI13__nv_bfloat16Li320ELi3ELi32ELi80ELi256ELb0ELi16ELi320ELi320ELi4ELb1ELi21ELb0ELb0ENS_16CompileConditionILi900EEEEEvPT_PKS4_S7_S7_flPfS8_Pj --------------------------
	.section	.nv.info._ZN13group_norm_v214gn_cuda_kernelI13__nv_bfloat16Li320ELi3ELi32ELi80ELi256ELb0ELi16ELi320ELi320ELi4ELb1ELi21ELb0ELb0ENS_16CompileConditionILi900EEEEEvPT_PKS4_S7_S7_flPfS8_Pj,"",@"SHT_CUDA_INFO"
	.sectionflags	@""
	.align	4


	//----- nvinfo : EIATTR_CUDA_API_VERSION
	.align		4
        /*0000*/ 	.byte	0x04, 0x37
        /*0002*/ 	.short	(.L_1165 - .L_1164)
.L_1164:
        /*0004*/ 	.word	0x00000082


	//----- nvinfo : EIATTR_KPARAM_INFO
	.align		4
.L_1165:
        /*0008*/ 	.byte	0x04, 0x17
        /*000a*/ 	.short	(.L_1167 - .L_1166)
.L_1166:
        /*000c*/ 	.word	0x00000000
        /*0010*/ 	.short	0x0008
        /*0012*/ 	.short	0x0040
        /*0014*/ 	.byte	0x00, 0xf0, 0x21, 0x00


	//----- nvinfo : EIATTR_KPARAM_INFO
	.align		4
.L_1167:
        /*0018*/ 	.byte	0x04, 0x17
        /*001a*/ 	.short	(.L_1169 - .L_1168)
.L_1168:
        /*001c*/ 	.word	0x00000000
        /*0020*/ 	.short	0x0007
        /*0022*/ 	.short	0x0038
        /*0024*/ 	.byte	0x00, 0xf0, 0x21, 0x00


	//----- nvinfo : EIATTR_KPARAM_INFO
	.align		4
.L_1169:
        /*0028*/ 	.byte	0x04, 0x17
        /*002a*/ 	.short	(.L_1171 - .L_1170)
.L_1170:
        /*002c*/ 	.word	0x00000000
        /*0030*/ 	.short	0x0006
        /*0032*/ 	.short	0x0030
        /*0034*/ 	.byte	0x00, 0xf0, 0x21, 0x00


	//----- nvinfo : EIATTR_KPARAM_INFO
	.align		4
.L_1171:
        /*0038*/ 	.byte	0x04, 0x17
        /*003a*/ 	.short	(.L_1173 - .L_1172)
.L_1172:
        /*003c*/ 	.word	0x00000000
        /*0040*/ 	.short	0x0005
        /*0042*/ 	.short	0x0028
        /*0044*/ 	.byte	0x00, 0xf0, 0x21, 0x00


	//----- nvinfo : EIATTR_KPARAM_INFO
	.align		4
.L_1173:
        /*0048*/ 	.byte	0x04, 0x17
        /*004a*/ 	.short	(.L_1175 - .L_1174)
.L_1174:
        /*004c*/ 	.word	0x00000000
        /*0050*/ 	.short	0x0004
        /*0052*/ 	.short	0x0020
        /*0054*/ 	.byte	0x00, 0xf0, 0x11, 0x00


	//----- nvinfo : EIATTR_KPARAM_INFO
	.align		4
.L_1175:
        /*0058*/ 	.byte	0x04, 0x17
        /*005a*/ 	.short	(.L_1177 - .L_1176)
.L_1176:
        /*005c*/ 	.word	0x00000000
        /*0060*/ 	.short	0x0003
        /*0062*/ 	.short	0x0018
        /*0064*/ 	.byte	0x00, 0xf0, 0x21, 0x00


	//----- nvinfo : EIATTR_KPARAM_INFO
	.align		4
.L_1177:
        /*0068*/ 	.byte	0x04, 0x17
        /*006a*/ 	.short	(.L_1179 - .L_1178)
.L_1178:
        /*006c*/ 	.word	0x00000000
        /*0070*/ 	.short	0x0002
        /*0072*/ 	.short	0x0010
        /*0074*/ 	.byte	0x00, 0xf0, 0x21, 0x00


	//----- nvinfo : EIATTR_KPARAM_INFO
	.align		4
.L_1179:
        /*0078*/ 	.byte	0x04, 0x17
        /*007a*/ 	.short	(.L_1181 - .L_1180)
.L_1180:
        /*007c*/ 	.word	0x00000000
        /*0080*/ 	.short	0x0001
        /*0082*/ 	.short	0x0008
        /*0084*/ 	.byte	0x00, 0xf0, 0x21, 0x00


	//----- nvinfo : EIATTR_KPARAM_INFO
	.align		4
.L_1181:
        /*0088*/ 	.byte	0x04, 0x17
        /*008a*/ 	.short	(.L_1183 - .L_1182)
.L_1182:
        /*008c*/ 	.word	0x00000000
        /*0090*/ 	.short	0x0000
        /*0092*/ 	.short	0x0000
        /*0094*/ 	.byte	0x00, 0xf0, 0x21, 0x00


	//----- nvinfo : EIATTR_SPARSE_MMA_MASK
	.align		4
.L_1183:
        /*0098*/ 	.byte	0x03, 0x50
        /*009a*/ 	.short	0x0000


	//----- nvinfo : EIATTR_MAXREG_COUNT
	.align		4
        /*009c*/ 	.byte	0x03, 0x1b
        /*009e*/ 	.short	0x0040


	//----- nvinfo : EIATTR_NUM_BARRIERS
	.align		4
        /*00a0*/ 	.byte	0x02, 0x4c
        /*00a2*/ 	.byte	0x01
	.zero		1


	//----- nvinfo : EIATTR_MERCURY_ISA_VERSION
	.align		4
        /*00a4*/ 	.byte	0x03, 0x5f
        /*00a6*/ 	.short	0x0101


	//----- nvinfo : EIATTR_COOP_GROUP_MASK_REGIDS
	.align		4
        /*00a8*/ 	.byte	0x04, 0x29
        /*00aa*/ 	.short	(.L_1185 - .L_1184)


	//   ....[0]....
.L_1184:
        /*00ac*/ 	.word	0xffffffff


	//   ....[1]....
        /*00b0*/ 	.word	0xffffffff


	//   ....[2]....
        /*00b4*/ 	.word	0xffffffff


	//   ....[3]....
        /*00b8*/ 	.word	0xffffffff


	//   ....[4]....
        /*00bc*/ 	.word	0xffffffff


	//   ....[5]....
        /*00c0*/ 	.word	0xffffffff


	//   ....[6]....
        /*00c4*/ 	.word	0xffffffff


	//   ....[7]....
        /*00c8*/ 	.word	0xffffffff


	//   ....[8]....
        /*00cc*/ 	.word	0xffffffff


	//   ....[9]....
        /*00d0*/ 	.word	0xffffffff


	//   ....[10]....
        /*00d4*/ 	.word	0xffffffff


	//   ....[11]....
        /*00d8*/ 	.word	0xffffffff


	//----- nvinfo : EIATTR_COOP_GROUP_INSTR_OFFSETS
	.align		4
.L_1185:
        /*00dc*/ 	.byte	0x04, 0x28
        /*00de*/ 	.short	(.L_1187 - .L_1186)


	//   ....[0]....
.L_1186:
        /*00e0*/ 	.word	0x00001400


	//   ....[1]....
        /*00e4*/ 	.word	0x00001430


	//   ....[2]....
        /*00e8*/ 	.word	0x00001460


	//   ....[3]....
        /*00ec*/ 	.word	0x00001470


	//   ....[4]....
        /*00f0*/ 	.word	0x00001890


	//   ....[5]....
        /*00f4*/ 	.word	0x000018a0


	//   ....[6]....
        /*00f8*/ 	.word	0x000018e0


	//   ....[7]....
        /*00fc*/ 	.word	0x00001900


	//   ....[8]....
        /*0100*/ 	.word	0x00001940


	//   ....[9]....
        /*0104*/ 	.word	0x00001960


	//   ....[10]....
        /*0108*/ 	.word	0x000019b0


	//   ....[11]....
        /*010c*/ 	.word	0x000019c0


	//----- nvinfo : EIATTR_EXIT_INSTR_OFFSETS
	.align		4
.L_1187:
        /*0110*/ 	.byte	0x04, 0x1c
        /*0112*/ 	.short	(.L_1189 - .L_1188)


	//   ....[0]....
.L_1188:
        /*0114*/ 	.word	0x00000080


	//   ....[1]....
        /*0118*/ 	.word	0x00002460


	//----- nvinfo : EIATTR_MAX_THREADS
	.align		4
.L_1189:
        /*011c*/ 	.byte	0x04, 0x05
        /*011e*/ 	.short	(.L_1191 - .L_1190)
.L_1190:
        /*0120*/ 	.word	0x00000140
        /*0124*/ 	.word	0x00000001
        /*0128*/ 	.word	0x00000001


	//----- nvinfo : EIATTR_CRS_STACK_SIZE
	.align		4
.L_1191:
        /*012c*/ 	.byte	0x04, 0x1e
        /*012e*/ 	.short	(.L_1193 - .L_1192)
.L_1192:
        /*0130*/ 	.word	0x00000000


	//----- nvinfo : EIATTR_CBANK_PARAM_SIZE
	.align		4
.L_1193:
        /*0134*/ 	.byte	0x03, 0x19
        /*0136*/ 	.short	0x0048


	//----- nvinfo : EIATTR_PARAM_CBANK
	.align		4
        /*0138*/ 	.byte	0x04, 0x0a
        /*013a*/ 	.short	(.L_1195 - .L_1194)
	.align		4
.L_1194:
        /*013c*/ 	.word	index@(.nv.constant0._ZN13group_norm_v214gn_cuda_kernelI13__nv_bfloat16Li320ELi3ELi32ELi80ELi256ELb0ELi16ELi320ELi320ELi4ELb1ELi21ELb0ELb0ENS_16CompileConditionILi900EEEEEvPT_PKS4_S7_S7_flPfS8_Pj)
        /*0140*/ 	.short	0x0210
        /*0142*/ 	.short	0x0048


	//----- nvinfo : EIATTR_SW_WAR
	.align		4
.L_1195:
        /*0144*/ 	.byte	0x04, 0x36
        /*0146*/ 	.short	(.L_1197 - .L_1196)
.L_1196:
        /*0148*/ 	.word	0x00000008
.L_1197:


//--------------------- .nv.info._ZN13group_norm_v214gn_cuda_kernelI13__nv_bfloat16Li320ELi1ELi32ELi80ELi256ELb0ELi32ELi320ELi320ELi4ELb1ELi18ELb0ELb0ENS_16CompileConditionILi900EEEEEvPT_PKS4_S7_S7_flPfS8_Pj --------------------------
	.section	.nv.info._ZN13group_norm_v214gn_cuda_kernelI13__nv_bfloat16Li320ELi1ELi32ELi80ELi256ELb0ELi32ELi320ELi320ELi4ELb1ELi18ELb0ELb0ENS_16CompileConditionILi900EEEEEvPT_PKS4_S7_S7_flPfS8_Pj,"",@"SHT_CUDA_INFO"
	.sectionflags	@""
	.align	4


	//----- nvinfo : EIATTR_CUDA_API_VERSION
	.align		4
        /*0000*/ 	.byte	0x04, 0x37
        /*0002*/ 	.short	(.L_1199 - .L_1198)
.L_1198:
        /*0004*/ 	.word	0x00000082


	//----- nvinfo : EIATTR_KPARAM_INFO
	.align		4
.L_1199:
        /*0008*/ 	.byte	0x04, 0x17
        /*000a*/ 	.short	(.L_1201 - .L_1200)
.L_1200:
        /*000c*/ 	.word	0x00000000
        /*0010*/ 	.short	0x0008
        /*0012*/ 	.short	0x0040
        /*0014*/ 	.byte	0x00, 0xf0, 0x21, 0x00


	//----- nvinfo : EIATTR_KPARAM_INFO
	.align		4
.L_1201:
        /*0018*/ 	.byte	0x04, 0x17
        /*001a*/ 	.short	(.L_1203 - .L_1202)
.L_1202:
        /*001c*/ 	.word	0x00000000
        /*0020*/ 	.short	0x0007
        /*0022*/ 	.short	0x0038
        /*0024*/ 	.byte	0x00, 0xf0, 0x21, 0x00


	//----- nvinfo : EIATTR_KPARAM_INFO
	.align		4
.L_1203:
        /*0028*/ 	.byte	0x04, 0x17
        /*002a*/ 	.short	(.L_1205 - .L_1204)
.L_1204:
        /*002c*/ 	.word	0x00000000
        /*0030*/ 	.short	0x0006
        /*0032*/ 	.short	0x0030
        /*0034*/ 	.byte	0x00, 0xf0, 0x21, 0x00


	//----- nvinfo : EIATTR_KPARAM_INFO
	.align		4
.L_1205:
        /*0038*/ 	.byte	0x04, 0x17
        /*003a*/ 	.short	(.L_1207 - .L_1206)
.L_1206:
        /*003c*/ 	.word	0x00000000
        /*0040*/ 	.short	0x0005
        /*0042*/ 	.short	0x0028
        /*0044*/ 	.byte	0x00, 0xf0, 0x21, 0x00


	//----- nvinfo : EIATTR_KPARAM_INFO
	.align		4
.L_1207:
        /*0048*/ 	.byte	0x04, 0x17
        /*004a*/ 	.short	(.L_1209 - .L_1208)
.L_1208:
        /*004c*/ 	.word	0x00000000
        /*0050*/ 	.short	0x0004
        /*0052*/ 	.short	0x0020
        /*0054*/ 	.byte	0x00, 0xf0, 0x11, 0x00


	//----- nvinfo : EIATTR_KPARAM_INFO
	.align		4
.L_1209:
        /*0058*/ 	.byte	0x04, 0x17
        /*005a*/ 	.short	(.L_1211 - .L_1210)
.L_1210:
        /*005c*/ 	.word	0x00000000
        /*0060*/ 	.short	0x0003
        /*0062*/ 	.short	0x0018
        /*0064*/ 	.byte	0x00, 0xf0, 0x21, 0x00


	//----- nvinfo : EIATTR_KPARAM_INFO
	.align		4
.L_1211:
        /*0068*/ 	.byte	0x04, 0x17
        /*006a*/ 	.short	(.L_1213 - .L_1212)
.L_1212:
        /*006c*/ 	.word	0x00000000
        /*0070*/ 	.short	0x0002
        /*0072*/ 	.short	0x0010
        /*0074*/ 	.byte	0x00, 0xf0, 0x21, 0x00


	//----- nvinfo : EIATTR_KPARAM_INFO
	.align		4
.L_1213:
        /*0078*/ 	.byte	0x04, 0x17
        /*007a*/ 	.short	(.L_1215 - .L_1214)
.L_1214:
        /*007c*/ 	.word	0x00000000
        /*0080*/ 	.short	0x0001
        /*0082*/ 	.short	0x0008
        /*0084*/ 	.byte	0x00, 0xf0, 0x21, 0x00


	//----- nvinfo : EIATTR_KPARAM_INFO
	.align		4
.L_1215:
        /*0088*/ 	.byte	0x04, 0x17
        /*008a*/ 	.short	(.L_1217 - .L_1216)
.L_1216:
        /*008c*/ 	.word	0x00000000
        /*0090*/ 	.short	0x0000
        /*0092*/ 	.short	0x0000
        /*0094*/ 	.byte	0x00, 0xf0, 0x21, 0x00


	//----- nvinfo : EIATTR_SPARSE_MMA_MASK
	.align		4
.L_1217:
        /*0098*/ 	.byte	0x03, 0x50
        /*009a*/ 	.short	0x0000


	//----- nvinfo : EIATTR_MAXREG_COUNT
	.align		4
        /*009c*/ 	.byte	0x03, 0x1b
        /*009e*/ 	.short	0x00a8


	//----- nvinfo : EIATTR_NUM_BARRIERS
	.align		4
        /*00a0*/ 	.byte	0x02, 0x4c
        /*00a2*/ 	.byte	0x01
	.zero		1


	//----- nvinfo : EIATTR_MERCURY_ISA_VERSION
	.align		4
        /*00a4*/ 	.byte	0x03, 0x5f
        /*00a6*/ 	.short	0x0101


	//----- nvinfo : EIATTR_COOP_GROUP_MASK_REGIDS
	.align		4
        /*00a8*/ 	.byte	0x04, 0x29
        /*00aa*/ 	.short	(.L_1219 - .L_1218)


	//   ....[0]....
.L_1218:
        /*00ac*/ 	.word	0xffffffff


	//   ....[1]....
        /*00b0*/ 	.word	0xffffffff


	//   ....[2]....
        /*00b4*/ 	.word	0xffffffff


	//   ....[3]....
        /*00b8*/ 	.word	0xffffffff


	//   ....[4]....
        /*00bc*/ 	.word	0xffffffff


	//   ....[5]....
        /*00c0*/ 	.word	0xffffffff


	//   ....[6]....
        /*00c4*/ 	.word	0xffffffff


	//   ....[7]....
        /*00c8*/ 	.word	0xffffffff


	//   ....[8]....
        /*00cc*/ 	.word	0xffffffff


	//   ....[9]....
        /*00d0*/ 	.word	0xffffffff


	//----- nvinfo : EIATTR_COOP_GROUP_INSTR_OFFSETS
	.align		4
.L_1219:
        /*00d4*/ 	.byte	0x04, 0x28
        /*00d6*/ 	.short	(.L_1221 - .L_1220)


	//   ....[0]....
.L_1220:
        /*00d8*/ 	.word	0x00001900


	//   ....[1]....
        /*00dc*/ 	.word	0x00001930


	//   ....[2]....
        /*00e0*/ 	.word	0x00001960


	//   ....[3]....
        /*00e4*/ 	.word	0x00001970


	//   ....[4]....
        /*00e8*/ 	.word	0x00001e10


	//   ....[5]....
        /*00ec*/ 	.word	0x00001e20


	//   ....[6]....
        /*00f0*/ 	.word	0x00001e50


	//   ....[7]....
        /*00f4*/ 	.word	0x00001e70


	//   ....[8]....
        /*00f8*/ 	.word	0x00001ee0


	//   ....[9]....
        /*00fc*/ 	.word	0x00001ef0


	//----- nvinfo : EIATTR_EXIT_INSTR_OFFSETS
	.align		4
.L_1221:
        /*0100*/ 	.byte	0x04, 0x1c
        /*0102*/ 	.short	(.L_1223 - .L_1222)


	//   ....[0]....
.L_1222:
        /*0104*/ 	.word	0x00000080


	//   ....[1]....
        /*0108*/ 	.word	0x00003010


	//----- nvinfo : EIATTR_MAX_THREADS
	.align		4
.L_1223:
        /*010c*/ 	.byte	0x04, 0x05
        /*010e*/ 	.short	(.L_1225 - .L_1224)
.L_1224:
        /*0110*/ 	.word	0x00000140
        /*0114*/ 	.word	0x00000001
        /*0118*/ 	.word	0x00000001


	//----- nvinfo : EIATTR_CRS_STACK_SIZE
	.align		4
.L_1225:
        /*011c*/ 	.byte	0x04, 0x1e
        /*011e*/ 	.short	(.L_1227 - .L_1226)
.L_1226:
        /*0120*/ 	.word	0x00000000


	//----- nvinfo : EIATTR_CBANK_PARAM_SIZE
	.align		4
.L_1227:
        /*0124*/ 	.byte	0x03, 0x19
        /*0126*/ 	.short	0x0048


	//----- nvinfo : EIATTR_PARAM_CBANK
	.align		4
        /*0128*/ 	.byte	0x04, 0x0a
        /*012a*/ 	.short	(.L_1229 - .L_1228)
	.align		4
.L_1228:
        /*012c*/ 	.word	index@(.nv.constant0._ZN13group_norm_v214gn_cuda_kernelI13__nv_bfloat16Li320ELi1ELi32ELi80ELi256ELb0ELi32ELi320ELi320ELi4ELb1ELi18ELb0ELb0ENS_16CompileConditionILi900EEEEEvPT_PKS4_S7_S7_flPfS8_Pj)
        /*0130*/ 	.short	0x0210
        /*0132*/ 	.short	0x0048


	//----- nvinfo : EIATTR_SW_WAR
	.align		4
.L_1229:
        /*0134*/ 	.byte	0x04, 0x36
        /*0136*/ 	.short	(.L_1231 - .L_1230)
.L_1230:
        /*0138*/ 	.word	0x00000008
.L_1231:


//--------------------- .nv.info._ZN13group_norm_v214gn_cuda_kernelI13__nv_bfloat16Li320ELi3ELi32ELi80ELi256ELb0ELi32ELi320ELi320ELi4ELb1ELi43ELb0ELb0ENS_16CompileConditionILi900EEEEEvPT_PKS4_S7_S7_flPfS8_Pj --------------------------
	.section	.nv.info._ZN13group_norm_v214gn_cuda_kernelI13__nv_bfloat16Li320ELi3ELi32ELi80ELi256ELb0ELi32ELi320ELi320ELi4ELb1ELi43ELb0ELb0ENS_16CompileConditionILi900EEEEEvPT_PKS4_S7_S7_flPfS8_Pj,"",@"SHT_CUDA_INFO"
	.sectionflags	@""
	.align	4


	//----- nvinfo : EIATTR_CUDA_API_VERSION
	.align		4
        /*0000*/ 	.byte	0x04, 0x37
        /*0002*/ 	.short	(.L_1233 - .L_1232)
.L_1232:
        /*0004*/ 	.word	0x00000082


	//----- nvinfo : EIATTR_KPARAM_INFO
	.align		4
.L_1233:
        /*0008*/ 	.byte	0x04, 0x17
        /*000a*/ 	.short	(.L_1235 - .L_1234)
.L_1234:
        /*000c*/ 	.word	0x00000000
        /*0010*/ 	.short	0x0008
        /*0012*/ 	.short	0x0040
        /*0014*/ 	.byte	0x00, 0xf0, 0x21, 0x00


	//----- nvinfo : EIATTR_KPARAM_INFO
	.align		4
.L_1235:
        /*0018*/ 	.byte	0x04, 0x17
        /*001a*/ 	.short	(.L_1237 - .L_1236)
.L_1236:
        /*001c*/ 	.word	0x00000000
        /*0020*/ 	.short	0x0007
        /*0022*/ 	.short	0x0038
        /*0024*/ 	.byte	0x00, 0xf0, 0x21, 0x00


	//----- nvinfo : EIATTR_KPARAM_INFO
	.align		4
.L_1237:
        /*0028*/ 	.byte	0x04, 0x17
        /*002a*/ 	.short	(.L_1239 - .L_1238)
.L_1238:
        /*002c*/ 	.word	0x00000000
        /*0030*/ 	.short	0x0006
        /*0032*/ 	.short	0x0030
        /*0034*/ 	.byte	0x00, 0xf0, 0x21, 0x00


	//----- nvinfo : EIATTR_KPARAM_INFO
	.align		4
.L_1239:
        /*0038*/ 	.byte	0x04, 0x17
        /*003a*/ 	.short	(.L_1241 - .L_1240)
.L_1240:
        /*003c*/ 	.word	0x00000000
        /*0040*/ 	.short	0x0005
        /*0042*/ 	.short	0x0028
        /*0044*/ 	.byte	0x00, 0xf0, 0x21, 0x00


	//----- nvinfo : EIATTR_KPARAM_INFO
	.align		4
.L_1241:
        /*0048*/ 	.byte	0x04, 0x17
        /*004a*/ 	.short	(.L_1243 - .L_1242)
.L_1242:
        /*004c*/ 	.word	0x00000000
        /*0050*/ 	.short	0x0004
        /*0052*/ 	.short	0x0020
        /*0054*/ 	.byte	0x00, 0xf0, 0x11, 0x00


	//----- nvinfo : EIATTR_KPARAM_INFO
	.align		4
.L_1243:
        /*0058*/ 	.byte	0x04, 0x17
        /*005a*/ 	.short	(.L_1245 - .L_1244)
.L_1244:
        /*005c*/ 	.word	0x00000000
        /*0060*/ 	.short	0x0003
        /*0062*/ 	.short	0x0018
        /*0064*/ 	.byte	0x00, 0xf0, 0x21, 0x00


	//----- nvinfo : EIATTR_KPARAM_INFO
	.align		4
.L_1245:
        /*0068*/ 	.byte	0x04, 0x17
        /*006a*/ 	.short	(.L_1247 - .L_1246)
.L_1246:
        /*006c*/ 	.word	0x00000000
        /*0070*/ 	.short	0x0002
        /*0072*/ 	.short	0x0010
        /*0074*/ 	.byte	0x00, 0xf0, 0x21, 0x00


	//----- nvinfo : EIATTR_KPARAM_INFO
	.align		4
.L_1247:
        /*0078*/ 	.byte	0x04, 0x17
        /*007a*/ 	.short	(.L_1249 - .L_1248)
.L_1248:
        /*007c*/ 	.word	0x00000000
        /*0080*/ 	.short	0x0001
        /*0082*/ 	.short	0x0008
        /*0084*/ 	.byte	0x00, 0xf0, 0x21, 0x00


	//----- nvinfo : EIATTR_KPARAM_INFO
	.align		4
.L_1249:
        /*0088*/ 	.byte	0x04, 0x17
        /*008a*/ 	.short	(.L_1251 - .L_1250)
.L_1250:
        /*008c*/ 	.word	0x00000000
        /*0090*/ 	.short	0x0000
        /*0092*/ 	.short	0x0000
        /*0094*/ 	.byte	0x00, 0xf0, 0x21, 0x00


	//----- nvinfo : EIATTR_SPARSE_MMA_MASK
	.align		4
.L_1251:
        /*0098*/ 	.byte	0x03, 0x50
        /*009a*/ 	.short	0x0000


	//----- nvinfo : EIATTR_MAXREG_COUNT
	.align		4
        /*009c*/ 	.byte	0x03, 0x1b
        /*009e*/ 	.short	0x0040


	//----- nvinfo : EIATTR_NUM_BARRIERS
	.align		4
        /*00a0*/ 	.byte	0x02, 0x4c
        /*00a2*/ 	.byte	0x01
	.zero		1


	//----- nvinfo : EIATTR_MERCURY_ISA_VERSION
	.align		4
        /*00a4*/ 	.byte	0x03, 0x5f
        /*00a6*/ 	.short	0x0101


	//----- nvinfo : EIATTR_COOP_GROUP_MASK_REGIDS
	.align		4
        /*00a8*/ 	.byte	0x04, 0x29
        /*00aa*/ 	.short	(.L_1253 - .L_1252)


	//   ....[0]....
.L_1252:
        /*00ac*/ 	.word	0xffffffff


	//   ....[1]....
        /*00b0*/ 	.word	0xffffffff


	//   ....[2]....
        /*00b4*/ 	.word	0xffffffff


	//   ....[3]....
        /*00b8*/ 	.word	0xffffffff


	//   ....[4]....
        /*00bc*/ 	.word	0xffffffff


	//   ....[5]....
        /*00c0*/ 	.word	0xffffffff


	//   ....[6]....
        /*00c4*/ 	.word	0xffffffff


	//   ....[7]....
        /*00c8*/ 	.word	0xffffffff


	//   ....[8]....
        /*00cc*/ 	.word	0xffffffff


	//   ....[9]....
        /*00d0*/ 	.word	0xffffffff


	//----- nvinfo : EIATTR_COOP_GROUP_INSTR_OFFSETS
	.align		4
.L_1253:
        /*00d4*/ 	.byte	0x04, 0x28
        /*00d6*/ 	.short	(.L_1255 - .L_1254)


	//   ....[0]....
.L_1254:
        /*00d8*/ 	.word	0x00001930


	//   ....[1]....
        /*00dc*/ 	.word	0x00001960


	//   ....[2]....
        /*00e0*/ 	.word	0x00001990


	//   ....[3]....
        /*00e4*/ 	.word	0x000019a0


	//   ....[4]....
        /*00e8*/ 	.word	0x00001e80


	//   ....[5]....
        /*00ec*/ 	.word	0x00001e90


	//   ....[6]....
        /*00f0*/ 	.word	0x00001ec0


	//   ....[7]....
        /*00f4*/ 	.word	0x00001ee0


	//   ....[8]....
        /*00f8*/ 	.word	0x00001f20


	//   ....[9]....
        /*00fc*/ 	.word	0x00001f40


	//----- nvinfo : EIATTR_EXIT_INSTR_OFFSETS
	.align		4
.L_1255:
        /*0100*/ 	.byte	0x04, 0x1c
        /*0102*/ 	.short	(.L_1257 - .L_1256)


	//   ....[0]....
.L_1256:
        /*0104*/ 	.word	0x00000080


	//   ....[1]....
        /*0108*/ 	.word	0x000030c0


	//----- nvinfo : EIATTR_MAX_THREADS
	.align		4
.L_1257:
        /*010c*/ 	.byte	0x04, 0x05
        /*010e*/ 	.short	(.L_1259 - .L_1258)
.L_1258:
        /*0110*/ 	.word	0x00000140
        /*0114*/ 	.word	0x00000001
        /*0118*/ 	.word	0x00000001


	//----- nvinfo : EIATTR_CRS_STACK_SIZE
	.align		4
.L_1259:
        /*011c*/ 	.byte	0x04, 0x1e
        /*011e*/ 	.short	(.L_1261 - .L_1260)
.L_1260:
        /*0120*/ 	.word	0x00000000


	//----- nvinfo : EIATTR_CBANK_PARAM_SIZE
	.align		4
.L_1261:
        /*0124*/ 	.byte	0x03, 0x19
        /*0126*/ 	.short	0x0048


	//----- nvinfo : EIATTR_PARAM_CBANK
	.align		4
        /*0128*/ 	.byte	0x04, 0x0a
        /*012a*/ 	.short	(.L_1263 - .L_1262)
	.align		4
.L_1262:
        /*012c*/ 	.word	index@(.nv.constant0._ZN13group_norm_v214gn_cuda_kernelI13__nv_bfloat16Li320ELi3ELi32ELi80ELi256ELb0ELi32ELi320ELi320ELi4ELb1ELi43ELb0ELb0ENS_16CompileConditionILi900EEEEEvPT_PKS4_S7_S7_flPfS8_Pj)
        /*0130*/ 	.short	0x0210
        /*0132*/ 	.short	0x0048


	//----- nvinfo : EIATTR_SW_WAR
	.align		4
.L_1263:
        /*0134*/ 	.byte	0x04, 0x36
        /*0136*/ 	.short	(.L_1265 - .L_1264)
.L_1264:
        /*0138*/ 	.word	0x00000008
.L_1265:


//--------------------- .nv.info._ZN13group_norm_v214gn_cuda_kernelI13__nv_bfloat16Li320ELi1ELi32ELi80ELi256ELb0ELi64ELi320ELi320ELi4ELb1ELi37ELb0ELb0ENS_16CompileConditionILi900EEEEEvPT_PKS4_S7_S7_flPfS8_Pj --------------------------
	.section	.nv.info._ZN13group_norm_v214gn_cuda_kernelI13__nv_bfloat16Li320ELi1ELi32ELi80ELi256ELb0ELi64ELi320ELi320ELi4ELb1ELi37ELb0ELb0ENS_16CompileConditionILi900EEEEEvPT_PKS4_S7_S7_flPfS8_Pj,"",@"SHT_CUDA_INFO"
	.sectionflags	@""
	.align	4


	//----- nvinfo : EIATTR_CUDA_API_VERSION
	.align		4
        /*0000*/ 	.byte	0x04, 0x37
        /*0002*/ 	.short	(.L_1267 - .L_1266)
.L_1266:
        /*0004*/ 	.word	0x00000082


	//----- nvinfo : EIATTR_KPARAM_INFO
	.align		4
.L_1267:
        /*0008*/ 	.byte	0x04, 0x17
        /*000a*/ 	.short	(.L_1269 - .L_1268)
.L_1268:
        /*000c*/ 	.word	0x00000000
        /*0010*/ 	.short	0x0008
        /*0012*/ 	.short	0x0040
        /*0014*/ 	.byte	0x00, 0xf0, 0x21, 0x00


	//----- nvinfo : EIATTR_KPARAM_INFO
	.align		4
.L_1269:
        /*0018*/ 	.byte	0x04, 0x17
        /*001a*/ 	.short	(.L_1271 - .L_1270)
.L_1270:
        /*001c*/ 	.word	0x00000000
        /*0020*/ 	.short	0x0007
        /*0022*/ 	.short	0x0038
        /*0024*/ 	.byte	0x00, 0xf0, 0x21, 0x00


	//----- nvinfo : EIATTR_KPARAM_INFO
	.align		4
.L_1271:
        /*0028*/ 	.byte	0x04, 0x17
        /*002a*/ 	.short	(.L_1273 - .L_1272)
.L_1272:
        /*002c*/ 	.word	0x00000000
        /*0030*/ 	.short	0x0006
        /*0032*/ 	.short	0x0030
        /*0034*/ 	.byte	0x00, 0xf0, 0x21, 0x00


	//----- nvinfo : EIATTR_KPARAM_INFO
	.align		4
.L_1273:
        /*0038*/ 	.byte	0x04, 0x17
        /*003a*/ 	.short	(.L_1275 - .L_1274)
.L_1274:
        /*003c*/ 	.word	0x00000000
        /*0040*/ 	.short	0x0005
        /*0042*/ 	.short	0x0028
        /*0044*/ 	.byte	0x00, 0xf0, 0x21, 0x00


	//----- nvinfo : EIATTR_KPARAM_INFO
	.align		4
.L_1275:
        /*0048*/ 	.byte	0x04, 0x17
        /*004a*/ 	.short	(.L_1277 - .L_1276)
.L_1276:
        /*004c*/ 	.word	0x00000000
        /*0050*/ 	.short	0x0004
        /*0052*/ 	.short	0x0020
        /*0054*/ 	.byte	0x00, 0xf0, 0x11, 0x00


	//----- nvinfo : EIATTR_KPARAM_INFO
	.align		4
.L_1277:
        /*0058*/ 	.byte	0x04, 0x17
        /*005a*/ 	.short	(.L_1279 - .L_1278)
.L_1278:
        /*005c*/ 	.word	0x00000000
        /*0060*/ 	.short	0x0003
        /*0062*/ 	.short	0x0018
        /*0064*/ 	.byte	0x00, 0xf0, 0x21, 0x00


	//----- nvinfo : EIATTR_KPARAM_INFO
	.align		4
.L_1279:
        /*0068*/ 	.byte	0x04, 0x17
        /*006a*/ 	.short	(.L_1281 - .L_1280)
.L_1280:
        /*006c*/ 	.word	0x00000000
        /*0070*/ 	.short	0x0002
        /*0072*/ 	.short	0x0010
        /*0074*/ 	.byte	0x00, 0xf0, 0x21, 0x00


	//----- nvinfo : EIATTR_KPARAM_INFO
	.align		4
.L_1281:
        /*0078*/ 	.byte	0x04, 0x17
        /*007a*/ 	.short	(.L_1283 - .L_1282)
.L_1282:
        /*007c*/ 	.word	0x00000000
        /*0080*/ 	.short	0x0001
        /*0082*/ 	.short	0x0008
        /*0084*/ 	.byte	0x00, 0xf0, 0x21, 0x00


	//----- nvinfo : EIATTR_KPARAM_INFO
	.align		4
.L_1283:
        /*0088*/ 	.byte	0x04, 0x17
        /*008a*/ 	.short	(.L_1285 - .L_1284)
.L_1284:
        /*008c*/ 	.word	0x00000000
        /*0090*/ 	.short	0x0000
        /*0092*/ 	.short	0x0000
        /*0094*/ 	.byte	0x00, 0xf0, 0x21, 0x00


	//----- nvinfo : EIATTR_SPARSE_MMA_MASK
	.align		4
.L_1285:
        /*0098*/ 	.byte	0x03, 0x50
        /*009a*/ 	.short	0x0000


	//----- nvinfo : EIATTR_MAXREG_COUNT
	.align		4
        /*009c*/ 	.byte	0x03, 0x1b
        /*009e*/ 	.short	0x00a8


	//----- nvinfo : EIATTR_NUM_BARRIERS
	.align		4
        /*00a0*/ 	.byte	0x02, 0x4c
        /*00a2*/ 	.byte	0x01
	.zero		1


	//----- nvinfo : EIATTR_MERCURY_ISA_VERSION
	.align		4
        /*00a4*/ 	.byte	0x03, 0x5f
        /*00a6*/ 	.short	0x0101


	//----- nvinfo : EIATTR_COOP_GROUP_MASK_REGIDS
	.align		4
        /*00a8*/ 	.byte	0x04, 0x29
        /*00aa*/ 	.short	(.L_1287 - .L_1286)


	//   ....[0]....
.L_1286:
        /*00ac*/ 	.word	0xffffffff


	//   ....[1]....
        /*00b0*/ 	.word	0xffffffff


	//   ....[2]....
        /*00b4*/ 	.word	0xffffffff


	//   ....[3]....
        /*00b8*/ 	.word	0xffffffff


	//   ....[4]....
        /*00bc*/ 	.word	0xffffffff


	//   ....[5]....
        /*00c0*/ 	.word	0xffffffff


	//   ....[6]....
        /*00c4*/ 	.word	0xffffffff


	//   ....[7]....
        /*00c8*/ 	.word	0xffffffff


	//----- nvinfo : EIATTR_COOP_GROUP_INSTR_OFFSETS
	.align		4
.L_1287:
        /*00cc*/ 	.byte	0x04, 0x28
        /*00ce*/ 	.short	(.L_1289 - .L_1288)


	//   ....[0]....
.L_1288:
        /*00d0*/ 	.word	0x00002300


	//   ....[1]....
        /*00d4*/ 	.word	0x00002330


	//   ....[2]....
        /*00d8*/ 	.word	0x00002360


	//   ....[3]....
        /*00dc*/ 	.word	0x00002370


	//   ....[4]....
        /*00e0*/ 	.word	0x000028f0


	//   ....[5]....
        /*00e4*/ 	.word	0x00002900


	//   ....[6]....
        /*00e8*/ 	.word	0x00002940


	//   ....[7]....
        /*00ec*/ 	.word	0x00002970


	//----- nvinfo : EIATTR_EXIT_INSTR_OFFSETS
	.align		4
.L_1289:
        /*00f0*/ 	.byte	0x04, 0x1c
        /*00f2*/ 	.short	(.L_1291 - .L_1290)


	//   ....[0]....
.L_1290:
        /*00f4*/ 	.word	0x00000080


	//   ....[1]....
        /*00f8*/ 	.word	0x000047a0


	//----- nvinfo : EIATTR_MAX_THREADS
	.align		4
.L_1291:
        /*00fc*/ 	.byte	0x04, 0x05
        /*00fe*/ 	.short	(.L_1293 - .L_1292)
.L_1292:
        /*0100*/ 	.word	0x00000140
        /*0104*/ 	.word	0x00000001
        /*0108*/ 	.word	0x00000001


	//----- nvinfo : EIATTR_CRS_STACK_SIZE
	.align		4
.L_1293:
        /*010c*/ 	.byte	0x04, 0x1e
        /*010e*/ 	.short	(.L_1295 - .L_1294)
.L_1294:
        /*0110*/ 	.word	0x00000000


	//----- nvinfo : EIATTR_CBANK_PARAM_SIZE
	.align		4
.L_1295:
        /*0114*/ 	.byte	0x03, 0x19
        /*0116*/ 	.short	0x0048


	//----- nvinfo : EIATTR_PARAM_CBANK
	.align		4
        /*0118*/ 	.byte	0x04, 0x0a
        /*011a*/ 	.short	(.L_1297 - .L_1296)
	.align		4
.L_1296:
        /*011c*/ 	.word	index@(.nv.constant0._ZN13group_norm_v214gn_cuda_kernelI13__nv_bfloat16Li320ELi1ELi32ELi80ELi256ELb0ELi64ELi320ELi320ELi4ELb1ELi37ELb0ELb0ENS_16CompileConditionILi900EEEEEvPT_PKS4_S7_S7_flPfS8_Pj)
        /*0120*/ 	.short	0x0210
        /*0122*/ 	.short	0x0048


	//----- nvinfo : EIATTR_SW_WAR
	.align		4
.L_1297:
        /*0124*/ 	.byte	0x04, 0x36
        /*0126*/ 	.short	(.L_1299 - .L_1298)
.L_1298:
        /*0128*/ 	.word	0x00000008
.L_1299:


//--------------------- .nv.info._ZN13group_norm_v214gn_cuda_kernelI13__nv_bfloat16Li320ELi1ELi32ELi80ELi256ELb0ELi128ELi320ELi320ELi4ELb1ELi74ELb0ELb0ENS_16CompileConditionILi900EEEEEvPT_PKS4_S7_S7_flPfS8_Pj --------------------------
	.section	.nv.info._ZN13group_norm_v214gn_cuda_kernelI13__nv_bfloat16Li320ELi1ELi32ELi80ELi256ELb0ELi128ELi320ELi320ELi4ELb1ELi74ELb0ELb0ENS_16CompileConditionILi900EEEEEvPT_PKS4_S7_S7_flPfS8_Pj,"",@"SHT_CUDA_INFO"
	.sectionflags	@""
	.align	4


	//----- nvinfo : EIATTR_CUDA_API_VERSION
	.align		4
        /*0000*/ 	.byte	0x04, 0x37
        /*0002*/ 	.short	(.L_1301 - .L_1300)
.L_1300:
        /*0004*/ 	.word	0x00000082


	//----- nvinfo : EIATTR_KPARAM_INFO
	.align		4
.L_1301:
        /*0008*/ 	.byte	0x04, 0x17
        /*000a*/ 	.short	(.L_1303 - .L_1302)
.L_1302:
        /*000c*/ 	.word	0x00000000
        /*0010*/ 	.short	0x0008
        /*0012*/ 	.short	0x0040
        /*0014*/ 	.byte	0x00, 0xf0, 0x21, 0x00


	//----- nvinfo : EIATTR_KPARAM_INFO
	.align		4
.L_1303:
        /*0018*/ 	.byte	0x04, 0x17
        /*001a*/ 	.short	(.L_1305 - .L_1304)
.L_1304:
        /*001c*/ 	.word	0x00000000
        /*0020*/ 	.short	0x0007
        /*0022*/ 	.short	0x0038
        /*0024*/ 	.byte	0x00, 0xf0, 0x21, 0x00


	//----- nvinfo : EIATTR_KPARAM_INFO
	.align		4
.L_1305:
        /*0028*/ 	.byte	0x04, 0x17
        /*002a*/ 	.short	(.L_1307 - .L_1306)
.L_1306:
        /*002c*/ 	.word	0x00000000
        /*0030*/ 	.short	0x0006
        /*0032*/ 	.short	0x0030
        /*0034*/ 	.byte	0x00, 0xf0, 0x21, 0x00


	//----- nvinfo : EIATTR_KPARAM_INFO
	.align		4
.L_1307:
        /*0038*/ 	.byte	0x04, 0x17
        /*003a*/ 	.short	(.L_1309 - .L_1308)
.L_1308:
        /*003c*/ 	.word	0x00000000
        /*0040*/ 	.short	0x0005
        /*0042*/ 	.short	0x0028
        /*0044*/ 	.byte	0x00, 0xf0, 0x21, 0x00


	//----- nvinfo : EIATTR_KPARAM_INFO
	.align		4
.L_1309:
        /*0048*/ 	.byte	0x04, 0x17
        /*004a*/ 	.short	(.L_1311 - .L_1310)
.L_1310:
        /*004c*/ 	.word	0x00000000
        /*0050*/ 	.short	0x0004
        /*0052*/ 	.short	0x0020
        /*0054*/ 	.byte	0x00, 0xf0, 0x11, 0x00


	//----- nvinfo : EIATTR_KPARAM_INFO
	.align		4
.L_1311:
        /*0058*/ 	.byte	0x04, 0x17
        /*005a*/ 	.short	(.L_1313 - .L_1312)
.L_1312:
        /*005c*/ 	.word	0x00000000
        /*0060*/ 	.short	0x0003
        /*0062*/ 	.short	0x0018
        /*0064*/ 	.byte	0x00, 0xf0, 0x21, 0x00


	//----- nvinfo : EIATTR_KPARAM_INFO
	.align		4
.L_1313:
        /*0068*/ 	.byte	0x04, 0x17
        /*006a*/ 	.short	(.L_1315 - .L_1314)
.L_1314:
        /*006c*/ 	.word	0x00000000
        /*0070*/ 	.short	0x0002
        /*0072*/ 	.short	0x0010
        /*0074*/ 	.byte	0x00, 0xf0, 0x21, 0x00


	//----- nvinfo : EIATTR_KPARAM_INFO
	.align		4
.L_1315:
        /*0078*/ 	.byte	0x04, 0x17
        /*007a*/ 	.short	(.L_1317 - .L_1316)
.L_1316:
        /*007c*/ 	.word	0x00000000
        /*0080*/ 	.short	0x0001
        /*0082*/ 	.short	0x0008
        /*0084*/ 	.byte	0x00, 0xf0, 0x21, 0x00


	//----- nvinfo : EIATTR_KPARAM_INFO
	.align		4
.L_1317:
        /*0088*/ 	.byte	0x04, 0x17
        /*008a*/ 	.short	(.L_1319 - .L_1318)
.L_1318:
        /*008c*/ 	.word	0x00000000
        /*0090*/ 	.short	0x0000
        /*0092*/ 	.short	0x0000
        /*0094*/ 	.byte	0x00, 0xf0, 0x21, 0x00


	//----- nvinfo : EIATTR_SPARSE_MMA_MASK
	.align		4
.L_1319:
        /*0098*/ 	.byte	0x03, 0x50
        /*009a*/ 	.short	0x0000


	//----- nvinfo : EIATTR_MAXREG_COUNT
	.align		4
        /*009c*/ 	.byte	0x03, 0x1b
        /*009e*/ 	.short	0x00a8


	//----- nvinfo : EIATTR_NUM_BARRIERS
	.align		4
        /*00a0*/ 	.byte	0x02, 0x4c
        /*00a2*/ 	.byte	0x01
	.zero		1


	//----- nvinfo : EIATTR_ANNOTATIONS
	.align		4
        /*00a4*/ 	.byte	0x04, 0x55
        /*00a6*/ 	.short	(.L_1321 - .L_1320)


	//   ....[0]....
.L_1320:
        /* <DEDUP_REMOVED lines=80> */


	//----- nvinfo : EIATTR_MERCURY_ISA_VERSION
	.align		4
.L_1321:
        /*0598*/ 	.byte	0x03, 0x5f
        /*059a*/ 	.short	0x0101


	//----- nvinfo : EIATTR_COOP_GROUP_MASK_REGIDS
	.align		4
        /*059c*/ 	.byte	0x04, 0x29
        /*059e*/ 	.short	(.L_1323 - .L_1322)


	//   ....[0]....
.L_1322:
        /*05a0*/ 	.word	0xffffffff


	//   ....[1]....
        /*05a4*/ 	.word	0xffffffff


	//   ....[2]....
        /*05a8*/ 	.word	0xffffffff


	//   ....[3]....
        /*05ac*/ 	.word	0xffffffff


	//   ....[4]....
        /*05b0*/ 	.word	0xffffffff


	//   ....[5]....
        /*05b4*/ 	.word	0xffffffff


	//----- nvinfo : EIATTR_COOP_GROUP_INSTR_OFFSETS
	.align		4
.L_1323:
        /*05b8*/ 	.byte	0x04, 0x28
        /*05ba*/ 	.short	(.L_1325 - .L_1324)


	//   ....[0]....
.L_1324:
        /*05bc*/ 	.word	0x00003910


	//   ....[1]....
        /*05c0*/ 	.word	0x00003920


	//   ....[2]....
        /*05c4*/ 	.word	0x00003970


	//   ....[3]....
        /*05c8*/ 	.word	0x00003980


	//   ....[4]....
        /*05cc*/ 	.word	0x000040e0


	//   ....[5]....
        /*05d0*/ 	.word	0x000040f0


	//----- nvinfo : EIATTR_EXIT_INSTR_OFFSETS
	.align		4
.L_1325:
        /*05d4*/ 	.byte	0x04, 0x1c
        /*05d6*/ 	.short	(.L_1327 - .L_1326)


	//   ....[0]....
.L_1326:
        /*05d8*/ 	.word	0x00000090


	//   ....[1]....
        /*05dc*/ 	.word	0x00008660


	//----- nvinfo : EIATTR_MAX_THREADS
	.align		4
.L_1327:
        /*05e0*/ 	.byte	0x04, 0x05
        /*05e2*/ 	.short	(.L_1329 - .L_1328)
.L_1328:
        /*05e4*/ 	.word	0x00000140
        /*05e8*/ 	.word	0x00000001
        /*05ec*/ 	.word	0x00000001


	//----- nvinfo : EIATTR_CRS_STACK_SIZE
	.align		4
.L_1329:
        /*05f0*/ 	.byte	0x04, 0x1e
        /*05f2*/ 	.short	(.L_1331 - .L_1330)
.L_1330:
        /*05f4*/ 	.word	0x00000000


	//----- nvinfo : EIATTR_CBANK_PARAM_SIZE
	.align		4
.L_1331:
        /*05f8*/ 	.byte	0x03, 0x19
        /*05fa*/ 	.short	0x0048


	//----- nvinfo : EIATTR_PARAM_CBANK
	.align		4
        /*05fc*/ 	.byte	0x04, 0x0a
        /*05fe*/ 	.short	(.L_1333 - .L_1332)
	.align		4
.L_1332:
        /*0600*/ 	.word	index@(.nv.constant0._ZN13group_norm_v214gn_cuda_kernelI13__nv_bfloat16Li320ELi1ELi32ELi80ELi256ELb0ELi128ELi320ELi320ELi4ELb1ELi74ELb0ELb0ENS_16CompileConditionILi900EEEEEvPT_PKS4_S7_S7_flPfS8_Pj)
        /*0604*/ 	.short	0x0210
        /*0606*/ 	.short	0x0048


	//----- nvinfo : EIATTR_SW_WAR
	.align		4
.L_1333:
        /*0608*/ 	.byte	0x04, 0x36
        /*060a*/ 	.short	(.L_1335 - .L_1334)
.L_1334:
        /*060c*/ 	.word	0x00000008
.L_1335:


//--------------------- .nv.info._ZN13group_norm_v214gn_cuda_kernelI13__nv_bfloat16Li320ELi1ELi32ELi80ELi256ELb0ELi128ELi320ELi320ELi4ELb0ELi74ELb0ELb1ENS_16CompileConditionILi900EEEEEvPT_PKS4_S7_S7_flPfS8_Pj --------------------------
	.section	.nv.info._ZN13group_norm_v214gn_cuda_kernelI13__nv_bfloat16Li320ELi1ELi32ELi80ELi256ELb0ELi128ELi320ELi320ELi4ELb0ELi74ELb0ELb1ENS_16CompileConditionILi900EEEEEvPT_PKS4_S7_S7_flPfS8_Pj,"",@"SHT_CUDA_INFO"
	.sectionflags	@""
	.align	4


	//----- nvinfo : EIATTR_CUDA_API_VERSION
	.align		4
        /*0000*/ 	.byte	0x04, 0x37
        /*0002*/ 	.short	(.L_1337 - .L_1336)
.L_1336:
        /*0004*/ 	.word	0x00000082


	//----- nvinfo : EIATTR_KPARAM_INFO
	.align		4
.L_1337:
        /*0008*/ 	.byte	0x04, 0x17
        /*000a*/ 	.short	(.L_1339 - .L_1338)
.L_1338:
        /*000c*/ 	.word	0x00000000
        /*0010*/ 	.short	0x0008
        /*0012*/ 	.short	0x0040
        /*0014*/ 	.byte	0x00, 0xf0, 0x21, 0x00


	//----- nvinfo : EIATTR_KPARAM_INFO
	.align		4
.L_1339:
        /*0018*/ 	.byte	0x04, 0x17
        /*001a*/ 	.short	(.L_1341 - .L_1340)
.L_1340:
        /*001c*/ 	.word	0x00000000
        /*0020*/ 	.short	0x0007
        /*0022*/ 	.short	0x0038
        /*0024*/ 	.byte	0x00, 0xf0, 0x21, 0x00


	//----- nvinfo : EIATTR_KPARAM_INFO
	.align		4
.L_1341:
        /*0028*/ 	.byte	0x04, 0x17
        /*002a*/ 	.short	(.L_1343 - .L_1342)
.L_1342:
        /*002c*/ 	.word	0x00000000
        /*0030*/ 	.short	0x0006
        /*0032*/ 	.short	0x0030
        /*0034*/ 	.byte	0x00, 0xf0, 0x21, 0x00


	//----- nvinfo : EIATTR_KPARAM_INFO
	.align		4
.L_1343:
        /*0038*/ 	.byte	0x04, 0x17
        /*003a*/ 	.short	(.L_1345 - .L_1344)
.L_1344:
        /*003c*/ 	.word	0x00000000
        /*0040*/ 	.short	0x0005
        /*0042*/ 	.short	0x0028
        /*0044*/ 	.byte	0x00, 0xf0, 0x21, 0x00


	//----- nvinfo : EIATTR_KPARAM_INFO
	.align		4
.L_1345:
        /*0048*/ 	.byte	0x04, 0x17
        /*004a*/ 	.short	(.L_1347 - .L_1346)
.L_1346:
        /*004c*/ 	.word	0x00000000
        /*0050*/ 	.short	0x0004
        /*0052*/ 	.short	0x0020
        /*0054*/ 	.byte	0x00, 0xf0, 0x11, 0x00


	//----- nvinfo : EIATTR_KPARAM_INFO
	.align		4
.L_1347:
        /*0058*/ 	.byte	0x04, 0x17
        /*005a*/ 	.short	(.L_1349 - .L_1348)
.L_1348:
        /*005c*/ 	.word	0x00000000
        /*0060*/ 	.short	0x0003
        /*0062*/ 	.short	0x0018
        /*0064*/ 	.byte	0x00, 0xf0, 0x21, 0x00


	//----- nvinfo : EIATTR_KPARAM_INFO
	.align		4
.L_1349:
        /*0068*/ 	.byte	0x04, 0x17
        /*006a*/ 	.short	(.L_1351 - .L_1350)
.L_1350:
        /*006c*/ 	.word	0x00000000
        /*0070*/ 	.short	0x0002
        /*0072*/ 	.short	0x0010
        /*0074*/ 	.byte	0x00, 0xf0, 0x21, 0x00


	//----- nvinfo : EIATTR_KPARAM_INFO
	.align		4
.L_1351:
        /*0078*/ 	.byte	0x04, 0x17
        /*007a*/ 	.short	(.L_1353 - .L_1352)
.L_1352:
        /*007c*/ 	.word	0x00000000
        /*0080*/ 	.short	0x0001
        /*0082*/ 	.short	0x0008
        /*0084*/ 	.byte	0x00, 0xf0, 0x21, 0x00


	//----- nvinfo : EIATTR_KPARAM_INFO
	.align		4
.L_1353:
        /*0088*/ 	.byte	0x04, 0x17
        /*008a*/ 	.short	(.L_1355 - .L_1354)
.L_1354:
        /*008c*/ 	.word	0x00000000
        /*0090*/ 	.short	0x0000
        /*0092*/ 	.short	0x0000
        /*0094*/ 	.byte	0x00, 0xf0, 0x21, 0x00


	//----- nvinfo : EIATTR_SPARSE_MMA_MASK
	.align		4
.L_1355:
        /*0098*/ 	.byte	0x03, 0x50
        /*009a*/ 	.short	0x0000


	//----- nvinfo : EIATTR_MAXREG_COUNT
	.align		4
        /*009c*/ 	.byte	0x03, 0x1b
        /*009e*/ 	.short	0x00a8


	//----- nvinfo : EIATTR_NUM_BARRIERS
	.align		4
        /*00a0*/ 	.byte	0x02, 0x4c
        /*00a2*/ 	.byte	0x01
	.zero		1


	//----- nvinfo : EIATTR_ANNOTATIONS
	.align		4
        /*00a4*/ 	.byte	0x04, 0x55
        /*00a6*/ 	.short	(.L_1357 - .L_1356)


	//   ....[0]....
.L_1356:
        /* <DEDUP_REMOVED lines=66> */


	//----- nvinfo : EIATTR_MERCURY_ISA_VERSION
	.align		4
.L_1357:
        /*04b8*/ 	.byte	0x03, 0x5f
        /*04ba*/ 	.short	0x0101


	//----- nvinfo : EIATTR_COOP_GROUP_MASK_REGIDS
	.align		4
        /*04bc*/ 	.byte	0x04, 0x29
        /*04be*/ 	.short	(.L_1359 - .L_1358)


	//   ....[0]....
.L_1358:
        /*04c0*/ 	.word	0xffffffff


	//   ....[1]....
        /*04c4*/ 	.word	0xffffffff


	//   ....[2]....
        /*04c8*/ 	.word	0xffffffff


	//   ....[3]....
        /*04cc*/ 	.word	0xffffffff


	//   ....[4]....
        /*04d0*/ 	.word	0xffffffff


	//   ....[5]....
        /*04d4*/ 	.word	0xffffffff


	//   ....[6]....
        /*04d8*/ 	.word	0xffffffff


	//   ....[7]....
        /*04dc*/ 	.word	0xffffffff


	//----- nvinfo : EIATTR_COOP_GROUP_INSTR_OFFSETS
	.align		4
.L_1359:
        /*04e0*/ 	.byte	0x04, 0x28
        /*04e2*/ 	.short	(.L_1361 - .L_1360)


	//   ....[0]....
.L_1360:
        /*04e4*/ 	.word	0x000035e0


	//   ....[1]....
        /*04e8*/ 	.word	0x00003610


	//   ....[2]....
        /*04ec*/ 	.word	0x00003670


	//   ....[3]....
        /*04f0*/ 	.word	0x00003690


	//   ....[4]....
        /*04f4*/ 	.word	0x00003750


	//   ....[5]....
        /*04f8*/ 	.word	0x00003930


	//   ....[6]....
        /*04fc*/ 	.word	0x00003940


	//   ....[7]....
        /*0500*/ 	.word	0x00003980


	//----- nvinfo : EIATTR_EXIT_INSTR_OFFSETS
	.align		4
.L_1361:
        /*0504*/ 	.byte	0x04, 0x1c
        /*0506*/ 	.short	(.L_1363 - .L_1362)


	//   ....[0]....
.L_1362:
        /*0508*/ 	.word	0x000078f0


	//   ....[1]....
        /*050c*/ 	.word	0x00007910


	//----- nvinfo : EIATTR_MAX_THREADS
	.align		4
.L_1363:
        /*0510*/ 	.byte	0x04, 0x05
        /*0512*/ 	.short	(.L_1365 - .L_1364)
.L_1364:
        /*0514*/ 	.word	0x00000140
        /*0518*/ 	.word	0x00000001
        /*051c*/ 	.word	0x00000001


	//----- nvinfo : EIATTR_CRS_STACK_SIZE
	.align		4
.L_1365:
        /*0520*/ 	.byte	0x04, 0x1e
        /*0522*/ 	.short	(.L_1367 - .L_1366)
.L_1366:
        /*0524*/ 	.word	0x00000000


	//----- nvinfo : EIATTR_CBANK_PARAM_SIZE
	.align		4
.L_1367:
        /*0528*/ 	.byte	0x03, 0x19
        /*052a*/ 	.short	0x0048


	//----- nvinfo : EIATTR_PARAM_CBANK
	.align		4
        /*052c*/ 	.byte	0x04, 0x0a
        /*052e*/ 	.short	(.L_1369 - .L_1368)
	.align		4
.L_1368:
        /*0530*/ 	.word	index@(.nv.constant0._ZN13group_norm_v214gn_cuda_kernelI13__nv_bfloat16Li320ELi1ELi32ELi80ELi256ELb0ELi128ELi320ELi320ELi4ELb0ELi74ELb0ELb1ENS_16CompileConditionILi900EEEEEvPT_PKS4_S7_S7_flPfS8_Pj)
        /*0534*/ 	.short	0x0210
        /*0536*/ 	.short	0x0048


	//----- nvinfo : EIATTR_SW_WAR
	.align		4
.L_1369:
        /*0538*/ 	.byte	0x04, 0x36
        /*053a*/ 	.short	(.L_1371 - .L_1370)
.L_1370:
        /*053c*/ 	.word	0x00000008
.L_1371:


//--------------------- .nv.info._ZN13group_norm_v214gn_cuda_kernelI13__nv_bfloat16Li320ELi3ELi32ELi80ELi256ELb0ELi64ELi320ELi320ELi4ELb1ELi87ELb0ELb0ENS_16CompileConditionILi900EEEEEvPT_PKS4_S7_S7_flPfS8_Pj --------------------------
	.section	.nv.info._ZN13group_norm_v214gn_cuda_kernelI13__nv_bfloat16Li320ELi3ELi32ELi80ELi256ELb0ELi64ELi320ELi320ELi4ELb1ELi87ELb0ELb0ENS_16CompileConditionILi900EEEEEvPT_PKS4_S7_S7_flPfS8_Pj,"",@"SHT_CUDA_INFO"
	.sectionflags	@""
	.align	4


	//----- nvinfo : EIATTR_CUDA_API_VERSION
	.align		4
        /*0000*/ 	.byte	0x04, 0x37
        /*0002*/ 	.short	(.L_1373 - .L_1372)
.L_1372:
        /*0004*/ 	.word	0x00000082


	//----- nvinfo : EIATTR_KPARAM_INFO
	.align		4
.L_1373:
        /*0008*/ 	.byte	0x04, 0x17
        /*000a*/ 	.short	(.L_1375 - .L_1374)
.L_1374:
        /*000c*/ 	.word	0x00000000
        /*0010*/ 	.short	0x0008
        /*0012*/ 	.short	0x0040
        /*0014*/ 	.byte	0x00, 0xf0, 0x21, 0x00


	//----- nvinfo : EIATTR_KPARAM_INFO
	.align		4
.L_1375:
        /*0018*/ 	.byte	0x04, 0x17
        /*001a*/ 	.short	(.L_1377 - .L_1376)
.L_1376:
        /*001c*/ 	.word	0x00000000
        /*0020*/ 	.short	0x0007
        /*0022*/ 	.short	0x0038
        /*0024*/ 	.byte	0x00, 0xf0, 0x21, 0x00


	//----- nvinfo : EIATTR_KPARAM_INFO
	.align		4
.L_1377:
        /*0028*/ 	.byte	0x04, 0x17
        /*002a*/ 	.short	(.L_1379 - .L_1378)
.L_1378:
        /*002c*/ 	.word	0x00000000
        /*0030*/ 	.short	0x0006
        /*0032*/ 	.short	0x0030
        /*0034*/ 	.byte	0x00, 0xf0, 0x21, 0x00


	//----- nvinfo : EIATTR_KPARAM_INFO
	.align		4
.L_1379:
        /*0038*/ 	.byte	0x04, 0x17
        /*003a*/ 	.short	(.L_1381 - .L_1380)
.L_1380:
        /*003c*/ 	.word	0x00000000
        /*0040*/ 	.short	0x0005
        /*0042*/ 	.short	0x0028
        /*0044*/ 	.byte	0x00, 0xf0, 0x21, 0x00


	//----- nvinfo : EIATTR_KPARAM_INFO
	.align		4
.L_1381:
        /*0048*/ 	.byte	0x04, 0x17
        /*004a*/ 	.short	(.L_1383 - .L_1382)
.L_1382:
        /*004c*/ 	.word	0x00000000
        /*0050*/ 	.short	0x0004
        /*0052*/ 	.short	0x0020
        /*0054*/ 	.byte	0x00, 0xf0, 0x11, 0x00


	//----- nvinfo : EIATTR_KPARAM_INFO
	.align		4
.L_1383:
        /*0058*/ 	.byte	0x04, 0x17
        /*005a*/ 	.short	(.L_1385 - .L_1384)
.L_1384:
        /*005c*/ 	.word	0x00000000
        /*0060*/ 	.short	0x0003
        /*0062*/ 	.short	0x0018
        /*0064*/ 	.byte	0x00, 0xf0, 0x21, 0x00


	//----- nvinfo : EIATTR_KPARAM_INFO
	.align		4
.L_1385:
        /*0068*/ 	.byte	0x04, 0x17
        /*006a*/ 	.short	(.L_1387 - .L_1386)
.L_1386:
        /*006c*/ 	.word	0x00000000
        /*0070*/ 	.short	0x0002
        /*0072*/ 	.short	0x0010
        /*0074*/ 	.byte	0x00, 0xf0, 0x21, 0x00


	//----- nvinfo : EIATTR_KPARAM_INFO
	.align		4
.L_1387:
        /*0078*/ 	.byte	0x04, 0x17
        /*007a*/ 	.short	(.L_1389 - .L_1388)
.L_1388:
        /*007c*/ 	.word	0x00000000
        /*0080*/ 	.short	0x0001
        /*0082*/ 	.short	0x0008
        /*0084*/ 	.byte	0x00, 0xf0, 0x21, 0x00


	//----- nvinfo : EIATTR_KPARAM_INFO
	.align		4
.L_1389:
        /*0088*/ 	.byte	0x04, 0x17
        /*008a*/ 	.short	(.L_1391 - .L_1390)
.L_1390:
        /*008c*/ 	.word	0x00000000
        /*0090*/ 	.short	0x0000
        /*0092*/ 	.short	0x0000
        /*0094*/ 	.byte	0x00, 0xf0, 0x21, 0x00


	//----- nvinfo : EIATTR_SPARSE_MMA_MASK
	.align		4
.L_1391:
        /*0098*/ 	.byte	0x03, 0x50
        /*009a*/ 	.short	0x0000


	//----- nvinfo : EIATTR_MAXREG_COUNT
	.align		4
        /*009c*/ 	.byte	0x03, 0x1b
        /*009e*/ 	.short	0x0040


	//----- nvinfo : EIATTR_NUM_BARRIERS
	.align		4
        /*00a0*/ 	.byte	0x02, 0x4c
        /*00a2*/ 	.byte	0x01
	.zero		1


	//----- nvinfo : EIATTR_ANNOTATIONS
	.align		4
        /*00a4*/ 	.byte	0x04, 0x55
        /*00a6*/ 	.short	(.L_1393 - .L_1392)


	//   ....[0]....
.L_1392:
        /* <DEDUP_REMOVED lines=101> */


	//----- nvinfo : EIATTR_MERCURY_ISA_VERSION
	.align		4
.L_1393:
        /*06e8*/ 	.byte	0x03, 0x5f
        /*06ea*/ 	.short	0x0101


	//----- nvinfo : EIATTR_COOP_GROUP_MASK_REGIDS
	.align		4
        /*06ec*/ 	.byte	0x04, 0x29
        /*06ee*/ 	.short	(.L_1395 - .L_1394)


	//   ....[0]....
.L_1394:
        /*06f0*/ 	.word	0xffffffff


	//   ....[1]....
        /*06f4*/ 	.word	0xffffffff


	//   ....[2]....
        /*06f8*/ 	.word	0xffffffff


	//   ....[3]....
        /*06fc*/ 	.word	0xffffffff


	//   ....[4]....
        /*0700*/ 	.word	0xffffffff


	//   ....[5]....
        /*0704*/ 	.word	0xffffffff


	//   ....[6]....
        /*0708*/ 	.word	0xffffffff


	//   ....[7]....
        /*070c*/ 	.word	0xffffffff


	//----- nvinfo : EIATTR_COOP_GROUP_INSTR_OFFSETS
	.align		4
.L_1395:
        /*0710*/ 	.byte	0x04, 0x28
        /*0712*/ 	.short	(.L_1397 - .L_1396)


	//   ....[0]....
.L_1396:
        /*0714*/ 	.word	0x000025e0


	//   ....[1]....
        /*0718*/ 	.word	0x00002600


	//   ....[2]....
        /*071c*/ 	.word	0x00002640


	//   ....[3]....
        /*0720*/ 	.word	0x00002650


	//   ....[4]....
        /*0724*/ 	.word	0x00002d90


	//   ....[5]....
        /*0728*/ 	.word	0x00002db0


	//   ....[6]....
        /*072c*/ 	.word	0x00002dd0


	//   ....[7]....
        /*0730*/ 	.word	0x00002df0


	//----- nvinfo : EIATTR_EXIT_INSTR_OFFSETS
	.align		4
.L_1397:
        /*0734*/ 	.byte	0x04, 0x1c
        /*0736*/ 	.short	(.L_1399 - .L_1398)


	//   ....[0]....
.L_1398:
        /*0738*/ 	.word	0x00000090


	//   ....[1]....
        /*073c*/ 	.word	0x00005740


	//----- nvinfo : EIATTR_MAX_THREADS
	.align		4
.L_1399:
        /*0740*/ 	.byte	0x04, 0x05
        /*0742*/ 	.short	(.L_1401 - .L_1400)
.L_1400:
        /*0744*/ 	.word	0x00000140
        /*0748*/ 	.word	0x00000001
        /*074c*/ 	.word	0x00000001


	//----- nvinfo : EIATTR_CRS_STACK_SIZE
	.align		4
.L_1401:
        /*0750*/ 	.byte	0x04, 0x1e
        /*0752*/ 	.short	(.L_1403 - .L_1402)
.L_1402:
        /*0754*/ 	.word	0x00000000


	//----- nvinfo : EIATTR_CBANK_PARAM_SIZE
	.align		4
.L_1403:
        /*0758*/ 	.byte	0x03, 0x19
        /*075a*/ 	.short	0x0048


	//----- nvinfo : EIATTR_PARAM_CBANK
	.align		4
        /*075c*/ 	.byte	0x04, 0x0a
        /*075e*/ 	.short	(.L_1405 - .L_1404)
	.align		4
.L_1404:
        /*0760*/ 	.word	index@(.nv.constant0._ZN13group_norm_v214gn_cuda_kernelI13__nv_bfloat16Li320ELi3ELi32ELi80ELi256ELb0ELi64ELi320ELi320ELi4ELb1ELi87ELb0ELb0ENS_16CompileConditionILi900EEEEEvPT_PKS4_S7_S7_flPfS8_Pj)
        /*0764*/ 	.short	0x0210
        /*0766*/ 	.short	0x0048


	//----- nvinfo : EIATTR_SW_WAR
	.align		4
.L_1405:
        /*0768*/ 	.byte	0x04, 0x36
        /*076a*/ 	.short	(.L_1407 - .L_1406)
.L_1406:
        /*076c*/ 	.word	0x00000008
.L_1407:


//--------------------- .nv.info._ZN13group_norm_v214gn_cuda_kernelI13__nv_bfloat16Li320ELi2ELi32ELi80ELi256ELb0ELi64ELi320ELi320ELi4ELb1ELi74ELb0ELb0ENS_16CompileConditionILi900EEEEEvPT_PKS4_S7_S7_flPfS8_Pj --------------------------
	.section	.nv.info._ZN13group_norm_v214gn_cuda_kernelI13__nv_bfloat16Li320ELi2ELi32ELi80ELi256ELb0ELi64ELi320ELi320ELi4ELb1ELi74ELb0ELb0ENS_16CompileConditionILi900EEEEEvPT_PKS4_S7_S7_flPfS8_Pj,"",@"SHT_CUDA_INFO"
	.sectionflags	@""
	.align	4


	//----- nvinfo : EIATTR_CUDA_API_VERSION
	.align		4
        /*0000*/ 	.byte	0x04, 0x37
        /*0002*/ 	.short	(.L_1409 - .L_1408)
.L_1408:
        /*0004*/ 	.word	0x00000082


	//----- nvinfo : EIATTR_KPARAM_INFO
	.align		4
.L_1409:
        /*0008*/ 	.byte	0x04, 0x17
        /*000a*/ 	.short	(.L_1411 - .L_1410)
.L_1410:
        /*000c*/ 	.word	0x00000000
        /*0010*/ 	.short	0x0008
        /*0012*/ 	.short	0x0040
        /*0014*/ 	.byte	0x00, 0xf0, 0x21, 0x00


	//----- nvinfo : EIATTR_KPARAM_INFO
	.align		4
.L_1411:
        /*0018*/ 	.byte	0x04, 0x17
        /*001a*/ 	.short	(.L_1413 - .L_1412)
.L_1412:
        /*001c*/ 	.word	0x00000000
        /*0020*/ 	.short	0x0007
        /*0022*/ 	.short	0x0038
        /*0024*/ 	.byte	0x00, 0xf0, 0x21, 0x00


	//----- nvinfo : EIATTR_KPARAM_INFO
	.align		4
.L_1413:
        /*0028*/ 	.byte	0x04, 0x17
        /*002a*/ 	.short	(.L_1415 - .L_1414)
.L_1414:
        /*002c*/ 	.word	0x00000000
        /*0030*/ 	.short	0x0006
        /*0032*/ 	.short	0x0030
        /*0034*/ 	.byte	0x00, 0xf0, 0x21, 0x00


	//----- nvinfo : EIATTR_KPARAM_INFO
	.align		4
.L_1415:
        /*0038*/ 	.byte	0x04, 0x17
        /*003a*/ 	.short	(.L_1417 - .L_1416)
.L_1416:
        /*003c*/ 	.word	0x00000000
        /*0040*/ 	.short	0x0005
        /*0042*/ 	.short	0x0028
        /*0044*/ 	.byte	0x00, 0xf0, 0x21, 0x00


	//----- nvinfo : EIATTR_KPARAM_INFO
	.align		4
.L_1417:
        /*0048*/ 	.byte	0x04, 0x17
        /*004a*/ 	.short	(.L_1419 - .L_1418)
.L_1418:
        /*004c*/ 	.word	0x00000000
        /*0050*/ 	.short	0x0004
        /*0052*/ 	.short	0x0020
        /*0054*/ 	.byte	0x00, 0xf0, 0x11, 0x00


	//----- nvinfo : EIATTR_KPARAM_INFO
	.align		4
.L_1419:
        /*0058*/ 	.byte	0x04, 0x17
        /*005a*/ 	.short	(.L_1421 - .L_1420)
.L_1420:
        /*005c*/ 	.word	0x00000000
        /*0060*/ 	.short	0x0003
        /*0062*/ 	.short	0x0018
        /*0064*/ 	.byte	0x00, 0xf0, 0x21, 0x00


	//----- nvinfo : EIATTR_KPARAM_INFO
	.align		4
.L_1421:
        /*0068*/ 	.byte	0x04, 0x17
        /*006a*/ 	.short	(.L_1423 - .L_1422)
.L_1422:
        /*006c*/ 	.word	0x00000000
        /*0070*/ 	.short	0x0002
        /*0072*/ 	.short	0x0010
        /*0074*/ 	.byte	0x00, 0xf0, 0x21, 0x00


	//----- nvinfo : EIATTR_KPARAM_INFO
	.align		4
.L_1423:
        /*0078*/ 	.byte	0x04, 0x17
        /*007a*/ 	.short	(.L_1425 - .L_1424)
.L_1424:
        /*007c*/ 	.word	0x00000000
        /*0080*/ 	.short	0x0001
        /*0082*/ 	.short	0x0008
        /*0084*/ 	.byte	0x00, 0xf0, 0x21, 0x00


	//----- nvinfo : EIATTR_KPARAM_INFO
	.align		4
.L_1425:
        /*0088*/ 	.byte	0x04, 0x17
        /*008a*/ 	.short	(.L_1427 - .L_1426)
.L_1426:
        /*008c*/ 	.word	0x00000000
        /*0090*/ 	.short	0x0000
        /*0092*/ 	.short	0x0000
        /*0094*/ 	.byte	0x00, 0xf0, 0x21, 0x00


	//----- nvinfo : EIATTR_SPARSE_MMA_MASK
	.align		4
.L_1427:
        /*0098*/ 	.byte	0x03, 0x50
        /*009a*/ 	.short	0x0000


	//----- nvinfo : EIATTR_MAXREG_COUNT
	.align		4
        /*009c*/ 	.byte	0x03, 0x1b
        /*009e*/ 	.short	0x0060


	//----- nvinfo : EIATTR_NUM_BARRIERS
	.align		4
        /*00a0*/ 	.byte	0x02, 0x4c
        /*00a2*/ 	.byte	0x01
	.zero		1


	//----- nvinfo : EIATTR_ANNOTATIONS
	.align		4
        /*00a4*/ 	.byte	0x04, 0x55
        /*00a6*/ 	.short	(.L_1429 - .L_1428)


	//   ....[0]....
.L_1428:
        /* <DEDUP_REMOVED lines=22> */


	//----- nvinfo : EIATTR_MERCURY_ISA_VERSION
	.align		4
.L_1429:
        /*01f8*/ 	.byte	0x03, 0x5f
        /*01fa*/ 	.short	0x0101


	//----- nvinfo : EIATTR_COOP_GROUP_MASK_REGIDS
	.align		4
        /*01fc*/ 	.byte	0x04, 0x29
        /*01fe*/ 	.short	(.L_1431 - .L_1430)


	//   ....[0]....
.L_1430:
        /*0200*/ 	.word	0xffffffff


	//   ....[1]....
        /*0204*/ 	.word	0xffffffff


	//   ....[2]....
        /*0208*/ 	.word	0xffffffff


	//   ....[3]....
        /*020c*/ 	.word	0xffffffff


	//   ....[4]....
        /*0210*/ 	.word	0xffffffff


	//   ....[5]....
        /*0214*/ 	.word	0xffffffff


	//   ....[6]....
        /*0218*/ 	.word	0xffffffff


	//   ....[7]....
        /*021c*/ 	.word	0xffffffff


	//----- nvinfo : EIATTR_COOP_GROUP_INSTR_OFFSETS
	.align		4
.L_1431:
        /*0220*/ 	.byte	0x04, 0x28
        /*0222*/ 	.short	(.L_1433 - .L_1432)


	//   ....[0]....
.L_1432:
        /*0224*/ 	.word	0x000023d0


	//   ....[1]....
        /*0228*/ 	.word	0x00002400


	//   ....[2]....
        /*022c*/ 	.word	0x00002440


	//   ....[3]....
        /*0230*/ 	.word	0x00002450


	//   ....[4]....
        /*0234*/ 	.word	0x00002aa0


	//   ....[5]....
        /*0238*/ 	.word	0x00002ac0


	//   ....[6]....
        /*023c*/ 	.word	0x00002ae0


	//   ....[7]....
        /*0240*/ 	.word	0x00002b00


	//----- nvinfo : EIATTR_EXIT_INSTR_OFFSETS
	.align		4
.L_1433:
        /*0244*/ 	.byte	0x04, 0x1c
        /*0246*/ 	.short	(.L_1435 - .L_1434)


	//   ....[0]....
.L_1434:
        /*0248*/ 	.word	0x00000090


	//   ....[1]....
        /*024c*/ 	.word	0x00004b90


	//----- nvinfo : EIATTR_MAX_THREADS
	.align		4
.L_1435:
        /*0250*/ 	.byte	0x04, 0x05
        /*0252*/ 	.short	(.L_1437 - .L_1436)
.L_1436:
        /*0254*/ 	.word	0x00000140
        /*0258*/ 	.word	0x00000001
        /*025c*/ 	.word	0x00000001


	//----- nvinfo : EIATTR_CRS_STACK_SIZE
	.align		4
.L_1437:
        /*0260*/ 	.byte	0x04, 0x1e
        /*0262*/ 	.short	(.L_1439 - .L_1438)
.L_1438:
        /*0264*/ 	.word	0x00000000


	//----- nvinfo : EIATTR_CBANK_PARAM_SIZE
	.align		4
.L_1439:
        /*0268*/ 	.byte	0x03, 0x19
        /*026a*/ 	.short	0x0048


	//----- nvinfo : EIATTR_PARAM_CBANK
	.align		4
        /*026c*/ 	.byte	0x04, 0x0a
        /*026e*/ 	.short	(.L_1441 - .L_1440)
	.align		4
.L_1440:
        /*0270*/ 	.word	index@(.nv.constant0._ZN13group_norm_v214gn_cuda_kernelI13__nv_bfloat16Li320ELi2ELi32ELi80ELi256ELb0ELi64ELi320ELi320ELi4ELb1ELi74ELb0ELb0ENS_16CompileConditionILi900EEEEEvPT_PKS4_S7_S7_flPfS8_Pj)
        /*0274*/ 	.short	0x0210
        /*0276*/ 	.short	0x0048


	//----- nvinfo : EIATTR_SW_WAR
	.align		4
.L_1441:
        /*0278*/ 	.byte	0x04, 0x36
        /*027a*/ 	.short	(.L_1443 - .L_1442)
.L_1442:
        /*027c*/ 	.word	0x00000008
.L_1443:


//--------------------- .nv.info._ZN13group_norm_v214gn_cuda_kernelI13__nv_bfloat16Li320ELi3ELi16ELi160ELi256ELb1ELi8ELi320ELi320ELi4ELb1ELi10ELb0ELb0ENS_16CompileConditionILi900EEEEEvPT_PKS4_S7_S7_flPfS8_Pj --------------------------
	.section	.nv.info._ZN13group_norm_v214gn_cuda_kernelI13__nv_bfloat16Li320ELi3ELi16ELi160ELi256ELb1ELi8ELi320ELi320ELi4ELb1ELi10ELb0ELb0ENS_16CompileConditionILi900EEEEEvPT_PKS4_S7_S7_flPfS8_Pj,"",@"SHT_CUDA_INFO"
	.sectionflags	@""
	.align	4


	//----- nvinfo : EIATTR_CUDA_API_VERSION
	.align		4
        /*0000*/ 	.byte	0x04, 0x37
        /*0002*/ 	.short	(.L_1445 - .L_1444)
.L_1444:
        /*0004*/ 	.word	0x00000082


	//----- nvinfo : EIATTR_KPARAM_INFO
	.align		4
.L_1445:
        /*0008*/ 	.byte	0x04, 0x17
        /*000a*/ 	.short	(.L_1447 - .L_1446)
.L_1446:
        /*000c*/ 	.word	0x00000000
        /*0010*/ 	.short	0x0008
        /*0012*/ 	.short	0x0040
        /*0014*/ 	.byte	0x00, 0xf0, 0x21, 0x00


	//----- nvinfo : EIATTR_KPARAM_INFO
	.align		4
.L_1447:
        /*0018*/ 	.byte	0x04, 0x17
        /*001a*/ 	.short	(.L_1449 - .L_1448)
.L_1448:
        /*001c*/ 	.word	0x00000000
        /*0020*/ 	.short	0x0007
        /*0022*/ 	.short	0x0038
        /*0024*/ 	.byte	0x00, 0xf0, 0x21, 0x00


	//----- nvinfo : EIATTR_KPARAM_INFO
	.align		4
.L_1449:
        /*0028*/ 	.byte	0x04, 0x17
        /*002a*/ 	.short	(.L_1451 - .L_1450)
.L_1450:
        /*002c*/ 	.word	0x00000000
        /*0030*/ 	.short	0x0006
        /*0032*/ 	.short	0x0030
        /*0034*/ 	.byte	0x00, 0xf0, 0x21, 0x00


	//----- nvinfo : EIATTR_KPARAM_INFO
	.align		4
.L_1451:
        /*0038*/ 	.byte	0x04, 0x17
        /*003a*/ 	.short	(.L_1453 - .L_1452)
.L_1452:
        /*003c*/ 	.word	0x00000000
        /*0040*/ 	.short	0x0005
        /*0042*/ 	.short	0x0028
        /*0044*/ 	.byte	0x00, 0xf0, 0x21, 0x00


	//----- nvinfo : EIATTR_KPARAM_INFO
	.align		4
.L_1453:
        /*0048*/ 	.byte	0x04, 0x17
        /*004a*/ 	.short	(.L_1455 - .L_1454)
.L_1454:
        /*004c*/ 	.word	0x00000000
        /*0050*/ 	.short	0x0004
        /*0052*/ 	.short	0x0020
        /*0054*/ 	.byte	0x00, 0xf0, 0x11, 0x00


	//----- nvinfo : EIATTR_KPARAM_INFO
	.align		4
.L_1455:
        /*0058*/ 	.byte	0x04, 0x17
        /*005a*/ 	.short	(.L_1457 - .L_1456)
.L_1456:
        /*005c*/ 	.word	0x00000000
        /*0060*/ 	.short	0x0003
        /*0062*/ 	.short	0x0018
        /*0064*/ 	.byte	0x00, 0xf0, 0x21, 0x00


	//----- nvinfo : EIATTR_KPARAM_INFO
	.align		4
.L_1457:
        /*0068*/ 	.byte	0x04, 0x17
        /*006a*/ 	.short	(.L_1459 - .L_1458)
.L_1458:
        /*006c*/ 	.word	0x00000000
        /*0070*/ 	.short	0x0002
        /*0072*/ 	.short	0x0010
        /*0074*/ 	.byte	0x00, 0xf0, 0x21, 0x00


	//----- nvinfo : EIATTR_KPARAM_INFO
	.align		4
.L_1459:
        /*0078*/ 	.byte	0x04, 0x17
        /*007a*/ 	.short	(.L_1461 - .L_1460)
.L_1460:
        /*007c*/ 	.word	0x00000000
        /*0080*/ 	.short	0x0001
        /*0082*/ 	.short	0x0008
        /*0084*/ 	.byte	0x00, 0xf0, 0x21, 0x00


	//----- nvinfo : EIATTR_KPARAM_INFO
	.align		4
.L_1461:
        /*0088*/ 	.byte	0x04, 0x17
        /*008a*/ 	.short	(.L_1463 - .L_1462)
.L_1462:
        /*008c*/ 	.word	0x00000000
        /*0090*/ 	.short	0x0000
        /*0092*/ 	.short	0x0000
        /*0094*/ 	.byte	0x00, 0xf0, 0x21, 0x00


	//----- nvinfo : EIATTR_SPARSE_MMA_MASK
	.align		4
.L_1463:
        /*0098*/ 	.byte	0x03, 0x50
        /*009a*/ 	.short	0x0000


	//----- nvinfo : EIATTR_MAXREG_COUNT
	.align		4
        /*009c*/ 	.byte	0x03, 0x1b
        /*009e*/ 	.short	0x0040


	//----- nvinfo : EIATTR_NUM_BARRIERS
	.align		4
        /*00a0*/ 	.byte	0x02, 0x4c
        /*00a2*/ 	.byte	0x01
	.zero		1


	//----- nvinfo : EIATTR_MERCURY_ISA_VERSION
	.align		4
        /*00a4*/ 	.byte	0x03, 0x5f
        /*00a6*/ 	.short	0x0101


	//----- nvinfo : EIATTR_COOP_GROUP_MASK_REGIDS
	.align		4
        /*00a8*/ 	.byte	0x04, 0x29
        /*00aa*/ 	.short	(.L_1465 - .L_1464)


	//   ....[0]....
.L_1464:
        /*00ac*/ 	.word	0xffffffff


	//   ....[1]....
        /*00b0*/ 	.word	0xffffffff


	//   ....[2]....
        /*00b4*/ 	.word	0xffffffff


	//   ....[3]....
        /*00b8*/ 	.word	0xffffffff


	//   ....[4]....
        /*00bc*/ 	.word	0xffffffff


	//   ....[5]....
        /*00c0*/ 	.word	0xffffffff


	//   ....[6]....
        /*00c4*/ 	.word	0xffffffff


	//   ....[7]....
        /*00c8*/ 	.word	0xffffffff


	//   ....[8]....
        /*00cc*/ 	.word	0xffffffff


	//   ....[9]....
        /*00d0*/ 	.word	0xffffffff


	//   ....[10]....
        /*00d4*/ 	.word	0xffffffff


	//   ....[11]....
        /*00d8*/ 	.word	0xffffffff


	//   ....[12]....
        /*00dc*/ 	.word	0xffffffff


	//   ....[13]....
        /*00e0*/ 	.word	0xffffffff


	//----- nvinfo : EIATTR_COOP_GROUP_INSTR_OFFSETS
	.align		4
.L_1465:
        /*00e4*/ 	.byte	0x04, 0x28
        /*00e6*/ 	.short	(.L_1467 - .L_1466)


	//   ....[0]....
.L_1466:
        /*00e8*/ 	.word	0x00000b30


	//   ....[1]....
        /*00ec*/ 	.word	0x00000b60


	//   ....[2]....
        /*00f0*/ 	.word	0x00000b90


	//   ....[3]....
        /*00f4*/ 	.word	0x00000ba0


	//   ....[4]....
        /*00f8*/ 	.word	0x00000f80


	//   ....[5]....
        /*00fc*/ 	.word	0x00000f90


	//   ....[6]....
        /*0100*/ 	.word	0x00000fd0


	//   ....[7]....
        /*0104*/ 	.word	0x00000fe0


	//   ....[8]....
        /*0108*/ 	.word	0x00001020


	//   ....[9]....
        /*010c*/ 	.word	0x00001030


	//   ....[10]....
        /*0110*/ 	.word	0x00001060


	//   ....[11]....
        /*0114*/ 	.word	0x00001070


	//   ....[12]....
        /*0118*/ 	.word	0x000010a0


	//   ....[13]....
        /*011c*/ 	.word	0x000010d0


	//----- nvinfo : EIATTR_EXIT_INSTR_OFFSETS
	.align		4
.L_1467:
        /*0120*/ 	.byte	0x04, 0x1c
        /*0122*/ 	.short	(.L_1469 - .L_1468)


	//   ....[0]....
.L_1468:
        /*0124*/ 	.word	0x00000080


	//   ....[1]....
        /*0128*/ 	.word	0x00001b60


	//----- nvinfo : EIATTR_MAX_THREADS
	.align		4
.L_1469:
        /*012c*/ 	.byte	0x04, 0x05
        /*012e*/ 	.short	(.L_1471 - .L_1470)
.L_1470:
        /*0130*/ 	.word	0x00000140
        /*0134*/ 	.word	0x00000001
        /*0138*/ 	.word	0x00000001


	//----- nvinfo : EIATTR_CRS_STACK_SIZE
	.align		4
.L_1471:
        /*013c*/ 	.byte	0x04, 0x1e
        /*013e*/ 	.short	(.L_1473 - .L_1472)
.L_1472:
        /*0140*/ 	.word	0x00000000


	//----- nvinfo : EIATTR_CBANK_PARAM_SIZE
	.align		4
.L_1473:
        /*0144*/ 	.byte	0x03, 0x19
        /*0146*/ 	.short	0x0048


	//----- nvinfo : EIATTR_PARAM_CBANK
	.align		4
        /*0148*/ 	.byte	0x04, 0x0a
        /*014a*/ 	.short	(.L_1475 - .L_1474)
	.align		4
.L_1474:
        /*014c*/ 	.word	index@(.nv.constant0._ZN13group_norm_v214gn_cuda_kernelI13__nv_bfloat16Li320ELi3ELi16ELi160ELi256ELb1ELi8ELi320ELi320ELi4ELb1ELi10ELb0ELb0ENS_16CompileConditionILi900EEEEEvPT_PKS4_S7_S7_flPfS8_Pj)
        /*0150*/ 	.short	0x0210
        /*0152*/ 	.short	0x0048


	//----- nvinfo : EIATTR_SW_WAR
	.align		4
.L_1475:
        /*0154*/ 	.byte	0x04, 0x36
        /*0156*/ 	.short	(.L_1477 - .L_1476)
.L_1476:
        /*0158*/ 	.word	0x00000008
.L_1477:


//--------------------- .nv.info._ZN13group_norm_v214gn_cuda_kernelI13__nv_bfloat16Li320ELi1ELi16ELi160ELi256ELb1ELi16ELi320ELi320ELi4ELb1ELi9ELb0ELb0ENS_16CompileConditionILi900EEEEEvPT_PKS4_S7_S7_flPfS8_Pj --------------------------
	.section	.nv.info._ZN13group_norm_v214gn_cuda_kernelI13__nv_bfloat16Li320ELi1ELi16ELi160ELi256ELb1ELi16ELi320ELi320ELi4ELb1ELi9ELb0ELb0ENS_16CompileConditionILi900EEEEEvPT_PKS4_S7_S7_flPfS8_Pj,"",@"SHT_CUDA_INFO"
	.sectionflags	@""
	.align	4


	//----- nvinfo : EIATTR_CUDA_API_VERSION
	.align		4
        /*0000*/ 	.byte	0x04, 0x37
        /*0002*/ 	.short	(.L_1479 - .L_1478)
.L_1478:
        /*0004*/ 	.word	0x00000082


	//----- nvinfo : EIATTR_KPARAM_INFO
	.align		4
.L_1479:
        /*0008*/ 	.byte	0x04, 0x17
        /*000a*/ 	.short	(.L_1481 - .L_1480)
.L_1480:
        /*000c*/ 	.word	0x00000000
        /*0010*/ 	.short	0x0008
        /*0012*/ 	.short	0x0040
        /*0014*/ 	.byte	0x00, 0xf0, 0x21, 0x00


	//----- nvinfo : EIATTR_KPARAM_INFO
	.align		4
.L_1481:
        /*0018*/ 	.byte	0x04, 0x17
        /*001a*/ 	.short	(.L_1483 - .L_1482)
.L_1482:
        /*001c*/ 	.word	0x00000000
        /*0020*/ 	.short	0x0007
        /*0022*/ 	.short	0x0038
        /*0024*/ 	.byte	0x00, 0xf0, 0x21, 0x00


	//----- nvinfo : EIATTR_KPARAM_INFO
	.align		4
.L_1483:
        /*0028*/ 	.byte	0x04, 0x17
        /*002a*/ 	.short	(.L_1485 - .L_1484)
.L_1484:
        /*002c*/ 	.word	0x00000000
        /*0030*/ 	.short	0x0006
        /*0032*/ 	.short	0x0030
        /*0034*/ 	.byte	0x00, 0xf0, 0x21, 0x00


	//----- nvinfo : EIATTR_KPARAM_INFO
	.align		4
.L_1485:
        /*0038*/ 	.byte	0x04, 0x17
        /*003a*/ 	.short	(.L_1487 - .L_1486)
.L_1486:
        /*003c*/ 	.word	0x00000000
        /*0040*/ 	.short	0x0005
        /*0042*/ 	.short	0x0028
        /*0044*/ 	.byte	0x00, 0xf0, 0x21, 0x00


	//----- nvinfo : EIATTR_KPARAM_INFO
	.align		4
.L_1487:
        /*0048*/ 	.byte	0x04, 0x17
        /*004a*/ 	.short	(.L_1489 - .L_1488)
.L_1488:
        /*004c*/ 	.word	0x00000000
        /*0050*/ 	.short	0x0004
        /*0052*/ 	.short	0x0020
        /*0054*/ 	.byte	0x00, 0xf0, 0x11, 0x00


	//----- nvinfo : EIATTR_KPARAM_INFO
	.align		4
.L_1489:
        /*0058*/ 	.byte	0x04, 0x17
        /*005a*/ 	.short	(.L_1491 - .L_1490)
.L_1490:
        /*005c*/ 	.word	0x00000000
        /*0060*/ 	.short	0x0003
        /*0062*/ 	.short	0x0018
        /*0064*/ 	.byte	0x00, 0xf0, 0x21, 0x00


	//----- nvinfo : EIATTR_KPARAM_INFO
	.align		4
.L_1491:
        /*0068*/ 	.byte	0x04, 0x17
        /*006a*/ 	.short	(.L_1493 - .L_1492)
.L_1492:
        /*006c*/ 	.word	0x00000000
        /*0070*/ 	.short	0x0002
        /*0072*/ 	.short	0x0010
        /*0074*/ 	.byte	0x00, 0xf0, 0x21, 0x00


	//----- nvinfo : EIATTR_KPARAM_INFO
	.align		4
.L_1493:
        /*0078*/ 	.byte	0x04, 0x17
        /*007a*/ 	.short	(.L_1495 - .L_1494)
.L_1494:
        /*007c*/ 	.word	0x00000000
        /*0080*/ 	.short	0x0001
        /*0082*/ 	.short	0x0008
        /*0084*/ 	.byte	0x00, 0xf0, 0x21, 0x00


	//----- nvinfo : EIATTR_KPARAM_INFO
	.align		4
.L_1495:
        /*0088*/ 	.byte	0x04, 0x17
        /*008a*/ 	.short	(.L_1497 - .L_1496)
.L_1496:
        /*008c*/ 	.word	0x00000000
        /*0090*/ 	.short	0x0000
        /*0092*/ 	.short	0x0000
        /*0094*/ 	.byte	0x00, 0xf0, 0x21, 0x00


	//----- nvinfo : EIATTR_SPARSE_MMA_MASK
	.align		4
.L_1497:
        /*0098*/ 	.byte	0x03, 0x50
        /*009a*/ 	.short	0x0000


	//----- nvinfo : EIATTR_MAXREG_COUNT
	.align		4
        /*009c*/ 	.byte	0x03, 0x1b
        /*009e*/ 	.short	0x00a8


	//----- nvinfo : EIATTR_NUM_BARRIERS
	.align		4
        /*00a0*/ 	.byte	0x02, 0x4c
        /*00a2*/ 	.byte	0x01
	.zero		1


	//----- nvinfo : EIATTR_MERCURY_ISA_VERSION
	.align		4
        /*00a4*/ 	.byte	0x03, 0x5f
        /*00a6*/ 	.short	0x0101


	//----- nvinfo : EIATTR_COOP_GROUP_MASK_REGIDS
	.align		4
        /*00a8*/ 	.byte	0x04, 0x29
        /*00aa*/ 	.short	(.L_1499 - .L_1498)


	//   ....[0]....
.L_1498:
        /*00ac*/ 	.word	0xffffffff


	//   ....[1]....
        /*00b0*/ 	.word	0xffffffff


	//   ....[2]....
        /*00b4*/ 	.word	0xffffffff


	//   ....[3]....
        /*00b8*/ 	.word	0xffffffff


	//   ....[4]....
        /*00bc*/ 	.word	0xffffffff


	//   ....[5]....
        /*00c0*/ 	.word	0xffffffff


	//   ....[6]....
        /*00c4*/ 	.word	0xffffffff


	//   ....[7]....
        /*00c8*/ 	.word	0xffffffff


	//   ....[8]....
        /*00cc*/ 	.word	0xffffffff


	//   ....[9]....
        /*00d0*/ 	.word	0xffffffff


	//   ....[10]....
        /*00d4*/ 	.word	0xffffffff


	//   ....[11]....
        /*00d8*/ 	.word	0xffffffff


	//----- nvinfo : EIATTR_COOP_GROUP_INSTR_OFFSETS
	.align		4
.L_1499:
        /*00dc*/ 	.byte	0x04, 0x28
        /*00de*/ 	.short	(.L_1501 - .L_1500)


	//   ....[0]....
.L_1500:
        /*00e0*/ 	.word	0x00000fb0


	//   ....[1]....
        /*00e4*/ 	.word	0x00000ff0


	//   ....[2]....
        /*00e8*/ 	.word	0x00001030


	//   ....[3]....
        /*00ec*/ 	.word	0x00001040


	//   ....[4]....
        /*00f0*/ 	.word	0x000012e0


	//   ....[5]....
        /*00f4*/ 	.word	0x00001320


	//   ....[6]....
        /*00f8*/ 	.word	0x000013c0


	//   ....[7]....
        /*00fc*/ 	.word	0x000013d0


	//   ....[8]....
        /*0100*/ 	.word	0x00001400


	//   ....[9]....
        /*0104*/ 	.word	0x00001410


	//   ....[10]....
        /*0108*/ 	.word	0x00001450


	//   ....[11]....
        /*010c*/ 	.word	0x00001470


	//----- nvinfo : EIATTR_EXIT_INSTR_OFFSETS
	.align		4
.L_1501:
        /*0110*/ 	.byte	0x04, 0x1c
        /*0112*/ 	.short	(.L_1503 - .L_1502)


	//   ....[0]....
.L_1502:
        /*0114*/ 	.word	0x00000070


	//   ....[1]....
        /*0118*/ 	.word	0x000023a0


	//----- nvinfo : EIATTR_MAX_THREADS
	.align		4
.L_1503:
        /*011c*/ 	.byte	0x04, 0x05
        /*011e*/ 	.short	(.L_1505 - .L_1504)
.L_1504:
        /*0120*/ 	.word	0x00000140
        /*0124*/ 	.word	0x00000001
        /*0128*/ 	.word	0x00000001


	//----- nvinfo : EIATTR_CRS_STACK_SIZE
	.align		4
.L_1505:
        /*012c*/ 	.byte	0x04, 0x1e
        /*012e*/ 	.short	(.L_1507 - .L_1506)
.L_1506:
        /*0130*/ 	.word	0x00000000


	//----- nvinfo : EIATTR_CBANK_PARAM_SIZE
	.align		4
.L_1507:
        /*0134*/ 	.byte	0x03, 0x19
        /*0136*/ 	.short	0x0048


	//----- nvinfo : EIATTR_PARAM_CBANK
	.align		4
        /*0138*/ 	.byte	0x04, 0x0a
        /*013a*/ 	.short	(.L_1509 - .L_1508)
	.align		4
.L_1508:
        /*013c*/ 	.word	index@(.nv.constant0._ZN13group_norm_v214gn_cuda_kernelI13__nv_bfloat16Li320ELi1ELi16ELi160ELi256ELb1ELi16ELi320ELi320ELi4ELb1ELi9ELb0ELb0ENS_16CompileConditionILi900EEEEEvPT_PKS4_S7_S7_flPfS8_Pj)
        /*0140*/ 	.short	0x0210
        /*0142*/ 	.short	0x0048


	//----- nvinfo : EIATTR_SW_WAR
	.align		4
.L_1509:
        /*0144*/ 	.byte	0x04, 0x36
        /*0146*/ 	.short	(.L_1511 - .L_1510)
.L_1510:
        /*0148*/ 	.word	0x00000008
.L_1511:


//--------------------- .nv.info._ZN13group_norm_v214gn_cuda_kernelI13__nv_bfloat16Li320ELi3ELi16ELi160ELi256ELb1ELi16ELi320ELi320ELi4ELb1ELi21ELb0ELb0ENS_16CompileConditionILi900EEEEEvPT_PKS4_S7_S7_flPfS8_Pj --------------------------
	.section	.nv.info._ZN13group_norm_v214gn_cuda_kernelI13__nv_bfloat16Li320ELi3ELi16ELi160ELi256ELb1ELi16ELi320ELi320ELi4ELb1ELi21ELb0ELb0ENS_16CompileConditionILi900EEEEEvPT_PKS4_S7_S7_flPfS8_Pj,"",@"SHT_CUDA_INFO"
	.sectionflags	@""
	.align	4


	//----- nvinfo : EIATTR_CUDA_API_VERSION
	.align		4
        /*0000*/ 	.byte	0x04, 0x37
        /*0002*/ 	.short	(.L_1513 - .L_1512)
.L_1512:
        /*0004*/ 	.word	0x00000082


	//----- nvinfo : EIATTR_KPARAM_INFO
	.align		4
.L_1513:
        /*0008*/ 	.byte	0x04, 0x17
        /*000a*/ 	.short	(.L_1515 - .L_1514)
.L_1514:
        /*000c*/ 	.word	0x00000000
        /*0010*/ 	.short	0x0008
        /*0012*/ 	.short	0x0040
        /*0014*/ 	.byte	0x00, 0xf0, 0x21, 0x00


	//----- nvinfo : EIATTR_KPARAM_INFO
	.align		4
.L_1515:
        /*0018*/ 	.byte	0x04, 0x17
        /*001a*/ 	.short	(.L_1517 - .L_1516)
.L_1516:
        /*001c*/ 	.word	0x00000000
        /*0020*/ 	.short	0x0007
        /*0022*/ 	.short	0x0038
        /*0024*/ 	.byte	0x00, 0xf0, 0x21, 0x00


	//----- nvinfo : EIATTR_KPARAM_INFO
	.align		4
.L_1517:
        /*0028*/ 	.byte	0x04, 0x17
        /*002a*/ 	.short	(.L_1519 - .L_1518)
.L_1518:
        /*002c*/ 	.word	0x00000000
        /*0030*/ 	.short	0x0006
        /*0032*/ 	.short	0x0030
        /*0034*/ 	.byte	0x00, 0xf0, 0x21, 0x00


	//----- nvinfo : EIATTR_KPARAM_INFO
	.align		4
.L_1519:
        /*0038*/ 	.byte	0x04, 0x17
        /*003a*/ 	.short	(.L_1521 - .L_1520)
.L_1520:
        /*003c*/ 	.word	0x00000000
        /*0040*/ 	.short	0x0005
        /*0042*/ 	.short	0x0028
        /*0044*/ 	.byte	0x00, 0xf0, 0x21, 0x00


	//----- nvinfo : EIATTR_KPARAM_INFO
	.align		4
.L_1521:
        /*0048*/ 	.byte	0x04, 0x17
        /*004a*/ 	.short	(.L_1523 - .L_1522)
.L_1522:
        /*004c*/ 	.word	0x00000000
        /*0050*/ 	.short	0x0004
        /*0052*/ 	.short	0x0020
        /*0054*/ 	.byte	0x00, 0xf0, 0x11, 0x00


	//----- nvinfo : EIATTR_KPARAM_INFO
	.align		4
.L_1523:
        /*0058*/ 	.byte	0x04, 0x17
        /*005a*/ 	.short	(.L_1525 - .L_1524)
.L_1524:
        /*005c*/ 	.word	0x00000000
        /*0060*/ 	.short	0x0003
        /*0062*/ 	.short	0x0018
        /*0064*/ 	.byte	0x00, 0xf0, 0x21, 0x00


	//----- nvinfo : EIATTR_KPARAM_INFO
	.align		4
.L_1525:
        /*0068*/ 	.byte	0x04, 0x17
        /*006a*/ 	.short	(.L_1527 - .L_1526)
.L_1526:
        /*006c*/ 	.word	0x00000000
        /*0070*/ 	.short	0x0002
        /*0072*/ 	.short	0x0010
        /*0074*/ 	.byte	0x00, 0xf0, 0x21, 0x00


	//----- nvinfo : EIATTR_KPARAM_INFO
	.align		4
.L_1527:
        /*0078*/ 	.byte	0x04, 0x17
        /*007a*/ 	.short	(.L_1529 - .L_1528)
.L_1528:
        /*007c*/ 	.word	0x00000000
        /*0080*/ 	.short	0x0001
        /*0082*/ 	.short	0x0008
        /*0084*/ 	.byte	0x00, 0xf0, 0x21, 0x00


	//----- nvinfo : EIATTR_KPARAM_INFO
	.align		4
.L_1529:
        /*0088*/ 	.byte	0x04, 0x17
        /*008a*/ 	.short	(.L_1531 - .L_1530)
.L_1530:
        /*008c*/ 	.word	0x00000000
        /*0090*/ 	.short	0x0000
        /*0092*/ 	.short	0x0000
        /*0094*/ 	.byte	0x00, 0xf0, 0x21, 0x00


	//----- nvinfo : EIATTR_SPARSE_MMA_MASK
	.align		4
.L_1531:
        /*0098*/ 	.byte	0x03, 0x50
        /*009a*/ 	.short	0x0000


	//----- nvinfo : EIATTR_MAXREG_COUNT
	.align		4
        /*009c*/ 	.byte	0x03, 0x1b
        /*009e*/ 	.short	0x0040


	//----- nvinfo : EIATTR_NUM_BARRIERS
	.align		4
        /*00a0*/ 	.byte	0x02, 0x4c
        /*00a2*/ 	.byte	0x01
	.zero		1


	//----- nvinfo : EIATTR_MERCURY_ISA_VERSION
	.align		4
        /*00a4*/ 	.byte	0x03, 0x5f
        /*00a6*/ 	.short	0x0101


	//----- nvinfo : EIATTR_COOP_GROUP_MASK_REGIDS
	.align		4
        /*00a8*/ 	.byte	0x04, 0x29
        /*00aa*/ 	.short	(.L_1533 - .L_1532)


	//   ....[0]....
.L_1532:
        /*00ac*/ 	.word	0xffffffff


	//   ....[1]....
        /*00b0*/ 	.word	0xffffffff


	//   ....[2]....
        /*00b4*/ 	.word	0xffffffff


	//   ....[3]....
        /*00b8*/ 	.word	0xffffffff


	//   ....[4]....
        /*00bc*/ 	.word	0xffffffff


	//   ....[5]....
        /*00c0*/ 	.word	0xffffffff


	//   ....[6]....
        /*00c4*/ 	.word	0xffffffff


	//   ....[7]....
        /*00c8*/ 	.word	0xffffffff


	//   ....[8]....
        /*00cc*/ 	.word	0xffffffff


	//   ....[9]....
        /*00d0*/ 	.word	0xffffffff


	//   ....[10]....
        /*00d4*/ 	.word	0xffffffff


	//   ....[11]....
        /*00d8*/ 	.word	0xffffffff


	//----- nvinfo : EIATTR_COOP_GROUP_INSTR_OFFSETS
	.align		4
.L_1533:
        /*00dc*/ 	.byte	0x04, 0x28
        /*00de*/ 	.short	(.L_1535 - .L_1534)


	//   ....[0]....
.L_1534:
        /*00e0*/ 	.word	0x00000da0


	//   ....[1]....
        /*00e4*/ 	.word	0x00000dd0


	//   ....[2]....
        /*00e8*/ 	.word	0x00000e00


	//   ....[3]....
        /*00ec*/ 	.word	0x00000e10


	//   ....[4]....
        /*00f0*/ 	.word	0x00001230


	//   ....[5]....
        /*00f4*/ 	.word	0x00001240


	//   ....[6]....
        /*00f8*/ 	.word	0x00001280


	//   ....[7]....
        /*00fc*/ 	.word	0x000012a0


	//   ....[8]....
        /*0100*/ 	.word	0x000012e0


	//   ....[9]....
        /*0104*/ 	.word	0x00001300


	//   ....[10]....
        /*0108*/ 	.word	0x00001350


	//   ....[11]....
        /*010c*/ 	.word	0x00001360


	//----- nvinfo : EIATTR_EXIT_INSTR_OFFSETS
	.align		4
.L_1535:
        /*0110*/ 	.byte	0x04, 0x1c
        /*0112*/ 	.short	(.L_1537 - .L_1536)


	//   ....[0]....
.L_1536:
        /*0114*/ 	.word	0x00000080


	//   ....[1]....
        /*0118*/ 	.word	0x000023c0


	//----- nvinfo : EIATTR_MAX_THREADS
	.align		4
.L_1537:
        /*011c*/ 	.byte	0x04, 0x05
        /*011e*/ 	.short	(.L_1539 - .L_1538)
.L_1538:
        /*0120*/ 	.word	0x00000140
        /*0124*/ 	.word	0x00000001
        /*0128*/ 	.word	0x00000001


	//----- nvinfo : EIATTR_CRS_STACK_SIZE
	.align		4
.L_1539:
        /*012c*/ 	.byte	0x04, 0x1e
        /*012e*/ 	.short	(.L_1541 - .L_1540)
.L_1540:
        /*0130*/ 	.word	0x00000000


	//----- nvinfo : EIATTR_CBANK_PARAM_SIZE
	.align		4
.L_1541:
        /*0134*/ 	.byte	0x03, 0x19
        /*0136*/ 	.short	0x0048


	//----- nvinfo : EIATTR_PARAM_CBANK
	.align		4
        /*0138*/ 	.byte	0x04, 0x0a
        /*013a*/ 	.short	(.L_1543 - .L_1542)
	.align		4
.L_1542:
        /*013c*/ 	.word	index@(.nv.constant0._ZN13group_norm_v214gn_cuda_kernelI13__nv_bfloat16Li320ELi3ELi16ELi160ELi256ELb1ELi16ELi320ELi320ELi4ELb1ELi21ELb0ELb0ENS_16CompileConditionILi900EEEEEvPT_PKS4_S7_S7_flPfS8_Pj)
        /*0140*/ 	.short	0x0210
        /*0142*/ 	.short	0x0048


	//----- nvinfo : EIATTR_SW_WAR
	.align		4
.L_1543:
        /*0144*/ 	.byte	0x04, 0x36
        /*0146*/ 	.short	(.L_1545 - .L_1544)
.L_1544:
        /*0148*/ 	.word	0x00000008
.L_1545:


//--------------------- .nv.info._ZN13group_norm_v214gn_cuda_kernelI13__nv_bfloat16Li320ELi1ELi16ELi160ELi256ELb1ELi32ELi320ELi320ELi4ELb1ELi18ELb0ELb0ENS_16CompileConditionILi900EEEEEvPT_PKS4_S7_S7_flPfS8_Pj --------------------------
	.section	.nv.info._ZN13group_norm_v214gn_cuda_kernelI13__nv_bfloat16Li320ELi1ELi16ELi160ELi256ELb1ELi32ELi320ELi320ELi4ELb1ELi18ELb0ELb0ENS_16CompileConditionILi900EEEEEvPT_PKS4_S7_S7_flPfS8_Pj,"",@"SHT_CUDA_INFO"
	.sectionflags	@""
	.align	4


	//----- nvinfo : EIATTR_CUDA_API_VERSION
	.align		4
        /*0000*/ 	.byte	0x04, 0x37
        /*0002*/ 	.short	(.L_1547 - .L_1546)
.L_1546:
        /*0004*/ 	.word	0x00000082


	//----- nvinfo : EIATTR_KPARAM_INFO
	.align		4
.L_1547:
        /*0008*/ 	.byte	0x04, 0x17
        /*000a*/ 	.short	(.L_1549 - .L_1548)
.L_1548:
        /*000c*/ 	.word	0x00000000
        /*0010*/ 	.short	0x0008
        /*0012*/ 	.short	0x0040
        /*0014*/ 	.byte	0x00, 0xf0, 0x21, 0x00


	//----- nvinfo : EIATTR_KPARAM_INFO
	.align		4
.L_1549:
        /*0018*/ 	.byte	0x04, 0x17
        /*001a*/ 	.short	(.L_1551 - .L_1550)
.L_1550:
        /*001c*/ 	.word	0x00000000
        /*0020*/ 	.short	0x0007
        /*0022*/ 	.short	0x0038
        /*0024*/ 	.byte	0x00, 0xf0, 0x21, 0x00


	//----- nvinfo : EIATTR_KPARAM_INFO
	.align		4
.L_1551:
        /*0028*/ 	.byte	0x04, 0x17
        /*002a*/ 	.short	(.L_1553 - .L_1552)
.L_1552:
        /*002c*/ 	.word	0x00000000
        /*0030*/ 	.short	0x0006
        /*0032*/ 	.short	0x0030
        /*0034*/ 	.byte	0x00, 0xf0, 0x21, 0x00


	//----- nvinfo : EIATTR_KPARAM_INFO
	.align		4
.L_1553:
        /*0038*/ 	.byte	0x04, 0x17
        /*003a*/ 	.short	(.L_1555 - .L_1554)
.L_1554:
        /*003c*/ 	.word	0x00000000
        /*0040*/ 	.short	0x0005
        /*0042*/ 	.short	0x0028
        /*0044*/ 	.byte	0x00, 0xf0, 0x21, 0x00


	//----- nvinfo : EIATTR_KPARAM_INFO
	.align		4
.L_1555:
        /*0048*/ 	.byte	0x04, 0x17
        /*004a*/ 	.short	(.L_1557 - .L_1556)
.L_1556:
        /*004c*/ 	.word	0x00000000
        /*0050*/ 	.short	0x0004
        /*0052*/ 	.short	0x0020
        /*0054*/ 	.byte	0x00, 0xf0, 0x11, 0x00


	//----- nvinfo : EIATTR_KPARAM_INFO
	.align		4
.L_1557:
        /*0058*/ 	.byte	0x04, 0x17
        /*005a*/ 	.short	(.L_1559 - .L_1558)
.L_1558:
        /*005c*/ 	.word	0x00000000
        /*0060*/ 	.short	0x0003
        /*0062*/ 	.short	0x0018
        /*0064*/ 	.byte	0x00, 0xf0, 0x21, 0x00


	//----- nvinfo : EIATTR_KPARAM_INFO
	.align		4
.L_1559:
        /*0068*/ 	.byte	0x04, 0x17
        /*006a*/ 	.short	(.L_1561 - .L_1560)
.L_1560:
        /*006c*/ 	.word	0x00000000
        /*0070*/ 	.short	0x0002
        /*0072*/ 	.short	0x0010
        /*0074*/ 	.byte	0x00, 0xf0, 0x21, 0x00


	//----- nvinfo : EIATTR_KPARAM_INFO
	.align		4
.L_1561:
        /*0078*/ 	.byte	0x04, 0x17
        /*007a*/ 	.short	(.L_1563 - .L_1562)
.L_1562:
        /*007c*/ 	.word	0x00000000
        /*0080*/ 	.short	0x0001
        /*0082*/ 	.short	0x0008
        /*0084*/ 	.byte	0x00, 0xf0, 0x21, 0x00


	//----- nvinfo : EIATTR_KPARAM_INFO
	.align		4
.L_1563:
        /*0088*/ 	.byte	0x04, 0x17
        /*008a*/ 	.short	(.L_1565 - .L_1564)
.L_1564:
        /*008c*/ 	.word	0x00000000
        /*0090*/ 	.short	0x0000
        /*0092*/ 	.short	0x0000
        /*0094*/ 	.byte	0x00, 0xf0, 0x21, 0x00


	//----- nvinfo : EIATTR_SPARSE_MMA_MASK
	.align		4
.L_1565:
        /*0098*/ 	.byte	0x03, 0x50
        /*009a*/ 	.short	0x0000


	//----- nvinfo : EIATTR_MAXREG_COUNT
	.align		4
        /*009c*/ 	.byte	0x03, 0x1b
        /*009e*/ 	.short	0x00a8


	//----- nvinfo : EIATTR_NUM_BARRIERS
	.align		4
        /*00a0*/ 	.byte	0x02, 0x4c
        /*00a2*/ 	.byte	0x01
	.zero		1


	//----- nvinfo : EIATTR_MERCURY_ISA_VERSION
	.align		4
        /*00a4*/ 	.byte	0x03, 0x5f
        /*00a6*/ 	.short	0x0101


	//----- nvinfo : EIATTR_COOP_GROUP_MASK_REGIDS
	.align		4
        /*00a8*/ 	.byte	0x04, 0x29
        /*00aa*/ 	.short	(.L_1567 - .L_1566)


	//   ....[0]....
.L_1566:
        /*00ac*/ 	.word	0xffffffff


	//   ....[1]....
        /*00b0*/ 	.word	0xffffffff


	//   ....[2]....
        /*00b4*/ 	.word	0xffffffff


	//   ....[3]....
        /*00b8*/ 	.word	0xffffffff


	//   ....[4]....
        /*00bc*/ 	.word	0xffffffff


	//   ....[5]....
        /*00c0*/ 	.word	0xffffffff


	//   ....[6]....
        /*00c4*/ 	.word	0xffffffff


	//   ....[7]....
        /*00c8*/ 	.word	0xffffffff


	//   ....[8]....
        /*00cc*/ 	.word	0xffffffff


	//   ....[9]....
        /*00d0*/ 	.word	0xffffffff


	//----- nvinfo : EIATTR_COOP_GROUP_INSTR_OFFSETS
	.align		4
.L_1567:
        /*00d4*/ 	.byte	0x04, 0x28
        /*00d6*/ 	.short	(.L_1569 - .L_1568)


	//   ....[0]....
.L_1568:
        /*00d8*/ 	.word	0x00001320


	//   ....[1]....
        /*00dc*/ 	.word	0x00001350


	//   ....[2]....
        /*00e0*/ 	.word	0x000013b0


	//   ....[3]....
        /*00e4*/ 	.word	0x000013d0


	//   ....[4]....
        /*00e8*/ 	.word	0x00001770


	//   ....[5]....
        /*00ec*/ 	.word	0x00001780


	//   ....[6]....
        /*00f0*/ 	.word	0x000017a0


	//   ....[7]....
        /*00f4*/ 	.word	0x000017c0


	//   ....[8]....
        /*00f8*/ 	.word	0x000017e0


	//   ....[9]....
        /*00fc*/ 	.word	0x00001800


	//----- nvinfo : EIATTR_EXIT_INSTR_OFFSETS
	.align		4
.L_1569:
        /*0100*/ 	.byte	0x04, 0x1c
        /*0102*/ 	.short	(.L_1571 - .L_1570)


	//   ....[0]....
.L_1570:
        /*0104*/ 	.word	0x00000070


	//   ....[1]....
        /*0108*/ 	.word	0x00003520


	//----- nvinfo : EIATTR_MAX_THREADS
	.align		4
.L_1571:
        /*010c*/ 	.byte	0x04, 0x05
        /*010e*/ 	.short	(.L_1573 - .L_1572)
.L_1572:
        /*0110*/ 	.word	0x00000140
        /*0114*/ 	.word	0x00000001
        /*0118*/ 	.word	0x00000001


	//----- nvinfo : EIATTR_CRS_STACK_SIZE
	.align		4
.L_1573:
        /*011c*/ 	.byte	0x04, 0x1e
        /*011e*/ 	.short	(.L_1575 - .L_1574)
.L_1574:
        /*0120*/ 	.word	0x00000000


	//----- nvinfo : EIATTR_CBANK_PARAM_SIZE
	.align		4
.L_1575:
        /*0124*/ 	.byte	0x03, 0x19
        /*0126*/ 	.short	0x0048


	//----- nvinfo : EIATTR_PARAM_CBANK
	.align		4
        /*0128*/ 	.byte	0x04, 0x0a
        /*012a*/ 	.short	(.L_1577 - .L_1576)
	.align		4
.L_1576:
        /*012c*/ 	.word	index@(.nv.constant0._ZN13group_norm_v214gn_cuda_kernelI13__nv_bfloat16Li320ELi1ELi16ELi160ELi256ELb1ELi32ELi320ELi320ELi4ELb1ELi18ELb0ELb0ENS_16CompileConditionILi900EEEEEvPT_PKS4_S7_S7_flPfS8_Pj)
        /*0130*/ 	.short	0x0210
        /*0132*/ 	.short	0x0048


	//----- nvinfo : EIATTR_SW_WAR
	.align		4
.L_1577:
        /*0134*/ 	.byte	0x04, 0x36
        /*0136*/ 	.short	(.L_1579 - .L_1578)
.L_1578:
        /*0138*/ 	.word	0x00000008
.L_1579:


//--------------------- .nv.info._ZN13group_norm_v214gn_cuda_kernelI13__nv_bfloat16Li320ELi3ELi16ELi160ELi256ELb1ELi32ELi320ELi320ELi4ELb1ELi43ELb0ELb0ENS_16CompileConditionILi900EEEEEvPT_PKS4_S7_S7_flPfS8_Pj --------------------------
	.section	.nv.info._ZN13group_norm_v214gn_cuda_kernelI13__nv_bfloat16Li320ELi3ELi16ELi160ELi256ELb1ELi32ELi320ELi320ELi4ELb1ELi43ELb0ELb0ENS_16CompileConditionILi900EEEEEvPT_PKS4_S7_S7_flPfS8_Pj,"",@"SHT_CUDA_INFO"
	.sectionflags	@""
	.align	4


	//----- nvinfo : EIATTR_CUDA_API_VERSION
	.align		4
        /*0000*/ 	.byte	0x04, 0x37
        /*0002*/ 	.short	(.L_1581 - .L_1580)
.L_1580:
        /*0004*/ 	.word	0x00000082


	//----- nvinfo : EIATTR_KPARAM_INFO
	.align		4
.L_1581:
        /*0008*/ 	.byte	0x04, 0x17
        /*000a*/ 	.short	(.L_1583 - .L_1582)
.L_1582:
        /*000c*/ 	.word	0x00000000
        /*0010*/ 	.short	0x0008
        /*0012*/ 	.short	0x0040
        /*0014*/ 	.byte	0x00, 0xf0, 0x21, 0x00


	//----- nvinfo : EIATTR_KPARAM_INFO
	.align		4
.L_1583:
        /*0018*/ 	.byte	0x04, 0x17
        /*001a*/ 	.short	(.L_1585 - .L_1584)
.L_1584:
        /*001c*/ 	.word	0x00000000
        /*0020*/ 	.short	0x0007
        /*0022*/ 	.short	0x0038
        /*0024*/ 	.byte	0x00, 0xf0, 0x21, 0x00


	//----- nvinfo : EIATTR_KPARAM_INFO
	.align		4
.L_1585:
        /*0028*/ 	.byte	0x04, 0x17
        /*002a*/ 	.short	(.L_1587 - .L_1586)
.L_1586:
        /*002c*/ 	.word	0x00000000
        /*0030*/ 	.short	0x0006
        /*0032*/ 	.short	0x0030
        /*0034*/ 	.byte	0x00, 0xf0, 0x21, 0x00


	//----- nvinfo : EIATTR_KPARAM_INFO
	.align		4
.L_1587:
        /*0038*/ 	.byte	0x04, 0x17
        /*003a*/ 	.short	(.L_1589 - .L_1588)
.L_1588:
        /*003c*/ 	.word	0x00000000
        /*0040*/ 	.short	0x0005
        /*0042*/ 	.short	0x0028
        /*0044*/ 	.byte	0x00, 0xf0, 0x21, 0x00


	//----- nvinfo : EIATTR_KPARAM_INFO
	.align		4
.L_1589:
        /*0048*/ 	.byte	0x04, 0x17
        /*004a*/ 	.short	(.L_1591 - .L_1590)
.L_1590:
        /*004c*/ 	.word	0x00000000
        /*0050*/ 	.short	0x0004
        /*0052*/ 	.short	0x0020
        /*0054*/ 	.byte	0x00, 0xf0, 0x11, 0x00


	//----- nvinfo : EIATTR_KPARAM_INFO
	.align		4
.L_1591:
        /*0058*/ 	.byte	0x04, 0x17
        /*005a*/ 	.short	(.L_1593 - .L_1592)
.L_1592:
        /*005c*/ 	.word	0x00000000
        /*0060*/ 	.short	0x0003
        /*0062*/ 	.short	0x0018
        /*0064*/ 	.byte	0x00, 0xf0, 0x21, 0x00


	//----- nvinfo : EIATTR_KPARAM_INFO
	.align		4
.L_1593:
        /*0068*/ 	.byte	0x04, 0x17
        /*006a*/ 	.short	(.L_1595 - .L_1594)
.L_1594:
        /*006c*/ 	.word	0x00000000
        /*0070*/ 	.short	0x0002
        /*0072*/ 	.short	0x0010
        /*0074*/ 	.byte	0x00, 0xf0, 0x21, 0x00


	//----- nvinfo : EIATTR_KPARAM_INFO
	.align		4
.L_1595:
        /*0078*/ 	.byte	0x04, 0x17
        /*007a*/ 	.short	(.L_1597 - .L_1596)
.L_1596:
        /*007c*/ 	.word	0x00000000
        /*0080*/ 	.short	0x0001
        /*0082*/ 	.short	0x0008
        /*0084*/ 	.byte	0x00, 0xf0, 0x21, 0x00


	//----- nvinfo : EIATTR_KPARAM_INFO
	.align		4
.L_1597:
        /*0088*/ 	.byte	0x04, 0x17
        /*008a*/ 	.short	(.L_1599 - .L_1598)
.L_1598:
        /*008c*/ 	.word	0x00000000
        /*0090*/ 	.short	0x0000
        /*0092*/ 	.short	0x0000
        /*0094*/ 	.byte	0x00, 0xf0, 0x21, 0x00


	//----- nvinfo : EIATTR_SPARSE_MMA_MASK
	.align		4
.L_1599:
        /*0098*/ 	.byte	0x03, 0x50
        /*009a*/ 	.short	0x0000


	//----- nvinfo : EIATTR_MAXREG_COUNT
	.align		4
        /*009c*/ 	.byte	0x03, 0x1b
        /*009e*/ 	.short	0x0040


	//----- nvinfo : EIATTR_NUM_BARRIERS
	.align		4
        /*00a0*/ 	.byte	0x02, 0x4c
        /*00a2*/ 	.byte	0x01
	.zero		1


	//----- nvinfo : EIATTR_MERCURY_ISA_VERSION
	.align		4
        /*00a4*/ 	.byte	0x03, 0x5f
        /*00a6*/ 	.short	0x0101


	//----- nvinfo : EIATTR_COOP_GROUP_MASK_REGIDS
	.align		4
        /*00a8*/ 	.byte	0x04, 0x29
        /*00aa*/ 	.short	(.L_1601 - .L_1600)


	//   ....[0]....
.L_1600:
        /*00ac*/ 	.word	0xffffffff


	//   ....[1]....
        /*00b0*/ 	.word	0xffffffff


	//   ....[2]....
        /*00b4*/ 	.word	0xffffffff


	//   ....[3]....
        /*00b8*/ 	.word	0xffffffff


	//   ....[4]....
        /*00bc*/ 	.word	0xffffffff


	//   ....[5]....
        /*00c0*/ 	.word	0xffffffff


	//   ....[6]....
        /*00c4*/ 	.word	0xffffffff


	//   ....[7]....
        /*00c8*/ 	.word	0xffffffff


	//   ....[8]....
        /*00cc*/ 	.word	0xffffffff


	//   ....[9]....
        /*00d0*/ 	.word	0xffffffff


	//----- nvinfo : EIATTR_COOP_GROUP_INSTR_OFFSETS
	.align		4
.L_1601:
        /*00d4*/ 	.byte	0x04, 0x28
        /*00d6*/ 	.short	(.L_1603 - .L_1602)


	//   ....[0]....
.L_1602:
        /*00d8*/ 	.word	0x000012b0


	//   ....[1]....
        /*00dc*/ 	.word	0x000012e0


	//   ....[2]....
        /*00e0*/ 	.word	0x00001310


	//   ....[3]....
        /*00e4*/ 	.word	0x00001320


	//   ....[4]....
        /*00e8*/ 	.word	0x00001710


	//   ....[5]....
        /*00ec*/ 	.word	0x00001720


	//   ....[6]....
        /*00f0*/ 	.word	0x00001750


	//   ....[7]....
        /*00f4*/ 	.word	0x00001770


	//   ....[8]....
        /*00f8*/ 	.word	0x000017e0


	//   ....[9]....
        /*00fc*/ 	.word	0x000017f0


	//----- nvinfo : EIATTR_EXIT_INSTR_OFFSETS
	.align		4
.L_1603:
        /*0100*/ 	.byte	0x04, 0x1c
        /*0102*/ 	.short	(.L_1605 - .L_1604)


	//   ....[0]....
.L_1604:
        /*0104*/ 	.word	0x00000080


	//   ....[1]....
        /*0108*/ 	.word	0x00003570


	//----- nvinfo : EIATTR_MAX_THREADS
	.align		4
.L_1605:
        /*010c*/ 	.byte	0x04, 0x05
        /*010e*/ 	.short	(.L_1607 - .L_1606)
.L_1606:
        /*0110*/ 	.word	0x00000140
        /*0114*/ 	.word	0x00000001
        /*0118*/ 	.word	0x00000001


	//----- nvinfo : EIATTR_CRS_STACK_SIZE
	.align		4
.L_1607:
        /*011c*/ 	.byte	0x04, 0x1e
        /*011e*/ 	.short	(.L_1609 - .L_1608)
.L_1608:
        /*0120*/ 	.word	0x00000000


	//----- nvinfo : EIATTR_CBANK_PARAM_SIZE
	.align		4
.L_1609:
        /*0124*/ 	.byte	0x03, 0x19
        /*0126*/ 	.short	0x0048


	//----- nvinfo : EIATTR_PARAM_CBANK
	.align		4
        /*0128*/ 	.byte	0x04, 0x0a
        /*012a*/ 	.short	(.L_1611 - .L_1610)
	.align		4
.L_1610:
        /*012c*/ 	.word	index@(.nv.constant0._ZN13group_norm_v214gn_cuda_kernelI13__nv_bfloat16Li320ELi3ELi16ELi160ELi256ELb1ELi32ELi320ELi320ELi4ELb1ELi43ELb0ELb0ENS_16CompileConditionILi900EEEEEvPT_PKS4_S7_S7_flPfS8_Pj)
        /*0130*/ 	.short	0x0210
        /*0132*/ 	.short	0x0048


	//----- nvinfo : EIATTR_SW_WAR
	.align		4
.L_1611:
        /*0134*/ 	.byte	0x04, 0x36
        /*0136*/ 	.short	(.L_1613 - .L_1612)
.L_1612:
        /*0138*/ 	.word	0x00000008
.L_1613:


//--------------------- .nv.info._ZN13group_norm_v214gn_cuda_kernelI13__nv_bfloat16Li320ELi1ELi16ELi160ELi256ELb1ELi64ELi320ELi320ELi4ELb1ELi37ELb0ELb0ENS_16CompileConditionILi900EEEEEvPT_PKS4_S7_S7_flPfS8_Pj --------------------------
	.section	.nv.info._ZN13group_norm_v214gn_cuda_kernelI13__nv_bfloat16Li320ELi1ELi16ELi160ELi256ELb1ELi64ELi320ELi320ELi4ELb1ELi37ELb0ELb0ENS_16CompileConditionILi900EEEEEvPT_PKS4_S7_S7_flPfS8_Pj,"",@"SHT_CUDA_INFO"
	.sectionflags	@""
	.align	4


	//----- nvinfo : EIATTR_CUDA_API_VERSION
	.align		4
        /*0000*/ 	.byte	0x04, 0x37
        /*0002*/ 	.short	(.L_1615 - .L_1614)
.L_1614:
        /*0004*/ 	.word	0x00000082


	//----- nvinfo : EIATTR_KPARAM_INFO
	.align		4
.L_1615:
        /*0008*/ 	.byte	0x04, 0x17
        /*000a*/ 	.short	(.L_1617 - .L_1616)
.L_1616:
        /*000c*/ 	.word	0x00000000
        /*0010*/ 	.short	0x0008
        /*0012*/ 	.short	0x0040
        /*0014*/ 	.byte	0x00, 0xf0, 0x21, 0x00


	//----- nvinfo : EIATTR_KPARAM_INFO
	.align		4
.L_1617:
        /*0018*/ 	.byte	0x04, 0x17
        /*001a*/ 	.short	(.L_1619 - .L_1618)
.L_1618:
        /*001c*/ 	.word	0x00000000
        /*0020*/ 	.short	0x0007
        /*0022*/ 	.short	0x0038
        /*0024*/ 	.byte	0x00, 0xf0, 0x21, 0x00


	//----- nvinfo : EIATTR_KPARAM_INFO
	.align		4
.L_1619:
        /*0028*/ 	.byte	0x04, 0x17
        /*002a*/ 	.short	(.L_1621 - .L_1620)
.L_1620:
        /*002c*/ 	.word	0x00000000
        /*0030*/ 	.short	0x0006
        /*0032*/ 	.short	0x0030
        /*0034*/ 	.byte	0x00, 0xf0, 0x21, 0x00


	//----- nvinfo : EIATTR_KPARAM_INFO
	.align		4
.L_1621:
        /*0038*/ 	.byte	0x04, 0x17
        /*003a*/ 	.short	(.L_1623 - .L_1622)
.L_1622:
        /*003c*/ 	.word	0x00000000
        /*0040*/ 	.short	0x0005
        /*0042*/ 	.short	0x0028
        /*0044*/ 	.byte	0x00, 0xf0, 0x21, 0x00


	//----- nvinfo : EIATTR_KPARAM_INFO
	.align		4
.L_1623:
        /*0048*/ 	.byte	0x04, 0x17
        /*004a*/ 	.short	(.L_1625 - .L_1624)
.L_1624:
        /*004c*/ 	.word	0x00000000
        /*0050*/ 	.short	0x0004
        /*0052*/ 	.short	0x0020
        /*0054*/ 	.byte	0x00, 0xf0, 0x11, 0x00


	//----- nvinfo : EIATTR_KPARAM_INFO
	.align		4
.L_1625:
        /*0058*/ 	.byte	0x04, 0x17
        /*005a*/ 	.short	(.L_1627 - .L_1626)
.L_1626:
        /*005c*/ 	.word	0x00000000
        /*0060*/ 	.short	0x0003
        /*0062*/ 	.short	0x0018
        /*0064*/ 	.byte	0x00, 0xf0, 0x21, 0x00


	//----- nvinfo : EIATTR_KPARAM_INFO
	.align		4
.L_1627:
        /*0068*/ 	.byte	0x04, 0x17
        /*006a*/ 	.short	(.L_1629 - .L_1628)
.L_1628:
        /*006c*/ 	.word	0x00000000
        /*0070*/ 	.short	0x0002
        /*0072*/ 	.short	0x0010
        /*0074*/ 	.byte	0x00, 0xf0, 0x21, 0x00


	//----- nvinfo : EIATTR_KPARAM_INFO
	.align		4
.L_1629:
        /*0078*/ 	.byte	0x04, 0x17
        /*007a*/ 	.short	(.L_1631 - .L_1630)
.L_1630:
        /*007c*/ 	.word	0x00000000
        /*0080*/ 	.short	0x0001
        /*0082*/ 	.short	0x0008
        /*0084*/ 	.byte	0x00, 0xf0, 0x21, 0x00


	//----- nvinfo : EIATTR_KPARAM_INFO
	.align		4
.L_1631:
        /*0088*/ 	.byte	0x04, 0x17
        /*008a*/ 	.short	(.L_1633 - .L_1632)
.L_1632:
        /*008c*/ 	.word	0x00000000
        /*0090*/ 	.short	0x0000
        /*0092*/ 	.short	0x0000
        /*0094*/ 	.byte	0x00, 0xf0, 0x21, 0x00


	//----- nvinfo : EIATTR_SPARSE_MMA_MASK
	.align		4
.L_1633:
        /*0098*/ 	.byte	0x03, 0x50
        /*009a*/ 	.short	0x0000


	//----- nvinfo : EIATTR_MAXREG_COUNT
	.align		4
        /*009c*/ 	.byte	0x03, 0x1b
        /*009e*/ 	.short	0x00a8


	//----- nvinfo : EIATTR_NUM_BARRIERS
	.align		4
        /*00a0*/ 	.byte	0x02, 0x4c
        /*00a2*/ 	.byte	0x01
	.zero		1


	//----- nvinfo : EIATTR_MERCURY_ISA_VERSION
	.align		4
        /*00a4*/ 	.byte	0x03, 0x5f
        /*00a6*/ 	.short	0x0101


	//----- nvinfo : EIATTR_COOP_GROUP_MASK_REGIDS
	.align		4
        /*00a8*/ 	.byte	0x04, 0x29
        /*00aa*/ 	.short	(.L_1635 - .L_1634)


	//   ....[0]....
.L_1634:
        /*00ac*/ 	.word	0xffffffff


	//   ....[1]....
        /*00b0*/ 	.word	0xffffffff


	//   ....[2]....
        /*00b4*/ 	.word	0xffffffff


	//   ....[3]....
        /*00b8*/ 	.word	0xffffffff


	//   ....[4]....
        /*00bc*/ 	.word	0xffffffff


	//   ....[5]....
        /*00c0*/ 	.word	0xffffffff


	//   ....[6]....
        /*00c4*/ 	.word	0xffffffff


	//   ....[7]....
        /*00c8*/ 	.word	0xffffffff


	//----- nvinfo : EIATTR_COOP_GROUP_INSTR_OFFSETS
	.align		4
.L_1635:
        /*00cc*/ 	.byte	0x04, 0x28
        /*00ce*/ 	.short	(.L_1637 - .L_1636)


	//   ....[0]....
.L_1636:
        /*00d0*/ 	.word	0x00001cb0


	//   ....[1]....
        /*00d4*/ 	.word	0x00001ce0


	//   ....[2]....
        /*00d8*/ 	.word	0x00001d10


	//   ....[3]....
        /*00dc*/ 	.word	0x00001d20


	//   ....[4]....
        /*00e0*/ 	.word	0x000022a0


	//   ....[5]....
        /*00e4*/ 	.word	0x000022b0


	//   ....[6]....
        /*00e8*/ 	.word	0x000022e0


	//   ....[7]....
        /*00ec*/ 	.word	0x00002300


	//----- nvinfo : EIATTR_EXIT_INSTR_OFFSETS
	.align		4
.L_1637:
        /*00f0*/ 	.byte	0x04, 0x1c
        /*00f2*/ 	.short	(.L_1639 - .L_1638)


	//   ....[0]....
.L_1638:
        /*00f4*/ 	.word	0x00000080


	//   ....[1]....
        /*00f8*/ 	.word	0x000057b0


	//----- nvinfo : EIATTR_MAX_THREADS
	.align		4
.L_1639:
        /*00fc*/ 	.byte	0x04, 0x05
        /*00fe*/ 	.short	(.L_1641 - .L_1640)
.L_1640:
        /*0100*/ 	.word	0x00000140
        /*0104*/ 	.word	0x00000001
        /*0108*/ 	.word	0x00000001


	//----- nvinfo : EIATTR_CRS_STACK_SIZE
	.align		4
.L_1641:
        /*010c*/ 	.byte	0x04, 0x1e
        /*010e*/ 	.short	(.L_1643 - .L_1642)
.L_1642:
        /*0110*/ 	.word	0x00000000


	//----- nvinfo : EIATTR_CBANK_PARAM_SIZE
	.align		4
.L_1643:
        /*0114*/ 	.byte	0x03, 0x19
        /*0116*/ 	.short	0x0048


	//----- nvinfo : EIATTR_PARAM_CBANK
	.align		4
        /*0118*/ 	.byte	0x04, 0x0a
        /*011a*/ 	.short	(.L_1645 - .L_1644)
	.align		4
.L_1644:
        /*011c*/ 	.word	index@(.nv.constant0._ZN13group_norm_v214gn_cuda_kernelI13__nv_bfloat16Li320ELi1ELi16ELi160ELi256ELb1ELi64ELi320ELi320ELi4ELb1ELi37ELb0ELb0ENS_16CompileConditionILi900EEEEEvPT_PKS4_S7_S7_flPfS8_Pj)
        /*0120*/ 	.short	0x0210
        /*0122*/ 	.short	0x0048


	//----- nvinfo : EIATTR_SW_WAR
	.align		4
.L_1645:
        /*0124*/ 	.byte	0x04, 0x36
        /*0126*/ 	.short	(.L_1647 - .L_1646)
.L_1646:
        /*0128*/ 	.word	0x00000008
.L_1647:


//--------------------- .nv.info._ZN13group_norm_v214gn_cuda_kernelI13__nv_bfloat16Li320ELi1ELi16ELi160ELi256ELb1ELi128ELi320ELi320ELi4ELb1ELi74ELb0ELb0ENS_16CompileConditionILi900EEEEEvPT_PKS4_S7_S7_flPfS8_Pj --------------------------
	.section	.nv.info._ZN13group_norm_v214gn_cuda_kernelI13__nv_bfloat16Li320ELi1ELi16ELi160ELi256ELb1ELi128ELi320ELi320ELi4ELb1ELi74ELb0ELb0ENS_16CompileConditionILi900EEEEEvPT_PKS4_S7_S7_flPfS8_Pj,"",@"SHT_CUDA_INFO"
	.sectionflags	@""
	.align	4


	//----- nvinfo : EIATTR_CUDA_API_VERSION
	.align		4
        /*0000*/ 	.byte	0x04, 0x37
        /*0002*/ 	.short	(.L_1649 - .L_1648)
.L_1648:
        /*0004*/ 	.word	0x00000082


	//----- nvinfo : EIATTR_KPARAM_INFO
	.align		4
.L_1649:
        /*0008*/ 	.byte	0x04, 0x17
        /*000a*/ 	.short	(.L_1651 - .L_1650)
.L_1650:
        /*000c*/ 	.word	0x00000000
        /*0010*/ 	.short	0x0008
        /*0012*/ 	.short	0x0040
        /*0014*/ 	.byte	0x00, 0xf0, 0x21, 0x00


	//----- nvinfo : EIATTR_KPARAM_INFO
	.align		4
.L_1651:
        /*0018*/ 	.byte	0x04, 0x17
        /*001a*/ 	.short	(.L_1653 - .L_1652)
.L_1652:
        /*001c*/ 	.word	0x00000000
        /*0020*/ 	.short	0x0007
        /*0022*/ 	.short	0x0038
        /*0024*/ 	.byte	0x00, 0xf0, 0x21, 0x00


	//----- nvinfo : EIATTR_KPARAM_INFO
	.align		4
.L_1653:
        /*0028*/ 	.byte	0x04, 0x17
        /*002a*/ 	.short	(.L_1655 - .L_1654)
.L_1654:
        /*002c*/ 	.word	0x00000000
        /*0030*/ 	.short	0x0006
        /*0032*/ 	.short	0x0030
        /*0034*/ 	.byte	0x00, 0xf0, 0x21, 0x00


	//----- nvinfo : EIATTR_KPARAM_INFO
	.align		4
.L_1655:
        /*0038*/ 	.byte	0x04, 0x17
        /*003a*/ 	.short	(.L_1657 - .L_1656)
.L_1656:
        /*003c*/ 	.word	0x00000000
        /*0040*/ 	.short	0x0005
        /*0042*/ 	.short	0x0028
        /*0044*/ 	.byte	0x00, 0xf0, 0x21, 0x00


	//----- nvinfo : EIATTR_KPARAM_INFO
	.align		4
.L_1657:
        /*0048*/ 	.byte	0x04, 0x17
        /*004a*/ 	.short	(.L_1659 - .L_1658)
.L_1658:
        /*004c*/ 	.word	0x00000000
        /*0050*/ 	.short	0x0004
        /*0052*/ 	.short	0x0020
        /*0054*/ 	.byte	0x00, 0xf0, 0x11, 0x00


	//----- nvinfo : EIATTR_KPARAM_INFO
	.align		4
.L_1659:
        /*0058*/ 	.byte	0x04, 0x17
        /*005a*/ 	.short	(.L_1661 - .L_1660)
.L_1660:
        /*005c*/ 	.word	0x00000000
        /*0060*/ 	.short	0x0003
        /*0062*/ 	.short	0x0018
        /*0064*/ 	.byte	0x00, 0xf0, 0x21, 0x00


	//----- nvinfo : EIATTR_KPARAM_INFO
	.align		4
.L_1661:
        /*0068*/ 	.byte	0x04, 0x17
        /*006a*/ 	.short	(.L_1663 - .L_1662)
.L_1662:
        /*006c*/ 	.word	0x00000000
        /*0070*/ 	.short	0x0002
        /*0072*/ 	.short	0x0010
        /*0074*/ 	.byte	0x00, 0xf0, 0x21, 0x00


	//----- nvinfo : EIATTR_KPARAM_INFO
	.align		4
.L_1663:
        /*0078*/ 	.byte	0x04, 0x17
        /*007a*/ 	.short	(.L_1665 - .L_1664)
.L_1664:
        /*007c*/ 	.word	0x00000000
        /*0080*/ 	.short	0x0001
        /*0082*/ 	.short	0x0008
        /*0084*/ 	.byte	0x00, 0xf0, 0x21, 0x00


	//----- nvinfo : EIATTR_KPARAM_INFO
	.align		4
.L_1665:
        /*0088*/ 	.byte	0x04, 0x17
        /*008a*/ 	.short	(.L_1667 - .L_1666)
.L_1666:
        /*008c*/ 	.word	0x00000000
        /*0090*/ 	.short	0x0000
        /*0092*/ 	.short	0x0000
        /*0094*/ 	.byte	0x00, 0xf0, 0x21, 0x00


	//----- nvinfo : EIATTR_SPARSE_MMA_MASK
	.align		4
.L_1667:
        /*0098*/ 	.byte	0x03, 0x50
        /*009a*/ 	.short	0x0000


	//----- nvinfo : EIATTR_MAXREG_COUNT
	.align		4
        /*009c*/ 	.byte	0x03, 0x1b
        /*009e*/ 	.short	0x00a8


	//----- nvinfo : EIATTR_NUM_BARRIERS
	.align		4
        /*00a0*/ 	.byte	0x02, 0x4c
        /*00a2*/ 	.byte	0x01
	.zero		1


	//----- nvinfo : EIATTR_ANNOTATIONS
	.align		4
        /*00a4*/ 	.byte	0x04, 0x55
        /*00a6*/ 	.short	(.L_1669 - .L_1668)


	//   ....[0]....
.L_1668:
        /* <DEDUP_REMOVED lines=89> */


	//----- nvinfo : EIATTR_MERCURY_ISA_VERSION
	.align		4
.L_1669:
        /*0628*/ 	.byte	0x03, 0x5f
        /*062a*/ 	.short	0x0101


	//----- nvinfo : EIATTR_COOP_GROUP_MASK_REGIDS
	.align		4
        /*062c*/ 	.byte	0x04, 0x29
        /*062e*/ 	.short	(.L_1671 - .L_1670)


	//   ....[0]....
.L_1670:
        /*0630*/ 	.word	0xffffffff


	//   ....[1]....
        /*0634*/ 	.word	0xffffffff


	//   ....[2]....
        /*0638*/ 	.word	0xffffffff


	//   ....[3]....
        /*063c*/ 	.word	0xffffffff


	//   ....[4]....
        /*0640*/ 	.word	0xffffffff


	//   ....[5]....
        /*0644*/ 	.word	0xffffffff


	//----- nvinfo : EIATTR_COOP_GROUP_INSTR_OFFSETS
	.align		4
.L_1671:
        /*0648*/ 	.byte	0x04, 0x28
        /*064a*/ 	.short	(.L_1673 - .L_1672)


	//   ....[0]....
.L_1672:
        /*064c*/ 	.word	0x000031d0


	//   ....[1]....
        /*0650*/ 	.word	0x000031e0


	//   ....[2]....
        /*0654*/ 	.word	0x00003260


	//   ....[3]....
        /*0658*/ 	.word	0x00003280


	//   ....[4]....
        /*065c*/ 	.word	0x000039b0


	//   ....[5]....
        /*0660*/ 	.word	0x000039c0


	//----- nvinfo : EIATTR_EXIT_INSTR_OFFSETS
	.align		4
.L_1673:
        /*0664*/ 	.byte	0x04, 0x1c
        /*0666*/ 	.short	(.L_1675 - .L_1674)


	//   ....[0]....
.L_1674:
        /*0668*/ 	.word	0x00000090


	//   ....[1]....
        /*066c*/ 	.word	0x0000ab60


	//----- nvinfo : EIATTR_MAX_THREADS
	.align		4
.L_1675:
        /*0670*/ 	.byte	0x04, 0x05
        /*0672*/ 	.short	(.L_1677 - .L_1676)
.L_1676:
        /*0674*/ 	.word	0x00000140
        /*0678*/ 	.word	0x00000001
        /*067c*/ 	.word	0x00000001


	//----- nvinfo : EIATTR_CRS_STACK_SIZE
	.align		4
.L_1677:
        /*0680*/ 	.byte	0x04, 0x1e
        /*0682*/ 	.short	(.L_1679 - .L_1678)
.L_1678:
        /*0684*/ 	.word	0x00000000


	//----- nvinfo : EIATTR_CBANK_PARAM_SIZE
	.align		4
.L_1679:
        /*0688*/ 	.byte	0x03, 0x19
        /*068a*/ 	.short	0x0048


	//----- nvinfo : EIATTR_PARAM_CBANK
	.align		4
        /*068c*/ 	.byte	0x04, 0x0a
        /*068e*/ 	.short	(.L_1681 - .L_1680)
	.align		4
.L_1680:
        /*0690*/ 	.word	index@(.nv.constant0._ZN13group_norm_v214gn_cuda_kernelI13__nv_bfloat16Li320ELi1ELi16ELi160ELi256ELb1ELi128ELi320ELi320ELi4ELb1ELi74ELb0ELb0ENS_16CompileConditionILi900EEEEEvPT_PKS4_S7_S7_flPfS8_Pj)
        /*0694*/ 	.short	0x0210
        /*0696*/ 	.short	0x0048


	//----- nvinfo : EIATTR_SW_WAR
	.align		4
.L_1681:
        /*0698*/ 	.byte	0x04, 0x36
        /*069a*/ 	.short	(.L_1683 - .L_1682)
.L_1682:
        /*069c*/ 	.word	0x00000008
.L_1683:


//--------------------- .nv.info._ZN13group_norm_v214gn_cuda_kernelI13__nv_bfloat16Li320ELi1ELi16ELi160ELi256ELb1ELi128ELi320ELi320ELi4ELb0ELi74ELb0ELb1ENS_16CompileConditionILi900EEEEEvPT_PKS4_S7_S7_flPfS8_Pj --------------------------
	.section	.nv.info._ZN13group_norm_v214gn_cuda_kernelI13__nv_bfloat16Li320ELi1ELi16ELi160ELi256ELb1ELi128ELi320ELi320ELi4ELb0ELi74ELb0ELb1ENS_16CompileConditionILi900EEEEEvPT_PKS4_S7_S7_flPfS8_Pj,"",@"SHT_CUDA_INFO"
	.sectionflags	@""
	.align	4


	//----- nvinfo : EIATTR_CUDA_API_VERSION
	.align		4
        /*0000*/ 	.byte	0x04, 0x37
        /*0002*/ 	.short	(.L_1685 - .L_1684)
.L_1684:
        /*0004*/ 	.word	0x00000082


	//----- nvinfo : EIATTR_KPARAM_INFO
	.align		4
.L_1685:
        /*0008*/ 	.byte	0x04, 0x17
        /*000a*/ 	.short	(.L_1687 - .L_1686)
.L_1686:
        /*000c*/ 	.word	0x00000000
        /*0010*/ 	.short	0x0008
        /*0012*/ 	.short	0x0040
        /*0014*/ 	.byte	0x00, 0xf0, 0x21, 0x00


	//----- nvinfo : EIATTR_KPARAM_INFO
	.align		4
.L_1687:
        /*0018*/ 	.byte	0x04, 0x17
        /*001a*/ 	.short	(.L_1689 - .L_1688)
.L_1688:
        /*001c*/ 	.word	0x00000000
        /*0020*/ 	.short	0x0007
        /*0022*/ 	.short	0x0038
        /*0024*/ 	.byte	0x00, 0xf0, 0x21, 0x00


	//----- nvinfo : EIATTR_KPARAM_INFO
	.align		4
.L_1689:
        /*0028*/ 	.byte	0x04, 0x17
        /*002a*/ 	.short	(.L_1691 - .L_1690)
.L_1690:
        /*002c*/ 	.word	0x00000000
        /*0030*/ 	.short	0x0006
        /*0032*/ 	.short	0x0030
        /*0034*/ 	.byte	0x00, 0xf0, 0x21, 0x00


	//----- nvinfo : EIATTR_KPARAM_INFO
	.align		4
.L_1691:
        /*0038*/ 	.byte	0x04, 0x17
        /*003a*/ 	.short	(.L_1693 - .L_1692)
.L_1692:
        /*003c*/ 	.word	0x00000000
        /*0040*/ 	.short	0x0005
        /*0042*/ 	.short	0x0028
        /*0044*/ 	.byte	0x00, 0xf0, 0x21, 0x00


	//----- nvinfo : EIATTR_KPARAM_INFO
	.align		4
.L_1693:
        /*0048*/ 	.byte	0x04, 0x17
        /*004a*/ 	.short	(.L_1695 - .L_1694)
.L_1694:
        /*004c*/ 	.word	0x00000000
        /*0050*/ 	.short	0x0004
        /*0052*/ 	.short	0x0020
        /*0054*/ 	.byte	0x00, 0xf0, 0x11, 0x00


	//----- nvinfo : EIATTR_KPARAM_INFO
	.align		4
.L_1695:
        /*0058*/ 	.byte	0x04, 0x17
        /*005a*/ 	.short	(.L_1697 - .L_1696)
.L_1696:
        /*005c*/ 	.word	0x00000000
        /*0060*/ 	.short	0x0003
        /*0062*/ 	.short	0x0018
        /*0064*/ 	.byte	0x00, 0xf0, 0x21, 0x00


	//----- nvinfo : EIATTR_KPARAM_INFO
	.align		4
.L_1697:
        /*0068*/ 	.byte	0x04, 0x17
        /*006a*/ 	.short	(.L_1699 - .L_1698)
.L_1698:
        /*006c*/ 	.word	0x00000000
        /*0070*/ 	.short	0x0002
        /*0072*/ 	.short	0x0010
        /*0074*/ 	.byte	0x00, 0xf0, 0x21, 0x00


	//----- nvinfo : EIATTR_KPARAM_INFO
	.align		4
.L_1699:
        /*0078*/ 	.byte	0x04, 0x17
        /*007a*/ 	.short	(.L_1701 - .L_1700)
.L_1700:
        /*007c*/ 	.word	0x00000000
        /*0080*/ 	.short	0x0001
        /*0082*/ 	.short	0x0008
        /*0084*/ 	.byte	0x00, 0xf0, 0x21, 0x00


	//----- nvinfo : EIATTR_KPARAM_INFO
	.align		4
.L_1701:
        /*0088*/ 	.byte	0x04, 0x17
        /*008a*/ 	.short	(.L_1703 - .L_1702)
.L_1702:
        /*008c*/ 	.word	0x00000000
        /*0090*/ 	.short	0x0000
        /*0092*/ 	.short	0x0000
        /*0094*/ 	.byte	0x00, 0xf0, 0x21, 0x00


	//----- nvinfo : EIATTR_SPARSE_MMA_MASK
	.align		4
.L_1703:
        /*0098*/ 	.byte	0x03, 0x50
        /*009a*/ 	.short	0x0000


	//----- nvinfo : EIATTR_MAXREG_COUNT
	.align		4
        /*009c*/ 	.byte	0x03, 0x1b
        /*009e*/ 	.short	0x00a8


	//----- nvinfo : EIATTR_NUM_BARRIERS
	.align		4
        /*00a0*/ 	.byte	0x02, 0x4c
        /*00a2*/ 	.byte	0x01
	.zero		1


	//----- nvinfo : EIATTR_ANNOTATIONS
	.align		4
        /*00a4*/ 	.byte	0x04, 0x55
        /*00a6*/ 	.short	(.L_1705 - .L_1704)


	//   ....[0]....
.L_1704:
        /* <DEDUP_REMOVED lines=96> */


	//----- nvinfo : EIATTR_MERCURY_ISA_VERSION
	.align		4
.L_1705:
        /*0690*/ 	.byte	0x03, 0x5f
        /*0692*/ 	.short	0x0101


	//----- nvinfo : EIATTR_COOP_GROUP_MASK_REGIDS
	.align		4
        /*0694*/ 	.byte	0x04, 0x29
        /*0696*/ 	.short	(.L_1707 - .L_1706)


	//   ....[0]....
.L_1706:
        /*0698*/ 	.word	0xffffffff


	//   ....[1]....
        /*069c*/ 	.word	0xffffffff


	//   ....[2]....
        /*06a0*/ 	.word	0xffffffff


	//   ....[3]....
        /*06a4*/ 	.word	0xffffffff


	//   ....[4]....
        /*06a8*/ 	.word	0xffffffff


	//   ....[5]....
        /*06ac*/ 	.word	0xffffffff


	//   ....[6]....
        /*06b0*/ 	.word	0xffffffff


	//   ....[7]....
        /*06b4*/ 	.word	0xffffffff


	//----- nvinfo : EIATTR_COOP_GROUP_INSTR_OFFSETS
	.align		4
.L_1707:
        /*06b8*/ 	.byte	0x04, 0x28
        /*06ba*/ 	.short	(.L_1709 - .L_1708)


	//   ....[0]....
.L_1708:
        /*06bc*/ 	.word	0x00002fb0


	//   ....[1]....
        /*06c0*/ 	.word	0x00002fe0


	//   ....[2]....
        /*06c4*/ 	.word	0x00003060


	//   ....[3]....
        /*06c8*/ 	.word	0x00003080


	//   ....[4]....
        /*06cc*/ 	.word	0x00003120


	//   ....[5]....
        /*06d0*/ 	.word	0x00003300


	//   ....[6]....
        /*06d4*/ 	.word	0x00003310


	//   ....[7]....
        /*06d8*/ 	.word	0x00003350


	//----- nvinfo : EIATTR_EXIT_INSTR_OFFSETS
	.align		4
.L_1709:
        /*06dc*/ 	.byte	0x04, 0x1c
        /*06de*/ 	.short	(.L_1711 - .L_1710)


	//   ....[0]....
.L_1710:
        /*06e0*/ 	.word	0x00009ec0


	//   ....[1]....
        /*06e4*/ 	.word	0x00009ee0


	//----- nvinfo : EIATTR_MAX_THREADS
	.align		4
.L_1711:
        /*06e8*/ 	.byte	0x04, 0x05
        /*06ea*/ 	.short	(.L_1713 - .L_1712)
.L_1712:
        /*06ec*/ 	.word	0x00000140
        /*06f0*/ 	.word	0x00000001
        /*06f4*/ 	.word	0x00000001


	//----- nvinfo : EIATTR_CRS_STACK_SIZE
	.align		4
.L_1713:
        /*06f8*/ 	.byte	0x04, 0x1e
        /*06fa*/ 	.short	(.L_1715 - .L_1714)
.L_1714:
        /*06fc*/ 	.word	0x00000000


	//----- nvinfo : EIATTR_CBANK_PARAM_SIZE
	.align		4
.L_1715:
        /*0700*/ 	.byte	0x03, 0x19
        /*0702*/ 	.short	0x0048


	//----- nvinfo : EIATTR_PARAM_CBANK
	.align		4
        /*0704*/ 	.byte	0x04, 0x0a
        /*0706*/ 	.short	(.L_1717 - .L_1716)
	.align		4
.L_1716:
        /*0708*/ 	.word	index@(.nv.constant0._ZN13group_norm_v214gn_cuda_kernelI13__nv_bfloat16Li320ELi1ELi16ELi160ELi256ELb1ELi128ELi320ELi320ELi4ELb0ELi74ELb0ELb1ENS_16CompileConditionILi900EEEEEvPT_PKS4_S7_S7_flPfS8_Pj)
        /*070c*/ 	.short	0x0210
        /*070e*/ 	.short	0x0048


	//----- nvinfo : EIATTR_SW_WAR
	.align		4
.L_1717:
        /*0710*/ 	.byte	0x04, 0x36
        /*0712*/ 	.short	(.L_1719 - .L_1718)
.L_1718:
        /*0714*/ 	.word	0x00000008
.L_1719:


//--------------------- .nv.info._ZN13group_norm_v214gn_cuda_kernelI13__nv_bfloat16Li320ELi3ELi16ELi160ELi256ELb1ELi64ELi320ELi320ELi4ELb1ELi87ELb0ELb0ENS_16CompileConditionILi900EEEEEvPT_PKS4_S7_S7_flPfS8_Pj --------------------------
	.section	.nv.info._ZN13group_norm_v214gn_cuda_kernelI13__nv_bfloat16Li320ELi3ELi16ELi160ELi256ELb1ELi64ELi320ELi320ELi4ELb1ELi87ELb0ELb0ENS_16CompileConditionILi900EEEEEvPT_PKS4_S7_S7_flPfS8_Pj,"",@"SHT_CUDA_INFO"
	.sectionflags	@""
	.align	4


	//----- nvinfo : EIATTR_CUDA_API_VERSION
	.align		4
        /*0000*/ 	.byte	0x04, 0x37
        /*0002*/ 	.short	(.L_1721 - .L_1720)
.L_1720:
        /*0004*/ 	.word	0x00000082


	//----- nvinfo : EIATTR_KPARAM_INFO
	.align		4
.L_1721:
        /*0008*/ 	.byte	0x04, 0x17
        /*000a*/ 	.short	(.L_1723 - .L_1722)
.L_1722:
        /*000c*/ 	.word	0x00000000
        /*0010*/ 	.short	0x0008
        /*0012*/ 	.short	0x0040
        /*0014*/ 	.byte	0x00, 0xf0, 0x21, 0x00


	//----- nvinfo : EIATTR_KPARAM_INFO
	.align		4
.L_1723:
        /*0018*/ 	.byte	0x04, 0x17
        /*001a*/ 	.short	(.L_1725 - .L_1724)
.L_1724:
        /*001c*/ 	.word	0x00000000
        /*0020*/ 	.short	0x0007
        /*0022*/ 	.short	0x0038
        /*0024*/ 	.byte	0x00, 0xf0, 0x21, 0x00


	//----- nvinfo : EIATTR_KPARAM_INFO
	.align		4
.L_1725:
        /*0028*/ 	.byte	0x04, 0x17
        /*002a*/ 	.short	(.L_1727 - .L_1726)
.L_1726:
        /*002c*/ 	.word	0x00000000
        /*0030*/ 	.short	0x0006
        /*0032*/ 	.short	0x0030
        /*0034*/ 	.byte	0x00, 0xf0, 0x21, 0x00


	//----- nvinfo : EIATTR_KPARAM_INFO
	.align		4
.L_1727:
        /*0038*/ 	.byte	0x04, 0x17
        /*003a*/ 	.short	(.L_1729 - .L_1728)
.L_1728:
        /*003c*/ 	.word	0x00000000
        /*0040*/ 	.short	0x0005
        /*0042*/ 	.short	0x0028
        /*0044*/ 	.byte	0x00, 0xf0, 0x21, 0x00


	//----- nvinfo : EIATTR_KPARAM_INFO
	.align		4
.L_1729:
        /*0048*/ 	.byte	0x04, 0x17
        /*004a*/ 	.short	(.L_1731 - .L_1730)
.L_1730:
        /*004c*/ 	.word	0x00000000
        /*0050*/ 	.short	0x0004
        /*0052*/ 	.short	0x0020
        /*0054*/ 	.byte	0x00, 0xf0, 0x11, 0x00


	//----- nvinfo : EIATTR_KPARAM_INFO
	.align		4
.L_1731:
        /*0058*/ 	.byte	0x04, 0x17
        /*005a*/ 	.short	(.L_1733 - .L_1732)
.L_1732:
        /*005c*/ 	.word	0x00000000
        /*0060*/ 	.short	0x0003
        /*0062*/ 	.short	0x0018
        /*0064*/ 	.byte	0x00, 0xf0, 0x21, 0x00


	//----- nvinfo : EIATTR_KPARAM_INFO
	.align		4
.L_1733:
        /*0068*/ 	.byte	0x04, 0x17
        /*006a*/ 	.short	(.L_1735 - .L_1734)
.L_1734:
        /*006c*/ 	.word	0x00000000
        /*0070*/ 	.short	0x0002
        /*0072*/ 	.short	0x0010
        /*0074*/ 	.byte	0x00, 0xf0, 0x21, 0x00


	//----- nvinfo : EIATTR_KPARAM_INFO
	.align		4
.L_1735:
        /*0078*/ 	.byte	0x04, 0x17
        /*007a*/ 	.short	(.L_1737 - .L_1736)
.L_1736:
        /*007c*/ 	.word	0x00000000
        /*0080*/ 	.short	0x0001
        /*0082*/ 	.short	0x0008
        /*0084*/ 	.byte	0x00, 0xf0, 0x21, 0x00


	//----- nvinfo : EIATTR_KPARAM_INFO
	.align		4
.L_1737:
        /*0088*/ 	.byte	0x04, 0x17
        /*008a*/ 	.short	(.L_1739 - .L_1738)
.L_1738:
        /*008c*/ 	.word	0x00000000
        /*0090*/ 	.short	0x0000
        /*0092*/ 	.short	0x0000
        /*0094*/ 	.byte	0x00, 0xf0, 0x21, 0x00


	//----- nvinfo : EIATTR_SPARSE_MMA_MASK
	.align		4
.L_1739:
        /*0098*/ 	.byte	0x03, 0x50
        /*009a*/ 	.short	0x0000


	//----- nvinfo : EIATTR_MAXREG_COUNT
	.align		4
        /*009c*/ 	.byte	0x03, 0x1b
        /*009e*/ 	.short	0x0040


	//----- nvinfo : EIATTR_NUM_BARRIERS
	.align		4
        /*00a0*/ 	.byte	0x02, 0x4c
        /*00a2*/ 	.byte	0x01
	.zero		1


	//----- nvinfo : EIATTR_ANNOTATIONS
	.align		4
        /*00a4*/ 	.byte	0x04, 0x55
        /*00a6*/ 	.short	(.L_1741 - .L_1740)


	//   ....[0]....
.L_1740:
        /* <DEDUP_REMOVED lines=118> */


	//----- nvinfo : EIATTR_MERCURY_ISA_VERSION
	.align		4
.L_1741:
        /*07f8*/ 	.byte	0x03, 0x5f
        /*07fa*/ 	.short	0x0101


	//----- nvinfo : EIATTR_COOP_GROUP_MASK_REGIDS
	.align		4
        /*07fc*/ 	.byte	0x04, 0x29
        /*07fe*/ 	.short	(.L_1743 - .L_1742)


	//   ....[0]....
.L_1742:
        /*0800*/ 	.word	0xffffffff


	//   ....[1]....
        /*0804*/ 	.word	0xffffffff


	//   ....[2]....
        /*0808*/ 	.word	0xffffffff


	//   ....[3]....
        /*080c*/ 	.word	0xffffffff


	//   ....[4]....
        /*0810*/ 	.word	0xffffffff


	//   ....[5]....
        /*0814*/ 	.word	0xffffffff


	//   ....[6]....
        /*0818*/ 	.word	0xffffffff


	//   ....[7]....
        /*081c*/ 	.word	0xffffffff


	//----- nvinfo : EIATTR_COOP_GROUP_INSTR_OFFSETS
	.align		4
.L_1743:
        /*0820*/ 	.byte	0x04, 0x28
        /*0822*/ 	.short	(.L_1745 - .L_1744)


	//   ....[0]....
.L_1744:
        /*0824*/ 	.word	0x00001d80


	//   ....[1]....
        /*0828*/ 	.word	0x00001da0


	//   ....[2]....
        /*082c*/ 	.word	0x00001df0


	//   ....[3]....
        /*0830*/ 	.word	0x00001e00


	//   ....[4]....
        /*0834*/ 	.word	0x00002810


	//   ....[5]....
        /*0838*/ 	.word	0x00002830


	//   ....[6]....
        /*083c*/ 	.word	0x00002850


	//   ....[7]....
        /*0840*/ 	.word	0x00002870


	//----- nvinfo : EIATTR_EXIT_INSTR_OFFSETS
	.align		4
.L_1745:
        /*0844*/ 	.byte	0x04, 0x1c
        /*0846*/ 	.short	(.L_1747 - .L_1746)


	//   ....[0]....
.L_1746:
        /*0848*/ 	.word	0x00000090


	//   ....[1]....
        /*084c*/ 	.word	0x00006770


	//----- nvinfo : EIATTR_MAX_THREADS
	.align		4
.L_1747:
        /*0850*/ 	.byte	0x04, 0x05
        /*0852*/ 	.short	(.L_1749 - .L_1748)
.L_1748:
        /*0854*/ 	.word	0x00000140
        /*0858*/ 	.word	0x00000001
        /*085c*/ 	.word	0x00000001


	//----- nvinfo : EIATTR_CRS_STACK_SIZE
	.align		4
.L_1749:
        /*0860*/ 	.byte	0x04, 0x1e
        /*0862*/ 	.short	(.L_1751 - .L_1750)
.L_1750:
        /*0864*/ 	.word	0x00000000


	//----- nvinfo : EIATTR_CBANK_PARAM_SIZE
	.align		4
.L_1751:
        /*0868*/ 	.byte	0x03, 0x19
        /*086a*/ 	.short	0x0048


	//----- nvinfo : EIATTR_PARAM_CBANK
	.align		4
        /*086c*/ 	.byte	0x04, 0x0a
        /*086e*/ 	.short	(.L_1753 - .L_1752)
	.align		4
.L_1752:
        /*0870*/ 	.word	index@(.nv.constant0._ZN13group_norm_v214gn_cuda_kernelI13__nv_bfloat16Li320ELi3ELi16ELi160ELi256ELb1ELi64ELi320ELi320ELi4ELb1ELi87ELb0ELb0ENS_16CompileConditionILi900EEEEEvPT_PKS4_S7_S7_flPfS8_Pj)
        /*0874*/ 	.short	0x0210
        /*0876*/ 	.short	0x0048


	//----- nvinfo : EIATTR_SW_WAR
	.align		4
.L_1753:
        /*0878*/ 	.byte	0x04, 0x36
        /*087a*/ 	.short	(.L_1755 - .L_1754)
.L_1754:
        /*087c*/ 	.word	0x00000008
.L_1755:


//--------------------- .nv.info._ZN13group_norm_v214gn_cuda_kernelI13__nv_bfloat16Li320ELi2ELi16ELi160ELi256ELb1ELi64ELi320ELi320ELi4ELb1ELi74ELb0ELb0ENS_16CompileConditionILi900EEEEEvPT_PKS4_S7_S7_flPfS8_Pj --------------------------
	.section	.nv.info._ZN13group_norm_v214gn_cuda_kernelI13__nv_bfloat16Li320ELi2ELi16ELi160ELi256ELb1ELi64ELi320ELi320ELi4ELb1ELi74ELb0ELb0ENS_16CompileConditionILi900EEEEEvPT_PKS4_S7_S7_flPfS8_Pj,"",@"SHT_CUDA_INFO"
	.sectionflags	@""
	.align	4


	//----- nvinfo : EIATTR_CUDA_API_VERSION
	.align		4
        /*0000*/ 	.byte	0x04, 0x37
        /*0002*/ 	.short	(.L_1757 - .L_1756)
.L_1756:
        /*0004*/ 	.word	0x00000082


	//----- nvinfo : EIATTR_KPARAM_INFO
	.align		4
.L_1757:
        /*0008*/ 	.byte	0x04, 0x17
        /*000a*/ 	.short	(.L_1759 - .L_1758)
.L_1758:
        /*000c*/ 	.word	0x00000000
        /*0010*/ 	.short	0x0008
        /*0012*/ 	.short	0x0040
        /*0014*/ 	.byte	0x00, 0xf0, 0x21, 0x00


	//----- nvinfo : EIATTR_KPARAM_INFO
	.align		4
.L_1759:
        /*0018*/ 	.byte	0x04, 0x17
        /*001a*/ 	.short	(.L_1761 - .L_1760)
.L_1760:
        /*001c*/ 	.word	0x00000000
        /*0020*/ 	.short	0x0007
        /*0022*/ 	.short	0x0038
        /*0024*/ 	.byte	0x00, 0xf0, 0x21, 0x00


	//----- nvinfo : EIATTR_KPARAM_INFO
	.align		4
.L_1761:
        /*0028*/ 	.byte	0x04, 0x17
        /*002a*/ 	.short	(.L_1763 - .L_1762)
.L_1762:
        /*002c*/ 	.word	0x00000000
        /*0030*/ 	.short	0x0006
        /*0032*/ 	.short	0x0030
        /*0034*/ 	.byte	0x00, 0xf0, 0x21, 0x00


	//----- nvinfo : EIATTR_KPARAM_INFO
	.align		4
.L_1763:
        /*0038*/ 	.byte	0x04, 0x17
        /*003a*/ 	.short	(.L_1765 - .L_1764)
.L_1764:
        /*003c*/ 	.word	0x00000000
        /*0040*/ 	.short	0x0005
        /*0042*/ 	.short	0x0028
        /*0044*/ 	.byte	0x00, 0xf0, 0x21, 0x00


	//----- nvinfo : EIATTR_KPARAM_INFO
	.align		4
.L_1765:
        /*0048*/ 	.byte	0x04, 0x17
        /*004a*/ 	.short	(.L_1767 - .L_1766)
.L_1766:
        /*004c*/ 	.word	0x00000000
        /*0050*/ 	.short	0x0004
        /*0052*/ 	.short	0x0020
        /*0054*/ 	.byte	0x00, 0xf0, 0x11, 0x00


	//----- nvinfo : EIATTR_KPARAM_INFO
	.align		4
.L_1767:
        /*0058*/ 	.byte	0x04, 0x17
        /*005a*/ 	.short	(.L_1769 - .L_1768)
.L_1768:
        /*005c*/ 	.word	0x00000000
        /*0060*/ 	.short	0x0003
        /*0062*/ 	.short	0x0018
        /*0064*/ 	.byte	0x00, 0xf0, 0x21, 0x00


	//----- nvinfo : EIATTR_KPARAM_INFO
	.align		4
.L_1769:
        /*0068*/ 	.byte	0x04, 0x17
        /*006a*/ 	.short	(.L_1771 - .L_1770)
.L_1770:
        /*006c*/ 	.word	0x00000000
        /*0070*/ 	.short	0x0002
        /*0072*/ 	.short	0x0010
        /*0074*/ 	.byte	0x00, 0xf0, 0x21, 0x00


	//----- nvinfo : EIATTR_KPARAM_INFO
	.align		4
.L_1771:
        /*0078*/ 	.byte	0x04, 0x17
        /*007a*/ 	.short	(.L_1773 - .L_1772)
.L_1772:
        /*007c*/ 	.word	0x00000000
        /*0080*/ 	.short	0x0001
        /*0082*/ 	.short	0x0008
        /*0084*/ 	.byte	0x00, 0xf0, 0x21, 0x00


	//----- nvinfo : EIATTR_KPARAM_INFO
	.align		4
.L_1773:
        /*0088*/ 	.byte	0x04, 0x17
        /*008a*/ 	.short	(.L_1775 - .L_1774)
.L_1774:
        /*008c*/ 	.word	0x00000000
        /*0090*/ 	.short	0x0000
        /*0092*/ 	.short	0x0000
        /*0094*/ 	.byte	0x00, 0xf0, 0x21, 0x00


	//----- nvinfo : EIATTR_SPARSE_MMA_MASK
	.align		4
.L_1775:
        /*0098*/ 	.byte	0x03, 0x50
        /*009a*/ 	.short	0x0000


	//----- nvinfo : EIATTR_MAXREG_COUNT
	.align		4
        /*009c*/ 	.byte	0x03, 0x1b
        /*009e*/ 	.short	0x0060


	//----- nvinfo : EIATTR_NUM_BARRIERS
	.align		4
        /*00a0*/ 	.byte	0x02, 0x4c
        /*00a2*/ 	.byte	0x01
	.zero		1


	//----- nvinfo : EIATTR_MERCURY_ISA_VERSION
	.align		4
        /*00a4*/ 	.byte	0x03, 0x5f
        /*00a6*/ 	.short	0x0101


	//----- nvinfo : EIATTR_COOP_GROUP_MASK_REGIDS
	.align		4
        /*00a8*/ 	.byte	0x04, 0x29
        /*00aa*/ 	.short	(.L_1777 - .L_1776)


	//   ....[0]....
.L_1776:
        /*00ac*/ 	.word	0xffffffff


	//   ....[1]....
        /*00b0*/ 	.word	0xffffffff


	//   ....[2]....
        /*00b4*/ 	.word	0xffffffff


	//   ....[3]....
        /*00b8*/ 	.word	0xffffffff


	//   ....[4]....
        /*00bc*/ 	.word	0xffffffff


	//   ....[5]....
        /*00c0*/ 	.word	0xffffffff


	//   ....[6]....
        /*00c4*/ 	.word	0xffffffff


	//   ....[7]....
        /*00c8*/ 	.word	0xffffffff


	//----- nvinfo : EIATTR_COOP_GROUP_INSTR_OFFSETS
	.align		4
.L_1777:
        /*00cc*/ 	.byte	0x04, 0x28
        /*00ce*/ 	.short	(.L_1779 - .L_1778)


	//   ....[0]....
.L_1778:
        /*00d0*/ 	.word	0x00001cd0


	//   ....[1]....
        /*00d4*/ 	.word	0x00001d00


	//   ....[2]....
        /*00d8*/ 	.word	0x00001d30


	//   ....[3]....
        /*00dc*/ 	.word	0x00001d40


	//   ....[4]....
        /*00e0*/ 	.word	0x00002170


	//   ....[5]....
        /*00e4*/ 	.word	0x00002180


	//   ....[6]....
        /*00e8*/ 	.word	0x000021c0


	//   ....[7]....
        /*00ec*/ 	.word	0x000021f0


	//----- nvinfo : EIATTR_EXIT_INSTR_OFFSETS
	.align		4
.L_1779:
        /*00f0*/ 	.byte	0x04, 0x1c
        /*00f2*/ 	.short	(.L_1781 - .L_1780)


	//   ....[0]....
.L_1780:
        /*00f4*/ 	.word	0x00000080


	//   ....[1]....
        /*00f8*/ 	.word	0x00005820


	//----- nvinfo : EIATTR_MAX_THREADS
	.align		4
.L_1781:
        /*00fc*/ 	.byte	0x04, 0x05
        /*00fe*/ 	.short	(.L_1783 - .L_1782)
.L_1782:
        /*0100*/ 	.word	0x00000140
        /*0104*/ 	.word	0x00000001
        /*0108*/ 	.word	0x00000001


	//----- nvinfo : EIATTR_CRS_STACK_SIZE
	.align		4
.L_1783:
        /*010c*/ 	.byte	0x04, 0x1e
        /*010e*/ 	.short	(.L_1785 - .L_1784)
.L_1784:
        /*0110*/ 	.word	0x00000000


	//----- nvinfo : EIATTR_CBANK_PARAM_SIZE
	.align		4
.L_1785:
        /*0114*/ 	.byte	0x03, 0x19
        /*0116*/ 	.short	0x0048


	//----- nvinfo : EIATTR_PARAM_CBANK
	.align		4
        /*0118*/ 	.byte	0x04, 0x0a
        /*011a*/ 	.short	(.L_1787 - .L_1786)
	.align		4
.L_1786:
        /*011c*/ 	.word	index@(.nv.constant0._ZN13group_norm_v214gn_cuda_kernelI13__nv_bfloat16Li320ELi2ELi16ELi160ELi256ELb1ELi64ELi320ELi320ELi4ELb1ELi74ELb0ELb0ENS_16CompileConditionILi900EEEEEvPT_PKS4_S7_S7_flPfS8_Pj)
        /*0120*/ 	.short	0x0210
        /*0122*/ 	.short	0x0048


	//----- nvinfo : EIATTR_SW_WAR
	.align		4
.L_1787:
        /*0124*/ 	.byte	0x04, 0x36
        /*0126*/ 	.short	(.L_1789 - .L_1788)
.L_1788:
        /*0128*/ 	.word	0x00000008
.L_1789:


//--------------------- .nv.info._ZN13group_norm_v218gn_bwd_cuda_kernelI6__halfLi320ELi3ELi32ELi80ELi256ELb0ELb1ELi8ELi320ELi320ELi4ELb1ELi10ELb0ELb0ELNS_15WgradSyncMethodE2ENS_16CompileConditionILi900EEEEEvPT_S6_S6_PKS5_S8_S8_S8_PKfflPfPj --------------------------
	.section	.nv.info._ZN13group_norm_v218gn_bwd_cuda_kernelI6__halfLi320ELi3ELi32ELi80ELi256ELb0ELb1ELi8ELi320ELi320ELi4ELb1ELi10ELb0ELb0ELNS_15WgradSyncMethodE2ENS_16CompileConditionILi900EEEEEvPT_S6_S6_PKS5_S8_S8_S8_PKfflPfPj,"",@"SHT_CUDA_INFO"
	.sectionflags	@""
	.align	4


	//----- nvinfo : EIATTR_CUDA_API_VERSION
	.align		4
        /*0000*/ 	.byte	0x04, 0x37
        /*0002*/ 	.short	(.L_1791 - .L_1790)
.L_1790:
        /*0004*/ 	.word	0x00000082


	//----- nvinfo : EIATTR_KPARAM_INFO
	.align		4
.L_1791:
        /*0008*/ 	.byte	0x04, 0x17
        /*000a*/ 	.short	(.L_1793 - .L_1792)
.L_1792:
        /*000c*/ 	.word	0x00000000
        /*0010*/ 	.short	0x000b
        /*0012*/ 	.short	0x0058
        /*0014*/ 	.byte	0x00, 0xf0, 0x21, 0x00


	//----- nvinfo : EIATTR_KPARAM_INFO
	.align		4
.L_1793:
        /*0018*/ 	.byte	0x04, 0x17
        /*001a*/ 	.short	(.L_1795 - .L_1794)
.L_1794:
        /*001c*/ 	.word	0x00000000
        /*0020*/ 	.short	0x000a
        /*0022*/ 	.short	0x0050
        /*0024*/ 	.byte	0x00, 0xf0, 0x21, 0x00


	//----- nvinfo : EIATTR_KPARAM_INFO
	.align		4
.L_1795:
        /*0028*/ 	.byte	0x04, 0x17
        /*002a*/ 	.short	(.L_1797 - .L_1796)
.L_1796:
        /*002c*/ 	.word	0x00000000
        /*0030*/ 	.short	0x0009
        /*0032*/ 	.short	0x0048
        /*0034*/ 	.byte	0x00, 0xf0, 0x21, 0x00


	//----- nvinfo : EIATTR_KPARAM_INFO
	.align		4
.L_1797:
        /*0038*/ 	.byte	0x04, 0x17
        /*003a*/ 	.short	(.L_1799 - .L_1798)
.L_1798:
        /*003c*/ 	.word	0x00000000
        /*0040*/ 	.short	0x0008
        /*0042*/ 	.short	0x0040
        /*0044*/ 	.byte	0x00, 0xf0, 0x11, 0x00


	//----- nvinfo : EIATTR_KPARAM_INFO
	.align		4
.L_1799:
        /*0048*/ 	.byte	0x04, 0x17
        /*004a*/ 	.short	(.L_1801 - .L_1800)
.L_1800:
        /*004c*/ 	.word	0x00000000
        /*0050*/ 	.short	0x0007
        /*0052*/ 	.short	0x0038
        /*0054*/ 	.byte	0x00, 0xf0, 0x21, 0x00


	//----- nvinfo : EIATTR_KPARAM_INFO
	.align		4
.L_1801:
        /*0058*/ 	.byte	0x04, 0x17
        /*005a*/ 	.short	(.L_1803 - .L_1802)
.L_1802:
        /*005c*/ 	.word	0x00000000
        /*0060*/ 	.short	0x0006
        /*0062*/ 	.short	0x0030
        /*0064*/ 	.byte	0x00, 0xf0, 0x21, 0x00


	//----- nvinfo : EIATTR_KPARAM_INFO
	.align		4
.L_1803:
        /*0068*/ 	.byte	0x04, 0x17
        /*006a*/ 	.short	(.L_1805 - .L_1804)
.L_1804:
        /*006c*/ 	.word	0x00000000
        /*0070*/ 	.short	0x0005
        /*0072*/ 	.short	0x0028
        /*0074*/ 	.byte	0x00, 0xf0, 0x21, 0x00


	//----- nvinfo : EIATTR_KPARAM_INFO
	.align		4
.L_1805:
        /*0078*/ 	.byte	0x04, 0x17
        /*007a*/ 	.short	(.L_1807 - .L_1806)
.L_1806:
        /*007c*/ 	.word	0x00000000
        /*0080*/ 	.short	0x0004
        /*0082*/ 	.short	0x0020
        /*0084*/ 	.byte	0x00, 0xf0, 0x21, 0x00


	//----- nvinfo : EIATTR_KPARAM_INFO
	.align		4
.L_1807:
        /*0088*/ 	.byte	0x04, 0x17
        /*008a*/ 	.short	(.L_1809 - .L_1808)
.L_1808:
        /*008c*/ 	.word	0x00000000
        /*0090*/ 	.short	0x0003
        /*0092*/ 	.short	0x0018
        /*0094*/ 	.byte	0x00, 0xf0, 0x21, 0x00


	//----- nvinfo : EIATTR_KPARAM_INFO
	.align		4
.L_1809:
        /*0098*/ 	.byte	0x04, 0x17
        /*009a*/ 	.short	(.L_1811 - .L_1810)
.L_1810:
        /*009c*/ 	.word	0x00000000
        /*00a0*/ 	.short	0x0002
        /*00a2*/ 	.short	0x0010
        /*00a4*/ 	.byte	0x00, 0xf0, 0x21, 0x00


	//----- nvinfo : EIATTR_KPARAM_INFO
	.align		4
.L_1811:
        /*00a8*/ 	.byte	0x04, 0x17
        /*00aa*/ 	.short	(.L_1813 - .L_1812)
.L_1812:
        /*00ac*/ 	.word	0x00000000
        /*00b0*/ 	.short	0x0001
        /*00b2*/ 	.short	0x0008
        /*00b4*/ 	.byte	0x00, 0xf0, 0x21, 0x00


	//----- nvinfo : EIATTR_KPARAM_INFO
	.align		4
.L_1813:
        /*00b8*/ 	.byte	0x04, 0x17
        /*00ba*/ 	.short	(.L_1815 - .L_1814)
.L_1814:
        /*00bc*/ 	.word	0x00000000
        /*00c0*/ 	.short	0x0000
        /*00c2*/ 	.short	0x0000
        /*00c4*/ 	.byte	0x00, 0xf0, 0x21, 0x00


	//----- nvinfo : EIATTR_SPARSE_MMA_MASK
	.align		4
.L_1815:
        /*00c8*/ 	.byte	0x03, 0x50
        /*00ca*/ 	.short	0x0000


	//----- nvinfo : EIATTR_MAXREG_COUNT
	.align		4
        /*00cc*/ 	.byte	0x03, 0x1b
        /*00ce*/ 	.short	0x0040


	//----- nvinfo : EIATTR_NUM_BARRIERS
	.align		4
        /*00d0*/ 	.byte	0x02, 0x4c
        /*00d2*/ 	.byte	0x01
	.zero		1


	//----- nvinfo : EIATTR_MERCURY_ISA_VERSION
	.align		4
        /*00d4*/ 	.byte	0x03, 0x5f
        /*00d6*/ 	.short	0x0101


	//----- nvinfo : EIATTR_COOP_GROUP_MASK_REGIDS
	.align		4
        /*00d8*/ 	.byte	0x04, 0x29
        /*00da*/ 	.short	(.L_1817 - .L_1816)


	//   ....[0]....
.L_1816:
        /*00dc*/ 	.word	0xffffffff


	//   ....[1]....
        /*00e0*/ 	.word	0xffffffff


	//   ....[2]....
        /*00e4*/ 	.word	0xffffffff


	//   ....[3]....
        /*00e8*/ 	.word	0xffffffff


	//   ....[4]....
        /*00ec*/ 	.word	0xffffffff


	//   ....[5]....
        /*00f0*/ 	.word	0xffffffff


	//   ....[6]....
        /*00f4*/ 	.word	0xffffffff


	//   ....[7]....
        /*00f8*/ 	.word	0xffffffff


	//   ....[8]....
        /*00fc*/ 	.word	0xffffffff


	//   ....[9]....
        /*0100*/ 	.word	0xffffffff


	//   ....[10]....
        /*0104*/ 	.word	0xffffffff


	//   ....[11]....
        /*0108*/ 	.word	0xffffffff


	//   ....[12]....
        /*010c*/ 	.word	0xffffffff


	//   ....[13]....
        /*0110*/ 	.word	0xffffffff


	//   ....[14]....
        /*0114*/ 	.word	0x05000017


	//   ....[15]....
        /*0118*/ 	.word	0x05000016


	//   ....[16]....
        /*011c*/ 	.word	0x05000018


	//   ....[17]....
        /*0120*/ 	.word	0x05000019


	//   ....[18]....
        /*0124*/ 	.word	0x0500001b


	//   ....[19]....
        /*0128*/ 	.word	0x0500001a


	//   ....[20]....
        /*012c*/ 	.word	0x0500001c


	//   ....[21]....
        /*0130*/ 	.word	0x05000011


	//   ....[22]....
        /*0134*/ 	.word	0x0500001b


	//   ....[23]....
        /*0138*/ 	.word	0x0500001a


	//   ....[24]....
        /*013c*/ 	.word	0x0500001c


	//   ....[25]....
        /*0140*/ 	.word	0x0500001d


	//   ....[26]....
        /*0144*/ 	.word	0x0500001f


	//   ....[27]....
        /*0148*/ 	.word	0x0500001e


	//   ....[28]....
        /*014c*/ 	.word	0x05000022


	//   ....[29]....
        /*0150*/ 	.word	0x05000011


	//   ....[30]....
        /*0154*/ 	.word	0x0500001b


	//   ....[31]....
        /*0158*/ 	.word	0x0500001a


	//   ....[32]....
        /*015c*/ 	.word	0x0500001c


	//   ....[33]....
        /*0160*/ 	.word	0x0500001d


	//   ....[34]....
        /*0164*/ 	.word	0x0500001f


	//   ....[35]....
        /*0168*/ 	.word	0x0500001e


	//   ....[36]....
        /*016c*/ 	.word	0x05000022


	//   ....[37]....
        /*0170*/ 	.word	0x05000011


	//   ....[38]....
        /*0174*/ 	.word	0x0500001d


	//   ....[39]....
        /*0178*/ 	.word	0x05000020


	//   ....[40]....
        /*017c*/ 	.word	0x0500001d


	//   ....[41]....
        /*0180*/ 	.word	0x05000028


	//   ....[42]....
        /*0184*/ 	.word	0x05000025


	//   ....[43]....
        /*0188*/ 	.word	0x0500001f


	//   ....[44]....
        /*018c*/ 	.word	0x0500001c


	//   ....[45]....
        /*0190*/ 	.word	0x0500001e


	//   ....[46]....
        /*0194*/ 	.word	0x05000019


	//   ....[47]....
        /*0198*/ 	.word	0x0500001c


	//   ....[48]....
        /*019c*/ 	.word	0x05000018


	//   ....[49]....
        /*01a0*/ 	.word	0x05000016


	//   ....[50]....
        /*01a4*/ 	.word	0x0500001a


	//   ....[51]....
        /*01a8*/ 	.word	0x0500001f


	//   ....[52]....
        /*01ac*/ 	.word	0x0500001d


	//   ....[53]....
        /*01b0*/ 	.word	0x05000017


	//   ....[54]....
        /*01b4*/ 	.word	0x05000020


	//   ....[55]....
        /*01b8*/ 	.word	0x05000019


	//   ....[56]....
        /*01bc*/ 	.word	0x05000016


	//   ....[57]....
        /*01c0*/ 	.word	0x05000015


	//   ....[58]....
        /*01c4*/ 	.word	0x0500001a


	//   ....[59]....
        /*01c8*/ 	.word	0x05000014


	//   ....[60]....
        /*01cc*/ 	.word	0x05000022


	//   ....[61]....
        /*01d0*/ 	.word	0x05000011


	//   ....[62]....
        /*01d4*/ 	.word	0x05000029


	//   ....[63]....
        /*01d8*/ 	.word	0x05000024


	//   ....[64]....
        /*01dc*/ 	.word	0x05000023


	//   ....[65]....
        /*01e0*/ 	.word	0x0500002a


	//   ....[66]....
        /*01e4*/ 	.word	0x0500002d


	//   ....[67]....
        /*01e8*/ 	.word	0x05000022


	//   ....[68]....
        /*01ec*/ 	.word	0x05000025


	//   ....[69]....
        /*01f0*/ 	.word	0x05000020


	//   ....[70]....
        /*01f4*/ 	.word	0x0500001c


	//   ....[71]....
        /*01f8*/ 	.word	0x0500001c


	//   ....[72]....
        /*01fc*/ 	.word	0x0500001c


	//   ....[73]....
        /*0200*/ 	.word	0x0500001c


	//   ....[74]....
        /*0204*/ 	.word	0x0500001c


	//   ....[75]....
        /*0208*/ 	.word	0x0500001c


	//   ....[76]....
        /*020c*/ 	.word	0x0500001c


	//   ....[77]....
        /*0210*/ 	.word	0x0500001c


	//   ....[78]....
        /*0214*/ 	.word	0x0500001c


	//   ....[79]....
        /*0218*/ 	.word	0x0500001c


	//   ....[80]....
        /*021c*/ 	.word	0x0500001c


	//   ....[81]....
        /*0220*/ 	.word	0x0500001c


	//   ....[82]....
        /*0224*/ 	.word	0x0500001c


	//   ....[83]....
        /*0228*/ 	.word	0x0500001c


	//   ....[84]....
        /*022c*/ 	.word	0x0500001c


	//   ....[85]....
        /*0230*/ 	.word	0x0500001c


	//   ....[86]....
        /*0234*/ 	.word	0x0500001c


	//   ....[87]....
        /*0238*/ 	.word	0x0500001c


	//   ....[88]....
        /*023c*/ 	.word	0x0500001c


	//   ....[89]....
        /*0240*/ 	.word	0x0500001c


	//   ....[90]....
        /*0244*/ 	.word	0x0500001c


	//   ....[91]....
        /*0248*/ 	.word	0x0500001c


	//   ....[92]....
        /*024c*/ 	.word	0x0500001c


	//   ....[93]....
        /*0250*/ 	.word	0x0500001c


	//   ....[94]....
        /*0254*/ 	.word	0x0500001c


	//   ....[95]....
        /*0258*/ 	.word	0x0500001c


	//   ....[96]....
        /*025c*/ 	.word	0x0500001c


	//   ....[97]....
        /*0260*/ 	.word	0x0500001c


	//   ....[98]....
        /*0264*/ 	.word	0x0500001c


	//   ....[99]....
        /*0268*/ 	.word	0x0500001c


	//   ....[100]....
        /*026c*/ 	.word	0x0500001c


	//   ....[101]....
        /*0270*/ 	.word	0x0500001c


	//   ....[102]....
        /*0274*/ 	.word	0x0500001c


	//   ....[103]....
        /*0278*/ 	.word	0x0500001c


	//   ....[104]....
        /*027c*/ 	.word	0x0500001c


	//   ....[105]....
        /*0280*/ 	.word	0x0500001c


	//   ....[106]....
        /*0284*/ 	.word	0x0500001c


	//   ....[107]....
        /*0288*/ 	.word	0x0500001c


	//   ....[108]....
        /*028c*/ 	.word	0x0500001c


	//   ....[109]....
        /*0290*/ 	.word	0x0500001c


	//   ....[110]....
        /*0294*/ 	.word	0x0500001c


	//   ....[111]....
        /*0298*/ 	.word	0x0500001c


	//   ....[112]....
        /*029c*/ 	.word	0x0500001c


	//   ....[113]....
        /*02a0*/ 	.word	0x0500001c


	//   ....[114]....
        /*02a4*/ 	.word	0x0500001c


	//   ....[115]....
        /*02a8*/ 	.word	0x0500001c


	//   ....[116]....
        /*02ac*/ 	.word	0x0500001c


	//   ....[117]....
        /*02b0*/ 	.word	0x0500001c


	//   ....[118]....
        /*02b4*/ 	.word	0x0500001c


	//   ....[119]....
        /*02b8*/ 	.word	0x0500001c


	//   ....[120]....
        /*02bc*/ 	.word	0x0500001c


	//   ....[121]....
        /*02c0*/ 	.word	0x0500001c


	//   ....[122]....
        /*02c4*/ 	.word	0x0500001c


	//   ....[123]....
        /*02c8*/ 	.word	0x0500001c


	//   ....[124]....
        /*02cc*/ 	.word	0x0500001c


	//   ....[125]....
        /*02d0*/ 	.word	0x0500001c


	//----- nvinfo : EIATTR_COOP_GROUP_INSTR_OFFSETS
	.align		4
.L_1817:
        /*02d4*/ 	.byte	0x04, 0x28
        /*02d6*/ 	.short	(.L_1819 - .L_1818)


	//   ....[0]....
.L_1818:
        /*02d8*/ 	.word	0x00001b50


	//   ....[1]....
        /*02dc*/ 	.word	0x00001b90


	//   ....[2]....
        /*02e0*/ 	.word	0x00001bb0


	//   ....[3]....
        /*02e4*/ 	.word	0x00001bd0


	//   ....[4]....
        /*02e8*/ 	.word	0x000021f0


	//   ....[5]....
        /*02ec*/ 	.word	0x00002200


	//   ....[6]....
        /*02f0*/ 	.word	0x00002230


	//   ....[7]....
        /*02f4*/ 	.word	0x00002240


	//   ....[8]....
        /*02f8*/ 	.word	0x00002270


	//   ....[9]....
        /*02fc*/ 	.word	0x00002280


	//   ....[10]....
        /*0300*/ 	.word	0x000022b0


	//   ....[11]....
        /*0304*/ 	.word	0x000022d0


	//   ....[12]....
        /*0308*/ 	.word	0x00002300


	//   ....[13]....
        /*030c*/ 	.word	0x00002310


	//   ....[14]....
        /*0310*/ 	.word	0x000035e0


	//   ....[15]....
        /*0314*/ 	.word	0x00003610


	//   ....[16]....
        /*0318*/ 	.word	0x00003640


	//   ....[17]....
        /*031c*/ 	.word	0x00003660


	//   ....[18]....
        /*0320*/ 	.word	0x00003690


	//   ....[19]....
        /*0324*/ 	.word	0x000036a0


	//   ....[20]....
        /*0328*/ 	.word	0x000036d0


	//   ....[21]....
        /*032c*/ 	.word	0x000036e0


	//   ....[22]....
        /*0330*/ 	.word	0x000038d0


	//   ....[23]....
        /*0334*/ 	.word	0x00003900


	//   ....[24]....
        /*0338*/ 	.word	0x00003930


	//   ....[25]....
        /*033c*/ 	.word	0x00003950


	//   ....[26]....
        /*0340*/ 	.word	0x00003980


	//   ....[27]....
        /*0344*/ 	.word	0x00003990


	//   ....[28]....
        /*0348*/ 	.word	0x000039c0


	//   ....[29]....
        /*034c*/ 	.word	0x000039d0


	//   ....[30]....
        /*0350*/ 	.word	0x00003b60


	//   ....[31]....
        /*0354*/ 	.word	0x00003b90


	//   ....[32]....
        /*0358*/ 	.word	0x00003bc0


	//   ....[33]....
        /*035c*/ 	.word	0x00003be0


	//   ....[34]....
        /*0360*/ 	.word	0x00003c10


	//   ....[35]....
        /*0364*/ 	.word	0x00003c20


	//   ....[36]....
        /*0368*/ 	.word	0x00003c50


	//   ....[37]....
        /*036c*/ 	.word	0x00003c60


	//   ....[38]....
        /*0370*/ 	.word	0x00003fc0


	//   ....[39]....
        /*0374*/ 	.word	0x00003fd0


	//   ....[40]....
        /*0378*/ 	.word	0x00004050


	//   ....[41]....
        /*037c*/ 	.word	0x00004070


	//   ....[42]....
        /*0380*/ 	.word	0x000040b0


	//   ....[43]....
        /*0384*/ 	.word	0x000040c0


	//   ....[44]....
        /*0388*/ 	.word	0x000040d0


	//   ....[45]....
        /*038c*/ 	.word	0x00004100


	//   ....[46]....
        /*0390*/ 	.word	0x00004160


	//   ....[47]....
        /*0394*/ 	.word	0x000041a0


	//   ....[48]....
        /*0398*/ 	.word	0x000041e0


	//   ....[49]....
        /*039c*/ 	.word	0x000041f0


	//   ....[50]....
        /*03a0*/ 	.word	0x00004220


	//   ....[51]....
        /*03a4*/ 	.word	0x00004230


	//   ....[52]....
        /*03a8*/ 	.word	0x00004260


	//   ....[53]....
        /*03ac*/ 	.word	0x00004280


	//   ....[54]....
        /*03b0*/ 	.word	0x00004290


	//   ....[55]....
        /*03b4*/ 	.word	0x000042d0


	//   ....[56]....
        /*03b8*/ 	.word	0x00004330


	//   ....[57]....
        /*03bc*/ 	.word	0x00004360


	//   ....[58]....
        /*03c0*/ 	.word	0x00004380


	//   ....[59]....
        /*03c4*/ 	.word	0x000043b0


	//   ....[60]....
        /*03c8*/ 	.word	0x000043c0


	//   ....[61]....
        /*03cc*/ 	.word	0x000043f0


	//   ....[62]....
        /*03d0*/ 	.word	0x00004410


	//   ....[63]....
        /*03d4*/ 	.word	0x00004440


	//   ....[64]....
        /*03d8*/ 	.word	0x00004460


	//   ....[65]....
        /*03dc*/ 	.word	0x00004490


	//   ....[66]....
        /*03e0*/ 	.word	0x000044c0


	//   ....[67]....
        /*03e4*/ 	.word	0x00004510


	//   ....[68]....
        /*03e8*/ 	.word	0x00004620


	//   ....[69]....
        /*03ec*/ 	.word	0x00004680


	//   ....[70]....
        /*03f0*/ 	.word	0x00004830


	//   ....[71]....
        /*03f4*/ 	.word	0x00004880


	//   ....[72]....
        /*03f8*/ 	.word	0x000048f0


	//   ....[73]....
        /*03fc*/ 	.word	0x00004950


	//   ....[74]....
        /*0400*/ 	.word	0x000049c0


	//   ....[75]....
        /*0404*/ 	.word	0x00004a20


	//   ....[76]....
        /*0408*/ 	.word	0x00004a90


	//   ....[77]....
        /*040c*/ 	.word	0x00004af0


	//   ....[78]....
        /*0410*/ 	.word	0x00004b90


	//   ....[79]....
        /*0414*/ 	.word	0x00004c20


	//   ....[80]....
        /*0418*/ 	.word	0x00004c90


	//   ....[81]....
        /*041c*/ 	.word	0x00004cf0


	//   ....[82]....
        /*0420*/ 	.word	0x00004d60


	//   ....[83]....
        /*0424*/ 	.word	0x00004dc0


	//   ....[84]....
        /*0428*/ 	.word	0x00004e30


	//   ....[85]....
        /*042c*/ 	.word	0x00004e90


	//   ....[86]....
        /*0430*/ 	.word	0x00004f30


	//   ....[87]....
        /*0434*/ 	.word	0x00004fc0


	//   ....[88]....
        /*0438*/ 	.word	0x00005030


	//   ....[89]....
        /*043c*/ 	.word	0x00005090


	//   ....[90]....
        /*0440*/ 	.word	0x00005100


	//   ....[91]....
        /*0444*/ 	.word	0x00005160


	//   ....[92]....
        /*0448*/ 	.word	0x000051d0


	//   ....[93]....
        /*044c*/ 	.word	0x00005230


	//   ....[94]....
        /*0450*/ 	.word	0x000052d0


	//   ....[95]....
        /*0454*/ 	.word	0x00005390


	//   ....[96]....
        /*0458*/ 	.word	0x00005490


	//   ....[97]....
        /*045c*/ 	.word	0x000054e0


	//   ....[98]....
        /*0460*/ 	.word	0x000055a0


	//   ....[99]....
        /*0464*/ 	.word	0x000055f0


	//   ....[100]....
        /*0468*/ 	.word	0x00005660


	//   ....[101]....
        /*046c*/ 	.word	0x000056b0


	//   ....[102]....
        /*0470*/ 	.word	0x00005720


	//   ....[103]....
        /*0474*/ 	.word	0x00005780


	//   ....[104]....
        /*0478*/ 	.word	0x000057f0


	//   ....[105]....
        /*047c*/ 	.word	0x00005850


	//   ....[106]....
        /*0480*/ 	.word	0x000058f0


	//   ....[107]....
        /*0484*/ 	.word	0x00005970


	//   ....[108]....
        /*0488*/ 	.word	0x00005a00


	//   ....[109]....
        /*048c*/ 	.word	0x00005a70


	//   ....[110]....
        /*0490*/ 	.word	0x00005ae0


	//   ....[111]....
        /*0494*/ 	.word	0x00005b40


	//   ....[112]....
        /*0498*/ 	.word	0x00005bc0


	//   ....[113]....
        /*049c*/ 	.word	0x00005c40


	//   ....[114]....
        /*04a0*/ 	.word	0x00005ce0


	//   ....[115]....
        /*04a4*/ 	.word	0x00005d50


	//   ....[116]....
        /*04a8*/ 	.word	0x00005de0


	//   ....[117]....
        /*04ac*/ 	.word	0x00005e80


	//   ....[118]....
        /*04b0*/ 	.word	0x00005f10


	//   ....[119]....
        /*04b4*/ 	.word	0x00005f70


	//   ....[120]....
        /*04b8*/ 	.word	0x00005fe0


	//   ....[121]....
        /*04bc*/ 	.word	0x00006060


	//   ....[122]....
        /*04c0*/ 	.word	0x00006100


	//   ....[123]....
        /*04c4*/ 	.word	0x000061b0


	//   ....[124]....
        /*04c8*/ 	.word	0x000062c0


	//   ....[125]....
        /*04cc*/ 	.word	0x00006340


	//----- nvinfo : EIATTR_EXIT_INSTR_OFFSETS
	.align		4
.L_1819:
        /*04d0*/ 	.byte	0x04, 0x1c
        /*04d2*/ 	.short	(.L_1821 - .L_1820)


	//   ....[0]....
.L_1820:
        /*04d4*/ 	.word	0x000026e0


	//   ....[1]....
        /*04d8*/ 	.word	0x000047d0


	//----- nvinfo : EIATTR_MAX_THREADS
	.align		4
.L_1821:
        /*04dc*/ 	.byte	0x04, 0x05
        /*04de*/ 	.short	(.L_1823 - .L_1822)
.L_1822:
        /*04e0*/ 	.word	0x00000140
        /*04e4*/ 	.word	0x00000001
        /*04e8*/ 	.word	0x00000001


	//----- nvinfo : EIATTR_CRS_STACK_SIZE
	.align		4
.L_1823:
        /*04ec*/ 	.byte	0x04, 0x1e
        /*04ee*/ 	.short	(.L_1825 - .L_1824)
.L_1824:
        /*04f0*/ 	.word	0x00000000


	//----- nvinfo : EIATTR_CBANK_PARAM_SIZE
	.align		4
.L_1825:
        /*04f4*/ 	.byte	0x03, 0x19
        /*04f6*/ 	.short	0x0060


	//----- nvinfo : EIATTR_PARAM_CBANK
	.align		4
        /*04f8*/ 	.byte	0x04, 0x0a
        /*04fa*/ 	.short	(.L_1827 - .L_1826)
	.align		4
.L_1826:
        /*04fc*/ 	.word	index@(.nv.constant0._ZN13group_norm_v218gn_bwd_cuda_kernelI6__halfLi320ELi3ELi32ELi80ELi256ELb0ELb1ELi8ELi320ELi320ELi4ELb1ELi10ELb0ELb0ELNS_15WgradSyncMethodE2ENS_16CompileConditionILi900EEEEEvPT_S6_S6_PKS5_S8_S8_S8_PKfflPfPj)
        /*0500*/ 	.short	0x0210
        /*0502*/ 	.short	0x0060


	//----- nvinfo : EIATTR_SW_WAR
	.align		4
.L_1827:
        /*0504*/ 	.byte	0x04, 0x36
        /*0506*/ 	.short	(.L_1829 - .L_1828)
.L_1828:
        /*0508*/ 	.word	0x00000008
.L_1829:


//--------------------- .nv.info._ZN13group_norm_v218gn_bwd_cuda_kernelI6__halfLi320ELi1ELi32ELi80ELi256ELb0ELb1ELi16ELi320ELi320ELi4ELb1ELi9ELb0ELb0ELNS_15WgradSyncMethodE2ENS_16CompileConditionILi900EEEEEvPT_S6_S6_PKS5_S8_S8_S8_PKfflPfPj --------------------------
	.section	.nv.info._ZN13group_norm_v218gn_bwd_cuda_kernelI6__halfLi320ELi1ELi32ELi80ELi256ELb0ELb1ELi16ELi320ELi320ELi4ELb1ELi9ELb0ELb0ELNS_15WgradSyncMethodE2ENS_16CompileConditionILi900EEEEEvPT_S6_S6_PKS5_S8_S8_S8_PKfflPfPj,"",@"SHT_CUDA_INFO"
	.sectionflags	@""
	.align	4


	//----- nvinfo : EIATTR_CUDA_API_VERSION
	.align		4
        /*0000*/ 	.byte	0x04, 0x37
        /*0002*/ 	.short	(.L_1831 - .L_1830)
.L_1830:
        /*0004*/ 	.word	0x00000082


	//----- nvinfo : EIATTR_KPARAM_INFO
	.align		4
.L_1831:
        /*0008*/ 	.byte	0x04, 0x17
        /*000a*/ 	.short	(.L_1833 - .L_1832)
.L_1832:
        /*000c*/ 	.word	0x00000000
        /*0010*/ 	.short	0x000b
        /*0012*/ 	.short	0x0058
        /*0014*/ 	.byte	0x00, 0xf0, 0x21, 0x00


	//----- nvinfo : EIATTR_KPARAM_INFO
	.align		4
.L_1833:
        /*0018*/ 	.byte	0x04, 0x17
        /*001a*/ 	.short	(.L_1835 - .L_1834)
.L_1834:
        /*001c*/ 	.word	0x00000000
        /*0020*/ 	.short	0x000a
        /*0022*/ 	.short	0x0050
        /*0024*/ 	.byte	0x00, 0xf0, 0x21, 0x00


	//----- nvinfo : EIATTR_KPARAM_INFO
	.align		4
.L_1835:
        /*0028*/ 	.byte	0x04, 0x17
        /*002a*/ 	.short	(.L_1837 - .L_1836)
.L_1836:
        /*002c*/ 	.word	0x00000000
        /*0030*/ 	.short	0x0009
        /*0032*/ 	.short	0x0048
        /*0034*/ 	.byte	0x00, 0xf0, 0x21, 0x00


	//----- nvinfo : EIATTR_KPARAM_INFO
	.align		4
.L_1837:
        /*0038*/ 	.byte	0x04, 0x17
        /*003a*/ 	.short	(.L_1839 - .L_1838)
.L_1838:
        /*003c*/ 	.word	0x00000000
        /*0040*/ 	.short	0x0008
        /*0042*/ 	.short	0x0040
        /*0044*/ 	.byte	0x00, 0xf0, 0x11, 0x00


	//----- nvinfo : EIATTR_KPARAM_INFO
	.align		4
.L_1839:
        /*0048*/ 	.byte	0x04, 0x17
        /*004a*/ 	.short	(.L_1841 - .L_1840)
.L_1840:
        /*004c*/ 	.word	0x00000000
        /*0050*/ 	.short	0x0007
        /*0052*/ 	.short	0x0038
        /*0054*/ 	.byte	0x00, 0xf0, 0x21, 0x00


	//----- nvinfo : EIATTR_KPARAM_INFO
	.align		4
.L_1841:
        /*0058*/ 	.byte	0x04, 0x17
        /*005a*/ 	.short	(.L_1843 - .L_1842)
.L_1842:
        /*005c*/ 	.word	0x00000000
        /*0060*/ 	.short	0x0006
        /*0062*/ 	.short	0x0030
        /*0064*/ 	.byte	0x00, 0xf0, 0x21, 0x00


	//----- nvinfo : EIATTR_KPARAM_INFO
	.align		4
.L_1843:
        /*0068*/ 	.byte	0x04, 0x17
        /*006a*/ 	.short	(.L_1845 - .L_1844)
.L_1844:
        /*006c*/ 	.word	0x00000000
        /*0070*/ 	.short	0x0005
        /*0072*/ 	.short	0x0028
        /*0074*/ 	.byte	0x00, 0xf0, 0x21, 0x00


	//----- nvinfo : EIATTR_KPARAM_INFO
	.align		4
.L_1845:
        /*0078*/ 	.byte	0x04, 0x17
        /*007a*/ 	.short	(.L_1847 - .L_1846)
.L_1846:
        /*007c*/ 	.word	0x00000000
        /*0080*/ 	.short	0x0004
        /*0082*/ 	.short	0x0020
        /*0084*/ 	.byte	0x00, 0xf0, 0x21, 0x00


	//----- nvinfo : EIATTR_KPARAM_INFO
	.align		4
.L_1847:
        /*0088*/ 	.byte	0x04, 0x17
        /*008a*/ 	.short	(.L_1849 - .L_1848)
.L_1848:
        /*008c*/ 	.word	0x00000000
        /*0090*/ 	.short	0x0003
        /*0092*/ 	.short	0x0018
        /*0094*/ 	.byte	0x00, 0xf0, 0x21, 0x00


	//----- nvinfo : EIATTR_KPARAM_INFO
	.align		4
.L_1849:
        /*0098*/ 	.byte	0x04, 0x17
        /*009a*/ 	.short	(.L_1851 - .L_1850)
.L_1850:
        /*009c*/ 	.word	0x00000000
        /*00a0*/ 	.short	0x0002
        /*00a2*/ 	.short	0x0010
        /*00a4*/ 	.byte	0x00, 0xf0, 0x21, 0x00


	//----- nvinfo : EIATTR_KPARAM_INFO
	.align		4
.L_1851:
        /*00a8*/ 	.byte	0x04, 0x17
        /*00aa*/ 	.short	(.L_1853 - .L_1852)
.L_1852:
        /*00ac*/ 	.word	0x00000000
        /*00b0*/ 	.short	0x0001
        /*00b2*/ 	.short	0x0008
        /*00b4*/ 	.byte	0x00, 0xf0, 0x21, 0x00


	//----- nvinfo : EIATTR_KPARAM_INFO
	.align		4
.L_1853:
        /*00b8*/ 	.byte	0x04, 0x17
        /*00ba*/ 	.short	(.L_1855 - .L_1854)
.L_1854:
        /*00bc*/ 	.word	0x00000000
        /*00c0*/ 	.short	0x0000
        /*00c2*/ 	.short	0x0000
        /*00c4*/ 	.byte	0x00, 0xf0, 0x21, 0x00


	//----- nvinfo : EIATTR_SPARSE_MMA_MASK
	.align		4
.L_1855:
        /*00c8*/ 	.byte	0x03, 0x50
        /*00ca*/ 	.short	0x0000


	//----- nvinfo : EIATTR_MAXREG_COUNT
	.align		4
        /*00cc*/ 	.byte	0x03, 0x1b
        /*00ce*/ 	.short	0x00a8


	//----- nvinfo : EIATTR_NUM_BARRIERS
	.align		4
        /*00d0*/ 	.byte	0x02, 0x4c
        /*00d2*/ 	.byte	0x01
	.zero		1


	//----- nvinfo : EIATTR_MERCURY_ISA_VERSION
	.align		4
        /*00d4*/ 	.byte	0x03, 0x5f
        /*00d6*/ 	.short	0x0101


	//----- nvinfo : EIATTR_COOP_GROUP_MASK_REGIDS
	.align		4
        /*00d8*/ 	.byte	0x04, 0x29
        /*00da*/ 	.short	(.L_1857 - .L_1856)


	//   ....[0]....
.L_1856:
        /*00dc*/ 	.word	0xffffffff


	//   ....[1]....
        /*00e0*/ 	.word	0xffffffff


	//   ....[2]....
        /*00e4*/ 	.word	0xffffffff


	//   ....[3]....
        /*00e8*/ 	.word	0xffffffff


	//   ....[4]....
        /*00ec*/ 	.word	0xffffffff


	//   ....[5]....
        /*00f0*/ 	.word	0xffffffff


	//   ....[6]....
        /*00f4*/ 	.word	0xffffffff


	//   ....[7]....
        /*00f8*/ 	.word	0xffffffff


	//   ....[8]....
        /*00fc*/ 	.word	0xffffffff


	//   ....[9]....
        /*0100*/ 	.word	0xffffffff


	//   ....[10]....
        /*0104*/ 	.word	0xffffffff


	//   ....[11]....
        /*0108*/ 	.word	0xffffffff


	//   ....[12]....
        /*010c*/ 	.word	0x05000015


	//   ....[13]....
        /*0110*/ 	.word	0x05000014


	//   ....[14]....
        /*0114*/ 	.word	0x05000016


	//   ....[15]....
        /*0118*/ 	.word	0x05000017


	//   ....[16]....
        /*011c*/ 	.word	0x05000019


	//   ....[17]....
        /*0120*/ 	.word	0x05000010


	//   ....[18]....
        /*0124*/ 	.word	0x05000014


	//   ....[19]....
        /*0128*/ 	.word	0x05000011


	//   ....[20]....
        /*012c*/ 	.word	0x05000015


	//   ....[21]....
        /*0130*/ 	.word	0x05000017


	//   ....[22]....
        /*0134*/ 	.word	0x05000014


	//   ....[23]....
        /*0138*/ 	.word	0x05000016


	//   ....[24]....
        /*013c*/ 	.word	0x05000019


	//   ....[25]....
        /*0140*/ 	.word	0x05000015


	//   ....[26]....
        /*0144*/ 	.word	0x0500001a


	//   ....[27]....
        /*0148*/ 	.word	0x05000014


	//   ....[28]....
        /*014c*/ 	.word	0x05000015


	//   ....[29]....
        /*0150*/ 	.word	0x05000017


	//   ....[30]....
        /*0154*/ 	.word	0x05000014


	//   ....[31]....
        /*0158*/ 	.word	0x05000016


	//   ....[32]....
        /*015c*/ 	.word	0x05000019


	//   ....[33]....
        /*0160*/ 	.word	0x05000015


	//   ....[34]....
        /*0164*/ 	.word	0x0500001a


	//   ....[35]....
        /*0168*/ 	.word	0x05000014


	//   ....[36]....
        /*016c*/ 	.word	0x05000015


	//   ....[37]....
        /*0170*/ 	.word	0x05000014


	//   ....[38]....
        /*0174*/ 	.word	0x05000016


	//   ....[39]....
        /*0178*/ 	.word	0x0500001a


	//   ....[40]....
        /*017c*/ 	.word	0x05000015


	//   ....[41]....
        /*0180*/ 	.word	0x05000019


	//   ....[42]....
        /*0184*/ 	.word	0x05000026


	//   ....[43]....
        /*0188*/ 	.word	0x05000017


	//   ....[44]....
        /*018c*/ 	.word	0x05000026


	//   ....[45]....
        /*0190*/ 	.word	0x05000013


	//   ....[46]....
        /*0194*/ 	.word	0x05000015


	//   ....[47]....
        /*0198*/ 	.word	0x05000014


	//   ....[48]....
        /*019c*/ 	.word	0x05000016


	//   ....[49]....
        /*01a0*/ 	.word	0x05000019


	//   ....[50]....
        /*01a4*/ 	.word	0x0500001b


	//   ....[51]....
        /*01a8*/ 	.word	0x05000010


	//   ....[52]....
        /*01ac*/ 	.word	0x0500002d


	//   ....[53]....
        /*01b0*/ 	.word	0x05000012


	//   ....[54]....
        /*01b4*/ 	.word	0x05000013


	//   ....[55]....
        /*01b8*/ 	.word	0x0500001f


	//   ....[56]....
        /*01bc*/ 	.word	0x0500001e


	//   ....[57]....
        /*01c0*/ 	.word	0x0500001b


	//   ....[58]....
        /*01c4*/ 	.word	0x0500002e


	//   ....[59]....
        /*01c8*/ 	.word	0x05000010


	//   ....[60]....
        /*01cc*/ 	.word	0x05000030


	//   ....[61]....
        /*01d0*/ 	.word	0x05000027


	//   ....[62]....
        /*01d4*/ 	.word	0x05000028


	//   ....[63]....
        /*01d8*/ 	.word	0x0500002c


	//   ....[64]....
        /*01dc*/ 	.word	0x0500002b


	//   ....[65]....
        /*01e0*/ 	.word	0x0500002f


	//   ....[66]....
        /*01e4*/ 	.word	0x05000015


	//   ....[67]....
        /*01e8*/ 	.word	0x05000012


	//   ....[68]....
        /*01ec*/ 	.word	0x05000014


	//   ....[69]....
        /*01f0*/ 	.word	0x05000014


	//   ....[70]....
        /*01f4*/ 	.word	0x05000014


	//   ....[71]....
        /*01f8*/ 	.word	0x05000014


	//   ....[72]....
        /*01fc*/ 	.word	0x05000014


	//   ....[73]....
        /*0200*/ 	.word	0x05000014


	//   ....[74]....
        /*0204*/ 	.word	0x05000014


	//   ....[75]....
        /*0208*/ 	.word	0x05000014


	//   ....[76]....
        /*020c*/ 	.word	0x05000014


	//   ....[77]....
        /*0210*/ 	.word	0x05000014


	//   ....[78]....
        /*0214*/ 	.word	0x05000014


	//   ....[79]....
        /*0218*/ 	.word	0x05000014


	//   ....[80]....
        /*021c*/ 	.word	0x05000014


	//   ....[81]....
        /*0220*/ 	.word	0x05000014


	//   ....[82]....
        /*0224*/ 	.word	0x05000014


	//   ....[83]....
        /*0228*/ 	.word	0x05000014


	//   ....[84]....
        /*022c*/ 	.word	0x05000014


	//   ....[85]....
        /*0230*/ 	.word	0x05000014


	//   ....[86]....
        /*0234*/ 	.word	0x05000014


	//   ....[87]....
        /*0238*/ 	.word	0x05000014


	//   ....[88]....
        /*023c*/ 	.word	0x05000014


	//   ....[89]....
        /*0240*/ 	.word	0x05000014


	//   ....[90]....
        /*0244*/ 	.word	0x05000014


	//   ....[91]....
        /*0248*/ 	.word	0x05000014


	//   ....[92]....
        /*024c*/ 	.word	0x05000014


	//   ....[93]....
        /*0250*/ 	.word	0x05000014


	//   ....[94]....
        /*0254*/ 	.word	0x05000014


	//   ....[95]....
        /*0258*/ 	.word	0x05000014


	//   ....[96]....
        /*025c*/ 	.word	0x05000014


	//   ....[97]....
        /*0260*/ 	.word	0x05000014


	//   ....[98]....
        /*0264*/ 	.word	0x05000014


	//   ....[99]....
        /*0268*/ 	.word	0x05000014


	//   ....[100]....
        /*026c*/ 	.word	0x05000014


	//   ....[101]....
        /*0270*/ 	.word	0x05000014


	//   ....[102]....
        /*0274*/ 	.word	0x05000014


	//   ....[103]....
        /*0278*/ 	.word	0x05000014


	//   ....[104]....
        /*027c*/ 	.word	0x05000014


	//   ....[105]....
        /*0280*/ 	.word	0x05000014


	//   ....[106]....
        /*0284*/ 	.word	0x05000014


	//   ....[107]....
        /*0288*/ 	.word	0x05000014


	//   ....[108]....
        /*028c*/ 	.word	0x05000014


	//   ....[109]....
        /*0290*/ 	.word	0x05000014


	//   ....[110]....
        /*0294*/ 	.word	0x05000014


	//   ....[111]....
        /*0298*/ 	.word	0x05000014


	//   ....[112]....
        /*029c*/ 	.word	0x05000014


	//   ....[113]....
        /*02a0*/ 	.word	0x05000014


	//   ....[114]....
        /*02a4*/ 	.word	0x05000014


	//   ....[115]....
        /*02a8*/ 	.word	0x05000014


	//   ....[116]....
        /*02ac*/ 	.word	0x05000014


	//   ....[117]....
        /*02b0*/ 	.word	0x05000014


	//   ....[118]....
        /*02b4*/ 	.word	0x05000014


	//   ....[119]....
        /*02b8*/ 	.word	0x05000014


	//   ....[120]....
        /*02bc*/ 	.word	0x05000014


	//   ....[121]....
        /*02c0*/ 	.word	0x05000014


	//   ....[122]....
        /*02c4*/ 	.word	0x05000014


	//   ....[123]....
        /*02c8*/ 	.word	0x05000014


	//----- nvinfo : EIATTR_COOP_GROUP_INSTR_OFFSETS
	.align		4
.L_1857:
        /*02cc*/ 	.byte	0x04, 0x28
        /*02ce*/ 	.short	(.L_1859 - .L_1858)


	//   ....[0]....
.L_1858:
        /*02d0*/ 	.word	0x000020d0


	//   ....[1]....
        /*02d4*/ 	.word	0x000020e0


	//   ....[2]....
        /*02d8*/ 	.word	0x00002150


	//   ....[3]....
        /*02dc*/ 	.word	0x00002180


	//   ....[4]....
        /*02e0*/ 	.word	0x00002730


	//   ....[5]....
        /*02e4*/ 	.word	0x00002740


	//   ....[6]....
        /*02e8*/ 	.word	0x00002770


	//   ....[7]....
        /*02ec*/ 	.word	0x00002780


	//   ....[8]....
        /*02f0*/ 	.word	0x000027b0


	//   ....[9]....
        /*02f4*/ 	.word	0x000027c0


	//   ....[10]....
        /*02f8*/ 	.word	0x000027f0


	//   ....[11]....
        /*02fc*/ 	.word	0x00002800


	//   ....[12]....
        /*0300*/ 	.word	0x00003d60


	//   ....[13]....
        /*0304*/ 	.word	0x00003d80


	//   ....[14]....
        /*0308*/ 	.word	0x00003dc0


	//   ....[15]....
        /*030c*/ 	.word	0x00003de0


	//   ....[16]....
        /*0310*/ 	.word	0x00003e10


	//   ....[17]....
        /*0314*/ 	.word	0x00003e20


	//   ....[18]....
        /*0318*/ 	.word	0x00003e50


	//   ....[19]....
        /*031c*/ 	.word	0x00003e60


	//   ....[20]....
        /*0320*/ 	.word	0x00004040


	//   ....[21]....
        /*0324*/ 	.word	0x00004060


	//   ....[22]....
        /*0328*/ 	.word	0x00004090


	//   ....[23]....
        /*032c*/ 	.word	0x000040b0


	//   ....[24]....
        /*0330*/ 	.word	0x000040e0


	//   ....[25]....
        /*0334*/ 	.word	0x000040f0


	//   ....[26]....
        /*0338*/ 	.word	0x00004120


	//   ....[27]....
        /*033c*/ 	.word	0x00004130


	//   ....[28]....
        /*0340*/ 	.word	0x000042b0


	//   ....[29]....
        /*0344*/ 	.word	0x000042d0


	//   ....[30]....
        /*0348*/ 	.word	0x00004300


	//   ....[31]....
        /*034c*/ 	.word	0x00004320


	//   ....[32]....
        /*0350*/ 	.word	0x00004350


	//   ....[33]....
        /*0354*/ 	.word	0x00004360


	//   ....[34]....
        /*0358*/ 	.word	0x00004390


	//   ....[35]....
        /*035c*/ 	.word	0x000043a0


	//   ....[36]....
        /*0360*/ 	.word	0x000046b0


	//   ....[37]....
        /*0364*/ 	.word	0x000046e0


	//   ....[38]....
        /*0368*/ 	.word	0x00004750


	//   ....[39]....
        /*036c*/ 	.word	0x000047a0


	//   ....[40]....
        /*0370*/ 	.word	0x000047d0


	//   ....[41]....
        /*0374*/ 	.word	0x000047f0


	//   ....[42]....
        /*0378*/ 	.word	0x00004800


	//   ....[43]....
        /*037c*/ 	.word	0x00004820


	//   ....[44]....
        /*0380*/ 	.word	0x00004860


	//   ....[45]....
        /*0384*/ 	.word	0x000048a0


	//   ....[46]....
        /*0388*/ 	.word	0x000048c0


	//   ....[47]....
        /*038c*/ 	.word	0x000048e0


	//   ....[48]....
        /*0390*/ 	.word	0x00004900


	//   ....[49]....
        /*0394*/ 	.word	0x00004930


	//   ....[50]....
        /*0398*/ 	.word	0x00004950


	//   ....[51]....
        /*039c*/ 	.word	0x00004970


	//   ....[52]....
        /*03a0*/ 	.word	0x000049d0


	//   ....[53]....
        /*03a4*/ 	.word	0x00004a00


	//   ....[54]....
        /*03a8*/ 	.word	0x00004a20


	//   ....[55]....
        /*03ac*/ 	.word	0x00004a40


	//   ....[56]....
        /*03b0*/ 	.word	0x00004a70


	//   ....[57]....
        /*03b4*/ 	.word	0x00004a90


	//   ....[58]....
        /*03b8*/ 	.word	0x00004aa0


	//   ....[59]....
        /*03bc*/ 	.word	0x00004ad0


	//   ....[60]....
        /*03c0*/ 	.word	0x00004b00


	//   ....[61]....
        /*03c4*/ 	.word	0x00004b30


	//   ....[62]....
        /*03c8*/ 	.word	0x00004b50


	//   ....[63]....
        /*03cc*/ 	.word	0x00004b80


	//   ....[64]....
        /*03d0*/ 	.word	0x00004bb0


	//   ....[65]....
        /*03d4*/ 	.word	0x00004bf0


	//   ....[66]....
        /*03d8*/ 	.word	0x00004da0


	//   ....[67]....
        /*03dc*/ 	.word	0x00004db0


	//   ....[68]....
        /*03e0*/ 	.word	0x00004f60


	//   ....[69]....
        /*03e4*/ 	.word	0x00004fb0


	//   ....[70]....
        /*03e8*/ 	.word	0x00005020


	//   ....[71]....
        /*03ec*/ 	.word	0x00005080


	//   ....[72]....
        /*03f0*/ 	.word	0x000050f0


	//   ....[73]....
        /*03f4*/ 	.word	0x00005150


	//   ....[74]....
        /*03f8*/ 	.word	0x000051c0


	//   ....[75]....
        /*03fc*/ 	.word	0x00005220


	//   ....[76]....
        /*0400*/ 	.word	0x000052c0


	//   ....[77]....
        /*0404*/ 	.word	0x00005350


	//   ....[78]....
        /*0408*/ 	.word	0x000053c0


	//   ....[79]....
        /*040c*/ 	.word	0x00005420


	//   ....[80]....
        /*0410*/ 	.word	0x00005490


	//   ....[81]....
        /*0414*/ 	.word	0x000054f0


	//   ....[82]....
        /*0418*/ 	.word	0x00005560


	//   ....[83]....
        /*041c*/ 	.word	0x000055c0


	//   ....[84]....
        /*0420*/ 	.word	0x00005660


	//   ....[85]....
        /*0424*/ 	.word	0x000056f0


	//   ....[86]....
        /*0428*/ 	.word	0x00005760


	//   ....[87]....
        /*042c*/ 	.word	0x000057c0


	//   ....[88]....
        /*0430*/ 	.word	0x00005830


	//   ....[89]....
        /*0434*/ 	.word	0x00005890


	//   ....[90]....
        /*0438*/ 	.word	0x00005900


	//   ....[91]....
        /*043c*/ 	.word	0x00005960


	//   ....[92]....
        /*0440*/ 	.word	0x00005a00


	//   ....[93]....
        /*0444*/ 	.word	0x00005ac0


	//   ....[94]....
        /*0448*/ 	.word	0x00005bd0


	//   ....[95]....
        /*044c*/ 	.word	0x00005c20


	//   ....[96]....
        /*0450*/ 	.word	0x00005cb0


	//   ....[97]....
        /*0454*/ 	.word	0x00005d00


	//   ....[98]....
        /*0458*/ 	.word	0x00005da0


	//   ....[99]....
        /*045c*/ 	.word	0x00005df0


	//   ....[100]....
        /*0460*/ 	.word	0x00005e60


	//   ....[101]....
        /*0464*/ 	.word	0x00005ec0


	//   ....[102]....
        /*0468*/ 	.word	0x00005f30


	//   ....[103]....
        /*046c*/ 	.word	0x00005f90


	//   ....[104]....
        /*0470*/ 	.word	0x00006030


	//   ....[105]....
        /*0474*/ 	.word	0x000060a0


	//   ....[106]....
        /*0478*/ 	.word	0x00006140


	//   ....[107]....
        /*047c*/ 	.word	0x000061a0


	//   ....[108]....
        /*0480*/ 	.word	0x00006210


	//   ....[109]....
        /*0484*/ 	.word	0x00006260


	//   ....[110]....
        /*0488*/ 	.word	0x000062d0


	//   ....[111]....
        /*048c*/ 	.word	0x00006330


	//   ....[112]....
        /*0490*/ 	.word	0x000063d0


	//   ....[113]....
        /*0494*/ 	.word	0x00006450


	//   ....[114]....
        /*0498*/ 	.word	0x000064d0


	//   ....[115]....
        /*049c*/ 	.word	0x00006580


	//   ....[116]....
        /*04a0*/ 	.word	0x00006640


	//   ....[117]....
        /*04a4*/ 	.word	0x000066f0


	//   ....[118]....
        /*04a8*/ 	.word	0x00006760


	//   ....[119]....
        /*04ac*/ 	.word	0x000067c0


	//   ....[120]....
        /*04b0*/ 	.word	0x00006830


	//   ....[121]....
        /*04b4*/ 	.word	0x000068d0


	//   ....[122]....
        /*04b8*/ 	.word	0x000069f0


	//   ....[123]....
        /*04bc*/ 	.word	0x00006a70


	//----- nvinfo : EIATTR_EXIT_INSTR_OFFSETS
	.align		4
.L_1859:
        /*04c0*/ 	.byte	0x04, 0x1c
        /*04c2*/ 	.short	(.L_1861 - .L_1860)


	//   ....[0]....
.L_1860:
        /*04c4*/ 	.word	0x00002e90


	//   ....[1]....
        /*04c8*/ 	.word	0x00004f00


	//----- nvinfo : EIATTR_MAX_THREADS
	.align		4
.L_1861:
        /*04cc*/ 	.byte	0x04, 0x05
        /*04ce*/ 	.short	(.L_1863 - .L_1862)
.L_1862:
        /*04d0*/ 	.word	0x00000140
        /*04d4*/ 	.word	0x00000001
        /*04d8*/ 	.word	0x00000001


	//----- nvinfo : EIATTR_CRS_STACK_SIZE
	.align		4
.L_1863:
        /*04dc*/ 	.byte	0x04, 0x1e
        /*04de*/ 	.short	(.L_1865 - .L_1864)
.L_1864:
        /*04e0*/ 	.word	0x00000000


	//----- nvinfo : EIATTR_CBANK_PARAM_SIZE
	.align		4
.L_1865:
        /*04e4*/ 	.byte	0x03, 0x19
        /*04e6*/ 	.short	0x0060


	//----- nvinfo : EIATTR_PARAM_CBANK
	.align		4
        /*04e8*/ 	.byte	0x04, 0x0a
        /*04ea*/ 	.short	(.L_1867 - .L_1866)
	.align		4
.L_1866:
        /*04ec*/ 	.word	index@(.nv.constant0._ZN13group_norm_v218gn_bwd_cuda_kernelI6__halfLi320ELi1ELi32ELi80ELi256ELb0ELb1ELi16ELi320ELi320ELi4ELb1ELi9ELb0ELb0ELNS_15WgradSyncMethodE2ENS_16CompileConditionILi900EEEEEvPT_S6_S6_PKS5_S8_S8_S8_PKfflPfPj)
        /*04f0*/ 	.short	0x0210
        /*04f2*/ 	.short	0x0060


	//----- nvinfo : EIATTR_SW_WAR
	.align		4
.L_1867:
        /*04f4*/ 	.byte	0x04, 0x36
        /*04f6*/ 	.short	(.L_1869 - .L_1868)
.L_1868:
        /*04f8*/ 	.word	0x00000008
.L_1869:


//--------------------- .nv.info._ZN13group_norm_v218gn_bwd_cuda_kernelI6__halfLi320ELi3ELi32ELi80ELi256ELb0ELb1ELi16ELi320ELi320ELi4ELb1ELi16ELb0ELb0ELNS_15WgradSyncMethodE3ENS_16CompileConditionILi900EEEEEvPT_S6_S6_PKS5_S8_S8_S8_PKfflPfPj --------------------------
	.section	.nv.info._ZN13group_norm_v218gn_bwd_cuda_kernelI6__halfLi320ELi3ELi32ELi80ELi256ELb0ELb1ELi16ELi320ELi320ELi4ELb1ELi16ELb0ELb0ELNS_15WgradSyncMethodE3ENS_16CompileConditionILi900EEEEEvPT_S6_S6_PKS5_S8_S8_S8_PKfflPfPj,"",@"SHT_CUDA_INFO"
	.sectionflags	@""
	.align	4


	//----- nvinfo : EIATTR_CUDA_API_VERSION
	.align		4
        /*0000*/ 	.byte	0x04, 0x37
        /*0002*/ 	.short	(.L_1871 - .L_1870)
.L_1870:
        /*0004*/ 	.word	0x00000082


	//----- nvinfo : EIATTR_KPARAM_INFO
	.align		4
.L_1871:
        /*0008*/ 	.byte	0x04, 0x17
        /*000a*/ 	.short	(.L_1873 - .L_1872)
.L_1872:
        /*000c*/ 	.word	0x00000000
        /*0010*/ 	.short	0x000b
        /*0012*/ 	.short	0x0058
        /*0014*/ 	.byte	0x00, 0xf0, 0x21, 0x00


	//----- nvinfo : EIATTR_KPARAM_INFO
	.align		4
.L_1873:
        /*0018*/ 	.byte	0x04, 0x17
        /*001a*/ 	.short	(.L_1875 - .L_1874)
.L_1874:
        /*001c*/ 	.word	0x00000000
        /*0020*/ 	.short	0x000a
        /*0022*/ 	.short	0x0050
        /*0024*/ 	.byte	0x00, 0xf0, 0x21, 0x00


	//----- nvinfo : EIATTR_KPARAM_INFO
	.align		4
.L_1875:
        /*0028*/ 	.byte	0x04, 0x17
        /*002a*/ 	.short	(.L_1877 - .L_1876)
.L_1876:
        /*002c*/ 	.word	0x00000000
        /*0030*/ 	.short	0x0009
        /*0032*/ 	.short	0x0048
        /*0034*/ 	.byte	0x00, 0xf0, 0x21, 0x00


	//----- nvinfo : EIATTR_KPARAM_INFO
	.align		4
.L_1877:
        /*0038*/ 	.byte	0x04, 0x17
        /*003a*/ 	.short	(.L_1879 - .L_1878)
.L_1878:
        /*003c*/ 	.word	0x00000000
        /*0040*/ 	.short	0x0008
        /*0042*/ 	.short	0x0040
        /*0044*/ 	.byte	0x00, 0xf0, 0x11, 0x00


	//----- nvinfo : EIATTR_KPARAM_INFO
	.align		4
.L_1879:
        /*0048*/ 	.byte	0x04, 0x17
        /*004a*/ 	.short	(.L_1881 - .L_1880)
.L_1880:
        /*004c*/ 	.word	0x00000000
        /*0050*/ 	.short	0x0007
        /*0052*/ 	.short	0x0038
        /*0054*/ 	.byte	0x00, 0xf0, 0x21, 0x00


	//----- nvinfo : EIATTR_KPARAM_INFO
	.align		4
.L_1881:
        /*0058*/ 	.byte	0x04, 0x17
        /*005a*/ 	.short	(.L_1883 - .L_1882)
.L_1882:
        /*005c*/ 	.word	0x00000000
        /*0060*/ 	.short	0x0006
        /*0062*/ 	.short	0x0030
        /*0064*/ 	.byte	0x00, 0xf0, 0x21, 0x00


	//----- nvinfo : EIATTR_KPARAM_INFO
	.align		4
.L_1883:
        /*0068*/ 	.byte	0x04, 0x17
        /*006a*/ 	.short	(.L_1885 - .L_1884)
.L_1884:
        /*006c*/ 	.word	0x00000000
        /*0070*/ 	.short	0x0005
        /*0072*/ 	.short	0x0028
        /*0074*/ 	.byte	0x00, 0xf0, 0x21, 0x00


	//----- nvinfo : EIATTR_KPARAM_INFO
	.align		4
.L_1885:
        /*0078*/ 	.byte	0x04, 0x17
        /*007a*/ 	.short	(.L_1887 - .L_1886)
.L_1886:
        /*007c*/ 	.word	0x00000000
        /*0080*/ 	.short	0x0004
        /*0082*/ 	.short	0x0020
        /*0084*/ 	.byte	0x00, 0xf0, 0x21, 0x00


	//----- nvinfo : EIATTR_KPARAM_INFO
	.align		4
.L_1887:
        /*0088*/ 	.byte	0x04, 0x17
        /*008a*/ 	.short	(.L_1889 - .L_1888)
.L_1888:
        /*008c*/ 	.word	0x00000000
        /*0090*/ 	.short	0x0003
        /*0092*/ 	.short	0x0018
        /*0094*/ 	.byte	0x00, 0xf0, 0x21, 0x00


	//----- nvinfo : EIATTR_KPARAM_INFO
	.align		4
.L_1889:
        /*0098*/ 	.byte	0x04, 0x17
        /*009a*/ 	.short	(.L_1891 - .L_1890)
.L_1890:
        /*009c*/ 	.word	0x00000000
        /*00a0*/ 	.short	0x0002
        /*00a2*/ 	.short	0x0010
        /*00a4*/ 	.byte	0x00, 0xf0, 0x21, 0x00


	//----- nvinfo : EIATTR_KPARAM_INFO
	.align		4
.L_1891:
        /*00a8*/ 	.byte	0x04, 0x17
        /*00aa*/ 	.short	(.L_1893 - .L_1892)
.L_1892:
        /*00ac*/ 	.word	0x00000000
        /*00b0*/ 	.short	0x0001
        /*00b2*/ 	.short	0x0008
        /*00b4*/ 	.byte	0x00, 0xf0, 0x21, 0x00


	//----- nvinfo : EIATTR_KPARAM_INFO
	.align		4
.L_1893:
        /*00b8*/ 	.byte	0x04, 0x17
        /*00ba*/ 	.short	(.L_1895 - .L_1894)
.L_1894:
        /*00bc*/ 	.word	0x00000000
        /*00c0*/ 	.short	0x0000
        /*00c2*/ 	.short	0x0000
        /*00c4*/ 	.byte	0x00, 0xf0, 0x21, 0x00


	//----- nvinfo : EIATTR_SPARSE_MMA_MASK
	.align		4
.L_1895:
        /*00c8*/ 	.byte	0x03, 0x50
        /*00ca*/ 	.short	0x0000


	//----- nvinfo : EIATTR_MAXREG_COUNT
	.align		4
        /*00cc*/ 	.byte	0x03, 0x1b
        /*00ce*/ 	.short	0x0040


	//----- nvinfo : EIATTR_NUM_BARRIERS
	.align		4
        /*00d0*/ 	.byte	0x02, 0x4c
        /*00d2*/ 	.byte	0x01
	.zero		1


	//----- nvinfo : EIATTR_ANNOTATIONS
	.align		4
        /*00d4*/ 	.byte	0x04, 0x55
        /*00d6*/ 	.short	(.L_1897 - .L_1896)


	//   ....[0]....
.L_1896:
        /*00d8*/ 	.word	0x00000001
        /*00dc*/ 	.byte	0x70, 0x04, 0x00, 0x00, 0x01, 0x00, 0x00, 0x00, 0xa0, 0x04, 0x00, 0x00, 0x01, 0x00, 0x00, 0x00
        /*00ec*/ 	.byte	0xc0, 0x04, 0x00, 0x00, 0x01, 0x00, 0x00, 0x00, 0xd0, 0x04, 0x00, 0x00, 0x01, 0x00, 0x00, 0x00
        /*00fc*/ 	.byte	0xc0, 0x13, 0x00, 0x00, 0x01, 0x00, 0x00, 0x00, 0xd0, 0x13, 0x00, 0x00, 0x01, 0x00, 0x00, 0x00
        /*010c*/ 	.byte	0x10, 0x15, 0x00, 0x00, 0x01, 0x00, 0x00, 0x00, 0xb0, 0x15, 0x00, 0x00


	//----- nvinfo : EIATTR_MERCURY_ISA_VERSION
	.align		4
.L_1897:
        /*0118*/ 	.byte	0x03, 0x5f
        /*011a*/ 	.short	0x0101


	//----- nvinfo : EIATTR_COOP_GROUP_MASK_REGIDS
	.align		4
        /*011c*/ 	.byte	0x04, 0x29
        /*011e*/ 	.short	(.L_1899 - .L_1898)


	//   ....[0]....
.L_1898:
        /*0120*/ 	.word	0xffffffff


	//   ....[1]....
        /*0124*/ 	.word	0xffffffff


	//   ....[2]....
        /*0128*/ 	.word	0xffffffff


	//   ....[3]....
        /*012c*/ 	.word	0xffffffff


	//   ....[4]....
        /*0130*/ 	.word	0xffffffff


	//   ....[5]....
        /*0134*/ 	.word	0xffffffff


	//   ....[6]....
        /*0138*/ 	.word	0xffffffff


	//   ....[7]....
        /*013c*/ 	.word	0xffffffff


	//   ....[8]....
        /*0140*/ 	.word	0xffffffff


	//   ....[9]....
        /*0144*/ 	.word	0xffffffff


	//   ....[10]....
        /*0148*/ 	.word	0xffffffff


	//   ....[11]....
        /*014c*/ 	.word	0xffffffff


	//   ....[12]....
        /*0150*/ 	.word	0x05000015


	//   ....[13]....
        /*0154*/ 	.word	0x05000014


	//   ....[14]....
        /*0158*/ 	.word	0x05000016


	//   ....[15]....
        /*015c*/ 	.word	0x05000017


	//   ....[16]....
        /*0160*/ 	.word	0x05000019


	//   ....[17]....
        /*0164*/ 	.word	0x05000018


	//   ....[18]....
        /*0168*/ 	.word	0x0500001a


	//   ....[19]....
        /*016c*/ 	.word	0x0500000f


	//   ....[20]....
        /*0170*/ 	.word	0x05000019


	//   ....[21]....
        /*0174*/ 	.word	0x05000018


	//   ....[22]....
        /*0178*/ 	.word	0x0500001a


	//   ....[23]....
        /*017c*/ 	.word	0x0500001b


	//   ....[24]....
        /*0180*/ 	.word	0x0500001d


	//   ....[25]....
        /*0184*/ 	.word	0x0500001c


	//   ....[26]....
        /*0188*/ 	.word	0x05000020


	//   ....[27]....
        /*018c*/ 	.word	0x0500000f


	//   ....[28]....
        /*0190*/ 	.word	0x05000019


	//   ....[29]....
        /*0194*/ 	.word	0x05000018


	//   ....[30]....
        /*0198*/ 	.word	0x0500001a


	//   ....[31]....
        /*019c*/ 	.word	0x0500001b


	//   ....[32]....
        /*01a0*/ 	.word	0x0500001d


	//   ....[33]....
        /*01a4*/ 	.word	0x0500001c


	//   ....[34]....
        /*01a8*/ 	.word	0x05000020


	//   ....[35]....
        /*01ac*/ 	.word	0x0500000f


	//   ....[36]....
        /*01b0*/ 	.word	0x05000011


	//   ....[37]....
        /*01b4*/ 	.word	0x0500001b


	//   ....[38]....
        /*01b8*/ 	.word	0x05000010


	//   ....[39]....
        /*01bc*/ 	.word	0x0500001d


	//   ....[40]....
        /*01c0*/ 	.word	0x05000023


	//   ....[41]....
        /*01c4*/ 	.word	0x0500001e


	//   ....[42]....
        /*01c8*/ 	.word	0x05000026


	//   ....[43]....
        /*01cc*/ 	.word	0x05000025


	//   ....[44]....
        /*01d0*/ 	.word	0x0500001c


	//   ....[45]....
        /*01d4*/ 	.word	0x05000016


	//   ....[46]....
        /*01d8*/ 	.word	0x05000011


	//   ....[47]....
        /*01dc*/ 	.word	0x0500001b


	//   ....[48]....
        /*01e0*/ 	.word	0x05000014


	//   ....[49]....
        /*01e4*/ 	.word	0x05000017


	//   ....[50]....
        /*01e8*/ 	.word	0x05000018


	//   ....[51]....
        /*01ec*/ 	.word	0x0500001a


	//   ....[52]....
        /*01f0*/ 	.word	0x05000029


	//   ....[53]....
        /*01f4*/ 	.word	0x05000013


	//   ....[54]....
        /*01f8*/ 	.word	0x05000018


	//   ....[55]....
        /*01fc*/ 	.word	0x0500000e


	//   ....[56]....
        /*0200*/ 	.word	0x05000014


	//   ....[57]....
        /*0204*/ 	.word	0x05000012


	//   ....[58]....
        /*0208*/ 	.word	0x05000015


	//   ....[59]....
        /*020c*/ 	.word	0x05000017


	//   ....[60]....
        /*0210*/ 	.word	0x0500002b


	//   ....[61]....
        /*0214*/ 	.word	0x05000028


	//   ....[62]....
        /*0218*/ 	.word	0x05000020


	//   ....[63]....
        /*021c*/ 	.word	0x05000022


	//   ....[64]....
        /*0220*/ 	.word	0x05000021


	//   ....[65]....
        /*0224*/ 	.word	0x05000027


	//   ....[66]....
        /*0228*/ 	.word	0x05000023


	//   ....[67]....
        /*022c*/ 	.word	0x0500001e


	//   ....[68]....
        /*0230*/ 	.word	0x0500001a


	//   ....[69]....
        /*0234*/ 	.word	0x0500001a


	//   ....[70]....
        /*0238*/ 	.word	0x0500001a


	//   ....[71]....
        /*023c*/ 	.word	0x0500001a


	//   ....[72]....
        /*0240*/ 	.word	0x0500001a


	//   ....[73]....
        /*0244*/ 	.word	0x0500001a


	//   ....[74]....
        /*0248*/ 	.word	0x0500001a


	//   ....[75]....
        /*024c*/ 	.word	0x0500001a


	//   ....[76]....
        /*0250*/ 	.word	0x0500001a


	//   ....[77]....
        /*0254*/ 	.word	0x0500001a


	//   ....[78]....
        /*0258*/ 	.word	0x0500001a


	//   ....[79]....
        /*025c*/ 	.word	0x0500001a


	//   ....[80]....
        /*0260*/ 	.word	0x0500001a


	//   ....[81]....
        /*0264*/ 	.word	0x0500001a


	//   ....[82]....
        /*0268*/ 	.word	0x0500001a


	//   ....[83]....
        /*026c*/ 	.word	0x0500001a


	//   ....[84]....
        /*0270*/ 	.word	0x0500001a


	//   ....[85]....
        /*0274*/ 	.word	0x0500001a


	//   ....[86]....
        /*0278*/ 	.word	0x0500001a


	//   ....[87]....
        /*027c*/ 	.word	0x0500001a


	//   ....[88]....
        /*0280*/ 	.word	0x0500001a


	//   ....[89]....
        /*0284*/ 	.word	0x0500001a


	//   ....[90]....
        /*0288*/ 	.word	0x0500001a


	//   ....[91]....
        /*028c*/ 	.word	0x0500001a


	//   ....[92]....
        /*0290*/ 	.word	0x0500001a


	//   ....[93]....
        /*0294*/ 	.word	0x0500001a


	//   ....[94]....
        /*0298*/ 	.word	0x0500001a


	//   ....[95]....
        /*029c*/ 	.word	0x0500001a


	//   ....[96]....
        /*02a0*/ 	.word	0x0500001a


	//   ....[97]....
        /*02a4*/ 	.word	0x0500001a


	//   ....[98]....
        /*02a8*/ 	.word	0x0500001a


	//   ....[99]....
        /*02ac*/ 	.word	0x0500001a


	//   ....[100]....
        /*02b0*/ 	.word	0x0500001a


	//   ....[101]....
        /*02b4*/ 	.word	0x0500001a


	//   ....[102]....
        /*02b8*/ 	.word	0x0500001a


	//   ....[103]....
        /*02bc*/ 	.word	0x0500001a


	//   ....[104]....
        /*02c0*/ 	.word	0x0500001a


	//   ....[105]....
        /*02c4*/ 	.word	0x0500001a


	//   ....[106]....
        /*02c8*/ 	.word	0x0500001a


	//   ....[107]....
        /*02cc*/ 	.word	0x0500001a


	//   ....[108]....
        /*02d0*/ 	.word	0x0500001a


	//   ....[109]....
        /*02d4*/ 	.word	0x0500001a


	//   ....[110]....
        /*02d8*/ 	.word	0x0500001a


	//   ....[111]....
        /*02dc*/ 	.word	0x0500001a


	//   ....[112]....
        /*02e0*/ 	.word	0x0500001a


	//   ....[113]....
        /*02e4*/ 	.word	0x0500001a


	//   ....[114]....
        /*02e8*/ 	.word	0x0500001a


	//   ....[115]....
        /*02ec*/ 	.word	0x0500001a


	//   ....[116]....
        /*02f0*/ 	.word	0x0500001a


	//   ....[117]....
        /*02f4*/ 	.word	0x0500001a


	//   ....[118]....
        /*02f8*/ 	.word	0x0500001a


	//   ....[119]....
        /*02fc*/ 	.word	0x0500001a


	//   ....[120]....
        /*0300*/ 	.word	0x0500001a


	//   ....[121]....
        /*0304*/ 	.word	0x0500001a


	//   ....[122]....
        /*0308*/ 	.word	0x0500001a


	//   ....[123]....
        /*030c*/ 	.word	0x0500001a


	//----- nvinfo : EIATTR_COOP_GROUP_INSTR_OFFSETS
	.align		4
.L_1899:
        /*0310*/ 	.byte	0x04, 0x28
        /*0312*/ 	.short	(.L_1901 - .L_1900)


	//   ....[0]....
.L_1900:
        /*0314*/ 	.word	0x00002420


	//   ....[1]....
        /*0318*/ 	.word	0x00002450


	//   ....[2]....
        /*031c*/ 	.word	0x00002480


	//   ....[3]....
        /*0320*/ 	.word	0x00002490


	//   ....[4]....
        /*0324*/ 	.word	0x00002a90


	//   ....[5]....
        /*0328*/ 	.word	0x00002ab0


	//   ....[6]....
        /*032c*/ 	.word	0x00002ad0


	//   ....[7]....
        /*0330*/ 	.word	0x00002af0


	//   ....[8]....
        /*0334*/ 	.word	0x00002b10


	//   ....[9]....
        /*0338*/ 	.word	0x00002b30


	//   ....[10]....
        /*033c*/ 	.word	0x00002b50


	//   ....[11]....
        /*0340*/ 	.word	0x00002b70


	//   ....[12]....
        /*0344*/ 	.word	0x00004210


	//   ....[13]....
        /*0348*/ 	.word	0x00004240


	//   ....[14]....
        /*034c*/ 	.word	0x00004270


	//   ....[15]....
        /*0350*/ 	.word	0x00004290


	//   ....[16]....
        /*0354*/ 	.word	0x000042c0


	//   ....[17]....
        /*0358*/ 	.word	0x000042d0


	//   ....[18]....
        /*035c*/ 	.word	0x00004300


	//   ....[19]....
        /*0360*/ 	.word	0x00004310


	//   ....[20]....
        /*0364*/ 	.word	0x000044f0


	//   ....[21]....
        /*0368*/ 	.word	0x00004520


	//   ....[22]....
        /*036c*/ 	.word	0x00004550


	//   ....[23]....
        /*0370*/ 	.word	0x00004570


	//   ....[24]....
        /*0374*/ 	.word	0x000045a0


	//   ....[25]....
        /*0378*/ 	.word	0x000045b0


	//   ....[26]....
        /*037c*/ 	.word	0x000045e0


	//   ....[27]....
        /*0380*/ 	.word	0x000045f0


	//   ....[28]....
        /*0384*/ 	.word	0x00004780


	//   ....[29]....
        /*0388*/ 	.word	0x000047b0


	//   ....[30]....
        /*038c*/ 	.word	0x000047e0


	//   ....[31]....
        /*0390*/ 	.word	0x00004800


	//   ....[32]....
        /*0394*/ 	.word	0x00004830


	//   ....[33]....
        /*0398*/ 	.word	0x00004840


	//   ....[34]....
        /*039c*/ 	.word	0x00004870


	//   ....[35]....
        /*03a0*/ 	.word	0x00004880


	//   ....[36]....
        /*03a4*/ 	.word	0x00004a80


	//   ....[37]....
        /*03a8*/ 	.word	0x00004b80


	//   ....[38]....
        /*03ac*/ 	.word	0x00004c10


	//   ....[39]....
        /*03b0*/ 	.word	0x00004cb0


	//   ....[40]....
        /*03b4*/ 	.word	0x00004ce0


	//   ....[41]....
        /*03b8*/ 	.word	0x00004d30


	//   ....[42]....
        /*03bc*/ 	.word	0x00004d50


	//   ....[43]....
        /*03c0*/ 	.word	0x00004d80


	//   ....[44]....
        /*03c4*/ 	.word	0x00004d90


	//   ....[45]....
        /*03c8*/ 	.word	0x00004db0


	//   ....[46]....
        /*03cc*/ 	.word	0x00004e30


	//   ....[47]....
        /*03d0*/ 	.word	0x00004e70


	//   ....[48]....
        /*03d4*/ 	.word	0x00004eb0


	//   ....[49]....
        /*03d8*/ 	.word	0x00004ee0


	//   ....[50]....
        /*03dc*/ 	.word	0x00004ef0


	//   ....[51]....
        /*03e0*/ 	.word	0x00004f00


	//   ....[52]....
        /*03e4*/ 	.word	0x00004f10


	//   ....[53]....
        /*03e8*/ 	.word	0x00004f50


	//   ....[54]....
        /*03ec*/ 	.word	0x00004f90


	//   ....[55]....
        /*03f0*/ 	.word	0x00004fc0


	//   ....[56]....
        /*03f4*/ 	.word	0x00005000


	//   ....[57]....
        /*03f8*/ 	.word	0x00005020


	//   ....[58]....
        /*03fc*/ 	.word	0x00005050


	//   ....[59]....
        /*0400*/ 	.word	0x00005070


	//   ....[60]....
        /*0404*/ 	.word	0x00005090


	//   ....[61]....
        /*0408*/ 	.word	0x000050d0


	//   ....[62]....
        /*040c*/ 	.word	0x00005120


	//   ....[63]....
        /*0410*/ 	.word	0x00005140


	//   ....[64]....
        /*0414*/ 	.word	0x00005170


	//   ....[65]....
        /*0418*/ 	.word	0x00005180


	//   ....[66]....
        /*041c*/ 	.word	0x000052a0


	//   ....[67]....
        /*0420*/ 	.word	0x000052f0


	//   ....[68]....
        /*0424*/ 	.word	0x000054d0


	//   ....[69]....
        /*0428*/ 	.word	0x00005520


	//   ....[70]....
        /*042c*/ 	.word	0x00005590


	//   ....[71]....
        /*0430*/ 	.word	0x000055f0


	//   ....[72]....
        /*0434*/ 	.word	0x00005660


	//   ....[73]....
        /*0438*/ 	.word	0x000056c0


	//   ....[74]....
        /*043c*/ 	.word	0x00005730


	//   ....[75]....
        /*0440*/ 	.word	0x00005790


	//   ....[76]....
        /*0444*/ 	.word	0x00005830


	//   ....[77]....
        /*0448*/ 	.word	0x000058c0


	//   ....[78]....
        /*044c*/ 	.word	0x00005930


	//   ....[79]....
        /*0450*/ 	.word	0x00005990


	//   ....[80]....
        /*0454*/ 	.word	0x00005a00


	//   ....[81]....
        /*0458*/ 	.word	0x00005a60


	//   ....[82]....
        /*045c*/ 	.word	0x00005ad0


	//   ....[83]....
        /*0460*/ 	.word	0x00005b30


	//   ....[84]....
        /*0464*/ 	.word	0x00005bd0


	//   ....[85]....
        /*0468*/ 	.word	0x00005c60


	//   ....[86]....
        /*046c*/ 	.word	0x00005cd0


	//   ....[87]....
        /*0470*/ 	.word	0x00005d30


	//   ....[88]....
        /*0474*/ 	.word	0x00005da0


	//   ....[89]....
        /*0478*/ 	.word	0x00005e00


	//   ....[90]....
        /*047c*/ 	.word	0x00005e70


	//   ....[91]....
        /*0480*/ 	.word	0x00005ed0


	//   ....[92]....
        /*0484*/ 	.word	0x00005f70


	//   ....[93]....
        /*0488*/ 	.word	0x00006030


	//   ....[94]....
        /*048c*/ 	.word	0x00006130


	//   ....[95]....
        /*0490*/ 	.word	0x00006180


	//   ....[96]....
        /*0494*/ 	.word	0x00006270


	//   ....[97]....
        /*0498*/ 	.word	0x000062c0


	//   ....[98]....
        /*049c*/ 	.word	0x00006350


	//   ....[99]....
        /*04a0*/ 	.word	0x000063a0


	//   ....[100]....
        /*04a4*/ 	.word	0x00006410


	//   ....[101]....
        /*04a8*/ 	.word	0x00006470


	//   ....[102]....
        /*04ac*/ 	.word	0x000064e0


	//   ....[103]....
        /*04b0*/ 	.word	0x00006540


	//   ....[104]....
        /*04b4*/ 	.word	0x000065b0


	//   ....[105]....
        /*04b8*/ 	.word	0x00006610


	//   ....[106]....
        /*04bc*/ 	.word	0x00006690


	//   ....[107]....
        /*04c0*/ 	.word	0x00006700


	//   ....[108]....
        /*04c4*/ 	.word	0x00006770


	//   ....[109]....
        /*04c8*/ 	.word	0x000067d0


	//   ....[110]....
        /*04cc*/ 	.word	0x00006850


	//   ....[111]....
        /*04d0*/ 	.word	0x000068d0


	//   ....[112]....
        /*04d4*/ 	.word	0x00006970


	//   ....[113]....
        /*04d8*/ 	.word	0x000069e0


	//   ....[114]....
        /*04dc*/ 	.word	0x00006a70


	//   ....[115]....
        /*04e0*/ 	.word	0x00006b00


	//   ....[116]....
        /*04e4*/ 	.word	0x00006b70


	//   ....[117]....
        /*04e8*/ 	.word	0x00006bd0


	//   ....[118]....
        /*04ec*/ 	.word	0x00006c40


	//   ....[119]....
        /*04f0*/ 	.word	0x00006cc0


	//   ....[120]....
        /*04f4*/ 	.word	0x00006d80


	//   ....[121]....
        /*04f8*/ 	.word	0x00006e50


	//   ....[122]....
        /*04fc*/ 	.word	0x00006f30


	//   ....[123]....
        /*0500*/ 	.word	0x00006fe0


	//----- nvinfo : EIATTR_EXIT_INSTR_OFFSETS
	.align		4
.L_1901:
        /*0504*/ 	.byte	0x04, 0x1c
        /*0506*/ 	.short	(.L_1903 - .L_1902)


	//   ....[0]....
.L_1902:
        /*0508*/ 	.word	0x00003230


	//   ....[1]....
        /*050c*/ 	.word	0x00005470


	//----- nvinfo : EIATTR_MAX_THREADS
	.align		4
.L_1903:
        /*0510*/ 	.byte	0x04, 0x05
        /*0512*/ 	.short	(.L_1905 - .L_1904)
.L_1904:
        /*0514*/ 	.word	0x00000140
        /*0518*/ 	.word	0x00000001
        /*051c*/ 	.word	0x00000001


	//----- nvinfo : EIATTR_CRS_STACK_SIZE
	.align		4
.L_1905:
        /*0520*/ 	.byte	0x04, 0x1e
        /*0522*/ 	.short	(.L_1907 - .L_1906)
.L_1906:
        /*0524*/ 	.word	0x00000000


	//----- nvinfo : EIATTR_CBANK_PARAM_SIZE
	.align		4
.L_1907:
        /*0528*/ 	.byte	0x03, 0x19
        /*052a*/ 	.short	0x0060


	//----- nvinfo : EIATTR_PARAM_CBANK
	.align		4
        /*052c*/ 	.byte	0x04, 0x0a
        /*052e*/ 	.short	(.L_1909 - .L_1908)
	.align		4
.L_1908:
        /*0530*/ 	.word	index@(.nv.constant0._ZN13group_norm_v218gn_bwd_cuda_kernelI6__halfLi320ELi3ELi32ELi80ELi256ELb0ELb1ELi16ELi320ELi320ELi4ELb1ELi16ELb0ELb0ELNS_15WgradSyncMethodE3ENS_16CompileConditionILi900EEEEEvPT_S6_S6_PKS5_S8_S8_S8_PKfflPfPj)
        /*0534*/ 	.short	0x0210
        /*0536*/ 	.short	0x0060


	//----- nvinfo : EIATTR_SW_WAR
	.align		4
.L_1909:
        /*0538*/ 	.byte	0x04, 0x36
        /*053a*/ 	.short	(.L_1911 - .L_1910)
.L_1910:
        /*053c*/ 	.word	0x00000008
.L_1911:


//--------------------- .nv.info._ZN13group_norm_v218gn_bwd_cuda_kernelI6__halfLi320ELi1ELi32ELi80ELi256ELb0ELb1ELi32ELi320ELi320ELi4ELb1ELi16ELb0ELb0ELNS_15WgradSyncMethodE3ENS_16CompileConditionILi900EEEEEvPT_S6_S6_PKS5_S8_S8_S8_PKfflPfPj --------------------------
	.section	.nv.info._ZN13group_norm_v218gn_bwd_cuda_kernelI6__halfLi320ELi1ELi32ELi80ELi256ELb0ELb1ELi32ELi320ELi320ELi4ELb1ELi16ELb0ELb0ELNS_15WgradSyncMethodE3ENS_16CompileConditionILi900EEEEEvPT_S6_S6_PKS5_S8_S8_S8_PKfflPfPj,"",@"SHT_CUDA_INFO"
	.sectionflags	@""
	.align	4


	//----- nvinfo : EIATTR_CUDA_API_VERSION
	.align		4
        /*0000*/ 	.byte	0x04, 0x37
        /*0002*/ 	.short	(.L_1913 - .L_1912)
.L_1912:
        /*0004*/ 	.word	0x00000082


	//----- nvinfo : EIATTR_KPARAM_INFO
	.align		4
.L_1913:
        /*0008*/ 	.byte	0x04, 0x17
        /*000a*/ 	.short	(.L_1915 - .L_1914)
.L_1914:
        /*000c*/ 	.word	0x00000000
        /*0010*/ 	.short	0x000b
        /*0012*/ 	.short	0x0058
        /*0014*/ 	.byte	0x00, 0xf0, 0x21, 0x00


	//----- nvinfo : EIATTR_KPARAM_INFO
	.align		4
.L_1915:
        /*0018*/ 	.byte	0x04, 0x17
        /*001a*/ 	.short	(.L_1917 - .L_1916)
.L_1916:
        /*001c*/ 	.word	0x00000000
        /*0020*/ 	.short	0x000a
        /*0022*/ 	.short	0x0050
        /*0024*/ 	.byte	0x00, 0xf0, 0x21, 0x00


	//----- nvinfo : EIATTR_KPARAM_INFO
	.align		4
.L_1917:
        /*0028*/ 	.byte	0x04, 0x17
        /*002a*/ 	.short	(.L_1919 - .L_1918)
.L_1918:
        /*002c*/ 	.word	0x00000000
        /*0030*/ 	.short	0x0009
        /*0032*/ 	.short	0x0048
        /*0034*/ 	.byte	0x00, 0xf0, 0x21, 0x00


	//----- nvinfo : EIATTR_KPARAM_INFO
	.align		4
.L_1919:
        /*0038*/ 	.byte	0x04, 0x17
        /*003a*/ 	.short	(.L_1921 - .L_1920)
.L_1920:
        /*003c*/ 	.word	0x00000000
        /*0040*/ 	.short	0x0008
        /*0042*/ 	.short	0x0040
        /*0044*/ 	.byte	0x00, 0xf0, 0x11, 0x00


	//----- nvinfo : EIATTR_KPARAM_INFO
	.align		4
.L_1921:
        /*0048*/ 	.byte	0x04, 0x17
        /*004a*/ 	.short	(.L_1923 - .L_1922)
.L_1922:
        /*004c*/ 	.word	0x00000000
        /*0050*/ 	.short	0x0007
        /*0052*/ 	.short	0x0038
        /*0054*/ 	.byte	0x00, 0xf0, 0x21, 0x00


	//----- nvinfo : EIATTR_KPARAM_INFO
	.align		4
.L_1923:
        /*0058*/ 	.byte	0x04, 0x17
        /*005a*/ 	.short	(.L_1925 - .L_1924)
.L_1924:
        /*005c*/ 	.word	0x00000000
        /*0060*/ 	.short	0x0006
        /*0062*/ 	.short	0x0030
        /*0064*/ 	.byte	0x00, 0xf0, 0x21, 0x00


	//----- nvinfo : EIATTR_KPARAM_INFO
	.align		4
.L_1925:
        /*0068*/ 	.byte	0x04, 0x17
        /*006a*/ 	.short	(.L_1927 - .L_1926)
.L_1926:
        /*006c*/ 	.word	0x00000000
        /*0070*/ 	.short	0x0005
        /*0072*/ 	.short	0x0028
        /*0074*/ 	.byte	0x00, 0xf0, 0x21, 0x00


	//----- nvinfo : EIATTR_KPARAM_INFO
	.align		4
.L_1927:
        /*0078*/ 	.byte	0x04, 0x17
        /*007a*/ 	.short	(.L_1929 - .L_1928)
.L_1928:
        /*007c*/ 	.word	0x00000000
        /*0080*/ 	.short	0x0004
        /*0082*/ 	.short	0x0020
        /*0084*/ 	.byte	0x00, 0xf0, 0x21, 0x00


	//----- nvinfo : EIATTR_KPARAM_INFO
	.align		4
.L_1929:
        /*0088*/ 	.byte	0x04, 0x17
        /*008a*/ 	.short	(.L_1931 - .L_1930)
.L_1930:
        /*008c*/ 	.word	0x00000000
        /*0090*/ 	.short	0x0003
        /*0092*/ 	.short	0x0018
        /*0094*/ 	.byte	0x00, 0xf0, 0x21, 0x00


	//----- nvinfo : EIATTR_KPARAM_INFO
	.align		4
.L_1931:
        /*0098*/ 	.byte	0x04, 0x17
        /*009a*/ 	.short	(.L_1933 - .L_1932)
.L_1932:
        /*009c*/ 	.word	0x00000000
        /*00a0*/ 	.short	0x0002
        /*00a2*/ 	.short	0x0010
        /*00a4*/ 	.byte	0x00, 0xf0, 0x21, 0x00


	//----- nvinfo : EIATTR_KPARAM_INFO
	.align		4
.L_1933:
        /*00a8*/ 	.byte	0x04, 0x17
        /*00aa*/ 	.short	(.L_1935 - .L_1934)
.L_1934:
        /*00ac*/ 	.word	0x00000000
        /*00b0*/ 	.short	0x0001
        /*00b2*/ 	.short	0x0008
        /*00b4*/ 	.byte	0x00, 0xf0, 0x21, 0x00


	//----- nvinfo : EIATTR_KPARAM_INFO
	.align		4
.L_1935:
        /*00b8*/ 	.byte	0x04, 0x17
        /*00ba*/ 	.short	(.L_1937 - .L_1936)
.L_1936:
        /*00bc*/ 	.word	0x00000000
        /*00c0*/ 	.short	0x0000
        /*00c2*/ 	.short	0x0000
        /*00c4*/ 	.byte	0x00, 0xf0, 0x21, 0x00


	//----- nvinfo : EIATTR_SPARSE_MMA_MASK
	.align		4
.L_1937:
        /*00c8*/ 	.byte	0x03, 0x50
        /*00ca*/ 	.short	0x0000


	//----- nvinfo : EIATTR_MAXREG_COUNT
	.align		4
        /*00cc*/ 	.byte	0x03, 0x1b
        /*00ce*/ 	.short	0x00a8


	//----- nvinfo : EIATTR_NUM_BARRIERS
	.align		4
        /*00d0*/ 	.byte	0x02, 0x4c
        /*00d2*/ 	.byte	0x01
	.zero		1


	//----- nvinfo : EIATTR_MERCURY_ISA_VERSION
	.align		4
        /*00d4*/ 	.byte	0x03, 0x5f
        /*00d6*/ 	.short	0x0101


	//----- nvinfo : EIATTR_COOP_GROUP_MASK_REGIDS
	.align		4
        /*00d8*/ 	.byte	0x04, 0x29
        /*00da*/ 	.short	(.L_1939 - .L_1938)


	//   ....[0]....
.L_1938:
        /*00dc*/ 	.word	0xffffffff


	//   ....[1]....
        /*00e0*/ 	.word	0xffffffff


	//   ....[2]....
        /*00e4*/ 	.word	0xffffffff


	//   ....[3]....
        /*00e8*/ 	.word	0xffffffff


	//   ....[4]....
        /*00ec*/ 	.word	0xffffffff


	//   ....[5]....
        /*00f0*/ 	.word	0xffffffff


	//   ....[6]....
        /*00f4*/ 	.word	0xffffffff


	//   ....[7]....
        /*00f8*/ 	.word	0xffffffff


	//   ....[8]....
        /*00fc*/ 	.word	0xffffffff


	//   ....[9]....
        /*0100*/ 	.word	0xffffffff


	//   ....[10]....
        /*0104*/ 	.word	0x05000021


	//   ....[11]....
        /*0108*/ 	.word	0x05000020


	//   ....[12]....
        /*010c*/ 	.word	0x05000022


	//   ....[13]....
        /*0110*/ 	.word	0x05000023


	//   ....[14]....
        /*0114*/ 	.word	0x05000025


	//   ....[15]....
        /*0118*/ 	.word	0x0500001a


	//   ....[16]....
        /*011c*/ 	.word	0x05000024


	//   ....[17]....
        /*0120*/ 	.word	0x0500001b


	//   ....[18]....
        /*0124*/ 	.word	0x05000025


	//   ....[19]....
        /*0128*/ 	.word	0x05000024


	//   ....[20]....
        /*012c*/ 	.word	0x0500002a


	//   ....[21]....
        /*0130*/ 	.word	0x05000029


	//   ....[22]....
        /*0134*/ 	.word	0x0500002b


	//   ....[23]....
        /*0138*/ 	.word	0x0500002c


	//   ....[24]....
        /*013c*/ 	.word	0x0500002e


	//   ....[25]....
        /*0140*/ 	.word	0x0500001f


	//   ....[26]....
        /*0144*/ 	.word	0x05000025


	//   ....[27]....
        /*0148*/ 	.word	0x05000024


	//   ....[28]....
        /*014c*/ 	.word	0x0500002a


	//   ....[29]....
        /*0150*/ 	.word	0x05000029


	//   ....[30]....
        /*0154*/ 	.word	0x0500002b


	//   ....[31]....
        /*0158*/ 	.word	0x0500002c


	//   ....[32]....
        /*015c*/ 	.word	0x0500002e


	//   ....[33]....
        /*0160*/ 	.word	0x0500001f


	//   ....[34]....
        /*0164*/ 	.word	0x05000020


	//   ....[35]....
        /*0168*/ 	.word	0x0500001f


	//   ....[36]....
        /*016c*/ 	.word	0x05000022


	//   ....[37]....
        /*0170*/ 	.word	0x05000021


	//   ....[38]....
        /*0174*/ 	.word	0x05000036


	//   ....[39]....
        /*0178*/ 	.word	0x05000034


	//   ....[40]....
        /*017c*/ 	.word	0x0500001f


	//   ....[41]....
        /*0180*/ 	.word	0x05000020


	//   ....[42]....
        /*0184*/ 	.word	0x05000034


	//   ....[43]....
        /*0188*/ 	.word	0x05000021


	//   ....[44]....
        /*018c*/ 	.word	0x05000022


	//   ....[45]....
        /*0190*/ 	.word	0x05000033


	//   ....[46]....
        /*0194*/ 	.word	0x05000031


	//   ....[47]....
        /*0198*/ 	.word	0x05000036


	//   ....[48]....
        /*019c*/ 	.word	0x0500001c


	//   ....[49]....
        /*01a0*/ 	.word	0x0500001d


	//   ....[50]....
        /*01a4*/ 	.word	0x0500002d


	//   ....[51]....
        /*01a8*/ 	.word	0x05000034


	//   ....[52]....
        /*01ac*/ 	.word	0x05000031


	//   ....[53]....
        /*01b0*/ 	.word	0x05000036


	//   ....[54]....
        /*01b4*/ 	.word	0x0500002e


	//   ....[55]....
        /*01b8*/ 	.word	0x0500002f


	//   ....[56]....
        /*01bc*/ 	.word	0x05000022


	//   ....[57]....
        /*01c0*/ 	.word	0x05000021


	//   ....[58]....
        /*01c4*/ 	.word	0x05000030


	//   ....[59]....
        /*01c8*/ 	.word	0x05000023


	//   ....[60]....
        /*01cc*/ 	.word	0x05000024


	//   ....[61]....
        /*01d0*/ 	.word	0x05000029


	//   ....[62]....
        /*01d4*/ 	.word	0x0500002e


	//   ....[63]....
        /*01d8*/ 	.word	0x05000032


	//   ....[64]....
        /*01dc*/ 	.word	0x05000022


	//   ....[65]....
        /*01e0*/ 	.word	0x0500001e


	//   ....[66]....
        /*01e4*/ 	.word	0x05000033


	//   ....[67]....
        /*01e8*/ 	.word	0x05000033


	//   ....[68]....
        /*01ec*/ 	.word	0x05000033


	//   ....[69]....
        /*01f0*/ 	.word	0x05000033


	//   ....[70]....
        /*01f4*/ 	.word	0x05000033


	//   ....[71]....
        /*01f8*/ 	.word	0x05000033


	//   ....[72]....
        /*01fc*/ 	.word	0x05000033


	//   ....[73]....
        /*0200*/ 	.word	0x05000033


	//   ....[74]....
        /*0204*/ 	.word	0x05000033


	//   ....[75]....
        /*0208*/ 	.word	0x05000033


	//   ....[76]....
        /*020c*/ 	.word	0x05000033


	//   ....[77]....
        /*0210*/ 	.word	0x05000033


	//   ....[78]....
        /*0214*/ 	.word	0x05000033


	//   ....[79]....
        /*0218*/ 	.word	0x05000033


	//   ....[80]....
        /*021c*/ 	.word	0x05000033


	//   ....[81]....
        /*0220*/ 	.word	0x05000033


	//   ....[82]....
        /*0224*/ 	.word	0x05000033


	//   ....[83]....
        /*0228*/ 	.word	0x05000033


	//   ....[84]....
        /*022c*/ 	.word	0x05000033


	//   ....[85]....
        /*0230*/ 	.word	0x05000033


	//   ....[86]....
        /*0234*/ 	.word	0x05000033


	//   ....[87]....
        /*0238*/ 	.word	0x05000033


	//   ....[88]....
        /*023c*/ 	.word	0x05000033


	//   ....[89]....
        /*0240*/ 	.word	0x05000033


	//   ....[90]....
        /*0244*/ 	.word	0x05000033


	//   ....[91]....
        /*0248*/ 	.word	0x05000033


	//   ....[92]....
        /*024c*/ 	.word	0x05000033


	//   ....[93]....
        /*0250*/ 	.word	0x05000033


	//   ....[94]....
        /*0254*/ 	.word	0x05000033


	//   ....[95]....
        /*0258*/ 	.word	0x05000033


	//   ....[96]....
        /*025c*/ 	.word	0x05000033


	//   ....[97]....
        /*0260*/ 	.word	0x05000033


	//   ....[98]....
        /*0264*/ 	.word	0x05000033


	//   ....[99]....
        /*0268*/ 	.word	0x05000033


	//   ....[100]....
        /*026c*/ 	.word	0x05000033


	//   ....[101]....
        /*0270*/ 	.word	0x05000033


	//   ....[102]....
        /*0274*/ 	.word	0x05000033


	//   ....[103]....
        /*0278*/ 	.word	0x05000033


	//   ....[104]....
        /*027c*/ 	.word	0x05000033


	//   ....[105]....
        /*0280*/ 	.word	0x05000033


	//   ....[106]....
        /*0284*/ 	.word	0x05000033


	//   ....[107]....
        /*0288*/ 	.word	0x05000033


	//   ....[108]....
        /*028c*/ 	.word	0x05000033


	//   ....[109]....
        /*0290*/ 	.word	0x05000033


	//   ....[110]....
        /*0294*/ 	.word	0x05000033


	//   ....[111]....
        /*0298*/ 	.word	0x05000033


	//   ....[112]....
        /*029c*/ 	.word	0x05000033


	//   ....[113]....
        /*02a0*/ 	.word	0x05000033


	//   ....[114]....
        /*02a4*/ 	.word	0x05000033


	//   ....[115]....
        /*02a8*/ 	.word	0x05000033


	//   ....[116]....
        /*02ac*/ 	.word	0x05000033


	//   ....[117]....
        /*02b0*/ 	.word	0x05000033


	//   ....[118]....
        /*02b4*/ 	.word	0x05000033


	//   ....[119]....
        /*02b8*/ 	.word	0x05000033


	//   ....[120]....
        /*02bc*/ 	.word	0x05000033


	//   ....[121]....
        /*02c0*/ 	.word	0x05000033


	//----- nvinfo : EIATTR_COOP_GROUP_INSTR_OFFSETS
	.align		4
.L_1939:
        /*02c4*/ 	.byte	0x04, 0x28
        /*02c6*/ 	.short	(.L_1941 - .L_1940)


	//   ....[0]....
.L_1940:
        /*02c8*/ 	.word	0x00002d50


	//   ....[1]....
        /*02cc*/ 	.word	0x00002d90


	//   ....[2]....
        /*02d0*/ 	.word	0x00002dd0


	//   ....[3]....
        /*02d4*/ 	.word	0x00002de0


	//   ....[4]....
        /*02d8*/ 	.word	0x00003310


	//   ....[5]....
        /*02dc*/ 	.word	0x00003320


	//   ....[6]....
        /*02e0*/ 	.word	0x00003360


	//   ....[7]....
        /*02e4*/ 	.word	0x00003390


	//   ....[8]....
        /*02e8*/ 	.word	0x000033d0


	//   ....[9]....
        /*02ec*/ 	.word	0x000033e0


	//   ....[10]....
        /*02f0*/ 	.word	0x00004fe0


	//   ....[11]....
        /*02f4*/ 	.word	0x00005010


	//   ....[12]....
        /*02f8*/ 	.word	0x00005060


	//   ....[13]....
        /*02fc*/ 	.word	0x00005080


	//   ....[14]....
        /*0300*/ 	.word	0x000050b0


	//   ....[15]....
        /*0304*/ 	.word	0x000050c0


	//   ....[16]....
        /*0308*/ 	.word	0x000050f0


	//   ....[17]....
        /*030c*/ 	.word	0x00005100


	//   ....[18]....
        /*0310*/ 	.word	0x000052a0


	//   ....[19]....
        /*0314*/ 	.word	0x000052d0


	//   ....[20]....
        /*0318*/ 	.word	0x00005310


	//   ....[21]....
        /*031c*/ 	.word	0x00005330


	//   ....[22]....
        /*0320*/ 	.word	0x00005360


	//   ....[23]....
        /*0324*/ 	.word	0x00005370


	//   ....[24]....
        /*0328*/ 	.word	0x000053a0


	//   ....[25]....
        /*032c*/ 	.word	0x000053b0


	//   ....[26]....
        /*0330*/ 	.word	0x000054f0


	//   ....[27]....
        /*0334*/ 	.word	0x00005520


	//   ....[28]....
        /*0338*/ 	.word	0x00005560


	//   ....[29]....
        /*033c*/ 	.word	0x00005580


	//   ....[30]....
        /*0340*/ 	.word	0x000055b0


	//   ....[31]....
        /*0344*/ 	.word	0x000055c0


	//   ....[32]....
        /*0348*/ 	.word	0x000055f0


	//   ....[33]....
        /*034c*/ 	.word	0x00005600


	//   ....[34]....
        /*0350*/ 	.word	0x00005920


	//   ....[35]....
        /*0354*/ 	.word	0x00005940


	//   ....[36]....
        /*0358*/ 	.word	0x000059b0


	//   ....[37]....
        /*035c*/ 	.word	0x000059d0


	//   ....[38]....
        /*0360*/ 	.word	0x00005a00


	//   ....[39]....
        /*0364*/ 	.word	0x00005a20


	//   ....[40]....
        /*0368*/ 	.word	0x00005a40


	//   ....[41]....
        /*036c*/ 	.word	0x00005a50


	//   ....[42]....
        /*0370*/ 	.word	0x00005a70


	//   ....[43]....
        /*0374*/ 	.word	0x00005a90


	//   ....[44]....
        /*0378*/ 	.word	0x00005ab0


	//   ....[45]....
        /*037c*/ 	.word	0x00005ad0


	//   ....[46]....
        /*0380*/ 	.word	0x00005af0


	//   ....[47]....
        /*0384*/ 	.word	0x00005b20


	//   ....[48]....
        /*0388*/ 	.word	0x00005b40


	//   ....[49]....
        /*038c*/ 	.word	0x00005b70


	//   ....[50]....
        /*0390*/ 	.word	0x00005ba0


	//   ....[51]....
        /*0394*/ 	.word	0x00005bc0


	//   ....[52]....
        /*0398*/ 	.word	0x00005bf0


	//   ....[53]....
        /*039c*/ 	.word	0x00005c20


	//   ....[54]....
        /*03a0*/ 	.word	0x00005c40


	//   ....[55]....
        /*03a4*/ 	.word	0x00005c60


	//   ....[56]....
        /*03a8*/ 	.word	0x00005c90


	//   ....[57]....
        /*03ac*/ 	.word	0x00005cd0


	//   ....[58]....
        /*03b0*/ 	.word	0x00005d10


	//   ....[59]....
        /*03b4*/ 	.word	0x00005d40


	//   ....[60]....
        /*03b8*/ 	.word	0x00005d70


	//   ....[61]....
        /*03bc*/ 	.word	0x00005da0


	//   ....[62]....
        /*03c0*/ 	.word	0x00005dd0


	//   ....[63]....
        /*03c4*/ 	.word	0x00005df0


	//   ....[64]....
        /*03c8*/ 	.word	0x00005ec0


	//   ....[65]....
        /*03cc*/ 	.word	0x00005f90


	//   ....[66]....
        /*03d0*/ 	.word	0x000060c0


	//   ....[67]....
        /*03d4*/ 	.word	0x00006110


	//   ....[68]....
        /*03d8*/ 	.word	0x00006180


	//   ....[69]....
        /*03dc*/ 	.word	0x000061e0


	//   ....[70]....
        /*03e0*/ 	.word	0x00006250


	//   ....[71]....
        /*03e4*/ 	.word	0x000062b0


	//   ....[72]....
        /*03e8*/ 	.word	0x00006320


	//   ....[73]....
        /*03ec*/ 	.word	0x00006380


	//   ....[74]....
        /*03f0*/ 	.word	0x00006430


	//   ....[75]....
        /*03f4*/ 	.word	0x000064c0


	//   ....[76]....
        /*03f8*/ 	.word	0x00006530


	//   ....[77]....
        /*03fc*/ 	.word	0x00006590


	//   ....[78]....
        /*0400*/ 	.word	0x00006600


	//   ....[79]....
        /*0404*/ 	.word	0x00006660


	//   ....[80]....
        /*0408*/ 	.word	0x000066d0


	//   ....[81]....
        /*040c*/ 	.word	0x00006730


	//   ....[82]....
        /*0410*/ 	.word	0x000067e0


	//   ....[83]....
        /*0414*/ 	.word	0x00006870


	//   ....[84]....
        /*0418*/ 	.word	0x000068e0


	//   ....[85]....
        /*041c*/ 	.word	0x00006940


	//   ....[86]....
        /*0420*/ 	.word	0x000069b0


	//   ....[87]....
        /*0424*/ 	.word	0x00006a10


	//   ....[88]....
        /*0428*/ 	.word	0x00006a80


	//   ....[89]....
        /*042c*/ 	.word	0x00006ae0


	//   ....[90]....
        /*0430*/ 	.word	0x00006b90


	//   ....[91]....
        /*0434*/ 	.word	0x00006c60


	//   ....[92]....
        /*0438*/ 	.word	0x00006da0


	//   ....[93]....
        /*043c*/ 	.word	0x00006e10


	//   ....[94]....
        /*0440*/ 	.word	0x00006ec0


	//   ....[95]....
        /*0444*/ 	.word	0x00006f20


	//   ....[96]....
        /*0448*/ 	.word	0x00006fa0


	//   ....[97]....
        /*044c*/ 	.word	0x00007060


	//   ....[98]....
        /*0450*/ 	.word	0x000070f0


	//   ....[99]....
        /*0454*/ 	.word	0x00007190


	//   ....[100]....
        /*0458*/ 	.word	0x00007270


	//   ....[101]....
        /*045c*/ 	.word	0x000072d0


	//   ....[102]....
        /*0460*/ 	.word	0x00007340


	//   ....[103]....
        /*0464*/ 	.word	0x000073a0


	//   ....[104]....
        /*0468*/ 	.word	0x00007410


	//   ....[105]....
        /*046c*/ 	.word	0x00007470


	//   ....[106]....
        /*0470*/ 	.word	0x00007510


	//   ....[107]....
        /*0474*/ 	.word	0x00007590


	//   ....[108]....
        /*0478*/ 	.word	0x00007600


	//   ....[109]....
        /*047c*/ 	.word	0x00007660


	//   ....[110]....
        /*0480*/ 	.word	0x000076d0


	//   ....[111]....
        /*0484*/ 	.word	0x00007730


	//   ....[112]....
        /*0488*/ 	.word	0x000077a0


	//   ....[113]....
        /*048c*/ 	.word	0x00007800


	//   ....[114]....
        /*0490*/ 	.word	0x00007890


	//   ....[115]....
        /*0494*/ 	.word	0x00007910


	//   ....[116]....
        /*0498*/ 	.word	0x00007980


	//   ....[117]....
        /*049c*/ 	.word	0x000079e0


	//   ....[118]....
        /*04a0*/ 	.word	0x00007a50


	//   ....[119]....
        /*04a4*/ 	.word	0x00007ab0


	//   ....[120]....
        /*04a8*/ 	.word	0x00007b20


	//   ....[121]....
        /*04ac*/ 	.word	0x00007b80


	//----- nvinfo : EIATTR_EXIT_INSTR_OFFSETS
	.align		4
.L_1941:
        /*04b0*/ 	.byte	0x04, 0x1c
        /*04b2*/ 	.short	(.L_1943 - .L_1942)


	//   ....[0]....
.L_1942:
        /*04b4*/ 	.word	0x00003ff0


	//   ....[1]....
        /*04b8*/ 	.word	0x00006060


	//----- nvinfo : EIATTR_MAX_THREADS
	.align		4
.L_1943:
        /*04bc*/ 	.byte	0x04, 0x05
        /*04be*/ 	.short	(.L_1945 - .L_1944)
.L_1944:
        /*04c0*/ 	.word	0x00000140
        /*04c4*/ 	.word	0x00000001
        /*04c8*/ 	.word	0x00000001


	//----- nvinfo : EIATTR_CRS_STACK_SIZE
	.align		4
.L_1945:
        /*04cc*/ 	.byte	0x04, 0x1e
        /*04ce*/ 	.short	(.L_1947 - .L_1946)
.L_1946:
        /*04d0*/ 	.word	0x00000000


	//----- nvinfo : EIATTR_CBANK_PARAM_SIZE
	.align		4
.L_1947:
        /*04d4*/ 	.byte	0x03, 0x19
        /*04d6*/ 	.short	0x0060


	//----- nvinfo : EIATTR_PARAM_CBANK
	.align		4
        /*04d8*/ 	.byte	0x04, 0x0a
        /*04da*/ 	.short	(.L_1949 - .L_1948)
	.align		4
.L_1948:
        /*04dc*/ 	.word	index@(.nv.constant0._ZN13group_norm_v218gn_bwd_cuda_kernelI6__halfLi320ELi1ELi32ELi80ELi256ELb0ELb1ELi32ELi320ELi320ELi4ELb1ELi16ELb0ELb0ELNS_15WgradSyncMethodE3ENS_16CompileConditionILi900EEEEEvPT_S6_S6_PKS5_S8_S8_S8_PKfflPfPj)
        /*04e0*/ 	.short	0x0210
        /*04e2*/ 	.short	0x0060


	//----- nvinfo : EIATTR_SW_WAR
	.align		4
.L_1949:
        /*04e4*/ 	.byte	0x04, 0x36
        /*04e6*/ 	.short	(.L_1951 - .L_1950)
.L_1950:
        /*04e8*/ 	.word	0x00000008
.L_1951:


//--------------------- .nv.info._ZN13group_norm_v218gn_bwd_cuda_kernelI6__halfLi320ELi1ELi32ELi80ELi256ELb0ELb1ELi64ELi320ELi320ELi4ELb1ELi32ELb0ELb0ELNS_15WgradSyncMethodE3ENS_16CompileConditionILi900EEEEEvPT_S6_S6_PKS5_S8_S8_S8_PKfflPfPj --------------------------
	.section	.nv.info._ZN13group_norm_v218gn_bwd_cuda_kernelI6__halfLi320ELi1ELi32ELi80ELi256ELb0ELb1ELi64ELi320ELi320ELi4ELb1ELi32ELb0ELb0ELNS_15WgradSyncMethodE3ENS_16CompileConditionILi900EEEEEvPT_S6_S6_PKS5_S8_S8_S8_PKfflPfPj,"",@"SHT_CUDA_INFO"
	.sectionflags	@""
	.align	4


	//----- nvinfo : EIATTR_CUDA_API_VERSION
	.align		4
        /*0000*/ 	.byte	0x04, 0x37
        /*0002*/ 	.short	(.L_1953 - .L_1952)
.L_1952:
        /*0004*/ 	.word	0x00000082


	//----- nvinfo : EIATTR_KPARAM_INFO
	.align		4
.L_1953:
        /*0008*/ 	.byte	0x04, 0x17
        /*000a*/ 	.short	(.L_1955 - .L_1954)
.L_1954:
        /*000c*/ 	.word	0x00000000
        /*0010*/ 	.short	0x000b
        /*0012*/ 	.short	0x0058
        /*0014*/ 	.byte	0x00, 0xf0, 0x21, 0x00


	//----- nvinfo : EIATTR_KPARAM_INFO
	.align		4
.L_1955:
        /*0018*/ 	.byte	0x04, 0x17
        /*001a*/ 	.short	(.L_1957 - .L_1956)
.L_1956:
        /*001c*/ 	.word	0x00000000
        /*0020*/ 	.short	0x000a
        /*0022*/ 	.short	0x0050
        /*0024*/ 	.byte	0x00, 0xf0, 0x21, 0x00


	//----- nvinfo : EIATTR_KPARAM_INFO
	.align		4
.L_1957:
        /*0028*/ 	.byte	0x04, 0x17
        /*002a*/ 	.short	(.L_1959 - .L_1958)
.L_1958:
        /*002c*/ 	.word	0x00000000
        /*0030*/ 	.short	0x0009
        /*0032*/ 	.short	0x0048
        /*0034*/ 	.byte	0x00, 0xf0, 0x21, 0x00


	//----- nvinfo : EIATTR_KPARAM_INFO
	.align		4
.L_1959:
        /*0038*/ 	.byte	0x04, 0x17
        /*003a*/ 	.short	(.L_1961 - .L_1960)
.L_1960:
        /*003c*/ 	.word	0x00000000
        /*0040*/ 	.short	0x0008
        /*0042*/ 	.short	0x0040
        /*0044*/ 	.byte	0x00, 0xf0, 0x11, 0x00


	//----- nvinfo : EIATTR_KPARAM_INFO
	.align		4
.L_1961:
        /*0048*/ 	.byte	0x04, 0x17
        /*004a*/ 	.short	(.L_1963 - .L_1962)
.L_1962:
        /*004c*/ 	.word	0x00000000
        /*0050*/ 	.short	0x0007
        /*0052*/ 	.short	0x0038
        /*0054*/ 	.byte	0x00, 0xf0, 0x21, 0x00


	//----- nvinfo : EIATTR_KPARAM_INFO
	.align		4
.L_1963:
        /*0058*/ 	.byte	0x04, 0x17
        /*005a*/ 	.short	(.L_1965 - .L_1964)
.L_1964:
        /*005c*/ 	.word	0x00000000
        /*0060*/ 	.short	0x0006
        /*0062*/ 	.short	0x0030
        /*0064*/ 	.byte	0x00, 0xf0, 0x21, 0x00


	//----- nvinfo : EIATTR_KPARAM_INFO
	.align		4
.L_1965:
        /*0068*/ 	.byte	0x04, 0x17
        /*006a*/ 	.short	(.L_1967 - .L_1966)
.L_1966:
        /*006c*/ 	.word	0x00000000
        /*0070*/ 	.short	0x0005
        /*0072*/ 	.short	0x0028
        /*0074*/ 	.byte	0x00, 0xf0, 0x21, 0x00


	//----- nvinfo : EIATTR_KPARAM_INFO
	.align		4
.L_1967:
        /*0078*/ 	.byte	0x04, 0x17
        /*007a*/ 	.short	(.L_1969 - .L_1968)
.L_1968:
        /*007c*/ 	.word	0x00000000
        /*0080*/ 	.short	0x0004
        /*0082*/ 	.short	0x0020
        /*0084*/ 	.byte	0x00, 0xf0, 0x21, 0x00


	//----- nvinfo : EIATTR_KPARAM_INFO
	.align		4
.L_1969:
        /*0088*/ 	.byte	0x04, 0x17
        /*008a*/ 	.short	(.L_1971 - .L_1970)
.L_1970:
        /*008c*/ 	.word	0x00000000
        /*0090*/ 	.short	0x0003
        /*0092*/ 	.short	0x0018
        /*0094*/ 	.byte	0x00, 0xf0, 0x21, 0x00


	//----- nvinfo : EIATTR_KPARAM_INFO
	.align		4
.L_1971:
        /*0098*/ 	.byte	0x04, 0x17
        /*009a*/ 	.short	(.L_1973 - .L_1972)
.L_1972:
        /*009c*/ 	.word	0x00000000
        /*00a0*/ 	.short	0x0002
        /*00a2*/ 	.short	0x0010
        /*00a4*/ 	.byte	0x00, 0xf0, 0x21, 0x00


	//----- nvinfo : EIATTR_KPARAM_INFO
	.align		4
.L_1973:
        /*00a8*/ 	.byte	0x04, 0x17
        /*00aa*/ 	.short	(.L_1975 - .L_1974)
.L_1974:
        /*00ac*/ 	.word	0x00000000
        /*00b0*/ 	.short	0x0001
        /*00b2*/ 	.short	0x0008
        /*00b4*/ 	.byte	0x00, 0xf0, 0x21, 0x00


	//----- nvinfo : EIATTR_KPARAM_INFO
	.align		4
.L_1975:
        /*00b8*/ 	.byte	0x04, 0x17
        /*00ba*/ 	.short	(.L_1977 - .L_1976)
.L_1976:
        /*00bc*/ 	.word	0x00000000
        /*00c0*/ 	.short	0x0000
        /*00c2*/ 	.short	0x0000
        /*00c4*/ 	.byte	0x00, 0xf0, 0x21, 0x00


	//----- nvinfo : EIATTR_SPARSE_MMA_MASK
	.align		4
.L_1977:
        /*00c8*/ 	.byte	0x03, 0x50
        /*00ca*/ 	.short	0x0000


	//----- nvinfo : EIATTR_MAXREG_COUNT
	.align		4
        /*00cc*/ 	.byte	0x03, 0x1b
        /*00ce*/ 	.short	0x00a8


	//----- nvinfo : EIATTR_NUM_BARRIERS
	.align		4
        /*00d0*/ 	.byte	0x02, 0x4c
        /*00d2*/ 	.byte	0x01
	.zero		1


	//----- nvinfo : EIATTR_ANNOTATIONS
	.align		4
        /*00d4*/ 	.byte	0x04, 0x55
        /*00d6*/ 	.short	(.L_1979 - .L_1978)


	//   ....[0]....
.L_1978:
        /* <DEDUP_REMOVED lines=27> */


	//----- nvinfo : EIATTR_MERCURY_ISA_VERSION
	.align		4
.L_1979:
        /*0278*/ 	.byte	0x03, 0x5f
        /*027a*/ 	.short	0x0101


	//----- nvinfo : EIATTR_INT_WARP_WIDE_INSTR_OFFSETS
	.align		4
        /*027c*/ 	.byte	0x04, 0x31
        /*027e*/ 	.short	(.L_1981 - .L_1980)


	//   ....[0]....
.L_1980:
        /*0280*/ 	.word	0x00005270


	//----- nvinfo : EIATTR_COOP_GROUP_MASK_REGIDS
	.align		4
.L_1981:
        /*0284*/ 	.byte	0x04, 0x29
        /*0286*/ 	.short	(.L_1983 - .L_1982)


	//   ....[0]....
.L_1982:
        /*0288*/ 	.word	0xffffffff


	//   ....[1]....
        /*028c*/ 	.word	0xffffffff


	//   ....[2]....
        /*0290*/ 	.word	0xffffffff


	//   ....[3]....
        /*0294*/ 	.word	0xffffffff


	//   ....[4]....
        /*0298*/ 	.word	0xffffffff


	//   ....[5]....
        /*029c*/ 	.word	0xffffffff


	//   ....[6]....
        /*02a0*/ 	.word	0xffffffff


	//   ....[7]....
        /*02a4*/ 	.word	0xffffffff


	//   ....[8]....
        /*02a8*/ 	.word	0x05000020


	//   ....[9]....
        /*02ac*/ 	.word	0x0500001f


	//   ....[10]....
        /*02b0*/ 	.word	0x05000021


	//   ....[11]....
        /*02b4*/ 	.word	0x05000022


	//   ....[12]....
        /*02b8*/ 	.word	0x05000024


	//   ....[13]....
        /*02bc*/ 	.word	0x05000023


	//   ....[14]....
        /*02c0*/ 	.word	0x05000025


	//   ....[15]....
        /*02c4*/ 	.word	0x0500001a


	//   ....[16]....
        /*02c8*/ 	.word	0x05000024


	//   ....[17]....
        /*02cc*/ 	.word	0x05000023


	//   ....[18]....
        /*02d0*/ 	.word	0x05000025


	//   ....[19]....
        /*02d4*/ 	.word	0x0500002a


	//   ....[20]....
        /*02d8*/ 	.word	0x0500002c


	//   ....[21]....
        /*02dc*/ 	.word	0x05000029


	//   ....[22]....
        /*02e0*/ 	.word	0x0500002b


	//   ....[23]....
        /*02e4*/ 	.word	0x0500001e


	//   ....[24]....
        /*02e8*/ 	.word	0x05000024


	//   ....[25]....
        /*02ec*/ 	.word	0x05000023


	//   ....[26]....
        /*02f0*/ 	.word	0x05000025


	//   ....[27]....
        /*02f4*/ 	.word	0x0500002a


	//   ....[28]....
        /*02f8*/ 	.word	0x0500002c


	//   ....[29]....
        /*02fc*/ 	.word	0x05000029


	//   ....[30]....
        /*0300*/ 	.word	0x0500002b


	//   ....[31]....
        /*0304*/ 	.word	0x0500001e


	//   ....[32]....
        /*0308*/ 	.word	0x0500001e


	//   ....[33]....
        /*030c*/ 	.word	0x0500001f


	//   ....[34]....
        /*0310*/ 	.word	0x05000032


	//   ....[35]....
        /*0314*/ 	.word	0x05000021


	//   ....[36]....
        /*0318*/ 	.word	0x05000020


	//   ....[37]....
        /*031c*/ 	.word	0x05000031


	//   ....[38]....
        /*0320*/ 	.word	0x0500001f


	//   ....[39]....
        /*0324*/ 	.word	0x05000034


	//   ....[40]....
        /*0328*/ 	.word	0x0500001e


	//   ....[41]....
        /*032c*/ 	.word	0x05000031


	//   ....[42]....
        /*0330*/ 	.word	0x05000020


	//   ....[43]....
        /*0334*/ 	.word	0x05000021


	//   ....[44]....
        /*0338*/ 	.word	0x05000030


	//   ....[45]....
        /*033c*/ 	.word	0x05000033


	//   ....[46]....
        /*0340*/ 	.word	0x0500001c


	//   ....[47]....
        /*0344*/ 	.word	0x0500002d


	//   ....[48]....
        /*0348*/ 	.word	0x0500001d


	//   ....[49]....
        /*034c*/ 	.word	0x05000031


	//   ....[50]....
        /*0350*/ 	.word	0x05000030


	//   ....[51]....
        /*0354*/ 	.word	0x05000034


	//   ....[52]....
        /*0358*/ 	.word	0x0500002b


	//   ....[53]....
        /*035c*/ 	.word	0x0500002e


	//   ....[54]....
        /*0360*/ 	.word	0x05000020


	//   ....[55]....
        /*0364*/ 	.word	0x05000021


	//   ....[56]....
        /*0368*/ 	.word	0x05000022


	//   ....[57]....
        /*036c*/ 	.word	0x05000023


	//   ....[58]....
        /*0370*/ 	.word	0x05000029


	//   ....[59]....
        /*0374*/ 	.word	0x0500002b


	//   ....[60]....
        /*0378*/ 	.word	0x05000030


	//   ....[61]....
        /*037c*/ 	.word	0x0500002f


	//   ....[62]....
        /*0380*/ 	.word	0x05000022


	//   ....[63]....
        /*0384*/ 	.word	0x05000019


	//   ....[64]....
        /*0388*/ 	.word	0x05000033


	//   ....[65]....
        /*038c*/ 	.word	0x05000033


	//   ....[66]....
        /*0390*/ 	.word	0x05000033


	//   ....[67]....
        /*0394*/ 	.word	0x05000033


	//   ....[68]....
        /*0398*/ 	.word	0x05000033


	//   ....[69]....
        /*039c*/ 	.word	0x05000033


	//   ....[70]....
        /*03a0*/ 	.word	0x05000033


	//   ....[71]....
        /*03a4*/ 	.word	0x05000033


	//   ....[72]....
        /*03a8*/ 	.word	0x05000033


	//   ....[73]....
        /*03ac*/ 	.word	0x05000033


	//   ....[74]....
        /*03b0*/ 	.word	0x05000033


	//   ....[75]....
        /*03b4*/ 	.word	0x05000033


	//   ....[76]....
        /*03b8*/ 	.word	0x05000033


	//   ....[77]....
        /*03bc*/ 	.word	0x05000033


	//   ....[78]....
        /*03c0*/ 	.word	0x05000033


	//   ....[79]....
        /*03c4*/ 	.word	0x05000033


	//   ....[80]....
        /*03c8*/ 	.word	0x05000033


	//   ....[81]....
        /*03cc*/ 	.word	0x05000033


	//   ....[82]....
        /*03d0*/ 	.word	0x05000033


	//   ....[83]....
        /*03d4*/ 	.word	0x05000033


	//   ....[84]....
        /*03d8*/ 	.word	0x05000033


	//   ....[85]....
        /*03dc*/ 	.word	0x05000033


	//   ....[86]....
        /*03e0*/ 	.word	0x05000033


	//   ....[87]....
        /*03e4*/ 	.word	0x05000033


	//   ....[88]....
        /*03e8*/ 	.word	0x05000033


	//   ....[89]....
        /*03ec*/ 	.word	0x05000033


	//   ....[90]....
        /*03f0*/ 	.word	0x05000033


	//   ....[91]....
        /*03f4*/ 	.word	0x05000033


	//   ....[92]....
        /*03f8*/ 	.word	0x05000033


	//   ....[93]....
        /*03fc*/ 	.word	0x05000033


	//   ....[94]....
        /*0400*/ 	.word	0x05000033


	//   ....[95]....
        /*0404*/ 	.word	0x05000033


	//   ....[96]....
        /*0408*/ 	.word	0x05000033


	//   ....[97]....
        /*040c*/ 	.word	0x05000033


	//   ....[98]....
        /*0410*/ 	.word	0x05000033


	//   ....[99]....
        /*0414*/ 	.word	0x05000033


	//   ....[100]....
        /*0418*/ 	.word	0x05000033


	//   ....[101]....
        /*041c*/ 	.word	0x05000033


	//   ....[102]....
        /*0420*/ 	.word	0x05000033


	//   ....[103]....
        /*0424*/ 	.word	0x05000033


	//   ....[104]....
        /*0428*/ 	.word	0x05000033


	//   ....[105]....
        /*042c*/ 	.word	0x05000033


	//   ....[106]....
        /*0430*/ 	.word	0x05000033


	//   ....[107]....
        /*0434*/ 	.word	0x05000033


	//   ....[108]....
        /*0438*/ 	.word	0x05000033


	//   ....[109]....
        /*043c*/ 	.word	0x05000033


	//   ....[110]....
        /*0440*/ 	.word	0x05000033


	//   ....[111]....
        /*0444*/ 	.word	0x05000033


	//   ....[112]....
        /*0448*/ 	.word	0x05000033


	//   ....[113]....
        /*044c*/ 	.word	0x05000033


	//   ....[114]....
        /*0450*/ 	.word	0x05000033


	//   ....[115]....
        /*0454*/ 	.word	0x05000033


	//   ....[116]....
        /*0458*/ 	.word	0x05000033


	//   ....[117]....
        /*045c*/ 	.word	0x05000033


	//   ....[118]....
        /*0460*/ 	.word	0x05000033


	//   ....[119]....
        /*0464*/ 	.word	0x05000033


	//----- nvinfo : EIATTR_COOP_GROUP_INSTR_OFFSETS
	.align		4
.L_1983:
        /*0468*/ 	.byte	0x04, 0x28
        /*046a*/ 	.short	(.L_1985 - .L_1984)


	//   ....[0]....
.L_1984:
        /*046c*/ 	.word	0x00004dc0


	//   ....[1]....
        /*0470*/ 	.word	0x00004e00


	//   ....[2]....
        /*0474*/ 	.word	0x00004e30


	//   ....[3]....
        /*0478*/ 	.word	0x00004e60


	//   ....[4]....
        /*047c*/ 	.word	0x00005420


	//   ....[5]....
        /*0480*/ 	.word	0x00005440


	//   ....[6]....
        /*0484*/ 	.word	0x00005460


	//   ....[7]....
        /*0488*/ 	.word	0x00005480


	//   ....[8]....
        /*048c*/ 	.word	0x00007d10


	//   ....[9]....
        /*0490*/ 	.word	0x00007d40


	//   ....[10]....
        /*0494*/ 	.word	0x00007d90


	//   ....[11]....
        /*0498*/ 	.word	0x00007db0


	//   ....[12]....
        /*049c*/ 	.word	0x00007de0


	//   ....[13]....
        /*04a0*/ 	.word	0x00007df0


	//   ....[14]....
        /*04a4*/ 	.word	0x00007e20


	//   ....[15]....
        /*04a8*/ 	.word	0x00007e30


	//   ....[16]....
        /*04ac*/ 	.word	0x00007fc0


	//   ....[17]....
        /*04b0*/ 	.word	0x00007ff0


	//   ....[18]....
        /*04b4*/ 	.word	0x00008040


	//   ....[19]....
        /*04b8*/ 	.word	0x00008060


	//   ....[20]....
        /*04bc*/ 	.word	0x00008090


	//   ....[21]....
        /*04c0*/ 	.word	0x000080a0


	//   ....[22]....
        /*04c4*/ 	.word	0x000080d0


	//   ....[23]....
        /*04c8*/ 	.word	0x000080e0


	//   ....[24]....
        /*04cc*/ 	.word	0x00008220


	//   ....[25]....
        /*04d0*/ 	.word	0x00008250


	//   ....[26]....
        /*04d4*/ 	.word	0x000082a0


	//   ....[27]....
        /*04d8*/ 	.word	0x000082c0


	//   ....[28]....
        /*04dc*/ 	.word	0x000082f0


	//   ....[29]....
        /*04e0*/ 	.word	0x00008300


	//   ....[30]....
        /*04e4*/ 	.word	0x00008330


	//   ....[31]....
        /*04e8*/ 	.word	0x00008340


	//   ....[32]....
        /*04ec*/ 	.word	0x00008660


	//   ....[33]....
        /*04f0*/ 	.word	0x00008690


	//   ....[34]....
        /*04f4*/ 	.word	0x000086c0


	//   ....[35]....
        /*04f8*/ 	.word	0x00008710


	//   ....[36]....
        /*04fc*/ 	.word	0x00008730


	//   ....[37]....
        /*0500*/ 	.word	0x00008760


	//   ....[38]....
        /*0504*/ 	.word	0x00008780


	//   ....[39]....
        /*0508*/ 	.word	0x000087a0


	//   ....[40]....
        /*050c*/ 	.word	0x000087c0


	//   ....[41]....
        /*0510*/ 	.word	0x000087e0


	//   ....[42]....
        /*0514*/ 	.word	0x00008800


	//   ....[43]....
        /*0518*/ 	.word	0x00008820


	//   ....[44]....
        /*051c*/ 	.word	0x00008840


	//   ....[45]....
        /*0520*/ 	.word	0x00008870


	//   ....[46]....
        /*0524*/ 	.word	0x000088b0


	//   ....[47]....
        /*0528*/ 	.word	0x000088d0


	//   ....[48]....
        /*052c*/ 	.word	0x000088f0


	//   ....[49]....
        /*0530*/ 	.word	0x00008910


	//   ....[50]....
        /*0534*/ 	.word	0x00008940


	//   ....[51]....
        /*0538*/ 	.word	0x00008970


	//   ....[52]....
        /*053c*/ 	.word	0x00008990


	//   ....[53]....
        /*0540*/ 	.word	0x000089b0


	//   ....[54]....
        /*0544*/ 	.word	0x000089d0


	//   ....[55]....
        /*0548*/ 	.word	0x00008a00


	//   ....[56]....
        /*054c*/ 	.word	0x00008a50


	//   ....[57]....
        /*0550*/ 	.word	0x00008a80


	//   ....[58]....
        /*0554*/ 	.word	0x00008ab0


	//   ....[59]....
        /*0558*/ 	.word	0x00008ae0


	//   ....[60]....
        /*055c*/ 	.word	0x00008b10


	//   ....[61]....
        /*0560*/ 	.word	0x00008b40


	//   ....[62]....
        /*0564*/ 	.word	0x00008c70


	//   ....[63]....
        /*0568*/ 	.word	0x00008cc0


	//   ....[64]....
        /*056c*/ 	.word	0x00008df0


	//   ....[65]....
        /*0570*/ 	.word	0x00008e40


	//   ....[66]....
        /*0574*/ 	.word	0x00008eb0


	//   ....[67]....
        /*0578*/ 	.word	0x00008f10


	//   ....[68]....
        /*057c*/ 	.word	0x00008f80


	//   ....[69]....
        /*0580*/ 	.word	0x00008fe0


	//   ....[70]....
        /*0584*/ 	.word	0x00009050


	//   ....[71]....
        /*0588*/ 	.word	0x000090b0


	//   ....[72]....
        /*058c*/ 	.word	0x00009160


	//   ....[73]....
        /*0590*/ 	.word	0x000091f0


	//   ....[74]....
        /*0594*/ 	.word	0x00009260


	//   ....[75]....
        /*0598*/ 	.word	0x000092c0


	//   ....[76]....
        /*059c*/ 	.word	0x00009330


	//   ....[77]....
        /*05a0*/ 	.word	0x00009390


	//   ....[78]....
        /*05a4*/ 	.word	0x00009400


	//   ....[79]....
        /*05a8*/ 	.word	0x00009460


	//   ....[80]....
        /*05ac*/ 	.word	0x00009510


	//   ....[81]....
        /*05b0*/ 	.word	0x000095a0


	//   ....[82]....
        /*05b4*/ 	.word	0x00009610


	//   ....[83]....
        /*05b8*/ 	.word	0x00009670


	//   ....[84]....
        /*05bc*/ 	.word	0x000096e0


	//   ....[85]....
        /*05c0*/ 	.word	0x00009740


	//   ....[86]....
        /*05c4*/ 	.word	0x000097b0


	//   ....[87]....
        /*05c8*/ 	.word	0x00009810


	//   ....[88]....
        /*05cc*/ 	.word	0x000098c0


	//   ....[89]....
        /*05d0*/ 	.word	0x00009980


	//   ....[90]....
        /*05d4*/ 	.word	0x00009ab0


	//   ....[91]....
        /*05d8*/ 	.word	0x00009b30


	//   ....[92]....
        /*05dc*/ 	.word	0x00009be0


	//   ....[93]....
        /*05e0*/ 	.word	0x00009c40


	//   ....[94]....
        /*05e4*/ 	.word	0x00009cc0


	//   ....[95]....
        /*05e8*/ 	.word	0x00009d90


	//   ....[96]....
        /*05ec*/ 	.word	0x00009e10


	//   ....[97]....
        /*05f0*/ 	.word	0x00009eb0


	//   ....[98]....
        /*05f4*/ 	.word	0x00009f70


	//   ....[99]....
        /*05f8*/ 	.word	0x00009fd0


	//   ....[100]....
        /*05fc*/ 	.word	0x0000a040


	//   ....[101]....
        /*0600*/ 	.word	0x0000a0a0


	//   ....[102]....
        /*0604*/ 	.word	0x0000a110


	//   ....[103]....
        /*0608*/ 	.word	0x0000a170


	//   ....[104]....
        /*060c*/ 	.word	0x0000a1f0


	//   ....[105]....
        /*0610*/ 	.word	0x0000a270


	//   ....[106]....
        /*0614*/ 	.word	0x0000a2e0


	//   ....[107]....
        /*0618*/ 	.word	0x0000a340


	//   ....[108]....
        /*061c*/ 	.word	0x0000a3b0


	//   ....[109]....
        /*0620*/ 	.word	0x0000a410


	//   ....[110]....
        /*0624*/ 	.word	0x0000a480


	//   ....[111]....
        /*0628*/ 	.word	0x0000a4e0


	//   ....[112]....
        /*062c*/ 	.word	0x0000a540


	//   ....[113]....
        /*0630*/ 	.word	0x0000a5b0


	//   ....[114]....
        /*0634*/ 	.word	0x0000a620


	//   ....[115]....
        /*0638*/ 	.word	0x0000a680


	//   ....[116]....
        /*063c*/ 	.word	0x0000a6f0


	//   ....[117]....
        /*0640*/ 	.word	0x0000a750


	//   ....[118]....
        /*0644*/ 	.word	0x0000a810


	//   ....[119]....
        /*0648*/ 	.word	0x0000a8a0


	//----- nvinfo : EIATTR_EXIT_INSTR_OFFSETS
	.align		4
.L_1985:
        /*064c*/ 	.byte	0x04, 0x1c
        /*064e*/ 	.short	(.L_1987 - .L_1986)


	//   ....[0]....
.L_1986:
        /*0650*/ 	.word	0x00006ce0


	//   ....[1]....
        /*0654*/ 	.word	0x00008d90


	//----- nvinfo : EIATTR_MAX_THREADS
	.align		4
.L_1987:
        /*0658*/ 	.byte	0x04, 0x05
        /*065a*/ 	.short	(.L_1989 - .L_1988)
.L_1988:
        /*065c*/ 	.word	0x00000140
        /*0660*/ 	.word	0x00000001
        /*0664*/ 	.word	0x00000001


	//----- nvinfo : EIATTR_CRS_STACK_SIZE
	.align		4
.L_1989:
        /*0668*/ 	.byte	0x04, 0x1e
        /*066a*/ 	.short	(.L_1991 - .L_1990)
.L_1990:
        /*066c*/ 	.word	0x00000000


	//----- nvinfo : EIATTR_CBANK_PARAM_SIZE
	.align		4
.L_1991:
        /*0670*/ 	.byte	0x03, 0x19
        /*0672*/ 	.short	0x0060


	//----- nvinfo : EIATTR_PARAM_CBANK
	.align		4
        /*0674*/ 	.byte	0x04, 0x0a
        /*0676*/ 	.short	(.L_1993 - .L_1992)
	.align		4
.L_1992:
        /*0678*/ 	.word	index@(.nv.constant0._ZN13group_norm_v218gn_bwd_cuda_kernelI6__halfLi320ELi1ELi32ELi80ELi256ELb0ELb1ELi64ELi320ELi320ELi4ELb1ELi32ELb0ELb0ELNS_15WgradSyncMethodE3ENS_16CompileConditionILi900EEEEEvPT_S6_S6_PKS5_S8_S8_S8_PKfflPfPj)
        /*067c*/ 	.short	0x0210
        /*067e*/ 	.short	0x0060


	//----- nvinfo : EIATTR_SW_WAR
	.align		4
.L_1993:
        /*0680*/ 	.byte	0x04, 0x36
        /*0682*/ 	.short	(.L_1995 - .L_1994)
.L_1994:
        /*0684*/ 	.word	0x00000008
.L_1995:


//--------------------- .nv.info._ZN13group_norm_v218gn_bwd_cuda_kernelI6__halfLi320ELi2ELi32ELi80ELi256ELb0ELb1ELi32ELi320ELi320ELi4ELb1ELi32ELb0ELb0ELNS_15WgradSyncMethodE3ENS_16CompileConditionILi900EEEEEvPT_S6_S6_PKS5_S8_S8_S8_PKfflPfPj --------------------------
	.section	.nv.info._ZN13group_norm_v218gn_bwd_cuda_kernelI6__halfLi320ELi2ELi32ELi80ELi256ELb0ELb1ELi32ELi320ELi320ELi4ELb1ELi32ELb0ELb0ELNS_15WgradSyncMethodE3ENS_16CompileConditionILi900EEEEEvPT_S6_S6_PKS5_S8_S8_S8_PKfflPfPj,"",@"SHT_CUDA_INFO"
	.sectionflags	@""
	.align	4


	//----- nvinfo : EIATTR_CUDA_API_VERSION
	.align		4
        /*0000*/ 	.byte	0x04, 0x37
        /*0002*/ 	.short	(.L_1997 - .L_1996)
.L_1996:
        /*0004*/ 	.word	0x00000082


	//----- nvinfo : EIATTR_KPARAM_INFO
	.align		4
.L_1997:
        /*0008*/ 	.byte	0x04, 0x17
        /*000a*/ 	.short	(.L_1999 - .L_1998)
.L_1998:
        /*000c*/ 	.word	0x00000000
        /*0010*/ 	.short	0x000b
        /*0012*/ 	.short	0x0058
        /*0014*/ 	.byte	0x00, 0xf0, 0x21, 0x00


	//----- nvinfo : EIATTR_KPARAM_INFO
	.align		4
.L_1999:
        /*0018*/ 	.byte	0x04, 0x17
        /*001a*/ 	.short	(.L_2001 - .L_2000)
.L_2000:
        /*001c*/ 	.word	0x00000000
        /*0020*/ 	.short	0x000a
        /*0022*/ 	.short	0x0050
        /*0024*/ 	.byte	0x00, 0xf0, 0x21, 0x00


	//----- nvinfo : EIATTR_KPARAM_INFO
	.align		4
.L_2001:
        /*0028*/ 	.byte	0x04, 0x17
        /*002a*/ 	.short	(.L_2003 - .L_2002)
.L_2002:
        /*002c*/ 	.word	0x00000000
        /*0030*/ 	.short	0x0009
        /*0032*/ 	.short	0x0048
        /*0034*/ 	.byte	0x00, 0xf0, 0x21, 0x00


	//----- nvinfo : EIATTR_KPARAM_INFO
	.align		4
.L_2003:
        /*0038*/ 	.byte	0x04, 0x17
        /*003a*/ 	.short	(.L_2005 - .L_2004)
.L_2004:
        /*003c*/ 	.word	0x00000000
        /*0040*/ 	.short	0x0008
        /*0042*/ 	.short	0x0040
        /*0044*/ 	.byte	0x00, 0xf0, 0x11, 0x00


	//----- nvinfo : EIATTR_KPARAM_INFO
	.align		4
.L_2005:
        /*0048*/ 	.byte	0x04, 0x17
        /*004a*/ 	.short	(.L_2007 - .L_2006)
.L_2006:
        /*004c*/ 	.word	0x00000000
        /*0050*/ 	.short	0x0007
        /*0052*/ 	.short	0x0038
        /*0054*/ 	.byte	0x00, 0xf0, 0x21, 0x00


	//----- nvinfo : EIATTR_KPARAM_INFO
	.align		4
.L_2007:
        /*0058*/ 	.byte	0x04, 0x17
        /*005a*/ 	.short	(.L_2009 - .L_2008)
.L_2008:
        /*005c*/ 	.word	0x00000000
        /*0060*/ 	.short	0x0006
        /*0062*/ 	.short	0x0030
        /*0064*/ 	.byte	0x00, 0xf0, 0x21, 0x00


	//----- nvinfo : EIATTR_KPARAM_INFO
	.align		4
.L_2009:
        /*0068*/ 	.byte	0x04, 0x17
        /*006a*/ 	.short	(.L_2011 - .L_2010)
.L_2010:
        /*006c*/ 	.word	0x00000000
        /*0070*/ 	.short	0x0005
        /*0072*/ 	.short	0x0028
        /*0074*/ 	.byte	0x00, 0xf0, 0x21, 0x00


	//----- nvinfo : EIATTR_KPARAM_INFO
	.align		4
.L_2011:
        /*0078*/ 	.byte	0x04, 0x17
        /*007a*/ 	.short	(.L_2013 - .L_2012)
.L_2012:
        /*007c*/ 	.word	0x00000000
        /*0080*/ 	.short	0x0004
        /*0082*/ 	.short	0x0020
        /*0084*/ 	.byte	0x00, 0xf0, 0x21, 0x00


	//----- nvinfo : EIATTR_KPARAM_INFO
	.align		4
.L_2013:
        /*0088*/ 	.byte	0x04, 0x17
        /*008a*/ 	.short	(.L_2015 - .L_2014)
.L_2014:
        /*008c*/ 	.word	0x00000000
        /*0090*/ 	.short	0x0003
        /*0092*/ 	.short	0x0018
        /*0094*/ 	.byte	0x00, 0xf0, 0x21, 0x00


	//----- nvinfo : EIATTR_KPARAM_INFO
	.align		4
.L_2015:
        /*0098*/ 	.byte	0x04, 0x17
        /*009a*/ 	.short	(.L_2017 - .L_2016)
.L_2016:
        /*009c*/ 	.word	0x00000000
        /*00a0*/ 	.short	0x0002
        /*00a2*/ 	.short	0x0010
        /*00a4*/ 	.byte	0x00, 0xf0, 0x21, 0x00


	//----- nvinfo : EIATTR_KPARAM_INFO
	.align		4
.L_2017:
        /*00a8*/ 	.byte	0x04, 0x17
        /*00aa*/ 	.short	(.L_2019 - .L_2018)
.L_2018:
        /*00ac*/ 	.word	0x00000000
        /*00b0*/ 	.short	0x0001
        /*00b2*/ 	.short	0x0008
        /*00b4*/ 	.byte	0x00, 0xf0, 0x21, 0x00


	//----- nvinfo : EIATTR_KPARAM_INFO
	.align		4
.L_2019:
        /*00b8*/ 	.byte	0x04, 0x17
        /*00ba*/ 	.short	(.L_2021 - .L_2020)
.L_2020:
        /*00bc*/ 	.word	0x00000000
        /*00c0*/ 	.short	0x0000
        /*00c2*/ 	.short	0x0000
        /*00c4*/ 	.byte	0x00, 0xf0, 0x21, 0x00


	//----- nvinfo : EIATTR_SPARSE_MMA_MASK
	.align		4
.L_2021:
        /*00c8*/ 	.byte	0x03, 0x50
        /*00ca*/ 	.short	0x0000


	//----- nvinfo : EIATTR_MAXREG_COUNT
	.align		4
        /*00cc*/ 	.byte	0x03, 0x1b
        /*00ce*/ 	.short	0x0060


	//----- nvinfo : EIATTR_NUM_BARRIERS
	.align		4
        /*00d0*/ 	.byte	0x02, 0x4c
        /*00d2*/ 	.byte	0x01
	.zero		1


	//----- nvinfo : EIATTR_ANNOTATIONS
	.align		4
        /*00d4*/ 	.byte	0x04, 0x55
        /*00d6*/ 	.short	(.L_2023 - .L_2022)


	//   ....[0]....
.L_2022:
        /* <DEDUP_REMOVED lines=13> */


	//----- nvinfo : EIATTR_MERCURY_ISA_VERSION
	.align		4
.L_2023:
        /*0198*/ 	.byte	0x03, 0x5f
        /*019a*/ 	.short	0x0101


	//----- nvinfo : EIATTR_COOP_GROUP_MASK_REGIDS
	.align		4
        /*019c*/ 	.byte	0x04, 0x29
        /*019e*/ 	.short	(.L_2025 - .L_2024)


	//   ....[0]....
.L_2024:
        /*01a0*/ 	.word	0xffffffff


	//   ....[1]....
        /*01a4*/ 	.word	0xffffffff


	//   ....[2]....
        /*01a8*/ 	.word	0xffffffff


	//   ....[3]....
        /*01ac*/ 	.word	0xffffffff


	//   ....[4]....
        /*01b0*/ 	.word	0xffffffff


	//   ....[5]....
        /*01b4*/ 	.word	0xffffffff


	//   ....[6]....
        /*01b8*/ 	.word	0xffffffff


	//   ....[7]....
        /*01bc*/ 	.word	0xffffffff


	//   ....[8]....
        /*01c0*/ 	.word	0xffffffff


	//   ....[9]....
        /*01c4*/ 	.word	0xffffffff


	//   ....[10]....
        /*01c8*/ 	.word	0x0500000f


	//   ....[11]....
        /*01cc*/ 	.word	0x05000016


	//   ....[12]....
        /*01d0*/ 	.word	0x05000018


	//   ....[13]....
        /*01d4*/ 	.word	0x05000011


	//   ....[14]....
        /*01d8*/ 	.word	0x0500001d


	//   ....[15]....
        /*01dc*/ 	.word	0x05000012


	//   ....[16]....
        /*01e0*/ 	.word	0x05000016


	//   ....[17]....
        /*01e4*/ 	.word	0x05000017


	//   ....[18]....
        /*01e8*/ 	.word	0x05000016


	//   ....[19]....
        /*01ec*/ 	.word	0x0500000f


	//   ....[20]....
        /*01f0*/ 	.word	0x05000011


	//   ....[21]....
        /*01f4*/ 	.word	0x05000018


	//   ....[22]....
        /*01f8*/ 	.word	0x05000022


	//   ....[23]....
        /*01fc*/ 	.word	0x05000021


	//   ....[24]....
        /*0200*/ 	.word	0x0500000f


	//   ....[25]....
        /*0204*/ 	.word	0x05000016


	//   ....[26]....
        /*0208*/ 	.word	0x05000016


	//   ....[27]....
        /*020c*/ 	.word	0x0500000f


	//   ....[28]....
        /*0210*/ 	.word	0x05000011


	//   ....[29]....
        /*0214*/ 	.word	0x05000018


	//   ....[30]....
        /*0218*/ 	.word	0x05000022


	//   ....[31]....
        /*021c*/ 	.word	0x05000021


	//   ....[32]....
        /*0220*/ 	.word	0x0500000f


	//   ....[33]....
        /*0224*/ 	.word	0x05000016


	//   ....[34]....
        /*0228*/ 	.word	0x0500000f


	//   ....[35]....
        /*022c*/ 	.word	0x05000016


	//   ....[36]....
        /*0230*/ 	.word	0x05000022


	//   ....[37]....
        /*0234*/ 	.word	0x05000018


	//   ....[38]....
        /*0238*/ 	.word	0x0500001c


	//   ....[39]....
        /*023c*/ 	.word	0x0500002e


	//   ....[40]....
        /*0240*/ 	.word	0x05000024


	//   ....[41]....
        /*0244*/ 	.word	0x05000017


	//   ....[42]....
        /*0248*/ 	.word	0x05000016


	//   ....[43]....
        /*024c*/ 	.word	0x0500001b


	//   ....[44]....
        /*0250*/ 	.word	0x0500000f


	//   ....[45]....
        /*0254*/ 	.word	0x05000011


	//   ....[46]....
        /*0258*/ 	.word	0x05000029


	//   ....[47]....
        /*025c*/ 	.word	0x05000023


	//   ....[48]....
        /*0260*/ 	.word	0x0500002c


	//   ....[49]....
        /*0264*/ 	.word	0x05000012


	//   ....[50]....
        /*0268*/ 	.word	0x05000022


	//   ....[51]....
        /*026c*/ 	.word	0x05000025


	//   ....[52]....
        /*0270*/ 	.word	0x05000014


	//   ....[53]....
        /*0274*/ 	.word	0x05000020


	//   ....[54]....
        /*0278*/ 	.word	0x0500001e


	//   ....[55]....
        /*027c*/ 	.word	0x0500001c


	//   ....[56]....
        /*0280*/ 	.word	0x05000027


	//   ....[57]....
        /*0284*/ 	.word	0x0500001b


	//   ....[58]....
        /*0288*/ 	.word	0x05000023


	//   ....[59]....
        /*028c*/ 	.word	0x05000024


	//   ....[60]....
        /*0290*/ 	.word	0x0500002a


	//   ....[61]....
        /*0294*/ 	.word	0x0500002b


	//   ....[62]....
        /*0298*/ 	.word	0x05000031


	//   ....[63]....
        /*029c*/ 	.word	0x05000033


	//   ....[64]....
        /*02a0*/ 	.word	0x05000021


	//   ....[65]....
        /*02a4*/ 	.word	0x05000011


	//   ....[66]....
        /*02a8*/ 	.word	0x0500000f


	//   ....[67]....
        /*02ac*/ 	.word	0x0500000f


	//   ....[68]....
        /*02b0*/ 	.word	0x0500000f


	//   ....[69]....
        /*02b4*/ 	.word	0x0500000f


	//   ....[70]....
        /*02b8*/ 	.word	0x0500000f


	//   ....[71]....
        /*02bc*/ 	.word	0x0500000f


	//   ....[72]....
        /*02c0*/ 	.word	0x0500000f


	//   ....[73]....
        /*02c4*/ 	.word	0x0500000f


	//   ....[74]....
        /*02c8*/ 	.word	0x0500000f


	//   ....[75]....
        /*02cc*/ 	.word	0x0500000f


	//   ....[76]....
        /*02d0*/ 	.word	0x0500000f


	//   ....[77]....
        /*02d4*/ 	.word	0x0500000f


	//   ....[78]....
        /*02d8*/ 	.word	0x0500000f


	//   ....[79]....
        /*02dc*/ 	.word	0x0500000f


	//   ....[80]....
        /*02e0*/ 	.word	0x0500000f


	//   ....[81]....
        /*02e4*/ 	.word	0x0500000f


	//   ....[82]....
        /*02e8*/ 	.word	0x0500000f


	//   ....[83]....
        /*02ec*/ 	.word	0x0500000f


	//   ....[84]....
        /*02f0*/ 	.word	0x0500000f


	//   ....[85]....
        /*02f4*/ 	.word	0x0500000f


	//   ....[86]....
        /*02f8*/ 	.word	0x0500000f


	//   ....[87]....
        /*02fc*/ 	.word	0x0500000f


	//   ....[88]....
        /*0300*/ 	.word	0x0500000f


	//   ....[89]....
        /*0304*/ 	.word	0x0500000f


	//   ....[90]....
        /*0308*/ 	.word	0x0500000f


	//   ....[91]....
        /*030c*/ 	.word	0x0500000f


	//   ....[92]....
        /*0310*/ 	.word	0x0500000f


	//   ....[93]....
        /*0314*/ 	.word	0x0500000f


	//   ....[94]....
        /*0318*/ 	.word	0x0500000f


	//   ....[95]....
        /*031c*/ 	.word	0x0500000f


	//   ....[96]....
        /*0320*/ 	.word	0x0500000f


	//   ....[97]....
        /*0324*/ 	.word	0x0500000f


	//   ....[98]....
        /*0328*/ 	.word	0x0500000f


	//   ....[99]....
        /*032c*/ 	.word	0x0500000f


	//   ....[100]....
        /*0330*/ 	.word	0x0500000f


	//   ....[101]....
        /*0334*/ 	.word	0x0500000f


	//   ....[102]....
        /*0338*/ 	.word	0x0500000f


	//   ....[103]....
        /*033c*/ 	.word	0x0500000f


	//   ....[104]....
        /*0340*/ 	.word	0x0500000f


	//   ....[105]....
        /*0344*/ 	.word	0x0500000f


	//   ....[106]....
        /*0348*/ 	.word	0x0500000f


	//   ....[107]....
        /*034c*/ 	.word	0x0500000f


	//   ....[108]....
        /*0350*/ 	.word	0x0500000f


	//   ....[109]....
        /*0354*/ 	.word	0x0500000f


	//   ....[110]....
        /*0358*/ 	.word	0x0500000f


	//   ....[111]....
        /*035c*/ 	.word	0x0500000f


	//   ....[112]....
        /*0360*/ 	.word	0x0500000f


	//   ....[113]....
        /*0364*/ 	.word	0x0500000f


	//   ....[114]....
        /*0368*/ 	.word	0x0500000f


	//   ....[115]....
        /*036c*/ 	.word	0x0500000f


	//   ....[116]....
        /*0370*/ 	.word	0x0500000f


	//   ....[117]....
        /*0374*/ 	.word	0x0500000f


	//   ....[118]....
        /*0378*/ 	.word	0x0500000f


	//   ....[119]....
        /*037c*/ 	.word	0x0500000f


	//   ....[120]....
        /*0380*/ 	.word	0x0500000f


	//   ....[121]....
        /*0384*/ 	.word	0x0500000f


	//----- nvinfo : EIATTR_COOP_GROUP_INSTR_OFFSETS
	.align		4
.L_2025:
        /*0388*/ 	.byte	0x04, 0x28
        /*038a*/ 	.short	(.L_2027 - .L_2026)


	//   ....[0]....
.L_2026:
        /*038c*/ 	.word	0x00003410


	//   ....[1]....
        /*0390*/ 	.word	0x00003430


	//   ....[2]....
        /*0394*/ 	.word	0x00003470


	//   ....[3]....
        /*0398*/ 	.word	0x00003480


	//   ....[4]....
        /*039c*/ 	.word	0x00003ab0


	//   ....[5]....
        /*03a0*/ 	.word	0x00003ad0


	//   ....[6]....
        /*03a4*/ 	.word	0x00003af0


	//   ....[7]....
        /*03a8*/ 	.word	0x00003b10


	//   ....[8]....
        /*03ac*/ 	.word	0x00003b30


	//   ....[9]....
        /*03b0*/ 	.word	0x00003b50


	//   ....[10]....
        /*03b4*/ 	.word	0x000057e0


	//   ....[11]....
        /*03b8*/ 	.word	0x00005810


	//   ....[12]....
        /*03bc*/ 	.word	0x00005850


	//   ....[13]....
        /*03c0*/ 	.word	0x00005860


	//   ....[14]....
        /*03c4*/ 	.word	0x00005890


	//   ....[15]....
        /*03c8*/ 	.word	0x000058a0


	//   ....[16]....
        /*03cc*/ 	.word	0x000058d0


	//   ....[17]....
        /*03d0*/ 	.word	0x000058e0


	//   ....[18]....
        /*03d4*/ 	.word	0x00005ac0


	//   ....[19]....
        /*03d8*/ 	.word	0x00005af0


	//   ....[20]....
        /*03dc*/ 	.word	0x00005b20


	//   ....[21]....
        /*03e0*/ 	.word	0x00005b30


	//   ....[22]....
        /*03e4*/ 	.word	0x00005b60


	//   ....[23]....
        /*03e8*/ 	.word	0x00005b70


	//   ....[24]....
        /*03ec*/ 	.word	0x00005ba0


	//   ....[25]....
        /*03f0*/ 	.word	0x00005bb0


	//   ....[26]....
        /*03f4*/ 	.word	0x00005d30


	//   ....[27]....
        /*03f8*/ 	.word	0x00005d60


	//   ....[28]....
        /*03fc*/ 	.word	0x00005d90


	//   ....[29]....
        /*0400*/ 	.word	0x00005da0


	//   ....[30]....
        /*0404*/ 	.word	0x00005dd0


	//   ....[31]....
        /*0408*/ 	.word	0x00005de0


	//   ....[32]....
        /*040c*/ 	.word	0x00005e10


	//   ....[33]....
        /*0410*/ 	.word	0x00005e20


	//   ....[34]....
        /*0414*/ 	.word	0x00006120


	//   ....[35]....
        /*0418*/ 	.word	0x00006150


	//   ....[36]....
        /*041c*/ 	.word	0x00006220


	//   ....[37]....
        /*0420*/ 	.word	0x00006260


	//   ....[38]....
        /*0424*/ 	.word	0x00006290


	//   ....[39]....
        /*0428*/ 	.word	0x000062c0


	//   ....[40]....
        /*042c*/ 	.word	0x000062d0


	//   ....[41]....
        /*0430*/ 	.word	0x000062f0


	//   ....[42]....
        /*0434*/ 	.word	0x00006330


	//   ....[43]....
        /*0438*/ 	.word	0x00006360


	//   ....[44]....
        /*043c*/ 	.word	0x00006390


	//   ....[45]....
        /*0440*/ 	.word	0x000063b0


	//   ....[46]....
        /*0444*/ 	.word	0x000063d0


	//   ....[47]....
        /*0448*/ 	.word	0x000063f0


	//   ....[48]....
        /*044c*/ 	.word	0x00006410


	//   ....[49]....
        /*0450*/ 	.word	0x00006440


	//   ....[50]....
        /*0454*/ 	.word	0x00006490


	//   ....[51]....
        /*0458*/ 	.word	0x000064c0


	//   ....[52]....
        /*045c*/ 	.word	0x000064e0


	//   ....[53]....
        /*0460*/ 	.word	0x00006500


	//   ....[54]....
        /*0464*/ 	.word	0x00006530


	//   ....[55]....
        /*0468*/ 	.word	0x00006550


	//   ....[56]....
        /*046c*/ 	.word	0x00006560


	//   ....[57]....
        /*0470*/ 	.word	0x00006580


	//   ....[58]....
        /*0474*/ 	.word	0x000065c0


	//   ....[59]....
        /*0478*/ 	.word	0x000065f0


	//   ....[60]....
        /*047c*/ 	.word	0x00006610


	//   ....[61]....
        /*0480*/ 	.word	0x00006640


	//   ....[62]....
        /*0484*/ 	.word	0x00006660


	//   ....[63]....
        /*0488*/ 	.word	0x000066a0


	//   ....[64]....
        /*048c*/ 	.word	0x00006840


	//   ....[65]....
        /*0490*/ 	.word	0x00006890


	//   ....[66]....
        /*0494*/ 	.word	0x00006a20


	//   ....[67]....
        /*0498*/ 	.word	0x00006a70


	//   ....[68]....
        /*049c*/ 	.word	0x00006ae0


	//   ....[69]....
        /*04a0*/ 	.word	0x00006b40


	//   ....[70]....
        /*04a4*/ 	.word	0x00006bb0


	//   ....[71]....
        /*04a8*/ 	.word	0x00006c10


	//   ....[72]....
        /*04ac*/ 	.word	0x00006c80


	//   ....[73]....
        /*04b0*/ 	.word	0x00006ce0


	//   ....[74]....
        /*04b4*/ 	.word	0x00006d80


	//   ....[75]....
        /*04b8*/ 	.word	0x00006e10


	//   ....[76]....
        /*04bc*/ 	.word	0x00006e80


	//   ....[77]....
        /*04c0*/ 	.word	0x00006ee0


	//   ....[78]....
        /*04c4*/ 	.word	0x00006f50


	//   ....[79]....
        /*04c8*/ 	.word	0x00006fb0


	//   ....[80]....
        /*04cc*/ 	.word	0x00007020


	//   ....[81]....
        /*04d0*/ 	.word	0x00007080


	//   ....[82]....
        /*04d4*/ 	.word	0x00007120


	//   ....[83]....
        /*04d8*/ 	.word	0x000071b0


	//   ....[84]....
        /*04dc*/ 	.word	0x00007220


	//   ....[85]....
        /*04e0*/ 	.word	0x00007280


	//   ....[86]....
        /*04e4*/ 	.word	0x000072f0


	//   ....[87]....
        /*04e8*/ 	.word	0x00007350


	//   ....[88]....
        /*04ec*/ 	.word	0x000073c0


	//   ....[89]....
        /*04f0*/ 	.word	0x00007420


	//   ....[90]....
        /*04f4*/ 	.word	0x000074c0


	//   ....[91]....
        /*04f8*/ 	.word	0x00007580


	//   ....[92]....
        /*04fc*/ 	.word	0x00007680


	//   ....[93]....
        /*0500*/ 	.word	0x000076e0


	//   ....[94]....
        /*0504*/ 	.word	0x00007770


	//   ....[95]....
        /*0508*/ 	.word	0x000077c0


	//   ....[96]....
        /*050c*/ 	.word	0x00007850


	//   ....[97]....
        /*0510*/ 	.word	0x000078e0


	//   ....[98]....
        /*0514*/ 	.word	0x00007960


	//   ....[99]....
        /*0518*/ 	.word	0x000079d0


	//   ....[100]....
        /*051c*/ 	.word	0x00007a40


	//   ....[101]....
        /*0520*/ 	.word	0x00007aa0


	//   ....[102]....
        /*0524*/ 	.word	0x00007b10


	//   ....[103]....
        /*0528*/ 	.word	0x00007b70


	//   ....[104]....
        /*052c*/ 	.word	0x00007bf0


	//   ....[105]....
        /*0530*/ 	.word	0x00007c50


	//   ....[106]....
        /*0534*/ 	.word	0x00007cc0


	//   ....[107]....
        /*0538*/ 	.word	0x00007d10


	//   ....[108]....
        /*053c*/ 	.word	0x00007d80


	//   ....[109]....
        /*0540*/ 	.word	0x00007de0


	//   ....[110]....
        /*0544*/ 	.word	0x00007e80


	//   ....[111]....
        /*0548*/ 	.word	0x00007f10


	//   ....[112]....
        /*054c*/ 	.word	0x00007f90


	//   ....[113]....
        /*0550*/ 	.word	0x00008030


	//   ....[114]....
        /*0554*/ 	.word	0x000080c0


	//   ....[115]....
        /*0558*/ 	.word	0x00008120


	//   ....[116]....
        /*055c*/ 	.word	0x00008190


	//   ....[117]....
        /*0560*/ 	.word	0x00008200


	//   ....[118]....
        /*0564*/ 	.word	0x000082d0


	//   ....[119]....
        /*0568*/ 	.word	0x00008390


	//   ....[120]....
        /*056c*/ 	.word	0x000084c0


	//   ....[121]....
        /*0570*/ 	.word	0x00008540


	//----- nvinfo : EIATTR_EXIT_INSTR_OFFSETS
	.align		4
.L_2027:
        /*0574*/ 	.byte	0x04, 0x1c
        /*0576*/ 	.short	(.L_2029 - .L_2028)


	//   ....[0]....
.L_2028:
        /*0578*/ 	.word	0x00004800


	//   ....[1]....
        /*057c*/ 	.word	0x000069c0


	//----- nvinfo : EIATTR_MAX_THREADS
	.align		4
.L_2029:
        /*0580*/ 	.byte	0x04, 0x05
        /*0582*/ 	.short	(.L_2031 - .L_2030)
.L_2030:
        /*0584*/ 	.word	0x00000140
        /*0588*/ 	.word	0x00000001
        /*058c*/ 	.word	0x00000001


	//----- nvinfo : EIATTR_CRS_STACK_SIZE
	.align		4
.L_2031:
        /*0590*/ 	.byte	0x04, 0x1e
        /*0592*/ 	.short	(.L_2033 - .L_2032)
.L_2032:
        /*0594*/ 	.word	0x00000000


	//----- nvinfo : EIATTR_CBANK_PARAM_SIZE
	.align		4
.L_2033:
        /*0598*/ 	.byte	0x03, 0x19
        /*059a*/ 	.short	0x0060


	//----- nvinfo : EIATTR_PARAM_CBANK
	.align		4
        /*059c*/ 	.byte	0x04, 0x0a
        /*059e*/ 	.short	(.L_2035 - .L_2034)
	.align		4
.L_2034:
        /*05a0*/ 	.word	index@(.nv.constant0._ZN13group_norm_v218gn_bwd_cuda_kernelI6__halfLi320ELi2ELi32ELi80ELi256ELb0ELb1ELi32ELi320ELi320ELi4ELb1ELi32ELb0ELb0ELNS_15WgradSyncMethodE3ENS_16CompileConditionILi900EEEEEvPT_S6_S6_PKS5_S8_S8_S8_PKfflPfPj)
        /*05a4*/ 	.short	0x0210
        /*05a6*/ 	.short	0x0060


	//----- nvinfo : EIATTR_SW_WAR
	.align		4
.L_2035:
        /*05a8*/ 	.byte	0x04, 0x36
        /*05aa*/ 	.short	(.L_2037 - .L_2036)
.L_2036:
        /*05ac*/ 	.word	0x00000008
.L_2037:


//--------------------- .nv.info._ZN13group_norm_v218gn_bwd_cuda_kernelI6__halfLi320ELi3ELi32ELi80ELi256ELb0ELb1ELi32ELi320ELi320ELi4ELb1ELi40ELb0ELb0ELNS_15WgradSyncMethodE3ENS_16CompileConditionILi900EEEEEvPT_S6_S6_PKS5_S8_S8_S8_PKfflPfPj --------------------------
	.section	.nv.info._ZN13group_norm_v218gn_bwd_cuda_kernelI6__halfLi320ELi3ELi32ELi80ELi256ELb0ELb1ELi32ELi320ELi320ELi4ELb1ELi40ELb0ELb0ELNS_15WgradSyncMethodE3ENS_16CompileConditionILi900EEEEEvPT_S6_S6_PKS5_S8_S8_S8_PKfflPfPj,"",@"SHT_CUDA_INFO"
	.sectionflags	@""
	.align	4


	//----- nvinfo : EIATTR_CUDA_API_VERSION
	.align		4
        /*0000*/ 	.byte	0x04, 0x37
        /*0002*/ 	.short	(.L_2039 - .L_2038)
.L_2038:
        /*0004*/ 	.word	0x00000082


	//----- nvinfo : EIATTR_KPARAM_INFO
	.align		4
.L_2039:
        /*0008*/ 	.byte	0x04, 0x17
        /*000a*/ 	.short	(.L_2041 - .L_2040)
.L_2040:
        /*000c*/ 	.word	0x00000000
        /*0010*/ 	.short	0x000b
        /*0012*/ 	.short	0x0058
        /*0014*/ 	.byte	0x00, 0xf0, 0x21, 0x00


	//----- nvinfo : EIATTR_KPARAM_INFO
	.align		4
.L_2041:
        /*0018*/ 	.byte	0x04, 0x17
        /*001a*/ 	.short	(.L_2043 - .L_2042)
.L_2042:
        /*001c*/ 	.word	0x00000000
        /*0020*/ 	.short	0x000a
        /*0022*/ 	.short	0x0050
        /*0024*/ 	.byte	0x00, 0xf0, 0x21, 0x00


	//----- nvinfo : EIATTR_KPARAM_INFO
	.align		4
.L_2043:
        /*0028*/ 	.byte	0x04, 0x17
        /*002a*/ 	.short	(.L_2045 - .L_2044)
.L_2044:
        /*002c*/ 	.word	0x00000000
        /*0030*/ 	.short	0x0009
        /*0032*/ 	.short	0x0048
        /*0034*/ 	.byte	0x00, 0xf0, 0x21, 0x00


	//----- nvinfo : EIATTR_KPARAM_INFO
	.align		4
.L_2045:
        /*0038*/ 	.byte	0x04, 0x17
        /*003a*/ 	.short	(.L_2047 - .L_2046)
.L_2046:
        /*003c*/ 	.word	0x00000000
        /*0040*/ 	.short	0x0008
        /*0042*/ 	.short	0x0040
        /*0044*/ 	.byte	0x00, 0xf0, 0x11, 0x00


	//----- nvinfo : EIATTR_KPARAM_INFO
	.align		4
.L_2047:
        /*0048*/ 	.byte	0x04, 0x17
        /*004a*/ 	.short	(.L_2049 - .L_2048)
.L_2048:
        /*004c*/ 	.word	0x00000000
        /*0050*/ 	.short	0x0007
        /*0052*/ 	.short	0x0038
        /*0054*/ 	.byte	0x00, 0xf0, 0x21, 0x00


	//----- nvinfo : EIATTR_KPARAM_INFO
	.align		4
.L_2049:
        /*0058*/ 	.byte	0x04, 0x17
        /*005a*/ 	.short	(.L_2051 - .L_2050)
.L_2050:
        /*005c*/ 	.word	0x00000000
        /*0060*/ 	.short	0x0006
        /*0062*/ 	.short	0x0030
        /*0064*/ 	.byte	0x00, 0xf0, 0x21, 0x00


	//----- nvinfo : EIATTR_KPARAM_INFO
	.align		4
.L_2051:
        /*0068*/ 	.byte	0x04, 0x17
        /*006a*/ 	.short	(.L_2053 - .L_2052)
.L_2052:
        /*006c*/ 	.word	0x00000000
        /*0070*/ 	.short	0x0005
        /*0072*/ 	.short	0x0028
        /*0074*/ 	.byte	0x00, 0xf0, 0x21, 0x00


	//----- nvinfo : EIATTR_KPARAM_INFO
	.align		4
.L_2053:
        /*0078*/ 	.byte	0x04, 0x17
        /*007a*/ 	.short	(.L_2055 - .L_2054)
.L_2054:
        /*007c*/ 	.word	0x00000000
        /*0080*/ 	.short	0x0004
        /*0082*/ 	.short	0x0020
        /*0084*/ 	.byte	0x00, 0xf0, 0x21, 0x00


	//----- nvinfo : EIATTR_KPARAM_INFO
	.align		4
.L_2055:
        /*0088*/ 	.byte	0x04, 0x17
        /*008a*/ 	.short	(.L_2057 - .L_2056)
.L_2056:
        /*008c*/ 	.word	0x00000000
        /*0090*/ 	.short	0x0003
        /*0092*/ 	.short	0x0018
        /*0094*/ 	.byte	0x00, 0xf0, 0x21, 0x00


	//----- nvinfo : EIATTR_KPARAM_INFO
	.align		4
.L_2057:
        /*0098*/ 	.byte	0x04, 0x17
        /*009a*/ 	.short	(.L_2059 - .L_2058)
.L_2058:
        /*009c*/ 	.word	0x00000000
        /*00a0*/ 	.short	0x0002
        /*00a2*/ 	.short	0x0010
        /*00a4*/ 	.byte	0x00, 0xf0, 0x21, 0x00


	//----- nvinfo : EIATTR_KPARAM_INFO
	.align		4
.L_2059:
        /*00a8*/ 	.byte	0x04, 0x17
        /*00aa*/ 	.short	(.L_2061 - .L_2060)
.L_2060:
        /*00ac*/ 	.word	0x00000000
        /*00b0*/ 	.short	0x0001
        /*00b2*/ 	.short	0x0008
        /*00b4*/ 	.byte	0x00, 0xf0, 0x21, 0x00


	//----- nvinfo : EIATTR_KPARAM_INFO
	.align		4
.L_2061:
        /*00b8*/ 	.byte	0x04, 0x17
        /*00ba*/ 	.short	(.L_2063 - .L_2062)
.L_2062:
        /*00bc*/ 	.word	0x00000000
        /*00c0*/ 	.short	0x0000
        /*00c2*/ 	.short	0x0000
        /*00c4*/ 	.byte	0x00, 0xf0, 0x21, 0x00


	//----- nvinfo : EIATTR_SPARSE_MMA_MASK
	.align		4
.L_2063:
        /*00c8*/ 	.byte	0x03, 0x50
        /*00ca*/ 	.short	0x0000


	//----- nvinfo : EIATTR_MAXREG_COUNT
	.align		4
        /*00cc*/ 	.byte	0x03, 0x1b
        /*00ce*/ 	.short	0x0040


	//----- nvinfo : EIATTR_NUM_BARRIERS
	.align		4
        /*00d0*/ 	.byte	0x02, 0x4c
        /*00d2*/ 	.byte	0x01
	.zero		1


	//----- nvinfo : EIATTR_ANNOTATIONS
	.align		4
        /*00d4*/ 	.byte	0x04, 0x55
        /*00d6*/ 	.short	(.L_2065 - .L_2064)


	//   ....[0]....
.L_2064:
        /* <DEDUP_REMOVED lines=76> */


	//----- nvinfo : EIATTR_MERCURY_ISA_VERSION
	.align		4
.L_2065:
        /*0580*/ 	.byte	0x03, 0x5f
        /*0582*/ 	.short	0x0101


	//----- nvinfo : EIATTR_COOP_GROUP_MASK_REGIDS
	.align		4
        /*0584*/ 	.byte	0x04, 0x29
        /*0586*/ 	.short	(.L_2067 - .L_2066)


	//   ....[0]....
.L_2066:
        /*0588*/ 	.word	0xffffffff


	//   ....[1]....
        /*058c*/ 	.word	0xffffffff


	//   ....[2]....
        /*0590*/ 	.word	0xffffffff


	//   ....[3]....
        /*0594*/ 	.word	0xffffffff


	//   ....[4]....
        /*0598*/ 	.word	0xffffffff


	//   ....[5]....
        /*059c*/ 	.word	0xffffffff


	//   ....[6]....
        /*05a0*/ 	.word	0xffffffff


	//   ....[7]....
        /*05a4*/ 	.word	0xffffffff


	//   ....[8]....
        /*05a8*/ 	.word	0xffffffff


	//   ....[9]....
        /*05ac*/ 	.word	0xffffffff


	//   ....[10]....
        /*05b0*/ 	.word	0x05000015


	//   ....[11]....
        /*05b4*/ 	.word	0x05000014


	//   ....[12]....
        /*05b8*/ 	.word	0x05000016


	//   ....[13]....
        /*05bc*/ 	.word	0x05000017


	//   ....[14]....
        /*05c0*/ 	.word	0x05000019


	//   ....[15]....
        /*05c4*/ 	.word	0x05000018


	//   ....[16]....
        /*05c8*/ 	.word	0x0500001a


	//   ....[17]....
        /*05cc*/ 	.word	0x0500000f


	//   ....[18]....
        /*05d0*/ 	.word	0x05000019


	//   ....[19]....
        /*05d4*/ 	.word	0x05000018


	//   ....[20]....
        /*05d8*/ 	.word	0x0500001a


	//   ....[21]....
        /*05dc*/ 	.word	0x0500001b


	//   ....[22]....
        /*05e0*/ 	.word	0x0500001d


	//   ....[23]....
        /*05e4*/ 	.word	0x0500001c


	//   ....[24]....
        /*05e8*/ 	.word	0x05000020


	//   ....[25]....
        /*05ec*/ 	.word	0x0500000f


	//   ....[26]....
        /*05f0*/ 	.word	0x05000019


	//   ....[27]....
        /*05f4*/ 	.word	0x05000018


	//   ....[28]....
        /*05f8*/ 	.word	0x0500001a


	//   ....[29]....
        /*05fc*/ 	.word	0x0500001b


	//   ....[30]....
        /*0600*/ 	.word	0x0500001d


	//   ....[31]....
        /*0604*/ 	.word	0x0500001c


	//   ....[32]....
        /*0608*/ 	.word	0x05000020


	//   ....[33]....
        /*060c*/ 	.word	0x0500000f


	//   ....[34]....
        /*0610*/ 	.word	0x05000011


	//   ....[35]....
        /*0614*/ 	.word	0x0500001b


	//   ....[36]....
        /*0618*/ 	.word	0x0500001d


	//   ....[37]....
        /*061c*/ 	.word	0x05000010


	//   ....[38]....
        /*0620*/ 	.word	0x05000023


	//   ....[39]....
        /*0624*/ 	.word	0x0500001e


	//   ....[40]....
        /*0628*/ 	.word	0x05000026


	//   ....[41]....
        /*062c*/ 	.word	0x05000025


	//   ....[42]....
        /*0630*/ 	.word	0x0500001c


	//   ....[43]....
        /*0634*/ 	.word	0x05000016


	//   ....[44]....
        /*0638*/ 	.word	0x05000014


	//   ....[45]....
        /*063c*/ 	.word	0x05000017


	//   ....[46]....
        /*0640*/ 	.word	0x05000018


	//   ....[47]....
        /*0644*/ 	.word	0x0500001a


	//   ....[48]....
        /*0648*/ 	.word	0x0500001b


	//   ....[49]....
        /*064c*/ 	.word	0x05000011


	//   ....[50]....
        /*0650*/ 	.word	0x05000029


	//   ....[51]....
        /*0654*/ 	.word	0x05000013


	//   ....[52]....
        /*0658*/ 	.word	0x05000012


	//   ....[53]....
        /*065c*/ 	.word	0x05000015


	//   ....[54]....
        /*0660*/ 	.word	0x05000017


	//   ....[55]....
        /*0664*/ 	.word	0x05000018


	//   ....[56]....
        /*0668*/ 	.word	0x05000014


	//   ....[57]....
        /*066c*/ 	.word	0x0500000e


	//   ....[58]....
        /*0670*/ 	.word	0x0500002b


	//   ....[59]....
        /*0674*/ 	.word	0x05000022


	//   ....[60]....
        /*0678*/ 	.word	0x05000021


	//   ....[61]....
        /*067c*/ 	.word	0x05000027


	//   ....[62]....
        /*0680*/ 	.word	0x05000028


	//   ....[63]....
        /*0684*/ 	.word	0x05000020


	//   ....[64]....
        /*0688*/ 	.word	0x05000023


	//   ....[65]....
        /*068c*/ 	.word	0x0500001e


	//   ....[66]....
        /*0690*/ 	.word	0x0500001a


	//   ....[67]....
        /*0694*/ 	.word	0x0500001a


	//   ....[68]....
        /*0698*/ 	.word	0x0500001a


	//   ....[69]....
        /*069c*/ 	.word	0x0500001a


	//   ....[70]....
        /*06a0*/ 	.word	0x0500001a


	//   ....[71]....
        /*06a4*/ 	.word	0x0500001a


	//   ....[72]....
        /*06a8*/ 	.word	0x0500001a


	//   ....[73]....
        /*06ac*/ 	.word	0x0500001a


	//   ....[74]....
        /*06b0*/ 	.word	0x0500001a


	//   ....[75]....
        /*06b4*/ 	.word	0x0500001a


	//   ....[76]....
        /*06b8*/ 	.word	0x0500001a


	//   ....[77]....
        /*06bc*/ 	.word	0x0500001a


	//   ....[78]....
        /*06c0*/ 	.word	0x0500001a


	//   ....[79]....
        /*06c4*/ 	.word	0x0500001a


	//   ....[80]....
        /*06c8*/ 	.word	0x0500001a


	//   ....[81]....
        /*06cc*/ 	.word	0x0500001a


	//   ....[82]....
        /*06d0*/ 	.word	0x0500001a


	//   ....[83]....
        /*06d4*/ 	.word	0x0500001a


	//   ....[84]....
        /*06d8*/ 	.word	0x0500001a


	//   ....[85]....
        /*06dc*/ 	.word	0x0500001a


	//   ....[86]....
        /*06e0*/ 	.word	0x0500001a


	//   ....[87]....
        /*06e4*/ 	.word	0x0500001a


	//   ....[88]....
        /*06e8*/ 	.word	0x0500001a


	//   ....[89]....
        /*06ec*/ 	.word	0x0500001a


	//   ....[90]....
        /*06f0*/ 	.word	0x0500001a


	//   ....[91]....
        /*06f4*/ 	.word	0x0500001a


	//   ....[92]....
        /*06f8*/ 	.word	0x0500001a


	//   ....[93]....
        /*06fc*/ 	.word	0x0500001a


	//   ....[94]....
        /*0700*/ 	.word	0x0500001a


	//   ....[95]....
        /*0704*/ 	.word	0x0500001a


	//   ....[96]....
        /*0708*/ 	.word	0x0500001a


	//   ....[97]....
        /*070c*/ 	.word	0x0500001a


	//   ....[98]....
        /*0710*/ 	.word	0x0500001a


	//   ....[99]....
        /*0714*/ 	.word	0x0500001a


	//   ....[100]....
        /*0718*/ 	.word	0x0500001a


	//   ....[101]....
        /*071c*/ 	.word	0x0500001a


	//   ....[102]....
        /*0720*/ 	.word	0x0500001a


	//   ....[103]....
        /*0724*/ 	.word	0x0500001a


	//   ....[104]....
        /*0728*/ 	.word	0x0500001a


	//   ....[105]....
        /*072c*/ 	.word	0x0500001a


	//   ....[106]....
        /*0730*/ 	.word	0x0500001a


	//   ....[107]....
        /*0734*/ 	.word	0x0500001a


	//   ....[108]....
        /*0738*/ 	.word	0x0500001a


	//   ....[109]....
        /*073c*/ 	.word	0x0500001a


	//   ....[110]....
        /*0740*/ 	.word	0x0500001a


	//   ....[111]....
        /*0744*/ 	.word	0x0500001a


	//   ....[112]....
        /*0748*/ 	.word	0x0500001a


	//   ....[113]....
        /*074c*/ 	.word	0x0500001a


	//   ....[114]....
        /*0750*/ 	.word	0x0500001a


	//   ....[115]....
        /*0754*/ 	.word	0x0500001a


	//   ....[116]....
        /*0758*/ 	.word	0x0500001a


	//   ....[117]....
        /*075c*/ 	.word	0x0500001a


	//   ....[118]....
        /*0760*/ 	.word	0x0500001a


	//   ....[119]....
        /*0764*/ 	.word	0x0500001a


	//   ....[120]....
        /*0768*/ 	.word	0x0500001a


	//   ....[121]....
        /*076c*/ 	.word	0x0500001a


	//----- nvinfo : EIATTR_COOP_GROUP_INSTR_OFFSETS
	.align		4
.L_2067:
        /*0770*/ 	.byte	0x04, 0x28
        /*0772*/ 	.short	(.L_2069 - .L_2068)


	//   ....[0]....
.L_2068:
        /*0774*/ 	.word	0x000038a0


	//   ....[1]....
        /*0778*/ 	.word	0x000038c0


	//   ....[2]....
        /*077c*/ 	.word	0x00003900


	//   ....[3]....
        /*0780*/ 	.word	0x00003910


	//   ....[4]....
        /*0784*/ 	.word	0x00004000


	//   ....[5]....
        /*0788*/ 	.word	0x00004020


	//   ....[6]....
        /*078c*/ 	.word	0x00004040


	//   ....[7]....
        /*0790*/ 	.word	0x00004060


	//   ....[8]....
        /*0794*/ 	.word	0x00004080


	//   ....[9]....
        /*0798*/ 	.word	0x000040a0


	//   ....[10]....
        /*079c*/ 	.word	0x00005f80


	//   ....[11]....
        /*07a0*/ 	.word	0x00005fb0


	//   ....[12]....
        /*07a4*/ 	.word	0x00005ff0


	//   ....[13]....
        /*07a8*/ 	.word	0x00006010


	//   ....[14]....
        /*07ac*/ 	.word	0x00006040


	//   ....[15]....
        /*07b0*/ 	.word	0x00006050


	//   ....[16]....
        /*07b4*/ 	.word	0x00006080


	//   ....[17]....
        /*07b8*/ 	.word	0x00006090


	//   ....[18]....
        /*07bc*/ 	.word	0x00006260


	//   ....[19]....
        /*07c0*/ 	.word	0x00006290


	//   ....[20]....
        /*07c4*/ 	.word	0x000062d0


	//   ....[21]....
        /*07c8*/ 	.word	0x000062f0


	//   ....[22]....
        /*07cc*/ 	.word	0x00006320


	//   ....[23]....
        /*07d0*/ 	.word	0x00006330


	//   ....[24]....
        /*07d4*/ 	.word	0x00006360


	//   ....[25]....
        /*07d8*/ 	.word	0x00006370


	//   ....[26]....
        /*07dc*/ 	.word	0x000064f0


	//   ....[27]....
        /*07e0*/ 	.word	0x00006520


	//   ....[28]....
        /*07e4*/ 	.word	0x00006560


	//   ....[29]....
        /*07e8*/ 	.word	0x00006580


	//   ....[30]....
        /*07ec*/ 	.word	0x000065b0


	//   ....[31]....
        /*07f0*/ 	.word	0x000065c0


	//   ....[32]....
        /*07f4*/ 	.word	0x000065f0


	//   ....[33]....
        /*07f8*/ 	.word	0x00006600


	//   ....[34]....
        /*07fc*/ 	.word	0x000068f0


	//   ....[35]....
        /*0800*/ 	.word	0x00006930


	//   ....[36]....
        /*0804*/ 	.word	0x000069f0


	//   ....[37]....
        /*0808*/ 	.word	0x00006a30


	//   ....[38]....
        /*080c*/ 	.word	0x00006a60


	//   ....[39]....
        /*0810*/ 	.word	0x00006a90


	//   ....[40]....
        /*0814*/ 	.word	0x00006ac0


	//   ....[41]....
        /*0818*/ 	.word	0x00006ad0


	//   ....[42]....
        /*081c*/ 	.word	0x00006b10


	//   ....[43]....
        /*0820*/ 	.word	0x00006b40


	//   ....[44]....
        /*0824*/ 	.word	0x00006be0


	//   ....[45]....
        /*0828*/ 	.word	0x00006c00


	//   ....[46]....
        /*082c*/ 	.word	0x00006c30


	//   ....[47]....
        /*0830*/ 	.word	0x00006c50


	//   ....[48]....
        /*0834*/ 	.word	0x00006c70


	//   ....[49]....
        /*0838*/ 	.word	0x00006c80


	//   ....[50]....
        /*083c*/ 	.word	0x00006cb0


	//   ....[51]....
        /*0840*/ 	.word	0x00006cf0


	//   ....[52]....
        /*0844*/ 	.word	0x00006d20


	//   ....[53]....
        /*0848*/ 	.word	0x00006d40


	//   ....[54]....
        /*084c*/ 	.word	0x00006d70


	//   ....[55]....
        /*0850*/ 	.word	0x00006da0


	//   ....[56]....
        /*0854*/ 	.word	0x00006dc0


	//   ....[57]....
        /*0858*/ 	.word	0x00006de0


	//   ....[58]....
        /*085c*/ 	.word	0x00006e10


	//   ....[59]....
        /*0860*/ 	.word	0x00006e50


	//   ....[60]....
        /*0864*/ 	.word	0x00006e70


	//   ....[61]....
        /*0868*/ 	.word	0x00006ea0


	//   ....[62]....
        /*086c*/ 	.word	0x00006ec0


	//   ....[63]....
        /*0870*/ 	.word	0x00006ef0


	//   ....[64]....
        /*0874*/ 	.word	0x00006fa0


	//   ....[65]....
        /*0878*/ 	.word	0x000070a0


	//   ....[66]....
        /*087c*/ 	.word	0x00007250


	//   ....[67]....
        /*0880*/ 	.word	0x000072a0


	//   ....[68]....
        /*0884*/ 	.word	0x00007310


	//   ....[69]....
        /*0888*/ 	.word	0x00007370


	//   ....[70]....
        /*088c*/ 	.word	0x000073e0


	//   ....[71]....
        /*0890*/ 	.word	0x00007440


	//   ....[72]....
        /*0894*/ 	.word	0x000074b0


	//   ....[73]....
        /*0898*/ 	.word	0x00007510


	//   ....[74]....
        /*089c*/ 	.word	0x000075b0


	//   ....[75]....
        /*08a0*/ 	.word	0x00007640


	//   ....[76]....
        /*08a4*/ 	.word	0x000076b0


	//   ....[77]....
        /*08a8*/ 	.word	0x00007710


	//   ....[78]....
        /*08ac*/ 	.word	0x00007780


	//   ....[79]....
        /*08b0*/ 	.word	0x000077e0


	//   ....[80]....
        /*08b4*/ 	.word	0x00007850


	//   ....[81]....
        /*08b8*/ 	.word	0x000078b0


	//   ....[82]....
        /*08bc*/ 	.word	0x00007950


	//   ....[83]....
        /*08c0*/ 	.word	0x000079e0


	//   ....[84]....
        /*08c4*/ 	.word	0x00007a50


	//   ....[85]....
        /*08c8*/ 	.word	0x00007ab0


	//   ....[86]....
        /*08cc*/ 	.word	0x00007b20


	//   ....[87]....
        /*08d0*/ 	.word	0x00007b80


	//   ....[88]....
        /*08d4*/ 	.word	0x00007bf0


	//   ....[89]....
        /*08d8*/ 	.word	0x00007c50


	//   ....[90]....
        /*08dc*/ 	.word	0x00007cf0


	//   ....[91]....
        /*08e0*/ 	.word	0x00007db0


	//   ....[92]....
        /*08e4*/ 	.word	0x00007eb0


	//   ....[93]....
        /*08e8*/ 	.word	0x00007f00


	//   ....[94]....
        /*08ec*/ 	.word	0x00007fd0


	//   ....[95]....
        /*08f0*/ 	.word	0x00008040


	//   ....[96]....
        /*08f4*/ 	.word	0x000080d0


	//   ....[97]....
        /*08f8*/ 	.word	0x00008120


	//   ....[98]....
        /*08fc*/ 	.word	0x00008190


	//   ....[99]....
        /*0900*/ 	.word	0x000081f0


	//   ....[100]....
        /*0904*/ 	.word	0x00008260


	//   ....[101]....
        /*0908*/ 	.word	0x000082c0


	//   ....[102]....
        /*090c*/ 	.word	0x00008330


	//   ....[103]....
        /*0910*/ 	.word	0x00008390


	//   ....[104]....
        /*0914*/ 	.word	0x00008410


	//   ....[105]....
        /*0918*/ 	.word	0x00008480


	//   ....[106]....
        /*091c*/ 	.word	0x000084f0


	//   ....[107]....
        /*0920*/ 	.word	0x00008550


	//   ....[108]....
        /*0924*/ 	.word	0x000085d0


	//   ....[109]....
        /*0928*/ 	.word	0x00008650


	//   ....[110]....
        /*092c*/ 	.word	0x000086f0


	//   ....[111]....
        /*0930*/ 	.word	0x00008760


	//   ....[112]....
        /*0934*/ 	.word	0x000087f0


	//   ....[113]....
        /*0938*/ 	.word	0x00008880


	//   ....[114]....
        /*093c*/ 	.word	0x000088f0


	//   ....[115]....
        /*0940*/ 	.word	0x00008950


	//   ....[116]....
        /*0944*/ 	.word	0x000089c0


	//   ....[117]....
        /*0948*/ 	.word	0x00008a40


	//   ....[118]....
        /*094c*/ 	.word	0x00008b00


	//   ....[119]....
        /*0950*/ 	.word	0x00008bd0


	//   ....[120]....
        /*0954*/ 	.word	0x00008cb0


	//   ....[121]....
        /*0958*/ 	.word	0x00008d60


	//----- nvinfo : EIATTR_EXIT_INSTR_OFFSETS
	.align		4
.L_2069:
        /*095c*/ 	.byte	0x04, 0x1c
        /*095e*/ 	.short	(.L_2071 - .L_2070)


	//   ....[0]....
.L_2070:
        /*0960*/ 	.word	0x00004fb0


	//   ....[1]....
        /*0964*/ 	.word	0x000071f0


	//----- nvinfo : EIATTR_MAX_THREADS
	.align		4
.L_2071:
        /*0968*/ 	.byte	0x04, 0x05
        /*096a*/ 	.short	(.L_2073 - .L_2072)
.L_2072:
        /*096c*/ 	.word	0x00000140
        /*0970*/ 	.word	0x00000001
        /*0974*/ 	.word	0x00000001


	//----- nvinfo : EIATTR_CRS_STACK_SIZE
	.align		4
.L_2073:
        /*0978*/ 	.byte	0x04, 0x1e
        /*097a*/ 	.short	(.L_2075 - .L_2074)
.L_2074:
        /*097c*/ 	.word	0x00000000


	//----- nvinfo : EIATTR_CBANK_PARAM_SIZE
	.align		4
.L_2075:
        /*0980*/ 	.byte	0x03, 0x19
        /*0982*/ 	.short	0x0060


	//----- nvinfo : EIATTR_PARAM_CBANK
	.align		4
        /*0984*/ 	.byte	0x04, 0x0a
        /*0986*/ 	.short	(.L_2077 - .L_2076)
	.align		4
.L_2076:
        /*0988*/ 	.word	index@(.nv.constant0._ZN13group_norm_v218gn_bwd_cuda_kernelI6__halfLi320ELi3ELi32ELi80ELi256ELb0ELb1ELi32ELi320ELi320ELi4ELb1ELi40ELb0ELb0ELNS_15WgradSyncMethodE3ENS_16CompileConditionILi900EEEEEvPT_S6_S6_PKS5_S8_S8_S8_PKfflPfPj)
        /*098c*/ 	.short	0x0210
        /*098e*/ 	.short	0x0060


	//----- nvinfo : EIATTR_SW_WAR
	.align		4
.L_2077:
        /*0990*/ 	.byte	0x04, 0x36
        /*0992*/ 	.short	(.L_2079 - .L_2078)
.L_2078:
        /*0994*/ 	.word	0x00000008
.L_2079:


//--------------------- .nv.info._ZN13group_norm_v218gn_bwd_cuda_kernelI6__halfLi320ELi3ELi32ELi80ELi256ELb0ELb1ELi32ELi320ELi320ELi4ELb1ELi48ELb0ELb0ELNS_15WgradSyncMethodE3ENS_16CompileConditionILi900EEEEEvPT_S6_S6_PKS5_S8_S8_S8_PKfflPfPj --------------------------
	.section	.nv.info._ZN13group_norm_v218gn_bwd_cuda_kernelI6__halfLi320ELi3ELi32ELi80ELi256ELb0ELb1ELi32ELi320ELi320ELi4ELb1ELi48ELb0ELb0ELNS_15WgradSyncMethodE3ENS_16CompileConditionILi900EEEEEvPT_S6_S6_PKS5_S8_S8_S8_PKfflPfPj,"",@"SHT_CUDA_INFO"
	.sectionflags	@""
	.align	4


	//----- nvinfo : EIATTR_CUDA_API_VERSION
	.align		4
        /*0000*/ 	.byte	0x04, 0x37
        /*0002*/ 	.short	(.L_2081 - .L_2080)
.L_2080:
        /*0004*/ 	.word	0x00000082


	//----- nvinfo : EIATTR_KPARAM_INFO
	.align		4
.L_2081:
        /*0008*/ 	.byte	0x04, 0x17
        /*000a*/ 	.short	(.L_2083 - .L_2082)
.L_2082:
        /*000c*/ 	.word	0x00000000
        /*0010*/ 	.short	0x000b
        /*0012*/ 	.short	0x0058
        /*0014*/ 	.byte	0x00, 0xf0, 0x21, 0x00


	//----- nvinfo : EIATTR_KPARAM_INFO
	.align		4
.L_2083:
        /*0018*/ 	.byte	0x04, 0x17
        /*001a*/ 	.short	(.L_2085 - .L_2084)
.L_2084:
        /*001c*/ 	.word	0x00000000
        /*0020*/ 	.short	0x000a
        /*0022*/ 	.short	0x0050
        /*0024*/ 	.byte	0x00, 0xf0, 0x21, 0x00


	//----- nvinfo : EIATTR_KPARAM_INFO
	.align		4
.L_2085:
        /*0028*/ 	.byte	0x04, 0x17
        /*002a*/ 	.short	(.L_2087 - .L_2086)
.L_2086:
        /*002c*/ 	.word	0x00000000
        /*0030*/ 	.short	0x0009
        /*0032*/ 	.short	0x0048
        /*0034*/ 	.byte	0x00, 0xf0, 0x21, 0x00


	//----- nvinfo : EIATTR_KPARAM_INFO
	.align		4
.L_2087:
        /*0038*/ 	.byte	0x04, 0x17
        /*003a*/ 	.short	(.L_2089 - .L_2088)
.L_2088:
        /*003c*/ 	.word	0x00000000
        /*0040*/ 	.short	0x0008
        /*0042*/ 	.short	0x0040
        /*0044*/ 	.byte	0x00, 0xf0, 0x11, 0x00


	//----- nvinfo : EIATTR_KPARAM_INFO
	.align		4
.L_2089:
        /*0048*/ 	.byte	0x04, 0x17
        /*004a*/ 	.short	(.L_2091 - .L_2090)
.L_2090:
        /*004c*/ 	.word	0x00000000
        /*0050*/ 	.short	0x0007
        /*0052*/ 	.short	0x0038
        /*0054*/ 	.byte	0x00, 0xf0, 0x21, 0x00


	//----- nvinfo : EIATTR_KPARAM_INFO
	.align		4
.L_2091:
        /*0058*/ 	.byte	0x04, 0x17
        /*005a*/ 	.short	(.L_2093 - .L_2092)
.L_2092:
        /*005c*/ 	.word	0x00000000
        /*0060*/ 	.short	0x0006
        /*0062*/ 	.short	0x0030
        /*0064*/ 	.byte	0x00, 0xf0, 0x21, 0x00


	//----- nvinfo : EIATTR_KPARAM_INFO
	.align		4
.L_2093:
        /*0068*/ 	.byte	0x04, 0x17
        /*006a*/ 	.short	(.L_2095 - .L_2094)
.L_2094:
        /*006c*/ 	.word	0x00000000
        /*0070*/ 	.short	0x0005
        /*0072*/ 	.short	0x0028
        /*0074*/ 	.byte	0x00, 0xf0, 0x21, 0x00


	//----- nvinfo : EIATTR_KPARAM_INFO
	.align		4
.L_2095:
        /*0078*/ 	.byte	0x04, 0x17
        /*007a*/ 	.short	(.L_2097 - .L_2096)
.L_2096:
        /*007c*/ 	.word	0x00000000
        /*0080*/ 	.short	0x0004
        /*0082*/ 	.short	0x0020
        /*0084*/ 	.byte	0x00, 0xf0, 0x21, 0x00


	//----- nvinfo : EIATTR_KPARAM_INFO
	.align		4
.L_2097:
        /*0088*/ 	.byte	0x04, 0x17
        /*008a*/ 	.short	(.L_2099 - .L_2098)
.L_2098:
        /*008c*/ 	.word	0x00000000
        /*0090*/ 	.short	0x0003
        /*0092*/ 	.short	0x0018
        /*0094*/ 	.byte	0x00, 0xf0, 0x21, 0x00


	//----- nvinfo : EIATTR_KPARAM_INFO
	.align		4
.L_2099:
        /*0098*/ 	.byte	0x04, 0x17
        /*009a*/ 	.short	(.L_2101 - .L_2100)
.L_2100:
        /*009c*/ 	.word	0x00000000
        /*00a0*/ 	.short	0x0002
        /*00a2*/ 	.short	0x0010
        /*00a4*/ 	.byte	0x00, 0xf0, 0x21, 0x00


	//----- nvinfo : EIATTR_KPARAM_INFO
	.align		4
.L_2101:
        /*00a8*/ 	.byte	0x04, 0x17
        /*00aa*/ 	.short	(.L_2103 - .L_2102)
.L_2102:
        /*00ac*/ 	.word	0x00000000
        /*00b0*/ 	.short	0x0001
        /*00b2*/ 	.short	0x0008
        /*00b4*/ 	.byte	0x00, 0xf0, 0x21, 0x00


	//----- nvinfo : EIATTR_KPARAM_INFO
	.align		4
.L_2103:
        /*00b8*/ 	.byte	0x04, 0x17
        /*00ba*/ 	.short	(.L_2105 - .L_2104)
.L_2104:
        /*00bc*/ 	.word	0x00000000
        /*00c0*/ 	.short	0x0000
        /*00c2*/ 	.short	0x0000
        /*00c4*/ 	.byte	0x00, 0xf0, 0x21, 0x00


	//----- nvinfo : EIATTR_SPARSE_MMA_MASK
	.align		4
.L_2105:
        /*00c8*/ 	.byte	0x03, 0x50
        /*00ca*/ 	.short	0x0000


	//----- nvinfo : EIATTR_MAXREG_COUNT
	.align		4
        /*00cc*/ 	.byte	0x03, 0x1b
        /*00ce*/ 	.short	0x0040


	//----- nvinfo : EIATTR_NUM_BARRIERS
	.align		4
        /*00d0*/ 	.byte	0x02, 0x4c
        /*00d2*/ 	.byte	0x01
	.zero		1


	//----- nvinfo : EIATTR_ANNOTATIONS
	.align		4
        /*00d4*/ 	.byte	0x04, 0x55
        /*00d6*/ 	.short	(.L_2107 - .L_2106)


	//   ....[0]....
.L_2106:
        /* <DEDUP_REMOVED lines=76> */


	//----- nvinfo : EIATTR_MERCURY_ISA_VERSION
	.align		4
.L_2107:
        /*0580*/ 	.byte	0x03, 0x5f
        /*0582*/ 	.short	0x0101


	//----- nvinfo : EIATTR_COOP_GROUP_MASK_REGIDS
	.align		4
        /*0584*/ 	.byte	0x04, 0x29
        /*0586*/ 	.short	(.L_2109 - .L_2108)


	//   ....[0]....
.L_2108:
        /*0588*/ 	.word	0xffffffff


	//   ....[1]....
        /*058c*/ 	.word	0xffffffff


	//   ....[2]....
        /*0590*/ 	.word	0xffffffff


	//   ....[3]....
        /*0594*/ 	.word	0xffffffff


	//   ....[4]....
        /*0598*/ 	.word	0xffffffff


	//   ....[5]....
        /*059c*/ 	.word	0xffffffff


	//   ....[6]....
        /*05a0*/ 	.word	0xffffffff


	//   ....[7]....
        /*05a4*/ 	.word	0xffffffff


	//   ....[8]....
        /*05a8*/ 	.word	0xffffffff


	//   ....[9]....
        /*05ac*/ 	.word	0xffffffff


	//   ....[10]....
        /*05b0*/ 	.word	0x05000015


	//   ....[11]....
        /*05b4*/ 	.word	0x05000014


	//   ....[12]....
        /*05b8*/ 	.word	0x05000016


	//   ....[13]....
        /*05bc*/ 	.word	0x05000017


	//   ....[14]....
        /*05c0*/ 	.word	0x05000019


	//   ....[15]....
        /*05c4*/ 	.word	0x05000018


	//   ....[16]....
        /*05c8*/ 	.word	0x0500001a


	//   ....[17]....
        /*05cc*/ 	.word	0x0500000f


	//   ....[18]....
        /*05d0*/ 	.word	0x05000019


	//   ....[19]....
        /*05d4*/ 	.word	0x05000018


	//   ....[20]....
        /*05d8*/ 	.word	0x0500001a


	//   ....[21]....
        /*05dc*/ 	.word	0x0500001b


	//   ....[22]....
        /*05e0*/ 	.word	0x0500001d


	//   ....[23]....
        /*05e4*/ 	.word	0x0500001c


	//   ....[24]....
        /*05e8*/ 	.word	0x05000020


	//   ....[25]....
        /*05ec*/ 	.word	0x0500000f


	//   ....[26]....
        /*05f0*/ 	.word	0x05000019


	//   ....[27]....
        /*05f4*/ 	.word	0x05000018


	//   ....[28]....
        /*05f8*/ 	.word	0x0500001a


	//   ....[29]....
        /*05fc*/ 	.word	0x0500001b


	//   ....[30]....
        /*0600*/ 	.word	0x0500001d


	//   ....[31]....
        /*0604*/ 	.word	0x0500001c


	//   ....[32]....
        /*0608*/ 	.word	0x05000020


	//   ....[33]....
        /*060c*/ 	.word	0x0500000f


	//   ....[34]....
        /*0610*/ 	.word	0x05000011


	//   ....[35]....
        /*0614*/ 	.word	0x0500001b


	//   ....[36]....
        /*0618*/ 	.word	0x0500001d


	//   ....[37]....
        /*061c*/ 	.word	0x05000010


	//   ....[38]....
        /*0620*/ 	.word	0x05000023


	//   ....[39]....
        /*0624*/ 	.word	0x0500001e


	//   ....[40]....
        /*0628*/ 	.word	0x05000026


	//   ....[41]....
        /*062c*/ 	.word	0x05000025


	//   ....[42]....
        /*0630*/ 	.word	0x0500001c


	//   ....[43]....
        /*0634*/ 	.word	0x05000016


	//   ....[44]....
        /*0638*/ 	.word	0x05000014


	//   ....[45]....
        /*063c*/ 	.word	0x05000017


	//   ....[46]....
        /*0640*/ 	.word	0x05000018


	//   ....[47]....
        /*0644*/ 	.word	0x0500001a


	//   ....[48]....
        /*0648*/ 	.word	0x0500001b


	//   ....[49]....
        /*064c*/ 	.word	0x05000011


	//   ....[50]....
        /*0650*/ 	.word	0x05000029


	//   ....[51]....
        /*0654*/ 	.word	0x05000013


	//   ....[52]....
        /*0658*/ 	.word	0x05000012


	//   ....[53]....
        /*065c*/ 	.word	0x05000015


	//   ....[54]....
        /*0660*/ 	.word	0x05000017


	//   ....[55]....
        /*0664*/ 	.word	0x05000018


	//   ....[56]....
        /*0668*/ 	.word	0x05000014


	//   ....[57]....
        /*066c*/ 	.word	0x0500000e


	//   ....[58]....
        /*0670*/ 	.word	0x0500002b


	//   ....[59]....
        /*0674*/ 	.word	0x05000022


	//   ....[60]....
        /*0678*/ 	.word	0x05000021


	//   ....[61]....
        /*067c*/ 	.word	0x05000027


	//   ....[62]....
        /*0680*/ 	.word	0x05000028


	//   ....[63]....
        /*0684*/ 	.word	0x05000020


	//   ....[64]....
        /*0688*/ 	.word	0x05000023


	//   ....[65]....
        /*068c*/ 	.word	0x0500001e


	//   ....[66]....
        /*0690*/ 	.word	0x0500001a


	//   ....[67]....
        /*0694*/ 	.word	0x0500001a


	//   ....[68]....
        /*0698*/ 	.word	0x0500001a


	//   ....[69]....
        /*069c*/ 	.word	0x0500001a


	//   ....[70]....
        /*06a0*/ 	.word	0x0500001a


	//   ....[71]....
        /*06a4*/ 	.word	0x0500001a


	//   ....[72]....
        /*06a8*/ 	.word	0x0500001a


	//   ....[73]....
        /*06ac*/ 	.word	0x0500001a


	//   ....[74]....
        /*06b0*/ 	.word	0x0500001a


	//   ....[75]....
        /*06b4*/ 	.word	0x0500001a


	//   ....[76]....
        /*06b8*/ 	.word	0x0500001a


	//   ....[77]....
        /*06bc*/ 	.word	0x0500001a


	//   ....[78]....
        /*06c0*/ 	.word	0x0500001a


	//   ....[79]....
        /*06c4*/ 	.word	0x0500001a


	//   ....[80]....
        /*06c8*/ 	.word	0x0500001a


	//   ....[81]....
        /*06cc*/ 	.word	0x0500001a


	//   ....[82]....
        /*06d0*/ 	.word	0x0500001a


	//   ....[83]....
        /*06d4*/ 	.word	0x0500001a


	//   ....[84]....
        /*06d8*/ 	.word	0x0500001a


	//   ....[85]....
        /*06dc*/ 	.word	0x0500001a


	//   ....[86]....
        /*06e0*/ 	.word	0x0500001a


	//   ....[87]....
        /*06e4*/ 	.word	0x0500001a


	//   ....[88]....
        /*06e8*/ 	.word	0x0500001a


	//   ....[89]....
        /*06ec*/ 	.word	0x0500001a


	//   ....[90]....
        /*06f0*/ 	.word	0x0500001a


	//   ....[91]....
        /*06f4*/ 	.word	0x0500001a


	//   ....[92]....
        /*06f8*/ 	.word	0x0500001a


	//   ....[93]....
        /*06fc*/ 	.word	0x0500001a


	//   ....[94]....
        /*0700*/ 	.word	0x0500001a


	//   ....[95]....
        /*0704*/ 	.word	0x0500001a


	//   ....[96]....
        /*0708*/ 	.word	0x0500001a


	//   ....[97]....
        /*070c*/ 	.word	0x0500001a


	//   ....[98]....
        /*0710*/ 	.word	0x0500001a


	//   ....[99]....
        /*0714*/ 	.word	0x0500001a


	//   ....[100]....
        /*0718*/ 	.word	0x0500001a


	//   ....[101]....
        /*071c*/ 	.word	0x0500001a


	//   ....[102]....
        /*0720*/ 	.word	0x0500001a


	//   ....[103]....
        /*0724*/ 	.word	0x0500001a


	//   ....[104]....
        /*0728*/ 	.word	0x0500001a


	//   ....[105]....
        /*072c*/ 	.word	0x0500001a


	//   ....[106]....
        /*0730*/ 	.word	0x0500001a


	//   ....[107]....
        /*0734*/ 	.word	0x0500001a


	//   ....[108]....
        /*0738*/ 	.word	0x0500001a


	//   ....[109]....
        /*073c*/ 	.word	0x0500001a


	//   ....[110]....
        /*0740*/ 	.word	0x0500001a


	//   ....[111]....
        /*0744*/ 	.word	0x0500001a


	//   ....[112]....
        /*0748*/ 	.word	0x0500001a


	//   ....[113]....
        /*074c*/ 	.word	0x0500001a


	//   ....[114]....
        /*0750*/ 	.word	0x0500001a


	//   ....[115]....
        /*0754*/ 	.word	0x0500001a


	//   ....[116]....
        /*0758*/ 	.word	0x0500001a


	//   ....[117]....
        /*075c*/ 	.word	0x0500001a


	//   ....[118]....
        /*0760*/ 	.word	0x0500001a


	//   ....[119]....
        /*0764*/ 	.word	0x0500001a


	//   ....[120]....
        /*0768*/ 	.word	0x0500001a


	//   ....[121]....
        /*076c*/ 	.word	0x0500001a


	//----- nvinfo : EIATTR_COOP_GROUP_INSTR_OFFSETS
	.align		4
.L_2109:
        /*0770*/ 	.byte	0x04, 0x28
        /*0772*/ 	.short	(.L_2111 - .L_2110)


	//   ....[0]....
.L_2110:
        /*0774*/ 	.word	0x000038a0


	//   ....[1]....
        /*0778*/ 	.word	0x000038c0


	//   ....[2]....
        /*077c*/ 	.word	0x00003900


	//   ....[3]....
        /*0780*/ 	.word	0x00003910


	//   ....[4]....
        /*0784*/ 	.word	0x00004000


	//   ....[5]....
        /*0788*/ 	.word	0x00004020


	//   ....[6]....
        /*078c*/ 	.word	0x00004040


	//   ....[7]....
        /*0790*/ 	.word	0x00004060


	//   ....[8]....
        /*0794*/ 	.word	0x00004080


	//   ....[9]....
        /*0798*/ 	.word	0x000040a0


	//   ....[10]....
        /*079c*/ 	.word	0x00005f80


	//   ....[11]....
        /*07a0*/ 	.word	0x00005fb0


	//   ....[12]....
        /*07a4*/ 	.word	0x00005ff0


	//   ....[13]....
        /*07a8*/ 	.word	0x00006010


	//   ....[14]....
        /*07ac*/ 	.word	0x00006040


	//   ....[15]....
        /*07b0*/ 	.word	0x00006050


	//   ....[16]....
        /*07b4*/ 	.word	0x00006080


	//   ....[17]....
        /*07b8*/ 	.word	0x00006090


	//   ....[18]....
        /*07bc*/ 	.word	0x00006260


	//   ....[19]....
        /*07c0*/ 	.word	0x00006290


	//   ....[20]....
        /*07c4*/ 	.word	0x000062d0


	//   ....[21]....
        /*07c8*/ 	.word	0x000062f0


	//   ....[22]....
        /*07cc*/ 	.word	0x00006320


	//   ....[23]....
        /*07d0*/ 	.word	0x00006330


	//   ....[24]....
        /*07d4*/ 	.word	0x00006360


	//   ....[25]....
        /*07d8*/ 	.word	0x00006370


	//   ....[26]....
        /*07dc*/ 	.word	0x000064f0


	//   ....[27]....
        /*07e0*/ 	.word	0x00006520


	//   ....[28]....
        /*07e4*/ 	.word	0x00006560


	//   ....[29]....
        /*07e8*/ 	.word	0x00006580


	//   ....[30]....
        /*07ec*/ 	.word	0x000065b0


	//   ....[31]....
        /*07f0*/ 	.word	0x000065c0


	//   ....[32]....
        /*07f4*/ 	.word	0x000065f0


	//   ....[33]....
        /*07f8*/ 	.word	0x00006600


	//   ....[34]....
        /*07fc*/ 	.word	0x000068f0


	//   ....[35]....
        /*0800*/ 	.word	0x00006930


	//   ....[36]....
        /*0804*/ 	.word	0x000069f0


	//   ....[37]....
        /*0808*/ 	.word	0x00006a30


	//   ....[38]....
        /*080c*/ 	.word	0x00006a60


	//   ....[39]....
        /*0810*/ 	.word	0x00006a90


	//   ....[40]....
        /*0814*/ 	.word	0x00006ac0


	//   ....[41]....
        /*0818*/ 	.word	0x00006ad0


	//   ....[42]....
        /*081c*/ 	.word	0x00006b10


	//   ....[43]....
        /*0820*/ 	.word	0x00006b40


	//   ....[44]....
        /*0824*/ 	.word	0x00006be0


	//   ....[45]....
        /*0828*/ 	.word	0x00006c00


	//   ....[46]....
        /*082c*/ 	.word	0x00006c30


	//   ....[47]....
        /*0830*/ 	.word	0x00006c50


	//   ....[48]....
        /*0834*/ 	.word	0x00006c70


	//   ....[49]....
        /*0838*/ 	.word	0x00006c80


	//   ....[50]....
        /*083c*/ 	.word	0x00006cb0


	//   ....[51]....
        /*0840*/ 	.word	0x00006cf0


	//   ....[52]....
        /*0844*/ 	.word	0x00006d20


	//   ....[53]....
        /*0848*/ 	.word	0x00006d40


	//   ....[54]....
        /*084c*/ 	.word	0x00006d70


	//   ....[55]....
        /*0850*/ 	.word	0x00006da0


	//   ....[56]....
        /*0854*/ 	.word	0x00006dc0


	//   ....[57]....
        /*0858*/ 	.word	0x00006de0


	//   ....[58]....
        /*085c*/ 	.word	0x00006e10


	//   ....[59]....
        /*0860*/ 	.word	0x00006e50


	//   ....[60]....
        /*0864*/ 	.word	0x00006e70


	//   ....[61]....
        /*0868*/ 	.word	0x00006ea0


	//   ....[62]....
        /*086c*/ 	.word	0x00006ec0


	//   ....[63]....
        /*0870*/ 	.word	0x00006ef0


	//   ....[64]....
        /*0874*/ 	.word	0x00006fa0


	//   ....[65]....
        /*0878*/ 	.word	0x000070a0


	//   ....[66]....
        /*087c*/ 	.word	0x00007250


	//   ....[67]....
        /*0880*/ 	.word	0x000072a0


	//   ....[68]....
        /*0884*/ 	.word	0x00007310


	//   ....[69]....
        /*0888*/ 	.word	0x00007370


	//   ....[70]....
        /*088c*/ 	.word	0x000073e0


	//   ....[71]....
        /*0890*/ 	.word	0x00007440


	//   ....[72]....
        /*0894*/ 	.word	0x000074b0


	//   ....[73]....
        /*0898*/ 	.word	0x00007510


	//   ....[74]....
        /*089c*/ 	.word	0x000075b0


	//   ....[75]....
        /*08a0*/ 	.word	0x00007640


	//   ....[76]....
        /*08a4*/ 	.word	0x000076b0


	//   ....[77]....
        /*08a8*/ 	.word	0x00007710


	//   ....[78]....
        /*08ac*/ 	.word	0x00007780


	//   ....[79]....
        /*08b0*/ 	.word	0x000077e0


	//   ....[80]....
        /*08b4*/ 	.word	0x00007850


	//   ....[81]....
        /*08b8*/ 	.word	0x000078b0


	//   ....[82]....
        /*08bc*/ 	.word	0x00007950


	//   ....[83]....
        /*08c0*/ 	.word	0x000079e0


	//   ....[84]....
        /*08c4*/ 	.word	0x00007a50


	//   ....[85]....
        /*08c8*/ 	.word	0x00007ab0


	//   ....[86]....
        /*08cc*/ 	.word	0x00007b20


	//   ....[87]....
        /*08d0*/ 	.word	0x00007b80


	//   ....[88]....
        /*08d4*/ 	.word	0x00007bf0


	//   ....[89]....
        /*08d8*/ 	.word	0x00007c50


	//   ....[90]....
        /*08dc*/ 	.word	0x00007cf0


	//   ....[91]....
        /*08e0*/ 	.word	0x00007db0


	//   ....[92]....
        /*08e4*/ 	.word	0x00007eb0


	//   ....[93]....
        /*08e8*/ 	.word	0x00007f00


	//   ....[94]....
        /*08ec*/ 	.word	0x00007fd0


	//   ....[95]....
        /*08f0*/ 	.word	0x00008040


	//   ....[96]....
        /*08f4*/ 	.word	0x000080d0


	//   ....[97]....
        /*08f8*/ 	.word	0x00008120


	//   ....[98]....
        /*08fc*/ 	.word	0x00008190


	//   ....[99]....
        /*0900*/ 	.word	0x000081f0


	//   ....[100]....
        /*0904*/ 	.word	0x00008260


	//   ....[101]....
        /*0908*/ 	.word	0x000082c0


	//   ....[102]....
        /*090c*/ 	.word	0x00008330


	//   ....[103]....
        /*0910*/ 	.word	0x00008390


	//   ....[104]....
        /*0914*/ 	.word	0x00008410


	//   ....[105]....
        /*0918*/ 	.word	0x00008480


	//   ....[106]....
        /*091c*/ 	.word	0x000084f0


	//   ....[107]....
        /*0920*/ 	.word	0x00008550


	//   ....[108]....
        /*0924*/ 	.word	0x000085d0


	//   ....[109]....
        /*0928*/ 	.word	0x00008650


	//   ....[110]....
        /*092c*/ 	.word	0x000086f0


	//   ....[111]....
        /*0930*/ 	.word	0x00008760


	//   ....[112]....
        /*0934*/ 	.word	0x000087f0


	//   ....[113]....
        /*0938*/ 	.word	0x00008880


	//   ....[114]....
        /*093c*/ 	.word	0x000088f0


	//   ....[115]....
        /*0940*/ 	.word	0x00008950


	//   ....[116]....
        /*0944*/ 	.word	0x000089c0


	//   ....[117]....
        /*0948*/ 	.word	0x00008a40


	//   ....[118]....
        /*094c*/ 	.word	0x00008b00


	//   ....[119]....
        /*0950*/ 	.word	0x00008bd0


	//   ....[120]....
        /*0954*/ 	.word	0x00008cb0


	//   ....[121]....
        /*0958*/ 	.word	0x00008d60


	//----- nvinfo : EIATTR_EXIT_INSTR_OFFSETS
	.align		4
.L_2111:
        /*095c*/ 	.byte	0x04, 0x1c
        /*095e*/ 	.short	(.L_2113 - .L_2112)


	//   ....[0]....
.L_2112:
        /*0960*/ 	.word	0x00004fb0


	//   ....[1]....
        /*0964*/ 	.word	0x000071f0


	//----- nvinfo : EIATTR_MAX_THREADS
	.align		4
.L_2113:
        /*0968*/ 	.byte	0x04, 0x05
        /*096a*/ 	.short	(.L_2115 - .L_2114)
.L_2114:
        /*096c*/ 	.word	0x00000140
        /*0970*/ 	.word	0x00000001
        /*0974*/ 	.word	0x00000001


	//----- nvinfo : EIATTR_CRS_STACK_SIZE
	.align		4
.L_2115:
        /*0978*/ 	.byte	0x04, 0x1e
        /*097a*/ 	.short	(.L_2117 - .L_2116)
.L_2116:
        /*097c*/ 	.word	0x00000000


	//----- nvinfo : EIATTR_CBANK_PARAM_SIZE
	.align		4
.L_2117:
        /*0980*/ 	.byte	0x03, 0x19
        /*0982*/ 	.short	0x0060


	//----- nvinfo : EIATTR_PARAM_CBANK
	.align		4
        /*0984*/ 	.byte	0x04, 0x0a
        /*0986*/ 	.short	(.L_2119 - .L_2118)
	.align		4
.L_2118:
        /*0988*/ 	.word	index@(.nv.constant0._ZN13group_norm_v218gn_bwd_cuda_kernelI6__halfLi320ELi3ELi32ELi80ELi256ELb0ELb1ELi32ELi320ELi320ELi4ELb1ELi48ELb0ELb0ELNS_15WgradSyncMethodE3ENS_16CompileConditionILi900EEEEEvPT_S6_S6_PKS5_S8_S8_S8_PKfflPfPj)
        /*098c*/ 	.short	0x0210
        /*098e*/ 	.short	0x0060


	//----- nvinfo : EIATTR_SW_WAR
	.align		4
.L_2119:
        /*0990*/ 	.byte	0x04, 0x36
        /*0992*/ 	.short	(.L_2121 - .L_2120)
.L_2120:
        /*0994*/ 	.word	0x00000008
.L_2121:


//--------------------- .nv.info._ZN13group_norm_v218gn_bwd_cuda_kernelI6__halfLi320ELi3ELi16ELi160ELi256ELb1ELb1ELi8ELi320ELi320ELi4ELb1ELi10ELb0ELb0ELNS_15WgradSyncMethodE2ENS_16CompileConditionILi900EEEEEvPT_S6_S6_PKS5_S8_S8_S8_PKfflPfPj --------------------------
	.section	.nv.info._ZN13group_norm_v218gn_bwd_cuda_kernelI6__halfLi320ELi3ELi16ELi160ELi256ELb1ELb1ELi8ELi320ELi320ELi4ELb1ELi10ELb0ELb0ELNS_15WgradSyncMethodE2ENS_16CompileConditionILi900EEEEEvPT_S6_S6_PKS5_S8_S8_S8_PKfflPfPj,"",@"SHT_CUDA_INFO"
	.sectionflags	@""
	.align	4


	//----- nvinfo : EIATTR_CUDA_API_VERSION
	.align		4
        /*0000*/ 	.byte	0x04, 0x37
        /*0002*/ 	.short	(.L_2123 - .L_2122)
.L_2122:
        /*0004*/ 	.word	0x00000082


	//----- nvinfo : EIATTR_KPARAM_INFO
	.align		4
.L_2123:
        /*0008*/ 	.byte	0x04, 0x17
        /*000a*/ 	.short	(.L_2125 - .L_2124)
.L_2124:
        /*000c*/ 	.word	0x00000000
        /*0010*/ 	.short	0x000b
        /*0012*/ 	.short	0x0058
        /*0014*/ 	.byte	0x00, 0xf0, 0x21, 0x00


	//----- nvinfo : EIATTR_KPARAM_INFO
	.align		4
.L_2125:
        /*0018*/ 	.byte	0x04, 0x17
        /*001a*/ 	.short	(.L_2127 - .L_2126)
.L_2126:
        /*001c*/ 	.word	0x00000000
        /*0020*/ 	.short	0x000a
        /*0022*/ 	.short	0x0050
        /*0024*/ 	.byte	0x00, 0xf0, 0x21, 0x00


	//----- nvinfo : EIATTR_KPARAM_INFO
	.align		4
.L_2127:
        /*0028*/ 	.byte	0x04, 0x17
        /*002a*/ 	.short	(.L_2129 - .L_2128)
.L_2128:
        /*002c*/ 	.word	0x00000000
        /*0030*/ 	.short	0x0009
        /*0032*/ 	.short	0x0048
        /*0034*/ 	.byte	0x00, 0xf0, 0x21, 0x00


	//----- nvinfo : EIATTR_KPARAM_INFO
	.align		4
.L_2129:
        /*0038*/ 	.byte	0x04, 0x17
        /*003a*/ 	.short	(.L_2131 - .L_2130)
.L_2130:
        /*003c*/ 	.word	0x00000000
        /*0040*/ 	.short	0x0008
        /*0042*/ 	.short	0x0040
        /*0044*/ 	.byte	0x00, 0xf0, 0x11, 0x00


	//----- nvinfo : EIATTR_KPARAM_INFO
	.align		4
.L_2131:
        /*0048*/ 	.byte	0x04, 0x17
        /*004a*/ 	.short	(.L_2133 - .L_2132)
.L_2132:
        /*004c*/ 	.word	0x00000000
        /*0050*/ 	.short	0x0007
        /*0052*/ 	.short	0x0038
        /*0054*/ 	.byte	0x00, 0xf0, 0x21, 0x00


	//----- nvinfo : EIATTR_KPARAM_INFO
	.align		4
.L_2133:
        /*0058*/ 	.byte	0x04, 0x17
        /*005a*/ 	.short	(.L_2135 - .L_2134)
.L_2134:
        /*005c*/ 	.word	0x00000000
        /*0060*/ 	.short	0x0006
        /*0062*/ 	.short	0x0030
        /*0064*/ 	.byte	0x00, 0xf0, 0x21, 0x00


	//----- nvinfo : EIATTR_KPARAM_INFO
	.align		4
.L_2135:
        /*0068*/ 	.byte	0x04, 0x17
        /*006a*/ 	.short	(.L_2137 - .L_2136)
.L_2136:
        /*006c*/ 	.word	0x00000000
        /*0070*/ 	.short	0x0005
        /*0072*/ 	.short	0x0028
        /*0074*/ 	.byte	0x00, 0xf0, 0x21, 0x00


	//----- nvinfo : EIATTR_KPARAM_INFO
	.align		4
.L_2137:
        /*0078*/ 	.byte	0x04, 0x17
        /*007a*/ 	.short	(.L_2139 - .L_2138)
.L_2138:
        /*007c*/ 	.word	0x00000000
        /*0080*/ 	.short	0x0004
        /*0082*/ 	.short	0x0020
        /*0084*/ 	.byte	0x00, 0xf0, 0x21, 0x00


	//----- nvinfo : EIATTR_KPARAM_INFO
	.align		4
.L_2139:
        /*0088*/ 	.byte	0x04, 0x17
        /*008a*/ 	.short	(.L_2141 - .L_2140)
.L_2140:
        /*008c*/ 	.word	0x00000000
        /*0090*/ 	.short	0x0003
        /*0092*/ 	.short	0x0018
        /*0094*/ 	.byte	0x00, 0xf0, 0x21, 0x00


	//----- nvinfo : EIATTR_KPARAM_INFO
	.align		4
.L_2141:
        /*0098*/ 	.byte	0x04, 0x17
        /*009a*/ 	.short	(.L_2143 - .L_2142)
.L_2142:
        /*009c*/ 	.word	0x00000000
        /*00a0*/ 	.short	0x0002
        /*00a2*/ 	.short	0x0010
        /*00a4*/ 	.byte	0x00, 0xf0, 0x21, 0x00


	//----- nvinfo : EIATTR_KPARAM_INFO
	.align		4
.L_2143:
        /*00a8*/ 	.byte	0x04, 0x17
        /*00aa*/ 	.short	(.L_2145 - .L_2144)
.L_2144:
        /*00ac*/ 	.word	0x00000000
        /*00b0*/ 	.short	0x0001
        /*00b2*/ 	.short	0x0008
        /*00b4*/ 	.byte	0x00, 0xf0, 0x21, 0x00


	//----- nvinfo : EIATTR_KPARAM_INFO
	.align		4
.L_2145:
        /*00b8*/ 	.byte	0x04, 0x17
        /*00ba*/ 	.short	(.L_2147 - .L_2146)
.L_2146:
        /*00bc*/ 	.word	0x00000000
        /*00c0*/ 	.short	0x0000
        /*00c2*/ 	.short	0x0000
        /*00c4*/ 	.byte	0x00, 0xf0, 0x21, 0x00


	//----- nvinfo : EIATTR_SPARSE_MMA_MASK
	.align		4
.L_2147:
        /*00c8*/ 	.byte	0x03, 0x50
        /*00ca*/ 	.short	0x0000


	//----- nvinfo : EIATTR_MAXREG_COUNT
	.align		4
        /*00cc*/ 	.byte	0x03, 0x1b
        /*00ce*/ 	.short	0x0040


	//----- nvinfo : EIATTR_NUM_BARRIERS
	.align		4
        /*00d0*/ 	.byte	0x02, 0x4c
        /*00d2*/ 	.byte	0x01
	.zero		1


	//----- nvinfo : EIATTR_MERCURY_ISA_VERSION
	.align		4
        /*00d4*/ 	.byte	0x03, 0x5f
        /*00d6*/ 	.short	0x0101


	//----- nvinfo : EIATTR_COOP_GROUP_MASK_REGIDS
	.align		4
        /*00d8*/ 	.byte	0x04, 0x29
        /*00da*/ 	.short	(.L_2149 - .L_2148)


	//   ....[0]....
.L_2148:
        /*00dc*/ 	.word	0xffffffff


	//   ....[1]....
        /*00e0*/ 	.word	0xffffffff


	//   ....[2]....
        /*00e4*/ 	.word	0xffffffff


	//   ....[3]....
        /*00e8*/ 	.word	0xffffffff


	//   ....[4]....
        /*00ec*/ 	.word	0xffffffff


	//   ....[5]....
        /*00f0*/ 	.word	0xffffffff


	//   ....[6]....
        /*00f4*/ 	.word	0xffffffff


	//   ....[7]....
        /*00f8*/ 	.word	0xffffffff


	//   ....[8]....
        /*00fc*/ 	.word	0xffffffff


	//   ....[9]....
        /*0100*/ 	.word	0xffffffff


	//   ....[10]....
        /*0104*/ 	.word	0xffffffff


	//   ....[11]....
        /*0108*/ 	.word	0xffffffff


	//   ....[12]....
        /*010c*/ 	.word	0xffffffff


	//   ....[13]....
        /*0110*/ 	.word	0xffffffff


	//   ....[14]....
        /*0114*/ 	.word	0x05000009


	//   ....[15]....
        /*0118*/ 	.word	0x05000008


	//   ....[16]....
        /*011c*/ 	.word	0x0500000a


	//   ....[17]....
        /*0120*/ 	.word	0x0500000b


	//   ....[18]....
        /*0124*/ 	.word	0x0500000d


	//   ....[19]....
        /*0128*/ 	.word	0x0500000c


	//   ....[20]....
        /*012c*/ 	.word	0x0500000e


	//   ....[21]....
        /*0130*/ 	.word	0x05000003


	//   ....[22]....
        /*0134*/ 	.word	0x0500000d


	//   ....[23]....
        /*0138*/ 	.word	0x0500000c


	//   ....[24]....
        /*013c*/ 	.word	0x0500000e


	//   ....[25]....
        /*0140*/ 	.word	0x0500000f


	//   ....[26]....
        /*0144*/ 	.word	0x05000011


	//   ....[27]....
        /*0148*/ 	.word	0x05000010


	//   ....[28]....
        /*014c*/ 	.word	0x05000014


	//   ....[29]....
        /*0150*/ 	.word	0x05000003


	//   ....[30]....
        /*0154*/ 	.word	0x0500000d


	//   ....[31]....
        /*0158*/ 	.word	0x0500000c


	//   ....[32]....
        /*015c*/ 	.word	0x0500000e


	//   ....[33]....
        /*0160*/ 	.word	0x0500000f


	//   ....[34]....
        /*0164*/ 	.word	0x05000011


	//   ....[35]....
        /*0168*/ 	.word	0x05000010


	//   ....[36]....
        /*016c*/ 	.word	0x05000014


	//   ....[37]....
        /*0170*/ 	.word	0x05000003


	//   ....[38]....
        /*0174*/ 	.word	0x0500000f


	//   ....[39]....
        /*0178*/ 	.word	0x05000012


	//   ....[40]....
        /*017c*/ 	.word	0x0500000f


	//   ....[41]....
        /*0180*/ 	.word	0x0500001a


	//   ....[42]....
        /*0184*/ 	.word	0x05000017


	//   ....[43]....
        /*0188*/ 	.word	0x05000011


	//   ....[44]....
        /*018c*/ 	.word	0x0500000e


	//   ....[45]....
        /*0190*/ 	.word	0x05000010


	//   ....[46]....
        /*0194*/ 	.word	0x0500000b


	//   ....[47]....
        /*0198*/ 	.word	0x0500000e


	//   ....[48]....
        /*019c*/ 	.word	0x05000008


	//   ....[49]....
        /*01a0*/ 	.word	0x0500000a


	//   ....[50]....
        /*01a4*/ 	.word	0x0500000c


	//   ....[51]....
        /*01a8*/ 	.word	0x05000011


	//   ....[52]....
        /*01ac*/ 	.word	0x0500000f


	//   ....[53]....
        /*01b0*/ 	.word	0x05000009


	//   ....[54]....
        /*01b4*/ 	.word	0x05000012


	//   ....[55]....
        /*01b8*/ 	.word	0x0500000b


	//   ....[56]....
        /*01bc*/ 	.word	0x05000008


	//   ....[57]....
        /*01c0*/ 	.word	0x05000007


	//   ....[58]....
        /*01c4*/ 	.word	0x0500000c


	//   ....[59]....
        /*01c8*/ 	.word	0x05000014


	//   ....[60]....
        /*01cc*/ 	.word	0x05000006


	//   ....[61]....
        /*01d0*/ 	.word	0x0500001f


	//   ....[62]....
        /*01d4*/ 	.word	0x05000003


	//   ....[63]....
        /*01d8*/ 	.word	0x05000016


	//   ....[64]....
        /*01dc*/ 	.word	0x05000015


	//   ....[65]....
        /*01e0*/ 	.word	0x0500001b


	//   ....[66]....
        /*01e4*/ 	.word	0x0500001c


	//   ....[67]....
        /*01e8*/ 	.word	0x05000014


	//   ....[68]....
        /*01ec*/ 	.word	0x05000017


	//   ....[69]....
        /*01f0*/ 	.word	0x05000012


	//   ....[70]....
        /*01f4*/ 	.word	0x0500000e


	//   ....[71]....
        /*01f8*/ 	.word	0x0500000e


	//   ....[72]....
        /*01fc*/ 	.word	0x0500000e


	//   ....[73]....
        /*0200*/ 	.word	0x0500000e


	//   ....[74]....
        /*0204*/ 	.word	0x0500000e


	//   ....[75]....
        /*0208*/ 	.word	0x0500000e


	//   ....[76]....
        /*020c*/ 	.word	0x0500000e


	//   ....[77]....
        /*0210*/ 	.word	0x0500000e


	//   ....[78]....
        /*0214*/ 	.word	0x0500000e


	//   ....[79]....
        /*0218*/ 	.word	0x0500000e


	//   ....[80]....
        /*021c*/ 	.word	0x0500000e


	//   ....[81]....
        /*0220*/ 	.word	0x0500000e


	//   ....[82]....
        /*0224*/ 	.word	0x0500000e


	//   ....[83]....
        /*0228*/ 	.word	0x0500000e


	//   ....[84]....
        /*022c*/ 	.word	0x0500000e


	//   ....[85]....
        /*0230*/ 	.word	0x0500000e


	//   ....[86]....
        /*0234*/ 	.word	0x0500000e


	//   ....[87]....
        /*0238*/ 	.word	0x0500000e


	//   ....[88]....
        /*023c*/ 	.word	0x0500000e


	//   ....[89]....
        /*0240*/ 	.word	0x0500000e


	//   ....[90]....
        /*0244*/ 	.word	0x0500000e


	//   ....[91]....
        /*0248*/ 	.word	0x0500000e


	//   ....[92]....
        /*024c*/ 	.word	0x0500000e


	//   ....[93]....
        /*0250*/ 	.word	0x0500000e


	//   ....[94]....
        /*0254*/ 	.word	0x0500000e


	//   ....[95]....
        /*0258*/ 	.word	0x0500000e


	//   ....[96]....
        /*025c*/ 	.word	0x0500000e


	//   ....[97]....
        /*0260*/ 	.word	0x0500000e


	//   ....[98]....
        /*0264*/ 	.word	0x0500000e


	//   ....[99]....
        /*0268*/ 	.word	0x0500000e


	//   ....[100]....
        /*026c*/ 	.word	0x0500000e


	//   ....[101]....
        /*0270*/ 	.word	0x0500000e


	//   ....[102]....
        /*0274*/ 	.word	0x0500000e


	//   ....[103]....
        /*0278*/ 	.word	0x0500000e


	//   ....[104]....
        /*027c*/ 	.word	0x0500000e


	//   ....[105]....
        /*0280*/ 	.word	0x0500000e


	//   ....[106]....
        /*0284*/ 	.word	0x0500000e


	//   ....[107]....
        /*0288*/ 	.word	0x0500000e


	//   ....[108]....
        /*028c*/ 	.word	0x0500000e


	//   ....[109]....
        /*0290*/ 	.word	0x0500000e


	//   ....[110]....
        /*0294*/ 	.word	0x0500000e


	//   ....[111]....
        /*0298*/ 	.word	0x0500000e


	//   ....[112]....
        /*029c*/ 	.word	0x0500000e


	//   ....[113]....
        /*02a0*/ 	.word	0x0500000e


	//   ....[114]....
        /*02a4*/ 	.word	0x0500000e


	//   ....[115]....
        /*02a8*/ 	.word	0x0500000e


	//   ....[116]....
        /*02ac*/ 	.word	0x0500000e


	//   ....[117]....
        /*02b0*/ 	.word	0x0500000e


	//   ....[118]....
        /*02b4*/ 	.word	0x0500000e


	//   ....[119]....
        /*02b8*/ 	.word	0x0500000e


	//   ....[120]....
        /*02bc*/ 	.word	0x0500000e


	//   ....[121]....
        /*02c0*/ 	.word	0x0500000e


	//   ....[122]....
        /*02c4*/ 	.word	0x0500000e


	//   ....[123]....
        /*02c8*/ 	.word	0x0500000e


	//   ....[124]....
        /*02cc*/ 	.word	0x0500000e


	//   ....[125]....
        /*02d0*/ 	.word	0x0500000e


	//----- nvinfo : EIATTR_COOP_GROUP_INSTR_OFFSETS
	.align		4
.L_2149:
        /*02d4*/ 	.byte	0x04, 0x28
        /*02d6*/ 	.short	(.L_2151 - .L_2150)


	//   ....[0]....
.L_2150:
        /*02d8*/ 	.word	0x000019f0


	//   ....[1]....
        /*02dc*/ 	.word	0x00001a00


	//   ....[2]....
        /*02e0*/ 	.word	0x00001a70


	//   ....[3]....
        /*02e4*/ 	.word	0x00001aa0


	//   ....[4]....
        /*02e8*/ 	.word	0x000021e0


	//   ....[5]....
        /*02ec*/ 	.word	0x00002210


	//   ....[6]....
        /*02f0*/ 	.word	0x00002240


	//   ....[7]....
        /*02f4*/ 	.word	0x00002280


	//   ....[8]....
        /*02f8*/ 	.word	0x00002370


	//   ....[9]....
        /*02fc*/ 	.word	0x000023b0


	//   ....[10]....
        /*0300*/ 	.word	0x000024a0


	//   ....[11]....
        /*0304*/ 	.word	0x000024e0


	//   ....[12]....
        /*0308*/ 	.word	0x000025b0


	//   ....[13]....
        /*030c*/ 	.word	0x000025f0


	//   ....[14]....
        /*0310*/ 	.word	0x00003bf0


	//   ....[15]....
        /*0314*/ 	.word	0x00003c20


	//   ....[16]....
        /*0318*/ 	.word	0x00003c60


	//   ....[17]....
        /*031c*/ 	.word	0x00003c80


	//   ....[18]....
        /*0320*/ 	.word	0x00003cb0


	//   ....[19]....
        /*0324*/ 	.word	0x00003cc0


	//   ....[20]....
        /*0328*/ 	.word	0x00003cf0


	//   ....[21]....
        /*032c*/ 	.word	0x00003d00


	//   ....[22]....
        /*0330*/ 	.word	0x00003ed0


	//   ....[23]....
        /*0334*/ 	.word	0x00003f00


	//   ....[24]....
        /*0338*/ 	.word	0x00003f50


	//   ....[25]....
        /*033c*/ 	.word	0x00003f70


	//   ....[26]....
        /*0340*/ 	.word	0x00003fa0


	//   ....[27]....
        /*0344*/ 	.word	0x00003fb0


	//   ....[28]....
        /*0348*/ 	.word	0x00003fe0


	//   ....[29]....
        /*034c*/ 	.word	0x00003ff0


	//   ....[30]....
        /*0350*/ 	.word	0x00004170


	//   ....[31]....
        /*0354*/ 	.word	0x000041a0


	//   ....[32]....
        /*0358*/ 	.word	0x000041e0


	//   ....[33]....
        /*035c*/ 	.word	0x00004200


	//   ....[34]....
        /*0360*/ 	.word	0x00004230


	//   ....[35]....
        /*0364*/ 	.word	0x00004240


	//   ....[36]....
        /*0368*/ 	.word	0x00004270


	//   ....[37]....
        /*036c*/ 	.word	0x00004280


	//   ....[38]....
        /*0370*/ 	.word	0x00004580


	//   ....[39]....
        /*0374*/ 	.word	0x000045b0


	//   ....[40]....
        /*0378*/ 	.word	0x00004660


	//   ....[41]....
        /*037c*/ 	.word	0x00004680


	//   ....[42]....
        /*0380*/ 	.word	0x000046b0


	//   ....[43]....
        /*0384*/ 	.word	0x000046d0


	//   ....[44]....
        /*0388*/ 	.word	0x000046e0


	//   ....[45]....
        /*038c*/ 	.word	0x00004710


	//   ....[46]....
        /*0390*/ 	.word	0x00004770


	//   ....[47]....
        /*0394*/ 	.word	0x000047b0


	//   ....[48]....
        /*0398*/ 	.word	0x000047e0


	//   ....[49]....
        /*039c*/ 	.word	0x00004800


	//   ....[50]....
        /*03a0*/ 	.word	0x00004830


	//   ....[51]....
        /*03a4*/ 	.word	0x00004840


	//   ....[52]....
        /*03a8*/ 	.word	0x00004870


	//   ....[53]....
        /*03ac*/ 	.word	0x00004890


	//   ....[54]....
        /*03b0*/ 	.word	0x000048b0


	//   ....[55]....
        /*03b4*/ 	.word	0x000048f0


	//   ....[56]....
        /*03b8*/ 	.word	0x00004920


	//   ....[57]....
        /*03bc*/ 	.word	0x00004950


	//   ....[58]....
        /*03c0*/ 	.word	0x00004980


	//   ....[59]....
        /*03c4*/ 	.word	0x000049a0


	//   ....[60]....
        /*03c8*/ 	.word	0x000049d0


	//   ....[61]....
        /*03cc*/ 	.word	0x000049f0


	//   ....[62]....
        /*03d0*/ 	.word	0x00004a20


	//   ....[63]....
        /*03d4*/ 	.word	0x00004a40


	//   ....[64]....
        /*03d8*/ 	.word	0x00004a70


	//   ....[65]....
        /*03dc*/ 	.word	0x00004ab0


	//   ....[66]....
        /*03e0*/ 	.word	0x00004ad0


	//   ....[67]....
        /*03e4*/ 	.word	0x00004b10


	//   ....[68]....
        /*03e8*/ 	.word	0x00004bd0


	//   ....[69]....
        /*03ec*/ 	.word	0x00004ca0


	//   ....[70]....
        /*03f0*/ 	.word	0x00004e40


	//   ....[71]....
        /*03f4*/ 	.word	0x00004e90


	//   ....[72]....
        /*03f8*/ 	.word	0x00004f00


	//   ....[73]....
        /*03fc*/ 	.word	0x00004f60


	//   ....[74]....
        /*0400*/ 	.word	0x00004fd0


	//   ....[75]....
        /*0404*/ 	.word	0x00005030


	//   ....[76]....
        /*0408*/ 	.word	0x000050a0


	//   ....[77]....
        /*040c*/ 	.word	0x00005100


	//   ....[78]....
        /*0410*/ 	.word	0x000051a0


	//   ....[79]....
        /*0414*/ 	.word	0x00005240


	//   ....[80]....
        /*0418*/ 	.word	0x000052a0


	//   ....[81]....
        /*041c*/ 	.word	0x00005300


	//   ....[82]....
        /*0420*/ 	.word	0x00005370


	//   ....[83]....
        /*0424*/ 	.word	0x000053d0


	//   ....[84]....
        /*0428*/ 	.word	0x00005440


	//   ....[85]....
        /*042c*/ 	.word	0x000054a0


	//   ....[86]....
        /*0430*/ 	.word	0x00005540


	//   ....[87]....
        /*0434*/ 	.word	0x000055e0


	//   ....[88]....
        /*0438*/ 	.word	0x00005640


	//   ....[89]....
        /*043c*/ 	.word	0x000056a0


	//   ....[90]....
        /*0440*/ 	.word	0x00005710


	//   ....[91]....
        /*0444*/ 	.word	0x00005770


	//   ....[92]....
        /*0448*/ 	.word	0x000057e0


	//   ....[93]....
        /*044c*/ 	.word	0x00005840


	//   ....[94]....
        /*0450*/ 	.word	0x000058e0


	//   ....[95]....
        /*0454*/ 	.word	0x000059c0


	//   ....[96]....
        /*0458*/ 	.word	0x00005aa0


	//   ....[97]....
        /*045c*/ 	.word	0x00005af0


	//   ....[98]....
        /*0460*/ 	.word	0x00005bb0


	//   ....[99]....
        /*0464*/ 	.word	0x00005c00


	//   ....[100]....
        /*0468*/ 	.word	0x00005c70


	//   ....[101]....
        /*046c*/ 	.word	0x00005cc0


	//   ....[102]....
        /*0470*/ 	.word	0x00005d30


	//   ....[103]....
        /*0474*/ 	.word	0x00005d90


	//   ....[104]....
        /*0478*/ 	.word	0x00005e00


	//   ....[105]....
        /*047c*/ 	.word	0x00005e60


	//   ....[106]....
        /*0480*/ 	.word	0x00005f10


	//   ....[107]....
        /*0484*/ 	.word	0x00005f80


	//   ....[108]....
        /*0488*/ 	.word	0x00006010


	//   ....[109]....
        /*048c*/ 	.word	0x00006080


	//   ....[110]....
        /*0490*/ 	.word	0x000060f0


	//   ....[111]....
        /*0494*/ 	.word	0x00006150


	//   ....[112]....
        /*0498*/ 	.word	0x000061d0


	//   ....[113]....
        /*049c*/ 	.word	0x00006250


	//   ....[114]....
        /*04a0*/ 	.word	0x000062f0


	//   ....[115]....
        /*04a4*/ 	.word	0x00006360


	//   ....[116]....
        /*04a8*/ 	.word	0x000063f0


	//   ....[117]....
        /*04ac*/ 	.word	0x00006490


	//   ....[118]....
        /*04b0*/ 	.word	0x00006520


	//   ....[119]....
        /*04b4*/ 	.word	0x00006580


	//   ....[120]....
        /*04b8*/ 	.word	0x000065f0


	//   ....[121]....
        /*04bc*/ 	.word	0x00006670


	//   ....[122]....
        /*04c0*/ 	.word	0x00006710


	//   ....[123]....
        /*04c4*/ 	.word	0x000067c0


	//   ....[124]....
        /*04c8*/ 	.word	0x000068a0


	//   ....[125]....
        /*04cc*/ 	.word	0x00006950


	//----- nvinfo : EIATTR_EXIT_INSTR_OFFSETS
	.align		4
.L_2151:
        /*04d0*/ 	.byte	0x04, 0x1c
        /*04d2*/ 	.short	(.L_2153 - .L_2152)


	//   ....[0]....
.L_2152:
        /*04d4*/ 	.word	0x00002d00


	//   ....[1]....
        /*04d8*/ 	.word	0x00004de0


	//----- nvinfo : EIATTR_MAX_THREADS
	.align		4
.L_2153:
        /*04dc*/ 	.byte	0x04, 0x05
        /*04de*/ 	.short	(.L_2155 - .L_2154)
.L_2154:
        /*04e0*/ 	.word	0x00000140
        /*04e4*/ 	.word	0x00000001
        /*04e8*/ 	.word	0x00000001


	//----- nvinfo : EIATTR_CRS_STACK_SIZE
	.align		4
.L_2155:
        /*04ec*/ 	.byte	0x04, 0x1e
        /*04ee*/ 	.short	(.L_2157 - .L_2156)
.L_2156:
        /*04f0*/ 	.word	0x00000000


	//----- nvinfo : EIATTR_CBANK_PARAM_SIZE
	.align		4
.L_2157:
        /*04f4*/ 	.byte	0x03, 0x19
        /*04f6*/ 	.short	0x0060


	//----- nvinfo : EIATTR_PARAM_CBANK
	.align		4
        /*04f8*/ 	.byte	0x04, 0x0a
        /*04fa*/ 	.short	(.L_2159 - .L_2158)
	.align		4
.L_2158:
        /*04fc*/ 	.word	index@(.nv.constant0._ZN13group_norm_v218gn_bwd_cuda_kernelI6__halfLi320ELi3ELi16ELi160ELi256ELb1ELb1ELi8ELi320ELi320ELi4ELb1ELi10ELb0ELb0ELNS_15WgradSyncMethodE2ENS_16CompileConditionILi900EEEEEvPT_S6_S6_PKS5_S8_S8_S8_PKfflPfPj)
        /*0500*/ 	.short	0x0210
        /*0502*/ 	.short	0x0060


	//----- nvinfo : EIATTR_SW_WAR
	.align		4
.L_2159:
        /*0504*/ 	.byte	0x04, 0x36
        /*0506*/ 	.short	(.L_2161 - .L_2160)
.L_2160:
        /*0508*/ 	.word	0x00000008
.L_2161:


//--------------------- .nv.info._ZN13group_norm_v218gn_bwd_cuda_kernelI6__halfLi320ELi1ELi16ELi160ELi256ELb1ELb1ELi16ELi320ELi320ELi4ELb1ELi9ELb0ELb0ELNS_15WgradSyncMethodE2ENS_16CompileConditionILi900EEEEEvPT_S6_S6_PKS5_S8_S8_S8_PKfflPfPj --------------------------
	.section	.nv.info._ZN13group_norm_v218gn_bwd_cuda_kernelI6__halfLi320ELi1ELi16ELi160ELi256ELb1ELb1ELi16ELi320ELi320ELi4ELb1ELi9ELb0ELb0ELNS_15WgradSyncMethodE2ENS_16CompileConditionILi900EEEEEvPT_S6_S6_PKS5_S8_S8_S8_PKfflPfPj,"",@"SHT_CUDA_INFO"
	.sectionflags	@""
	.align	4


	//----- nvinfo : EIATTR_CUDA_API_VERSION
	.align		4
        /*0000*/ 	.byte	0x04, 0x37
        /*0002*/ 	.short	(.L_2163 - .L_2162)
.L_2162:
        /*0004*/ 	.word	0x00000082


	//----- nvinfo : EIATTR_KPARAM_INFO
	.align		4
.L_2163:
        /*0008*/ 	.byte	0x04, 0x17
        /*000a*/ 	.short	(.L_2165 - .L_2164)
.L_2164:
        /*000c*/ 	.word	0x00000000
        /*0010*/ 	.short	0x000b
        /*0012*/ 	.short	0x0058
        /*0014*/ 	.byte	0x00, 0xf0, 0x21, 0x00


	//----- nvinfo : EIATTR_KPARAM_INFO
	.align		4
.L_2165:
        /*0018*/ 	.byte	0x04, 0x17
        /*001a*/ 	.short	(.L_2167 - .L_2166)
.L_2166:
        /*001c*/ 	.word	0x00000000
        /*0020*/ 	.short	0x000a
        /*0022*/ 	.short	0x0050
        /*0024*/ 	.byte	0x00, 0xf0, 0x21, 0x00


	//----- nvinfo : EIATTR_KPARAM_INFO
	.align		4
.L_2167:
        /*0028*/ 	.byte	0x04, 0x17
        /*002a*/ 	.short	(.L_2169 - .L_2168)
.L_2168:
        /*002c*/ 	.word	0x00000000
        /*0030*/ 	.short	0x0009
        /*0032*/ 	.short	0x0048
        /*0034*/ 	.byte	0x00, 0xf0, 0x21, 0x00


	//----- nvinfo : EIATTR_KPARAM_INFO
	.align		4
.L_2169:
        /*0038*/ 	.byte	0x04, 0x17
        /*003a*/ 	.short	(.L_2171 - .L_2170)
.L_2170:
        /*003c*/ 	.word	0x00000000
        /*0040*/ 	.short	0x0008
        /*0042*/ 	.short	0x0040
        /*0044*/ 	.byte	0x00, 0xf0, 0x11, 0x00


	//----- nvinfo : EIATTR_KPARAM_INFO
	.align		4
.L_2171:
        /*0048*/ 	.byte	0x04, 0x17
        /*004a*/ 	.short	(.L_2173 - .L_2172)
.L_2172:
        /*004c*/ 	.word	0x00000000
        /*0050*/ 	.short	0x0007
        /*0052*/ 	.short	0x0038
        /*0054*/ 	.byte	0x00, 0xf0, 0x21, 0x00


	//----- nvinfo : EIATTR_KPARAM_INFO
	.align		4
.L_2173:
        /*0058*/ 	.byte	0x04, 0x17
        /*005a*/ 	.short	(.L_2175 - .L_2174)
.L_2174:
        /*005c*/ 	.word	0x00000000
        /*0060*/ 	.short	0x0006
        /*0062*/ 	.short	0x0030
        /*0064*/ 	.byte	0x00, 0xf0, 0x21, 0x00


	//----- nvinfo : EIATTR_KPARAM_INFO
	.align		4
.L_2175:
        /*0068*/ 	.byte	0x04, 0x17
        /*006a*/ 	.short	(.L_2177 - .L_2176)
.L_2176:
        /*006c*/ 	.word	0x00000000
        /*0070*/ 	.short	0x0005
        /*0072*/ 	.short	0x0028
        /*0074*/ 	.byte	0x00, 0xf0, 0x21, 0x00


	//----- nvinfo : EIATTR_KPARAM_INFO
	.align		4
.L_2177:
        /*0078*/ 	.byte	0x04, 0x17
        /*007a*/ 	.short	(.L_2179 - .L_2178)
.L_2178:
        /*007c*/ 	.word	0x00000000
        /*0080*/ 	.short	0x0004
        /*0082*/ 	.short	0x0020
        /*0084*/ 	.byte	0x00, 0xf0, 0x21, 0x00


	//----- nvinfo : EIATTR_KPARAM_INFO
	.align		4
.L_2179:
        /*0088*/ 	.byte	0x04, 0x17
        /*008a*/ 	.short	(.L_2181 - .L_2180)
.L_2180:
        /*008c*/ 	.word	0x00000000
        /*0090*/ 	.short	0x0003
        /*0092*/ 	.short	0x0018
        /*0094*/ 	.byte	0x00, 0xf0, 0x21, 0x00


	//----- nvinfo : EIATTR_KPARAM_INFO
	.align		4
.L_2181:
        /*0098*/ 	.byte	0x04, 0x17
        /*009a*/ 	.short	(.L_2183 - .L_2182)
.L_2182:
        /*009c*/ 	.word	0x00000000
        /*00a0*/ 	.short	0x0002
        /*00a2*/ 	.short	0x0010
        /*00a4*/ 	.byte	0x00, 0xf0, 0x21, 0x00


	//----- nvinfo : EIATTR_KPARAM_INFO
	.align		4
.L_2183:
        /*00a8*/ 	.byte	0x04, 0x17
        /*00aa*/ 	.short	(.L_2185 - .L_2184)
.L_2184:
        /*00ac*/ 	.word	0x00000000
        /*00b0*/ 	.short	0x0001
        /*00b2*/ 	.short	0x0008
        /*00b4*/ 	.byte	0x00, 0xf0, 0x21, 0x00


	//----- nvinfo : EIATTR_KPARAM_INFO
	.align		4
.L_2185:
        /*00b8*/ 	.byte	0x04, 0x17
        /*00ba*/ 	.short	(.L_2187 - .L_2186)
.L_2186:
        /*00bc*/ 	.word	0x00000000
        /*00c0*/ 	.short	0x0000
        /*00c2*/ 	.short	0x0000
        /*00c4*/ 	.byte	0x00, 0xf0, 0x21, 0x00


	//----- nvinfo : EIATTR_SPARSE_MMA_MASK
	.align		4
.L_2187:
        /*00c8*/ 	.byte	0x03, 0x50
        /*00ca*/ 	.short	0x0000


	//----- nvinfo : EIATTR_MAXREG_COUNT
	.align		4
        /*00cc*/ 	.byte	0x03, 0x1b
        /*00ce*/ 	.short	0x00a8


	//----- nvinfo : EIATTR_NUM_BARRIERS
	.align		4
        /*00d0*/ 	.byte	0x02, 0x4c
        /*00d2*/ 	.byte	0x01
	.zero		1


	//----- nvinfo : EIATTR_MERCURY_ISA_VERSION
	.align		4
        /*00d4*/ 	.byte	0x03, 0x5f
        /*00d6*/ 	.short	0x0101


	//----- nvinfo : EIATTR_COOP_GROUP_MASK_REGIDS
	.align		4
        /*00d8*/ 	.byte	0x04, 0x29
        /*00da*/ 	.short	(.L_2189 - .L_2188)


	//   ....[0]....
.L_2188:
        /*00dc*/ 	.word	0xffffffff


	//   ....[1]....
        /*00e0*/ 	.word	0xffffffff


	//   ....[2]....
        /*00e4*/ 	.word	0xffffffff


	//   ....[3]....
        /*00e8*/ 	.word	0xffffffff


	//   ....[4]....
        /*00ec*/ 	.word	0xffffffff


	//   ....[5]....
        /*00f0*/ 	.word	0xffffffff


	//   ....[6]....
        /*00f4*/ 	.word	0xffffffff


	//   ....[7]....
        /*00f8*/ 	.word	0xffffffff


	//   ....[8]....
        /*00fc*/ 	.word	0xffffffff


	//   ....[9]....
        /*0100*/ 	.word	0xffffffff


	//   ....[10]....
        /*0104*/ 	.word	0xffffffff


	//   ....[11]....
        /*0108*/ 	.word	0xffffffff


	//   ....[12]....
        /*010c*/ 	.word	0x05000015


	//   ....[13]....
        /*0110*/ 	.word	0x05000014


	//   ....[14]....
        /*0114*/ 	.word	0x05000016


	//   ....[15]....
        /*0118*/ 	.word	0x05000017


	//   ....[16]....
        /*011c*/ 	.word	0x05000019


	//   ....[17]....
        /*0120*/ 	.word	0x05000010


	//   ....[18]....
        /*0124*/ 	.word	0x05000014


	//   ....[19]....
        /*0128*/ 	.word	0x05000011


	//   ....[20]....
        /*012c*/ 	.word	0x05000015


	//   ....[21]....
        /*0130*/ 	.word	0x05000017


	//   ....[22]....
        /*0134*/ 	.word	0x05000014


	//   ....[23]....
        /*0138*/ 	.word	0x05000016


	//   ....[24]....
        /*013c*/ 	.word	0x05000019


	//   ....[25]....
        /*0140*/ 	.word	0x05000015


	//   ....[26]....
        /*0144*/ 	.word	0x0500001a


	//   ....[27]....
        /*0148*/ 	.word	0x05000014


	//   ....[28]....
        /*014c*/ 	.word	0x05000015


	//   ....[29]....
        /*0150*/ 	.word	0x05000017


	//   ....[30]....
        /*0154*/ 	.word	0x05000014


	//   ....[31]....
        /*0158*/ 	.word	0x05000016


	//   ....[32]....
        /*015c*/ 	.word	0x05000019


	//   ....[33]....
        /*0160*/ 	.word	0x05000015


	//   ....[34]....
        /*0164*/ 	.word	0x0500001a


	//   ....[35]....
        /*0168*/ 	.word	0x05000014


	//   ....[36]....
        /*016c*/ 	.word	0x05000015


	//   ....[37]....
        /*0170*/ 	.word	0x05000014


	//   ....[38]....
        /*0174*/ 	.word	0x05000016


	//   ....[39]....
        /*0178*/ 	.word	0x0500001a


	//   ....[40]....
        /*017c*/ 	.word	0x05000015


	//   ....[41]....
        /*0180*/ 	.word	0x05000019


	//   ....[42]....
        /*0184*/ 	.word	0x05000026


	//   ....[43]....
        /*0188*/ 	.word	0x05000017


	//   ....[44]....
        /*018c*/ 	.word	0x05000026


	//   ....[45]....
        /*0190*/ 	.word	0x05000013


	//   ....[46]....
        /*0194*/ 	.word	0x05000015


	//   ....[47]....
        /*0198*/ 	.word	0x05000014


	//   ....[48]....
        /*019c*/ 	.word	0x05000016


	//   ....[49]....
        /*01a0*/ 	.word	0x05000019


	//   ....[50]....
        /*01a4*/ 	.word	0x0500001b


	//   ....[51]....
        /*01a8*/ 	.word	0x05000010


	//   ....[52]....
        /*01ac*/ 	.word	0x0500002d


	//   ....[53]....
        /*01b0*/ 	.word	0x05000012


	//   ....[54]....
        /*01b4*/ 	.word	0x05000013


	//   ....[55]....
        /*01b8*/ 	.word	0x0500001f


	//   ....[56]....
        /*01bc*/ 	.word	0x0500001e


	//   ....[57]....
        /*01c0*/ 	.word	0x0500001b


	//   ....[58]....
        /*01c4*/ 	.word	0x0500002e


	//   ....[59]....
        /*01c8*/ 	.word	0x05000010


	//   ....[60]....
        /*01cc*/ 	.word	0x05000030


	//   ....[61]....
        /*01d0*/ 	.word	0x05000027


	//   ....[62]....
        /*01d4*/ 	.word	0x05000028


	//   ....[63]....
        /*01d8*/ 	.word	0x0500002c


	//   ....[64]....
        /*01dc*/ 	.word	0x0500002b


	//   ....[65]....
        /*01e0*/ 	.word	0x0500002f


	//   ....[66]....
        /*01e4*/ 	.word	0x05000012


	//   ....[67]....
        /*01e8*/ 	.word	0x05000015


	//   ....[68]....
        /*01ec*/ 	.word	0x05000014


	//   ....[69]....
        /*01f0*/ 	.word	0x05000014


	//   ....[70]....
        /*01f4*/ 	.word	0x05000014


	//   ....[71]....
        /*01f8*/ 	.word	0x05000014


	//   ....[72]....
        /*01fc*/ 	.word	0x05000014


	//   ....[73]....
        /*0200*/ 	.word	0x05000014


	//   ....[74]....
        /*0204*/ 	.word	0x05000014


	//   ....[75]....
        /*0208*/ 	.word	0x05000014


	//   ....[76]....
        /*020c*/ 	.word	0x05000014


	//   ....[77]....
        /*0210*/ 	.word	0x05000014


	//   ....[78]....
        /*0214*/ 	.word	0x05000014


	//   ....[79]....
        /*0218*/ 	.word	0x05000014


	//   ....[80]....
        /*021c*/ 	.word	0x05000014


	//   ....[81]....
        /*0220*/ 	.word	0x05000014


	//   ....[82]....
        /*0224*/ 	.word	0x05000014


	//   ....[83]....
        /*0228*/ 	.word	0x05000014


	//   ....[84]....
        /*022c*/ 	.word	0x05000014


	//   ....[85]....
        /*0230*/ 	.word	0x05000014


	//   ....[86]....
        /*0234*/ 	.word	0x05000014


	//   ....[87]....
        /*0238*/ 	.word	0x05000014


	//   ....[88]....
        /*023c*/ 	.word	0x05000014


	//   ....[89]....
        /*0240*/ 	.word	0x05000014


	//   ....[90]....
        /*0244*/ 	.word	0x05000014


	//   ....[91]....
        /*0248*/ 	.word	0x05000014


	//   ....[92]....
        /*024c*/ 	.word	0x05000014


	//   ....[93]....
        /*0250*/ 	.word	0x05000014


	//   ....[94]....
        /*0254*/ 	.word	0x05000014


	//   ....[95]....
        /*0258*/ 	.word	0x05000014


	//   ....[96]....
        /*025c*/ 	.word	0x05000014


	//   ....[97]....
        /*0260*/ 	.word	0x05000014


	//   ....[98]....
        /*0264*/ 	.word	0x05000014


	//   ....[99]....
        /*0268*/ 	.word	0x05000014


	//   ....[100]....
        /*026c*/ 	.word	0x05000014


	//   ....[101]....
        /*0270*/ 	.word	0x05000014


	//   ....[102]....
        /*0274*/ 	.word	0x05000014


	//   ....[103]....
        /*0278*/ 	.word	0x05000014


	//   ....[104]....
        /*027c*/ 	.word	0x05000014


	//   ....[105]....
        /*0280*/ 	.word	0x05000014


	//   ....[106]....
        /*0284*/ 	.word	0x05000014


	//   ....[107]....
        /*0288*/ 	.word	0x05000014


	//   ....[108]....
        /*028c*/ 	.word	0x05000014


	//   ....[109]....
        /*0290*/ 	.word	0x05000014


	//   ....[110]....
        /*0294*/ 	.word	0x05000014


	//   ....[111]....
        /*0298*/ 	.word	0x05000014


	//   ....[112]....
        /*029c*/ 	.word	0x05000014


	//   ....[113]....
        /*02a0*/ 	.word	0x05000014


	//   ....[114]....
        /*02a4*/ 	.word	0x05000014


	//   ....[115]....
        /*02a8*/ 	.word	0x05000014


	//   ....[116]....
        /*02ac*/ 	.word	0x05000014


	//   ....[117]....
        /*02b0*/ 	.word	0x05000014


	//   ....[118]....
        /*02b4*/ 	.word	0x05000014


	//   ....[119]....
        /*02b8*/ 	.word	0x05000014


	//   ....[120]....
        /*02bc*/ 	.word	0x05000014


	//   ....[121]....
        /*02c0*/ 	.word	0x05000014


	//   ....[122]....
        /*02c4*/ 	.word	0x05000014


	//   ....[123]....
        /*02c8*/ 	.word	0x05000014


	//----- nvinfo : EIATTR_COOP_GROUP_INSTR_OFFSETS
	.align		4
.L_2189:
        /*02cc*/ 	.byte	0x04, 0x28
        /*02ce*/ 	.short	(.L_2191 - .L_2190)


	//   ....[0]....
.L_2190:
        /*02d0*/ 	.word	0x000023a0


	//   ....[1]....
        /*02d4*/ 	.word	0x000023d0


	//   ....[2]....
        /*02d8*/ 	.word	0x00002430


	//   ....[3]....
        /*02dc*/ 	.word	0x00002460


	//   ....[4]....
        /*02e0*/ 	.word	0x00003310


	//   ....[5]....
        /*02e4*/ 	.word	0x00003320


	//   ....[6]....
        /*02e8*/ 	.word	0x00003370


	//   ....[7]....
        /*02ec*/ 	.word	0x00003380


	//   ....[8]....
        /*02f0*/ 	.word	0x000033b0


	//   ....[9]....
        /*02f4*/ 	.word	0x000033f0


	//   ....[10]....
        /*02f8*/ 	.word	0x00003560


	//   ....[11]....
        /*02fc*/ 	.word	0x000035a0


	//   ....[12]....
        /*0300*/ 	.word	0x00004e20


	//   ....[13]....
        /*0304*/ 	.word	0x00004e50


	//   ....[14]....
        /*0308*/ 	.word	0x00004e90


	//   ....[15]....
        /*030c*/ 	.word	0x00004eb0


	//   ....[16]....
        /*0310*/ 	.word	0x00004ee0


	//   ....[17]....
        /*0314*/ 	.word	0x00004ef0


	//   ....[18]....
        /*0318*/ 	.word	0x00004f20


	//   ....[19]....
        /*031c*/ 	.word	0x00004f30


	//   ....[20]....
        /*0320*/ 	.word	0x00005100


	//   ....[21]....
        /*0324*/ 	.word	0x00005130


	//   ....[22]....
        /*0328*/ 	.word	0x00005160


	//   ....[23]....
        /*032c*/ 	.word	0x00005180


	//   ....[24]....
        /*0330*/ 	.word	0x000051b0


	//   ....[25]....
        /*0334*/ 	.word	0x000051c0


	//   ....[26]....
        /*0338*/ 	.word	0x000051f0


	//   ....[27]....
        /*033c*/ 	.word	0x00005200


	//   ....[28]....
        /*0340*/ 	.word	0x00005370


	//   ....[29]....
        /*0344*/ 	.word	0x000053a0


	//   ....[30]....
        /*0348*/ 	.word	0x000053d0


	//   ....[31]....
        /*034c*/ 	.word	0x000053f0


	//   ....[32]....
        /*0350*/ 	.word	0x00005420


	//   ....[33]....
        /*0354*/ 	.word	0x00005430


	//   ....[34]....
        /*0358*/ 	.word	0x00005460


	//   ....[35]....
        /*035c*/ 	.word	0x00005470


	//   ....[36]....
        /*0360*/ 	.word	0x00005760


	//   ....[37]....
        /*0364*/ 	.word	0x00005790


	//   ....[38]....
        /*0368*/ 	.word	0x00005820


	//   ....[39]....
        /*036c*/ 	.word	0x00005860


	//   ....[40]....
        /*0370*/ 	.word	0x00005890


	//   ....[41]....
        /*0374*/ 	.word	0x000058c0


	//   ....[42]....
        /*0378*/ 	.word	0x000058d0


	//   ....[43]....
        /*037c*/ 	.word	0x000058f0


	//   ....[44]....
        /*0380*/ 	.word	0x00005930


	//   ....[45]....
        /*0384*/ 	.word	0x00005970


	//   ....[46]....
        /*0388*/ 	.word	0x00005990


	//   ....[47]....
        /*038c*/ 	.word	0x000059b0


	//   ....[48]....
        /*0390*/ 	.word	0x000059d0


	//   ....[49]....
        /*0394*/ 	.word	0x00005a00


	//   ....[50]....
        /*0398*/ 	.word	0x00005a20


	//   ....[51]....
        /*039c*/ 	.word	0x00005a40


	//   ....[52]....
        /*03a0*/ 	.word	0x00005a90


	//   ....[53]....
        /*03a4*/ 	.word	0x00005ad0


	//   ....[54]....
        /*03a8*/ 	.word	0x00005af0


	//   ....[55]....
        /*03ac*/ 	.word	0x00005b10


	//   ....[56]....
        /*03b0*/ 	.word	0x00005b40


	//   ....[57]....
        /*03b4*/ 	.word	0x00005b60


	//   ....[58]....
        /*03b8*/ 	.word	0x00005b70


	//   ....[59]....
        /*03bc*/ 	.word	0x00005ba0


	//   ....[60]....
        /*03c0*/ 	.word	0x00005bd0


	//   ....[61]....
        /*03c4*/ 	.word	0x00005c00


	//   ....[62]....
        /*03c8*/ 	.word	0x00005c20


	//   ....[63]....
        /*03cc*/ 	.word	0x00005c50


	//   ....[64]....
        /*03d0*/ 	.word	0x00005c80


	//   ....[65]....
        /*03d4*/ 	.word	0x00005cc0


	//   ....[66]....
        /*03d8*/ 	.word	0x00005e70


	//   ....[67]....
        /*03dc*/ 	.word	0x00005ec0


	//   ....[68]....
        /*03e0*/ 	.word	0x00006030


	//   ....[69]....
        /*03e4*/ 	.word	0x00006080


	//   ....[70]....
        /*03e8*/ 	.word	0x000060f0


	//   ....[71]....
        /*03ec*/ 	.word	0x00006150


	//   ....[72]....
        /*03f0*/ 	.word	0x000061c0


	//   ....[73]....
        /*03f4*/ 	.word	0x00006220


	//   ....[74]....
        /*03f8*/ 	.word	0x00006290


	//   ....[75]....
        /*03fc*/ 	.word	0x000062f0


	//   ....[76]....
        /*0400*/ 	.word	0x00006390


	//   ....[77]....
        /*0404*/ 	.word	0x00006420


	//   ....[78]....
        /*0408*/ 	.word	0x00006490


	//   ....[79]....
        /*040c*/ 	.word	0x000064f0


	//   ....[80]....
        /*0410*/ 	.word	0x00006560


	//   ....[81]....
        /*0414*/ 	.word	0x000065c0


	//   ....[82]....
        /*0418*/ 	.word	0x00006630


	//   ....[83]....
        /*041c*/ 	.word	0x00006690


	//   ....[84]....
        /*0420*/ 	.word	0x00006730


	//   ....[85]....
        /*0424*/ 	.word	0x000067c0


	//   ....[86]....
        /*0428*/ 	.word	0x00006830


	//   ....[87]....
        /*042c*/ 	.word	0x00006890


	//   ....[88]....
        /*0430*/ 	.word	0x00006900


	//   ....[89]....
        /*0434*/ 	.word	0x00006960


	//   ....[90]....
        /*0438*/ 	.word	0x000069d0


	//   ....[91]....
        /*043c*/ 	.word	0x00006a30


	//   ....[92]....
        /*0440*/ 	.word	0x00006ad0


	//   ....[93]....
        /*0444*/ 	.word	0x00006ba0


	//   ....[94]....
        /*0448*/ 	.word	0x00006ca0


	//   ....[95]....
        /*044c*/ 	.word	0x00006cf0


	//   ....[96]....
        /*0450*/ 	.word	0x00006d80


	//   ....[97]....
        /*0454*/ 	.word	0x00006dd0


	//   ....[98]....
        /*0458*/ 	.word	0x00006e70


	//   ....[99]....
        /*045c*/ 	.word	0x00006ec0


	//   ....[100]....
        /*0460*/ 	.word	0x00006f30


	//   ....[101]....
        /*0464*/ 	.word	0x00006f90


	//   ....[102]....
        /*0468*/ 	.word	0x00007000


	//   ....[103]....
        /*046c*/ 	.word	0x00007060


	//   ....[104]....
        /*0470*/ 	.word	0x00007100


	//   ....[105]....
        /*0474*/ 	.word	0x00007170


	//   ....[106]....
        /*0478*/ 	.word	0x00007210


	//   ....[107]....
        /*047c*/ 	.word	0x00007270


	//   ....[108]....
        /*0480*/ 	.word	0x000072e0


	//   ....[109]....
        /*0484*/ 	.word	0x00007330


	//   ....[110]....
        /*0488*/ 	.word	0x000073a0


	//   ....[111]....
        /*048c*/ 	.word	0x00007400


	//   ....[112]....
        /*0490*/ 	.word	0x000074a0


	//   ....[113]....
        /*0494*/ 	.word	0x00007520


	//   ....[114]....
        /*0498*/ 	.word	0x000075a0


	//   ....[115]....
        /*049c*/ 	.word	0x00007650


	//   ....[116]....
        /*04a0*/ 	.word	0x00007710


	//   ....[117]....
        /*04a4*/ 	.word	0x000077c0


	//   ....[118]....
        /*04a8*/ 	.word	0x00007830


	//   ....[119]....
        /*04ac*/ 	.word	0x00007890


	//   ....[120]....
        /*04b0*/ 	.word	0x00007900


	//   ....[121]....
        /*04b4*/ 	.word	0x000079a0


	//   ....[122]....
        /*04b8*/ 	.word	0x00007ac0


	//   ....[123]....
        /*04bc*/ 	.word	0x00007b40


	//----- nvinfo : EIATTR_EXIT_INSTR_OFFSETS
	.align		4
.L_2191:
        /*04c0*/ 	.byte	0x04, 0x1c
        /*04c2*/ 	.short	(.L_2193 - .L_2192)


	//   ....[0]....
.L_2192:
        /*04c4*/ 	.word	0x00003f60


	//   ....[1]....
        /*04c8*/ 	.word	0x00005fd0


	//----- nvinfo : EIATTR_MAX_THREADS
	.align		4
.L_2193:
        /*04cc*/ 	.byte	0x04, 0x05
        /*04ce*/ 	.short	(.L_2195 - .L_2194)
.L_2194:
        /*04d0*/ 	.word	0x00000140
        /*04d4*/ 	.word	0x00000001
        /*04d8*/ 	.word	0x00000001


	//----- nvinfo : EIATTR_CRS_STACK_SIZE
	.align		4
.L_2195:
        /*04dc*/ 	.byte	0x04, 0x1e
        /*04de*/ 	.short	(.L_2197 - .L_2196)
.L_2196:
        /*04e0*/ 	.word	0x00000000


	//----- nvinfo : EIATTR_CBANK_PARAM_SIZE
	.align		4
.L_2197:
        /*04e4*/ 	.byte	0x03, 0x19
        /*04e6*/ 	.short	0x0060


	//----- nvinfo : EIATTR_PARAM_CBANK
	.align		4
        /*04e8*/ 	.byte	0x04, 0x0a
        /*04ea*/ 	.short	(.L_2199 - .L_2198)
	.align		4
.L_2198:
        /*04ec*/ 	.word	index@(.nv.constant0._ZN13group_norm_v218gn_bwd_cuda_kernelI6__halfLi320ELi1ELi16ELi160ELi256ELb1ELb1ELi16ELi320ELi320ELi4ELb1ELi9ELb0ELb0ELNS_15WgradSyncMethodE2ENS_16CompileConditionILi900EEEEEvPT_S6_S6_PKS5_S8_S8_S8_PKfflPfPj)
        /*04f0*/ 	.short	0x0210
        /*04f2*/ 	.short	0x0060


	//----- nvinfo : EIATTR_SW_WAR
	.align		4
.L_2199:
        /*04f4*/ 	.byte	0x04, 0x36
        /*04f6*/ 	.short	(.L_2201 - .L_2200)
.L_2200:
        /*04f8*/ 	.word	0x00000008
.L_2201:


//--------------------- .nv.info._ZN13group_norm_v218gn_bwd_cuda_kernelI6__halfLi320ELi3ELi16ELi160ELi256ELb1ELb1ELi16ELi320ELi320ELi4ELb1ELi16ELb0ELb0ELNS_15WgradSyncMethodE3ENS_16CompileConditionILi900EEEEEvPT_S6_S6_PKS5_S8_S8_S8_PKfflPfPj --------------------------
	.section	.nv.info._ZN13group_norm_v218gn_bwd_cuda_kernelI6__halfLi320ELi3ELi16ELi160ELi256ELb1ELb1ELi16ELi320ELi320ELi4ELb1ELi16ELb0ELb0ELNS_15WgradSyncMethodE3ENS_16CompileConditionILi900EEEEEvPT_S6_S6_PKS5_S8_S8_S8_PKfflPfPj,"",@"SHT_CUDA_INFO"
	.sectionflags	@""
	.align	4


	//----- nvinfo : EIATTR_CUDA_API_VERSION
	.align		4
        /*0000*/ 	.byte	0x04, 0x37
        /*0002*/ 	.short	(.L_2203 - .L_2202)
.L_2202:
        /*0004*/ 	.word	0x00000082


	//----- nvinfo : EIATTR_KPARAM_INFO
	.align		4
.L_2203:
        /*0008*/ 	.byte	0x04, 0x17
        /*000a*/ 	.short	(.L_2205 - .L_2204)
.L_2204:
        /*000c*/ 	.word	0x00000000
        /*0010*/ 	.short	0x000b
        /*0012*/ 	.short	0x0058
        /*0014*/ 	.byte	0x00, 0xf0, 0x21, 0x00


	//----- nvinfo : EIATTR_KPARAM_INFO
	.align		4
.L_2205:
        /*0018*/ 	.byte	0x04, 0x17
        /*001a*/ 	.short	(.L_2207 - .L_2206)
.L_2206:
        /*001c*/ 	.word	0x00000000
        /*0020*/ 	.short	0x000a
        /*0022*/ 	.short	0x0050
        /*0024*/ 	.byte	0x00, 0xf0, 0x21, 0x00


	//----- nvinfo : EIATTR_KPARAM_INFO
	.align		4
.L_2207:
        /*0028*/ 	.byte	0x04, 0x17
        /*002a*/ 	.short	(.L_2209 - .L_2208)
.L_2208:
        /*002c*/ 	.word	0x00000000
        /*0030*/ 	.short	0x0009
        /*0032*/ 	.short	0x0048
        /*0034*/ 	.byte	0x00, 0xf0, 0x21, 0x00


	//----- nvinfo : EIATTR_KPARAM_INFO
	.align		4
.L_2209:
        /*0038*/ 	.byte	0x04, 0x17
        /*003a*/ 	.short	(.L_2211 - .L_2210)
.L_2210:
        /*003c*/ 	.word	0x00000000
        /*0040*/ 	.short	0x0008
        /*0042*/ 	.short	0x0040
        /*0044*/ 	.byte	0x00, 0xf0, 0x11, 0x00


	//----- nvinfo : EIATTR_KPARAM_INFO
	.align		4
.L_2211:
        /*0048*/ 	.byte	0x04, 0x17
        /*004a*/ 	.short	(.L_2213 - .L_2212)
.L_2212:
        /*004c*/ 	.word	0x00000000
        /*0050*/ 	.short	0x0007
        /*0052*/ 	.short	0x0038
        /*0054*/ 	.byte	0x00, 0xf0, 0x21, 0x00


	//----- nvinfo : EIATTR_KPARAM_INFO
	.align		4
.L_2213:
        /*0058*/ 	.byte	0x04, 0x17
        /*005a*/ 	.short	(.L_2215 - .L_2214)
.L_2214:
        /*005c*/ 	.word	0x00000000
        /*0060*/ 	.short	0x0006
        /*0062*/ 	.short	0x0030
        /*0064*/ 	.byte	0x00, 0xf0, 0x21, 0x00


	//----- nvinfo : EIATTR_KPARAM_INFO
	.align		4
.L_2215:
        /*0068*/ 	.byte	0x04, 0x17
        /*006a*/ 	.short	(.L_2217 - .L_2216)
.L_2216:
        /*006c*/ 	.word	0x00000000
        /*0070*/ 	.short	0x0005
        /*0072*/ 	.short	0x0028
        /*0074*/ 	.byte	0x00, 0xf0, 0x21, 0x00


	//----- nvinfo : EIATTR_KPARAM_INFO
	.align		4
.L_2217:
        /*0078*/ 	.byte	0x04, 0x17
        /*007a*/ 	.short	(.L_2219 - .L_2218)
.L_2218:
        /*007c*/ 	.word	0x00000000
        /*0080*/ 	.short	0x0004
        /*0082*/ 	.short	0x0020
        /*0084*/ 	.byte	0x00, 0xf0, 0x21, 0x00


	//----- nvinfo : EIATTR_KPARAM_INFO
	.align		4
.L_2219:
        /*0088*/ 	.byte	0x04, 0x17
        /*008a*/ 	.short	(.L_2221 - .L_2220)
.L_2220:
        /*008c*/ 	.word	0x00000000
        /*0090*/ 	.short	0x0003
        /*0092*/ 	.short	0x0018
        /*0094*/ 	.byte	0x00, 0xf0, 0x21, 0x00


	//----- nvinfo : EIATTR_KPARAM_INFO
	.align		4
.L_2221:
        /*0098*/ 	.byte	0x04, 0x17
        /*009a*/ 	.short	(.L_2223 - .L_2222)
.L_2222:
        /*009c*/ 	.word	0x00000000
        /*00a0*/ 	.short	0x0002
        /*00a2*/ 	.short	0x0010
        /*00a4*/ 	.byte	0x00, 0xf0, 0x21, 0x00


	//----- nvinfo : EIATTR_KPARAM_INFO
	.align		4
.L_2223:
        /*00a8*/ 	.byte	0x04, 0x17
        /*00aa*/ 	.short	(.L_2225 - .L_2224)
.L_2224:
        /*00ac*/ 	.word	0x00000000
        /*00b0*/ 	.short	0x0001
        /*00b2*/ 	.short	0x0008
        /*00b4*/ 	.byte	0x00, 0xf0, 0x21, 0x00


	//----- nvinfo : EIATTR_KPARAM_INFO
	.align		4
.L_2225:
        /*00b8*/ 	.byte	0x04, 0x17
        /*00ba*/ 	.short	(.L_2227 - .L_2226)
.L_2226:
        /*00bc*/ 	.word	0x00000000
        /*00c0*/ 	.short	0x0000
        /*00c2*/ 	.short	0x0000
        /*00c4*/ 	.byte	0x00, 0xf0, 0x21, 0x00


	//----- nvinfo : EIATTR_SPARSE_MMA_MASK
	.align		4
.L_2227:
        /*00c8*/ 	.byte	0x03, 0x50
        /*00ca*/ 	.short	0x0000


	//----- nvinfo : EIATTR_MAXREG_COUNT
	.align		4
        /*00cc*/ 	.byte	0x03, 0x1b
        /*00ce*/ 	.short	0x0040


	//----- nvinfo : EIATTR_NUM_BARRIERS
	.align		4
        /*00d0*/ 	.byte	0x02, 0x4c
        /*00d2*/ 	.byte	0x01
	.zero		1


	//----- nvinfo : EIATTR_MERCURY_ISA_VERSION
	.align		4
        /*00d4*/ 	.byte	0x03, 0x5f
        /*00d6*/ 	.short	0x0101


	//----- nvinfo : EIATTR_COOP_GROUP_MASK_REGIDS
	.align		4
        /*00d8*/ 	.byte	0x04, 0x29
        /*00da*/ 	.short	(.L_2229 - .L_2228)


	//   ....[0]....
.L_2228:
        /*00dc*/ 	.word	0xffffffff


	//   ....[1]....
        /*00e0*/ 	.word	0xffffffff


	//   ....[2]....
        /*00e4*/ 	.word	0xffffffff


	//   ....[3]....
        /*00e8*/ 	.word	0xffffffff


	//   ....[4]....
        /*00ec*/ 	.word	0xffffffff


	//   ....[5]....
        /*00f0*/ 	.word	0xffffffff


	//   ....[6]....
        /*00f4*/ 	.word	0xffffffff


	//   ....[7]....
        /*00f8*/ 	.word	0xffffffff


	//   ....[8]....
        /*00fc*/ 	.word	0xffffffff


	//   ....[9]....
        /*0100*/ 	.word	0xffffffff


	//   ....[10]....
        /*0104*/ 	.word	0xffffffff


	//   ....[11]....
        /*0108*/ 	.word	0xffffffff


	//   ....[12]....
        /*010c*/ 	.word	0x05000017


	//   ....[13]....
        /*0110*/ 	.word	0x05000016


	//   ....[14]....
        /*0114*/ 	.word	0x05000018


	//   ....[15]....
        /*0118*/ 	.word	0x05000019


	//   ....[16]....
        /*011c*/ 	.word	0x0500001b


	//   ....[17]....
        /*0120*/ 	.word	0x0500001a


	//   ....[18]....
        /*0124*/ 	.word	0x0500001c


	//   ....[19]....
        /*0128*/ 	.word	0x05000011


	//   ....[20]....
        /*012c*/ 	.word	0x0500001b


	//   ....[21]....
        /*0130*/ 	.word	0x0500001a


	//   ....[22]....
        /*0134*/ 	.word	0x0500001c


	//   ....[23]....
        /*0138*/ 	.word	0x0500001d


	//   ....[24]....
        /*013c*/ 	.word	0x0500001f


	//   ....[25]....
        /*0140*/ 	.word	0x0500001e


	//   ....[26]....
        /*0144*/ 	.word	0x05000022


	//   ....[27]....
        /*0148*/ 	.word	0x05000011


	//   ....[28]....
        /*014c*/ 	.word	0x0500001b


	//   ....[29]....
        /*0150*/ 	.word	0x0500001a


	//   ....[30]....
        /*0154*/ 	.word	0x0500001c


	//   ....[31]....
        /*0158*/ 	.word	0x0500001d


	//   ....[32]....
        /*015c*/ 	.word	0x0500001f


	//   ....[33]....
        /*0160*/ 	.word	0x0500001e


	//   ....[34]....
        /*0164*/ 	.word	0x05000022


	//   ....[35]....
        /*0168*/ 	.word	0x05000011


	//   ....[36]....
        /*016c*/ 	.word	0x0500001d


	//   ....[37]....
        /*0170*/ 	.word	0x05000020


	//   ....[38]....
        /*0174*/ 	.word	0x0500001d


	//   ....[39]....
        /*0178*/ 	.word	0x05000028


	//   ....[40]....
        /*017c*/ 	.word	0x05000025


	//   ....[41]....
        /*0180*/ 	.word	0x0500001f


	//   ....[42]....
        /*0184*/ 	.word	0x0500001c


	//   ....[43]....
        /*0188*/ 	.word	0x0500001e


	//   ....[44]....
        /*018c*/ 	.word	0x05000019


	//   ....[45]....
        /*0190*/ 	.word	0x0500001c


	//   ....[46]....
        /*0194*/ 	.word	0x05000018


	//   ....[47]....
        /*0198*/ 	.word	0x05000016


	//   ....[48]....
        /*019c*/ 	.word	0x0500001a


	//   ....[49]....
        /*01a0*/ 	.word	0x0500001f


	//   ....[50]....
        /*01a4*/ 	.word	0x0500001d


	//   ....[51]....
        /*01a8*/ 	.word	0x05000017


	//   ....[52]....
        /*01ac*/ 	.word	0x05000020


	//   ....[53]....
        /*01b0*/ 	.word	0x05000019


	//   ....[54]....
        /*01b4*/ 	.word	0x05000016


	//   ....[55]....
        /*01b8*/ 	.word	0x05000015


	//   ....[56]....
        /*01bc*/ 	.word	0x0500001a


	//   ....[57]....
        /*01c0*/ 	.word	0x05000014


	//   ....[58]....
        /*01c4*/ 	.word	0x05000022


	//   ....[59]....
        /*01c8*/ 	.word	0x05000011


	//   ....[60]....
        /*01cc*/ 	.word	0x05000029


	//   ....[61]....
        /*01d0*/ 	.word	0x05000024


	//   ....[62]....
        /*01d4*/ 	.word	0x05000023


	//   ....[63]....
        /*01d8*/ 	.word	0x0500002a


	//   ....[64]....
        /*01dc*/ 	.word	0x0500002d


	//   ....[65]....
        /*01e0*/ 	.word	0x05000022


	//   ....[66]....
        /*01e4*/ 	.word	0x05000025


	//   ....[67]....
        /*01e8*/ 	.word	0x05000020


	//   ....[68]....
        /*01ec*/ 	.word	0x0500001c


	//   ....[69]....
        /*01f0*/ 	.word	0x0500001c


	//   ....[70]....
        /*01f4*/ 	.word	0x0500001c


	//   ....[71]....
        /*01f8*/ 	.word	0x0500001c


	//   ....[72]....
        /*01fc*/ 	.word	0x0500001c


	//   ....[73]....
        /*0200*/ 	.word	0x0500001c


	//   ....[74]....
        /*0204*/ 	.word	0x0500001c


	//   ....[75]....
        /*0208*/ 	.word	0x0500001c


	//   ....[76]....
        /*020c*/ 	.word	0x0500001c


	//   ....[77]....
        /*0210*/ 	.word	0x0500001c


	//   ....[78]....
        /*0214*/ 	.word	0x0500001c


	//   ....[79]....
        /*0218*/ 	.word	0x0500001c


	//   ....[80]....
        /*021c*/ 	.word	0x0500001c


	//   ....[81]....
        /*0220*/ 	.word	0x0500001c


	//   ....[82]....
        /*0224*/ 	.word	0x0500001c


	//   ....[83]....
        /*0228*/ 	.word	0x0500001c


	//   ....[84]....
        /*022c*/ 	.word	0x0500001c


	//   ....[85]....
        /*0230*/ 	.word	0x0500001c


	//   ....[86]....
        /*0234*/ 	.word	0x0500001c


	//   ....[87]....
        /*0238*/ 	.word	0x0500001c


	//   ....[88]....
        /*023c*/ 	.word	0x0500001c


	//   ....[89]....
        /*0240*/ 	.word	0x0500001c


	//   ....[90]....
        /*0244*/ 	.word	0x0500001c


	//   ....[91]....
        /*0248*/ 	.word	0x0500001c


	//   ....[92]....
        /*024c*/ 	.word	0x0500001c


	//   ....[93]....
        /*0250*/ 	.word	0x0500001c


	//   ....[94]....
        /*0254*/ 	.word	0x0500001c


	//   ....[95]....
        /*0258*/ 	.word	0x0500001c


	//   ....[96]....
        /*025c*/ 	.word	0x0500001c


	//   ....[97]....
        /*0260*/ 	.word	0x0500001c


	//   ....[98]....
        /*0264*/ 	.word	0x0500001c


	//   ....[99]....
        /*0268*/ 	.word	0x0500001c


	//   ....[100]....
        /*026c*/ 	.word	0x0500001c


	//   ....[101]....
        /*0270*/ 	.word	0x0500001c


	//   ....[102]....
        /*0274*/ 	.word	0x0500001c


	//   ....[103]....
        /*0278*/ 	.word	0x0500001c


	//   ....[104]....
        /*027c*/ 	.word	0x0500001c


	//   ....[105]....
        /*0280*/ 	.word	0x0500001c


	//   ....[106]....
        /*0284*/ 	.word	0x0500001c


	//   ....[107]....
        /*0288*/ 	.word	0x0500001c


	//   ....[108]....
        /*028c*/ 	.word	0x0500001c


	//   ....[109]....
        /*0290*/ 	.word	0x0500001c


	//   ....[110]....
        /*0294*/ 	.word	0x0500001c


	//   ....[111]....
        /*0298*/ 	.word	0x0500001c


	//   ....[112]....
        /*029c*/ 	.word	0x0500001c


	//   ....[113]....
        /*02a0*/ 	.word	0x0500001c


	//   ....[114]....
        /*02a4*/ 	.word	0x0500001c


	//   ....[115]....
        /*02a8*/ 	.word	0x0500001c


	//   ....[116]....
        /*02ac*/ 	.word	0x0500001c


	//   ....[117]....
        /*02b0*/ 	.word	0x0500001c


	//   ....[118]....
        /*02b4*/ 	.word	0x0500001c


	//   ....[119]....
        /*02b8*/ 	.word	0x0500001c


	//   ....[120]....
        /*02bc*/ 	.word	0x0500001c


	//   ....[121]....
        /*02c0*/ 	.word	0x0500001c


	//   ....[122]....
        /*02c4*/ 	.word	0x0500001c


	//   ....[123]....
        /*02c8*/ 	.word	0x0500001c


	//----- nvinfo : EIATTR_COOP_GROUP_INSTR_OFFSETS
	.align		4
.L_2229:
        /*02cc*/ 	.byte	0x04, 0x28
        /*02ce*/ 	.short	(.L_2231 - .L_2230)


	//   ....[0]....
.L_2230:
        /*02d0*/ 	.word	0x00002580


	//   ....[1]....
        /*02d4*/ 	.word	0x000025b0


	//   ....[2]....
        /*02d8*/ 	.word	0x000025e0


	//   ....[3]....
        /*02dc*/ 	.word	0x000025f0


	//   ....[4]....
        /*02e0*/ 	.word	0x00002c10


	//   ....[5]....
        /*02e4*/ 	.word	0x00002c20


	//   ....[6]....
        /*02e8*/ 	.word	0x00002c90


	//   ....[7]....
        /*02ec*/ 	.word	0x00002ca0


	//   ....[8]....
        /*02f0*/ 	.word	0x00002cf0


	//   ....[9]....
        /*02f4*/ 	.word	0x00002d20


	//   ....[10]....
        /*02f8*/ 	.word	0x00002d80


	//   ....[11]....
        /*02fc*/ 	.word	0x00002d90


	//   ....[12]....
        /*0300*/ 	.word	0x00005180


	//   ....[13]....
        /*0304*/ 	.word	0x000051b0


	//   ....[14]....
        /*0308*/ 	.word	0x00005200


	//   ....[15]....
        /*030c*/ 	.word	0x00005220


	//   ....[16]....
        /*0310*/ 	.word	0x00005250


	//   ....[17]....
        /*0314*/ 	.word	0x00005260


	//   ....[18]....
        /*0318*/ 	.word	0x00005290


	//   ....[19]....
        /*031c*/ 	.word	0x000052a0


	//   ....[20]....
        /*0320*/ 	.word	0x00005470


	//   ....[21]....
        /*0324*/ 	.word	0x000054a0


	//   ....[22]....
        /*0328*/ 	.word	0x000054f0


	//   ....[23]....
        /*032c*/ 	.word	0x00005510


	//   ....[24]....
        /*0330*/ 	.word	0x00005540


	//   ....[25]....
        /*0334*/ 	.word	0x00005550


	//   ....[26]....
        /*0338*/ 	.word	0x00005580


	//   ....[27]....
        /*033c*/ 	.word	0x00005590


	//   ....[28]....
        /*0340*/ 	.word	0x00005700


	//   ....[29]....
        /*0344*/ 	.word	0x00005730


	//   ....[30]....
        /*0348*/ 	.word	0x00005780


	//   ....[31]....
        /*034c*/ 	.word	0x000057a0


	//   ....[32]....
        /*0350*/ 	.word	0x000057d0


	//   ....[33]....
        /*0354*/ 	.word	0x000057e0


	//   ....[34]....
        /*0358*/ 	.word	0x00005810


	//   ....[35]....
        /*035c*/ 	.word	0x00005820


	//   ....[36]....
        /*0360*/ 	.word	0x00005b00


	//   ....[37]....
        /*0364*/ 	.word	0x00005b30


	//   ....[38]....
        /*0368*/ 	.word	0x00005c10


	//   ....[39]....
        /*036c*/ 	.word	0x00005c30


	//   ....[40]....
        /*0370*/ 	.word	0x00005c60


	//   ....[41]....
        /*0374*/ 	.word	0x00005c80


	//   ....[42]....
        /*0378*/ 	.word	0x00005c90


	//   ....[43]....
        /*037c*/ 	.word	0x00005cc0


	//   ....[44]....
        /*0380*/ 	.word	0x00005d20


	//   ....[45]....
        /*0384*/ 	.word	0x00005d60


	//   ....[46]....
        /*0388*/ 	.word	0x00005d90


	//   ....[47]....
        /*038c*/ 	.word	0x00005db0


	//   ....[48]....
        /*0390*/ 	.word	0x00005de0


	//   ....[49]....
        /*0394*/ 	.word	0x00005df0


	//   ....[50]....
        /*0398*/ 	.word	0x00005e20


	//   ....[51]....
        /*039c*/ 	.word	0x00005e40


	//   ....[52]....
        /*03a0*/ 	.word	0x00005e50


	//   ....[53]....
        /*03a4*/ 	.word	0x00005e90


	//   ....[54]....
        /*03a8*/ 	.word	0x00005ef0


	//   ....[55]....
        /*03ac*/ 	.word	0x00005f20


	//   ....[56]....
        /*03b0*/ 	.word	0x00005f40


	//   ....[57]....
        /*03b4*/ 	.word	0x00005f70


	//   ....[58]....
        /*03b8*/ 	.word	0x00005f80


	//   ....[59]....
        /*03bc*/ 	.word	0x00005fb0


	//   ....[60]....
        /*03c0*/ 	.word	0x00005fd0


	//   ....[61]....
        /*03c4*/ 	.word	0x00006000


	//   ....[62]....
        /*03c8*/ 	.word	0x00006020


	//   ....[63]....
        /*03cc*/ 	.word	0x00006050


	//   ....[64]....
        /*03d0*/ 	.word	0x00006080


	//   ....[65]....
        /*03d4*/ 	.word	0x000060d0


	//   ....[66]....
        /*03d8*/ 	.word	0x000061e0


	//   ....[67]....
        /*03dc*/ 	.word	0x00006240


	//   ....[68]....
        /*03e0*/ 	.word	0x00006410


	//   ....[69]....
        /*03e4*/ 	.word	0x00006460


	//   ....[70]....
        /*03e8*/ 	.word	0x000064d0


	//   ....[71]....
        /*03ec*/ 	.word	0x00006530


	//   ....[72]....
        /*03f0*/ 	.word	0x000065a0


	//   ....[73]....
        /*03f4*/ 	.word	0x00006600


	//   ....[74]....
        /*03f8*/ 	.word	0x00006670


	//   ....[75]....
        /*03fc*/ 	.word	0x000066d0


	//   ....[76]....
        /*0400*/ 	.word	0x00006770


	//   ....[77]....
        /*0404*/ 	.word	0x00006800


	//   ....[78]....
        /*0408*/ 	.word	0x00006870


	//   ....[79]....
        /*040c*/ 	.word	0x000068d0


	//   ....[80]....
        /*0410*/ 	.word	0x00006940


	//   ....[81]....
        /*0414*/ 	.word	0x000069a0


	//   ....[82]....
        /*0418*/ 	.word	0x00006a10


	//   ....[83]....
        /*041c*/ 	.word	0x00006a70


	//   ....[84]....
        /*0420*/ 	.word	0x00006b10


	//   ....[85]....
        /*0424*/ 	.word	0x00006ba0


	//   ....[86]....
        /*0428*/ 	.word	0x00006c10


	//   ....[87]....
        /*042c*/ 	.word	0x00006c70


	//   ....[88]....
        /*0430*/ 	.word	0x00006ce0


	//   ....[89]....
        /*0434*/ 	.word	0x00006d40


	//   ....[90]....
        /*0438*/ 	.word	0x00006db0


	//   ....[91]....
        /*043c*/ 	.word	0x00006e10


	//   ....[92]....
        /*0440*/ 	.word	0x00006eb0


	//   ....[93]....
        /*0444*/ 	.word	0x00006f60


	//   ....[94]....
        /*0448*/ 	.word	0x00007070


	//   ....[95]....
        /*044c*/ 	.word	0x000070c0


	//   ....[96]....
        /*0450*/ 	.word	0x00007180


	//   ....[97]....
        /*0454*/ 	.word	0x000071d0


	//   ....[98]....
        /*0458*/ 	.word	0x00007240


	//   ....[99]....
        /*045c*/ 	.word	0x00007290


	//   ....[100]....
        /*0460*/ 	.word	0x00007300


	//   ....[101]....
        /*0464*/ 	.word	0x00007360


	//   ....[102]....
        /*0468*/ 	.word	0x000073d0


	//   ....[103]....
        /*046c*/ 	.word	0x00007430


	//   ....[104]....
        /*0470*/ 	.word	0x000074e0


	//   ....[105]....
        /*0474*/ 	.word	0x00007550


	//   ....[106]....
        /*0478*/ 	.word	0x000075e0


	//   ....[107]....
        /*047c*/ 	.word	0x00007650


	//   ....[108]....
        /*0480*/ 	.word	0x000076c0


	//   ....[109]....
        /*0484*/ 	.word	0x00007720


	//   ....[110]....
        /*0488*/ 	.word	0x000077a0


	//   ....[111]....
        /*048c*/ 	.word	0x00007820


	//   ....[112]....
        /*0490*/ 	.word	0x000078c0


	//   ....[113]....
        /*0494*/ 	.word	0x00007930


	//   ....[114]....
        /*0498*/ 	.word	0x000079c0


	//   ....[115]....
        /*049c*/ 	.word	0x00007a60


	//   ....[116]....
        /*04a0*/ 	.word	0x00007af0


	//   ....[117]....
        /*04a4*/ 	.word	0x00007b50


	//   ....[118]....
        /*04a8*/ 	.word	0x00007bc0


	//   ....[119]....
        /*04ac*/ 	.word	0x00007c40


	//   ....[120]....
        /*04b0*/ 	.word	0x00007ce0


	//   ....[121]....
        /*04b4*/ 	.word	0x00007d90


	//   ....[122]....
        /*04b8*/ 	.word	0x00007e70


	//   ....[123]....
        /*04bc*/ 	.word	0x00007f20


	//----- nvinfo : EIATTR_EXIT_INSTR_OFFSETS
	.align		4
.L_2231:
        /*04c0*/ 	.byte	0x04, 0x1c
        /*04c2*/ 	.short	(.L_2233 - .L_2232)


	//   ....[0]....
.L_2232:
        /*04c4*/ 	.word	0x000041b0


	//   ....[1]....
        /*04c8*/ 	.word	0x000063b0


	//----- nvinfo : EIATTR_MAX_THREADS
	.align		4
.L_2233:
        /*04cc*/ 	.byte	0x04, 0x05
        /*04ce*/ 	.short	(.L_2235 - .L_2234)
.L_2234:
        /*04d0*/ 	.word	0x00000140
        /*04d4*/ 	.word	0x00000001
        /*04d8*/ 	.word	0x00000001


	//----- nvinfo : EIATTR_CRS_STACK_SIZE
	.align		4
.L_2235:
        /*04dc*/ 	.byte	0x04, 0x1e
        /*04de*/ 	.short	(.L_2237 - .L_2236)
.L_2236:
        /*04e0*/ 	.word	0x00000000


	//----- nvinfo : EIATTR_CBANK_PARAM_SIZE
	.align		4
.L_2237:
        /*04e4*/ 	.byte	0x03, 0x19
        /*04e6*/ 	.short	0x0060


	//----- nvinfo : EIATTR_PARAM_CBANK
	.align		4
        /*04e8*/ 	.byte	0x04, 0x0a
        /*04ea*/ 	.short	(.L_2239 - .L_2238)
	.align		4
.L_2238:
        /*04ec*/ 	.word	index@(.nv.constant0._ZN13group_norm_v218gn_bwd_cuda_kernelI6__halfLi320ELi3ELi16ELi160ELi256ELb1ELb1ELi16ELi320ELi320ELi4ELb1ELi16ELb0ELb0ELNS_15WgradSyncMethodE3ENS_16CompileConditionILi900EEEEEvPT_S6_S6_PKS5_S8_S8_S8_PKfflPfPj)
        /*04f0*/ 	.short	0x0210
        /*04f2*/ 	.short	0x0060


	//----- nvinfo : EIATTR_SW_WAR
	.align		4
.L_2239:
        /*04f4*/ 	.byte	0x04, 0x36
        /*04f6*/ 	.short	(.L_2241 - .L_2240)
.L_2240:
        /*04f8*/ 	.word	0x00000008
.L_2241:


//--------------------- .nv.info._ZN13group_norm_v218gn_bwd_cuda_kernelI6__halfLi320ELi1ELi16ELi160ELi256ELb1ELb1ELi32ELi320ELi320ELi4ELb1ELi16ELb0ELb0ELNS_15WgradSyncMethodE3ENS_16CompileConditionILi900EEEEEvPT_S6_S6_PKS5_S8_S8_S8_PKfflPfPj --------------------------
	.section	.nv.info._ZN13group_norm_v218gn_bwd_cuda_kernelI6__halfLi320ELi1ELi16ELi160ELi256ELb1ELb1ELi32ELi320ELi320ELi4ELb1ELi16ELb0ELb0ELNS_15WgradSyncMethodE3ENS_16CompileConditionILi900EEEEEvPT_S6_S6_PKS5_S8_S8_S8_PKfflPfPj,"",@"SHT_CUDA_INFO"
	.sectionflags	@""
	.align	4


	//----- nvinfo : EIATTR_CUDA_API_VERSION
	.align		4
        /*0000*/ 	.byte	0x04, 0x37
        /*0002*/ 	.short	(.L_2243 - .L_2242)
.L_2242:
        /*0004*/ 	.word	0x00000082


	//----- nvinfo : EIATTR_KPARAM_INFO
	.align		4
.L_2243:
        /*0008*/ 	.byte	0x04, 0x17
        /*000a*/ 	.short	(.L_2245 - .L_2244)
.L_2244:
        /*000c*/ 	.word	0x00000000
        /*0010*/ 	.short	0x000b
        /*0012*/ 	.short	0x0058
        /*0014*/ 	.byte	0x00, 0xf0, 0x21, 0x00


	//----- nvinfo : EIATTR_KPARAM_INFO
	.align		4
.L_2245:
        /*0018*/ 	.byte	0x04, 0x17
        /*001a*/ 	.short	(.L_2247 - .L_2246)
.L_2246:
        /*001c*/ 	.word	0x00000000
        /*0020*/ 	.short	0x000a
        /*0022*/ 	.short	0x0050
        /*0024*/ 	.byte	0x00, 0xf0, 0x21, 0x00


	//----- nvinfo : EIATTR_KPARAM_INFO
	.align		4
.L_2247:
        /*0028*/ 	.byte	0x04, 0x17
        /*002a*/ 	.short	(.L_2249 - .L_2248)
.L_2248:
        /*002c*/ 	.word	0x00000000
        /*0030*/ 	.short	0x0009
        /*0032*/ 	.short	0x0048
        /*0034*/ 	.byte	0x00, 0xf0, 0x21, 0x00


	//----- nvinfo : EIATTR_KPARAM_INFO
	.align		4
.L_2249:
        /*0038*/ 	.byte	0x04, 0x17
        /*003a*/ 	.short	(.L_2251 - .L_2250)
.L_2250:
        /*003c*/ 	.word	0x00000000
        /*0040*/ 	.short	0x0008
        /*0042*/ 	.short	0x0040
        /*0044*/ 	.byte	0x00, 0xf0, 0x11, 0x00


	//----- nvinfo : EIATTR_KPARAM_INFO
	.align		4
.L_2251:
        /*0048*/ 	.byte	0x04, 0x17
        /*004a*/ 	.short	(.L_2253 - .L_2252)
.L_2252:
        /*004c*/ 	.word	0x00000000
        /*0050*/ 	.short	0x0007
        /*0052*/ 	.short	0x0038
        /*0054*/ 	.byte	0x00, 0xf0, 0x21, 0x00


	//----- nvinfo : EIATTR_KPARAM_INFO
	.align		4
.L_2253:
        /*0058*/ 	.byte	0x04, 0x17
        /*005a*/ 	.short	(.L_2255 - .L_2254)
.L_2254:
        /*005c*/ 	.word	0x00000000
        /*0060*/ 	.short	0x0006
        /*0062*/ 	.short	0x0030
        /*0064*/ 	.byte	0x00, 0xf0, 0x21, 0x00


	//----- nvinfo : EIATTR_KPARAM_INFO
	.align		4
.L_2255:
        /*0068*/ 	.byte	0x04, 0x17
        /*006a*/ 	.short	(.L_2257 - .L_2256)
.L_2256:
        /*006c*/ 	.word	0x00000000
        /*0070*/ 	.short	0x0005
        /*0072*/ 	.short	0x0028
        /*0074*/ 	.byte	0x00, 0xf0, 0x21, 0x00


	//----- nvinfo : EIATTR_KPARAM_INFO
	.align		4
.L_2257:
        /*0078*/ 	.byte	0x04, 0x17
        /*007a*/ 	.short	(.L_2259 - .L_2258)
.L_2258:
        /*007c*/ 	.word	0x00000000
        /*0080*/ 	.short	0x0004
        /*0082*/ 	.short	0x0020
        /*0084*/ 	.byte	0x00, 0xf0, 0x21, 0x00


	//----- nvinfo : EIATTR_KPARAM_INFO
	.align		4
.L_2259:
        /*0088*/ 	.byte	0x04, 0x17
        /*008a*/ 	.short	(.L_2261 - .L_2260)
.L_2260:
        /*008c*/ 	.word	0x00000000
        /*0090*/ 	.short	0x0003
        /*0092*/ 	.short	0x0018
        /*0094*/ 	.byte	0x00, 0xf0, 0x21, 0x00


	//----- nvinfo : EIATTR_KPARAM_INFO
	.align		4
.L_2261:
        /*0098*/ 	.byte	0x04, 0x17
        /*009a*/ 	.short	(.L_2263 - .L_2262)
.L_2262:
        /*009c*/ 	.word	0x00000000
        /*00a0*/ 	.short	0x0002
        /*00a2*/ 	.short	0x0010
        /*00a4*/ 	.byte	0x00, 0xf0, 0x21, 0x00


	//----- nvinfo : EIATTR_KPARAM_INFO
	.align		4
.L_2263:
        /*00a8*/ 	.byte	0x04, 0x17
        /*00aa*/ 	.short	(.L_2265 - .L_2264)
.L_2264:
        /*00ac*/ 	.word	0x00000000
        /*00b0*/ 	.short	0x0001
        /*00b2*/ 	.short	0x0008
        /*00b4*/ 	.byte	0x00, 0xf0, 0x21, 0x00


	//----- nvinfo : EIATTR_KPARAM_INFO
	.align		4
.L_2265:
        /*00b8*/ 	.byte	0x04, 0x17
        /*00ba*/ 	.short	(.L_2267 - .L_2266)
.L_2266:
        /*00bc*/ 	.word	0x00000000
        /*00c0*/ 	.short	0x0000
        /*00c2*/ 	.short	0x0000
        /*00c4*/ 	.byte	0x00, 0xf0, 0x21, 0x00


	//----- nvinfo : EIATTR_SPARSE_MMA_MASK
	.align		4
.L_2267:
        /*00c8*/ 	.byte	0x03, 0x50
        /*00ca*/ 	.short	0x0000


	//----- nvinfo : EIATTR_MAXREG_COUNT
	.align		4
        /*00cc*/ 	.byte	0x03, 0x1b
        /*00ce*/ 	.short	0x00a8


	//----- nvinfo : EIATTR_NUM_BARRIERS
	.align		4
        /*00d0*/ 	.byte	0x02, 0x4c
        /*00d2*/ 	.byte	0x01
	.zero		1


	//----- nvinfo : EIATTR_MERCURY_ISA_VERSION
	.align		4
        /*00d4*/ 	.byte	0x03, 0x5f
        /*00d6*/ 	.short	0x0101


	//----- nvinfo : EIATTR_COOP_GROUP_MASK_REGIDS
	.align		4
        /*00d8*/ 	.byte	0x04, 0x29
        /*00da*/ 	.short	(.L_2269 - .L_2268)


	//   ....[0]....
.L_2268:
        /*00dc*/ 	.word	0xffffffff


	//   ....[1]....
        /*00e0*/ 	.word	0xffffffff


	//   ....[2]....
        /*00e4*/ 	.word	0xffffffff


	//   ....[3]....
        /*00e8*/ 	.word	0xffffffff


	//   ....[4]....
        /*00ec*/ 	.word	0xffffffff


	//   ....[5]....
        /*00f0*/ 	.word	0xffffffff


	//   ....[6]....
        /*00f4*/ 	.word	0xffffffff


	//   ....[7]....
        /*00f8*/ 	.word	0xffffffff


	//   ....[8]....
        /*00fc*/ 	.word	0xffffffff


	//   ....[9]....
        /*0100*/ 	.word	0xffffffff


	//   ....[10]....
        /*0104*/ 	.word	0x0500001c


	//   ....[11]....
        /*0108*/ 	.word	0x0500001b


	//   ....[12]....
        /*010c*/ 	.word	0x0500001d


	//   ....[13]....
        /*0110*/ 	.word	0x0500001e


	//   ....[14]....
        /*0114*/ 	.word	0x05000020


	//   ....[15]....
        /*0118*/ 	.word	0x0500001f


	//   ....[16]....
        /*011c*/ 	.word	0x05000021


	//   ....[17]....
        /*0120*/ 	.word	0x05000016


	//   ....[18]....
        /*0124*/ 	.word	0x05000020


	//   ....[19]....
        /*0128*/ 	.word	0x0500001f


	//   ....[20]....
        /*012c*/ 	.word	0x05000021


	//   ....[21]....
        /*0130*/ 	.word	0x05000026


	//   ....[22]....
        /*0134*/ 	.word	0x05000028


	//   ....[23]....
        /*0138*/ 	.word	0x05000025


	//   ....[24]....
        /*013c*/ 	.word	0x05000027


	//   ....[25]....
        /*0140*/ 	.word	0x0500001a


	//   ....[26]....
        /*0144*/ 	.word	0x05000020


	//   ....[27]....
        /*0148*/ 	.word	0x0500001f


	//   ....[28]....
        /*014c*/ 	.word	0x05000021


	//   ....[29]....
        /*0150*/ 	.word	0x05000026


	//   ....[30]....
        /*0154*/ 	.word	0x05000028


	//   ....[31]....
        /*0158*/ 	.word	0x05000025


	//   ....[32]....
        /*015c*/ 	.word	0x05000027


	//   ....[33]....
        /*0160*/ 	.word	0x0500001a


	//   ....[34]....
        /*0164*/ 	.word	0x0500001a


	//   ....[35]....
        /*0168*/ 	.word	0x0500001b


	//   ....[36]....
        /*016c*/ 	.word	0x0500002e


	//   ....[37]....
        /*0170*/ 	.word	0x0500001d


	//   ....[38]....
        /*0174*/ 	.word	0x0500001c


	//   ....[39]....
        /*0178*/ 	.word	0x0500002d


	//   ....[40]....
        /*017c*/ 	.word	0x0500001b


	//   ....[41]....
        /*0180*/ 	.word	0x05000030


	//   ....[42]....
        /*0184*/ 	.word	0x0500001a


	//   ....[43]....
        /*0188*/ 	.word	0x0500002d


	//   ....[44]....
        /*018c*/ 	.word	0x0500001c


	//   ....[45]....
        /*0190*/ 	.word	0x0500001d


	//   ....[46]....
        /*0194*/ 	.word	0x0500002c


	//   ....[47]....
        /*0198*/ 	.word	0x0500002f


	//   ....[48]....
        /*019c*/ 	.word	0x05000018


	//   ....[49]....
        /*01a0*/ 	.word	0x05000029


	//   ....[50]....
        /*01a4*/ 	.word	0x05000019


	//   ....[51]....
        /*01a8*/ 	.word	0x0500002d


	//   ....[52]....
        /*01ac*/ 	.word	0x0500002c


	//   ....[53]....
        /*01b0*/ 	.word	0x05000030


	//   ....[54]....
        /*01b4*/ 	.word	0x05000027


	//   ....[55]....
        /*01b8*/ 	.word	0x0500002a


	//   ....[56]....
        /*01bc*/ 	.word	0x0500001c


	//   ....[57]....
        /*01c0*/ 	.word	0x0500001d


	//   ....[58]....
        /*01c4*/ 	.word	0x0500001e


	//   ....[59]....
        /*01c8*/ 	.word	0x0500001f


	//   ....[60]....
        /*01cc*/ 	.word	0x05000025


	//   ....[61]....
        /*01d0*/ 	.word	0x05000027


	//   ....[62]....
        /*01d4*/ 	.word	0x0500002c


	//   ....[63]....
        /*01d8*/ 	.word	0x0500002b


	//   ....[64]....
        /*01dc*/ 	.word	0x0500001e


	//   ....[65]....
        /*01e0*/ 	.word	0x05000015


	//   ....[66]....
        /*01e4*/ 	.word	0x0500002f


	//   ....[67]....
        /*01e8*/ 	.word	0x0500002f


	//   ....[68]....
        /*01ec*/ 	.word	0x0500002f


	//   ....[69]....
        /*01f0*/ 	.word	0x0500002f


	//   ....[70]....
        /*01f4*/ 	.word	0x0500002f


	//   ....[71]....
        /*01f8*/ 	.word	0x0500002f


	//   ....[72]....
        /*01fc*/ 	.word	0x0500002f


	//   ....[73]....
        /*0200*/ 	.word	0x0500002f


	//   ....[74]....
        /*0204*/ 	.word	0x0500002f


	//   ....[75]....
        /*0208*/ 	.word	0x0500002f


	//   ....[76]....
        /*020c*/ 	.word	0x0500002f


	//   ....[77]....
        /*0210*/ 	.word	0x0500002f


	//   ....[78]....
        /*0214*/ 	.word	0x0500002f


	//   ....[79]....
        /*0218*/ 	.word	0x0500002f


	//   ....[80]....
        /*021c*/ 	.word	0x0500002f


	//   ....[81]....
        /*0220*/ 	.word	0x0500002f


	//   ....[82]....
        /*0224*/ 	.word	0x0500002f


	//   ....[83]....
        /*0228*/ 	.word	0x0500002f


	//   ....[84]....
        /*022c*/ 	.word	0x0500002f


	//   ....[85]....
        /*0230*/ 	.word	0x0500002f


	//   ....[86]....
        /*0234*/ 	.word	0x0500002f


	//   ....[87]....
        /*0238*/ 	.word	0x0500002f


	//   ....[88]....
        /*023c*/ 	.word	0x0500002f


	//   ....[89]....
        /*0240*/ 	.word	0x0500002f


	//   ....[90]....
        /*0244*/ 	.word	0x0500002f


	//   ....[91]....
        /*0248*/ 	.word	0x0500002f


	//   ....[92]....
        /*024c*/ 	.word	0x0500002f


	//   ....[93]....
        /*0250*/ 	.word	0x0500002f


	//   ....[94]....
        /*0254*/ 	.word	0x0500002f


	//   ....[95]....
        /*0258*/ 	.word	0x0500002f


	//   ....[96]....
        /*025c*/ 	.word	0x0500002f


	//   ....[97]....
        /*0260*/ 	.word	0x0500002f


	//   ....[98]....
        /*0264*/ 	.word	0x0500002f


	//   ....[99]....
        /*0268*/ 	.word	0x0500002f


	//   ....[100]....
        /*026c*/ 	.word	0x0500002f


	//   ....[101]....
        /*0270*/ 	.word	0x0500002f


	//   ....[102]....
        /*0274*/ 	.word	0x0500002f


	//   ....[103]....
        /*0278*/ 	.word	0x0500002f


	//   ....[104]....
        /*027c*/ 	.word	0x0500002f


	//   ....[105]....
        /*0280*/ 	.word	0x0500002f


	//   ....[106]....
        /*0284*/ 	.word	0x0500002f


	//   ....[107]....
        /*0288*/ 	.word	0x0500002f


	//   ....[108]....
        /*028c*/ 	.word	0x0500002f


	//   ....[109]....
        /*0290*/ 	.word	0x0500002f


	//   ....[110]....
        /*0294*/ 	.word	0x0500002f


	//   ....[111]....
        /*0298*/ 	.word	0x0500002f


	//   ....[112]....
        /*029c*/ 	.word	0x0500002f


	//   ....[113]....
        /*02a0*/ 	.word	0x0500002f


	//   ....[114]....
        /*02a4*/ 	.word	0x0500002f


	//   ....[115]....
        /*02a8*/ 	.word	0x0500002f


	//   ....[116]....
        /*02ac*/ 	.word	0x0500002f


	//   ....[117]....
        /*02b0*/ 	.word	0x0500002f


	//   ....[118]....
        /*02b4*/ 	.word	0x0500002f


	//   ....[119]....
        /*02b8*/ 	.word	0x0500002f


	//   ....[120]....
        /*02bc*/ 	.word	0x0500002f


	//   ....[121]....
        /*02c0*/ 	.word	0x0500002f


	//----- nvinfo : EIATTR_COOP_GROUP_INSTR_OFFSETS
	.align		4
.L_2269:
        /*02c4*/ 	.byte	0x04, 0x28
        /*02c6*/ 	.short	(.L_2271 - .L_2270)


	//   ....[0]....
.L_2270:
        /*02c8*/ 	.word	0x00003960


	//   ....[1]....
        /*02cc*/ 	.word	0x00003990


	//   ....[2]....
        /*02d0*/ 	.word	0x000039d0


	//   ....[3]....
        /*02d4*/ 	.word	0x00003a00


	//   ....[4]....
        /*02d8*/ 	.word	0x00004c50


	//   ....[5]....
        /*02dc*/ 	.word	0x00004c90


	//   ....[6]....
        /*02e0*/ 	.word	0x00004f00


	//   ....[7]....
        /*02e4*/ 	.word	0x00004f20


	//   ....[8]....
        /*02e8*/ 	.word	0x00005240


	//   ....[9]....
        /*02ec*/ 	.word	0x00005260


	//   ....[10]....
        /*02f0*/ 	.word	0x000076e0


	//   ....[11]....
        /*02f4*/ 	.word	0x00007710


	//   ....[12]....
        /*02f8*/ 	.word	0x00007760


	//   ....[13]....
        /*02fc*/ 	.word	0x00007780


	//   ....[14]....
        /*0300*/ 	.word	0x000077b0


	//   ....[15]....
        /*0304*/ 	.word	0x000077c0


	//   ....[16]....
        /*0308*/ 	.word	0x000077f0


	//   ....[17]....
        /*030c*/ 	.word	0x00007800


	//   ....[18]....
        /*0310*/ 	.word	0x00007990


	//   ....[19]....
        /*0314*/ 	.word	0x000079c0


	//   ....[20]....
        /*0318*/ 	.word	0x00007a10


	//   ....[21]....
        /*031c*/ 	.word	0x00007a30


	//   ....[22]....
        /*0320*/ 	.word	0x00007a60


	//   ....[23]....
        /*0324*/ 	.word	0x00007a70


	//   ....[24]....
        /*0328*/ 	.word	0x00007aa0


	//   ....[25]....
        /*032c*/ 	.word	0x00007ab0


	//   ....[26]....
        /*0330*/ 	.word	0x00007c30


	//   ....[27]....
        /*0334*/ 	.word	0x00007c60


	//   ....[28]....
        /*0338*/ 	.word	0x00007cb0


	//   ....[29]....
        /*033c*/ 	.word	0x00007cd0


	//   ....[30]....
        /*0340*/ 	.word	0x00007d00


	//   ....[31]....
        /*0344*/ 	.word	0x00007d10


	//   ....[32]....
        /*0348*/ 	.word	0x00007d40


	//   ....[33]....
        /*034c*/ 	.word	0x00007d50


	//   ....[34]....
        /*0350*/ 	.word	0x000080a0


	//   ....[35]....
        /*0354*/ 	.word	0x000080e0


	//   ....[36]....
        /*0358*/ 	.word	0x00008110


	//   ....[37]....
        /*035c*/ 	.word	0x00008160


	//   ....[38]....
        /*0360*/ 	.word	0x00008180


	//   ....[39]....
        /*0364*/ 	.word	0x000081b0


	//   ....[40]....
        /*0368*/ 	.word	0x000081d0


	//   ....[41]....
        /*036c*/ 	.word	0x000081f0


	//   ....[42]....
        /*0370*/ 	.word	0x00008210


	//   ....[43]....
        /*0374*/ 	.word	0x00008230


	//   ....[44]....
        /*0378*/ 	.word	0x00008250


	//   ....[45]....
        /*037c*/ 	.word	0x00008270


	//   ....[46]....
        /*0380*/ 	.word	0x00008290


	//   ....[47]....
        /*0384*/ 	.word	0x000082c0


	//   ....[48]....
        /*0388*/ 	.word	0x00008300


	//   ....[49]....
        /*038c*/ 	.word	0x00008320


	//   ....[50]....
        /*0390*/ 	.word	0x00008340


	//   ....[51]....
        /*0394*/ 	.word	0x00008360


	//   ....[52]....
        /*0398*/ 	.word	0x00008390


	//   ....[53]....
        /*039c*/ 	.word	0x000083c0


	//   ....[54]....
        /*03a0*/ 	.word	0x000083e0


	//   ....[55]....
        /*03a4*/ 	.word	0x00008400


	//   ....[56]....
        /*03a8*/ 	.word	0x00008420


	//   ....[57]....
        /*03ac*/ 	.word	0x00008450


	//   ....[58]....
        /*03b0*/ 	.word	0x000084a0


	//   ....[59]....
        /*03b4*/ 	.word	0x000084d0


	//   ....[60]....
        /*03b8*/ 	.word	0x00008500


	//   ....[61]....
        /*03bc*/ 	.word	0x00008530


	//   ....[62]....
        /*03c0*/ 	.word	0x00008560


	//   ....[63]....
        /*03c4*/ 	.word	0x00008590


	//   ....[64]....
        /*03c8*/ 	.word	0x000086c0


	//   ....[65]....
        /*03cc*/ 	.word	0x00008710


	//   ....[66]....
        /*03d0*/ 	.word	0x00008840


	//   ....[67]....
        /*03d4*/ 	.word	0x00008890


	//   ....[68]....
        /*03d8*/ 	.word	0x00008900


	//   ....[69]....
        /*03dc*/ 	.word	0x00008960


	//   ....[70]....
        /*03e0*/ 	.word	0x000089d0


	//   ....[71]....
        /*03e4*/ 	.word	0x00008a30


	//   ....[72]....
        /*03e8*/ 	.word	0x00008aa0


	//   ....[73]....
        /*03ec*/ 	.word	0x00008b00


	//   ....[74]....
        /*03f0*/ 	.word	0x00008bb0


	//   ....[75]....
        /*03f4*/ 	.word	0x00008c40


	//   ....[76]....
        /*03f8*/ 	.word	0x00008cb0


	//   ....[77]....
        /*03fc*/ 	.word	0x00008d10


	//   ....[78]....
        /*0400*/ 	.word	0x00008d80


	//   ....[79]....
        /*0404*/ 	.word	0x00008de0


	//   ....[80]....
        /*0408*/ 	.word	0x00008e50


	//   ....[81]....
        /*040c*/ 	.word	0x00008eb0


	//   ....[82]....
        /*0410*/ 	.word	0x00008f60


	//   ....[83]....
        /*0414*/ 	.word	0x00008ff0


	//   ....[84]....
        /*0418*/ 	.word	0x00009060


	//   ....[85]....
        /*041c*/ 	.word	0x000090c0


	//   ....[86]....
        /*0420*/ 	.word	0x00009130


	//   ....[87]....
        /*0424*/ 	.word	0x00009190


	//   ....[88]....
        /*0428*/ 	.word	0x00009200


	//   ....[89]....
        /*042c*/ 	.word	0x00009260


	//   ....[90]....
        /*0430*/ 	.word	0x00009310


	//   ....[91]....
        /*0434*/ 	.word	0x000093c0


	//   ....[92]....
        /*0438*/ 	.word	0x00009500


	//   ....[93]....
        /*043c*/ 	.word	0x000095a0


	//   ....[94]....
        /*0440*/ 	.word	0x00009640


	//   ....[95]....
        /*0444*/ 	.word	0x000096b0


	//   ....[96]....
        /*0448*/ 	.word	0x00009730


	//   ....[97]....
        /*044c*/ 	.word	0x00009810


	//   ....[98]....
        /*0450*/ 	.word	0x00009890


	//   ....[99]....
        /*0454*/ 	.word	0x00009930


	//   ....[100]....
        /*0458*/ 	.word	0x000099f0


	//   ....[101]....
        /*045c*/ 	.word	0x00009a50


	//   ....[102]....
        /*0460*/ 	.word	0x00009ac0


	//   ....[103]....
        /*0464*/ 	.word	0x00009b20


	//   ....[104]....
        /*0468*/ 	.word	0x00009b90


	//   ....[105]....
        /*046c*/ 	.word	0x00009bf0


	//   ....[106]....
        /*0470*/ 	.word	0x00009c70


	//   ....[107]....
        /*0474*/ 	.word	0x00009cf0


	//   ....[108]....
        /*0478*/ 	.word	0x00009d60


	//   ....[109]....
        /*047c*/ 	.word	0x00009dc0


	//   ....[110]....
        /*0480*/ 	.word	0x00009e30


	//   ....[111]....
        /*0484*/ 	.word	0x00009e90


	//   ....[112]....
        /*0488*/ 	.word	0x00009f00


	//   ....[113]....
        /*048c*/ 	.word	0x00009f60


	//   ....[114]....
        /*0490*/ 	.word	0x00009fc0


	//   ....[115]....
        /*0494*/ 	.word	0x0000a030


	//   ....[116]....
        /*0498*/ 	.word	0x0000a0a0


	//   ....[117]....
        /*049c*/ 	.word	0x0000a100


	//   ....[118]....
        /*04a0*/ 	.word	0x0000a170


	//   ....[119]....
        /*04a4*/ 	.word	0x0000a1d0


	//   ....[120]....
        /*04a8*/ 	.word	0x0000a290


	//   ....[121]....
        /*04ac*/ 	.word	0x0000a320


	//----- nvinfo : EIATTR_EXIT_INSTR_OFFSETS
	.align		4
.L_2271:
        /*04b0*/ 	.byte	0x04, 0x1c
        /*04b2*/ 	.short	(.L_2273 - .L_2272)


	//   ....[0]....
.L_2272:
        /*04b4*/ 	.word	0x000066d0


	//   ....[1]....
        /*04b8*/ 	.word	0x000087e0


	//----- nvinfo : EIATTR_MAX_THREADS
	.align		4
.L_2273:
        /*04bc*/ 	.byte	0x04, 0x05
        /*04be*/ 	.short	(.L_2275 - .L_2274)
.L_2274:
        /*04c0*/ 	.word	0x00000140
        /*04c4*/ 	.word	0x00000001
        /*04c8*/ 	.word	0x00000001


	//----- nvinfo : EIATTR_CRS_STACK_SIZE
	.align		4
.L_2275:
        /*04cc*/ 	.byte	0x04, 0x1e
        /*04ce*/ 	.short	(.L_2277 - .L_2276)
.L_2276:
        /*04d0*/ 	.word	0x00000000


	//----- nvinfo : EIATTR_CBANK_PARAM_SIZE
	.align		4
.L_2277:
        /*04d4*/ 	.byte	0x03, 0x19
        /*04d6*/ 	.short	0x0060


	//----- nvinfo : EIATTR_PARAM_CBANK
	.align		4
        /*04d8*/ 	.byte	0x04, 0x0a
        /*04da*/ 	.short	(.L_2279 - .L_2278)
	.align		4
.L_2278:
        /*04dc*/ 	.word	index@(.nv.constant0._ZN13group_norm_v218gn_bwd_cuda_kernelI6__halfLi320ELi1ELi16ELi160ELi256ELb1ELb1ELi32ELi320ELi320ELi4ELb1ELi16ELb0ELb0ELNS_15WgradSyncMethodE3ENS_16CompileConditionILi900EEEEEvPT_S6_S6_PKS5_S8_S8_S8_PKfflPfPj)
        /*04e0*/ 	.short	0x0210
        /*04e2*/ 	.short	0x0060


	//----- nvinfo : EIATTR_SW_WAR
	.align		4
.L_2279:
        /*04e4*/ 	.byte	0x04, 0x36
        /*04e6*/ 	.short	(.L_2281 - .L_2280)
.L_2280:
        /*04e8*/ 	.word	0x00000008
.L_2281:


//--------------------- .nv.info._ZN13group_norm_v218gn_bwd_cuda_kernelI6__halfLi320ELi1ELi16ELi160ELi256ELb1ELb1ELi64ELi320ELi320ELi4ELb1ELi32ELb0ELb0ELNS_15WgradSyncMethodE3ENS_16CompileConditionILi900EEEEEvPT_S6_S6_PKS5_S8_S8_S8_PKfflPfPj --------------------------
	.section	.nv.info._ZN13group_norm_v218gn_bwd_cuda_kernelI6__halfLi320ELi1ELi16ELi160ELi256ELb1ELb1ELi64ELi320ELi320ELi4ELb1ELi32ELb0ELb0ELNS_15WgradSyncMethodE3ENS_16CompileConditionILi900EEEEEvPT_S6_S6_PKS5_S8_S8_S8_PKfflPfPj,"",@"SHT_CUDA_INFO"
	.sectionflags	@""
	.align	4


	//----- nvinfo : EIATTR_CUDA_API_VERSION
	.align		4
        /*0000*/ 	.byte	0x04, 0x37
        /*0002*/ 	.short	(.L_2283 - .L_2282)
.L_2282:
        /*0004*/ 	.word	0x00000082


	//----- nvinfo : EIATTR_KPARAM_INFO
	.align		4
.L_2283:
        /*0008*/ 	.byte	0x04, 0x17
        /*000a*/ 	.short	(.L_2285 - .L_2284)
.L_2284:
        /*000c*/ 	.word	0x00000000
        /*0010*/ 	.short	0x000b
        /*0012*/ 	.short	0x0058
        /*0014*/ 	.byte	0x00, 0xf0, 0x21, 0x00


	//----- nvinfo : EIATTR_KPARAM_INFO
	.align		4
.L_2285:
        /*0018*/ 	.byte	0x04, 0x17
        /*001a*/ 	.short	(.L_2287 - .L_2286)
.L_2286:
        /*001c*/ 	.word	0x00000000
        /*0020*/ 	.short	0x000a
        /*0022*/ 	.short	0x0050
        /*0024*/ 	.byte	0x00, 0xf0, 0x21, 0x00


	//----- nvinfo : EIATTR_KPARAM_INFO
	.align		4
.L_2287:
        /*0028*/ 	.byte	0x04, 0x17
        /*002a*/ 	.short	(.L_2289 - .L_2288)
.L_2288:
        /*002c*/ 	.word	0x00000000
        /*0030*/ 	.short	0x0009
        /*0032*/ 	.short	0x0048
        /*0034*/ 	.byte	0x00, 0xf0, 0x21, 0x00


	//----- nvinfo : EIATTR_KPARAM_INFO
	.align		4
.L_2289:
        /*0038*/ 	.byte	0x04, 0x17
        /*003a*/ 	.short	(.L_2291 - .L_2290)
.L_2290:
        /*003c*/ 	.word	0x00000000
        /*0040*/ 	.short	0x0008
        /*0042*/ 	.short	0x0040
        /*0044*/ 	.byte	0x00, 0xf0, 0x11, 0x00


	//----- nvinfo : EIATTR_KPARAM_INFO
	.align		4
.L_2291:
        /*0048*/ 	.byte	0x04, 0x17
        /*004a*/ 	.short	(.L_2293 - .L_2292)
.L_2292:
        /*004c*/ 	.word	0x00000000
        /*0050*/ 	.short	0x0007
        /*0052*/ 	.short	0x0038
        /*0054*/ 	.byte	0x00, 0xf0, 0x21, 0x00


	//----- nvinfo : EIATTR_KPARAM_INFO
	.align		4
.L_2293:
        /*0058*/ 	.byte	0x04, 0x17
        /*005a*/ 	.short	(.L_2295 - .L_2294)
.L_2294:
        /*005c*/ 	.word	0x00000000
        /*0060*/ 	.short	0x0006
        /*0062*/ 	.short	0x0030
        /*0064*/ 	.byte	0x00, 0xf0, 0x21, 0x00


	//----- nvinfo : EIATTR_KPARAM_INFO
	.align		4
.L_2295:
        /*0068*/ 	.byte	0x04, 0x17
        /*006a*/ 	.short	(.L_2297 - .L_2296)
.L_2296:
        /*006c*/ 	.word	0x00000000
        /*0070*/ 	.short	0x0005
        /*0072*/ 	.short	0x0028
        /*0074*/ 	.byte	0x00, 0xf0, 0x21, 0x00


	//----- nvinfo : EIATTR_KPARAM_INFO
	.align		4
.L_2297:
        /*0078*/ 	.byte	0x04, 0x17
        /*007a*/ 	.short	(.L_2299 - .L_2298)
.L_2298:
        /*007c*/ 	.word	0x00000000
        /*0080*/ 	.short	0x0004
        /*0082*/ 	.short	0x0020
        /*0084*/ 	.byte	0x00, 0xf0, 0x21, 0x00


	//----- nvinfo : EIATTR_KPARAM_INFO
	.align		4
.L_2299:
        /*0088*/ 	.byte	0x04, 0x17
        /*008a*/ 	.short	(.L_2301 - .L_2300)
.L_2300:
        /*008c*/ 	.word	0x00000000
        /*0090*/ 	.short	0x0003
        /*0092*/ 	.short	0x0018
        /*0094*/ 	.byte	0x00, 0xf0, 0x21, 0x00


	//----- nvinfo : EIATTR_KPARAM_INFO
	.align		4
.L_2301:
        /*0098*/ 	.byte	0x04, 0x17
        /*009a*/ 	.short	(.L_2303 - .L_2302)
.L_2302:
        /*009c*/ 	.word	0x00000000
        /*00a0*/ 	.short	0x0002
        /*00a2*/ 	.short	0x0010
        /*00a4*/ 	.byte	0x00, 0xf0, 0x21, 0x00


	//----- nvinfo : EIATTR_KPARAM_INFO
	.align		4
.L_2303:
        /*00a8*/ 	.byte	0x04, 0x17
        /*00aa*/ 	.short	(.L_2305 - .L_2304)
.L_2304:
        /*00ac*/ 	.word	0x00000000
        /*00b0*/ 	.short	0x0001
        /*00b2*/ 	.short	0x0008
        /*00b4*/ 	.byte	0x00, 0xf0, 0x21, 0x00


	//----- nvinfo : EIATTR_KPARAM_INFO
	.align		4
.L_2305:
        /*00b8*/ 	.byte	0x04, 0x17
        /*00ba*/ 	.short	(.L_2307 - .L_2306)
.L_2306:
        /*00bc*/ 	.word	0x00000000
        /*00c0*/ 	.short	0x0000
        /*00c2*/ 	.short	0x0000
        /*00c4*/ 	.byte	0x00, 0xf0, 0x21, 0x00


	//----- nvinfo : EIATTR_SPARSE_MMA_MASK
	.align		4
.L_2307:
        /*00c8*/ 	.byte	0x03, 0x50
        /*00ca*/ 	.short	0x0000


	//----- nvinfo : EIATTR_MAXREG_COUNT
	.align		4
        /*00cc*/ 	.byte	0x03, 0x1b
        /*00ce*/ 	.short	0x00a8


	//----- nvinfo : EIATTR_NUM_BARRIERS
	.align		4
        /*00d0*/ 	.byte	0x02, 0x4c
        /*00d2*/ 	.byte	0x01
	.zero		1


	//----- nvinfo : EIATTR_MERCURY_ISA_VERSION
	.align		4
        /*00d4*/ 	.byte	0x03, 0x5f
        /*00d6*/ 	.short	0x0101


	//----- nvinfo : EIATTR_INT_WARP_WIDE_INSTR_OFFSETS
	.align		4
        /*00d8*/ 	.byte	0x04, 0x31
        /*00da*/ 	.short	(.L_2309 - .L_2308)


	//   ....[0]....
.L_2308:
        /*00dc*/ 	.word	0x00006810


	//----- nvinfo : EIATTR_COOP_GROUP_MASK_REGIDS
	.align		4
.L_2309:
        /*00e0*/ 	.byte	0x04, 0x29
        /*00e2*/ 	.short	(.L_2311 - .L_2310)


	//   ....[0]....
.L_2310:
        /*00e4*/ 	.word	0xffffffff


	//   ....[1]....
        /*00e8*/ 	.word	0xffffffff


	//   ....[2]....
        /*00ec*/ 	.word	0xffffffff


	//   ....[3]....
        /*00f0*/ 	.word	0xffffffff


	//   ....[4]....
        /*00f4*/ 	.word	0xffffffff


	//   ....[5]....
        /*00f8*/ 	.word	0xffffffff


	//   ....[6]....
        /*00fc*/ 	.word	0xffffffff


	//   ....[7]....
        /*0100*/ 	.word	0xffffffff


	//   ....[8]....
        /*0104*/ 	.word	0x05000020


	//   ....[9]....
        /*0108*/ 	.word	0x0500001f


	//   ....[10]....
        /*010c*/ 	.word	0x05000021


	//   ....[11]....
        /*0110*/ 	.word	0x05000022


	//   ....[12]....
        /*0114*/ 	.word	0x05000024


	//   ....[13]....
        /*0118*/ 	.word	0x05000023


	//   ....[14]....
        /*011c*/ 	.word	0x05000025


	//   ....[15]....
        /*0120*/ 	.word	0x0500001a


	//   ....[16]....
        /*0124*/ 	.word	0x05000024


	//   ....[17]....
        /*0128*/ 	.word	0x05000023


	//   ....[18]....
        /*012c*/ 	.word	0x05000025


	//   ....[19]....
        /*0130*/ 	.word	0x0500002a


	//   ....[20]....
        /*0134*/ 	.word	0x0500002c


	//   ....[21]....
        /*0138*/ 	.word	0x05000029


	//   ....[22]....
        /*013c*/ 	.word	0x0500002b


	//   ....[23]....
        /*0140*/ 	.word	0x0500001e


	//   ....[24]....
        /*0144*/ 	.word	0x05000024


	//   ....[25]....
        /*0148*/ 	.word	0x05000023


	//   ....[26]....
        /*014c*/ 	.word	0x05000025


	//   ....[27]....
        /*0150*/ 	.word	0x0500002a


	//   ....[28]....
        /*0154*/ 	.word	0x0500002c


	//   ....[29]....
        /*0158*/ 	.word	0x05000029


	//   ....[30]....
        /*015c*/ 	.word	0x0500002b


	//   ....[31]....
        /*0160*/ 	.word	0x0500001e


	//   ....[32]....
        /*0164*/ 	.word	0x0500001e


	//   ....[33]....
        /*0168*/ 	.word	0x0500001f


	//   ....[34]....
        /*016c*/ 	.word	0x05000032


	//   ....[35]....
        /*0170*/ 	.word	0x05000021


	//   ....[36]....
        /*0174*/ 	.word	0x05000020


	//   ....[37]....
        /*0178*/ 	.word	0x05000031


	//   ....[38]....
        /*017c*/ 	.word	0x0500001f


	//   ....[39]....
        /*0180*/ 	.word	0x05000034


	//   ....[40]....
        /*0184*/ 	.word	0x0500001e


	//   ....[41]....
        /*0188*/ 	.word	0x05000031


	//   ....[42]....
        /*018c*/ 	.word	0x05000020


	//   ....[43]....
        /*0190*/ 	.word	0x05000021


	//   ....[44]....
        /*0194*/ 	.word	0x05000030


	//   ....[45]....
        /*0198*/ 	.word	0x05000033


	//   ....[46]....
        /*019c*/ 	.word	0x0500001c


	//   ....[47]....
        /*01a0*/ 	.word	0x0500002d


	//   ....[48]....
        /*01a4*/ 	.word	0x0500001d


	//   ....[49]....
        /*01a8*/ 	.word	0x05000031


	//   ....[50]....
        /*01ac*/ 	.word	0x05000030


	//   ....[51]....
        /*01b0*/ 	.word	0x05000034


	//   ....[52]....
        /*01b4*/ 	.word	0x0500002b


	//   ....[53]....
        /*01b8*/ 	.word	0x0500002e


	//   ....[54]....
        /*01bc*/ 	.word	0x05000020


	//   ....[55]....
        /*01c0*/ 	.word	0x05000021


	//   ....[56]....
        /*01c4*/ 	.word	0x05000022


	//   ....[57]....
        /*01c8*/ 	.word	0x05000023


	//   ....[58]....
        /*01cc*/ 	.word	0x05000029


	//   ....[59]....
        /*01d0*/ 	.word	0x0500002b


	//   ....[60]....
        /*01d4*/ 	.word	0x05000030


	//   ....[61]....
        /*01d8*/ 	.word	0x0500002f


	//   ....[62]....
        /*01dc*/ 	.word	0x05000022


	//   ....[63]....
        /*01e0*/ 	.word	0x05000019


	//   ....[64]....
        /*01e4*/ 	.word	0x05000033


	//   ....[65]....
        /*01e8*/ 	.word	0x05000033


	//   ....[66]....
        /*01ec*/ 	.word	0x05000033


	//   ....[67]....
        /*01f0*/ 	.word	0x05000033


	//   ....[68]....
        /*01f4*/ 	.word	0x05000033


	//   ....[69]....
        /*01f8*/ 	.word	0x05000033


	//   ....[70]....
        /*01fc*/ 	.word	0x05000033


	//   ....[71]....
        /*0200*/ 	.word	0x05000033


	//   ....[72]....
        /*0204*/ 	.word	0x05000033


	//   ....[73]....
        /*0208*/ 	.word	0x05000033


	//   ....[74]....
        /*020c*/ 	.word	0x05000033


	//   ....[75]....
        /*0210*/ 	.word	0x05000033


	//   ....[76]....
        /*0214*/ 	.word	0x05000033


	//   ....[77]....
        /*0218*/ 	.word	0x05000033


	//   ....[78]....
        /*021c*/ 	.word	0x05000033


	//   ....[79]....
        /*0220*/ 	.word	0x05000033


	//   ....[80]....
        /*0224*/ 	.word	0x05000033


	//   ....[81]....
        /*0228*/ 	.word	0x05000033


	//   ....[82]....
        /*022c*/ 	.word	0x05000033


	//   ....[83]....
        /*0230*/ 	.word	0x05000033


	//   ....[84]....
        /*0234*/ 	.word	0x05000033


	//   ....[85]....
        /*0238*/ 	.word	0x05000033


	//   ....[86]....
        /*023c*/ 	.word	0x05000033


	//   ....[87]....
        /*0240*/ 	.word	0x05000033


	//   ....[88]....
        /*0244*/ 	.word	0x05000033


	//   ....[89]....
        /*0248*/ 	.word	0x05000033


	//   ....[90]....
        /*024c*/ 	.word	0x05000033


	//   ....[91]....
        /*0250*/ 	.word	0x05000033


	//   ....[92]....
        /*0254*/ 	.word	0x05000033


	//   ....[93]....
        /*0258*/ 	.word	0x05000033


	//   ....[94]....
        /*025c*/ 	.word	0x05000033


	//   ....[95]....
        /*0260*/ 	.word	0x05000033


	//   ....[96]....
        /*0264*/ 	.word	0x05000033


	//   ....[97]....
        /*0268*/ 	.word	0x05000033


	//   ....[98]....
        /*026c*/ 	.word	0x05000033


	//   ....[99]....
        /*0270*/ 	.word	0x05000033


	//   ....[100]....
        /*0274*/ 	.word	0x05000033


	//   ....[101]....
        /*0278*/ 	.word	0x05000033


	//   ....[102]....
        /*027c*/ 	.word	0x05000033


	//   ....[103]....
        /*0280*/ 	.word	0x05000033


	//   ....[104]....
        /*0284*/ 	.word	0x05000033


	//   ....[105]....
        /*0288*/ 	.word	0x05000033


	//   ....[106]....
        /*028c*/ 	.word	0x05000033


	//   ....[107]....
        /*0290*/ 	.word	0x05000033


	//   ....[108]....
        /*0294*/ 	.word	0x05000033


	//   ....[109]....
        /*0298*/ 	.word	0x05000033


	//   ....[110]....
        /*029c*/ 	.word	0x05000033


	//   ....[111]....
        /*02a0*/ 	.word	0x05000033


	//   ....[112]....
        /*02a4*/ 	.word	0x05000033


	//   ....[113]....
        /*02a8*/ 	.word	0x05000033


	//   ....[114]....
        /*02ac*/ 	.word	0x05000033


	//   ....[115]....
        /*02b0*/ 	.word	0x05000033


	//   ....[116]....
        /*02b4*/ 	.word	0x05000033


	//   ....[117]....
        /*02b8*/ 	.word	0x05000033


	//   ....[118]....
        /*02bc*/ 	.word	0x05000033


	//   ....[119]....
        /*02c0*/ 	.word	0x05000033


	//----- nvinfo : EIATTR_COOP_GROUP_INSTR_OFFSETS
	.align		4
.L_2311:
        /*02c4*/ 	.byte	0x04, 0x28
        /*02c6*/ 	.short	(.L_2313 - .L_2312)


	//   ....[0]....
.L_2312:
        /*02c8*/ 	.word	0x00006440


	//   ....[1]....
        /*02cc*/ 	.word	0x00006470


	//   ....[2]....
        /*02d0*/ 	.word	0x00006500


	//   ....[3]....
        /*02d4*/ 	.word	0x00006520


	//   ....[4]....
        /*02d8*/ 	.word	0x00006a30


	//   ....[5]....
        /*02dc*/ 	.word	0x00006a60


	//   ....[6]....
        /*02e0*/ 	.word	0x00006ad0


	//   ....[7]....
        /*02e4*/ 	.word	0x00006af0


	//   ....[8]....
        /*02e8*/ 	.word	0x0000c610


	//   ....[9]....
        /*02ec*/ 	.word	0x0000c640


	//   ....[10]....
        /*02f0*/ 	.word	0x0000c690


	//   ....[11]....
        /*02f4*/ 	.word	0x0000c6b0


	//   ....[12]....
        /*02f8*/ 	.word	0x0000c6e0


	//   ....[13]....
        /*02fc*/ 	.word	0x0000c6f0


	//   ....[14]....
        /*0300*/ 	.word	0x0000c720


	//   ....[15]....
        /*0304*/ 	.word	0x0000c730


	//   ....[16]....
        /*0308*/ 	.word	0x0000c8c0


	//   ....[17]....
        /*030c*/ 	.word	0x0000c8f0


	//   ....[18]....
        /*0310*/ 	.word	0x0000c940


	//   ....[19]....
        /*0314*/ 	.word	0x0000c960


	//   ....[20]....
        /*0318*/ 	.word	0x0000c990


	//   ....[21]....
        /*031c*/ 	.word	0x0000c9a0


	//   ....[22]....
        /*0320*/ 	.word	0x0000c9d0


	//   ....[23]....
        /*0324*/ 	.word	0x0000c9e0


	//   ....[24]....
        /*0328*/ 	.word	0x0000cb20


	//   ....[25]....
        /*032c*/ 	.word	0x0000cb50


	//   ....[26]....
        /*0330*/ 	.word	0x0000cba0


	//   ....[27]....
        /*0334*/ 	.word	0x0000cbc0


	//   ....[28]....
        /*0338*/ 	.word	0x0000cbf0


	//   ....[29]....
        /*033c*/ 	.word	0x0000cc00


	//   ....[30]....
        /*0340*/ 	.word	0x0000cc30


	//   ....[31]....
        /*0344*/ 	.word	0x0000cc40


	//   ....[32]....
        /*0348*/ 	.word	0x0000cf60


	//   ....[33]....
        /*034c*/ 	.word	0x0000cf90


	//   ....[34]....
        /*0350*/ 	.word	0x0000cfc0


	//   ....[35]....
        /*0354*/ 	.word	0x0000d010


	//   ....[36]....
        /*0358*/ 	.word	0x0000d030


	//   ....[37]....
        /*035c*/ 	.word	0x0000d060


	//   ....[38]....
        /*0360*/ 	.word	0x0000d080


	//   ....[39]....
        /*0364*/ 	.word	0x0000d0a0


	//   ....[40]....
        /*0368*/ 	.word	0x0000d0c0


	//   ....[41]....
        /*036c*/ 	.word	0x0000d0e0


	//   ....[42]....
        /*0370*/ 	.word	0x0000d100


	//   ....[43]....
        /*0374*/ 	.word	0x0000d120


	//   ....[44]....
        /*0378*/ 	.word	0x0000d140


	//   ....[45]....
        /*037c*/ 	.word	0x0000d170


	//   ....[46]....
        /*0380*/ 	.word	0x0000d1b0


	//   ....[47]....
        /*0384*/ 	.word	0x0000d1d0


	//   ....[48]....
        /*0388*/ 	.word	0x0000d1f0


	//   ....[49]....
        /*038c*/ 	.word	0x0000d210


	//   ....[50]....
        /*0390*/ 	.word	0x0000d240


	//   ....[51]....
        /*0394*/ 	.word	0x0000d270


	//   ....[52]....
        /*0398*/ 	.word	0x0000d290


	//   ....[53]....
        /*039c*/ 	.word	0x0000d2b0


	//   ....[54]....
        /*03a0*/ 	.word	0x0000d2d0


	//   ....[55]....
        /*03a4*/ 	.word	0x0000d300


	//   ....[56]....
        /*03a8*/ 	.word	0x0000d350


	//   ....[57]....
        /*03ac*/ 	.word	0x0000d380


	//   ....[58]....
        /*03b0*/ 	.word	0x0000d3b0


	//   ....[59]....
        /*03b4*/ 	.word	0x0000d3e0


	//   ....[60]....
        /*03b8*/ 	.word	0x0000d410


	//   ....[61]....
        /*03bc*/ 	.word	0x0000d440


	//   ....[62]....
        /*03c0*/ 	.word	0x0000d570


	//   ....[63]....
        /*03c4*/ 	.word	0x0000d5c0


	//   ....[64]....
        /*03c8*/ 	.word	0x0000d6f0


	//   ....[65]....
        /*03cc*/ 	.word	0x0000d740


	//   ....[66]....
        /*03d0*/ 	.word	0x0000d7b0


	//   ....[67]....
        /*03d4*/ 	.word	0x0000d810


	//   ....[68]....
        /*03d8*/ 	.word	0x0000d880


	//   ....[69]....
        /*03dc*/ 	.word	0x0000d8e0


	//   ....[70]....
        /*03e0*/ 	.word	0x0000d950


	//   ....[71]....
        /*03e4*/ 	.word	0x0000d9b0


	//   ....[72]....
        /*03e8*/ 	.word	0x0000da60


	//   ....[73]....
        /*03ec*/ 	.word	0x0000daf0


	//   ....[74]....
        /*03f0*/ 	.word	0x0000db60


	//   ....[75]....
        /*03f4*/ 	.word	0x0000dbc0


	//   ....[76]....
        /*03f8*/ 	.word	0x0000dc30


	//   ....[77]....
        /*03fc*/ 	.word	0x0000dc90


	//   ....[78]....
        /*0400*/ 	.word	0x0000dd00


	//   ....[79]....
        /*0404*/ 	.word	0x0000dd60


	//   ....[80]....
        /*0408*/ 	.word	0x0000de10


	//   ....[81]....
        /*040c*/ 	.word	0x0000dea0


	//   ....[82]....
        /*0410*/ 	.word	0x0000df10


	//   ....[83]....
        /*0414*/ 	.word	0x0000df70


	//   ....[84]....
        /*0418*/ 	.word	0x0000dfe0


	//   ....[85]....
        /*041c*/ 	.word	0x0000e040


	//   ....[86]....
        /*0420*/ 	.word	0x0000e0b0


	//   ....[87]....
        /*0424*/ 	.word	0x0000e110


	//   ....[88]....
        /*0428*/ 	.word	0x0000e1c0


	//   ....[89]....
        /*042c*/ 	.word	0x0000e280


	//   ....[90]....
        /*0430*/ 	.word	0x0000e3b0


	//   ....[91]....
        /*0434*/ 	.word	0x0000e430


	//   ....[92]....
        /*0438*/ 	.word	0x0000e4e0


	//   ....[93]....
        /*043c*/ 	.word	0x0000e540


	//   ....[94]....
        /*0440*/ 	.word	0x0000e5c0


	//   ....[95]....
        /*0444*/ 	.word	0x0000e690


	//   ....[96]....
        /*0448*/ 	.word	0x0000e710


	//   ....[97]....
        /*044c*/ 	.word	0x0000e7b0


	//   ....[98]....
        /*0450*/ 	.word	0x0000e870


	//   ....[99]....
        /*0454*/ 	.word	0x0000e8d0


	//   ....[100]....
        /*0458*/ 	.word	0x0000e940


	//   ....[101]....
        /*045c*/ 	.word	0x0000e9a0


	//   ....[102]....
        /*0460*/ 	.word	0x0000ea10


	//   ....[103]....
        /*0464*/ 	.word	0x0000ea70


	//   ....[104]....
        /*0468*/ 	.word	0x0000eaf0


	//   ....[105]....
        /*046c*/ 	.word	0x0000eb70


	//   ....[106]....
        /*0470*/ 	.word	0x0000ebe0


	//   ....[107]....
        /*0474*/ 	.word	0x0000ec40


	//   ....[108]....
        /*0478*/ 	.word	0x0000ecb0


	//   ....[109]....
        /*047c*/ 	.word	0x0000ed10


	//   ....[110]....
        /*0480*/ 	.word	0x0000ed80


	//   ....[111]....
        /*0484*/ 	.word	0x0000ede0


	//   ....[112]....
        /*0488*/ 	.word	0x0000ee40


	//   ....[113]....
        /*048c*/ 	.word	0x0000eeb0


	//   ....[114]....
        /*0490*/ 	.word	0x0000ef20


	//   ....[115]....
        /*0494*/ 	.word	0x0000ef80


	//   ....[116]....
        /*0498*/ 	.word	0x0000eff0


	//   ....[117]....
        /*049c*/ 	.word	0x0000f050


	//   ....[118]....
        /*04a0*/ 	.word	0x0000f110


	//   ....[119]....
        /*04a4*/ 	.word	0x0000f1a0


	//----- nvinfo : EIATTR_EXIT_INSTR_OFFSETS
	.align		4
.L_2313:
        /*04a8*/ 	.byte	0x04, 0x1c
        /*04aa*/ 	.short	(.L_2315 - .L_2314)


	//   ....[0]....
.L_2314:
        /*04ac*/ 	.word	0x0000b5e0


	//   ....[1]....
        /*04b0*/ 	.word	0x0000d690


	//----- nvinfo : EIATTR_MAX_THREADS
	.align		4
.L_2315:
        /*04b4*/ 	.byte	0x04, 0x05
        /*04b6*/ 	.short	(.L_2317 - .L_2316)
.L_2316:
        /*04b8*/ 	.word	0x00000140
        /*04bc*/ 	.word	0x00000001
        /*04c0*/ 	.word	0x00000001


	//----- nvinfo : EIATTR_CRS_STACK_SIZE
	.align		4
.L_2317:
        /*04c4*/ 	.byte	0x04, 0x1e
        /*04c6*/ 	.short	(.L_2319 - .L_2318)
.L_2318:
        /*04c8*/ 	.word	0x00000000


	//----- nvinfo : EIATTR_CBANK_PARAM_SIZE
	.align		4
.L_2319:
        /*04cc*/ 	.byte	0x03, 0x19
        /*04ce*/ 	.short	0x0060


	//----- nvinfo : EIATTR_PARAM_CBANK
	.align		4
        /*04d0*/ 	.byte	0x04, 0x0a
        /*04d2*/ 	.short	(.L_2321 - .L_2320)
	.align		4
.L_2320:
        /*04d4*/ 	.word	index@(.nv.constant0._ZN13group_norm_v218gn_bwd_cuda_kernelI6__halfLi320ELi1ELi16ELi160ELi256ELb1ELb1ELi64ELi320ELi320ELi4ELb1ELi32ELb0ELb0ELNS_15WgradSyncMethodE3ENS_16CompileConditionILi900EEEEEvPT_S6_S6_PKS5_S8_S8_S8_PKfflPfPj)
        /*04d8*/ 	.short	0x0210
        /*04da*/ 	.short	0x0060


	//----- nvinfo : EIATTR_SW_WAR
	.align		4
.L_2321:
        /*04dc*/ 	.byte	0x04, 0x36
        /*04de*/ 	.short	(.L_2323 - .L_2322)
.L_2322:
        /*04e0*/ 	.word	0x00000008
.L_2323:


//--------------------- .nv.info._ZN13group_norm_v218gn_bwd_cuda_kernelI6__halfLi320ELi2ELi16ELi160ELi256ELb1ELb1ELi32ELi320ELi320ELi4ELb1ELi32ELb0ELb0ELNS_15WgradSyncMethodE3ENS_16CompileConditionILi900EEEEEvPT_S6_S6_PKS5_S8_S8_S8_PKfflPfPj --------------------------
	.section	.nv.info._ZN13group_norm_v218gn_bwd_cuda_kernelI6__halfLi320ELi2ELi16ELi160ELi256ELb1ELb1ELi32ELi320ELi320ELi4ELb1ELi32ELb0ELb0ELNS_15WgradSyncMethodE3ENS_16CompileConditionILi900EEEEEvPT_S6_S6_PKS5_S8_S8_S8_PKfflPfPj,"",@"SHT_CUDA_INFO"
	.sectionflags	@""
	.align	4


	//----- nvinfo : EIATTR_CUDA_API_VERSION
	.align		4
        /*0000*/ 	.byte	0x04, 0x37
        /*0002*/ 	.short	(.L_2325 - .L_2324)
.L_2324:
        /*0004*/ 	.word	0x00000082


	//----- nvinfo : EIATTR_KPARAM_INFO
	.align		4
.L_2325:
        /*0008*/ 	.byte	0x04, 0x17
        /*000a*/ 	.short	(.L_2327 - .L_2326)
.L_2326:
        /*000c*/ 	.word	0x00000000
        /*0010*/ 	.short	0x000b
        /*0012*/ 	.short	0x0058
        /*0014*/ 	.byte	0x00, 0xf0, 0x21, 0x00


	//----- nvinfo : EIATTR_KPARAM_INFO
	.align		4
.L_2327:
        /*0018*/ 	.byte	0x04, 0x17
        /*001a*/ 	.short	(.L_2329 - .L_2328)
.L_2328:
        /*001c*/ 	.word	0x00000000
        /*0020*/ 	.short	0x000a
        /*0022*/ 	.short	0x0050
        /*0024*/ 	.byte	0x00, 0xf0, 0x21, 0x00


	//----- nvinfo : EIATTR_KPARAM_INFO
	.align		4
.L_2329:
        /*0028*/ 	.byte	0x04, 0x17
        /*002a*/ 	.short	(.L_2331 - .L_2330)
.L_2330:
        /*002c*/ 	.word	0x00000000
        /*0030*/ 	.short	0x0009
        /*0032*/ 	.short	0x0048
        /*0034*/ 	.byte	0x00, 0xf0, 0x21, 0x00


	//----- nvinfo : EIATTR_KPARAM_INFO
	.align		4
.L_2331:
        /*0038*/ 	.byte	0x04, 0x17
        /*003a*/ 	.short	(.L_2333 - .L_2332)
.L_2332:
        /*003c*/ 	.word	0x00000000
        /*0040*/ 	.short	0x0008
        /*0042*/ 	.short	0x0040
        /*0044*/ 	.byte	0x00, 0xf0, 0x11, 0x00


	//----- nvinfo : EIATTR_KPARAM_INFO
	.align		4
.L_2333:
        /*0048*/ 	.byte	0x04, 0x17
        /*004a*/ 	.short	(.L_2335 - .L_2334)
.L_2334:
        /*004c*/ 	.word	0x00000000
        /*0050*/ 	.short	0x0007
        /*0052*/ 	.short	0x0038
        /*0054*/ 	.byte	0x00, 0xf0, 0x21, 0x00


	//----- nvinfo : EIATTR_KPARAM_INFO
	.align		4
.L_2335:
        /*0058*/ 	.byte	0x04, 0x17
        /*005a*/ 	.short	(.L_2337 - .L_2336)
.L_2336:
        /*005c*/ 	.word	0x00000000
        /*0060*/ 	.short	0x0006
        /*0062*/ 	.short	0x0030
        /*0064*/ 	.byte	0x00, 0xf0, 0x21, 0x00


	//----- nvinfo : EIATTR_KPARAM_INFO
	.align		4
.L_2337:
        /*0068*/ 	.byte	0x04, 0x17
        /*006a*/ 	.short	(.L_2339 - .L_2338)
.L_2338:
        /*006c*/ 	.word	0x00000000
        /*0070*/ 	.short	0x0005
        /*0072*/ 	.short	0x0028
        /*0074*/ 	.byte	0x00, 0xf0, 0x21, 0x00


	//----- nvinfo : EIATTR_KPARAM_INFO
	.align		4
.L_2339:
        /*0078*/ 	.byte	0x04, 0x17
        /*007a*/ 	.short	(.L_2341 - .L_2340)
.L_2340:
        /*007c*/ 	.word	0x00000000
        /*0080*/ 	.short	0x0004
        /*0082*/ 	.short	0x0020
        /*0084*/ 	.byte	0x00, 0xf0, 0x21, 0x00


	//----- nvinfo : EIATTR_KPARAM_INFO
	.align		4
.L_2341:
        /*0088*/ 	.byte	0x04, 0x17
        /*008a*/ 	.short	(.L_2343 - .L_2342)
.L_2342:
        /*008c*/ 	.word	0x00000000
        /*0090*/ 	.short	0x0003
        /*0092*/ 	.short	0x0018
        /*0094*/ 	.byte	0x00, 0xf0, 0x21, 0x00


	//----- nvinfo : EIATTR_KPARAM_INFO
	.align		4
.L_2343:
        /*0098*/ 	.byte	0x04, 0x17
        /*009a*/ 	.short	(.L_2345 - .L_2344)
.L_2344:
        /*009c*/ 	.word	0x00000000
        /*00a0*/ 	.short	0x0002
        /*00a2*/ 	.short	0x0010
        /*00a4*/ 	.byte	0x00, 0xf0, 0x21, 0x00


	//----- nvinfo : EIATTR_KPARAM_INFO
	.align		4
.L_2345:
        /*00a8*/ 	.byte	0x04, 0x17
        /*00aa*/ 	.short	(.L_2347 - .L_2346)
.L_2346:
        /*00ac*/ 	.word	0x00000000
        /*00b0*/ 	.short	0x0001
        /*00b2*/ 	.short	0x0008
        /*00b4*/ 	.byte	0x00, 0xf0, 0x21, 0x00


	//----- nvinfo : EIATTR_KPARAM_INFO
	.align		4
.L_2347:
        /*00b8*/ 	.byte	0x04, 0x17
        /*00ba*/ 	.short	(.L_2349 - .L_2348)
.L_2348:
        /*00bc*/ 	.word	0x00000000
        /*00c0*/ 	.short	0x0000
        /*00c2*/ 	.short	0x0000
        /*00c4*/ 	.byte	0x00, 0xf0, 0x21, 0x00


	//----- nvinfo : EIATTR_SPARSE_MMA_MASK
	.align		4
.L_2349:
        /*00c8*/ 	.byte	0x03, 0x50
        /*00ca*/ 	.short	0x0000


	//----- nvinfo : EIATTR_MAXREG_COUNT
	.align		4
        /*00cc*/ 	.byte	0x03, 0x1b
        /*00ce*/ 	.short	0x0060


	//----- nvinfo : EIATTR_NUM_BARRIERS
	.align		4
        /*00d0*/ 	.byte	0x02, 0x4c
        /*00d2*/ 	.byte	0x01
	.zero		1


	//----- nvinfo : EIATTR_MERCURY_ISA_VERSION
	.align		4
        /*00d4*/ 	.byte	0x03, 0x5f
        /*00d6*/ 	.short	0x0101


	//----- nvinfo : EIATTR_COOP_GROUP_MASK_REGIDS
	.align		4
        /*00d8*/ 	.byte	0x04, 0x29
        /*00da*/ 	.short	(.L_2351 - .L_2350)


	//   ....[0]....
.L_2350:
        /*00dc*/ 	.word	0xffffffff


	//   ....[1]....
        /*00e0*/ 	.word	0xffffffff


	//   ....[2]....
        /*00e4*/ 	.word	0xffffffff


	//   ....[3]....
        /*00e8*/ 	.word	0xffffffff


	//   ....[4]....
        /*00ec*/ 	.word	0xffffffff


	//   ....[5]....
        /*00f0*/ 	.word	0xffffffff


	//   ....[6]....
        /*00f4*/ 	.word	0xffffffff


	//   ....[7]....
        /*00f8*/ 	.word	0xffffffff


	//   ....[8]....
        /*00fc*/ 	.word	0xffffffff


	//   ....[9]....
        /*0100*/ 	.word	0xffffffff


	//   ....[10]....
        /*0104*/ 	.word	0x0500000f


	//   ....[11]....
        /*0108*/ 	.word	0x05000016


	//   ....[12]....
        /*010c*/ 	.word	0x05000018


	//   ....[13]....
        /*0110*/ 	.word	0x05000011


	//   ....[14]....
        /*0114*/ 	.word	0x0500001d


	//   ....[15]....
        /*0118*/ 	.word	0x05000012


	//   ....[16]....
        /*011c*/ 	.word	0x05000016


	//   ....[17]....
        /*0120*/ 	.word	0x05000017


	//   ....[18]....
        /*0124*/ 	.word	0x05000016


	//   ....[19]....
        /*0128*/ 	.word	0x0500000f


	//   ....[20]....
        /*012c*/ 	.word	0x05000011


	//   ....[21]....
        /*0130*/ 	.word	0x05000018


	//   ....[22]....
        /*0134*/ 	.word	0x05000022


	//   ....[23]....
        /*0138*/ 	.word	0x05000021


	//   ....[24]....
        /*013c*/ 	.word	0x0500000f


	//   ....[25]....
        /*0140*/ 	.word	0x05000016


	//   ....[26]....
        /*0144*/ 	.word	0x05000016


	//   ....[27]....
        /*0148*/ 	.word	0x0500000f


	//   ....[28]....
        /*014c*/ 	.word	0x05000011


	//   ....[29]....
        /*0150*/ 	.word	0x05000018


	//   ....[30]....
        /*0154*/ 	.word	0x05000022


	//   ....[31]....
        /*0158*/ 	.word	0x05000021


	//   ....[32]....
        /*015c*/ 	.word	0x0500000f


	//   ....[33]....
        /*0160*/ 	.word	0x05000016


	//   ....[34]....
        /*0164*/ 	.word	0x0500000f


	//   ....[35]....
        /*0168*/ 	.word	0x05000016


	//   ....[36]....
        /*016c*/ 	.word	0x05000022


	//   ....[37]....
        /*0170*/ 	.word	0x05000018


	//   ....[38]....
        /*0174*/ 	.word	0x0500001c


	//   ....[39]....
        /*0178*/ 	.word	0x0500002e


	//   ....[40]....
        /*017c*/ 	.word	0x05000024


	//   ....[41]....
        /*0180*/ 	.word	0x05000017


	//   ....[42]....
        /*0184*/ 	.word	0x05000016


	//   ....[43]....
        /*0188*/ 	.word	0x0500001b


	//   ....[44]....
        /*018c*/ 	.word	0x0500000f


	//   ....[45]....
        /*0190*/ 	.word	0x05000011


	//   ....[46]....
        /*0194*/ 	.word	0x05000029


	//   ....[47]....
        /*0198*/ 	.word	0x05000023


	//   ....[48]....
        /*019c*/ 	.word	0x0500002c


	//   ....[49]....
        /*01a0*/ 	.word	0x05000012


	//   ....[50]....
        /*01a4*/ 	.word	0x05000022


	//   ....[51]....
        /*01a8*/ 	.word	0x05000025


	//   ....[52]....
        /*01ac*/ 	.word	0x05000014


	//   ....[53]....
        /*01b0*/ 	.word	0x05000020


	//   ....[54]....
        /*01b4*/ 	.word	0x0500001e


	//   ....[55]....
        /*01b8*/ 	.word	0x0500001c


	//   ....[56]....
        /*01bc*/ 	.word	0x05000027


	//   ....[57]....
        /*01c0*/ 	.word	0x0500001b


	//   ....[58]....
        /*01c4*/ 	.word	0x05000023


	//   ....[59]....
        /*01c8*/ 	.word	0x05000024


	//   ....[60]....
        /*01cc*/ 	.word	0x0500002a


	//   ....[61]....
        /*01d0*/ 	.word	0x0500002b


	//   ....[62]....
        /*01d4*/ 	.word	0x05000031


	//   ....[63]....
        /*01d8*/ 	.word	0x05000033


	//   ....[64]....
        /*01dc*/ 	.word	0x05000021


	//   ....[65]....
        /*01e0*/ 	.word	0x05000011


	//   ....[66]....
        /*01e4*/ 	.word	0x0500000f


	//   ....[67]....
        /*01e8*/ 	.word	0x0500000f


	//   ....[68]....
        /*01ec*/ 	.word	0x0500000f


	//   ....[69]....
        /*01f0*/ 	.word	0x0500000f


	//   ....[70]....
        /*01f4*/ 	.word	0x0500000f


	//   ....[71]....
        /*01f8*/ 	.word	0x0500000f


	//   ....[72]....
        /*01fc*/ 	.word	0x0500000f


	//   ....[73]....
        /*0200*/ 	.word	0x0500000f


	//   ....[74]....
        /*0204*/ 	.word	0x0500000f


	//   ....[75]....
        /*0208*/ 	.word	0x0500000f


	//   ....[76]....
        /*020c*/ 	.word	0x0500000f


	//   ....[77]....
        /*0210*/ 	.word	0x0500000f


	//   ....[78]....
        /*0214*/ 	.word	0x0500000f


	//   ....[79]....
        /*0218*/ 	.word	0x0500000f


	//   ....[80]....
        /*021c*/ 	.word	0x0500000f


	//   ....[81]....
        /*0220*/ 	.word	0x0500000f


	//   ....[82]....
        /*0224*/ 	.word	0x0500000f


	//   ....[83]....
        /*0228*/ 	.word	0x0500000f


	//   ....[84]....
        /*022c*/ 	.word	0x0500000f


	//   ....[85]....
        /*0230*/ 	.word	0x0500000f


	//   ....[86]....
        /*0234*/ 	.word	0x0500000f


	//   ....[87]....
        /*0238*/ 	.word	0x0500000f


	//   ....[88]....
        /*023c*/ 	.word	0x0500000f


	//   ....[89]....
        /*0240*/ 	.word	0x0500000f


	//   ....[90]....
        /*0244*/ 	.word	0x0500000f


	//   ....[91]....
        /*0248*/ 	.word	0x0500000f


	//   ....[92]....
        /*024c*/ 	.word	0x0500000f


	//   ....[93]....
        /*0250*/ 	.word	0x0500000f


	//   ....[94]....
        /*0254*/ 	.word	0x0500000f


	//   ....[95]....
        /*0258*/ 	.word	0x0500000f


	//   ....[96]....
        /*025c*/ 	.word	0x0500000f


	//   ....[97]....
        /*0260*/ 	.word	0x0500000f


	//   ....[98]....
        /*0264*/ 	.word	0x0500000f


	//   ....[99]....
        /*0268*/ 	.word	0x0500000f


	//   ....[100]....
        /*026c*/ 	.word	0x0500000f


	//   ....[101]....
        /*0270*/ 	.word	0x0500000f


	//   ....[102]....
        /*0274*/ 	.word	0x0500000f


	//   ....[103]....
        /*0278*/ 	.word	0x0500000f


	//   ....[104]....
        /*027c*/ 	.word	0x0500000f


	//   ....[105]....
        /*0280*/ 	.word	0x0500000f


	//   ....[106]....
        /*0284*/ 	.word	0x0500000f


	//   ....[107]....
        /*0288*/ 	.word	0x0500000f


	//   ....[108]....
        /*028c*/ 	.word	0x0500000f


	//   ....[109]....
        /*0290*/ 	.word	0x0500000f


	//   ....[110]....
        /*0294*/ 	.word	0x0500000f


	//   ....[111]....
        /*0298*/ 	.word	0x0500000f


	//   ....[112]....
        /*029c*/ 	.word	0x0500000f


	//   ....[113]....
        /*02a0*/ 	.word	0x0500000f


	//   ....[114]....
        /*02a4*/ 	.word	0x0500000f


	//   ....[115]....
        /*02a8*/ 	.word	0x0500000f


	//   ....[116]....
        /*02ac*/ 	.word	0x0500000f


	//   ....[117]....
        /*02b0*/ 	.word	0x0500000f


	//   ....[118]....
        /*02b4*/ 	.word	0x0500000f


	//   ....[119]....
        /*02b8*/ 	.word	0x0500000f


	//   ....[120]....
        /*02bc*/ 	.word	0x0500000f


	//   ....[121]....
        /*02c0*/ 	.word	0x0500000f


	//----- nvinfo : EIATTR_COOP_GROUP_INSTR_OFFSETS
	.align		4
.L_2351:
        /*02c4*/ 	.byte	0x04, 0x28
        /*02c6*/ 	.short	(.L_2353 - .L_2352)


	//   ....[0]....
.L_2352:
        /*02c8*/ 	.word	0x00003f10


	//   ....[1]....
        /*02cc*/ 	.word	0x00003f40


	//   ....[2]....
        /*02d0*/ 	.word	0x00003f70


	//   ....[3]....
        /*02d4*/ 	.word	0x00003f80


	//   ....[4]....
        /*02d8*/ 	.word	0x000045c0


	//   ....[5]....
        /*02dc*/ 	.word	0x000045d0


	//   ....[6]....
        /*02e0*/ 	.word	0x00004610


	//   ....[7]....
        /*02e4*/ 	.word	0x00004630


	//   ....[8]....
        /*02e8*/ 	.word	0x00004670


	//   ....[9]....
        /*02ec*/ 	.word	0x00004690


	//   ....[10]....
        /*02f0*/ 	.word	0x00007cd0


	//   ....[11]....
        /*02f4*/ 	.word	0x00007d00


	//   ....[12]....
        /*02f8*/ 	.word	0x00007d50


	//   ....[13]....
        /*02fc*/ 	.word	0x00007d60


	//   ....[14]....
        /*0300*/ 	.word	0x00007d90


	//   ....[15]....
        /*0304*/ 	.word	0x00007da0


	//   ....[16]....
        /*0308*/ 	.word	0x00007dd0


	//   ....[17]....
        /*030c*/ 	.word	0x00007de0


	//   ....[18]....
        /*0310*/ 	.word	0x00007fb0


	//   ....[19]....
        /*0314*/ 	.word	0x00007fe0


	//   ....[20]....
        /*0318*/ 	.word	0x00008020


	//   ....[21]....
        /*031c*/ 	.word	0x00008030


	//   ....[22]....
        /*0320*/ 	.word	0x00008060


	//   ....[23]....
        /*0324*/ 	.word	0x00008070


	//   ....[24]....
        /*0328*/ 	.word	0x000080a0


	//   ....[25]....
        /*032c*/ 	.word	0x000080b0


	//   ....[26]....
        /*0330*/ 	.word	0x00008220


	//   ....[27]....
        /*0334*/ 	.word	0x00008250


	//   ....[28]....
        /*0338*/ 	.word	0x00008290


	//   ....[29]....
        /*033c*/ 	.word	0x000082a0


	//   ....[30]....
        /*0340*/ 	.word	0x000082d0


	//   ....[31]....
        /*0344*/ 	.word	0x000082e0


	//   ....[32]....
        /*0348*/ 	.word	0x00008310


	//   ....[33]....
        /*034c*/ 	.word	0x00008320


	//   ....[34]....
        /*0350*/ 	.word	0x000085f0


	//   ....[35]....
        /*0354*/ 	.word	0x00008620


	//   ....[36]....
        /*0358*/ 	.word	0x00008720


	//   ....[37]....
        /*035c*/ 	.word	0x00008760


	//   ....[38]....
        /*0360*/ 	.word	0x00008790


	//   ....[39]....
        /*0364*/ 	.word	0x000087c0


	//   ....[40]....
        /*0368*/ 	.word	0x000087d0


	//   ....[41]....
        /*036c*/ 	.word	0x000087f0


	//   ....[42]....
        /*0370*/ 	.word	0x00008830


	//   ....[43]....
        /*0374*/ 	.word	0x00008860


	//   ....[44]....
        /*0378*/ 	.word	0x00008890


	//   ....[45]....
        /*037c*/ 	.word	0x000088b0


	//   ....[46]....
        /*0380*/ 	.word	0x000088d0


	//   ....[47]....
        /*0384*/ 	.word	0x000088f0


	//   ....[48]....
        /*0388*/ 	.word	0x00008910


	//   ....[49]....
        /*038c*/ 	.word	0x00008940


	//   ....[50]....
        /*0390*/ 	.word	0x00008990


	//   ....[51]....
        /*0394*/ 	.word	0x000089c0


	//   ....[52]....
        /*0398*/ 	.word	0x000089e0


	//   ....[53]....
        /*039c*/ 	.word	0x00008a00


	//   ....[54]....
        /*03a0*/ 	.word	0x00008a30


	//   ....[55]....
        /*03a4*/ 	.word	0x00008a50


	//   ....[56]....
        /*03a8*/ 	.word	0x00008a60


	//   ....[57]....
        /*03ac*/ 	.word	0x00008a80


	//   ....[58]....
        /*03b0*/ 	.word	0x00008ac0


	//   ....[59]....
        /*03b4*/ 	.word	0x00008af0


	//   ....[60]....
        /*03b8*/ 	.word	0x00008b10


	//   ....[61]....
        /*03bc*/ 	.word	0x00008b40


	//   ....[62]....
        /*03c0*/ 	.word	0x00008b60


	//   ....[63]....
        /*03c4*/ 	.word	0x00008ba0


	//   ....[64]....
        /*03c8*/ 	.word	0x00008d40


	//   ....[65]....
        /*03cc*/ 	.word	0x00008d90


	//   ....[66]....
        /*03d0*/ 	.word	0x00008f20


	//   ....[67]....
        /*03d4*/ 	.word	0x00008f70


	//   ....[68]....
        /*03d8*/ 	.word	0x00008fe0


	//   ....[69]....
        /*03dc*/ 	.word	0x00009040


	//   ....[70]....
        /*03e0*/ 	.word	0x000090b0


	//   ....[71]....
        /*03e4*/ 	.word	0x00009110


	//   ....[72]....
        /*03e8*/ 	.word	0x00009180


	//   ....[73]....
        /*03ec*/ 	.word	0x000091e0


	//   ....[74]....
        /*03f0*/ 	.word	0x00009280


	//   ....[75]....
        /*03f4*/ 	.word	0x00009310


	//   ....[76]....
        /*03f8*/ 	.word	0x00009380


	//   ....[77]....
        /*03fc*/ 	.word	0x000093e0


	//   ....[78]....
        /*0400*/ 	.word	0x00009450


	//   ....[79]....
        /*0404*/ 	.word	0x000094b0


	//   ....[80]....
        /*0408*/ 	.word	0x00009520


	//   ....[81]....
        /*040c*/ 	.word	0x00009580


	//   ....[82]....
        /*0410*/ 	.word	0x00009620


	//   ....[83]....
        /*0414*/ 	.word	0x000096b0


	//   ....[84]....
        /*0418*/ 	.word	0x00009720


	//   ....[85]....
        /*041c*/ 	.word	0x00009780


	//   ....[86]....
        /*0420*/ 	.word	0x000097f0


	//   ....[87]....
        /*0424*/ 	.word	0x00009850


	//   ....[88]....
        /*0428*/ 	.word	0x000098c0


	//   ....[89]....
        /*042c*/ 	.word	0x00009920


	//   ....[90]....
        /*0430*/ 	.word	0x000099c0


	//   ....[91]....
        /*0434*/ 	.word	0x00009a70


	//   ....[92]....
        /*0438*/ 	.word	0x00009b80


	//   ....[93]....
        /*043c*/ 	.word	0x00009be0


	//   ....[94]....
        /*0440*/ 	.word	0x00009c70


	//   ....[95]....
        /*0444*/ 	.word	0x00009cc0


	//   ....[96]....
        /*0448*/ 	.word	0x00009d50


	//   ....[97]....
        /*044c*/ 	.word	0x00009df0


	//   ....[98]....
        /*0450*/ 	.word	0x00009e60


	//   ....[99]....
        /*0454*/ 	.word	0x00009ed0


	//   ....[100]....
        /*0458*/ 	.word	0x00009f40


	//   ....[101]....
        /*045c*/ 	.word	0x00009fa0


	//   ....[102]....
        /*0460*/ 	.word	0x0000a010


	//   ....[103]....
        /*0464*/ 	.word	0x0000a070


	//   ....[104]....
        /*0468*/ 	.word	0x0000a0f0


	//   ....[105]....
        /*046c*/ 	.word	0x0000a150


	//   ....[106]....
        /*0470*/ 	.word	0x0000a1c0


	//   ....[107]....
        /*0474*/ 	.word	0x0000a210


	//   ....[108]....
        /*0478*/ 	.word	0x0000a280


	//   ....[109]....
        /*047c*/ 	.word	0x0000a2e0


	//   ....[110]....
        /*0480*/ 	.word	0x0000a380


	//   ....[111]....
        /*0484*/ 	.word	0x0000a410


	//   ....[112]....
        /*0488*/ 	.word	0x0000a490


	//   ....[113]....
        /*048c*/ 	.word	0x0000a530


	//   ....[114]....
        /*0490*/ 	.word	0x0000a5c0


	//   ....[115]....
        /*0494*/ 	.word	0x0000a620


	//   ....[116]....
        /*0498*/ 	.word	0x0000a690


	//   ....[117]....
        /*049c*/ 	.word	0x0000a700


	//   ....[118]....
        /*04a0*/ 	.word	0x0000a7d0


	//   ....[119]....
        /*04a4*/ 	.word	0x0000a890


	//   ....[120]....
        /*04a8*/ 	.word	0x0000a9c0


	//   ....[121]....
        /*04ac*/ 	.word	0x0000aa40


	//----- nvinfo : EIATTR_EXIT_INSTR_OFFSETS
	.align		4
.L_2353:
        /*04b0*/ 	.byte	0x04, 0x1c
        /*04b2*/ 	.short	(.L_2355 - .L_2354)


	//   ....[0]....
.L_2354:
        /*04b4*/ 	.word	0x00006d00


	//   ....[1]....
        /*04b8*/ 	.word	0x00008ec0


	//----- nvinfo : EIATTR_MAX_THREADS
	.align		4
.L_2355:
        /*04bc*/ 	.byte	0x04, 0x05
        /*04be*/ 	.short	(.L_2357 - .L_2356)
.L_2356:
        /*04c0*/ 	.word	0x00000140
        /*04c4*/ 	.word	0x00000001
        /*04c8*/ 	.word	0x00000001


	//----- nvinfo : EIATTR_CRS_STACK_SIZE
	.align		4
.L_2357:
        /*04cc*/ 	.byte	0x04, 0x1e
        /*04ce*/ 	.short	(.L_2359 - .L_2358)
.L_2358:
        /*04d0*/ 	.word	0x00000000


	//----- nvinfo : EIATTR_CBANK_PARAM_SIZE
	.align		4
.L_2359:
        /*04d4*/ 	.byte	0x03, 0x19
        /*04d6*/ 	.short	0x0060


	//----- nvinfo : EIATTR_PARAM_CBANK
	.align		4
        /*04d8*/ 	.byte	0x04, 0x0a
        /*04da*/ 	.short	(.L_2361 - .L_2360)
	.align		4
.L_2360:
        /*04dc*/ 	.word	index@(.nv.constant0._ZN13group_norm_v218gn_bwd_cuda_kernelI6__halfLi320ELi2ELi16ELi160ELi256ELb1ELb1ELi32ELi320ELi320ELi4ELb1ELi32ELb0ELb0ELNS_15WgradSyncMethodE3ENS_16CompileConditionILi900EEEEEvPT_S6_S6_PKS5_S8_S8_S8_PKfflPfPj)
        /*04e0*/ 	.short	0x0210
        /*04e2*/ 	.short	0x0060


	//----- nvinfo : EIATTR_SW_WAR
	.align		4
.L_2361:
        /*04e4*/ 	.byte	0x04, 0x36
        /*04e6*/ 	.short	(.L_2363 - .L_2362)
.L_2362:
        /*04e8*/ 	.word	0x00000008
.L_2363:


//--------------------- .nv.info._ZN13group_norm_v218gn_bwd_cuda_kernelI6__halfLi320ELi3ELi16ELi160ELi256ELb1ELb1ELi32ELi320ELi320ELi4ELb1ELi40ELb0ELb0ELNS_15WgradSyncMethodE3ENS_16CompileConditionILi900EEEEEvPT_S6_S6_PKS5_S8_S8_S8_PKfflPfPj --------------------------
	.section	.nv.info._ZN13group_norm_v218gn_bwd_cuda_kernelI6__halfLi320ELi3ELi16ELi160ELi256ELb1ELb1ELi32ELi320ELi320ELi4ELb1ELi40ELb0ELb0ELNS_15WgradSyncMethodE3ENS_16CompileConditionILi900EEEEEvPT_S6_S6_PKS5_S8_S8_S8_PKfflPfPj,"",@"SHT_CUDA_INFO"
	.sectionflags	@""
	.align	4


	//----- nvinfo : EIATTR_CUDA_API_VERSION
	.align		4
        /*0000*/ 	.byte	0x04, 0x37
        /*0002*/ 	.short	(.L_2365 - .L_2364)
.L_2364:
        /*0004*/ 	.word	0x00000082


	//----- nvinfo : EIATTR_KPARAM_INFO
	.align		4
.L_2365:
        /*0008*/ 	.byte	0x04, 0x17
        /*000a*/ 	.short	(.L_2367 - .L_2366)
.L_2366:
        /*000c*/ 	.word	0x00000000
        /*0010*/ 	.short	0x000b
        /*0012*/ 	.short	0x0058
        /*0014*/ 	.byte	0x00, 0xf0, 0x21, 0x00


	//----- nvinfo : EIATTR_KPARAM_INFO
	.align		4
.L_2367:
        /*0018*/ 	.byte	0x04, 0x17
        /*001a*/ 	.short	(.L_2369 - .L_2368)
.L_2368:
        /*001c*/ 	.word	0x00000000
        /*0020*/ 	.short	0x000a
        /*0022*/ 	.short	0x0050
        /*0024*/ 	.byte	0x00, 0xf0, 0x21, 0x00


	//----- nvinfo : EIATTR_KPARAM_INFO
	.align		4
.L_2369:
        /*0028*/ 	.byte	0x04, 0x17
        /*002a*/ 	.short	(.L_2371 - .L_2370)
.L_2370:
        /*002c*/ 	.word	0x00000000
        /*0030*/ 	.short	0x0009
        /*0032*/ 	.short	0x0048
        /*0034*/ 	.byte	0x00, 0xf0, 0x21, 0x00


	//----- nvinfo : EIATTR_KPARAM_INFO
	.align		4
.L_2371:
        /*0038*/ 	.byte	0x04, 0x17
        /*003a*/ 	.short	(.L_2373 - .L_2372)
.L_2372:
        /*003c*/ 	.word	0x00000000
        /*0040*/ 	.short	0x0008
        /*0042*/ 	.short	0x0040
        /*0044*/ 	.byte	0x00, 0xf0, 0x11, 0x00


	//----- nvinfo : EIATTR_KPARAM_INFO
	.align		4
.L_2373:
        /*0048*/ 	.byte	0x04, 0x17
        /*004a*/ 	.short	(.L_2375 - .L_2374)
.L_2374:
        /*004c*/ 	.word	0x00000000
        /*0050*/ 	.short	0x0007
        /*0052*/ 	.short	0x0038
        /*0054*/ 	.byte	0x00, 0xf0, 0x21, 0x00


	//----- nvinfo : EIATTR_KPARAM_INFO
	.align		4
.L_2375:
        /*0058*/ 	.byte	0x04, 0x17
        /*005a*/ 	.short	(.L_2377 - .L_2376)
.L_2376:
        /*005c*/ 	.word	0x00000000
        /*0060*/ 	.short	0x0006
        /*0062*/ 	.short	0x0030
        /*0064*/ 	.byte	0x00, 0xf0, 0x21, 0x00


	//----- nvinfo : EIATTR_KPARAM_INFO
	.align		4
.L_2377:
        /*0068*/ 	.byte	0x04, 0x17
        /*006a*/ 	.short	(.L_2379 - .L_2378)
.L_2378:
        /*006c*/ 	.word	0x00000000
        /*0070*/ 	.short	0x0005
        /*0072*/ 	.short	0x0028
        /*0074*/ 	.byte	0x00, 0xf0, 0x21, 0x00


	//----- nvinfo : EIATTR_KPARAM_INFO
	.align		4
.L_2379:
        /*0078*/ 	.byte	0x04, 0x17
        /*007a*/ 	.short	(.L_2381 - .L_2380)
.L_2380:
        /*007c*/ 	.word	0x00000000
        /*0080*/ 	.short	0x0004
        /*0082*/ 	.short	0x0020
        /*0084*/ 	.byte	0x00, 0xf0, 0x21, 0x00


	//----- nvinfo : EIATTR_KPARAM_INFO
	.align		4
.L_2381:
        /*0088*/ 	.byte	0x04, 0x17
        /*008a*/ 	.short	(.L_2383 - .L_2382)
.L_2382:
        /*008c*/ 	.word	0x00000000
        /*0090*/ 	.short	0x0003
        /*0092*/ 	.short	0x0018
        /*0094*/ 	.byte	0x00, 0xf0, 0x21, 0x00


	//----- nvinfo : EIATTR_KPARAM_INFO
	.align		4
.L_2383:
        /*0098*/ 	.byte	0x04, 0x17
        /*009a*/ 	.short	(.L_2385 - .L_2384)
.L_2384:
        /*009c*/ 	.word	0x00000000
        /*00a0*/ 	.short	0x0002
        /*00a2*/ 	.short	0x0010
        /*00a4*/ 	.byte	0x00, 0xf0, 0x21, 0x00


	//----- nvinfo : EIATTR_KPARAM_INFO
	.align		4
.L_2385:
        /*00a8*/ 	.byte	0x04, 0x17
        /*00aa*/ 	.short	(.L_2387 - .L_2386)
.L_2386:
        /*00ac*/ 	.word	0x00000000
        /*00b0*/ 	.short	0x0001
        /*00b2*/ 	.short	0x0008
        /*00b4*/ 	.byte	0x00, 0xf0, 0x21, 0x00


	//----- nvinfo : EIATTR_KPARAM_INFO
	.align		4
.L_2387:
        /*00b8*/ 	.byte	0x04, 0x17
        /*00ba*/ 	.short	(.L_2389 - .L_2388)
.L_2388:
        /*00bc*/ 	.word	0x00000000
        /*00c0*/ 	.short	0x0000
        /*00c2*/ 	.short	0x0000
        /*00c4*/ 	.byte	0x00, 0xf0, 0x21, 0x00


	//----- nvinfo : EIATTR_SPARSE_MMA_MASK
	.align		4
.L_2389:
        /*00c8*/ 	.byte	0x03, 0x50
        /*00ca*/ 	.short	0x0000


	//----- nvinfo : EIATTR_MAXREG_COUNT
	.align		4
        /*00cc*/ 	.byte	0x03, 0x1b
        /*00ce*/ 	.short	0x0040


	//----- nvinfo : EIATTR_NUM_BARRIERS
	.align		4
        /*00d0*/ 	.byte	0x02, 0x4c
        /*00d2*/ 	.byte	0x01
	.zero		1


	//----- nvinfo : EIATTR_ANNOTATIONS
	.align		4
        /*00d4*/ 	.byte	0x04, 0x55
        /*00d6*/ 	.short	(.L_2391 - .L_2390)


	//   ....[0]....
.L_2390:
        /* <DEDUP_REMOVED lines=36> */


	//----- nvinfo : EIATTR_MERCURY_ISA_VERSION
	.align		4
.L_2391:
        /*0308*/ 	.byte	0x03, 0x5f
        /*030a*/ 	.short	0x0101


	//----- nvinfo : EIATTR_COOP_GROUP_MASK_REGIDS
	.align		4
        /*030c*/ 	.byte	0x04, 0x29
        /*030e*/ 	.short	(.L_2393 - .L_2392)


	//   ....[0]....
.L_2392:
        /*0310*/ 	.word	0xffffffff


	//   ....[1]....
        /*0314*/ 	.word	0xffffffff


	//   ....[2]....
        /*0318*/ 	.word	0xffffffff


	//   ....[3]....
        /*031c*/ 	.word	0xffffffff


	//   ....[4]....
        /*0320*/ 	.word	0xffffffff


	//   ....[5]....
        /*0324*/ 	.word	0xffffffff


	//   ....[6]....
        /*0328*/ 	.word	0xffffffff


	//   ....[7]....
        /*032c*/ 	.word	0xffffffff


	//   ....[8]....
        /*0330*/ 	.word	0xffffffff


	//   ....[9]....
        /*0334*/ 	.word	0xffffffff


	//   ....[10]....
        /*0338*/ 	.word	0x05000015


	//   ....[11]....
        /*033c*/ 	.word	0x05000014


	//   ....[12]....
        /*0340*/ 	.word	0x05000016


	//   ....[13]....
        /*0344*/ 	.word	0x05000017


	//   ....[14]....
        /*0348*/ 	.word	0x05000019


	//   ....[15]....
        /*034c*/ 	.word	0x05000018


	//   ....[16]....
        /*0350*/ 	.word	0x0500001a


	//   ....[17]....
        /*0354*/ 	.word	0x0500000f


	//   ....[18]....
        /*0358*/ 	.word	0x05000019


	//   ....[19]....
        /*035c*/ 	.word	0x05000018


	//   ....[20]....
        /*0360*/ 	.word	0x0500001a


	//   ....[21]....
        /*0364*/ 	.word	0x0500001b


	//   ....[22]....
        /*0368*/ 	.word	0x0500001d


	//   ....[23]....
        /*036c*/ 	.word	0x0500001c


	//   ....[24]....
        /*0370*/ 	.word	0x05000020


	//   ....[25]....
        /*0374*/ 	.word	0x0500000f


	//   ....[26]....
        /*0378*/ 	.word	0x05000019


	//   ....[27]....
        /*037c*/ 	.word	0x05000018


	//   ....[28]....
        /*0380*/ 	.word	0x0500001a


	//   ....[29]....
        /*0384*/ 	.word	0x0500001b


	//   ....[30]....
        /*0388*/ 	.word	0x0500001d


	//   ....[31]....
        /*038c*/ 	.word	0x0500001c


	//   ....[32]....
        /*0390*/ 	.word	0x05000020


	//   ....[33]....
        /*0394*/ 	.word	0x0500000f


	//   ....[34]....
        /*0398*/ 	.word	0x05000011


	//   ....[35]....
        /*039c*/ 	.word	0x0500001b


	//   ....[36]....
        /*03a0*/ 	.word	0x0500001d


	//   ....[37]....
        /*03a4*/ 	.word	0x05000010


	//   ....[38]....
        /*03a8*/ 	.word	0x05000023


	//   ....[39]....
        /*03ac*/ 	.word	0x0500001e


	//   ....[40]....
        /*03b0*/ 	.word	0x05000026


	//   ....[41]....
        /*03b4*/ 	.word	0x05000025


	//   ....[42]....
        /*03b8*/ 	.word	0x0500001c


	//   ....[43]....
        /*03bc*/ 	.word	0x05000016


	//   ....[44]....
        /*03c0*/ 	.word	0x05000014


	//   ....[45]....
        /*03c4*/ 	.word	0x05000017


	//   ....[46]....
        /*03c8*/ 	.word	0x05000018


	//   ....[47]....
        /*03cc*/ 	.word	0x0500001a


	//   ....[48]....
        /*03d0*/ 	.word	0x0500001b


	//   ....[49]....
        /*03d4*/ 	.word	0x05000011


	//   ....[50]....
        /*03d8*/ 	.word	0x05000029


	//   ....[51]....
        /*03dc*/ 	.word	0x05000013


	//   ....[52]....
        /*03e0*/ 	.word	0x05000014


	//   ....[53]....
        /*03e4*/ 	.word	0x05000012


	//   ....[54]....
        /*03e8*/ 	.word	0x05000015


	//   ....[55]....
        /*03ec*/ 	.word	0x05000017


	//   ....[56]....
        /*03f0*/ 	.word	0x05000018


	//   ....[57]....
        /*03f4*/ 	.word	0x0500000e


	//   ....[58]....
        /*03f8*/ 	.word	0x0500002b


	//   ....[59]....
        /*03fc*/ 	.word	0x05000020


	//   ....[60]....
        /*0400*/ 	.word	0x05000022


	//   ....[61]....
        /*0404*/ 	.word	0x05000021


	//   ....[62]....
        /*0408*/ 	.word	0x05000027


	//   ....[63]....
        /*040c*/ 	.word	0x05000028


	//   ....[64]....
        /*0410*/ 	.word	0x05000023


	//   ....[65]....
        /*0414*/ 	.word	0x0500001e


	//   ....[66]....
        /*0418*/ 	.word	0x0500001a


	//   ....[67]....
        /*041c*/ 	.word	0x0500001a


	//   ....[68]....
        /*0420*/ 	.word	0x0500001a


	//   ....[69]....
        /*0424*/ 	.word	0x0500001a


	//   ....[70]....
        /*0428*/ 	.word	0x0500001a


	//   ....[71]....
        /*042c*/ 	.word	0x0500001a


	//   ....[72]....
        /*0430*/ 	.word	0x0500001a


	//   ....[73]....
        /*0434*/ 	.word	0x0500001a


	//   ....[74]....
        /*0438*/ 	.word	0x0500001a


	//   ....[75]....
        /*043c*/ 	.word	0x0500001a


	//   ....[76]....
        /*0440*/ 	.word	0x0500001a


	//   ....[77]....
        /*0444*/ 	.word	0x0500001a


	//   ....[78]....
        /*0448*/ 	.word	0x0500001a


	//   ....[79]....
        /*044c*/ 	.word	0x0500001a


	//   ....[80]....
        /*0450*/ 	.word	0x0500001a


	//   ....[81]....
        /*0454*/ 	.word	0x0500001a


	//   ....[82]....
        /*0458*/ 	.word	0x0500001a


	//   ....[83]....
        /*045c*/ 	.word	0x0500001a


	//   ....[84]....
        /*0460*/ 	.word	0x0500001a


	//   ....[85]....
        /*0464*/ 	.word	0x0500001a


	//   ....[86]....
        /*0468*/ 	.word	0x0500001a


	//   ....[87]....
        /*046c*/ 	.word	0x0500001a


	//   ....[88]....
        /*0470*/ 	.word	0x0500001a


	//   ....[89]....
        /*0474*/ 	.word	0x0500001a


	//   ....[90]....
        /*0478*/ 	.word	0x0500001a


	//   ....[91]....
        /*047c*/ 	.word	0x0500001a


	//   ....[92]....
        /*0480*/ 	.word	0x0500001a


	//   ....[93]....
        /*0484*/ 	.word	0x0500001a


	//   ....[94]....
        /*0488*/ 	.word	0x0500001a


	//   ....[95]....
        /*048c*/ 	.word	0x0500001a


	//   ....[96]....
        /*0490*/ 	.word	0x0500001a


	//   ....[97]....
        /*0494*/ 	.word	0x0500001a


	//   ....[98]....
        /*0498*/ 	.word	0x0500001a


	//   ....[99]....
        /*049c*/ 	.word	0x0500001a


	//   ....[100]....
        /*04a0*/ 	.word	0x0500001a


	//   ....[101]....
        /*04a4*/ 	.word	0x0500001a


	//   ....[102]....
        /*04a8*/ 	.word	0x0500001a


	//   ....[103]....
        /*04ac*/ 	.word	0x0500001a


	//   ....[104]....
        /*04b0*/ 	.word	0x0500001a


	//   ....[105]....
        /*04b4*/ 	.word	0x0500001a


	//   ....[106]....
        /*04b8*/ 	.word	0x0500001a


	//   ....[107]....
        /*04bc*/ 	.word	0x0500001a


	//   ....[108]....
        /*04c0*/ 	.word	0x0500001a


	//   ....[109]....
        /*04c4*/ 	.word	0x0500001a


	//   ....[110]....
        /*04c8*/ 	.word	0x0500001a


	//   ....[111]....
        /*04cc*/ 	.word	0x0500001a


	//   ....[112]....
        /*04d0*/ 	.word	0x0500001a


	//   ....[113]....
        /*04d4*/ 	.word	0x0500001a


	//   ....[114]....
        /*04d8*/ 	.word	0x0500001a


	//   ....[115]....
        /*04dc*/ 	.word	0x0500001a


	//   ....[116]....
        /*04e0*/ 	.word	0x0500001a


	//   ....[117]....
        /*04e4*/ 	.word	0x0500001a


	//   ....[118]....
        /*04e8*/ 	.word	0x0500001a


	//   ....[119]....
        /*04ec*/ 	.word	0x0500001a


	//   ....[120]....
        /*04f0*/ 	.word	0x0500001a


	//   ....[121]....
        /*04f4*/ 	.word	0x0500001a


	//----- nvinfo : EIATTR_COOP_GROUP_INSTR_OFFSETS
	.align		4
.L_2393:
        /*04f8*/ 	.byte	0x04, 0x28
        /*04fa*/ 	.short	(.L_2395 - .L_2394)


	//   ....[0]....
.L_2394:
        /*04fc*/ 	.word	0x00003e50


	//   ....[1]....
        /*0500*/ 	.word	0x00003e70


	//   ....[2]....
        /*0504*/ 	.word	0x00003eb0


	//   ....[3]....
        /*0508*/ 	.word	0x00003ec0


	//   ....[4]....
        /*050c*/ 	.word	0x00004500


	//   ....[5]....
        /*0510*/ 	.word	0x00004510


	//   ....[6]....
        /*0514*/ 	.word	0x00004540


	//   ....[7]....
        /*0518*/ 	.word	0x00004550


	//   ....[8]....
        /*051c*/ 	.word	0x00004580


	//   ....[9]....
        /*0520*/ 	.word	0x00004590


	//   ....[10]....
        /*0524*/ 	.word	0x00007d20


	//   ....[11]....
        /*0528*/ 	.word	0x00007d50


	//   ....[12]....
        /*052c*/ 	.word	0x00007da0


	//   ....[13]....
        /*0530*/ 	.word	0x00007dc0


	//   ....[14]....
        /*0534*/ 	.word	0x00007df0


	//   ....[15]....
        /*0538*/ 	.word	0x00007e00


	//   ....[16]....
        /*053c*/ 	.word	0x00007e30


	//   ....[17]....
        /*0540*/ 	.word	0x00007e40


	//   ....[18]....
        /*0544*/ 	.word	0x00008000


	//   ....[19]....
        /*0548*/ 	.word	0x00008030


	//   ....[20]....
        /*054c*/ 	.word	0x00008080


	//   ....[21]....
        /*0550*/ 	.word	0x000080a0


	//   ....[22]....
        /*0554*/ 	.word	0x000080d0


	//   ....[23]....
        /*0558*/ 	.word	0x000080e0


	//   ....[24]....
        /*055c*/ 	.word	0x00008110


	//   ....[25]....
        /*0560*/ 	.word	0x00008120


	//   ....[26]....
        /*0564*/ 	.word	0x00008290


	//   ....[27]....
        /*0568*/ 	.word	0x000082c0


	//   ....[28]....
        /*056c*/ 	.word	0x00008310


	//   ....[29]....
        /*0570*/ 	.word	0x00008330


	//   ....[30]....
        /*0574*/ 	.word	0x00008360


	//   ....[31]....
        /*0578*/ 	.word	0x00008370


	//   ....[32]....
        /*057c*/ 	.word	0x000083a0


	//   ....[33]....
        /*0580*/ 	.word	0x000083b0


	//   ....[34]....
        /*0584*/ 	.word	0x00008670


	//   ....[35]....
        /*0588*/ 	.word	0x000086a0


	//   ....[36]....
        /*058c*/ 	.word	0x00008780


	//   ....[37]....
        /*0590*/ 	.word	0x000087c0


	//   ....[38]....
        /*0594*/ 	.word	0x000087f0


	//   ....[39]....
        /*0598*/ 	.word	0x00008820


	//   ....[40]....
        /*059c*/ 	.word	0x00008850


	//   ....[41]....
        /*05a0*/ 	.word	0x00008880


	//   ....[42]....
        /*05a4*/ 	.word	0x000088c0


	//   ....[43]....
        /*05a8*/ 	.word	0x000088f0


	//   ....[44]....
        /*05ac*/ 	.word	0x00008990


	//   ....[45]....
        /*05b0*/ 	.word	0x000089b0


	//   ....[46]....
        /*05b4*/ 	.word	0x000089e0


	//   ....[47]....
        /*05b8*/ 	.word	0x00008a00


	//   ....[48]....
        /*05bc*/ 	.word	0x00008a20


	//   ....[49]....
        /*05c0*/ 	.word	0x00008a30


	//   ....[50]....
        /*05c4*/ 	.word	0x00008a60


	//   ....[51]....
        /*05c8*/ 	.word	0x00008a90


	//   ....[52]....
        /*05cc*/ 	.word	0x00008ad0


	//   ....[53]....
        /*05d0*/ 	.word	0x00008af0


	//   ....[54]....
        /*05d4*/ 	.word	0x00008b20


	//   ....[55]....
        /*05d8*/ 	.word	0x00008b50


	//   ....[56]....
        /*05dc*/ 	.word	0x00008b60


	//   ....[57]....
        /*05e0*/ 	.word	0x00008b90


	//   ....[58]....
        /*05e4*/ 	.word	0x00008bc0


	//   ....[59]....
        /*05e8*/ 	.word	0x00008bf0


	//   ....[60]....
        /*05ec*/ 	.word	0x00008c20


	//   ....[61]....
        /*05f0*/ 	.word	0x00008c40


	//   ....[62]....
        /*05f4*/ 	.word	0x00008c70


	//   ....[63]....
        /*05f8*/ 	.word	0x00008c90


	//   ....[64]....
        /*05fc*/ 	.word	0x00008d50


	//   ....[65]....
        /*0600*/ 	.word	0x00008e50


	//   ....[66]....
        /*0604*/ 	.word	0x00009000


	//   ....[67]....
        /*0608*/ 	.word	0x00009050


	//   ....[68]....
        /*060c*/ 	.word	0x000090c0


	//   ....[69]....
        /*0610*/ 	.word	0x00009120


	//   ....[70]....
        /*0614*/ 	.word	0x00009190


	//   ....[71]....
        /*0618*/ 	.word	0x000091f0


	//   ....[72]....
        /*061c*/ 	.word	0x00009260


	//   ....[73]....
        /*0620*/ 	.word	0x000092c0


	//   ....[74]....
        /*0624*/ 	.word	0x00009360


	//   ....[75]....
        /*0628*/ 	.word	0x000093f0


	//   ....[76]....
        /*062c*/ 	.word	0x00009460


	//   ....[77]....
        /*0630*/ 	.word	0x000094c0


	//   ....[78]....
        /*0634*/ 	.word	0x00009530


	//   ....[79]....
        /*0638*/ 	.word	0x00009590


	//   ....[80]....
        /*063c*/ 	.word	0x00009600


	//   ....[81]....
        /*0640*/ 	.word	0x00009660


	//   ....[82]....
        /*0644*/ 	.word	0x00009700


	//   ....[83]....
        /*0648*/ 	.word	0x00009790


	//   ....[84]....
        /*064c*/ 	.word	0x00009800


	//   ....[85]....
        /*0650*/ 	.word	0x00009860


	//   ....[86]....
        /*0654*/ 	.word	0x000098d0


	//   ....[87]....
        /*0658*/ 	.word	0x00009930


	//   ....[88]....
        /*065c*/ 	.word	0x000099a0


	//   ....[89]....
        /*0660*/ 	.word	0x00009a00


	//   ....[90]....
        /*0664*/ 	.word	0x00009aa0


	//   ....[91]....
        /*0668*/ 	.word	0x00009b50


	//   ....[92]....
        /*066c*/ 	.word	0x00009c60


	//   ....[93]....
        /*0670*/ 	.word	0x00009cb0


	//   ....[94]....
        /*0674*/ 	.word	0x00009d80


	//   ....[95]....
        /*0678*/ 	.word	0x00009df0


	//   ....[96]....
        /*067c*/ 	.word	0x00009e80


	//   ....[97]....
        /*0680*/ 	.word	0x00009ed0


	//   ....[98]....
        /*0684*/ 	.word	0x00009f40


	//   ....[99]....
        /*0688*/ 	.word	0x00009fa0


	//   ....[100]....
        /*068c*/ 	.word	0x0000a010


	//   ....[101]....
        /*0690*/ 	.word	0x0000a070


	//   ....[102]....
        /*0694*/ 	.word	0x0000a0e0


	//   ....[103]....
        /*0698*/ 	.word	0x0000a140


	//   ....[104]....
        /*069c*/ 	.word	0x0000a1c0


	//   ....[105]....
        /*06a0*/ 	.word	0x0000a230


	//   ....[106]....
        /*06a4*/ 	.word	0x0000a2a0


	//   ....[107]....
        /*06a8*/ 	.word	0x0000a300


	//   ....[108]....
        /*06ac*/ 	.word	0x0000a380


	//   ....[109]....
        /*06b0*/ 	.word	0x0000a400


	//   ....[110]....
        /*06b4*/ 	.word	0x0000a4a0


	//   ....[111]....
        /*06b8*/ 	.word	0x0000a510


	//   ....[112]....
        /*06bc*/ 	.word	0x0000a5a0


	//   ....[113]....
        /*06c0*/ 	.word	0x0000a630


	//   ....[114]....
        /*06c4*/ 	.word	0x0000a6a0


	//   ....[115]....
        /*06c8*/ 	.word	0x0000a700


	//   ....[116]....
        /*06cc*/ 	.word	0x0000a770


	//   ....[117]....
        /*06d0*/ 	.word	0x0000a7f0


	//   ....[118]....
        /*06d4*/ 	.word	0x0000a8b0


	//   ....[119]....
        /*06d8*/ 	.word	0x0000a980


	//   ....[120]....
        /*06dc*/ 	.word	0x0000aa60


	//   ....[121]....
        /*06e0*/ 	.word	0x0000ab10


	//----- nvinfo : EIATTR_EXIT_INSTR_OFFSETS
	.align		4
.L_2395:
        /*06e4*/ 	.byte	0x04, 0x1c
        /*06e6*/ 	.short	(.L_2397 - .L_2396)


	//   ....[0]....
.L_2396:
        /*06e8*/ 	.word	0x00006d60


	//   ....[1]....
        /*06ec*/ 	.word	0x00008fa0


	//----- nvinfo : EIATTR_MAX_THREADS
	.align		4
.L_2397:
        /*06f0*/ 	.byte	0x04, 0x05
        /*06f2*/ 	.short	(.L_2399 - .L_2398)
.L_2398:
        /*06f4*/ 	.word	0x00000140
        /*06f8*/ 	.word	0x00000001
        /*06fc*/ 	.word	0x00000001


	//----- nvinfo : EIATTR_CRS_STACK_SIZE
	.align		4
.L_2399:
        /*0700*/ 	.byte	0x04, 0x1e
        /*0702*/ 	.short	(.L_2401 - .L_2400)
.L_2400:
        /*0704*/ 	.word	0x00000000


	//----- nvinfo : EIATTR_CBANK_PARAM_SIZE
	.align		4
.L_2401:
        /*0708*/ 	.byte	0x03, 0x19
        /*070a*/ 	.short	0x0060


	//----- nvinfo : EIATTR_PARAM_CBANK
	.align		4
        /*070c*/ 	.byte	0x04, 0x0a
        /*070e*/ 	.short	(.L_2403 - .L_2402)
	.align		4
.L_2402:
        /*0710*/ 	.word	index@(.nv.constant0._ZN13group_norm_v218gn_bwd_cuda_kernelI6__halfLi320ELi3ELi16ELi160ELi256ELb1ELb1ELi32ELi320ELi320ELi4ELb1ELi40ELb0ELb0ELNS_15WgradSyncMethodE3ENS_16CompileConditionILi900EEEEEvPT_S6_S6_PKS5_S8_S8_S8_PKfflPfPj)
        /*0714*/ 	.short	0x0210
        /*0716*/ 	.short	0x0060


	//----- nvinfo : EIATTR_SW_WAR
	.align		4
.L_2403:
        /*0718*/ 	.byte	0x04, 0x36
        /*071a*/ 	.short	(.L_2405 - .L_2404)
.L_2404:
        /*071c*/ 	.word	0x00000008
.L_2405:


//--------------------- .nv.info._ZN13group_norm_v218gn_bwd_cuda_kernelI6__halfLi320ELi3ELi16ELi160ELi256ELb1ELb1ELi32ELi320ELi320ELi4ELb1ELi48ELb0ELb0ELNS_15WgradSyncMethodE3ENS_16CompileConditionILi900EEEEEvPT_S6_S6_PKS5_S8_S8_S8_PKfflPfPj --------------------------
	.section	.nv.info._ZN13group_norm_v218gn_bwd_cuda_kernelI6__halfLi320ELi3ELi16ELi160ELi256ELb1ELb1ELi32ELi320ELi320ELi4ELb1ELi48ELb0ELb0ELNS_15WgradSyncMethodE3ENS_16CompileConditionILi900EEEEEvPT_S6_S6_PKS5_S8_S8_S8_PKfflPfPj,"",@"SHT_CUDA_INFO"
	.sectionflags	@""
	.align	4


	//----- nvinfo : EIATTR_CUDA_API_VERSION
	.align		4
        /*0000*/ 	.byte	0x04, 0x37
        /*0002*/ 	.short	(.L_2407 - .L_2406)
.L_2406:
        /*0004*/ 	.word	0x00000082


	//----- nvinfo : EIATTR_KPARAM_INFO
	.align		4
.L_2407:
        /*0008*/ 	.byte	0x04, 0x17
        /*000a*/ 	.short	(.L_2409 - .L_2408)
.L_2408:
        /*000c*/ 	.word	0x00000000
        /*0010*/ 	.short	0x000b
        /*0012*/ 	.short	0x0058
        /*0014*/ 	.byte	0x00, 0xf0, 0x21, 0x00


	//----- nvinfo : EIATTR_KPARAM_INFO
	.align		4
.L_2409:
        /*0018*/ 	.byte	0x04, 0x17
        /*001a*/ 	.short	(.L_2411 - .L_2410)
.L_2410:
        /*001c*/ 	.word	0x00000000
        /*0020*/ 	.short	0x000a
        /*0022*/ 	.short	0x0050
        /*0024*/ 	.byte	0x00, 0xf0, 0x21, 0x00


	//----- nvinfo : EIATTR_KPARAM_INFO
	.align		4
.L_2411:
        /*0028*/ 	.byte	0x04, 0x17
        /*002a*/ 	.short	(.L_2413 - .L_2412)
.L_2412:
        /*002c*/ 	.word	0x00000000
        /*0030*/ 	.short	0x0009
        /*0032*/ 	.short	0x0048
        /*0034*/ 	.byte	0x00, 0xf0, 0x21, 0x00


	//----- nvinfo : EIATTR_KPARAM_INFO
	.align		4
.L_2413:
        /*0038*/ 	.byte	0x04, 0x17
        /*003a*/ 	.short	(.L_2415 - .L_2414)
.L_2414:
        /*003c*/ 	.word	0x00000000
        /*0040*/ 	.short	0x0008
        /*0042*/ 	.short	0x0040
        /*0044*/ 	.byte	0x00, 0xf0, 0x11, 0x00


	//----- nvinfo : EIATTR_KPARAM_INFO
	.align		4
.L_2415:
        /*0048*/ 	.byte	0x04, 0x17
        /*004a*/ 	.short	(.L_2417 - .L_2416)
.L_2416:
        /*004c*/ 	.word	0x00000000
        /*0050*/ 	.short	0x0007
        /*0052*/ 	.short	0x0038
        /*0054*/ 	.byte	0x00, 0xf0, 0x21, 0x00


	//----- nvinfo : EIATTR_KPARAM_INFO
	.align		4
.L_2417:
        /*0058*/ 	.byte	0x04, 0x17
        /*005a*/ 	.short	(.L_2419 - .L_2418)
.L_2418:
        /*005c*/ 	.word	0x00000000
        /*0060*/ 	.short	0x0006
        /*0062*/ 	.short	0x0030
        /*0064*/ 	.byte	0x00, 0xf0, 0x21, 0x00


	//----- nvinfo : EIATTR_KPARAM_INFO
	.align		4
.L_2419:
        /*0068*/ 	.byte	0x04, 0x17
        /*006a*/ 	.short	(.L_2421 - .L_2420)
.L_2420:
        /*006c*/ 	.word	0x00000000
        /*0070*/ 	.short	0x0005
        /*0072*/ 	.short	0x0028
        /*0074*/ 	.byte	0x00, 0xf0, 0x21, 0x00


	//----- nvinfo : EIATTR_KPARAM_INFO
	.align		4
.L_2421:
        /*0078*/ 	.byte	0x04, 0x17
        /*007a*/ 	.short	(.L_2423 - .L_2422)
.L_2422:
        /*007c*/ 	.word	0x00000000
        /*0080*/ 	.short	0x0004
        /*0082*/ 	.short	0x0020
        /*0084*/ 	.byte	0x00, 0xf0, 0x21, 0x00


	//----- nvinfo : EIATTR_KPARAM_INFO
	.align		4
.L_2423:
        /*0088*/ 	.byte	0x04, 0x17
        /*008a*/ 	.short	(.L_2425 - .L_2424)
.L_2424:
        /*008c*/ 	.word	0x00000000
        /*0090*/ 	.short	0x0003
        /*0092*/ 	.short	0x0018
        /*0094*/ 	.byte	0x00, 0xf0, 0x21, 0x00


	//----- nvinfo : EIATTR_KPARAM_INFO
	.align		4
.L_2425:
        /*0098*/ 	.byte	0x04, 0x17
        /*009a*/ 	.short	(.L_2427 - .L_2426)
.L_2426:
        /*009c*/ 	.word	0x00000000
        /*00a0*/ 	.short	0x0002
        /*00a2*/ 	.short	0x0010
        /*00a4*/ 	.byte	0x00, 0xf0, 0x21, 0x00


	//----- nvinfo : EIATTR_KPARAM_INFO
	.align		4
.L_2427:
        /*00a8*/ 	.byte	0x04, 0x17
        /*00aa*/ 	.short	(.L_2429 - .L_2428)
.L_2428:
        /*00ac*/ 	.word	0x00000000
        /*00b0*/ 	.short	0x0001
        /*00b2*/ 	.short	0x0008
        /*00b4*/ 	.byte	0x00, 0xf0, 0x21, 0x00


	//----- nvinfo : EIATTR_KPARAM_INFO
	.align		4
.L_2429:
        /*00b8*/ 	.byte	0x04, 0x17
        /*00ba*/ 	.short	(.L_2431 - .L_2430)
.L_2430:
        /*00bc*/ 	.word	0x00000000
        /*00c0*/ 	.short	0x0000
        /*00c2*/ 	.short	0x0000
        /*00c4*/ 	.byte	0x00, 0xf0, 0x21, 0x00


	//----- nvinfo : EIATTR_SPARSE_MMA_MASK
	.align		4
.L_2431:
        /*00c8*/ 	.byte	0x03, 0x50
        /*00ca*/ 	.short	0x0000


	//----- nvinfo : EIATTR_MAXREG_COUNT
	.align		4
        /*00cc*/ 	.byte	0x03, 0x1b
        /*00ce*/ 	.short	0x0040


	//----- nvinfo : EIATTR_NUM_BARRIERS
	.align		4
        /*00d0*/ 	.byte	0x02, 0x4c
        /*00d2*/ 	.byte	0x01
	.zero		1


	//----- nvinfo : EIATTR_ANNOTATIONS
	.align		4
        /*00d4*/ 	.byte	0x04, 0x55
        /*00d6*/ 	.short	(.L_2433 - .L_2432)


	//   ....[0]....
.L_2432:
        /* <DEDUP_REMOVED lines=36> */


	//----- nvinfo : EIATTR_MERCURY_ISA_VERSION
	.align		4
.L_2433:
        /*0308*/ 	.byte	0x03, 0x5f
        /*030a*/ 	.short	0x0101


	//----- nvinfo : EIATTR_COOP_GROUP_MASK_REGIDS
	.align		4
        /*030c*/ 	.byte	0x04, 0x29
        /*030e*/ 	.short	(.L_2435 - .L_2434)


	//   ....[0]....
.L_2434:
        /*0310*/ 	.word	0xffffffff


	//   ....[1]....
        /*0314*/ 	.word	0xffffffff


	//   ....[2]....
        /*0318*/ 	.word	0xffffffff


	//   ....[3]....
        /*031c*/ 	.word	0xffffffff


	//   ....[4]....
        /*0320*/ 	.word	0xffffffff


	//   ....[5]....
        /*0324*/ 	.word	0xffffffff


	//   ....[6]....
        /*0328*/ 	.word	0xffffffff


	//   ....[7]....
        /*032c*/ 	.word	0xffffffff


	//   ....[8]....
        /*0330*/ 	.word	0xffffffff


	//   ....[9]....
        /*0334*/ 	.word	0xffffffff


	//   ....[10]....
        /*0338*/ 	.word	0x05000015


	//   ....[11]....
        /*033c*/ 	.word	0x05000014


	//   ....[12]....
        /*0340*/ 	.word	0x05000016


	//   ....[13]....
        /*0344*/ 	.word	0x05000017


	//   ....[14]....
        /*0348*/ 	.word	0x05000019


	//   ....[15]....
        /*034c*/ 	.word	0x05000018


	//   ....[16]....
        /*0350*/ 	.word	0x0500001a


	//   ....[17]....
        /*0354*/ 	.word	0x0500000f


	//   ....[18]....
        /*0358*/ 	.word	0x05000019


	//   ....[19]....
        /*035c*/ 	.word	0x05000018


	//   ....[20]....
        /*0360*/ 	.word	0x0500001a


	//   ....[21]....
        /*0364*/ 	.word	0x0500001b


	//   ....[22]....
        /*0368*/ 	.word	0x0500001d


	//   ....[23]....
        /*036c*/ 	.word	0x0500001c


	//   ....[24]....
        /*0370*/ 	.word	0x05000020


	//   ....[25]....
        /*0374*/ 	.word	0x0500000f


	//   ....[26]....
        /*0378*/ 	.word	0x05000019


	//   ....[27]....
        /*037c*/ 	.word	0x05000018


	//   ....[28]....
        /*0380*/ 	.word	0x0500001a


	//   ....[29]....
        /*0384*/ 	.word	0x0500001b


	//   ....[30]....
        /*0388*/ 	.word	0x0500001d


	//   ....[31]....
        /*038c*/ 	.word	0x0500001c


	//   ....[32]....
        /*0390*/ 	.word	0x05000020


	//   ....[33]....
        /*0394*/ 	.word	0x0500000f


	//   ....[34]....
        /*0398*/ 	.word	0x05000011


	//   ....[35]....
        /*039c*/ 	.word	0x0500001b


	//   ....[36]....
        /*03a0*/ 	.word	0x0500001d


	//   ....[37]....
        /*03a4*/ 	.word	0x05000010


	//   ....[38]....
        /*03a8*/ 	.word	0x05000023


	//   ....[39]....
        /*03ac*/ 	.word	0x0500001e


	//   ....[40]....
        /*03b0*/ 	.word	0x05000026


	//   ....[41]....
        /*03b4*/ 	.word	0x05000025


	//   ....[42]....
        /*03b8*/ 	.word	0x0500001c


	//   ....[43]....
        /*03bc*/ 	.word	0x05000016


	//   ....[44]....
        /*03c0*/ 	.word	0x05000014


	//   ....[45]....
        /*03c4*/ 	.word	0x05000017


	//   ....[46]....
        /*03c8*/ 	.word	0x05000018


	//   ....[47]....
        /*03cc*/ 	.word	0x0500001a


	//   ....[48]....
        /*03d0*/ 	.word	0x0500001b


	//   ....[49]....
        /*03d4*/ 	.word	0x05000011


	//   ....[50]....
        /*03d8*/ 	.word	0x05000029


	//   ....[51]....
        /*03dc*/ 	.word	0x05000013


	//   ....[52]....
        /*03e0*/ 	.word	0x05000014


	//   ....[53]....
        /*03e4*/ 	.word	0x05000012


	//   ....[54]....
        /*03e8*/ 	.word	0x05000015


	//   ....[55]....
        /*03ec*/ 	.word	0x05000017


	//   ....[56]....
        /*03f0*/ 	.word	0x05000018


	//   ....[57]....
        /*03f4*/ 	.word	0x0500000e


	//   ....[58]....
        /*03f8*/ 	.word	0x0500002b


	//   ....[59]....
        /*03fc*/ 	.word	0x05000020


	//   ....[60]....
        /*0400*/ 	.word	0x05000022


	//   ....[61]....
        /*0404*/ 	.word	0x05000021


	//   ....[62]....
        /*0408*/ 	.word	0x05000027


	//   ....[63]....
        /*040c*/ 	.word	0x05000028


	//   ....[64]....
        /*0410*/ 	.word	0x05000023


	//   ....[65]....
        /*0414*/ 	.word	0x0500001e


	//   ....[66]....
        /*0418*/ 	.word	0x0500001a


	//   ....[67]....
        /*041c*/ 	.word	0x0500001a


	//   ....[68]....
        /*0420*/ 	.word	0x0500001a


	//   ....[69]....
        /*0424*/ 	.word	0x0500001a


	//   ....[70]....
        /*0428*/ 	.word	0x0500001a


	//   ....[71]....
        /*042c*/ 	.word	0x0500001a


	//   ....[72]....
        /*0430*/ 	.word	0x0500001a


	//   ....[73]....
        /*0434*/ 	.word	0x0500001a


	//   ....[74]....
        /*0438*/ 	.word	0x0500001a


	//   ....[75]....
        /*043c*/ 	.word	0x0500001a


	//   ....[76]....
        /*0440*/ 	.word	0x0500001a


	//   ....[77]....
        /*0444*/ 	.word	0x0500001a


	//   ....[78]....
        /*0448*/ 	.word	0x0500001a


	//   ....[79]....
        /*044c*/ 	.word	0x0500001a


	//   ....[80]....
        /*0450*/ 	.word	0x0500001a


	//   ....[81]....
        /*0454*/ 	.word	0x0500001a


	//   ....[82]....
        /*0458*/ 	.word	0x0500001a


	//   ....[83]....
        /*045c*/ 	.word	0x0500001a


	//   ....[84]....
        /*0460*/ 	.word	0x0500001a


	//   ....[85]....
        /*0464*/ 	.word	0x0500001a


	//   ....[86]....
        /*0468*/ 	.word	0x0500001a


	//   ....[87]....
        /*046c*/ 	.word	0x0500001a


	//   ....[88]....
        /*0470*/ 	.word	0x0500001a


	//   ....[89]....
        /*0474*/ 	.word	0x0500001a


	//   ....[90]....
        /*0478*/ 	.word	0x0500001a


	//   ....[91]....
        /*047c*/ 	.word	0x0500001a


	//   ....[92]....
        /*0480*/ 	.word	0x0500001a


	//   ....[93]....
        /*0484*/ 	.word	0x0500001a


	//   ....[94]....
        /*0488*/ 	.word	0x0500001a


	//   ....[95]....
        /*048c*/ 	.word	0x0500001a


	//   ....[96]....
        /*0490*/ 	.word	0x0500001a


	//   ....[97]....
        /*0494*/ 	.word	0x0500001a


	//   ....[98]....
        /*0498*/ 	.word	0x0500001a


	//   ....[99]....
        /*049c*/ 	.word	0x0500001a


	//   ....[100]....
        /*04a0*/ 	.word	0x0500001a


	//   ....[101]....
        /*04a4*/ 	.word	0x0500001a


	//   ....[102]....
        /*04a8*/ 	.word	0x0500001a


	//   ....[103]....
        /*04ac*/ 	.word	0x0500001a


	//   ....[104]....
        /*04b0*/ 	.word	0x0500001a


	//   ....[105]....
        /*04b4*/ 	.word	0x0500001a


	//   ....[106]....
        /*04b8*/ 	.word	0x0500001a


	//   ....[107]....
        /*04bc*/ 	.word	0x0500001a


	//   ....[108]....
        /*04c0*/ 	.word	0x0500001a


	//   ....[109]....
        /*04c4*/ 	.word	0x0500001a


	//   ....[110]....
        /*04c8*/ 	.word	0x0500001a


	//   ....[111]....
        /*04cc*/ 	.word	0x0500001a


	//   ....[112]....
        /*04d0*/ 	.word	0x0500001a


	//   ....[113]....
        /*04d4*/ 	.word	0x0500001a


	//   ....[114]....
        /*04d8*/ 	.word	0x0500001a


	//   ....[115]....
        /*04dc*/ 	.word	0x0500001a


	//   ....[116]....
        /*04e0*/ 	.word	0x0500001a


	//   ....[117]....
        /*04e4*/ 	.word	0x0500001a


	//   ....[118]....
        /*04e8*/ 	.word	0x0500001a


	//   ....[119]....
        /*04ec*/ 	.word	0x0500001a


	//   ....[120]....
        /*04f0*/ 	.word	0x0500001a


	//   ....[121]....
        /*04f4*/ 	.word	0x0500001a


	//----- nvinfo : EIATTR_COOP_GROUP_INSTR_OFFSETS
	.align		4
.L_2435:
        /*04f8*/ 	.byte	0x04, 0x28
        /*04fa*/ 	.short	(.L_2437 - .L_2436)


	//   ....[0]....
.L_2436:
        /*04fc*/ 	.word	0x00003e50


	//   ....[1]....
        /*0500*/ 	.word	0x00003e70


	//   ....[2]....
        /*0504*/ 	.word	0x00003eb0


	//   ....[3]....
        /*0508*/ 	.word	0x00003ec0


	//   ....[4]....
        /*050c*/ 	.word	0x00004500


	//   ....[5]....
        /*0510*/ 	.word	0x00004510


	//   ....[6]....
        /*0514*/ 	.word	0x00004540


	//   ....[7]....
        /*0518*/ 	.word	0x00004550


	//   ....[8]....
        /*051c*/ 	.word	0x00004580


	//   ....[9]....
        /*0520*/ 	.word	0x00004590


	//   ....[10]....
        /*0524*/ 	.word	0x00007d20


	//   ....[11]....
        /*0528*/ 	.word	0x00007d50


	//   ....[12]....
        /*052c*/ 	.word	0x00007da0


	//   ....[13]....
        /*0530*/ 	.word	0x00007dc0


	//   ....[14]....
        /*0534*/ 	.word	0x00007df0


	//   ....[15]....
        /*0538*/ 	.word	0x00007e00


	//   ....[16]....
        /*053c*/ 	.word	0x00007e30


	//   ....[17]....
        /*0540*/ 	.word	0x00007e40


	//   ....[18]....
        /*0544*/ 	.word	0x00008000


	//   ....[19]....
        /*0548*/ 	.word	0x00008030


	//   ....[20]....
        /*054c*/ 	.word	0x00008080


	//   ....[21]....
        /*0550*/ 	.word	0x000080a0


	//   ....[22]....
        /*0554*/ 	.word	0x000080d0


	//   ....[23]....
        /*0558*/ 	.word	0x000080e0


	//   ....[24]....
        /*055c*/ 	.word	0x00008110


	//   ....[25]....
        /*0560*/ 	.word	0x00008120


	//   ....[26]....
        /*0564*/ 	.word	0x00008290


	//   ....[27]....
        /*0568*/ 	.word	0x000082c0


	//   ....[28]....
        /*056c*/ 	.word	0x00008310


	//   ....[29]....
        /*0570*/ 	.word	0x00008330


	//   ....[30]....
        /*0574*/ 	.word	0x00008360


	//   ....[31]....
        /*0578*/ 	.word	0x00008370


	//   ....[32]....
        /*057c*/ 	.word	0x000083a0


	//   ....[33]....
        /*0580*/ 	.word	0x000083b0


	//   ....[34]....
        /*0584*/ 	.word	0x00008670


	//   ....[35]....
        /*0588*/ 	.word	0x000086a0


	//   ....[36]....
        /*058c*/ 	.word	0x00008780


	//   ....[37]....
        /*0590*/ 	.word	0x000087c0


	//   ....[38]....
        /*0594*/ 	.word	0x000087f0


	//   ....[39]....
        /*0598*/ 	.word	0x00008820


	//   ....[40]....
        /*059c*/ 	.word	0x00008850


	//   ....[41]....
        /*05a0*/ 	.word	0x00008880


	//   ....[42]....
        /*05a4*/ 	.word	0x000088c0


	//   ....[43]....
        /*05a8*/ 	.word	0x000088f0


	//   ....[44]....
        /*05ac*/ 	.word	0x00008990


	//   ....[45]....
        /*05b0*/ 	.word	0x000089b0


	//   ....[46]....
        /*05b4*/ 	.word	0x000089e0


	//   ....[47]....
        /*05b8*/ 	.word	0x00008a00


	//   ....[48]....
        /*05bc*/ 	.word	0x00008a20


	//   ....[49]....
        /*05c0*/ 	.word	0x00008a30


	//   ....[50]....
        /*05c4*/ 	.word	0x00008a60


	//   ....[51]....
        /*05c8*/ 	.word	0x00008a90


	//   ....[52]....
        /*05cc*/ 	.word	0x00008ad0


	//   ....[53]....
        /*05d0*/ 	.word	0x00008af0


	//   ....[54]....
        /*05d4*/ 	.word	0x00008b20


	//   ....[55]....
        /*05d8*/ 	.word	0x00008b50


	//   ....[56]....
        /*05dc*/ 	.word	0x00008b60


	//   ....[57]....
        /*05e0*/ 	.word	0x00008b90


	//   ....[58]....
        /*05e4*/ 	.word	0x00008bc0


	//   ....[59]....
        /*05e8*/ 	.word	0x00008bf0


	//   ....[60]....
        /*05ec*/ 	.word	0x00008c20


	//   ....[61]....
        /*05f0*/ 	.word	0x00008c40


	//   ....[62]....
        /*05f4*/ 	.word	0x00008c70


	//   ....[63]....
        /*05f8*/ 	.word	0x00008c90


	//   ....[64]....
        /*05fc*/ 	.word	0x00008d50


	//   ....[65]....
        /*0600*/ 	.word	0x00008e50


	//   ....[66]....
        /*0604*/ 	.word	0x00009000


	//   ....[67]....
        /*0608*/ 	.word	0x00009050


	//   ....[68]....
        /*060c*/ 	.word	0x000090c0


	//   ....[69]....
        /*0610*/ 	.word	0x00009120


	//   ....[70]....
        /*0614*/ 	.word	0x00009190


	//   ....[71]....
        /*0618*/ 	.word	0x000091f0


	//   ....[72]....
        /*061c*/ 	.word	0x00009260


	//   ....[73]....
        /*0620*/ 	.word	0x000092c0


	//   ....[74]....
        /*0624*/ 	.word	0x00009360


	//   ....[75]....
        /*0628*/ 	.word	0x000093f0


	//   ....[76]....
        /*062c*/ 	.word	0x00009460


	//   ....[77]....
        /*0630*/ 	.word	0x000094c0


	//   ....[78]....
        /*0634*/ 	.word	0x00009530


	//   ....[79]....
        /*0638*/ 	.word	0x00009590


	//   ....[80]....
        /*063c*/ 	.word	0x00009600


	//   ....[81]....
        /*0640*/ 	.word	0x00009660


	//   ....[82]....
        /*0644*/ 	.word	0x00009700


	//   ....[83]....
        /*0648*/ 	.word	0x00009790


	//   ....[84]....
        /*064c*/ 	.word	0x00009800


	//   ....[85]....
        /*0650*/ 	.word	0x00009860


	//   ....[86]....
        /*0654*/ 	.word	0x000098d0


	//   ....[87]....
        /*0658*/ 	.word	0x00009930


	//   ....[88]....
        /*065c*/ 	.word	0x000099a0


	//   ....[89]....
        /*0660*/ 	.word	0x00009a00


	//   ....[90]....
        /*0664*/ 	.word	0x00009aa0


	//   ....[91]....
        /*0668*/ 	.word	0x00009b50


	//   ....[92]....
        /*066c*/ 	.word	0x00009c60


	//   ....[93]....
        /*0670*/ 	.word	0x00009cb0


	//   ....[94]....
        /*0674*/ 	.word	0x00009d80


	//   ....[95]....
        /*0678*/ 	.word	0x00009df0


	//   ....[96]....
        /*067c*/ 	.word	0x00009e80


	//   ....[97]....
        /*0680*/ 	.word	0x00009ed0


	//   ....[98]....
        /*0684*/ 	.word	0x00009f40


	//   ....[99]....
        /*0688*/ 	.word	0x00009fa0


	//   ....[100]....
        /*068c*/ 	.word	0x0000a010


	//   ....[101]....
        /*0690*/ 	.word	0x0000a070


	//   ....[102]....
        /*0694*/ 	.word	0x0000a0e0


	//   ....[103]....
        /*0698*/ 	.word	0x0000a140


	//   ....[104]....
        /*069c*/ 	.word	0x0000a1c0


	//   ....[105]....
        /*06a0*/ 	.word	0x0000a230


	//   ....[106]....
        /*06a4*/ 	.word	0x0000a2a0


	//   ....[107]....
        /*06a8*/ 	.word	0x0000a300


	//   ....[108]....
        /*06ac*/ 	.word	0x0000a380


	//   ....[109]....
        /*06b0*/ 	.word	0x0000a400


	//   ....[110]....
        /*06b4*/ 	.word	0x0000a4a0


	//   ....[111]....
        /*06b8*/ 	.word	0x0000a510


	//   ....[112]....
        /*06bc*/ 	.word	0x0000a5a0


	//   ....[113]....
        /*06c0*/ 	.word	0x0000a630


	//   ....[114]....
        /*06c4*/ 	.word	0x0000a6a0


	//   ....[115]....
        /*06c8*/ 	.word	0x0000a700


	//   ....[116]....
        /*06cc*/ 	.word	0x0000a770


	//   ....[117]....
        /*06d0*/ 	.word	0x0000a7f0


	//   ....[118]....
        /*06d4*/ 	.word	0x0000a8b0


	//   ....[119]....
        /*06d8*/ 	.word	0x0000a980


	//   ....[120]....
        /*06dc*/ 	.word	0x0000aa60


	//   ....[121]....
        /*06e0*/ 	.word	0x0000ab10


	//----- nvinfo : EIATTR_EXIT_INSTR_OFFSETS
	.align		4
.L_2437:
        /*06e4*/ 	.byte	0x04, 0x1c
        /*06e6*/ 	.short	(.L_2439 - .L_2438)


	//   ....[0]....
.L_2438:
        /*06e8*/ 	.word	0x00006d60


	//   ....[1]....
        /*06ec*/ 	.word	0x00008fa0


	//----- nvinfo : EIATTR_MAX_THREADS
	.align		4
.L_2439:
        /*06f0*/ 	.byte	0x04, 0x05
        /*06f2*/ 	.short	(.L_2441 - .L_2440)
.L_2440:
        /*06f4*/ 	.word	0x00000140
        /*06f8*/ 	.word	0x00000001
        /*06fc*/ 	.word	0x00000001


	//----- nvinfo : EIATTR_CRS_STACK_SIZE
	.align		4
.L_2441:
        /*0700*/ 	.byte	0x04, 0x1e
        /*0702*/ 	.short	(.L_2443 - .L_2442)
.L_2442:
        /*0704*/ 	.word	0x00000000


	//----- nvinfo : EIATTR_CBANK_PARAM_SIZE
	.align		4
.L_2443:
        /*0708*/ 	.byte	0x03, 0x19
        /*070a*/ 	.short	0x0060


	//----- nvinfo : EIATTR_PARAM_CBANK
	.align		4
        /*070c*/ 	.byte	0x04, 0x0a
        /*070e*/ 	.short	(.L_2445 - .L_2444)
	.align		4
.L_2444:
        /*0710*/ 	.word	index@(.nv.constant0._ZN13group_norm_v218gn_bwd_cuda_kernelI6__halfLi320ELi3ELi16ELi160ELi256ELb1ELb1ELi32ELi320ELi320ELi4ELb1ELi48ELb0ELb0ELNS_15WgradSyncMethodE3ENS_16CompileConditionILi900EEEEEvPT_S6_S6_PKS5_S8_S8_S8_PKfflPfPj)
        /*0714*/ 	.short	0x0210
        /*0716*/ 	.short	0x0060


	//----- nvinfo : EIATTR_SW_WAR
	.align		4
.L_2445:
        /*0718*/ 	.byte	0x04, 0x36
        /*071a*/ 	.short	(.L_2447 - .L_2446)
.L_2446:
        /*071c*/ 	.word	0x00000008
.L_2447:


//--------------------- .nv.info._ZN13group_norm_v214gn_cuda_kernelI6__halfLi320ELi3ELi32ELi80ELi256ELb0ELi8ELi320ELi320ELi4ELb1ELi10ELb0ELb0ENS_16CompileConditionILi900EEEEEvPT_PKS4_S7_S7_flPfS8_Pj --------------------------
	.section	.nv.info._ZN13group_norm_v214gn_cuda_kernelI6__halfLi320ELi3ELi32ELi80ELi256ELb0ELi8ELi320ELi320ELi4ELb1ELi10ELb0ELb0ENS_16CompileConditionILi900EEEEEvPT_PKS4_S7_S7_flPfS8_Pj,"",@"SHT_CUDA_INFO"
	.sectionflags	@""
	.align	4


	//----- nvinfo : EIATTR_CUDA_API_VERSION
	.align		4
        /*0000*/ 	.byte	0x04, 0x37
        /*0002*/ 	.short	(.L_2449 - .L_2448)
.L_2448:
        /*0004*/ 	.word	0x00000082


	//----- nvinfo : EIATTR_KPARAM_INFO
	.align		4
.L_2449:
        /*0008*/ 	.byte	0x04, 0x17
        /*000a*/ 	.short	(.L_2451 - .L_2450)
.L_2450:
        /*000c*/ 	.word	0x00000000
        /*0010*/ 	.short	0x0008
        /*0012*/ 	.short	0x0040
        /*0014*/ 	.byte	0x00, 0xf0, 0x21, 0x00


	//----- nvinfo : EIATTR_KPARAM_INFO
	.align		4
.L_2451:
        /*0018*/ 	.byte	0x04, 0x17
        /*001a*/ 	.short	(.L_2453 - .L_2452)
.L_2452:
        /*001c*/ 	.word	0x00000000
        /*0020*/ 	.short	0x0007
        /*0022*/ 	.short	0x0038
        /*0024*/ 	.byte	0x00, 0xf0, 0x21, 0x00


	//----- nvinfo : EIATTR_KPARAM_INFO
	.align		4
.L_2453:
        /*0028*/ 	.byte	0x04, 0x17
        /*002a*/ 	.short	(.L_2455 - .L_2454)
.L_2454:
        /*002c*/ 	.word	0x00000000
        /*0030*/ 	.short	0x0006
        /*0032*/ 	.short	0x0030
        /*0034*/ 	.byte	0x00, 0xf0, 0x21, 0x00


	//----- nvinfo : EIATTR_KPARAM_INFO
	.align		4
.L_2455:
        /*0038*/ 	.byte	0x04, 0x17
        /*003a*/ 	.short	(.L_2457 - .L_2456)
.L_2456:
        /*003c*/ 	.word	0x00000000
        /*0040*/ 	.short	0x0005
        /*0042*/ 	.short	0x0028
        /*0044*/ 	.byte	0x00, 0xf0, 0x21, 0x00


	//----- nvinfo : EIATTR_KPARAM_INFO
	.align		4
.L_2457:
        /*0048*/ 	.byte	0x04, 0x17
        /*004a*/ 	.short	(.L_2459 - .L_2458)
.L_2458:
        /*004c*/ 	.word	0x00000000
        /*0050*/ 	.short	0x0004
        /*0052*/ 	.short	0x0020
        /*0054*/ 	.byte	0x00, 0xf0, 0x11, 0x00


	//----- nvinfo : EIATTR_KPARAM_INFO
	.align		4
.L_2459:
        /*0058*/ 	.byte	0x04, 0x17
        /*005a*/ 	.short	(.L_2461 - .L_2460)
.L_2460:
        /*005c*/ 	.word	0x00000000
        /*0060*/ 	.short	0x0003
        /*0062*/ 	.short	0x0018
        /*0064*/ 	.byte	0x00, 0xf0, 0x21, 0x00


	//----- nvinfo : EIATTR_KPARAM_INFO
	.align		4
.L_2461:
        /*0068*/ 	.byte	0x04, 0x17
        /*006a*/ 	.short	(.L_2463 - .L_2462)
.L_2462:
        /*006c*/ 	.word	0x00000000
        /*0070*/ 	.short	0x0002
        /*0072*/ 	.short	0x0010
        /*0074*/ 	.byte	0x00, 0xf0, 0x21, 0x00


	//----- nvinfo : EIATTR_KPARAM_INFO
	.align		4
.L_2463:
        /*0078*/ 	.byte	0x04, 0x17
        /*007a*/ 	.short	(.L_2465 - .L_2464)
.L_2464:
        /*007c*/ 	.word	0x00000000
        /*0080*/ 	.short	0x0001
        /*0082*/ 	.short	0x0008
        /*0084*/ 	.byte	0x00, 0xf0, 0x21, 0x00


	//----- nvinfo : EIATTR_KPARAM_INFO
	.align		4
.L_2465:
        /*0088*/ 	.byte	0x04, 0x17
        /*008a*/ 	.short	(.L_2467 - .L_2466)
.L_2466:
        /*008c*/ 	.word	0x00000000
        /*0090*/ 	.short	0x0000
        /*0092*/ 	.short	0x0000
        /*0094*/ 	.byte	0x00, 0xf0, 0x21, 0x00


	//----- nvinfo : EIATTR_SPARSE_MMA_MASK
	.align		4
.L_2467:
        /*0098*/ 	.byte	0x03, 0x50
        /*009a*/ 	.short	0x0000


	//----- nvinfo : EIATTR_MAXREG_COUNT
	.align		4
        /*009c*/ 	.byte	0x03, 0x1b
        /*009e*/ 	.short	0x0040


	//----- nvinfo : EIATTR_NUM_BARRIERS
	.align		4
        /*00a0*/ 	.byte	0x02, 0x4c
        /*00a2*/ 	.byte	0x01
	.zero		1


	//----- nvinfo : EIATTR_MERCURY_ISA_VERSION
	.align		4
        /*00a4*/ 	.byte	0x03, 0x5f
        /*00a6*/ 	.short	0x0101


	//----- nvinfo : EIATTR_COOP_GROUP_MASK_REGIDS
	.align		4
        /*00a8*/ 	.byte	0x04, 0x29
        /*00aa*/ 	.short	(.L_2469 - .L_2468)


	//   ....[0]....
.L_2468:
        /*00ac*/ 	.word	0xffffffff


	//   ....[1]....
        /*00b0*/ 	.word	0xffffffff


	//   ....[2]....
        /*00b4*/ 	.word	0xffffffff


	//   ....[3]....
        /*00b8*/ 	.word	0xffffffff


	//   ....[4]....
        /*00bc*/ 	.word	0xffffffff


	//   ....[5]....
        /*00c0*/ 	.word	0xffffffff


	//   ....[6]....
        /*00c4*/ 	.word	0xffffffff


	//   ....[7]....
        /*00c8*/ 	.word	0xffffffff


	//   ....[8]....
        /*00cc*/ 	.word	0xffffffff


	//   ....[9]....
        /*00d0*/ 	.word	0xffffffff


	//   ....[10]....
        /*00d4*/ 	.word	0xffffffff


	//   ....[11]....
        /*00d8*/ 	.word	0xffffffff


	//   ....[12]....
        /*00dc*/ 	.word	0xffffffff


	//   ....[13]....
        /*00e0*/ 	.word	0xffffffff


	//----- nvinfo : EIATTR_COOP_GROUP_INSTR_OFFSETS
	.align		4
.L_2469:
        /*00e4*/ 	.byte	0x04, 0x28
        /*00e6*/ 	.short	(.L_2471 - .L_2470)


	//   ....[0]....
.L_2470:
        /*00e8*/ 	.word	0x00001140


	//   ....[1]....
        /*00ec*/ 	.word	0x00001170


	//   ....[2]....
        /*00f0*/ 	.word	0x000011a0


	//   ....[3]....
        /*00f4*/ 	.word	0x000011b0


	//   ....[4]....
        /*00f8*/ 	.word	0x00001510


	//   ....[5]....
        /*00fc*/ 	.word	0x00001520


	//   ....[6]....
        /*0100*/ 	.word	0x00001570


	//   ....[7]....
        /*0104*/ 	.word	0x00001580


	//   ....[8]....
        /*0108*/ 	.word	0x000015b0


	//   ....[9]....
        /*010c*/ 	.word	0x000015c0


	//   ....[10]....
        /*0110*/ 	.word	0x000015f0


	//   ....[11]....
        /*0114*/ 	.word	0x00001610


	//   ....[12]....
        /*0118*/ 	.word	0x00001660


	//   ....[13]....
        /*011c*/ 	.word	0x00001670


	//----- nvinfo : EIATTR_EXIT_INSTR_OFFSETS
	.align		4
.L_2471:
        /*0120*/ 	.byte	0x04, 0x1c
        /*0122*/ 	.short	(.L_2473 - .L_2472)


	//   ....[0]....
.L_2472:
        /*0124*/ 	.word	0x00000080


	//   ....[1]....
        /*0128*/ 	.word	0x00001db0


	//----- nvinfo : EIATTR_MAX_THREADS
	.align		4
.L_2473:
        /*012c*/ 	.byte	0x04, 0x05
        /*012e*/ 	.short	(.L_2475 - .L_2474)
.L_2474:
        /*0130*/ 	.word	0x00000140
        /*0134*/ 	.word	0x00000001
        /*0138*/ 	.word	0x00000001


	//----- nvinfo : EIATTR_CRS_STACK_SIZE
	.align		4
.L_2475:
        /*013c*/ 	.byte	0x04, 0x1e
        /*013e*/ 	.short	(.L_2477 - .L_2476)
.L_2476:
        /*0140*/ 	.word	0x00000000


	//----- nvinfo : EIATTR_CBANK_PARAM_SIZE
	.align		4
.L_2477:
        /*0144*/ 	.byte	0x03, 0x19
        /*0146*/ 	.short	0x0048


	//----- nvinfo : EIATTR_PARAM_CBANK
	.align		4
        /*0148*/ 	.byte	0x04, 0x0a
        /*014a*/ 	.short	(.L_2479 - .L_2478)
	.align		4
.L_2478:
        /*014c*/ 	.word	index@(.nv.constant0._ZN13group_norm_v214gn_cuda_kernelI6__halfLi320ELi3ELi32ELi80ELi256ELb0ELi8ELi320ELi320ELi4ELb1ELi10ELb0ELb0ENS_16CompileConditionILi900EEEEEvPT_PKS4_S7_S7_flPfS8_Pj)
        /*0150*/ 	.short	0x0210
        /*0152*/ 	.short	0x0048


	//----- nvinfo : EIATTR_SW_WAR
	.align		4
.L_2479:
        /*0154*/ 	.byte	0x04, 0x36
        /*0156*/ 	.short	(.L_2481 - .L_2480)
.L_2480:
        /*0158*/ 	.word	0x00000008
.L_2481:


//--------------------- .nv.info._ZN13group_norm_v214gn_cuda_kernelI6__halfLi320ELi1ELi32ELi80ELi256ELb0ELi16ELi320ELi320ELi4ELb1ELi9ELb0ELb0ENS_16CompileConditionILi900EEEEEvPT_PKS4_S7_S7_flPfS8_Pj --------------------------
	.section	.nv.info._ZN13group_norm_v214gn_cuda_kernelI6__halfLi320ELi1ELi32ELi80ELi256ELb0ELi16ELi320ELi320ELi4ELb1ELi9ELb0ELb0ENS_16CompileConditionILi900EEEEEvPT_PKS4_S7_S7_flPfS8_Pj,"",@"SHT_CUDA_INFO"
	.sectionflags	@""
	.align	4


	//----- nvinfo : EIATTR_CUDA_API_VERSION
	.align		4
        /*0000*/ 	.byte	0x04, 0x37
        /*0002*/ 	.short	(.L_2483 - .L_2482)
.L_2482:
        /*0004*/ 	.word	0x00000082


	//----- nvinfo : EIATTR_KPARAM_INFO
	.align		4
.L_2483:
        /*0008*/ 	.byte	0x04, 0x17
        /*000a*/ 	.short	(.L_2485 - .L_2484)
.L_2484:
        /*000c*/ 	.word	0x00000000
        /*0010*/ 	.short	0x0008
        /*0012*/ 	.short	0x0040
        /*0014*/ 	.byte	0x00, 0xf0, 0x21, 0x00


	//----- nvinfo : EIATTR_KPARAM_INFO
	.align		4
.L_2485:
        /*0018*/ 	.byte	0x04, 0x17
        /*001a*/ 	.short	(.L_2487 - .L_2486)
.L_2486:
        /*001c*/ 	.word	0x00000000
        /*0020*/ 	.short	0x0007
        /*0022*/ 	.short	0x0038
        /*0024*/ 	.byte	0x00, 0xf0, 0x21, 0x00


	//----- nvinfo : EIATTR_KPARAM_INFO
	.align		4
.L_2487:
        /*0028*/ 	.byte	0x04, 0x17
        /*002a*/ 	.short	(.L_2489 - .L_2488)
.L_2488:
        /*002c*/ 	.word	0x00000000
        /*0030*/ 	.short	0x0006
        /*0032*/ 	.short	0x0030
        /*0034*/ 	.byte	0x00, 0xf0, 0x21, 0x00


	//----- nvinfo : EIATTR_KPARAM_INFO
	.align		4
.L_2489:
        /*0038*/ 	.byte	0x04, 0x17
        /*003a*/ 	.short	(.L_2491 - .L_2490)
.L_2490:
        /*003c*/ 	.word	0x00000000
        /*0040*/ 	.short	0x0005
        /*0042*/ 	.short	0x0028
        /*0044*/ 	.byte	0x00, 0xf0, 0x21, 0x00


	//----- nvinfo : EIATTR_KPARAM_INFO
	.align		4
.L_2491:
        /*0048*/ 	.byte	0x04, 0x17
        /*004a*/ 	.short	(.L_2493 - .L_2492)
.L_2492:
        /*004c*/ 	.word	0x00000000
        /*0050*/ 	.short	0x0004
        /*0052*/ 	.short	0x0020
        /*0054*/ 	.byte	0x00, 0xf0, 0x11, 0x00


	//----- nvinfo : EIATTR_KPARAM_INFO
	.align		4
.L_2493:
        /*0058*/ 	.byte	0x04, 0x17
        /*005a*/ 	.short	(.L_2495 - .L_2494)
.L_2494:
        /*005c*/ 	.word	0x00000000
        /*0060*/ 	.short	0x0003
        /*0062*/ 	.short	0x0018
        /*0064*/ 	.byte	0x00, 0xf0, 0x21, 0x00


	//----- nvinfo : EIATTR_KPARAM_INFO
	.align		4
.L_2495:
        /*0068*/ 	.byte	0x04, 0x17
        /*006a*/ 	.short	(.L_2497 - .L_2496)
.L_2496:
        /*006c*/ 	.word	0x00000000
        /*0070*/ 	.short	0x0002
        /*0072*/ 	.short	0x0010
        /*0074*/ 	.byte	0x00, 0xf0, 0x21, 0x00


	//----- nvinfo : EIATTR_KPARAM_INFO
	.align		4
.L_2497:
        /*0078*/ 	.byte	0x04, 0x17
        /*007a*/ 	.short	(.L_2499 - .L_2498)
.L_2498:
        /*007c*/ 	.word	0x00000000
        /*0080*/ 	.short	0x0001
        /*0082*/ 	.short	0x0008
        /*0084*/ 	.byte	0x00, 0xf0, 0x21, 0x00


	//----- nvinfo : EIATTR_KPARAM_INFO
	.align		4
.L_2499:
        /*0088*/ 	.byte	0x04, 0x17
        /*008a*/ 	.short	(.L_2501 - .L_2500)
.L_2500:
        /*008c*/ 	.word	0x00000000
        /*0090*/ 	.short	0x0000
        /*0092*/ 	.short	0x0000
        /*0094*/ 	.byte	0x00, 0xf0, 0x21, 0x00


	//----- nvinfo : EIATTR_SPARSE_MMA_MASK
	.align		4
.L_2501:
        /*0098*/ 	.byte	0x03, 0x50
        /*009a*/ 	.short	0x0000


	//----- nvinfo : EIATTR_MAXREG_COUNT
	.align		4
        /*009c*/ 	.byte	0x03, 0x1b
        /*009e*/ 	.short	0x00a8


	//----- nvinfo : EIATTR_NUM_BARRIERS
	.align		4
        /*00a0*/ 	.byte	0x02, 0x4c
        /*00a2*/ 	.byte	0x01
	.zero		1


	//----- nvinfo : EIATTR_MERCURY_ISA_VERSION
	.align		4
        /*00a4*/ 	.byte	0x03, 0x5f
        /*00a6*/ 	.short	0x0101


	//----- nvinfo : EIATTR_COOP_GROUP_MASK_REGIDS
	.align		4
        /*00a8*/ 	.byte	0x04, 0x29
        /*00aa*/ 	.short	(.L_2503 - .L_2502)


	//   ....[0]....
.L_2502:
        /*00ac*/ 	.word	0xffffffff


	//   ....[1]....
        /*00b0*/ 	.word	0xffffffff


	//   ....[2]....
        /*00b4*/ 	.word	0xffffffff


	//   ....[3]....
        /*00b8*/ 	.word	0xffffffff


	//   ....[4]....
        /*00bc*/ 	.word	0xffffffff


	//   ....[5]....
        /*00c0*/ 	.word	0xffffffff


	//   ....[6]....
        /*00c4*/ 	.word	0xffffffff


	//   ....[7]....
        /*00c8*/ 	.word	0xffffffff


	//   ....[8]....
        /*00cc*/ 	.word	0xffffffff


	//   ....[9]....
        /*00d0*/ 	.word	0xffffffff


	//   ....[10]....
        /*00d4*/ 	.word	0xffffffff


	//   ....[11]....
        /*00d8*/ 	.word	0xffffffff


	//----- nvinfo : EIATTR_COOP_GROUP_INSTR_OFFSETS
	.align		4
.L_2503:
        /*00dc*/ 	.byte	0x04, 0x28
        /*00de*/ 	.short	(.L_2505 - .L_2504)


	//   ....[0]....
.L_2504:
        /*00e0*/ 	.word	0x00001570


	//   ....[1]....
        /*00e4*/ 	.word	0x000015a0


	//   ....[2]....
        /*00e8*/ 	.word	0x000015f0


	//   ....[3]....
        /*00ec*/ 	.word	0x00001610


	//   ....[4]....
        /*00f0*/ 	.word	0x00001860


	//   ....[5]....
        /*00f4*/ 	.word	0x00001890


	//   ....[6]....
        /*00f8*/ 	.word	0x000018c0


	//   ....[7]....
        /*00fc*/ 	.word	0x000018d0


	//   ....[8]....
        /*0100*/ 	.word	0x00001900


	//   ....[9]....
        /*0104*/ 	.word	0x00001910


	//   ....[10]....
        /*0108*/ 	.word	0x00001940


	//   ....[11]....
        /*010c*/ 	.word	0x00001950


	//----- nvinfo : EIATTR_EXIT_INSTR_OFFSETS
	.align		4
.L_2505:
        /*0110*/ 	.byte	0x04, 0x1c
        /*0112*/ 	.short	(.L_2507 - .L_2506)


	//   ....[0]....
.L_2506:
        /*0114*/ 	.word	0x00000070


	//   ....[1]....
        /*0118*/ 	.word	0x000021f0


	//----- nvinfo : EIATTR_MAX_THREADS
	.align		4
.L_2507:
        /*011c*/ 	.byte	0x04, 0x05
        /*011e*/ 	.short	(.L_2509 - .L_2508)
.L_2508:
        /*0120*/ 	.word	0x00000140
        /*0124*/ 	.word	0x00000001
        /*0128*/ 	.word	0x00000001


	//----- nvinfo : EIATTR_CRS_STACK_SIZE
	.align		4
.L_2509:
        /*012c*/ 	.byte	0x04, 0x1e
        /*012e*/ 	.short	(.L_2511 - .L_2510)
.L_2510:
        /*0130*/ 	.word	0x00000000


	//----- nvinfo : EIATTR_CBANK_PARAM_SIZE
	.align		4
.L_2511:
        /*0134*/ 	.byte	0x03, 0x19
        /*0136*/ 	.short	0x0048


	//----- nvinfo : EIATTR_PARAM_CBANK
	.align		4
        /*0138*/ 	.byte	0x04, 0x0a
        /*013a*/ 	.short	(.L_2513 - .L_2512)
	.align		4
.L_2512:
        /*013c*/ 	.word	index@(.nv.constant0._ZN13group_norm_v214gn_cuda_kernelI6__halfLi320ELi1ELi32ELi80ELi256ELb0ELi16ELi320ELi320ELi4ELb1ELi9ELb0ELb0ENS_16CompileConditionILi900EEEEEvPT_PKS4_S7_S7_flPfS8_Pj)
        /*0140*/ 	.short	0x0210
        /*0142*/ 	.short	0x0048


	//----- nvinfo : EIATTR_SW_WAR
	.align		4
.L_2513:
        /*0144*/ 	.byte	0x04, 0x36
        /*0146*/ 	.short	(.L_2515 - .L_2514)
.L_2514:
        /*0148*/ 	.word	0x00000008
.L_2515:


//--------------------- .nv.info._ZN13group_norm_v214gn_cuda_kernelI6__halfLi320ELi3ELi32ELi80ELi256ELb0ELi16ELi320ELi320ELi4ELb1ELi21ELb0ELb0ENS_16CompileConditionILi900EEEEEvPT_PKS4_S7_S7_flPfS8_Pj --------------------------
	.section	.nv.info._ZN13group_norm_v214gn_cuda_kernelI6__halfLi320ELi3ELi32ELi80ELi256ELb0ELi16ELi320ELi320ELi4ELb1ELi21ELb0ELb0ENS_16CompileConditionILi900EEEEEvPT_PKS4_S7_S7_flPfS8_Pj,"",@"SHT_CUDA_INFO"
	.sectionflags	@""
	.align	4


	//----- nvinfo : EIATTR_CUDA_API_VERSION
	.align		4
        /*0000*/ 	.byte	0x04, 0x37
        /*0002*/ 	.short	(.L_2517 - .L_2516)
.L_2516:
        /*0004*/ 	.word	0x00000082


	//----- nvinfo : EIATTR_KPARAM_INFO
	.align		4
.L_2517:
        /*0008*/ 	.byte	0x04, 0x17
        /*000a*/ 	.short	(.L_2519 - .L_2518)
.L_2518:
        /*000c*/ 	.word	0x00000000
        /*0010*/ 	.short	0x0008
        /*0012*/ 	.short	0x0040
        /*0014*/ 	.byte	0x00, 0xf0, 0x21, 0x00


	//----- nvinfo : EIATTR_KPARAM_INFO
	.align		4
.L_2519:
        /*0018*/ 	.byte	0x04, 0x17
        /*001a*/ 	.short	(.L_2521 - .L_2520)
.L_2520:
        /*001c*/ 	.word	0x00000000
        /*0020*/ 	.short	0x0007
        /*0022*/ 	.short	0x0038
        /*0024*/ 	.byte	0x00, 0xf0, 0x21, 0x00


	//----- nvinfo : EIATTR_KPARAM_INFO
	.align		4
.L_2521:
        /*0028*/ 	.byte	0x04, 0x17
        /*002a*/ 	.short	(.L_2523 - .L_2522)
.L_2522:
        /*002c*/ 	.word	0x00000000
        /*0030*/ 	.short	0x0006
        /*0032*/ 	.short	0x0030
        /*0034*/ 	.byte	0x00, 0xf0, 0x21, 0x00


	//----- nvinfo : EIATTR_KPARAM_INFO
	.align		4
.L_2523:
        /*0038*/ 	.byte	0x04, 0x17
        /*003a*/ 	.short	(.L_2525 - .L_2524)
.L_2524:
        /*003c*/ 	.word	0x00000000
        /*0040*/ 	.short	0x0005
        /*0042*/ 	.short	0x0028
        /*0044*/ 	.byte	0x00, 0xf0, 0x21, 0x00


	//----- nvinfo : EIATTR_KPARAM_INFO
	.align		4
.L_2525:
        /*0048*/ 	.byte	0x04, 0x17
        /*004a*/ 	.short	(.L_2527 - .L_2526)
.L_2526:
        /*004c*/ 	.word	0x00000000
        /*0050*/ 	.short	0x0004
        /*0052*/ 	.short	0x0020
        /*0054*/ 	.byte	0x00, 0xf0, 0x11, 0x00


	//----- nvinfo : EIATTR_KPARAM_INFO
	.align		4
.L_2527:
        /*0058*/ 	.byte	0x04, 0x17
        /*005a*/ 	.short	(.L_2529 - .L_2528)
.L_2528:
        /*005c*/ 	.word	0x00000000
        /*0060*/ 	.short	0x0003
        /*0062*/ 	.short	0x0018
        /*0064*/ 	.byte	0x00, 0xf0, 0x21, 0x00


	//----- nvinfo : EIATTR_KPARAM_INFO
	.align		4
.L_2529:
        /*0068*/ 	.byte	0x04, 0x17
        /*006a*/ 	.short	(.L_2531 - .L_2530)
.L_2530:
        /*006c*/ 	.word	0x00000000
        /*0070*/ 	.short	0x0002
        /*0072*/ 	.short	0x0010
        /*0074*/ 	.byte	0x00, 0xf0, 0x21, 0x00


	//----- nvinfo : EIATTR_KPARAM_INFO
	.align		4
.L_2531:
        /*0078*/ 	.byte	0x04, 0x17
        /*007a*/ 	.short	(.L_2533 - .L_2532)
.L_2532:
        /*007c*/ 	.word	0x00000000
        /*0080*/ 	.short	0x0001
        /*0082*/ 	.short	0x0008
        /*0084*/ 	.byte	0x00, 0xf0, 0x21, 0x00


	//----- nvinfo : EIATTR_KPARAM_INFO
	.align		4
.L_2533:
        /*0088*/ 	.byte	0x04, 0x17
        /*008a*/ 	.short	(.L_2535 - .L_2534)
.L_2534:
        /*008c*/ 	.word	0x00000000
        /*0090*/ 	.short	0x0000
        /*0092*/ 	.short	0x0000
        /*0094*/ 	.byte	0x00, 0xf0, 0x21, 0x00


	//----- nvinfo : EIATTR_SPARSE_MMA_MASK
	.align		4
.L_2535:
        /*0098*/ 	.byte	0x03, 0x50
        /*009a*/ 	.short	0x0000


	//----- nvinfo : EIATTR_MAXREG_COUNT
	.align		4
        /*009c*/ 	.byte	0x03, 0x1b
        /*009e*/ 	.short	0x0040


	//----- nvinfo : EIATTR_NUM_BARRIERS
	.align		4
        /*00a0*/ 	.byte	0x02, 0x4c
        /*00a2*/ 	.byte	0x01
	.zero		1


	//----- nvinfo : EIATTR_MERCURY_ISA_VERSION
	.align		4
        /*00a4*/ 	.byte	0x03, 0x5f
        /*00a6*/ 	.short	0x0101


	//----- nvinfo : EIATTR_COOP_GROUP_MASK_REGIDS
	.align		4
        /*00a8*/ 	.byte	0x04, 0x29
        /*00aa*/ 	.short	(.L_2537 - .L_2536)


	//   ....[0]....
.L_2536:
        /*00ac*/ 	.word	0xffffffff


	//   ....[1]....
        /*00b0*/ 	.word	0xffffffff


	//   ....[2]....
        /*00b4*/ 	.word	0xffffffff


	//   ....[3]....
        /*00b8*/ 	.word	0xffffffff


	//   ....[4]....
        /*00bc*/ 	.word	0xffffffff


	//   ....[5]....
        /*00c0*/ 	.word	0xffffffff


	//   ....[6]....
        /*00c4*/ 	.word	0xffffffff


	//   ....[7]....
        /*00c8*/ 	.word	0xffffffff


	//   ....[8]....
        /*00cc*/ 	.word	0xffffffff


	//   ....[9]....
        /*00d0*/ 	.word	0xffffffff


	//   ....[10]....
        /*00d4*/ 	.word	0xffffffff


	//   ....[11]....
        /*00d8*/ 	.word	0xffffffff


	//----- nvinfo : EIATTR_COOP_GROUP_INSTR_OFFSETS
	.align		4
.L_2537:
        /*00dc*/ 	.byte	0x04, 0x28
        /*00de*/ 	.short	(.L_2539 - .L_2538)


	//   ....[0]....
.L_2538:
        /*00e0*/ 	.word	0x00001380


	//   ....[1]....
        /*00e4*/ 	.word	0x000013b0


	//   ....[2]....
        /*00e8*/ 	.word	0x000013e0


	//   ....[3]....
        /*00ec*/ 	.word	0x000013f0


	//   ....[4]....
        /*00f0*/ 	.word	0x00001760


	//   ....[5]....
        /*00f4*/ 	.word	0x00001770


	//   ....[6]....
        /*00f8*/ 	.word	0x000017a0


	//   ....[7]....
        /*00fc*/ 	.word	0x000017b0


	//   ....[8]....
        /*0100*/ 	.word	0x000017f0


	//   ....[9]....
        /*0104*/ 	.word	0x00001810


	//   ....[10]....
        /*0108*/ 	.word	0x00001850


	//   ....[11]....
        /*010c*/ 	.word	0x00001860


	//----- nvinfo : EIATTR_EXIT_INSTR_OFFSETS
	.align		4
.L_2539:
        /*0110*/ 	.byte	0x04, 0x1c
        /*0112*/ 	.short	(.L_2541 - .L_2540)


	//   ....[0]....
.L_2540:
        /*0114*/ 	.word	0x00000080


	//   ....[1]....
        /*0118*/ 	.word	0x000022b0


	//----- nvinfo : EIATTR_MAX_THREADS
	.align		4
.L_2541:
        /*011c*/ 	.byte	0x04, 0x05
        /*011e*/ 	.short	(.L_2543 - .L_2542)
.L_2542:
        /*0120*/ 	.word	0x00000140
        /*0124*/ 	.word	0x00000001
        /*0128*/ 	.word	0x00000001


	//----- nvinfo : EIATTR_CRS_STACK_SIZE
	.align		4
.L_2543:
        /*012c*/ 	.byte	0x04, 0x1e
        /*012e*/ 	.short	(.L_2545 - .L_2544)
.L_2544:
        /*0130*/ 	.word	0x00000000


	//----- nvinfo : EIATTR_CBANK_PARAM_SIZE
	.align		4
.L_2545:
        /*0134*/ 	.byte	0x03, 0x19
        /*0136*/ 	.short	0x0048


	//----- nvinfo : EIATTR_PARAM_CBANK
	.align		4
        /*0138*/ 	.byte	0x04, 0x0a
        /*013a*/ 	.short	(.L_2547 - .L_2546)
	.align		4
.L_2546:
        /*013c*/ 	.word	index@(.nv.constant0._ZN13group_norm_v214gn_cuda_kernelI6__halfLi320ELi3ELi32ELi80ELi256ELb0ELi16ELi320ELi320ELi4ELb1ELi21ELb0ELb0ENS_16CompileConditionILi900EEEEEvPT_PKS4_S7_S7_flPfS8_Pj)
        /*0140*/ 	.short	0x0210
        /*0142*/ 	.short	0x0048


	//----- nvinfo : EIATTR_SW_WAR
	.align		4
.L_2547:
        /*0144*/ 	.byte	0x04, 0x36
        /*0146*/ 	.short	(.L_2549 - .L_2548)
.L_2548:
        /*0148*/ 	.word	0x00000008
.L_2549:


//--------------------- .nv.info._ZN13group_norm_v214gn_cuda_kernelI6__halfLi320ELi1ELi32ELi80ELi256ELb0ELi32ELi320ELi320ELi4ELb1ELi18ELb0ELb0ENS_16CompileConditionILi900EEEEEvPT_PKS4_S7_S7_flPfS8_Pj --------------------------
	.section	.nv.info._ZN13group_norm_v214gn_cuda_kernelI6__halfLi320ELi1ELi32ELi80ELi256ELb0ELi32ELi320ELi320ELi4ELb1ELi18ELb0ELb0ENS_16CompileConditionILi900EEEEEvPT_PKS4_S7_S7_flPfS8_Pj,"",@"SHT_CUDA_INFO"
	.sectionflags	@""
	.align	4


	//----- nvinfo : EIATTR_CUDA_API_VERSION
	.align		4
        /*0000*/ 	.byte	0x04, 0x37
        /*0002*/ 	.short	(.L_2551 - .L_2550)
.L_2550:
        /*0004*/ 	.word	0x00000082


	//----- nvinfo : EIATTR_KPARAM_INFO
	.align		4
.L_2551:
        /*0008*/ 	.byte	0x04, 0x17
        /*000a*/ 	.short	(.L_2553 - .L_2552)
.L_2552:
        /*000c*/ 	.word	0x00000000
        /*0010*/ 	.short	0x0008
        /*0012*/ 	.short	0x0040
        /*0014*/ 	.byte	0x00, 0xf0, 0x21, 0x00


	//----- nvinfo : EIATTR_KPARAM_INFO
	.align		4
.L_2553:
        /*0018*/ 	.byte	0x04, 0x17
        /*001a*/ 	.short	(.L_2555 - .L_2554)
.L_2554:
        /*001c*/ 	.word	0x00000000
        /*0020*/ 	.short	0x0007
        /*0022*/ 	.short	0x0038
        /*0024*/ 	.byte	0x00, 0xf0, 0x21, 0x00


	//----- nvinfo : EIATTR_KPARAM_INFO
	.align		4
.L_2555:
        /*0028*/ 	.byte	0x04, 0x17
        /*002a*/ 	.short	(.L_2557 - .L_2556)
.L_2556:
        /*002c*/ 	.word	0x00000000
        /*0030*/ 	.short	0x0006
        /*0032*/ 	.short	0x0030
        /*0034*/ 	.byte	0x00, 0xf0, 0x21, 0x00


	//----- nvinfo : EIATTR_KPARAM_INFO
	.align		4
.L_2557:
        /*0038*/ 	.byte	0x04, 0x17
        /*003a*/ 	.short	(.L_2559 - .L_2558)
.L_2558:
        /*003c*/ 	.word	0x00000000
        /*0040*/ 	.short	0x0005
        /*0042*/ 	.short	0x0028
        /*0044*/ 	.byte	0x00, 0xf0, 0x21, 0x00


	//----- nvinfo : EIATTR_KPARAM_INFO
	.align		4
.L_2559:
        /*0048*/ 	.byte	0x04, 0x17
        /*004a*/ 	.short	(.L_2561 - .L_2560)
.L_2560:
        /*004c*/ 	.word	0x00000000
        /*0050*/ 	.short	0x0004
        /*0052*/ 	.short	0x0020
        /*0054*/ 	.byte	0x00, 0xf0, 0x11, 0x00


	//----- nvinfo : EIATTR_KPARAM_INFO
	.align		4
.L_2561:
        /*0058*/ 	.byte	0x04, 0x17
        /*005a*/ 	.short	(.L_2563 - .L_2562)
.L_2562:
        /*005c*/ 	.word	0x00000000
        /*0060*/ 	.short	0x0003
        /*0062*/ 	.short	0x0018
        /*0064*/ 	.byte	0x00, 0xf0, 0x21, 0x00


	//----- nvinfo : EIATTR_KPARAM_INFO
	.align		4
.L_2563:
        /*0068*/ 	.byte	0x04, 0x17
        /*006a*/ 	.short	(.L_2565 - .L_2564)
.L_2564:
        /*006c*/ 	.word	0x00000000
        /*0070*/ 	.short	0x0002
        /*0072*/ 	.short	0x0010
        /*0074*/ 	.byte	0x00, 0xf0, 0x21, 0x00


	//----- nvinfo : EIATTR_KPARAM_INFO
	.align		4
.L_2565:
        /*0078*/ 	.byte	0x04, 0x17
        /*007a*/ 	.short	(.L_2567 - .L_2566)
.L_2566:
        /*007c*/ 	.word	0x00000000
        /*0080*/ 	.short	0x0001
        /*0082*/ 	.short	0x0008
        /*0084*/ 	.byte	0x00, 0xf0, 0x21, 0x00


	//----- nvinfo : EIATTR_KPARAM_INFO
	.align		4
.L_2567:
        /*0088*/ 	.byte	0x04, 0x17
        /*008a*/ 	.short	(.L_2569 - .L_2568)
.L_2568:
        /*008c*/ 	.word	0x00000000
        /*0090*/ 	.short	0x0000
        /*0092*/ 	.short	0x0000
        /*0094*/ 	.byte	0x00, 0xf0, 0x21, 0x00


	//----- nvinfo : EIATTR_SPARSE_MMA_MASK
	.align		4
.L_2569:
        /*0098*/ 	.byte	0x03, 0x50
        /*009a*/ 	.short	0x0000


	//----- nvinfo : EIATTR_MAXREG_COUNT
	.align		4
        /*009c*/ 	.byte	0x03, 0x1b
        /*009e*/ 	.short	0x00a8


	//----- nvinfo : EIATTR_NUM_BARRIERS
	.align		4
        /*00a0*/ 	.byte	0x02, 0x4c
        /*00a2*/ 	.byte	0x01
	.zero		1


	//----- nvinfo : EIATTR_MERCURY_ISA_VERSION
	.align		4
        /*00a4*/ 	.byte	0x03, 0x5f
        /*00a6*/ 	.short	0x0101


	//----- nvinfo : EIATTR_COOP_GROUP_MASK_REGIDS
	.align		4
        /*00a8*/ 	.byte	0x04, 0x29
        /*00aa*/ 	.short	(.L_2571 - .L_2570)


	//   ....[0]....
.L_2570:
        /*00ac*/ 	.word	0xffffffff


	//   ....[1]....
        /*00b0*/ 	.word	0xffffffff


	//   ....[2]....
        /*00b4*/ 	.word	0xffffffff


	//   ....[3]....
        /*00b8*/ 	.word	0xffffffff


	//   ....[4]....
        /*00bc*/ 	.word	0xffffffff


	//   ....[5]....
        /*00c0*/ 	.word	0xffffffff


	//   ....[6]....
        /*00c4*/ 	.word	0xffffffff


	//   ....[7]....
        /*00c8*/ 	.word	0xffffffff


	//   ....[8]....
        /*00cc*/ 	.word	0xffffffff


	//   ....[9]....
        /*00d0*/ 	.word	0xffffffff


	//----- nvinfo : EIATTR_COOP_GROUP_INSTR_OFFSETS
	.align		4
.L_2571:
        /*00d4*/ 	.byte	0x04, 0x28
        /*00d6*/ 	.short	(.L_2573 - .L_2572)


	//   ....[0]....
.L_2572:
        /*00d8*/ 	.word	0x00001800


	//   ....[1]....
        /*00dc*/ 	.word	0x00001830


	//   ....[2]....
        /*00e0*/ 	.word	0x00001860


	//   ....[3]....
        /*00e4*/ 	.word	0x00001870


	//   ....[4]....
        /*00e8*/ 	.word	0x00001be0


	//   ....[5]....
        /*00ec*/ 	.word	0x00001bf0


	//   ....[6]....
        /*00f0*/ 	.word	0x00001c30


	//   ....[7]....
        /*00f4*/ 	.word	0x00001c50


	//   ....[8]....
        /*00f8*/ 	.word	0x00001c80


	//   ....[9]....
        /*00fc*/ 	.word	0x00001c90


	//----- nvinfo : EIATTR_EXIT_INSTR_OFFSETS
	.align		4
.L_2573:
        /*0100*/ 	.byte	0x04, 0x1c
        /*0102*/ 	.short	(.L_2575 - .L_2574)


	//   ....[0]....
.L_2574:
        /*0104*/ 	.word	0x00000080


	//   ....[1]....
        /*0108*/ 	.word	0x00002ce0


	//----- nvinfo : EIATTR_MAX_THREADS
	.align		4
.L_2575:
        /*010c*/ 	.byte	0x04, 0x05
        /*010e*/ 	.short	(.L_2577 - .L_2576)
.L_2576:
        /*0110*/ 	.word	0x00000140
        /*0114*/ 	.word	0x00000001
        /*0118*/ 	.word	0x00000001


	//----- nvinfo : EIATTR_CRS_STACK_SIZE
	.align		4
.L_2577:
        /*011c*/ 	.byte	0x04, 0x1e
        /*011e*/ 	.short	(.L_2579 - .L_2578)
.L_2578:
        /*0120*/ 	.word	0x00000000


	//----- nvinfo : EIATTR_CBANK_PARAM_SIZE
	.align		4
.L_2579:
        /*0124*/ 	.byte	0x03, 0x19
        /*0126*/ 	.short	0x0048


	//----- nvinfo : EIATTR_PARAM_CBANK
	.align		4
        /*0128*/ 	.byte	0x04, 0x0a
        /*012a*/ 	.short	(.L_2581 - .L_2580)
	.align		4
.L_2580:
        /*012c*/ 	.word	index@(.nv.constant0._ZN13group_norm_v214gn_cuda_kernelI6__halfLi320ELi1ELi32ELi80ELi256ELb0ELi32ELi320ELi320ELi4ELb1ELi18ELb0ELb0ENS_16CompileConditionILi900EEEEEvPT_PKS4_S7_S7_flPfS8_Pj)
        /*0130*/ 	.short	0x0210
        /*0132*/ 	.short	0x0048


	//----- nvinfo : EIATTR_SW_WAR
	.align		4
.L_2581:
        /*0134*/ 	.byte	0x04, 0x36
        /*0136*/ 	.short	(.L_2583 - .L_2582)
.L_2582:
        /*0138*/ 	.word	0x00000008
.L_2583:


//--------------------- .nv.info._ZN13group_norm_v214gn_cuda_kernelI6__halfLi320ELi3ELi32ELi80ELi256ELb0ELi32ELi320ELi320ELi4ELb1ELi43ELb0ELb0ENS_16CompileConditionILi900EEEEEvPT_PKS4_S7_S7_flPfS8_Pj --------------------------
	.section	.nv.info._ZN13group_norm_v214gn_cuda_kernelI6__halfLi320ELi3ELi32ELi80ELi256ELb0ELi32ELi320ELi320ELi4ELb1ELi43ELb0ELb0ENS_16CompileConditionILi900EEEEEvPT_PKS4_S7_S7_flPfS8_Pj,"",@"SHT_CUDA_INFO"
	.sectionflags	@""
	.align	4


	//----- nvinfo : EIATTR_CUDA_API_VERSION
	.align		4
        /*0000*/ 	.byte	0x04, 0x37
        /*0002*/ 	.short	(.L_2585 - .L_2584)
.L_2584:
        /*0004*/ 	.word	0x00000082


	//----- nvinfo : EIATTR_KPARAM_INFO
	.align		4
.L_2585:
        /*0008*/ 	.byte	0x04, 0x17
        /*000a*/ 	.short	(.L_2587 - .L_2586)
.L_2586:
        /*000c*/ 	.word	0x00000000
        /*0010*/ 	.short	0x0008
        /*0012*/ 	.short	0x0040
        /*0014*/ 	.byte	0x00, 0xf0, 0x21, 0x00


	//----- nvinfo : EIATTR_KPARAM_INFO
	.align		4
.L_2587:
        /*0018*/ 	.byte	0x04, 0x17
        /*001a*/ 	.short	(.L_2589 - .L_2588)
.L_2588:
        /*001c*/ 	.word	0x00000000
        /*0020*/ 	.short	0x0007
        /*0022*/ 	.short	0x0038
        /*0024*/ 	.byte	0x00, 0xf0, 0x21, 0x00


	//----- nvinfo : EIATTR_KPARAM_INFO
	.align		4
.L_2589:
        /*0028*/ 	.byte	0x04, 0x17
        /*002a*/ 	.short	(.L_2591 - .L_2590)
.L_2590:
        /*002c*/ 	.word	0x00000000
        /*0030*/ 	.short	0x0006
        /*0032*/ 	.short	0x0030
        /*0034*/ 	.byte	0x00, 0xf0, 0x21, 0x00


	//----- nvinfo : EIATTR_KPARAM_INFO
	.align		4
.L_2591:
        /*0038*/ 	.byte	0x04, 0x17
        /*003a*/ 	.short	(.L_2593 - .L_2592)
.L_2592:
        /*003c*/ 	.word	0x00000000
        /*0040*/ 	.short	0x0005
        /*0042*/ 	.short	0x0028
        /*0044*/ 	.byte	0x00, 0xf0, 0x21, 0x00


	//----- nvinfo : EIATTR_KPARAM_INFO
	.align		4
.L_2593:
        /*0048*/ 	.byte	0x04, 0x17
        /*004a*/ 	.short	(.L_2595 - .L_2594)
.L_2594:
        /*004c*/ 	.word	0x00000000
        /*0050*/ 	.short	0x0004
        /*0052*/ 	.short	0x0020
        /*0054*/ 	.byte	0x00, 0xf0, 0x11, 0x00


	//----- nvinfo : EIATTR_KPARAM_INFO
	.align		4
.L_2595:
        /*0058*/ 	.byte	0x04, 0x17
        /*005a*/ 	.short	(.L_2597 - .L_2596)
.L_2596:
        /*005c*/ 	.word	0x00000000
        /*0060*/ 	.short	0x0003
        /*0062*/ 	.short	0x0018
        /*0064*/ 	.byte	0x00, 0xf0, 0x21, 0x00


	//----- nvinfo : EIATTR_KPARAM_INFO
	.align		4
.L_2597:
        /*0068*/ 	.byte	0x04, 0x17
        /*006a*/ 	.short	(.L_2599 - .L_2598)
.L_2598:
        /*006c*/ 	.word	0x00000000
        /*0070*/ 	.short	0x0002
        /*0072*/ 	.short	0x0010
        /*0074*/ 	.byte	0x00, 0xf0, 0x21, 0x00


	//----- nvinfo : EIATTR_KPARAM_INFO
	.align		4
.L_2599:
        /*0078*/ 	.byte	0x04, 0x17
        /*007a*/ 	.short	(.L_2601 - .L_2600)
.L_2600:
        /*007c*/ 	.word	0x00000000
        /*0080*/ 	.short	0x0001
        /*0082*/ 	.short	0x0008
        /*0084*/ 	.byte	0x00, 0xf0, 0x21, 0x00


	//----- nvinfo : EIATTR_KPARAM_INFO
	.align		4
.L_2601:
        /*0088*/ 	.byte	0x04, 0x17
        /*008a*/ 	.short	(.L_2603 - .L_2602)
.L_2602:
        /*008c*/ 	.word	0x00000000
        /*0090*/ 	.short	0x0000
        /*0092*/ 	.short	0x0000
        /*0094*/ 	.byte	0x00, 0xf0, 0x21, 0x00


	//----- nvinfo : EIATTR_SPARSE_MMA_MASK
	.align		4
.L_2603:
        /*0098*/ 	.byte	0x03, 0x50
        /*009a*/ 	.short	0x0000


	//----- nvinfo : EIATTR_MAXREG_COUNT
	.align		4
        /*009c*/ 	.byte	0x03, 0x1b
        /*009e*/ 	.short	0x0040


	//----- nvinfo : EIATTR_NUM_BARRIERS
	.align		4
        /*00a0*/ 	.byte	0x02, 0x4c
        /*00a2*/ 	.byte	0x01
	.zero		1


	//----- nvinfo : EIATTR_MERCURY_ISA_VERSION
	.align		4
        /*00a4*/ 	.byte	0x03, 0x5f
        /*00a6*/ 	.short	0x0101


	//----- nvinfo : EIATTR_COOP_GROUP_MASK_REGIDS
	.align		4
        /*00a8*/ 	.byte	0x04, 0x29
        /*00aa*/ 	.short	(.L_2605 - .L_2604)


	//   ....[0]....
.L_2604:
        /*00ac*/ 	.word	0xffffffff


	//   ....[1]....
        /*00b0*/ 	.word	0xffffffff


	//   ....[2]....
        /*00b4*/ 	.word	0xffffffff


	//   ....[3]....
        /*00b8*/ 	.word	0xffffffff


	//   ....[4]....
        /*00bc*/ 	.word	0xffffffff


	//   ....[5]....
        /*00c0*/ 	.word	0xffffffff


	//   ....[6]....
        /*00c4*/ 	.word	0xffffffff


	//   ....[7]....
        /*00c8*/ 	.word	0xffffffff


	//   ....[8]....
        /*00cc*/ 	.word	0xffffffff


	//   ....[9]....
        /*00d0*/ 	.word	0xffffffff


	//----- nvinfo : EIATTR_COOP_GROUP_INSTR_OFFSETS
	.align		4
.L_2605:
        /*00d4*/ 	.byte	0x04, 0x28
        /*00d6*/ 	.short	(.L_2607 - .L_2606)


	//   ....[0]....
.L_2606:
        /*00d8*/ 	.word	0x00001830


	//   ....[1]....
        /*00dc*/ 	.word	0x00001860


	//   ....[2]....
        /*00e0*/ 	.word	0x00001890


	//   ....[3]....
        /*00e4*/ 	.word	0x000018a0


	//   ....[4]....
        /*00e8*/ 	.word	0x00001c30


	//   ....[5]....
        /*00ec*/ 	.word	0x00001c40


	//   ....[6]....
        /*00f0*/ 	.word	0x00001c70


	//   ....[7]....
        /*00f4*/ 	.word	0x00001c90


	//   ....[8]....
        /*00f8*/ 	.word	0x00001d00


	//   ....[9]....
        /*00fc*/ 	.word	0x00001d10


	//----- nvinfo : EIATTR_EXIT_INSTR_OFFSETS
	.align		4
.L_2607:
        /*0100*/ 	.byte	0x04, 0x1c
        /*0102*/ 	.short	(.L_2609 - .L_2608)


	//   ....[0]....
.L_2608:
        /*0104*/ 	.word	0x00000080


	//   ....[1]....
        /*0108*/ 	.word	0x00002d80


	//----- nvinfo : EIATTR_MAX_THREADS
	.align		4
.L_2609:
        /*010c*/ 	.byte	0x04, 0x05
        /*010e*/ 	.short	(.L_2611 - .L_2610)
.L_2610:
        /*0110*/ 	.word	0x00000140
        /*0114*/ 	.word	0x00000001
        /*0118*/ 	.word	0x00000001


	//----- nvinfo : EIATTR_CRS_STACK_SIZE
	.align		4
.L_2611:
        /*011c*/ 	.byte	0x04, 0x1e
        /*011e*/ 	.short	(.L_2613 - .L_2612)
.L_2612:
        /*0120*/ 	.word	0x00000000


	//----- nvinfo : EIATTR_CBANK_PARAM_SIZE
	.align		4
.L_2613:
        /*0124*/ 	.byte	0x03, 0x19
        /*0126*/ 	.short	0x0048


	//----- nvinfo : EIATTR_PARAM_CBANK
	.align		4
        /*0128*/ 	.byte	0x04, 0x0a
        /*012a*/ 	.short	(.L_2615 - .L_2614)
	.align		4
.L_2614:
        /*012c*/ 	.word	index@(.nv.constant0._ZN13group_norm_v214gn_cuda_kernelI6__halfLi320ELi3ELi32ELi80ELi256ELb0ELi32ELi320ELi320ELi4ELb1ELi43ELb0ELb0ENS_16CompileConditionILi900EEEEEvPT_PKS4_S7_S7_flPfS8_Pj)
        /*0130*/ 	.short	0x0210
        /*0132*/ 	.short	0x0048


	//----- nvinfo : EIATTR_SW_WAR
	.align		4
.L_2615:
        /*0134*/ 	.byte	0x04, 0x36
        /*0136*/ 	.short	(.L_2617 - .L_2616)
.L_2616:
        /*0138*/ 	.word	0x00000008
.L_2617:


//--------------------- .nv.info._ZN13group_norm_v214gn_cuda_kernelI6__halfLi320ELi1ELi32ELi80ELi256ELb0ELi64ELi320ELi320ELi4ELb1ELi37ELb0ELb0ENS_16CompileConditionILi900EEEEEvPT_PKS4_S7_S7_flPfS8_Pj --------------------------
	.section	.nv.info._ZN13group_norm_v214gn_cuda_kernelI6__halfLi320ELi1ELi32ELi80ELi256ELb0ELi64ELi320ELi320ELi4ELb1ELi37ELb0ELb0ENS_16CompileConditionILi900EEEEEvPT_PKS4_S7_S7_flPfS8_Pj,"",@"SHT_CUDA_INFO"
	.sectionflags	@""
	.align	4


	//----- nvinfo : EIATTR_CUDA_API_VERSION
	.align		4
        /*0000*/ 	.byte	0x04, 0x37
        /*0002*/ 	.short	(.L_2619 - .L_2618)
.L_2618:
        /*0004*/ 	.word	0x00000082


	//----- nvinfo : EIATTR_KPARAM_INFO
	.align		4
.L_2619:
        /*0008*/ 	.byte	0x04, 0x17
        /*000a*/ 	.short	(.L_2621 - .L_2620)
.L_2620:
        /*000c*/ 	.word	0x00000000
        /*0010*/ 	.short	0x0008
        /*0012*/ 	.short	0x0040
        /*0014*/ 	.byte	0x00, 0xf0, 0x21, 0x00


	//----- nvinfo : EIATTR_KPARAM_INFO
	.align		4
.L_2621:
        /*0018*/ 	.byte	0x04, 0x17
        /*001a*/ 	.short	(.L_2623 - .L_2622)
.L_2622:
        /*001c*/ 	.word	0x00000000
        /*0020*/ 	.short	0x0007
        /*0022*/ 	.short	0x0038
        /*0024*/ 	.byte	0x00, 0xf0, 0x21, 0x00


	//----- nvinfo : EIATTR_KPARAM_INFO
	.align		4
.L_2623:
        /*0028*/ 	.byte	0x04, 0x17
        /*002a*/ 	.short	(.L_2625 - .L_2624)
.L_2624:
        /*002c*/ 	.word	0x00000000
        /*0030*/ 	.short	0x0006
        /*0032*/ 	.short	0x0030
        /*0034*/ 	.byte	0x00, 0xf0, 0x21, 0x00


	//----- nvinfo : EIATTR_KPARAM_INFO
	.align		4
.L_2625:
        /*0038*/ 	.byte	0x04, 0x17
        /*003a*/ 	.short	(.L_2627 - .L_2626)
.L_2626:
        /*003c*/ 	.word	0x00000000
        /*0040*/ 	.short	0x0005
        /*0042*/ 	.short	0x0028
        /*0044*/ 	.byte	0x00, 0xf0, 0x21, 0x00


	//----- nvinfo : EIATTR_KPARAM_INFO
	.align		4
.L_2627:
        /*0048*/ 	.byte	0x04, 0x17
        /*004a*/ 	.short	(.L_2629 - .L_2628)
.L_2628:
        /*004c*/ 	.word	0x00000000
        /*0050*/ 	.short	0x0004
        /*0052*/ 	.short	0x0020
        /*0054*/ 	.byte	0x00, 0xf0, 0x11, 0x00


	//----- nvinfo : EIATTR_KPARAM_INFO
	.align		4
.L_2629:
        /*0058*/ 	.byte	0x04, 0x17
        /*005a*/ 	.short	(.L_2631 - .L_2630)
.L_2630:
        /*005c*/ 	.word	0x00000000
        /*0060*/ 	.short	0x0003
        /*0062*/ 	.short	0x0018
        /*0064*/ 	.byte	0x00, 0xf0, 0x21, 0x00


	//----- nvinfo : EIATTR_KPARAM_INFO
	.align		4
.L_2631:
        /*0068*/ 	.byte	0x04, 0x17
        /*006a*/ 	.short	(.L_2633 - .L_2632)
.L_2632:
        /*006c*/ 	.word	0x00000000
        /*0070*/ 	.short	0x0002
        /*0072*/ 	.short	0x0010
        /*0074*/ 	.byte	0x00, 0xf0, 0x21, 0x00


	//----- nvinfo : EIATTR_KPARAM_INFO
	.align		4
.L_2633:
        /*0078*/ 	.byte	0x04, 0x17
        /*007a*/ 	.short	(.L_2635 - .L_2634)
.L_2634:
        /*007c*/ 	.word	0x00000000
        /*0080*/ 	.short	0x0001
        /*0082*/ 	.short	0x0008
        /*0084*/ 	.byte	0x00, 0xf0, 0x21, 0x00


	//----- nvinfo : EIATTR_KPARAM_INFO
	.align		4
.L_2635:
        /*0088*/ 	.byte	0x04, 0x17
        /*008a*/ 	.short	(.L_2637 - .L_2636)
.L_2636:
        /*008c*/ 	.word	0x00000000
        /*0090*/ 	.short	0x0000
        /*0092*/ 	.short	0x0000
        /*0094*/ 	.byte	0x00, 0xf0, 0x21, 0x00


	//----- nvinfo : EIATTR_SPARSE_MMA_MASK
	.align		4
.L_2637:
        /*0098*/ 	.byte	0x03, 0x50
        /*009a*/ 	.short	0x0000


	//----- nvinfo : EIATTR_MAXREG_COUNT
	.align		4
        /*009c*/ 	.byte	0x03, 0x1b
        /*009e*/ 	.short	0x00a8


	//----- nvinfo : EIATTR_NUM_BARRIERS
	.align		4
        /*00a0*/ 	.byte	0x02, 0x4c
        /*00a2*/ 	.byte	0x01
	.zero		1


	//----- nvinfo : EIATTR_MERCURY_ISA_VERSION
	.align		4
        /*00a4*/ 	.byte	0x03, 0x5f
        /*00a6*/ 	.short	0x0101


	//----- nvinfo : EIATTR_COOP_GROUP_MASK_REGIDS
	.align		4
        /*00a8*/ 	.byte	0x04, 0x29
        /*00aa*/ 	.short	(.L_2639 - .L_2638)


	//   ....[0]....
.L_2638:
        /*00ac*/ 	.word	0xffffffff


	//   ....[1]....
        /*00b0*/ 	.word	0xffffffff


	//   ....[2]....
        /*00b4*/ 	.word	0xffffffff


	//   ....[3]....
        /*00b8*/ 	.word	0xffffffff


	//   ....[4]....
        /*00bc*/ 	.word	0xffffffff


	//   ....[5]....
        /*00c0*/ 	.word	0xffffffff


	//   ....[6]....
        /*00c4*/ 	.word	0xffffffff


	//   ....[7]....
        /*00c8*/ 	.word	0xffffffff


	//----- nvinfo : EIATTR_COOP_GROUP_INSTR_OFFSETS
	.align		4
.L_2639:
        /*00cc*/ 	.byte	0x04, 0x28
        /*00ce*/ 	.short	(.L_2641 - .L_2640)


	//   ....[0]....
.L_2640:
        /*00d0*/ 	.word	0x00002100


	//   ....[1]....
        /*00d4*/ 	.word	0x00002130


	//   ....[2]....
        /*00d8*/ 	.word	0x00002160


	//   ....[3]....
        /*00dc*/ 	.word	0x00002170


	//   ....[4]....
        /*00e0*/ 	.word	0x000024b0


	//   ....[5]....
        /*00e4*/ 	.word	0x000024c0


	//   ....[6]....
        /*00e8*/ 	.word	0x00002500


	//   ....[7]....
        /*00ec*/ 	.word	0x00002530


	//----- nvinfo : EIATTR_EXIT_INSTR_OFFSETS
	.align		4
.L_2641:
        /*00f0*/ 	.byte	0x04, 0x1c
        /*00f2*/ 	.short	(.L_2643 - .L_2642)


	//   ....[0]....
.L_2642:
        /*00f4*/ 	.word	0x00000080


	//   ....[1]....
        /*00f8*/ 	.word	0x00004160


	//----- nvinfo : EIATTR_MAX_THREADS
	.align		4
.L_2643:
        /*00fc*/ 	.byte	0x04, 0x05
        /*00fe*/ 	.short	(.L_2645 - .L_2644)
.L_2644:
        /*0100*/ 	.word	0x00000140
        /*0104*/ 	.word	0x00000001
        /*0108*/ 	.word	0x00000001


	//----- nvinfo : EIATTR_CRS_STACK_SIZE
	.align		4
.L_2645:
        /*010c*/ 	.byte	0x04, 0x1e
        /*010e*/ 	.short	(.L_2647 - .L_2646)
.L_2646:
        /*0110*/ 	.word	0x00000000


	//----- nvinfo : EIATTR_CBANK_PARAM_SIZE
	.align		4
.L_2647:
        /*0114*/ 	.byte	0x03, 0x19
        /*0116*/ 	.short	0x0048


	//----- nvinfo : EIATTR_PARAM_CBANK
	.align		4
        /*0118*/ 	.byte	0x04, 0x0a
        /*011a*/ 	.short	(.L_2649 - .L_2648)
	.align		4
.L_2648:
        /*011c*/ 	.word	index@(.nv.constant0._ZN13group_norm_v214gn_cuda_kernelI6__halfLi320ELi1ELi32ELi80ELi256ELb0ELi64ELi320ELi320ELi4ELb1ELi37ELb0ELb0ENS_16CompileConditionILi900EEEEEvPT_PKS4_S7_S7_flPfS8_Pj)
        /*0120*/ 	.short	0x0210
        /*0122*/ 	.short	0x0048


	//----- nvinfo : EIATTR_SW_WAR
	.align		4
.L_2649:
        /*0124*/ 	.byte	0x04, 0x36
        /*0126*/ 	.short	(.L_2651 - .L_2650)
.L_2650:
        /*0128*/ 	.word	0x00000008
.L_2651:


//--------------------- .nv.info._ZN13group_norm_v214gn_cuda_kernelI6__halfLi320ELi1ELi32ELi80ELi256ELb0ELi128ELi320ELi320ELi4ELb1ELi74ELb0ELb0ENS_16CompileConditionILi900EEEEEvPT_PKS4_S7_S7_flPfS8_Pj --------------------------
	.section	.nv.info._ZN13group_norm_v214gn_cuda_kernelI6__halfLi320ELi1ELi32ELi80ELi256ELb0ELi128ELi320ELi320ELi4ELb1ELi74ELb0ELb0ENS_16CompileConditionILi900EEEEEvPT_PKS4_S7_S7_flPfS8_Pj,"",@"SHT_CUDA_INFO"
	.sectionflags	@""
	.align	4


	//----- nvinfo : EIATTR_CUDA_API_VERSION
	.align		4
        /*0000*/ 	.byte	0x04, 0x37
        /*0002*/ 	.short	(.L_2653 - .L_2652)
.L_2652:
        /*0004*/ 	.word	0x00000082


	//----- nvinfo : EIATTR_KPARAM_INFO
	.align		4
.L_2653:
        /*0008*/ 	.byte	0x04, 0x17
        /*000a*/ 	.short	(.L_2655 - .L_2654)
.L_2654:
        /*000c*/ 	.word	0x00000000
        /*0010*/ 	.short	0x0008
        /*0012*/ 	.short	0x0040
        /*0014*/ 	.byte	0x00, 0xf0, 0x21, 0x00


	//----- nvinfo : EIATTR_KPARAM_INFO
	.align		4
.L_2655:
        /*0018*/ 	.byte	0x04, 0x17
        /*001a*/ 	.short	(.L_2657 - .L_2656)
.L_2656:
        /*001c*/ 	.word	0x00000000
        /*0020*/ 	.short	0x0007
        /*0022*/ 	.short	0x0038
        /*0024*/ 	.byte	0x00, 0xf0, 0x21, 0x00


	//----- nvinfo : EIATTR_KPARAM_INFO
	.align		4
.L_2657:
        /*0028*/ 	.byte	0x04, 0x17
        /*002a*/ 	.short	(.L_2659 - .L_2658)
.L_2658:
        /*002c*/ 	.word	0x00000000
        /*0030*/ 	.short	0x0006
        /*0032*/ 	.short	0x0030
        /*0034*/ 	.byte	0x00, 0xf0, 0x21, 0x00


	//----- nvinfo : EIATTR_KPARAM_INFO
	.align		4
.L_2659:
        /*0038*/ 	.byte	0x04, 0x17
        /*003a*/ 	.short	(.L_2661 - .L_2660)
.L_2660:
        /*003c*/ 	.word	0x00000000
        /*0040*/ 	.short	0x0005
        /*0042*/ 	.short	0x0028
        /*0044*/ 	.byte	0x00, 0xf0, 0x21, 0x00


	//----- nvinfo : EIATTR_KPARAM_INFO
	.align		4
.L_2661:
        /*0048*/ 	.byte	0x04, 0x17
        /*004a*/ 	.short	(.L_2663 - .L_2662)
.L_2662:
        /*004c*/ 	.word	0x00000000
        /*0050*/ 	.short	0x0004
        /*0052*/ 	.short	0x0020
        /*0054*/ 	.byte	0x00, 0xf0, 0x11, 0x00


	//----- nvinfo : EIATTR_KPARAM_INFO
	.align		4
.L_2663:
        /*0058*/ 	.byte	0x04, 0x17
        /*005a*/ 	.short	(.L_2665 - .L_2664)
.L_2664:
        /*005c*/ 	.word	0x00000000
        /*0060*/ 	.short	0x0003
        /*0062*/ 	.short	0x0018
        /*0064*/ 	.byte	0x00, 0xf0, 0x21, 0x00


	//----- nvinfo : EIATTR_KPARAM_INFO
	.align		4
.L_2665:
        /*0068*/ 	.byte	0x04, 0x17
        /*006a*/ 	.short	(.L_2667 - .L_2666)
.L_2666:
        /*006c*/ 	.word	0x00000000
        /*0070*/ 	.short	0x0002
        /*0072*/ 	.short	0x0010
        /*0074*/ 	.byte	0x00, 0xf0, 0x21, 0x00


	//----- nvinfo : EIATTR_KPARAM_INFO
	.align		4
.L_2667:
        /*0078*/ 	.byte	0x04, 0x17
        /*007a*/ 	.short	(.L_2669 - .L_2668)
.L_2668:
        /*007c*/ 	.word	0x00000000
        /*0080*/ 	.short	0x0001
        /*0082*/ 	.short	0x0008
        /*0084*/ 	.byte	0x00, 0xf0, 0x21, 0x00


	//----- nvinfo : EIATTR_KPARAM_INFO
	.align		4
.L_2669:
        /*0088*/ 	.byte	0x04, 0x17
        /*008a*/ 	.short	(.L_2671 - .L_2670)
.L_2670:
        /*008c*/ 	.word	0x00000000
        /*0090*/ 	.short	0x0000
        /*0092*/ 	.short	0x0000
        /*0094*/ 	.byte	0x00, 0xf0, 0x21, 0x00


	//----- nvinfo : EIATTR_SPARSE_MMA_MASK
	.align		4
.L_2671:
        /*0098*/ 	.byte	0x03, 0x50
        /*009a*/ 	.short	0x0000


	//----- nvinfo : EIATTR_MAXREG_COUNT
	.align		4
        /*009c*/ 	.byte	0x03, 0x1b
        /*009e*/ 	.short	0x00a8


	//----- nvinfo : EIATTR_NUM_BARRIERS
	.align		4
        /*00a0*/ 	.byte	0x02, 0x4c
        /*00a2*/ 	.byte	0x01
	.zero		1


	//----- nvinfo : EIATTR_ANNOTATIONS
	.align		4
        /*00a4*/ 	.byte	0x04, 0x55
        /*00a6*/ 	.short	(.L_2673 - .L_2672)


	//   ....[0]....
.L_2672:
        /* <DEDUP_REMOVED lines=76> */


	//----- nvinfo : EIATTR_MERCURY_ISA_VERSION
	.align		4
.L_2673:
        /*0558*/ 	.byte	0x03, 0x5f
        /*055a*/ 	.short	0x0101


	//----- nvinfo : EIATTR_COOP_GROUP_MASK_REGIDS
	.align		4
        /*055c*/ 	.byte	0x04, 0x29
        /*055e*/ 	.short	(.L_2675 - .L_2674)


	//   ....[0]....
.L_2674:
        /*0560*/ 	.word	0xffffffff


	//   ....[1]....
        /*0564*/ 	.word	0xffffffff


	//   ....[2]....
        /*0568*/ 	.word	0xffffffff


	//   ....[3]....
        /*056c*/ 	.word	0xffffffff


	//   ....[4]....
        /*0570*/ 	.word	0xffffffff


	//   ....[5]....
        /*0574*/ 	.word	0xffffffff


	//----- nvinfo : EIATTR_COOP_GROUP_INSTR_OFFSETS
	.align		4
.L_2675:
        /*0578*/ 	.byte	0x04, 0x28
        /*057a*/ 	.short	(.L_2677 - .L_2676)


	//   ....[0]....
.L_2676:
        /*057c*/ 	.word	0x000034f0


	//   ....[1]....
        /*0580*/ 	.word	0x00003500


	//   ....[2]....
        /*0584*/ 	.word	0x00003570


	//   ....[3]....
        /*0588*/ 	.word	0x00003590


	//   ....[4]....
        /*058c*/ 	.word	0x00003920


	//   ....[5]....
        /*0590*/ 	.word	0x00003930


	//----- nvinfo : EIATTR_EXIT_INSTR_OFFSETS
	.align		4
.L_2677:
        /*0594*/ 	.byte	0x04, 0x1c
        /*0596*/ 	.short	(.L_2679 - .L_2678)


	//   ....[0]....
.L_2678:
        /*0598*/ 	.word	0x00000090


	//   ....[1]....
        /*059c*/ 	.word	0x00007770


	//----- nvinfo : EIATTR_MAX_THREADS
	.align		4
.L_2679:
        /*05a0*/ 	.byte	0x04, 0x05
        /*05a2*/ 	.short	(.L_2681 - .L_2680)
.L_2680:
        /*05a4*/ 	.word	0x00000140
        /*05a8*/ 	.word	0x00000001
        /*05ac*/ 	.word	0x00000001


	//----- nvinfo : EIATTR_CRS_STACK_SIZE
	.align		4
.L_2681:
        /*05b0*/ 	.byte	0x04, 0x1e
        /*05b2*/ 	.short	(.L_2683 - .L_2682)
.L_2682:
        /*05b4*/ 	.word	0x00000000


	//----- nvinfo : EIATTR_CBANK_PARAM_SIZE
	.align		4
.L_2683:
        /*05b8*/ 	.byte	0x03, 0x19
        /*05ba*/ 	.short	0x0048


	//----- nvinfo : EIATTR_PARAM_CBANK
	.align		4
        /*05bc*/ 	.byte	0x04, 0x0a
        /*05be*/ 	.short	(.L_2685 - .L_2684)
	.align		4
.L_2684:
        /*05c0*/ 	.word	index@(.nv.constant0._ZN13group_norm_v214gn_cuda_kernelI6__halfLi320ELi1ELi32ELi80ELi256ELb0ELi128ELi320ELi320ELi4ELb1ELi74ELb0ELb0ENS_16CompileConditionILi900EEEEEvPT_PKS4_S7_S7_flPfS8_Pj)
        /*05c4*/ 	.short	0x0210
        /*05c6*/ 	.short	0x0048


	//----- nvinfo : EIATTR_SW_WAR
	.align		4
.L_2685:
        /*05c8*/ 	.byte	0x04, 0x36
        /*05ca*/ 	.short	(.L_2687 - .L_2686)
.L_2686:
        /*05cc*/ 	.word	0x00000008
.L_2687:


//--------------------- .nv.info._ZN13group_norm_v214gn_cuda_kernelI6__halfLi320ELi1ELi32ELi80ELi256ELb0ELi128ELi320ELi320ELi4ELb0ELi74ELb0ELb1ENS_16CompileConditionILi900EEEEEvPT_PKS4_S7_S7_flPfS8_Pj --------------------------
	.section	.nv.info._ZN13group_norm_v214gn_cuda_kernelI6__halfLi320ELi1ELi32ELi80ELi256ELb0ELi128ELi320ELi320ELi4ELb0ELi74ELb0ELb1ENS_16CompileConditionILi900EEEEEvPT_PKS4_S7_S7_flPfS8_Pj,"",@"SHT_CUDA_INFO"
	.sectionflags	@""
	.align	4


	//----- nvinfo : EIATTR_CUDA_API_VERSION
	.align		4
        /*0000*/ 	.byte	0x04, 0x37
        /*0002*/ 	.short	(.L_2689 - .L_2688)
.L_2688:
        /*0004*/ 	.word	0x00000082


	//----- nvinfo : EIATTR_KPARAM_INFO
	.align		4
.L_2689:
        /*0008*/ 	.byte	0x04, 0x17
        /*000a*/ 	.short	(.L_2691 - .L_2690)
.L_2690:
        /*000c*/ 	.word	0x00000000
        /*0010*/ 	.short	0x0008
        /*0012*/ 	.short	0x0040
        /*0014*/ 	.byte	0x00, 0xf0, 0x21, 0x00


	//----- nvinfo : EIATTR_KPARAM_INFO
	.align		4
.L_2691:
        /*0018*/ 	.byte	0x04, 0x17
        /*001a*/ 	.short	(.L_2693 - .L_2692)
.L_2692:
        /*001c*/ 	.word	0x00000000
        /*0020*/ 	.short	0x0007
        /*0022*/ 	.short	0x0038
        /*0024*/ 	.byte	0x00, 0xf0, 0x21, 0x00


	//----- nvinfo : EIATTR_KPARAM_INFO
	.align		4
.L_2693:
        /*0028*/ 	.byte	0x04, 0x17
        /*002a*/ 	.short	(.L_2695 - .L_2694)
.L_2694:
        /*002c*/ 	.word	0x00000000
        /*0030*/ 	.short	0x0006
        /*0032*/ 	.short	0x0030
        /*0034*/ 	.byte	0x00, 0xf0, 0x21, 0x00


	//----- nvinfo : EIATTR_KPARAM_INFO
	.align		4
.L_2695:
        /*0038*/ 	.byte	0x04, 0x17
        /*003a*/ 	.short	(.L_2697 - .L_2696)
.L_2696:
        /*003c*/ 	.word	0x00000000
        /*0040*/ 	.short	0x0005
        /*0042*/ 	.short	0x0028
        /*0044*/ 	.byte	0x00, 0xf0, 0x21, 0x00


	//----- nvinfo : EIATTR_KPARAM_INFO
	.align		4
.L_2697:
        /*0048*/ 	.byte	0x04, 0x17
        /*004a*/ 	.short	(.L_2699 - .L_2698)
.L_2698:
        /*004c*/ 	.word	0x00000000
        /*0050*/ 	.short	0x0004
        /*0052*/ 	.short	0x0020
        /*0054*/ 	.byte	0x00, 0xf0, 0x11, 0x00


	//----- nvinfo : EIATTR_KPARAM_INFO
	.align		4
.L_2699:
        /*0058*/ 	.byte	0x04, 0x17
        /*005a*/ 	.short	(.L_2701 - .L_2700)
.L_2700:
        /*005c*/ 	.word	0x00000000
        /*0060*/ 	.short	0x0003
        /*0062*/ 	.short	0x0018
        /*0064*/ 	.byte	0x00, 0xf0, 0x21, 0x00


	//----- nvinfo : EIATTR_KPARAM_INFO
	.align		4
.L_2701:
        /*0068*/ 	.byte	0x04, 0x17
        /*006a*/ 	.short	(.L_2703 - .L_2702)
.L_2702:
        /*006c*/ 	.word	0x00000000
        /*0070*/ 	.short	0x0002
        /*0072*/ 	.short	0x0010
        /*0074*/ 	.byte	0x00, 0xf0, 0x21, 0x00


	//----- nvinfo : EIATTR_KPARAM_INFO
	.align		4
.L_2703:
        /*0078*/ 	.byte	0x04, 0x17
        /*007a*/ 	.short	(.L_2705 - .L_2704)
.L_2704:
        /*007c*/ 	.word	0x00000000
        /*0080*/ 	.short	0x0001
        /*0082*/ 	.short	0x0008
        /*0084*/ 	.byte	0x00, 0xf0, 0x21, 0x00


	//----- nvinfo : EIATTR_KPARAM_INFO
	.align		4
.L_2705:
        /*0088*/ 	.byte	0x04, 0x17
        /*008a*/ 	.short	(.L_2707 - .L_2706)
.L_2706:
        /*008c*/ 	.word	0x00000000
        /*0090*/ 	.short	0x0000
        /*0092*/ 	.short	0x0000
        /*0094*/ 	.byte	0x00, 0xf0, 0x21, 0x00


	//----- nvinfo : EIATTR_SPARSE_MMA_MASK
	.align		4
.L_2707:
        /*0098*/ 	.byte	0x03, 0x50
        /*009a*/ 	.short	0x0000


	//----- nvinfo : EIATTR_MAXREG_COUNT
	.align		4
        /*009c*/ 	.byte	0x03, 0x1b
        /*009e*/ 	.short	0x00a8


	//----- nvinfo : EIATTR_NUM_BARRIERS
	.align		4
        /*00a0*/ 	.byte	0x02, 0x4c
        /*00a2*/ 	.byte	0x01
	.zero		1


	//----- nvinfo : EIATTR_MERCURY_ISA_VERSION
	.align		4
        /*00a4*/ 	.byte	0x03, 0x5f
        /*00a6*/ 	.short	0x0101


	//----- nvinfo : EIATTR_COOP_GROUP_MASK_REGIDS
	.align		4
        /*00a8*/ 	.byte	0x04, 0x29
        /*00aa*/ 	.short	(.L_2709 - .L_2708)


	//   ....[0]....
.L_2708:
        /*00ac*/ 	.word	0xffffffff


	//   ....[1]....
        /*00b0*/ 	.word	0xffffffff


	//   ....[2]....
        /*00b4*/ 	.word	0xffffffff


	//   ....[3]....
        /*00b8*/ 	.word	0xffffffff


	//   ....[4]....
        /*00bc*/ 	.word	0xffffffff


	//   ....[5]....
        /*00c0*/ 	.word	0xffffffff


	//   ....[6]....
        /*00c4*/ 	.word	0xffffffff


	//   ....[7]....
        /*00c8*/ 	.word	0xffffffff


	//----- nvinfo : EIATTR_COOP_GROUP_INSTR_OFFSETS
	.align		4
.L_2709:
        /*00cc*/ 	.byte	0x04, 0x28
        /*00ce*/ 	.short	(.L_2711 - .L_2710)


	//   ....[0]....
.L_2710:
        /*00d0*/ 	.word	0x000031e0


	//   ....[1]....
        /*00d4*/ 	.word	0x00003210


	//   ....[2]....
        /*00d8*/ 	.word	0x00003290


	//   ....[3]....
        /*00dc*/ 	.word	0x000032b0


	//   ....[4]....
        /*00e0*/ 	.word	0x00003350


	//   ....[5]....
        /*00e4*/ 	.word	0x00003530


	//   ....[6]....
        /*00e8*/ 	.word	0x00003540


	//   ....[7]....
        /*00ec*/ 	.word	0x00003580


	//----- nvinfo : EIATTR_EXIT_INSTR_OFFSETS
	.align		4
.L_2711:
        /*00f0*/ 	.byte	0x04, 0x1c
        /*00f2*/ 	.short	(.L_2713 - .L_2712)


	//   ....[0]....
.L_2712:
        /*00f4*/ 	.word	0x000073d0


	//   ....[1]....
        /*00f8*/ 	.word	0x000073f0


	//----- nvinfo : EIATTR_MAX_THREADS
	.align		4
.L_2713:
        /*00fc*/ 	.byte	0x04, 0x05
        /*00fe*/ 	.short	(.L_2715 - .L_2714)
.L_2714:
        /*0100*/ 	.word	0x00000140
        /*0104*/ 	.word	0x00000001
        /*0108*/ 	.word	0x00000001


	//----- nvinfo : EIATTR_CRS_STACK_SIZE
	.align		4
.L_2715:
        /*010c*/ 	.byte	0x04, 0x1e
        /*010e*/ 	.short	(.L_2717 - .L_2716)
.L_2716:
        /*0110*/ 	.word	0x00000000


	//----- nvinfo : EIATTR_CBANK_PARAM_SIZE
	.align		4
.L_2717:
        /*0114*/ 	.byte	0x03, 0x19
        /*0116*/ 	.short	0x0048


	//----- nvinfo : EIATTR_PARAM_CBANK
	.align		4
        /*0118*/ 	.byte	0x04, 0x0a
        /*011a*/ 	.short	(.L_2719 - .L_2718)
	.align		4
.L_2718:
        /*011c*/ 	.word	index@(.nv.constant0._ZN13group_norm_v214gn_cuda_kernelI6__halfLi320ELi1ELi32ELi80ELi256ELb0ELi128ELi320ELi320ELi4ELb0ELi74ELb0ELb1ENS_16CompileConditionILi900EEEEEvPT_PKS4_S7_S7_flPfS8_Pj)
        /*0120*/ 	.short	0x0210
        /*0122*/ 	.short	0x0048


	//----- nvinfo : EIATTR_SW_WAR
	.align		4
.L_2719:
        /*0124*/ 	.byte	0x04, 0x36
        /*0126*/ 	.short	(.L_2721 - .L_2720)
.L_2720:
        /*0128*/ 	.word	0x00000008
.L_2721:


//--------------------- .nv.info._ZN13group_norm_v214gn_cuda_kernelI6__halfLi320ELi3ELi32ELi80ELi256ELb0ELi64ELi320ELi320ELi4ELb1ELi87ELb0ELb0ENS_16CompileConditionILi900EEEEEvPT_PKS4_S7_S7_flPfS8_Pj --------------------------
	.section	.nv.info._ZN13group_norm_v214gn_cuda_kernelI6__halfLi320ELi3ELi32ELi80ELi256ELb0ELi64ELi320ELi320ELi4ELb1ELi87ELb0ELb0ENS_16CompileConditionILi900EEEEEvPT_PKS4_S7_S7_flPfS8_Pj,"",@"SHT_CUDA_INFO"
	.sectionflags	@""
	.align	4


	//----- nvinfo : EIATTR_CUDA_API_VERSION
	.align		4
        /*0000*/ 	.byte	0x04, 0x37
        /*0002*/ 	.short	(.L_2723 - .L_2722)
.L_2722:
        /*0004*/ 	.word	0x00000082


	//----- nvinfo : EIATTR_KPARAM_INFO
	.align		4
.L_2723:
        /*0008*/ 	.byte	0x04, 0x17
        /*000a*/ 	.short	(.L_2725 - .L_2724)
.L_2724:
        /*000c*/ 	.word	0x00000000
        /*0010*/ 	.short	0x0008
        /*0012*/ 	.short	0x0040
        /*0014*/ 	.byte	0x00, 0xf0, 0x21, 0x00


	//----- nvinfo : EIATTR_KPARAM_INFO
	.align		4
.L_2725:
        /*0018*/ 	.byte	0x04, 0x17
        /*001a*/ 	.short	(.L_2727 - .L_2726)
.L_2726:
        /*001c*/ 	.word	0x00000000
        /*0020*/ 	.short	0x0007
        /*0022*/ 	.short	0x0038
        /*0024*/ 	.byte	0x00, 0xf0, 0x21, 0x00


	//----- nvinfo : EIATTR_KPARAM_INFO
	.align		4
.L_2727:
        /*0028*/ 	.byte	0x04, 0x17
        /*002a*/ 	.short	(.L_2729 - .L_2728)
.L_2728:
        /*002c*/ 	.word	0x00000000
        /*0030*/ 	.short	0x0006
        /*0032*/ 	.short	0x0030
        /*0034*/ 	.byte	0x00, 0xf0, 0x21, 0x00


	//----- nvinfo : EIATTR_KPARAM_INFO
	.align		4
.L_2729:
        /*0038*/ 	.byte	0x04, 0x17
        /*003a*/ 	.short	(.L_2731 - .L_2730)
.L_2730:
        /*003c*/ 	.word	0x00000000
        /*0040*/ 	.short	0x0005
        /*0042*/ 	.short	0x0028
        /*0044*/ 	.byte	0x00, 0xf0, 0x21, 0x00


	//----- nvinfo : EIATTR_KPARAM_INFO
	.align		4
.L_2731:
        /*0048*/ 	.byte	0x04, 0x17
        /*004a*/ 	.short	(.L_2733 - .L_2732)
.L_2732:
        /*004c*/ 	.word	0x00000000
        /*0050*/ 	.short	0x0004
        /*0052*/ 	.short	0x0020
        /*0054*/ 	.byte	0x00, 0xf0, 0x11, 0x00


	//----- nvinfo : EIATTR_KPARAM_INFO
	.align		4
.L_2733:
        /*0058*/ 	.byte	0x04, 0x17
        /*005a*/ 	.short	(.L_2735 - .L_2734)
.L_2734:
        /*005c*/ 	.word	0x00000000
        /*0060*/ 	.short	0x0003
        /*0062*/ 	.short	0x0018
        /*0064*/ 	.byte	0x00, 0xf0, 0x21, 0x00


	//----- nvinfo : EIATTR_KPARAM_INFO
	.align		4
.L_2735:
        /*0068*/ 	.byte	0x04, 0x17
        /*006a*/ 	.short	(.L_2737 - .L_2736)
.L_2736:
        /*006c*/ 	.word	0x00000000
        /*0070*/ 	.short	0x0002
        /*0072*/ 	.short	0x0010
        /*0074*/ 	.byte	0x00, 0xf0, 0x21, 0x00


	//----- nvinfo : EIATTR_KPARAM_INFO
	.align		4
.L_2737:
        /*0078*/ 	.byte	0x04, 0x17
        /*007a*/ 	.short	(.L_2739 - .L_2738)
.L_2738:
        /*007c*/ 	.word	0x00000000
        /*0080*/ 	.short	0x0001
        /*0082*/ 	.short	0x0008
        /*0084*/ 	.byte	0x00, 0xf0, 0x21, 0x00


	//----- nvinfo : EIATTR_KPARAM_INFO
	.align		4
.L_2739:
        /*0088*/ 	.byte	0x04, 0x17
        /*008a*/ 	.short	(.L_2741 - .L_2740)
.L_2740:
        /*008c*/ 	.word	0x00000000
        /*0090*/ 	.short	0x0000
        /*0092*/ 	.short	0x0000
        /*0094*/ 	.byte	0x00, 0xf0, 0x21, 0x00


	//----- nvinfo : EIATTR_SPARSE_MMA_MASK
	.align		4
.L_2741:
        /*0098*/ 	.byte	0x03, 0x50
        /*009a*/ 	.short	0x0000


	//----- nvinfo : EIATTR_MAXREG_COUNT
	.align		4
        /*009c*/ 	.byte	0x03, 0x1b
        /*009e*/ 	.short	0x0040


	//----- nvinfo : EIATTR_NUM_BARRIERS
	.align		4
        /*00a0*/ 	.byte	0x02, 0x4c
        /*00a2*/ 	.byte	0x01
	.zero		1


	//----- nvinfo : EIATTR_ANNOTATIONS
	.align		4
        /*00a4*/ 	.byte	0x04, 0x55
        /*00a6*/ 	.short	(.L_2743 - .L_2742)


	//   ....[0]....
.L_2742:
        /* <DEDUP_REMOVED lines=87> */


	//----- nvinfo : EIATTR_MERCURY_ISA_VERSION
	.align		4
.L_2743:
        /*0600*/ 	.byte	0x03, 0x5f
        /*0602*/ 	.short	0x0101


	//----- nvinfo : EIATTR_COOP_GROUP_MASK_REGIDS
	.align		4
        /*0604*/ 	.byte	0x04, 0x29
        /*0606*/ 	.short	(.L_2745 - .L_2744)


	//   ....[0]....
.L_2744:
        /*0608*/ 	.word	0xffffffff


	//   ....[1]....
        /*060c*/ 	.word	0xffffffff


	//   ....[2]....
        /*0610*/ 	.word	0xffffffff


	//   ....[3]....
        /*0614*/ 	.word	0xffffffff


	//   ....[4]....
        /*0618*/ 	.word	0xffffffff


	//   ....[5]....
        /*061c*/ 	.word	0xffffffff


	//   ....[6]....
        /*0620*/ 	.word	0xffffffff


	//   ....[7]....
        /*0624*/ 	.word	0xffffffff


	//----- nvinfo : EIATTR_COOP_GROUP_INSTR_OFFSETS
	.align		4
.L_2745:
        /*0628*/ 	.byte	0x04, 0x28
        /*062a*/ 	.short	(.L_2747 - .L_2746)


	//   ....[0]....
.L_2746:
        /*062c*/ 	.word	0x00002400


	//   ....[1]....
        /*0630*/ 	.word	0x00002430


	//   ....[2]....
        /*0634*/ 	.word	0x00002460


	//   ....[3]....
        /*0638*/ 	.word	0x00002470


	//   ....[4]....
        /*063c*/ 	.word	0x00002810


	//   ....[5]....
        /*0640*/ 	.word	0x00002830


	//   ....[6]....
        /*0644*/ 	.word	0x00002850


	//   ....[7]....
        /*0648*/ 	.word	0x00002870


	//----- nvinfo : EIATTR_EXIT_INSTR_OFFSETS
	.align		4
.L_2747:
        /*064c*/ 	.byte	0x04, 0x1c
        /*064e*/ 	.short	(.L_2749 - .L_2748)


	//   ....[0]....
.L_2748:
        /*0650*/ 	.word	0x00000090


	//   ....[1]....
        /*0654*/ 	.word	0x00004da0


	//----- nvinfo : EIATTR_MAX_THREADS
	.align		4
.L_2749:
        /*0658*/ 	.byte	0x04, 0x05
        /*065a*/ 	.short	(.L_2751 - .L_2750)
.L_2750:
        /*065c*/ 	.word	0x00000140
        /*0660*/ 	.word	0x00000001
        /*0664*/ 	.word	0x00000001


	//----- nvinfo : EIATTR_CRS_STACK_SIZE
	.align		4
.L_2751:
        /*0668*/ 	.byte	0x04, 0x1e
        /*066a*/ 	.short	(.L_2753 - .L_2752)
.L_2752:
        /*066c*/ 	.word	0x00000000


	//----- nvinfo : EIATTR_CBANK_PARAM_SIZE
	.align		4
.L_2753:
        /*0670*/ 	.byte	0x03, 0x19
        /*0672*/ 	.short	0x0048


	//----- nvinfo : EIATTR_PARAM_CBANK
	.align		4
        /*0674*/ 	.byte	0x04, 0x0a
        /*0676*/ 	.short	(.L_2755 - .L_2754)
	.align		4
.L_2754:
        /*0678*/ 	.word	index@(.nv.constant0._ZN13group_norm_v214gn_cuda_kernelI6__halfLi320ELi3ELi32ELi80ELi256ELb0ELi64ELi320ELi320ELi4ELb1ELi87ELb0ELb0ENS_16CompileConditionILi900EEEEEvPT_PKS4_S7_S7_flPfS8_Pj)
        /*067c*/ 	.short	0x0210
        /*067e*/ 	.short	0x0048


	//----- nvinfo : EIATTR_SW_WAR
	.align		4
.L_2755:
        /*0680*/ 	.byte	0x04, 0x36
        /*0682*/ 	.short	(.L_2757 - .L_2756)
.L_2756:
        /*0684*/ 	.word	0x00000008
.L_2757:


//--------------------- .nv.info._ZN13group_norm_v214gn_cuda_kernelI6__halfLi320ELi2ELi32ELi80ELi256ELb0ELi64ELi320ELi320ELi4ELb1ELi74ELb0ELb0ENS_16CompileConditionILi900EEEEEvPT_PKS4_S7_S7_flPfS8_Pj --------------------------
	.section	.nv.info._ZN13group_norm_v214gn_cuda_kernelI6__halfLi320ELi2ELi32ELi80ELi256ELb0ELi64ELi320ELi320ELi4ELb1ELi74ELb0ELb0ENS_16CompileConditionILi900EEEEEvPT_PKS4_S7_S7_flPfS8_Pj,"",@"SHT_CUDA_INFO"
	.sectionflags	@""
	.align	4


	//----- nvinfo : EIATTR_CUDA_API_VERSION
	.align		4
        /*0000*/ 	.byte	0x04, 0x37
        /*0002*/ 	.short	(.L_2759 - .L_2758)
.L_2758:
        /*0004*/ 	.word	0x00000082


	//----- nvinfo : EIATTR_KPARAM_INFO
	.align		4
.L_2759:
        /*0008*/ 	.byte	0x04, 0x17
        /*000a*/ 	.short	(.L_2761 - .L_2760)
.L_2760:
        /*000c*/ 	.word	0x00000000
        /*0010*/ 	.short	0x0008
        /*0012*/ 	.short	0x0040
        /*0014*/ 	.byte	0x00, 0xf0, 0x21, 0x00


	//----- nvinfo : EIATTR_KPARAM_INFO
	.align		4
.L_2761:
        /*0018*/ 	.byte	0x04, 0x17
        /*001a*/ 	.short	(.L_2763 - .L_2762)
.L_2762:
        /*001c*/ 	.word	0x00000000
        /*0020*/ 	.short	0x0007
        /*0022*/ 	.short	0x0038
        /*0024*/ 	.byte	0x00, 0xf0, 0x21, 0x00


	//----- nvinfo : EIATTR_KPARAM_INFO
	.align		4
.L_2763:
        /*0028*/ 	.byte	0x04, 0x17
        /*002a*/ 	.short	(.L_2765 - .L_2764)
.L_2764:
        /*002c*/ 	.word	0x00000000
        /*0030*/ 	.short	0x0006
        /*0032*/ 	.short	0x0030
        /*0034*/ 	.byte	0x00, 0xf0, 0x21, 0x00


	//----- nvinfo : EIATTR_KPARAM_INFO
	.align		4
.L_2765:
        /*0038*/ 	.byte	0x04, 0x17
        /*003a*/ 	.short	(.L_2767 - .L_2766)
.L_2766:
        /*003c*/ 	.word	0x00000000
        /*0040*/ 	.short	0x0005
        /*0042*/ 	.short	0x0028
        /*0044*/ 	.byte	0x00, 0xf0, 0x21, 0x00


	//----- nvinfo : EIATTR_KPARAM_INFO
	.align		4
.L_2767:
        /*0048*/ 	.byte	0x04, 0x17
        /*004a*/ 	.short	(.L_2769 - .L_2768)
.L_2768:
        /*004c*/ 	.word	0x00000000
        /*0050*/ 	.short	0x0004
        /*0052*/ 	.short	0x0020
        /*0054*/ 	.byte	0x00, 0xf0, 0x11, 0x00


	//----- nvinfo : EIATTR_KPARAM_INFO
	.align		4
.L_2769:
        /*0058*/ 	.byte	0x04, 0x17
        /*005a*/ 	.short	(.L_2771 - .L_2770)
.L_2770:
        /*005c*/ 	.word	0x00000000
        /*0060*/ 	.short	0x0003
        /*0062*/ 	.short	0x0018
        /*0064*/ 	.byte	0x00, 0xf0, 0x21, 0x00


	//----- nvinfo : EIATTR_KPARAM_INFO
	.align		4
.L_2771:
        /*0068*/ 	.byte	0x04, 0x17
        /*006a*/ 	.short	(.L_2773 - .L_2772)
.L_2772:
        /*006c*/ 	.word	0x00000000
        /*0070*/ 	.short	0x0002
        /*0072*/ 	.short	0x0010
        /*0074*/ 	.byte	0x00, 0xf0, 0x21, 0x00


	//----- nvinfo : EIATTR_KPARAM_INFO
	.align		4
.L_2773:
        /*0078*/ 	.byte	0x04, 0x17
        /*007a*/ 	.short	(.L_2775 - .L_2774)
.L_2774:
        /*007c*/ 	.word	0x00000000
        /*0080*/ 	.short	0x0001
        /*0082*/ 	.short	0x0008
        /*0084*/ 	.byte	0x00, 0xf0, 0x21, 0x00


	//----- nvinfo : EIATTR_KPARAM_INFO
	.align		4
.L_2775:
        /*0088*/ 	.byte	0x04, 0x17
        /*008a*/ 	.short	(.L_2777 - .L_2776)
.L_2776:
        /*008c*/ 	.word	0x00000000
        /*0090*/ 	.short	0x0000
        /*0092*/ 	.short	0x0000
        /*0094*/ 	.byte	0x00, 0xf0, 0x21, 0x00


	//----- nvinfo : EIATTR_SPARSE_MMA_MASK
	.align		4
.L_2777:
        /*0098*/ 	.byte	0x03, 0x50
        /*009a*/ 	.short	0x0000


	//----- nvinfo : EIATTR_MAXREG_COUNT
	.align		4
        /*009c*/ 	.byte	0x03, 0x1b
        /*009e*/ 	.short	0x0060


	//----- nvinfo : EIATTR_NUM_BARRIERS
	.align		4
        /*00a0*/ 	.byte	0x02, 0x4c
        /*00a2*/ 	.byte	0x01
	.zero		1


	//----- nvinfo : EIATTR_ANNOTATIONS
	.align		4
        /*00a4*/ 	.byte	0x04, 0x55
        /*00a6*/ 	.short	(.L_2779 - .L_2778)


	//   ....[0]....
.L_2778:
        /* <DEDUP_REMOVED lines=15> */


	//----- nvinfo : EIATTR_MERCURY_ISA_VERSION
	.align		4
.L_2779:
        /*0188*/ 	.byte	0x03, 0x5f
        /*018a*/ 	.short	0x0101


	//----- nvinfo : EIATTR_COOP_GROUP_MASK_REGIDS
	.align		4
        /*018c*/ 	.byte	0x04, 0x29
        /*018e*/ 	.short	(.L_2781 - .L_2780)


	//   ....[0]....
.L_2780:
        /*0190*/ 	.word	0xffffffff


	//   ....[1]....
        /*0194*/ 	.word	0xffffffff


	//   ....[2]....
        /*0198*/ 	.word	0xffffffff


	//   ....[3]....
        /*019c*/ 	.word	0xffffffff


	//   ....[4]....
        /*01a0*/ 	.word	0xffffffff


	//   ....[5]....
        /*01a4*/ 	.word	0xffffffff


	//   ....[6]....
        /*01a8*/ 	.word	0xffffffff


	//   ....[7]....
        /*01ac*/ 	.word	0xffffffff


	//----- nvinfo : EIATTR_COOP_GROUP_INSTR_OFFSETS
	.align		4
.L_2781:
        /*01b0*/ 	.byte	0x04, 0x28
        /*01b2*/ 	.short	(.L_2783 - .L_2782)


	//   ....[0]....
.L_2782:
        /*01b4*/ 	.word	0x000021a0


	//   ....[1]....
        /*01b8*/ 	.word	0x000021c0


	//   ....[2]....
        /*01bc*/ 	.word	0x00002200


	//   ....[3]....
        /*01c0*/ 	.word	0x00002210


	//   ....[4]....
        /*01c4*/ 	.word	0x000025a0


	//   ....[5]....
        /*01c8*/ 	.word	0x000025d0


	//   ....[6]....
        /*01cc*/ 	.word	0x000025e0


	//   ....[7]....
        /*01d0*/ 	.word	0x00002620


	//----- nvinfo : EIATTR_EXIT_INSTR_OFFSETS
	.align		4
.L_2783:
        /*01d4*/ 	.byte	0x04, 0x1c
        /*01d6*/ 	.short	(.L_2785 - .L_2784)


	//   ....[0]....
.L_2784:
        /*01d8*/ 	.word	0x00000090


	//   ....[1]....
        /*01dc*/ 	.word	0x00004410


	//----- nvinfo : EIATTR_MAX_THREADS
	.align		4
.L_2785:
        /*01e0*/ 	.byte	0x04, 0x05
        /*01e2*/ 	.short	(.L_2787 - .L_2786)
.L_2786:
        /*01e4*/ 	.word	0x00000140
        /*01e8*/ 	.word	0x00000001
        /*01ec*/ 	.word	0x00000001


	//----- nvinfo : EIATTR_CRS_STACK_SIZE
	.align		4
.L_2787:
        /*01f0*/ 	.byte	0x04, 0x1e
        /*01f2*/ 	.short	(.L_2789 - .L_2788)
.L_2788:
        /*01f4*/ 	.word	0x00000000


	//----- nvinfo : EIATTR_CBANK_PARAM_SIZE
	.align		4
.L_2789:
        /*01f8*/ 	.byte	0x03, 0x19
        /*01fa*/ 	.short	0x0048


	//----- nvinfo : EIATTR_PARAM_CBANK
	.align		4
        /*01fc*/ 	.byte	0x04, 0x0a
        /*01fe*/ 	.short	(.L_2791 - .L_2790)
	.align		4
.L_2790:
        /*0200*/ 	.word	index@(.nv.constant0._ZN13group_norm_v214gn_cuda_kernelI6__halfLi320ELi2ELi32ELi80ELi256ELb0ELi64ELi320ELi320ELi4ELb1ELi74ELb0ELb0ENS_16CompileConditionILi900EEEEEvPT_PKS4_S7_S7_flPfS8_Pj)
        /*0204*/ 	.short	0x0210
        /*0206*/ 	.short	0x0048


	//----- nvinfo : EIATTR_SW_WAR
	.align		4
.L_2791:
        /*0208*/ 	.byte	0x04, 0x36
        /*020a*/ 	.short	(.L_2793 - .L_2792)
.L_2792:
        /*020c*/ 	.word	0x00000008
.L_2793:


//--------------------- .nv.info._ZN13group_norm_v214gn_cuda_kernelI6__halfLi320ELi3ELi16ELi160ELi256ELb1ELi8ELi320ELi320ELi4ELb1ELi10ELb0ELb0ENS_16CompileConditionILi900EEEEEvPT_PKS4_S7_S7_flPfS8_Pj --------------------------
	.section	.nv.info._ZN13group_norm_v214gn_cuda_kernelI6__halfLi320ELi3ELi16ELi160ELi256ELb1ELi8ELi320ELi320ELi4ELb1ELi10ELb0ELb0ENS_16CompileConditionILi900EEEEEvPT_PKS4_S7_S7_flPfS8_Pj,"",@"SHT_CUDA_INFO"
	.sectionflags	@""
	.align	4


	//----- nvinfo : EIATTR_CUDA_API_VERSION
	.align		4
        /*0000*/ 	.byte	0x04, 0x37
        /*0002*/ 	.short	(.L_2795 - .L_2794)
.L_2794:
        /*0004*/ 	.word	0x00000082


	//----- nvinfo : EIATTR_KPARAM_INFO
	.align		4
.L_2795:
        /*0008*/ 	.byte	0x04, 0x17
        /*000a*/ 	.short	(.L_2797 - .L_2796)
.L_2796:
        /*000c*/ 	.word	0x00000000
        /*0010*/ 	.short	0x0008
        /*0012*/ 	.short	0x0040
        /*0014*/ 	.byte	0x00, 0xf0, 0x21, 0x00


	//----- nvinfo : EIATTR_KPARAM_INFO
	.align		4
.L_2797:
        /*0018*/ 	.byte	0x04, 0x17
        /*001a*/ 	.short	(.L_2799 - .L_2798)
.L_2798:
        /*001c*/ 	.word	0x00000000
        /*0020*/ 	.short	0x0007
        /*0022*/ 	.short	0x0038
        /*0024*/ 	.byte	0x00, 0xf0, 0x21, 0x00


	//----- nvinfo : EIATTR_KPARAM_INFO
	.align		4
.L_2799:
        /*0028*/ 	.byte	0x04, 0x17
        /*002a*/ 	.short	(.L_2801 - .L_2800)
.L_2800:
        /*002c*/ 	.word	0x00000000
        /*0030*/ 	.short	0x0006
        /*0032*/ 	.short	0x0030
        /*0034*/ 	.byte	0x00, 0xf0, 0x21, 0x00


	//----- nvinfo : EIATTR_KPARAM_INFO
	.align		4
.L_2801:
        /*0038*/ 	.byte	0x04, 0x17
        /*003a*/ 	.short	(.L_2803 - .L_2802)
.L_2802:
        /*003c*/ 	.word	0x00000000
        /*0040*/ 	.short	0x0005
        /*0042*/ 	.short	0x0028
        /*0044*/ 	.byte	0x00, 0xf0, 0x21, 0x00


	//----- nvinfo : EIATTR_KPARAM_INFO
	.align		4
.L_2803:
        /*0048*/ 	.byte	0x04, 0x17
        /*004a*/ 	.short	(.L_2805 - .L_2804)
.L_2804:
        /*004c*/ 	.word	0x00000000
        /*0050*/ 	.short	0x0004
        /*0052*/ 	.short	0x0020
        /*0054*/ 	.byte	0x00, 0xf0, 0x11, 0x00


	//----- nvinfo : EIATTR_KPARAM_INFO
	.align		4
.L_2805:
        /*0058*/ 	.byte	0x04, 0x17
        /*005a*/ 	.short	(.L_2807 - .L_2806)
.L_2806:
        /*005c*/ 	.word	0x00000000
        /*0060*/ 	.short	0x0003
        /*0062*/ 	.short	0x0018
        /*0064*/ 	.byte	0x00, 0xf0, 0x21, 0x00


	//----- nvinfo : EIATTR_KPARAM_INFO
	.align		4
.L_2807:
        /*0068*/ 	.byte	0x04, 0x17
        /*006a*/ 	.short	(.L_2809 - .L_2808)
.L_2808:
        /*006c*/ 	.word	0x00000000
        /*0070*/ 	.short	0x0002
        /*0072*/ 	.short	0x0010
        /*0074*/ 	.byte	0x00, 0xf0, 0x21, 0x00


	//----- nvinfo : EIATTR_KPARAM_INFO
	.align		4
.L_2809:
        /*0078*/ 	.byte	0x04, 0x17
        /*007a*/ 	.short	(.L_2811 - .L_2810)
.L_2810:
        /*007c*/ 	.word	0x00000000
        /*0080*/ 	.short	0x0001
        /*0082*/ 	.short	0x0008
        /*0084*/ 	.byte	0x00, 0xf0, 0x21, 0x00


	//----- nvinfo : EIATTR_KPARAM_INFO
	.align		4
.L_2811:
        /*0088*/ 	.byte	0x04, 0x17
        /*008a*/ 	.short	(.L_2813 - .L_2812)
.L_2812:
        /*008c*/ 	.word	0x00000000
        /*0090*/ 	.short	0x0000
        /*0092*/ 	.short	0x0000
        /*0094*/ 	.byte	0x00, 0xf0, 0x21, 0x00


	//----- nvinfo : EIATTR_SPARSE_MMA_MASK
	.align		4
.L_2813:
        /*0098*/ 	.byte	0x03, 0x50
        /*009a*/ 	.short	0x0000


	//----- nvinfo : EIATTR_MAXREG_COUNT
	.align		4
        /*009c*/ 	.byte	0x03, 0x1b
        /*009e*/ 	.short	0x0040


	//----- nvinfo : EIATTR_NUM_BARRIERS
	.align		4
        /*00a0*/ 	.byte	0x02, 0x4c
        /*00a2*/ 	.byte	0x01
	.zero		1


	//----- nvinfo : EIATTR_MERCURY_ISA_VERSION
	.align		4
        /*00a4*/ 	.byte	0x03, 0x5f
        /*00a6*/ 	.short	0x0101


	//----- nvinfo : EIATTR_COOP_GROUP_MASK_REGIDS
	.align		4
        /*00a8*/ 	.byte	0x04, 0x29
        /*00aa*/ 	.short	(.L_2815 - .L_2814)


	//   ....[0]....
.L_2814:
        /*00ac*/ 	.word	0xffffffff


	//   ....[1]....
        /*00b0*/ 	.word	0xffffffff


	//   ....[2]....
        /*00b4*/ 	.word	0xffffffff


	//   ....[3]....
        /*00b8*/ 	.word	0xffffffff


	//   ....[4]....
        /*00bc*/ 	.word	0xffffffff


	//   ....[5]....
        /*00c0*/ 	.word	0xffffffff


	//   ....[6]....
        /*00c4*/ 	.word	0xffffffff


	//   ....[7]....
        /*00c8*/ 	.word	0xffffffff


	//   ....[8]....
        /*00cc*/ 	.word	0xffffffff


	//   ....[9]....
        /*00d0*/ 	.word	0xffffffff


	//   ....[10]....
        /*00d4*/ 	.word	0xffffffff


	//   ....[11]....
        /*00d8*/ 	.word	0xffffffff


	//   ....[12]....
        /*00dc*/ 	.word	0xffffffff


	//   ....[13]....
        /*00e0*/ 	.word	0xffffffff


	//----- nvinfo : EIATTR_COOP_GROUP_INSTR_OFFSETS
	.align		4
.L_2815:
        /*00e4*/ 	.byte	0x04, 0x28
        /*00e6*/ 	.short	(.L_2817 - .L_2816)


	//   ....[0]....
.L_2816:
        /*00e8*/ 	.word	0x00000ad0


	//   ....[1]....
        /*00ec*/ 	.word	0x00000b00


	//   ....[2]....
        /*00f0*/ 	.word	0x00000b30


	//   ....[3]....
        /*00f4*/ 	.word	0x00000b40


	//   ....[4]....
        /*00f8*/ 	.word	0x00000ea0


	//   ....[5]....
        /*00fc*/ 	.word	0x00000eb0


	//   ....[6]....
        /*0100*/ 	.word	0x00000ef0


	//   ....[7]....
        /*0104*/ 	.word	0x00000f00


	//   ....[8]....
        /*0108*/ 	.word	0x00000f30


	//   ....[9]....
        /*010c*/ 	.word	0x00000f40


	//   ....[10]....
        /*0110*/ 	.word	0x00000f70


	//   ....[11]....
        /*0114*/ 	.word	0x00000f80


	//   ....[12]....
        /*0118*/ 	.word	0x00000fb0


	//   ....[13]....
        /*011c*/ 	.word	0x00000fc0


	//----- nvinfo : EIATTR_EXIT_INSTR_OFFSETS
	.align		4
.L_2817:
        /*0120*/ 	.byte	0x04, 0x1c
        /*0122*/ 	.short	(.L_2819 - .L_2818)


	//   ....[0]....
.L_2818:
        /*0124*/ 	.word	0x00000080


	//   ....[1]....
        /*0128*/ 	.word	0x00001a80


	//----- nvinfo : EIATTR_MAX_THREADS
	.align		4
.L_2819:
        /*012c*/ 	.byte	0x04, 0x05
        /*012e*/ 	.short	(.L_2821 - .L_2820)
.L_2820:
        /*0130*/ 	.word	0x00000140
        /*0134*/ 	.word	0x00000001
        /*0138*/ 	.word	0x00000001


	//----- nvinfo : EIATTR_CRS_STACK_SIZE
	.align		4
.L_2821:
        /*013c*/ 	.byte	0x04, 0x1e
        /*013e*/ 	.short	(.L_2823 - .L_2822)
.L_2822:
        /*0140*/ 	.word	0x00000000


	//----- nvinfo : EIATTR_CBANK_PARAM_SIZE
	.align		4
.L_2823:
        /*0144*/ 	.byte	0x03, 0x19
        /*0146*/ 	.short	0x0048


	//----- nvinfo : EIATTR_PARAM_CBANK
	.align		4
        /*0148*/ 	.byte	0x04, 0x0a
        /*014a*/ 	.short	(.L_2825 - .L_2824)
	.align		4
.L_2824:
        /*014c*/ 	.word	index@(.nv.constant0._ZN13group_norm_v214gn_cuda_kernelI6__halfLi320ELi3ELi16ELi160ELi256ELb1ELi8ELi320ELi320ELi4ELb1ELi10ELb0ELb0ENS_16CompileConditionILi900EEEEEvPT_PKS4_S7_S7_flPfS8_Pj)
        /*0150*/ 	.short	0x0210
        /*0152*/ 	.short	0x0048


	//----- nvinfo : EIATTR_SW_WAR
	.align		4
.L_2825:
        /*0154*/ 	.byte	0x04, 0x36
        /*0156*/ 	.short	(.L_2827 - .L_2826)
.L_2826:
        /*0158*/ 	.word	0x00000008
.L_2827:


//--------------------- .nv.info._ZN13group_norm_v214gn_cuda_kernelI6__halfLi320ELi1ELi16ELi160ELi256ELb1ELi16ELi320ELi320ELi4ELb1ELi9ELb0ELb0ENS_16CompileConditionILi900EEEEEvPT_PKS4_S7_S7_flPfS8_Pj --------------------------
	.section	.nv.info._ZN13group_norm_v214gn_cuda_kernelI6__halfLi320ELi1ELi16ELi160ELi256ELb1ELi16ELi320ELi320ELi4ELb1ELi9ELb0ELb0ENS_16CompileConditionILi900EEEEEvPT_PKS4_S7_S7_flPfS8_Pj,"",@"SHT_CUDA_INFO"
	.sectionflags	@""
	.align	4


	//----- nvinfo : EIATTR_CUDA_API_VERSION
	.align		4
        /*0000*/ 	.byte	0x04, 0x37
        /*0002*/ 	.short	(.L_2829 - .L_2828)
.L_2828:
        /*0004*/ 	.word	0x00000082


	//----- nvinfo : EIATTR_KPARAM_INFO
	.align		4
.L_2829:
        /*0008*/ 	.byte	0x04, 0x17
        /*000a*/ 	.short	(.L_2831 - .L_2830)
.L_2830:
        /*000c*/ 	.word	0x00000000
        /*0010*/ 	.short	0x0008
        /*0012*/ 	.short	0x0040
        /*0014*/ 	.byte	0x00, 0xf0, 0x21, 0x00


	//----- nvinfo : EIATTR_KPARAM_INFO
	.align		4
.L_2831:
        /*0018*/ 	.byte	0x04, 0x17
        /*001a*/ 	.short	(.L_2833 - .L_2832)
.L_2832:
        /*001c*/ 	.word	0x00000000
        /*0020*/ 	.short	0x0007
        /*0022*/ 	.short	0x0038
        /*0024*/ 	.byte	0x00, 0xf0, 0x21, 0x00


	//----- nvinfo : EIATTR_KPARAM_INFO
	.align		4
.L_2833:
        /*0028*/ 	.byte	0x04, 0x17
        /*002a*/ 	.short	(.L_2835 - .L_2834)
.L_2834:
        /*002c*/ 	.word	0x00000000
        /*0030*/ 	.short	0x0006
        /*0032*/ 	.short	0x0030
        /*0034*/ 	.byte	0x00, 0xf0, 0x21, 0x00


	//----- nvinfo : EIATTR_KPARAM_INFO
	.align		4
.L_2835:
        /*0038*/ 	.byte	0x04, 0x17
        /*003a*/ 	.short	(.L_2837 - .L_2836)
.L_2836:
        /*003c*/ 	.word	0x00000000
        /*0040*/ 	.short	0x0005
        /*0042*/ 	.short	0x0028
        /*0044*/ 	.byte	0x00, 0xf0, 0x21, 0x00


	//----- nvinfo : EIATTR_KPARAM_INFO
	.align		4
.L_2837:
        /*0048*/ 	.byte	0x04, 0x17
        /*004a*/ 	.short	(.L_2839 - .L_2838)
.L_2838:
        /*004c*/ 	.word	0x00000000
        /*0050*/ 	.short	0x0004
        /*0052*/ 	.short	0x0020
        /*0054*/ 	.byte	0x00, 0xf0, 0x11, 0x00


	//----- nvinfo : EIATTR_KPARAM_INFO
	.align		4
.L_2839:
        /*0058*/ 	.byte	0x04, 0x17
        /*005a*/ 	.short	(.L_2841 - .L_2840)
.L_2840:
        /*005c*/ 	.word	0x00000000
        /*0060*/ 	.short	0x0003
        /*0062*/ 	.short	0x0018
        /*0064*/ 	.byte	0x00, 0xf0, 0x21, 0x00


	//----- nvinfo : EIATTR_KPARAM_INFO
	.align		4
.L_2841:
        /*0068*/ 	.byte	0x04, 0x17
        /*006a*/ 	.short	(.L_2843 - .L_2842)
.L_2842:
        /*006c*/ 	.word	0x00000000
        /*0070*/ 	.short	0x0002
        /*0072*/ 	.short	0x0010
        /*0074*/ 	.byte	0x00, 0xf0, 0x21, 0x00


	//----- nvinfo : EIATTR_KPARAM_INFO
	.align		4
.L_2843:
        /*0078*/ 	.byte	0x04, 0x17
        /*007a*/ 	.short	(.L_2845 - .L_2844)
.L_2844:
        /*007c*/ 	.word	0x00000000
        /*0080*/ 	.short	0x0001
        /*0082*/ 	.short	0x0008
        /*0084*/ 	.byte	0x00, 0xf0, 0x21, 0x00


	//----- nvinfo : EIATTR_KPARAM_INFO
	.align		4
.L_2845:
        /*0088*/ 	.byte	0x04, 0x17
        /*008a*/ 	.short	(.L_2847 - .L_2846)
.L_2846:
        /*008c*/ 	.word	0x00000000
        /*0090*/ 	.short	0x0000
        /*0092*/ 	.short	0x0000
        /*0094*/ 	.byte	0x00, 0xf0, 0x21, 0x00


	//----- nvinfo : EIATTR_SPARSE_MMA_MASK
	.align		4
.L_2847:
        /*0098*/ 	.byte	0x03, 0x50
        /*009a*/ 	.short	0x0000


	//----- nvinfo : EIATTR_MAXREG_COUNT
	.align		4
        /*009c*/ 	.byte	0x03, 0x1b
        /*009e*/ 	.short	0x00a8


	//----- nvinfo : EIATTR_NUM_BARRIERS
	.align		4
        /*00a0*/ 	.byte	0x02, 0x4c
        /*00a2*/ 	.byte	0x01
	.zero		1


	//----- nvinfo : EIATTR_MERCURY_ISA_VERSION
	.align		4
        /*00a4*/ 	.byte	0x03, 0x5f
        /*00a6*/ 	.short	0x0101


	//----- nvinfo : EIATTR_COOP_GROUP_MASK_REGIDS
	.align		4
        /*00a8*/ 	.byte	0x04, 0x29
        /*00aa*/ 	.short	(.L_2849 - .L_2848)


	//   ....[0]....
.L_2848:
        /*00ac*/ 	.word	0xffffffff


	//   ....[1]....
        /*00b0*/ 	.word	0xffffffff


	//   ....[2]....
        /*00b4*/ 	.word	0xffffffff


	//   ....[3]....
        /*00b8*/ 	.word	0xffffffff


	//   ....[4]....
        /*00bc*/ 	.word	0xffffffff


	//   ....[5]....
        /*00c0*/ 	.word	0xffffffff


	//   ....[6]....
        /*00c4*/ 	.word	0xffffffff


	//   ....[7]....
        /*00c8*/ 	.word	0xffffffff


	//   ....[8]....
        /*00cc*/ 	.word	0xffffffff


	//   ....[9]....
        /*00d0*/ 	.word	0xffffffff


	//   ....[10]....
        /*00d4*/ 	.word	0xffffffff


	//   ....[11]....
        /*00d8*/ 	.word	0xffffffff


	//----- nvinfo : EIATTR_COOP_GROUP_INSTR_OFFSETS
	.align		4
.L_2849:
        /*00dc*/ 	.byte	0x04, 0x28
        /*00de*/ 	.short	(.L_2851 - .L_2850)


	//   ....[0]....
.L_2850:
        /*00e0*/ 	.word	0x00000f30


	//   ....[1]....
        /*00e4*/ 	.word	0x00000f70


	//   ....[2]....
        /*00e8*/ 	.word	0x00000fb0


	//   ....[3]....
        /*00ec*/ 	.word	0x00000fc0


	//   ....[4]....
        /*00f0*/ 	.word	0x00001260


	//   ....[5]....
        /*00f4*/ 	.word	0x00001290


	//   ....[6]....
        /*00f8*/ 	.word	0x000012c0


	//   ....[7]....
        /*00fc*/ 	.word	0x000012d0


	//   ....[8]....
        /*0100*/ 	.word	0x00001300


	//   ....[9]....
        /*0104*/ 	.word	0x00001310


	//   ....[10]....
        /*0108*/ 	.word	0x00001340


	//   ....[11]....
        /*010c*/ 	.word	0x00001350


	//----- nvinfo : EIATTR_EXIT_INSTR_OFFSETS
	.align		4
.L_2851:
        /*0110*/ 	.byte	0x04, 0x1c
        /*0112*/ 	.short	(.L_2853 - .L_2852)


	//   ....[0]....
.L_2852:
        /*0114*/ 	.word	0x00000070


	//   ....[1]....
        /*0118*/ 	.word	0x00002260


	//----- nvinfo : EIATTR_MAX_THREADS
	.align		4
.L_2853:
        /*011c*/ 	.byte	0x04, 0x05
        /*011e*/ 	.short	(.L_2855 - .L_2854)
.L_2854:
        /*0120*/ 	.word	0x00000140
        /*0124*/ 	.word	0x00000001
        /*0128*/ 	.word	0x00000001


	//----- nvinfo : EIATTR_CRS_STACK_SIZE
	.align		4
.L_2855:
        /*012c*/ 	.byte	0x04, 0x1e
        /*012e*/ 	.short	(.L_2857 - .L_2856)
.L_2856:
        /*0130*/ 	.word	0x00000000


	//----- nvinfo : EIATTR_CBANK_PARAM_SIZE
	.align		4
.L_2857:
        /*0134*/ 	.byte	0x03, 0x19
        /*0136*/ 	.short	0x0048


	//----- nvinfo : EIATTR_PARAM_CBANK
	.align		4
        /*0138*/ 	.byte	0x04, 0x0a
        /*013a*/ 	.short	(.L_2859 - .L_2858)
	.align		4
.L_2858:
        /*013c*/ 	.word	index@(.nv.constant0._ZN13group_norm_v214gn_cuda_kernelI6__halfLi320ELi1ELi16ELi160ELi256ELb1ELi16ELi320ELi320ELi4ELb1ELi9ELb0ELb0ENS_16CompileConditionILi900EEEEEvPT_PKS4_S7_S7_flPfS8_Pj)
        /*0140*/ 	.short	0x0210
        /*0142*/ 	.short	0x0048


	//----- nvinfo : EIATTR_SW_WAR
	.align		4
.L_2859:
        /*0144*/ 	.byte	0x04, 0x36
        /*0146*/ 	.short	(.L_2861 - .L_2860)
.L_2860:
        /*0148*/ 	.word	0x00000008
.L_2861:


//--------------------- .nv.info._ZN13group_norm_v214gn_cuda_kernelI6__halfLi320ELi3ELi16ELi160ELi256ELb1ELi16ELi320ELi320ELi4ELb1ELi21ELb0ELb0ENS_16CompileConditionILi900EEEEEvPT_PKS4_S7_S7_flPfS8_Pj --------------------------
	.section	.nv.info._ZN13group_norm_v214gn_cuda_kernelI6__halfLi320ELi3ELi16ELi160ELi256ELb1ELi16ELi320ELi320ELi4ELb1ELi21ELb0ELb0ENS_16CompileConditionILi900EEEEEvPT_PKS4_S7_S7_flPfS8_Pj,"",@"SHT_CUDA_INFO"
	.sectionflags	@""
	.align	4


	//----- nvinfo : EIATTR_CUDA_API_VERSION
	.align		4
        /*0000*/ 	.byte	0x04, 0x37
        /*0002*/ 	.short	(.L_2863 - .L_2862)
.L_2862:
        /*0004*/ 	.word	0x00000082


	//----- nvinfo : EIATTR_KPARAM_INFO
	.align		4
.L_2863:
        /*0008*/ 	.byte	0x04, 0x17
        /*000a*/ 	.short	(.L_2865 - .L_2864)
.L_2864:
        /*000c*/ 	.word	0x00000000
        /*0010*/ 	.short	0x0008
        /*0012*/ 	.short	0x0040
        /*0014*/ 	.byte	0x00, 0xf0, 0x21, 0x00


	//----- nvinfo : EIATTR_KPARAM_INFO
	.align		4
.L_2865:
        /*0018*/ 	.byte	0x04, 0x17
        /*001a*/ 	.short	(.L_2867 - .L_2866)
.L_2866:
        /*001c*/ 	.word	0x00000000
        /*0020*/ 	.short	0x0007
        /*0022*/ 	.short	0x0038
        /*0024*/ 	.byte	0x00, 0xf0, 0x21, 0x00


	//----- nvinfo : EIATTR_KPARAM_INFO
	.align		4
.L_2867:
        /*0028*/ 	.byte	0x04, 0x17
        /*002a*/ 	.short	(.L_2869 - .L_2868)
.L_2868:
        /*002c*/ 	.word	0x00000000
        /*0030*/ 	.short	0x0006
        /*0032*/ 	.short	0x0030
        /*0034*/ 	.byte	0x00, 0xf0, 0x21, 0x00


	//----- nvinfo : EIATTR_KPARAM_INFO
	.align		4
.L_2869:
        /*0038*/ 	.byte	0x04, 0x17
        /*003a*/ 	.short	(.L_2871 - .L_2870)
.L_2870:
        /*003c*/ 	.word	0x00000000
        /*0040*/ 	.short	0x0005
        /*0042*/ 	.short	0x0028
        /*0044*/ 	.byte	0x00, 0xf0, 0x21, 0x00


	//----- nvinfo : EIATTR_KPARAM_INFO
	.align		4
.L_2871:
        /*0048*/ 	.byte	0x04, 0x17
        /*004a*/ 	.short	(.L_2873 - .L_2872)
.L_2872:
        /*004c*/ 	.word	0x00000000
        /*0050*/ 	.short	0x0004
        /*0052*/ 	.short	0x0020
        /*0054*/ 	.byte	0x00, 0xf0, 0x11, 0x00


	//----- nvinfo : EIATTR_KPARAM_INFO
	.align		4
.L_2873:
        /*0058*/ 	.byte	0x04, 0x17
        /*005a*/ 	.short	(.L_2875 - .L_2874)
.L_2874:
        /*005c*/ 	.word	0x00000000
        /*0060*/ 	.short	0x0003
        /*0062*/ 	.short	0x0018
        /*0064*/ 	.byte	0x00, 0xf0, 0x21, 0x00


	//----- nvinfo : EIATTR_KPARAM_INFO
	.align		4
.L_2875:
        /*0068*/ 	.byte	0x04, 0x17
        /*006a*/ 	.short	(.L_2877 - .L_2876)
.L_2876:
        /*006c*/ 	.word	0x00000000
        /*0070*/ 	.short	0x0002
        /*0072*/ 	.short	0x0010
        /*0074*/ 	.byte	0x00, 0xf0, 0x21, 0x00


	//----- nvinfo : EIATTR_KPARAM_INFO
	.align		4
.L_2877:
        /*0078*/ 	.byte	0x04, 0x17
        /*007a*/ 	.short	(.L_2879 - .L_2878)
.L_2878:
        /*007c*/ 	.word	0x00000000
        /*0080*/ 	.short	0x0001
        /*0082*/ 	.short	0x0008
        /*0084*/ 	.byte	0x00, 0xf0, 0x21, 0x00


	//----- nvinfo : EIATTR_KPARAM_INFO
	.align		4
.L_2879:
        /*0088*/ 	.byte	0x04, 0x17
        /*008a*/ 	.short	(.L_2881 - .L_2880)
.L_2880:
        /*008c*/ 	.word	0x00000000
        /*0090*/ 	.short	0x0000
        /*0092*/ 	.short	0x0000
        /*0094*/ 	.byte	0x00, 0xf0, 0x21, 0x00


	//----- nvinfo : EIATTR_SPARSE_MMA_MASK
	.align		4
.L_2881:
        /*0098*/ 	.byte	0x03, 0x50
        /*009a*/ 	.short	0x0000


	//----- nvinfo : EIATTR_MAXREG_COUNT
	.align		4
        /*009c*/ 	.byte	0x03, 0x1b
        /*009e*/ 	.short	0x0040


	//----- nvinfo : EIATTR_NUM_BARRIERS
	.align		4
        /*00a0*/ 	.byte	0x02, 0x4c
        /*00a2*/ 	.byte	0x01
	.zero		1


	//----- nvinfo : EIATTR_MERCURY_ISA_VERSION
	.align		4
        /*00a4*/ 	.byte	0x03, 0x5f
        /*00a6*/ 	.short	0x0101


	//----- nvinfo : EIATTR_COOP_GROUP_MASK_REGIDS
	.align		4
        /*00a8*/ 	.byte	0x04, 0x29
        /*00aa*/ 	.short	(.L_2883 - .L_2882)


	//   ....[0]....
.L_2882:
        /*00ac*/ 	.word	0xffffffff


	//   ....[1]....
        /*00b0*/ 	.word	0xffffffff


	//   ....[2]....
        /*00b4*/ 	.word	0xffffffff


	//   ....[3]....
        /*00b8*/ 	.word	0xffffffff


	//   ....[4]....
        /*00bc*/ 	.word	0xffffffff


	//   ....[5]....
        /*00c0*/ 	.word	0xffffffff


	//   ....[6]....
        /*00c4*/ 	.word	0xffffffff


	//   ....[7]....
        /*00c8*/ 	.word	0xffffffff


	//   ....[8]....
        /*00cc*/ 	.word	0xffffffff


	//   ....[9]....
        /*00d0*/ 	.word	0xffffffff


	//   ....[10]....
        /*00d4*/ 	.word	0xffffffff


	//   ....[11]....
        /*00d8*/ 	.word	0xffffffff


	//----- nvinfo : EIATTR_COOP_GROUP_INSTR_OFFSETS
	.align		4
.L_2883:
        /*00dc*/ 	.byte	0x04, 0x28
        /*00de*/ 	.short	(.L_2885 - .L_2884)


	//   ....[0]....
.L_2884:
        /*00e0*/ 	.word	0x00000d10


	//   ....[1]....
        /*00e4*/ 	.word	0x00000d40


	//   ....[2]....
        /*00e8*/ 	.word	0x00000d70


	//   ....[3]....
        /*00ec*/ 	.word	0x00000d80


	//   ....[4]....
        /*00f0*/ 	.word	0x000010f0


	//   ....[5]....
        /*00f4*/ 	.word	0x00001100


	//   ....[6]....
        /*00f8*/ 	.word	0x00001130


	//   ....[7]....
        /*00fc*/ 	.word	0x00001140


	//   ....[8]....
        /*0100*/ 	.word	0x00001180


	//   ....[9]....
        /*0104*/ 	.word	0x000011a0


	//   ....[10]....
        /*0108*/ 	.word	0x000011e0


	//   ....[11]....
        /*010c*/ 	.word	0x000011f0


	//----- nvinfo : EIATTR_EXIT_INSTR_OFFSETS
	.align		4
.L_2885:
        /*0110*/ 	.byte	0x04, 0x1c
        /*0112*/ 	.short	(.L_2887 - .L_2886)


	//   ....[0]....
.L_2886:
        /*0114*/ 	.word	0x00000080


	//   ....[1]....
        /*0118*/ 	.word	0x00002280


	//----- nvinfo : EIATTR_MAX_THREADS
	.align		4
.L_2887:
        /*011c*/ 	.byte	0x04, 0x05
        /*011e*/ 	.short	(.L_2889 - .L_2888)
.L_2888:
        /*0120*/ 	.word	0x00000140
        /*0124*/ 	.word	0x00000001
        /*0128*/ 	.word	0x00000001


	//----- nvinfo : EIATTR_CRS_STACK_SIZE
	.align		4
.L_2889:
        /*012c*/ 	.byte	0x04, 0x1e
        /*012e*/ 	.short	(.L_2891 - .L_2890)
.L_2890:
        /*0130*/ 	.word	0x00000000


	//----- nvinfo : EIATTR_CBANK_PARAM_SIZE
	.align		4
.L_2891:
        /*0134*/ 	.byte	0x03, 0x19
        /*0136*/ 	.short	0x0048


	//----- nvinfo : EIATTR_PARAM_CBANK
	.align		4
        /*0138*/ 	.byte	0x04, 0x0a
        /*013a*/ 	.short	(.L_2893 - .L_2892)
	.align		4
.L_2892:
        /*013c*/ 	.word	index@(.nv.constant0._ZN13group_norm_v214gn_cuda_kernelI6__halfLi320ELi3ELi16ELi160ELi256ELb1ELi16ELi320ELi320ELi4ELb1ELi21ELb0ELb0ENS_16CompileConditionILi900EEEEEvPT_PKS4_S7_S7_flPfS8_Pj)
        /*0140*/ 	.short	0x0210
        /*0142*/ 	.short	0x0048


	//----- nvinfo : EIATTR_SW_WAR
	.align		4
.L_2893:
        /*0144*/ 	.byte	0x04, 0x36
        /*0146*/ 	.short	(.L_2895 - .L_2894)
.L_2894:
        /*0148*/ 	.word	0x00000008
.L_2895:


//--------------------- .nv.info._ZN13group_norm_v214gn_cuda_kernelI6__halfLi320ELi1ELi16ELi160ELi256ELb1ELi32ELi320ELi320ELi4ELb1ELi18ELb0ELb0ENS_16CompileConditionILi900EEEEEvPT_PKS4_S7_S7_flPfS8_Pj --------------------------
	.section	.nv.info._ZN13group_norm_v214gn_cuda_kernelI6__halfLi320ELi1ELi16ELi160ELi256ELb1ELi32ELi320ELi320ELi4ELb1ELi18ELb0ELb0ENS_16CompileConditionILi900EEEEEvPT_PKS4_S7_S7_flPfS8_Pj,"",@"SHT_CUDA_INFO"
	.sectionflags	@""
	.align	4


	//----- nvinfo : EIATTR_CUDA_API_VERSION
	.align		4
        /*0000*/ 	.byte	0x04, 0x37
        /*0002*/ 	.short	(.L_2897 - .L_2896)
.L_2896:
        /*0004*/ 	.word	0x00000082


	//----- nvinfo : EIATTR_KPARAM_INFO
	.align		4
.L_2897:
        /*0008*/ 	.byte	0x04, 0x17
        /*000a*/ 	.short	(.L_2899 - .L_2898)
.L_2898:
        /*000c*/ 	.word	0x00000000
        /*0010*/ 	.short	0x0008
        /*0012*/ 	.short	0x0040
        /*0014*/ 	.byte	0x00, 0xf0, 0x21, 0x00


	//----- nvinfo : EIATTR_KPARAM_INFO
	.align		4
.L_2899:
        /*0018*/ 	.byte	0x04, 0x17
        /*001a*/ 	.short	(.L_2901 - .L_2900)
.L_2900:
        /*001c*/ 	.word	0x00000000
        /*0020*/ 	.short	0x0007
        /*0022*/ 	.short	0x0038
        /*0024*/ 	.byte	0x00, 0xf0, 0x21, 0x00


	//----- nvinfo : EIATTR_KPARAM_INFO
	.align		4
.L_2901:
        /*0028*/ 	.byte	0x04, 0x17
        /*002a*/ 	.short	(.L_2903 - .L_2902)
.L_2902:
        /*002c*/ 	.word	0x00000000
        /*0030*/ 	.short	0x0006
        /*0032*/ 	.short	0x0030
        /*0034*/ 	.byte	0x00, 0xf0, 0x21, 0x00


	//----- nvinfo : EIATTR_KPARAM_INFO
	.align		4
.L_2903:
        /*0038*/ 	.byte	0x04, 0x17
        /*003a*/ 	.short	(.L_2905 - .L_2904)
.L_2904:
        /*003c*/ 	.word	0x00000000
        /*0040*/ 	.short	0x0005
        /*0042*/ 	.short	0x0028
        /*0044*/ 	.byte	0x00, 0xf0, 0x21, 0x00


	//----- nvinfo : EIATTR_KPARAM_INFO
	.align		4
.L_2905:
        /*0048*/ 	.byte	0x04, 0x17
        /*004a*/ 	.short	(.L_2907 - .L_2906)
.L_2906:
        /*004c*/ 	.word	0x00000000
        /*0050*/ 	.short	0x0004
        /*0052*/ 	.short	0x0020
        /*0054*/ 	.byte	0x00, 0xf0, 0x11, 0x00


	//----- nvinfo : EIATTR_KPARAM_INFO
	.align		4
.L_2907:
        /*0058*/ 	.byte	0x04, 0x17
        /*005a*/ 	.short	(.L_2909 - .L_2908)
.L_2908:
        /*005c*/ 	.word	0x00000000
        /*0060*/ 	.short	0x0003
        /*0062*/ 	.short	0x0018
        /*0064*/ 	.byte	0x00, 0xf0, 0x21, 0x00


	//----- nvinfo : EIATTR_KPARAM_INFO
	.align		4
.L_2909:
        /*0068*/ 	.byte	0x04, 0x17
        /*006a*/ 	.short	(.L_2911 - .L_2910)
.L_2910:
        /*006c*/ 	.word	0x00000000
        /*0070*/ 	.short	0x0002
        /*0072*/ 	.short	0x0010
        /*0074*/ 	.byte	0x00, 0xf0, 0x21, 0x00


	//----- nvinfo : EIATTR_KPARAM_INFO
	.align		4
.L_2911:
        /*0078*/ 	.byte	0x04, 0x17
        /*007a*/ 	.short	(.L_2913 - .L_2912)
.L_2912:
        /*007c*/ 	.word	0x00000000
        /*0080*/ 	.short	0x0001
        /*0082*/ 	.short	0x0008
        /*0084*/ 	.byte	0x00, 0xf0, 0x21, 0x00


	//----- nvinfo : EIATTR_KPARAM_INFO
	.align		4
.L_2913:
        /*0088*/ 	.byte	0x04, 0x17
        /*008a*/ 	.short	(.L_2915 - .L_2914)
.L_2914:
        /*008c*/ 	.word	0x00000000
        /*0090*/ 	.short	0x0000
        /*0092*/ 	.short	0x0000
        /*0094*/ 	.byte	0x00, 0xf0, 0x21, 0x00


	//----- nvinfo : EIATTR_SPARSE_MMA_MASK
	.align		4
.L_2915:
        /*0098*/ 	.byte	0x03, 0x50
        /*009a*/ 	.short	0x0000


	//----- nvinfo : EIATTR_MAXREG_COUNT
	.align		4
        /*009c*/ 	.byte	0x03, 0x1b
        /*009e*/ 	.short	0x00a8


	//----- nvinfo : EIATTR_NUM_BARRIERS
	.align		4
        /*00a0*/ 	.byte	0x02, 0x4c
        /*00a2*/ 	.byte	0x01
	.zero		1


	//----- nvinfo : EIATTR_MERCURY_ISA_VERSION
	.align		4
        /*00a4*/ 	.byte	0x03, 0x5f
        /*00a6*/ 	.short	0x0101


	//----- nvinfo : EIATTR_COOP_GROUP_MASK_REGIDS
	.align		4
        /*00a8*/ 	.byte	0x04, 0x29
        /*00aa*/ 	.short	(.L_2917 - .L_2916)


	//   ....[0]....
.L_2916:
        /*00ac*/ 	.word	0xffffffff


	//   ....[1]....
        /*00b0*/ 	.word	0xffffffff


	//   ....[2]....
        /*00b4*/ 	.word	0xffffffff


	//   ....[3]....
        /*00b8*/ 	.word	0xffffffff


	//   ....[4]....
        /*00bc*/ 	.word	0xffffffff


	//   ....[5]....
        /*00c0*/ 	.word	0xffffffff


	//   ....[6]....
        /*00c4*/ 	.word	0xffffffff


	//   ....[7]....
        /*00c8*/ 	.word	0xffffffff


	//   ....[8]....
        /*00cc*/ 	.word	0xffffffff


	//   ....[9]....
        /*00d0*/ 	.word	0xffffffff


	//----- nvinfo : EIATTR_COOP_GROUP_INSTR_OFFSETS
	.align		4
.L_2917:
        /*00d4*/ 	.byte	0x04, 0x28
        /*00d6*/ 	.short	(.L_2919 - .L_2918)


	//   ....[0]....
.L_2918:
        /*00d8*/ 	.word	0x00001210


	//   ....[1]....
        /*00dc*/ 	.word	0x00001240


	//   ....[2]....
        /*00e0*/ 	.word	0x000012b0


	//   ....[3]....
        /*00e4*/ 	.word	0x000012d0


	//   ....[4]....
        /*00e8*/ 	.word	0x000015b0


	//   ....[5]....
        /*00ec*/ 	.word	0x000015c0


	//   ....[6]....
        /*00f0*/ 	.word	0x000015e0


	//   ....[7]....
        /*00f4*/ 	.word	0x00001600


	//   ....[8]....
        /*00f8*/ 	.word	0x00001620


	//   ....[9]....
        /*00fc*/ 	.word	0x00001640


	//----- nvinfo : EIATTR_EXIT_INSTR_OFFSETS
	.align		4
.L_2919:
        /*0100*/ 	.byte	0x04, 0x1c
        /*0102*/ 	.short	(.L_2921 - .L_2920)


	//   ....[0]....
.L_2920:
        /*0104*/ 	.word	0x00000070


	//   ....[1]....
        /*0108*/ 	.word	0x000032d0


	//----- nvinfo : EIATTR_MAX_THREADS
	.align		4
.L_2921:
        /*010c*/ 	.byte	0x04, 0x05
        /*010e*/ 	.short	(.L_2923 - .L_2922)
.L_2922:
        /*0110*/ 	.word	0x00000140
        /*0114*/ 	.word	0x00000001
        /*0118*/ 	.word	0x00000001


	//----- nvinfo : EIATTR_CRS_STACK_SIZE
	.align		4
.L_2923:
        /*011c*/ 	.byte	0x04, 0x1e
        /*011e*/ 	.short	(.L_2925 - .L_2924)
.L_2924:
        /*0120*/ 	.word	0x00000000


	//----- nvinfo : EIATTR_CBANK_PARAM_SIZE
	.align		4
.L_2925:
        /*0124*/ 	.byte	0x03, 0x19
        /*0126*/ 	.short	0x0048


	//----- nvinfo : EIATTR_PARAM_CBANK
	.align		4
        /*0128*/ 	.byte	0x04, 0x0a
        /*012a*/ 	.short	(.L_2927 - .L_2926)
	.align		4
.L_2926:
        /*012c*/ 	.word	index@(.nv.constant0._ZN13group_norm_v214gn_cuda_kernelI6__halfLi320ELi1ELi16ELi160ELi256ELb1ELi32ELi320ELi320ELi4ELb1ELi18ELb0ELb0ENS_16CompileConditionILi900EEEEEvPT_PKS4_S7_S7_flPfS8_Pj)
        /*0130*/ 	.short	0x0210
        /*0132*/ 	.short	0x0048


	//----- nvinfo : EIATTR_SW_WAR
	.align		4
.L_2927:
        /*0134*/ 	.byte	0x04, 0x36
        /*0136*/ 	.short	(.L_2929 - .L_2928)
.L_2928:
        /*0138*/ 	.word	0x00000008
.L_2929:


//--------------------- .nv.info._ZN13group_norm_v214gn_cuda_kernelI6__halfLi320ELi3ELi16ELi160ELi256ELb1ELi32ELi320ELi320ELi4ELb1ELi43ELb0ELb0ENS_16CompileConditionILi900EEEEEvPT_PKS4_S7_S7_flPfS8_Pj --------------------------
	.section	.nv.info._ZN13group_norm_v214gn_cuda_kernelI6__halfLi320ELi3ELi16ELi160ELi256ELb1ELi32ELi320ELi320ELi4ELb1ELi43ELb0ELb0ENS_16CompileConditionILi900EEEEEvPT_PKS4_S7_S7_flPfS8_Pj,"",@"SHT_CUDA_INFO"
	.sectionflags	@""
	.align	4


	//----- nvinfo : EIATTR_CUDA_API_VERSION
	.align		4
        /*0000*/ 	.byte	0x04, 0x37
        /*0002*/ 	.short	(.L_2931 - .L_2930)
.L_2930:
        /*0004*/ 	.word	0x00000082


	//----- nvinfo : EIATTR_KPARAM_INFO
	.align		4
.L_2931:
        /*0008*/ 	.byte	0x04, 0x17
        /*000a*/ 	.short	(.L_2933 - .L_2932)
.L_2932:
        /*000c*/ 	.word	0x00000000
        /*0010*/ 	.short	0x0008
        /*0012*/ 	.short	0x0040
        /*0014*/ 	.byte	0x00, 0xf0, 0x21, 0x00


	//----- nvinfo : EIATTR_KPARAM_INFO
	.align		4
.L_2933:
        /*0018*/ 	.byte	0x04, 0x17
        /*001a*/ 	.short	(.L_2935 - .L_2934)
.L_2934:
        /*001c*/ 	.word	0x00000000
        /*0020*/ 	.short	0x0007
        /*0022*/ 	.short	0x0038
        /*0024*/ 	.byte	0x00, 0xf0, 0x21, 0x00


	//----- nvinfo : EIATTR_KPARAM_INFO
	.align		4
.L_2935:
        /*0028*/ 	.byte	0x04, 0x17
        /*002a*/ 	.short	(.L_2937 - .L_2936)
.L_2936:
        /*002c*/ 	.word	0x00000000
        /*0030*/ 	.short	0x0006
        /*0032*/ 	.short	0x0030
        /*0034*/ 	.byte	0x00, 0xf0, 0x21, 0x00


	//----- nvinfo : EIATTR_KPARAM_INFO
	.align		4
.L_2937:
        /*0038*/ 	.byte	0x04, 0x17
        /*003a*/ 	.short	(.L_2939 - .L_2938)
.L_2938:
        /*003c*/ 	.word	0x00000000
        /*0040*/ 	.short	0x0005
        /*0042*/ 	.short	0x0028
        /*0044*/ 	.byte	0x00, 0xf0, 0x21, 0x00


	//----- nvinfo : EIATTR_KPARAM_INFO
	.align		4
.L_2939:
        /*0048*/ 	.byte	0x04, 0x17
        /*004a*/ 	.short	(.L_2941 - .L_2940)
.L_2940:
        /*004c*/ 	.word	0x00000000
        /*0050*/ 	.short	0x0004
        /*0052*/ 	.short	0x0020
        /*0054*/ 	.byte	0x00, 0xf0, 0x11, 0x00


	//----- nvinfo : EIATTR_KPARAM_INFO
	.align		4
.L_2941:
        /*0058*/ 	.byte	0x04, 0x17
        /*005a*/ 	.short	(.L_2943 - .L_2942)
.L_2942:
        /*005c*/ 	.word	0x00000000
        /*0060*/ 	.short	0x0003
        /*0062*/ 	.short	0x0018
        /*0064*/ 	.byte	0x00, 0xf0, 0x21, 0x00


	//----- nvinfo : EIATTR_KPARAM_INFO
	.align		4
.L_2943:
        /*0068*/ 	.byte	0x04, 0x17
        /*006a*/ 	.short	(.L_2945 - .L_2944)
.L_2944:
        /*006c*/ 	.word	0x00000000
        /*0070*/ 	.short	0x0002
        /*0072*/ 	.short	0x0010
        /*0074*/ 	.byte	0x00, 0xf0, 0x21, 0x00


	//----- nvinfo : EIATTR_KPARAM_INFO
	.align		4
.L_2945:
        /*0078*/ 	.byte	0x04, 0x17
        /*007a*/ 	.short	(.L_2947 - .L_2946)
.L_2946:
        /*007c*/ 	.word	0x00000000
        /*0080*/ 	.short	0x0001
        /*0082*/ 	.short	0x0008
        /*0084*/ 	.byte	0x00, 0xf0, 0x21, 0x00


	//----- nvinfo : EIATTR_KPARAM_INFO
	.align		4
.L_2947:
        /*0088*/ 	.byte	0x04, 0x17
        /*008a*/ 	.short	(.L_2949 - .L_2948)
.L_2948:
        /*008c*/ 	.word	0x00000000
        /*0090*/ 	.short	0x0000
        /*0092*/ 	.short	0x0000
        /*0094*/ 	.byte	0x00, 0xf0, 0x21, 0x00


	//----- nvinfo : EIATTR_SPARSE_MMA_MASK
	.align		4
.L_2949:
        /*0098*/ 	.byte	0x03, 0x50
        /*009a*/ 	.short	0x0000


	//----- nvinfo : EIATTR_MAXREG_COUNT
	.align		4
        /*009c*/ 	.byte	0x03, 0x1b
        /*009e*/ 	.short	0x0040


	//----- nvinfo : EIATTR_NUM_BARRIERS
	.align		4
        /*00a0*/ 	.byte	0x02, 0x4c
        /*00a2*/ 	.byte	0x01
	.zero		1


	//----- nvinfo : EIATTR_MERCURY_ISA_VERSION
	.align		4
        /*00a4*/ 	.byte	0x03, 0x5f
        /*00a6*/ 	.short	0x0101


	//----- nvinfo : EIATTR_COOP_GROUP_MASK_REGIDS
	.align		4
        /*00a8*/ 	.byte	0x04, 0x29
        /*00aa*/ 	.short	(.L_2951 - .L_2950)


	//   ....[0]....
.L_2950:
        /*00ac*/ 	.word	0xffffffff


	//   ....[1]....
        /*00b0*/ 	.word	0xffffffff


	//   ....[2]....
        /*00b4*/ 	.word	0xffffffff


	//   ....[3]....
        /*00b8*/ 	.word	0xffffffff


	//   ....[4]....
        /*00bc*/ 	.word	0xffffffff


	//   ....[5]....
        /*00c0*/ 	.word	0xffffffff


	//   ....[6]....
        /*00c4*/ 	.word	0xffffffff


	//   ....[7]....
        /*00c8*/ 	.word	0xffffffff


	//   ....[8]....
        /*00cc*/ 	.word	0xffffffff


	//   ....[9]....
        /*00d0*/ 	.word	0xffffffff


	//----- nvinfo : EIATTR_COOP_GROUP_INSTR_OFFSETS
	.align		4
.L_2951:
        /*00d4*/ 	.byte	0x04, 0x28
        /*00d6*/ 	.short	(.L_2953 - .L_2952)


	//   ....[0]....
.L_2952:
        /*00d8*/ 	.word	0x000011b0


	//   ....[1]....
        /*00dc*/ 	.word	0x000011e0


	//   ....[2]....
        /*00e0*/ 	.word	0x00001210


	//   ....[3]....
        /*00e4*/ 	.word	0x00001220


	//   ....[4]....
        /*00e8*/ 	.word	0x00001580


	//   ....[5]....
        /*00ec*/ 	.word	0x00001590


	//   ....[6]....
        /*00f0*/ 	.word	0x000015c0


	//   ....[7]....
        /*00f4*/ 	.word	0x000015e0


	//   ....[8]....
        /*00f8*/ 	.word	0x00001650


	//   ....[9]....
        /*00fc*/ 	.word	0x00001660


	//----- nvinfo : EIATTR_EXIT_INSTR_OFFSETS
	.align		4
.L_2953:
        /*0100*/ 	.byte	0x04, 0x1c
        /*0102*/ 	.short	(.L_2955 - .L_2954)


	//   ....[0]....
.L_2954:
        /*0104*/ 	.word	0x00000080


	//   ....[1]....
        /*0108*/ 	.word	0x000032d0


	//----- nvinfo : EIATTR_MAX_THREADS
	.align		4
.L_2955:
        /*010c*/ 	.byte	0x04, 0x05
        /*010e*/ 	.short	(.L_2957 - .L_2956)
.L_2956:
        /*0110*/ 	.word	0x00000140
        /*0114*/ 	.word	0x00000001
        /*0118*/ 	.word	0x00000001


	//----- nvinfo : EIATTR_CRS_STACK_SIZE
	.align		4
.L_2957:
        /*011c*/ 	.byte	0x04, 0x1e
        /*011e*/ 	.short	(.L_2959 - .L_2958)
.L_2958:
        /*0120*/ 	.word	0x00000000


	//----- nvinfo : EIATTR_CBANK_PARAM_SIZE
	.align		4
.L_2959:
        /*0124*/ 	.byte	0x03, 0x19
        /*0126*/ 	.short	0x0048


	//----- nvinfo : EIATTR_PARAM_CBANK
	.align		4
        /*0128*/ 	.byte	0x04, 0x0a
        /*012a*/ 	.short	(.L_2961 - .L_2960)
	.align		4
.L_2960:
        /*012c*/ 	.word	index@(.nv.constant0._ZN13group_norm_v214gn_cuda_kernelI6__halfLi320ELi3ELi16ELi160ELi256ELb1ELi32ELi320ELi320ELi4ELb1ELi43ELb0ELb0ENS_16CompileConditionILi900EEEEEvPT_PKS4_S7_S7_flPfS8_Pj)
        /*0130*/ 	.short	0x0210
        /*0132*/ 	.short	0x0048


	//----- nvinfo : EIATTR_SW_WAR
	.align		4
.L_2961:
        /*0134*/ 	.byte	0x04, 0x36
        /*0136*/ 	.short	(.L_2963 - .L_2962)
.L_2962:
        /*0138*/ 	.word	0x00000008
.L_2963:


//--------------------- .nv.info._ZN13group_norm_v214gn_cuda_kernelI6__halfLi320ELi1ELi16ELi160ELi256ELb1ELi64ELi320ELi320ELi4ELb1ELi37ELb0ELb0ENS_16CompileConditionILi900EEEEEvPT_PKS4_S7_S7_flPfS8_Pj --------------------------
	.section	.nv.info._ZN13group_norm_v214gn_cuda_kernelI6__halfLi320ELi1ELi16ELi160ELi256ELb1ELi64ELi320ELi320ELi4ELb1ELi37ELb0ELb0ENS_16CompileConditionILi900EEEEEvPT_PKS4_S7_S7_flPfS8_Pj,"",@"SHT_CUDA_INFO"
	.sectionflags	@""
	.align	4


	//----- nvinfo : EIATTR_CUDA_API_VERSION
	.align		4
        /*0000*/ 	.byte	0x04, 0x37
        /*0002*/ 	.short	(.L_2965 - .L_2964)
.L_2964:
        /*0004*/ 	.word	0x00000082


	//----- nvinfo : EIATTR_KPARAM_INFO
	.align		4
.L_2965:
        /*0008*/ 	.byte	0x04, 0x17
        /*000a*/ 	.short	(.L_2967 - .L_2966)
.L_2966:
        /*000c*/ 	.word	0x00000000
        /*0010*/ 	.short	0x0008
        /*0012*/ 	.short	0x0040
        /*0014*/ 	.byte	0x00, 0xf0, 0x21, 0x00


	//----- nvinfo : EIATTR_KPARAM_INFO
	.align		4
.L_2967:
        /*0018*/ 	.byte	0x04, 0x17
        /*001a*/ 	.short	(.L_2969 - .L_2968)
.L_2968:
        /*001c*/ 	.word	0x00000000
        /*0020*/ 	.short	0x0007
        /*0022*/ 	.short	0x0038
        /*0024*/ 	.byte	0x00, 0xf0, 0x21, 0x00


	//----- nvinfo : EIATTR_KPARAM_INFO
	.align		4
.L_2969:
        /*0028*/ 	.byte	0x04, 0x17
        /*002a*/ 	.short	(.L_2971 - .L_2970)
.L_2970:
        /*002c*/ 	.word	0x00000000
        /*0030*/ 	.short	0x0006
        /*0032*/ 	.short	0x0030
        /*0034*/ 	.byte	0x00, 0xf0, 0x21, 0x00


	//----- nvinfo : EIATTR_KPARAM_INFO
	.align		4
.L_2971:
        /*0038*/ 	.byte	0x04, 0x17
        /*003a*/ 	.short	(.L_2973 - .L_2972)
.L_2972:
        /*003c*/ 	.word	0x00000000
        /*0040*/ 	.short	0x0005
        /*0042*/ 	.short	0x0028
        /*0044*/ 	.byte	0x00, 0xf0, 0x21, 0x00


	//----- nvinfo : EIATTR_KPARAM_INFO
	.align		4
.L_2973:
        /*0048*/ 	.byte	0x04, 0x17
        /*004a*/ 	.short	(.L_2975 - .L_2974)
.L_2974:
        /*004c*/ 	.word	0x00000000
        /*0050*/ 	.short	0x0004
        /*0052*/ 	.short	0x0020
        /*0054*/ 	.byte	0x00, 0xf0, 0x11, 0x00


	//----- nvinfo : EIATTR_KPARAM_INFO
	.align		4
.L_2975:
        /*0058*/ 	.byte	0x04, 0x17
        /*005a*/ 	.short	(.L_2977 - .L_2976)
.L_2976:
        /*005c*/ 	.word	0x00000000
        /*0060*/ 	.short	0x0003
        /*0062*/ 	.short	0x0018
        /*0064*/ 	.byte	0x00, 0xf0, 0x21, 0x00


	//----- nvinfo : EIATTR_KPARAM_INFO
	.align		4
.L_2977:
        /*0068*/ 	.byte	0x04, 0x17
        /*006a*/ 	.short	(.L_2979 - .L_2978)
.L_2978:
        /*006c*/ 	.word	0x00000000
        /*0070*/ 	.short	0x0002
        /*0072*/ 	.short	0x0010
        /*0074*/ 	.byte	0x00, 0xf0, 0x21, 0x00


	//----- nvinfo : EIATTR_KPARAM_INFO
	.align		4
.L_2979:
        /*0078*/ 	.byte	0x04, 0x17
        /*007a*/ 	.short	(.L_2981 - .L_2980)
.L_2980:
        /*007c*/ 	.word	0x00000000
        /*0080*/ 	.short	0x0001
        /*0082*/ 	.short	0x0008
        /*0084*/ 	.byte	0x00, 0xf0, 0x21, 0x00


	//----- nvinfo : EIATTR_KPARAM_INFO
	.align		4
.L_2981:
        /*0088*/ 	.byte	0x04, 0x17
        /*008a*/ 	.short	(.L_2983 - .L_2982)
.L_2982:
        /*008c*/ 	.word	0x00000000
        /*0090*/ 	.short	0x0000
        /*0092*/ 	.short	0x0000
        /*0094*/ 	.byte	0x00, 0xf0, 0x21, 0x00


	//----- nvinfo : EIATTR_SPARSE_MMA_MASK
	.align		4
.L_2983:
        /*0098*/ 	.byte	0x03, 0x50
        /*009a*/ 	.short	0x0000


	//----- nvinfo : EIATTR_MAXREG_COUNT
	.align		4
        /*009c*/ 	.byte	0x03, 0x1b
        /*009e*/ 	.short	0x00a8


	//----- nvinfo : EIATTR_NUM_BARRIERS
	.align		4
        /*00a0*/ 	.byte	0x02, 0x4c
        /*00a2*/ 	.byte	0x01
	.zero		1


	//----- nvinfo : EIATTR_MERCURY_ISA_VERSION
	.align		4
        /*00a4*/ 	.byte	0x03, 0x5f
        /*00a6*/ 	.short	0x0101


	//----- nvinfo : EIATTR_COOP_GROUP_MASK_REGIDS
	.align		4
        /*00a8*/ 	.byte	0x04, 0x29
        /*00aa*/ 	.short	(.L_2985 - .L_2984)


	//   ....[0]....
.L_2984:
        /*00ac*/ 	.word	0xffffffff


	//   ....[1]....
        /*00b0*/ 	.word	0xffffffff


	//   ....[2]....
        /*00b4*/ 	.word	0xffffffff


	//   ....[3]....
        /*00b8*/ 	.word	0xffffffff


	//   ....[4]....
        /*00bc*/ 	.word	0xffffffff


	//   ....[5]....
        /*00c0*/ 	.word	0xffffffff


	//   ....[6]....
        /*00c4*/ 	.word	0xffffffff


	//   ....[7]....
        /*00c8*/ 	.word	0xffffffff


	//----- nvinfo : EIATTR_COOP_GROUP_INSTR_OFFSETS
	.align		4
.L_2985:
        /*00cc*/ 	.byte	0x04, 0x28
        /*00ce*/ 	.short	(.L_2987 - .L_2986)


	//   ....[0]....
.L_2986:
        /*00d0*/ 	.word	0x00001ab0


	//   ....[1]....
        /*00d4*/ 	.word	0x00001ae0


	//   ....[2]....
        /*00d8*/ 	.word	0x00001b10


	//   ....[3]....
        /*00dc*/ 	.word	0x00001b20


	//   ....[4]....
        /*00e0*/ 	.word	0x00001e70


	//   ....[5]....
        /*00e4*/ 	.word	0x00001e90


	//   ....[6]....
        /*00e8*/ 	.word	0x00001ed0


	//   ....[7]....
        /*00ec*/ 	.word	0x00001ee0


	//----- nvinfo : EIATTR_EXIT_INSTR_OFFSETS
	.align		4
.L_2987:
        /*00f0*/ 	.byte	0x04, 0x1c
        /*00f2*/ 	.short	(.L_2989 - .L_2988)


	//   ....[0]....
.L_2988:
        /*00f4*/ 	.word	0x00000080


	//   ....[1]....
        /*00f8*/ 	.word	0x00005370


	//----- nvinfo : EIATTR_MAX_THREADS
	.align		4
.L_2989:
        /*00fc*/ 	.byte	0x04, 0x05
        /*00fe*/ 	.short	(.L_2991 - .L_2990)
.L_2990:
        /*0100*/ 	.word	0x00000140
        /*0104*/ 	.word	0x00000001
        /*0108*/ 	.word	0x00000001


	//----- nvinfo : EIATTR_CRS_STACK_SIZE
	.align		4
.L_2991:
        /*010c*/ 	.byte	0x04, 0x1e
        /*010e*/ 	.short	(.L_2993 - .L_2992)
.L_2992:
        /*0110*/ 	.word	0x00000000


	//----- nvinfo : EIATTR_CBANK_PARAM_SIZE
	.align		4
.L_2993:
        /*0114*/ 	.byte	0x03, 0x19
        /*0116*/ 	.short	0x0048


	//----- nvinfo : EIATTR_PARAM_CBANK
	.align		4
        /*0118*/ 	.byte	0x04, 0x0a
        /*011a*/ 	.short	(.L_2995 - .L_2994)
	.align		4
.L_2994:
        /*011c*/ 	.word	index@(.nv.constant0._ZN13group_norm_v214gn_cuda_kernelI6__halfLi320ELi1ELi16ELi160ELi256ELb1ELi64ELi320ELi320ELi4ELb1ELi37ELb0ELb0ENS_16CompileConditionILi900EEEEEvPT_PKS4_S7_S7_flPfS8_Pj)
        /*0120*/ 	.short	0x0210
        /*0122*/ 	.short	0x0048


	//----- nvinfo : EIATTR_SW_WAR
	.align		4
.L_2995:
        /*0124*/ 	.byte	0x04, 0x36
        /*0126*/ 	.short	(.L_2997 - .L_2996)
.L_2996:
        /*0128*/ 	.word	0x00000008
.L_2997:


//--------------------- .nv.info._ZN13group_norm_v214gn_cuda_kernelI6__halfLi320ELi1ELi16ELi160ELi256ELb1ELi128ELi320ELi320ELi4ELb1ELi74ELb0ELb0ENS_16CompileConditionILi900EEEEEvPT_PKS4_S7_S7_flPfS8_Pj --------------------------
	.section	.nv.info._ZN13group_norm_v214gn_cuda_kernelI6__halfLi320ELi1ELi16ELi160ELi256ELb1ELi128ELi320ELi320ELi4ELb1ELi74ELb0ELb0ENS_16CompileConditionILi900EEEEEvPT_PKS4_S7_S7_flPfS8_Pj,"",@"SHT_CUDA_INFO"
	.sectionflags	@""
	.align	4


	//----- nvinfo : EIATTR_CUDA_API_VERSION
	.align		4
        /*0000*/ 	.byte	0x04, 0x37
        /*0002*/ 	.short	(.L_2999 - .L_2998)
.L_2998:
        /*0004*/ 	.word	0x00000082


	//----- nvinfo : EIATTR_KPARAM_INFO
	.align		4
.L_2999:
        /*0008*/ 	.byte	0x04, 0x17
        /*000a*/ 	.short	(.L_3001 - .L_3000)
.L_3000:
        /*000c*/ 	.word	0x00000000
        /*0010*/ 	.short	0x0008
        /*0012*/ 	.short	0x0040
        /*0014*/ 	.byte	0x00, 0xf0, 0x21, 0x00


	//----- nvinfo : EIATTR_KPARAM_INFO
	.align		4
.L_3001:
        /*0018*/ 	.byte	0x04, 0x17
        /*001a*/ 	.short	(.L_3003 - .L_3002)
.L_3002:
        /*001c*/ 	.word	0x00000000
        /*0020*/ 	.short	0x0007
        /*0022*/ 	.short	0x0038
        /*0024*/ 	.byte	0x00, 0xf0, 0x21, 0x00


	//----- nvinfo : EIATTR_KPARAM_INFO
	.align		4
.L_3003:
        /*0028*/ 	.byte	0x04, 0x17
        /*002a*/ 	.short	(.L_3005 - .L_3004)
.L_3004:
        /*002c*/ 	.word	0x00000000
        /*0030*/ 	.short	0x0006
        /*0032*/ 	.short	0x0030
        /*0034*/ 	.byte	0x00, 0xf0, 0x21, 0x00


	//----- nvinfo : EIATTR_KPARAM_INFO
	.align		4
.L_3005:
        /*0038*/ 	.byte	0x04, 0x17
        /*003a*/ 	.short	(.L_3007 - .L_3006)
.L_3006:
        /*003c*/ 	.word	0x00000000
        /*0040*/ 	.short	0x0005
        /*0042*/ 	.short	0x0028
        /*0044*/ 	.byte	0x00, 0xf0, 0x21, 0x00


	//----- nvinfo : EIATTR_KPARAM_INFO
	.align		4
.L_3007:
        /*0048*/ 	.byte	0x04, 0x17
        /*004a*/ 	.short	(.L_3009 - .L_3008)
.L_3008:
        /*004c*/ 	.word	0x00000000
        /*0050*/ 	.short	0x0004
        /*0052*/ 	.short	0x0020
        /*0054*/ 	.byte	0x00, 0xf0, 0x11, 0x00


	//----- nvinfo : EIATTR_KPARAM_INFO
	.align		4
.L_3009:
        /*0058*/ 	.byte	0x04, 0x17
        /*005a*/ 	.short	(.L_3011 - .L_3010)
.L_3010:
        /*005c*/ 	.word	0x00000000
        /*0060*/ 	.short	0x0003
        /*0062*/ 	.short	0x0018
        /*0064*/ 	.byte	0x00, 0xf0, 0x21, 0x00


	//----- nvinfo : EIATTR_KPARAM_INFO
	.align		4
.L_3011:
        /*0068*/ 	.byte	0x04, 0x17
        /*006a*/ 	.short	(.L_3013 - .L_3012)
.L_3012:
        /*006c*/ 	.word	0x00000000
        /*0070*/ 	.short	0x0002
        /*0072*/ 	.short	0x0010
        /*0074*/ 	.byte	0x00, 0xf0, 0x21, 0x00


	//----- nvinfo : EIATTR_KPARAM_INFO
	.align		4
.L_3013:
        /*0078*/ 	.byte	0x04, 0x17
        /*007a*/ 	.short	(.L_3015 - .L_3014)
.L_3014:
        /*007c*/ 	.word	0x00000000
        /*0080*/ 	.short	0x0001
        /*0082*/ 	.short	0x0008
        /*0084*/ 	.byte	0x00, 0xf0, 0x21, 0x00


	//----- nvinfo : EIATTR_KPARAM_INFO
	.align		4
.L_3015:
        /*0088*/ 	.byte	0x04, 0x17
        /*008a*/ 	.short	(.L_3017 - .L_3016)
.L_3016:
        /*008c*/ 	.word	0x00000000
        /*0090*/ 	.short	0x0000
        /*0092*/ 	.short	0x0000
        /*0094*/ 	.byte	0x00, 0xf0, 0x21, 0x00


	//----- nvinfo : EIATTR_SPARSE_MMA_MASK
	.align		4
.L_3017:
        /*0098*/ 	.byte	0x03, 0x50
        /*009a*/ 	.short	0x0000


	//----- nvinfo : EIATTR_MAXREG_COUNT
	.align		4
        /*009c*/ 	.byte	0x03, 0x1b
        /*009e*/ 	.short	0x00a8


	//----- nvinfo : EIATTR_NUM_BARRIERS
	.align		4
        /*00a0*/ 	.byte	0x02, 0x4c
        /*00a2*/ 	.byte	0x01
	.zero		1


	//----- nvinfo : EIATTR_MERCURY_ISA_VERSION
	.align		4
        /*00a4*/ 	.byte	0x03, 0x5f
        /*00a6*/ 	.short	0x0101


	//----- nvinfo : EIATTR_COOP_GROUP_MASK_REGIDS
	.align		4
        /*00a8*/ 	.byte	0x04, 0x29
        /*00aa*/ 	.short	(.L_3019 - .L_3018)


	//   ....[0]....
.L_3018:
        /*00ac*/ 	.word	0xffffffff


	//   ....[1]....
        /*00b0*/ 	.word	0xffffffff


	//   ....[2]....
        /*00b4*/ 	.word	0xffffffff


	//   ....[3]....
        /*00b8*/ 	.word	0xffffffff


	//   ....[4]....
        /*00bc*/ 	.word	0xffffffff


	//   ....[5]....
        /*00c0*/ 	.word	0xffffffff


	//----- nvinfo : EIATTR_COOP_GROUP_INSTR_OFFSETS
	.align		4
.L_3019:
        /*00c4*/ 	.byte	0x04, 0x28
        /*00c6*/ 	.short	(.L_3021 - .L_3020)


	//   ....[0]....
.L_3020:
        /*00c8*/ 	.word	0x00002d10


	//   ....[1]....
        /*00cc*/ 	.word	0x00002d40


	//   ....[2]....
        /*00d0*/ 	.word	0x00002db0


	//   ....[3]....
        /*00d4*/ 	.word	0x00002dd0


	//   ....[4]....
        /*00d8*/ 	.word	0x00003100


	//   ....[5]....
        /*00dc*/ 	.word	0x00003110


	//----- nvinfo : EIATTR_EXIT_INSTR_OFFSETS
	.align		4
.L_3021:
        /*00e0*/ 	.byte	0x04, 0x1c
        /*00e2*/ 	.short	(.L_3023 - .L_3022)


	//   ....[0]....
.L_3022:
        /*00e4*/ 	.word	0x00000070


	//   ....[1]....
        /*00e8*/ 	.word	0x00009520


	//----- nvinfo : EIATTR_MAX_THREADS
	.align		4
.L_3023:
        /*00ec*/ 	.byte	0x04, 0x05
        /*00ee*/ 	.short	(.L_3025 - .L_3024)
.L_3024:
        /*00f0*/ 	.word	0x00000140
        /*00f4*/ 	.word	0x00000001
        /*00f8*/ 	.word	0x00000001


	//----- nvinfo : EIATTR_CRS_STACK_SIZE
	.align		4
.L_3025:
        /*00fc*/ 	.byte	0x04, 0x1e
        /*00fe*/ 	.short	(.L_3027 - .L_3026)
.L_3026:
        /*0100*/ 	.word	0x00000000


	//----- nvinfo : EIATTR_CBANK_PARAM_SIZE
	.align		4
.L_3027:
        /*0104*/ 	.byte	0x03, 0x19
        /*0106*/ 	.short	0x0048


	//----- nvinfo : EIATTR_PARAM_CBANK
	.align		4
        /*0108*/ 	.byte	0x04, 0x0a
        /*010a*/ 	.short	(.L_3029 - .L_3028)
	.align		4
.L_3028:
        /*010c*/ 	.word	index@(.nv.constant0._ZN13group_norm_v214gn_cuda_kernelI6__halfLi320ELi1ELi16ELi160ELi256ELb1ELi128ELi320ELi320ELi4ELb1ELi74ELb0ELb0ENS_16CompileConditionILi900EEEEEvPT_PKS4_S7_S7_flPfS8_Pj)
        /*0110*/ 	.short	0x0210
        /*0112*/ 	.short	0x0048


	//----- nvinfo : EIATTR_SW_WAR
	.align		4
.L_3029:
        /*0114*/ 	.byte	0x04, 0x36
        /*0116*/ 	.short	(.L_3031 - .L_3030)
.L_3030:
        /*0118*/ 	.word	0x00000008
.L_3031:


//--------------------- .nv.info._ZN13group_norm_v214gn_cuda_kernelI6__halfLi320ELi1ELi16ELi160ELi256ELb1ELi128ELi320ELi320ELi4ELb0ELi74ELb0ELb1ENS_16CompileConditionILi900EEEEEvPT_PKS4_S7_S7_flPfS8_Pj --------------------------
	.section	.nv.info._ZN13group_norm_v214gn_cuda_kernelI6__halfLi320ELi1ELi16ELi160ELi256ELb1ELi128ELi320ELi320ELi4ELb0ELi74ELb0ELb1ENS_16CompileConditionILi900EEEEEvPT_PKS4_S7_S7_flPfS8_Pj,"",@"SHT_CUDA_INFO"
	.sectionflags	@""
	.align	4


	//----- nvinfo : EIATTR_CUDA_API_VERSION
	.align		4
        /*0000*/ 	.byte	0x04, 0x37
        /*0002*/ 	.short	(.L_3033 - .L_3032)
.L_3032:
        /*0004*/ 	.word	0x00000082


	//----- nvinfo : EIATTR_KPARAM_INFO
	.align		4
.L_3033:
        /*0008*/ 	.byte	0x04, 0x17
        /*000a*/ 	.short	(.L_3035 - .L_3034)
.L_3034:
        /*000c*/ 	.word	0x00000000
        /*0010*/ 	.short	0x0008
        /*0012*/ 	.short	0x0040
        /*0014*/ 	.byte	0x00, 0xf0, 0x21, 0x00


	//----- nvinfo : EIATTR_KPARAM_INFO
	.align		4
.L_3035:
        /*0018*/ 	.byte	0x04, 0x17
        /*001a*/ 	.short	(.L_3037 - .L_3036)
.L_3036:
        /*001c*/ 	.word	0x00000000
        /*0020*/ 	.short	0x0007
        /*0022*/ 	.short	0x0038
        /*0024*/ 	.byte	0x00, 0xf0, 0x21, 0x00


	//----- nvinfo : EIATTR_KPARAM_INFO
	.align		4
.L_3037:
        /*0028*/ 	.byte	0x04, 0x17
        /*002a*/ 	.short	(.L_3039 - .L_3038)
.L_3038:
        /*002c*/ 	.word	0x00000000
        /*0030*/ 	.short	0x0006
        /*0032*/ 	.short	0x0030
        /*0034*/ 	.byte	0x00, 0xf0, 0x21, 0x00


	//----- nvinfo : EIATTR_KPARAM_INFO
	.align		4
.L_3039:
        /*0038*/ 	.byte	0x04, 0x17
        /*003a*/ 	.short	(.L_3041 - .L_3040)
.L_3040:
        /*003c*/ 	.word	0x00000000
        /*0040*/ 	.short	0x0005
        /*0042*/ 	.short	0x0028
        /*0044*/ 	.byte	0x00, 0xf0, 0x21, 0x00


	//----- nvinfo : EIATTR_KPARAM_INFO
	.align		4
.L_3041:
        /*0048*/ 	.byte	0x04, 0x17
        /*004a*/ 	.short	(.L_3043 - .L_3042)
.L_3042:
        /*004c*/ 	.word	0x00000000
        /*0050*/ 	.short	0x0004
        /*0052*/ 	.short	0x0020
        /*0054*/ 	.byte	0x00, 0xf0, 0x11, 0x00


	//----- nvinfo : EIATTR_KPARAM_INFO
	.align		4
.L_3043:
        /*0058*/ 	.byte	0x04, 0x17
        /*005a*/ 	.short	(.L_3045 - .L_3044)
.L_3044:
        /*005c*/ 	.word	0x00000000
        /*0060*/ 	.short	0x0003
        /*0062*/ 	.short	0x0018
        /*0064*/ 	.byte	0x00, 0xf0, 0x21, 0x00


	//----- nvinfo : EIATTR_KPARAM_INFO
	.align		4
.L_3045:
        /*0068*/ 	.byte	0x04, 0x17
        /*006a*/ 	.short	(.L_3047 - .L_3046)
.L_3046:
        /*006c*/ 	.word	0x00000000
        /*0070*/ 	.short	0x0002
        /*0072*/ 	.short	0x0010
        /*0074*/ 	.byte	0x00, 0xf0, 0x21, 0x00


	//----- nvinfo : EIATTR_KPARAM_INFO
	.align		4
.L_3047:
        /*0078*/ 	.byte	0x04, 0x17
        /*007a*/ 	.short	(.L_3049 - .L_3048)
.L_3048:
        /*007c*/ 	.word	0x00000000
        /*0080*/ 	.short	0x0001
        /*0082*/ 	.short	0x0008
        /*0084*/ 	.byte	0x00, 0xf0, 0x21, 0x00


	//----- nvinfo : EIATTR_KPARAM_INFO
	.align		4
.L_3049:
        /*0088*/ 	.byte	0x04, 0x17
        /*008a*/ 	.short	(.L_3051 - .L_3050)
.L_3050:
        /*008c*/ 	.word	0x00000000
        /*0090*/ 	.short	0x0000
        /*0092*/ 	.short	0x0000
        /*0094*/ 	.byte	0x00, 0xf0, 0x21, 0x00


	//----- nvinfo : EIATTR_SPARSE_MMA_MASK
	.align		4
.L_3051:
        /*0098*/ 	.byte	0x03, 0x50
        /*009a*/ 	.short	0x0000


	//----- nvinfo : EIATTR_MAXREG_COUNT
	.align		4
        /*009c*/ 	.byte	0x03, 0x1b
        /*009e*/ 	.short	0x00a8


	//----- nvinfo : EIATTR_NUM_BARRIERS
	.align		4
        /*00a0*/ 	.byte	0x02, 0x4c
        /*00a2*/ 	.byte	0x01
	.zero		1


	//----- nvinfo : EIATTR_ANNOTATIONS
	.align		4
        /*00a4*/ 	.byte	0x04, 0x55
        /*00a6*/ 	.short	(.L_3053 - .L_3052)


	//   ....[0]....
.L_3052:
        /*00a8*/ 	.word	0x00000001
        /*00ac*/ 	.byte	0x20, 0x4f, 0x00, 0x00, 0x01, 0x00, 0x00, 0x00, 0xb0, 0x52, 0x00, 0x00, 0x01, 0x00, 0x00, 0x00
        /*00bc*/ 	.byte	0x60, 0x64, 0x00, 0x00, 0x01, 0x00, 0x00, 0x00, 0x60, 0x75, 0x00, 0x00


	//----- nvinfo : EIATTR_MERCURY_ISA_VERSION
	.align		4
.L_3053:
        /*00c8*/ 	.byte	0x03, 0x5f
        /*00ca*/ 	.short	0x0101


	//----- nvinfo : EIATTR_COOP_GROUP_MASK_REGIDS
	.align		4
        /*00cc*/ 	.byte	0x04, 0x29
        /*00ce*/ 	.short	(.L_3055 - .L_3054)


	//   ....[0]....
.L_3054:
        /*00d0*/ 	.word	0xffffffff


	//   ....[1]....
        /*00d4*/ 	.word	0xffffffff


	//   ....[2]....
        /*00d8*/ 	.word	0xffffffff


	//   ....[3]....
        /*00dc*/ 	.word	0xffffffff


	//   ....[4]....
        /*00e0*/ 	.word	0xffffffff


	//   ....[5]....
        /*00e4*/ 	.word	0xffffffff


	//   ....[6]....
        /*00e8*/ 	.word	0xffffffff


	//   ....[7]....
        /*00ec*/ 	.word	0xffffffff


	//----- nvinfo : EIATTR_COOP_GROUP_INSTR_OFFSETS
	.align		4
.L_3055:
        /*00f0*/ 	.byte	0x04, 0x28
        /*00f2*/ 	.short	(.L_3057 - .L_3056)


	//   ....[0]....
.L_3056:
        /*00f4*/ 	.word	0x00002b70


	//   ....[1]....
        /*00f8*/ 	.word	0x00002ba0


	//   ....[2]....
        /*00fc*/ 	.word	0x00002c30


	//   ....[3]....
        /*0100*/ 	.word	0x00002c40


	//   ....[4]....
        /*0104*/ 	.word	0x00002ce0


	//   ....[5]....
        /*0108*/ 	.word	0x00002ec0


	//   ....[6]....
        /*010c*/ 	.word	0x00002ed0


	//   ....[7]....
        /*0110*/ 	.word	0x00002f10


	//----- nvinfo : EIATTR_EXIT_INSTR_OFFSETS
	.align		4
.L_3057:
        /*0114*/ 	.byte	0x04, 0x1c
        /*0116*/ 	.short	(.L_3059 - .L_3058)


	//   ....[0]....
.L_3058:
        /*0118*/ 	.word	0x000095b0


	//   ....[1]....
        /*011c*/ 	.word	0x000095d0


	//----- nvinfo : EIATTR_MAX_THREADS
	.align		4
.L_3059:
        /*0120*/ 	.byte	0x04, 0x05
        /*0122*/ 	.short	(.L_3061 - .L_3060)
.L_3060:
        /*0124*/ 	.word	0x00000140
        /*0128*/ 	.word	0x00000001
        /*012c*/ 	.word	0x00000001


	//----- nvinfo : EIATTR_CRS_STACK_SIZE
	.align		4
.L_3061:
        /*0130*/ 	.byte	0x04, 0x1e
        /*0132*/ 	.short	(.L_3063 - .L_3062)
.L_3062:
        /*0134*/ 	.word	0x00000000


	//----- nvinfo : EIATTR_CBANK_PARAM_SIZE
	.align		4
.L_3063:
        /*0138*/ 	.byte	0x03, 0x19
        /*013a*/ 	.short	0x0048


	//----- nvinfo : EIATTR_PARAM_CBANK
	.align		4
        /*013c*/ 	.byte	0x04, 0x0a
        /*013e*/ 	.short	(.L_3065 - .L_3064)
	.align		4
.L_3064:
        /*0140*/ 	.word	index@(.nv.constant0._ZN13group_norm_v214gn_cuda_kernelI6__halfLi320ELi1ELi16ELi160ELi256ELb1ELi128ELi320ELi320ELi4ELb0ELi74ELb0ELb1ENS_16CompileConditionILi900EEEEEvPT_PKS4_S7_S7_flPfS8_Pj)
        /*0144*/ 	.short	0x0210
        /*0146*/ 	.short	0x0048


	//----- nvinfo : EIATTR_SW_WAR
	.align		4
.L_3065:
        /*0148*/ 	.byte	0x04, 0x36
        /*014a*/ 	.short	(.L_3067 - .L_3066)
.L_3066:
        /*014c*/ 	.word	0x00000008
.L_3067:


//--------------------- .nv.info._ZN13group_norm_v214gn_cuda_kernelI6__halfLi320ELi3ELi16ELi160ELi256ELb1ELi64ELi320ELi320ELi4ELb1ELi87ELb0ELb0ENS_16CompileConditionILi900EEEEEvPT_PKS4_S7_S7_flPfS8_Pj --------------------------
	.section	.nv.info._ZN13group_norm_v214gn_cuda_kernelI6__halfLi320ELi3ELi16ELi160ELi256ELb1ELi64ELi320ELi320ELi4ELb1ELi87ELb0ELb0ENS_16CompileConditionILi900EEEEEvPT_PKS4_S7_S7_flPfS8_Pj,"",@"SHT_CUDA_INFO"
	.sectionflags	@""
	.align	4


	//----- nvinfo : EIATTR_CUDA_API_VERSION
	.align		4
        /*0000*/ 	.byte	0x04, 0x37
        /*0002*/ 	.short	(.L_3069 - .L_3068)
.L_3068:
        /*0004*/ 	.word	0x00000082


	//----- nvinfo : EIATTR_KPARAM_INFO
	.align		4
.L_3069:
        /*0008*/ 	.byte	0x04, 0x17
        /*000a*/ 	.short	(.L_3071 - .L_3070)
.L_3070:
        /*000c*/ 	.word	0x00000000
        /*0010*/ 	.short	0x0008
        /*0012*/ 	.short	0x0040
        /*0014*/ 	.byte	0x00, 0xf0, 0x21, 0x00


	//----- nvinfo : EIATTR_KPARAM_INFO
	.align		4
.L_3071:
        /*0018*/ 	.byte	0x04, 0x17
        /*001a*/ 	.short	(.L_3073 - .L_3072)
.L_3072:
        /*001c*/ 	.word	0x00000000
        /*0020*/ 	.short	0x0007
        /*0022*/ 	.short	0x0038
        /*0024*/ 	.byte	0x00, 0xf0, 0x21, 0x00


	//----- nvinfo : EIATTR_KPARAM_INFO
	.align		4
.L_3073:
        /*0028*/ 	.byte	0x04, 0x17
        /*002a*/ 	.short	(.L_3075 - .L_3074)
.L_3074:
        /*002c*/ 	.word	0x00000000
        /*0030*/ 	.short	0x0006
        /*0032*/ 	.short	0x0030
        /*0034*/ 	.byte	0x00, 0xf0, 0x21, 0x00


	//----- nvinfo : EIATTR_KPARAM_INFO
	.align		4
.L_3075:
        /*0038*/ 	.byte	0x04, 0x17
        /*003a*/ 	.short	(.L_3077 - .L_3076)
.L_3076:
        /*003c*/ 	.word	0x00000000
        /*0040*/ 	.short	0x0005
        /*0042*/ 	.short	0x0028
        /*0044*/ 	.byte	0x00, 0xf0, 0x21, 0x00


	//----- nvinfo : EIATTR_KPARAM_INFO
	.align		4
.L_3077:
        /*0048*/ 	.byte	0x04, 0x17
        /*004a*/ 	.short	(.L_3079 - .L_3078)
.L_3078:
        /*004c*/ 	.word	0x00000000
        /*0050*/ 	.short	0x0004
        /*0052*/ 	.short	0x0020
        /*0054*/ 	.byte	0x00, 0xf0, 0x11, 0x00


	//----- nvinfo : EIATTR_KPARAM_INFO
	.align		4
.L_3079:
        /*0058*/ 	.byte	0x04, 0x17
        /*005a*/ 	.short	(.L_3081 - .L_3080)
.L_3080:
        /*005c*/ 	.word	0x00000000
        /*0060*/ 	.short	0x0003
        /*0062*/ 	.short	0x0018
        /*0064*/ 	.byte	0x00, 0xf0, 0x21, 0x00


	//----- nvinfo : EIATTR_KPARAM_INFO
	.align		4
.L_3081:
        /*0068*/ 	.byte	0x04, 0x17
        /*006a*/ 	.short	(.L_3083 - .L_3082)
.L_3082:
        /*006c*/ 	.word	0x00000000
        /*0070*/ 	.short	0x0002
        /*0072*/ 	.short	0x0010
        /*0074*/ 	.byte	0x00, 0xf0, 0x21, 0x00


	//----- nvinfo : EIATTR_KPARAM_INFO
	.align		4
.L_3083:
        /*0078*/ 	.byte	0x04, 0x17
        /*007a*/ 	.short	(.L_3085 - .L_3084)
.L_3084:
        /*007c*/ 	.word	0x00000000
        /*0080*/ 	.short	0x0001
        /*0082*/ 	.short	0x0008
        /*0084*/ 	.byte	0x00, 0xf0, 0x21, 0x00


	//----- nvinfo : EIATTR_KPARAM_INFO
	.align		4
.L_3085:
        /*0088*/ 	.byte	0x04, 0x17
        /*008a*/ 	.short	(.L_3087 - .L_3086)
.L_3086:
        /*008c*/ 	.word	0x00000000
        /*0090*/ 	.short	0x0000
        /*0092*/ 	.short	0x0000
        /*0094*/ 	.byte	0x00, 0xf0, 0x21, 0x00


	//----- nvinfo : EIATTR_SPARSE_MMA_MASK
	.align		4
.L_3087:
        /*0098*/ 	.byte	0x03, 0x50
        /*009a*/ 	.short	0x0000


	//----- nvinfo : EIATTR_MAXREG_COUNT
	.align		4
        /*009c*/ 	.byte	0x03, 0x1b
        /*009e*/ 	.short	0x0040


	//----- nvinfo : EIATTR_NUM_BARRIERS
	.align		4
        /*00a0*/ 	.byte	0x02, 0x4c
        /*00a2*/ 	.byte	0x01
	.zero		1


	//----- nvinfo : EIATTR_ANNOTATIONS
	.align		4
        /*00a4*/ 	.byte	0x04, 0x55
        /*00a6*/ 	.short	(.L_3089 - .L_3088)


	//   ....[0]....
.L_3088:
        /* <DEDUP_REMOVED lines=35> */


	//----- nvinfo : EIATTR_MERCURY_ISA_VERSION
	.align		4
.L_3089:
        /*02c8*/ 	.byte	0x03, 0x5f
        /*02ca*/ 	.short	0x0101


	//----- nvinfo : EIATTR_COOP_GROUP_MASK_REGIDS
	.align		4
        /*02cc*/ 	.byte	0x04, 0x29
        /*02ce*/ 	.short	(.L_3091 - .L_3090)


	//   ....[0]....
.L_3090:
        /*02d0*/ 	.word	0xffffffff


	//   ....[1]....
        /*02d4*/ 	.word	0xffffffff


	//   ....[2]....
        /*02d8*/ 	.word	0xffffffff


	//   ....[3]....
        /*02dc*/ 	.word	0xffffffff


	//   ....[4]....
        /*02e0*/ 	.word	0xffffffff


	//   ....[5]....
        /*02e4*/ 	.word	0xffffffff


	//   ....[6]....
        /*02e8*/ 	.word	0xffffffff


	//   ....[7]....
        /*02ec*/ 	.word	0xffffffff


	//----- nvinfo : EIATTR_COOP_GROUP_INSTR_OFFSETS
	.align		4
.L_3091:
        /*02f0*/ 	.byte	0x04, 0x28
        /*02f2*/ 	.short	(.L_3093 - .L_3092)


	//   ....[0]....
.L_3092:
        /*02f4*/ 	.word	0x00001ba0


	//   ....[1]....
        /*02f8*/ 	.word	0x00001bc0


	//   ....[2]....
        /*02fc*/ 	.word	0x00001c10


	//   ....[3]....
        /*0300*/ 	.word	0x00001c20


	//   ....[4]....
        /*0304*/ 	.word	0x00001fb0


	//   ....[5]....
        /*0308*/ 	.word	0x00001fe0


	//   ....[6]....
        /*030c*/ 	.word	0x00001ff0


	//   ....[7]....
        /*0310*/ 	.word	0x00002030


	//----- nvinfo : EIATTR_EXIT_INSTR_OFFSETS
	.align		4
.L_3093:
        /*0314*/ 	.byte	0x04, 0x1c
        /*0316*/ 	.short	(.L_3095 - .L_3094)


	//   ....[0]....
.L_3094:
        /*0318*/ 	.word	0x00000090


	//   ....[1]....
        /*031c*/ 	.word	0x000058c0


	//----- nvinfo : EIATTR_MAX_THREADS
	.align		4
.L_3095:
        /*0320*/ 	.byte	0x04, 0x05
        /*0322*/ 	.short	(.L_3097 - .L_3096)
.L_3096:
        /*0324*/ 	.word	0x00000140
        /*0328*/ 	.word	0x00000001
        /*032c*/ 	.word	0x00000001


	//----- nvinfo : EIATTR_CRS_STACK_SIZE
	.align		4
.L_3097:
        /*0330*/ 	.byte	0x04, 0x1e
        /*0332*/ 	.short	(.L_3099 - .L_3098)
.L_3098:
        /*0334*/ 	.word	0x00000000


	//----- nvinfo : EIATTR_CBANK_PARAM_SIZE
	.align		4
.L_3099:
        /*0338*/ 	.byte	0x03, 0x19
        /*033a*/ 	.short	0x0048


	//----- nvinfo : EIATTR_PARAM_CBANK
	.align		4
        /*033c*/ 	.byte	0x04, 0x0a
        /*033e*/ 	.short	(.L_3101 - .L_3100)
	.align		4
.L_3100:
        /*0340*/ 	.word	index@(.nv.constant0._ZN13group_norm_v214gn_cuda_kernelI6__halfLi320ELi3ELi16ELi160ELi256ELb1ELi64ELi320ELi320ELi4ELb1ELi87ELb0ELb0ENS_16CompileConditionILi900EEEEEvPT_PKS4_S7_S7_flPfS8_Pj)
        /*0344*/ 	.short	0x0210
        /*0346*/ 	.short	0x0048


	//----- nvinfo : EIATTR_SW_WAR
	.align		4
.L_3101:
        /*0348*/ 	.byte	0x04, 0x36
        /*034a*/ 	.short	(.L_3103 - .L_3102)
.L_3102:
        /*034c*/ 	.word	0x00000008
.L_3103:


//--------------------- .nv.info._ZN13group_norm_v214gn_cuda_kernelI6__halfLi320ELi2ELi16ELi160ELi256ELb1ELi64ELi320ELi320ELi4ELb1ELi74ELb0ELb0ENS_16CompileConditionILi900EEEEEvPT_PKS4_S7_S7_flPfS8_Pj --------------------------
	.section	.nv.info._ZN13group_norm_v214gn_cuda_kernelI6__halfLi320ELi2ELi16ELi160ELi256ELb1ELi64ELi320ELi320ELi4ELb1ELi74ELb0ELb0ENS_16CompileConditionILi900EEEEEvPT_PKS4_S7_S7_flPfS8_Pj,"",@"SHT_CUDA_INFO"
	.sectionflags	@""
	.align	4


	//----- nvinfo : EIATTR_CUDA_API_VERSION
	.align		4
        /*0000*/ 	.byte	0x04, 0x37
        /*0002*/ 	.short	(.L_3105 - .L_3104)
.L_3104:
        /*0004*/ 	.word	0x00000082


	//----- nvinfo : EIATTR_KPARAM_INFO
	.align		4
.L_3105:
        /*0008*/ 	.byte	0x04, 0x17
        /*000a*/ 	.short	(.L_3107 - .L_3106)
.L_3106:
        /*000c*/ 	.word	0x00000000
        /*0010*/ 	.short	0x0008
        /*0012*/ 	.short	0x0040
        /*0014*/ 	.byte	0x00, 0xf0, 0x21, 0x00


	//----- nvinfo : EIATTR_KPARAM_INFO
	.align		4
.L_3107:
        /*0018*/ 	.byte	0x04, 0x17
        /*001a*/ 	.short	(.L_3109 - .L_3108)
.L_3108:
        /*001c*/ 	.word	0x00000000
        /*0020*/ 	.short	0x0007
        /*0022*/ 	.short	0x0038
        /*0024*/ 	.byte	0x00, 0xf0, 0x21, 0x00


	//----- nvinfo : EIATTR_KPARAM_INFO
	.align		4
.L_3109:
        /*0028*/ 	.byte	0x04, 0x17
        /*002a*/ 	.short	(.L_3111 - .L_3110)
.L_3110:
        /*002c*/ 	.word	0x00000000
        /*0030*/ 	.short	0x0006
        /*0032*/ 	.short	0x0030
        /*0034*/ 	.byte	0x00, 0xf0, 0x21, 0x00


	//----- nvinfo : EIATTR_KPARAM_INFO
	.align		4
.L_3111:
        /*0038*/ 	.byte	0x04, 0x17
        /*003a*/ 	.short	(.L_3113 - .L_3112)
.L_3112:
        /*003c*/ 	.word	0x00000000
        /*0040*/ 	.short	0x0005
        /*0042*/ 	.short	0x0028
        /*0044*/ 	.byte	0x00, 0xf0, 0x21, 0x00


	//----- nvinfo : EIATTR_KPARAM_INFO
	.align		4
.L_3113:
        /*0048*/ 	.byte	0x04, 0x17
        /*004a*/ 	.short	(.L_3115 - .L_3114)
.L_3114:
        /*004c*/ 	.word	0x00000000
        /*0050*/ 	.short	0x0004
        /*0052*/ 	.short	0x0020
        /*0054*/ 	.byte	0x00, 0xf0, 0x11, 0x00


	//----- nvinfo : EIATTR_KPARAM_INFO
	.align		4
.L_3115:
        /*0058*/ 	.byte	0x04, 0x17
        /*005a*/ 	.short	(.L_3117 - .L_3116)
.L_3116:
        /*005c*/ 	.word	0x00000000
        /*0060*/ 	.short	0x0003
        /*0062*/ 	.short	0x0018
        /*0064*/ 	.byte	0x00, 0xf0, 0x21, 0x00


	//----- nvinfo : EIATTR_KPARAM_INFO
	.align		4
.L_3117:
        /*0068*/ 	.byte	0x04, 0x17
        /*006a*/ 	.short	(.L_3119 - .L_3118)
.L_3118:
        /*006c*/ 	.word	0x00000000
        /*0070*/ 	.short	0x0002
        /*0072*/ 	.short	0x0010
        /*0074*/ 	.byte	0x00, 0xf0, 0x21, 0x00


	//----- nvinfo : EIATTR_KPARAM_INFO
	.align		4
.L_3119:
        /*0078*/ 	.byte	0x04, 0x17
        /*007a*/ 	.short	(.L_3121 - .L_3120)
.L_3120:
        /*007c*/ 	.word	0x00000000
        /*0080*/ 	.short	0x0001
        /*0082*/ 	.short	0x0008
        /*0084*/ 	.byte	0x00, 0xf0, 0x21, 0x00


	//----- nvinfo : EIATTR_KPARAM_INFO
	.align		4
.L_3121:
        /*0088*/ 	.byte	0x04, 0x17
        /*008a*/ 	.short	(.L_3123 - .L_3122)
.L_3122:
        /*008c*/ 	.word	0x00000000
        /*0090*/ 	.short	0x0000
        /*0092*/ 	.short	0x0000
        /*0094*/ 	.byte	0x00, 0xf0, 0x21, 0x00


	//----- nvinfo : EIATTR_SPARSE_MMA_MASK
	.align		4
.L_3123:
        /*0098*/ 	.byte	0x03, 0x50
        /*009a*/ 	.short	0x0000


	//----- nvinfo : EIATTR_MAXREG_COUNT
	.align		4
        /*009c*/ 	.byte	0x03, 0x1b
        /*009e*/ 	.short	0x0060


	//----- nvinfo : EIATTR_NUM_BARRIERS
	.align		4
        /*00a0*/ 	.byte	0x02, 0x4c
        /*00a2*/ 	.byte	0x01
	.zero		1


	//----- nvinfo : EIATTR_MERCURY_ISA_VERSION
	.align		4
        /*00a4*/ 	.byte	0x03, 0x5f
        /*00a6*/ 	.short	0x0101


	//----- nvinfo : EIATTR_COOP_GROUP_MASK_REGIDS
	.align		4
        /*00a8*/ 	.byte	0x04, 0x29
        /*00aa*/ 	.short	(.L_3125 - .L_3124)


	//   ....[0]....
.L_3124:
        /*00ac*/ 	.word	0xffffffff


	//   ....[1]....
        /*00b0*/ 	.word	0xffffffff


	//   ....[2]....
        /*00b4*/ 	.word	0xffffffff


	//   ....[3]....
        /*00b8*/ 	.word	0xffffffff


	//   ....[4]....
        /*00bc*/ 	.word	0xffffffff


	//   ....[5]....
        /*00c0*/ 	.word	0xffffffff


	//   ....[6]....
        /*00c4*/ 	.word	0xffffffff


	//   ....[7]....
        /*00c8*/ 	.word	0xffffffff


	//----- nvinfo : EIATTR_COOP_GROUP_INSTR_OFFSETS
	.align		4
.L_3125:
        /*00cc*/ 	.byte	0x04, 0x28
        /*00ce*/ 	.short	(.L_3127 - .L_3126)


	//   ....[0]....
.L_3126:
        /*00d0*/ 	.word	0x00001ab0


	//   ....[1]....
        /*00d4*/ 	.word	0x00001ae0


	//   ....[2]....
        /*00d8*/ 	.word	0x00001b10


	//   ....[3]....
        /*00dc*/ 	.word	0x00001b20


	//   ....[4]....
        /*00e0*/ 	.word	0x00001e60


	//   ....[5]....
        /*00e4*/ 	.word	0x00001e70


	//   ....[6]....
        /*00e8*/ 	.word	0x00001eb0


	//   ....[7]....
        /*00ec*/ 	.word	0x00001ee0


	//----- nvinfo : EIATTR_EXIT_INSTR_OFFSETS
	.align		4
.L_3127:
        /*00f0*/ 	.byte	0x04, 0x1c
        /*00f2*/ 	.short	(.L_3129 - .L_3128)


	//   ....[0]....
.L_3128:
        /*00f4*/ 	.word	0x00000080


	//   ....[1]....
        /*00f8*/ 	.word	0x00005360


	//----- nvinfo : EIATTR_MAX_THREADS
	.align		4
.L_3129:
        /*00fc*/ 	.byte	0x04, 0x05
        /*00fe*/ 	.short	(.L_3131 - .L_3130)
.L_3130:
        /*0100*/ 	.word	0x00000140
        /*0104*/ 	.word	0x00000001
        /*0108*/ 	.word	0x00000001


	//----- nvinfo : EIATTR_CRS_STACK_SIZE
	.align		4
.L_3131:
        /*010c*/ 	.byte	0x04, 0x1e
        /*010e*/ 	.short	(.L_3133 - .L_3132)
.L_3132:
        /*0110*/ 	.word	0x00000000


	//----- nvinfo : EIATTR_CBANK_PARAM_SIZE
	.align		4
.L_3133:
        /*0114*/ 	.byte	0x03, 0x19
        /*0116*/ 	.short	0x0048


	//----- nvinfo : EIATTR_PARAM_CBANK
	.align		4
        /*0118*/ 	.byte	0x04, 0x0a
        /*011a*/ 	.short	(.L_3135 - .L_3134)
	.align		4
.L_3134:
        /*011c*/ 	.word	index@(.nv.constant0._ZN13group_norm_v214gn_cuda_kernelI6__halfLi320ELi2ELi16ELi160ELi256ELb1ELi64ELi320ELi320ELi4ELb1ELi74ELb0ELb0ENS_16CompileConditionILi900EEEEEvPT_PKS4_S7_S7_flPfS8_Pj)
        /*0120*/ 	.short	0x0210
        /*0122*/ 	.short	0x0048


	//----- nvinfo : EIATTR_SW_WAR
	.align		4
.L_3135:
        /*0124*/ 	.byte	0x04, 0x36
        /*0126*/ 	.short	(.L_3137 - .L_3136)
.L_3136:
        /*0128*/ 	.word	0x00000008
.L_3137:


//--------------------- .nv.callgraph             --------------------------
	.section	.nv.callgraph,"",@"SHT_CUDA_CALLGRAPH"
	.align	4
	.sectionentsize	8
	.align		4
        /*0000*/ 	.word	0x00000000
	.align		4
        /*0004*/ 	.word	0xffffffff
	.align		4
        /*0008*/ 	.word	0x00000000
	.align		4
        /*000c*/ 	.word	0xfffffffe
	.align		4
        /*0010*/ 	.word	0x00000000
	.align		4
        /*0014*/ 	.word	0xfffffffd
	.align		4
        /*0018*/ 	.word	0x00000000
	.align		4
        /*001c*/ 	.word	0xfffffffc


//--------------------- .text._ZN13group_norm_v218gn_bwd_cuda_kernelI13__nv_bfloat16Li320ELi3ELi32ELi80ELi256ELb0ELb1ELi8ELi320ELi320ELi4ELb1ELi10ELb0ELb0ELNS_15WgradSyncMethodE2ENS_16CompileConditionILi900EEEEEvPT_S6_S6_PKS5_S8_S8_S8_PKfflPfPj --------------------------
	.section	.text._ZN13group_norm_v218gn_bwd_cuda_kernelI13__nv_bfloat16Li320ELi3ELi32ELi80ELi256ELb0ELb1ELi8ELi320ELi320ELi4ELb1ELi10ELb0ELb0ELNS_15WgradSyncMethodE2ENS_16CompileConditionILi900EEEEEvPT_S6_S6_PKS5_S8_S8_S8_PKfflPfPj,"ax",@progbits
	.align	128
        .global         _ZN13group_norm_v218gn_bwd_cuda_kernelI13__nv_bfloat16Li320ELi3ELi32ELi80ELi256ELb0ELb1ELi8ELi320ELi320ELi4ELb1ELi10ELb0ELb0ELNS_15WgradSyncMethodE2ENS_16CompileConditionILi900EEEEEvPT_S6_S6_PKS5_S8_S8_S8_PKfflPfPj
        .type           _ZN13group_norm_v218gn_bwd_cuda_kernelI13__nv_bfloat16Li320ELi3ELi32ELi80ELi256ELb0ELb1ELi8ELi320ELi320ELi4ELb1ELi10ELb0ELb0ELNS_15WgradSyncMethodE2ENS_16CompileConditionILi900EEEEEvPT_S6_S6_PKS5_S8_S8_S8_PKfflPfPj,@function
        .size           _ZN13group_norm_v218gn_bwd_cuda_kernelI13__nv_bfloat16Li320ELi3ELi32ELi80ELi256ELb0ELb1ELi8ELi320ELi320ELi4ELb1ELi10ELb0ELb0ELNS_15WgradSyncMethodE2ENS_16CompileConditionILi900EEEEEvPT_S6_S6_PKS5_S8_S8_S8_PKfflPfPj,(.L_x_3540 - _ZN13group_norm_v218gn_bwd_cuda_kernelI13__nv_bfloat16Li320ELi3ELi32ELi80ELi256ELb0ELb1ELi8ELi320ELi320ELi4ELb1ELi10ELb0ELb0ELNS_15WgradSyncMethodE2ENS_16CompileConditionILi900EEEEEvPT_S6_S6_PKS5_S8_S8_S8_PKfflPfPj)
        .other          _ZN13group_norm_v218gn_bwd_cuda_kernelI13__nv_bfloat16Li320ELi3ELi32ELi80ELi256ELb0ELb1ELi8ELi320ELi320ELi4ELb1ELi10ELb0ELb0ELNS_15WgradSyncMethodE2ENS_16CompileConditionILi900EEEEEvPT_S6_S6_PKS5_S8_S8_S8_PKfflPfPj,@"STO_CUDA_ENTRY STV_DEFAULT"
_ZN13group_norm_v218gn_bwd_cuda_kernelI13__nv_bfloat16Li320ELi3ELi32ELi80ELi256ELb0ELb1ELi8ELi320ELi320ELi4ELb1ELi10ELb0ELb0ELNS_15WgradSyncMethodE2ENS_16CompileConditionILi900EEEEEvPT_S6_S6_PKS5_S8_S8_S8_PKfflPfPj:
.text._ZN13group_norm_v218gn_bwd_cuda_kernelI13__nv_bfloat16Li320ELi3ELi32ELi80ELi256ELb0ELb1ELi8ELi320ELi320ELi4ELb1ELi10ELb0ELb0ELNS_15WgradSyncMethodE2ENS_16CompileConditionILi900EEEEEvPT_S6_S6_PKS5_S8_S8_S8_PKfflPfPj:
[----:B------:R-:W-:Y:S08]  /*0000*/  LDC R1, c[0x0][0x28] ;  /* 0x00000a00ff017b82 */ /* 0x000ff00000000800 */
[----:B------:R-:W0:Y:S01]  /*0010*/  S2UR UR7, SR_CTAID.Y ;  /* 0x00000000000779c3 */ /* 0x000e220000002600 */
[----:B------:R-:W-:Y:S01]  /*0020*/  ULDC.64 UR10, c[0x0][0x258] ;  /* 0x00009600000a7ab9 */ /* 0x000fe20000000a00 */
[----:B------:R-:W-:Y:S01]  /*0030*/  ULDC.64 UR14, c[0x0][0x208] ;  /* 0x00008200000e7ab9 */ /* 0x000fe20000000a00 */
[----:B------:R-:W-:-:S02]  /*0040*/  USHF.L.U32 UR19, UR10, 0x3, URZ ;  /* 0x000000030a137899 */ /* 0x000fc4000800063f */
[----:B------:R-:W-:Y:S01]  /*0050*/  USHF.L.U64.HI UR11, UR10, 0x3, UR11 ;  /* 0x000000030a0b7899 */ /* 0x000fe2000801020b */
[----:B------:R-:W-:Y:S02]  /*0060*/  UMOV UR5, URZ ;  /* 0x0000003f00057c82 */ /* 0x000fe40008000000 */
[----:B------:R-:W1:Y:S01]  /*0070*/  S2UR UR18, SR_CTAID.X ;  /* 0x00000000001279c3 */ /* 0x000e620000002500 */
[----:B0-----:R-:W-:Y:S02]  /*0080*/  UISETP.GT.U32.AND UP0, UPT, UR19, UR7, UPT ;  /* 0x000000071300728c */ /* 0x001fe4000bf04070 */
[----:B------:R-:W-:Y:S02]  /*0090*/  UMOV UR10, UR7 ;  /* 0x00000007000a7c82 */ /* 0x000fe40008000000 */
[----:B------:R-:W-:-:S06]  /*00a0*/  UISETP.GT.AND.EX UP0, UPT, UR11, URZ, UPT, UP0 ;  /* 0x0000003f0b00728c */ /* 0x000fcc000bf04300 */
[----:B------:R-:W-:-:S13]  /*00b0*/  PLOP3.LUT P0, PT, PT, PT, UP0, 0x80, 0x0 ;  /* 0x000000000000781c */ /* 0x000fda0003f0f008 */
[----:B-1----:R-:W-:Y:S05]  /*00c0*/  @P0 BRA `(.L_x_0) ;  /* 0x0000000000680947 */ /* 0x002fea0003800000 */
[----:B------:R-:W0:Y:S01]  /*00d0*/  S2R R0, SR_TID.X ;  /* 0x0000000000007919 */ /* 0x000e220000002100 */
[----:B------:R-:W-:Y:S01]  /*00e0*/  BAR.SYNC.DEFER_BLOCKING 0x0 ;  /* 0x0000000000007b1d */ /* 0x000fe20000010000 */
[----:B0-----:R-:W-:-:S13]  /*00f0*/  ISETP.NE.AND P0, PT, R0, RZ, PT ;  /* 0x000000ff0000720c */ /* 0x001fda0003f05270 */
[----:B------:R-:W-:Y:S05]  /*0100*/  @P0 BRA `(.L_x_1) ;  /* 0x00000000004c0947 */ /* 0x000fea0003800000 */
[----:B------:R-:W-:Y:S01]  /*0110*/  ULDC.64 UR8, c[0x0][0x268] ;  /* 0x00009a0000087ab9 */ /* 0x000fe20000000a00 */
[----:B------:R-:W-:Y:S01]  /*0120*/  IADD3 R0, RZ, -UR10, RZ ;  /* 0x8000000aff007c10 */ /* 0x000fe2000fffe0ff */
[----:B------:R-:W-:Y:S01]  /*0130*/  UIADD3 UR4, UP0, UR8, 0x28, URZ ;  /* 0x0000002808047890 */ /* 0x000fe2000ff1e03f */
[----:B------:R-:W-:Y:S02]  /*0140*/  IMAD.MOV.U32 R5, RZ, RZ, 0x7ffffec1 ;  /* 0x7ffffec1ff057424 */ /* 0x000fe400078e00ff */
[----:B------:R-:W-:Y:S01]  /*0150*/  ISETP.NE.AND P0, PT, R0, UR18, PT ;  /* 0x0000001200007c0c */ /* 0x000fe2000bf05270 */
[----:B------:R-:W-:Y:S02]  /*0160*/  UIADD3.X UR6, URZ, UR9, URZ, UP0, !UPT ;  /* 0x000000093f067290 */ /* 0x000fe400087fe43f */
[----:B------:R-:W-:Y:S02]  /*0170*/  MOV R2, UR4 ;  /* 0x0000000400027c02 */ /* 0x000fe40008000f00 */
[----:B------:R-:W-:-:S02]  /*0180*/  SEL R5, R5, 0x1, !P0 ;  /* 0x0000000105057807 */ /* 0x000fc40004000000 */
[----:B------:R-:W-:Y:S01]  /*0190*/  IMAD.U32 R3, RZ, RZ, UR6 ;  /* 0x00000006ff037e24 */ /* 0x000fe2000f8e00ff */
[----:B------:R-:W-:Y:S06]  /*01a0*/  MEMBAR.ALL.GPU ;  /* 0x0000000000007992 */ /* 0x000fec000000a000 */
[----:B------:R-:W-:-:S00]  /*01b0*/  ERRBAR ;  /* 0x00000000000079ab */ /* 0x000fc00000000000 */
[----:B------:R-:W-:Y:S06]  /*01c0*/  CGAERRBAR ;  /* 0x00000000000075ab */ /* 0x000fec0000000000 */
[----:B------:R0:W5:Y:S02]  /*01d0*/  ATOM.E.ADD.STRONG.GPU PT, R5, desc[UR14][R2.64], R5 ;  /* 0x000000050205798a */ /* 0x00016400081ee1ce */
.L_x_2:
[----:B------:R-:W2:Y:S04]  /*01e0*/  LD.E.STRONG.GPU R0, desc[UR14][R2.64] ;  /* 0x0000000e02007980 */ /* 0x000ea8000c10f900 */
[----:B--2---:R-:W-:Y:S01]  /*01f0*/  CCTL.IVALL ;  /* 0x00000000ff00798f */ /* 0x004fe20002000000 */
[----:B------:R-:W-:Y:S05]  /*0200*/  YIELD ;  /* 0x0000000000007946 */ /* 0x000fea0003800000 */
[----:B-----5:R-:W-:-:S04]  /*0210*/  LOP3.LUT R0, R0, R5, RZ, 0x3c, !PT ;  /* 0x0000000500007212 */ /* 0x020fc800078e3cff */
[----:B------:R-:W-:-:S13]  /*0220*/  ISETP.GT.AND P0, PT, R0, -0x1, PT ;  /* 0xffffffff0000780c */ /* 0x000fda0003f04270 */
[----:B------:R-:W-:Y:S05]  /*0230*/  @P0 BRA `(.L_x_2) ;  /* 0xfffffffc00e80947 */ /* 0x000fea000383ffff */
.L_x_1:
[----:B------:R-:W-:Y:S05]  /*0240*/  WARPSYNC.ALL ;  /* 0x0000000000007948 */ /* 0x000fea0003800000 */
[----:B------:R-:W-:Y:S06]  /*0250*/  BAR.SYNC.DEFER_BLOCKING 0x0 ;  /* 0x0000000000007b1d */ /* 0x000fec0000010000 */
[----:B------:R-:W-:Y:S05]  /*0260*/  BRA `(.L_x_3) ;  /* 0x0000002400ac7947 */ /* 0x000fea0003800000 */
.L_x_0:
[----:B------:R-:W0:Y:S01]  /*0270*/  S2R R0, SR_TID.X ;  /* 0x0000000000007919 */ /* 0x000e220000002100 */
[----:B------:R-:W-:Y:S01]  /*0280*/  MOV R3, 0x400 ;  /* 0x0000040000037802 */ /* 0x000fe20000000f00 */
[----:B------:R-:W-:Y:S01]  /*0290*/  USHF.L.U32 UR4, UR18, 0x3, URZ ;  /* 0x0000000312047899 */ /* 0x000fe2000800063f */
[----:B------:R-:W1:Y:S02]  /*02a0*/  S2R R10, SR_CgaCtaId ;  /* 0x00000000000a7919 */ /* 0x000e640000008800 */
[----:B------:R-:W-:Y:S01]  /*02b0*/  IADD3 R3, R3, 0x2800, RZ ;  /* 0x0000280003037810 */ /* 0x000fe20007ffe0ff */
[----:B------:R-:W-:Y:S01]  /*02c0*/  ULOP3.LUT UR4, UR4, 0xf8, URZ, 0xc0, !UPT ;  /* 0x000000f804047892 */ /* 0x000fe2000f8ec03f */
[----:B0-----:R-:W-:Y:S01]  /*02d0*/  SHF.R.S32.HI R7, RZ, 0x1f, R0 ;  /* 0x0000001fff077819 */ /* 0x001fe20000011400 */
[----:B------:R-:W-:-:S03]  /*02e0*/  IMAD.WIDE.U32 R4, R0, -0x33333333, RZ ;  /* 0xcccccccd00047825 */ /* 0x000fc600078e00ff */
[----:B------:R-:W-:Y:S02]  /*02f0*/  LEA.HI R6, R7, R0, RZ, 0x2 ;  /* 0x0000000007067211 */ /* 0x000fe400078f10ff */
[----:B-1----:R-:W-:Y:S02]  /*0300*/  LEA R3, R10, R3, 0x18 ;  /* 0x000000030a037211 */ /* 0x002fe400078ec0ff */
[----:B------:R-:W-:Y:S02]  /*0310*/  SHF.R.S32.HI R2, RZ, 0x2, R6 ;  /* 0x00000002ff027819 */ /* 0x000fe40000011406 */
[----:B------:R-:W-:-:S03]  /*0320*/  SHF.R.U32.HI R15, RZ, 0x6, R5 ;  /* 0x00000006ff0f7819 */ /* 0x000fc60000011605 */
[C---:B------:R-:W-:Y:S02]  /*0330*/  VIADD R8, R2.reuse, 0x50 ;  /* 0x0000005002087836 */ /* 0x040fe40000000000 */
[----:B------:R-:W-:Y:S02]  /*0340*/  VIADD R13, R2, 0xf0 ;  /* 0x000000f0020d7836 */ /* 0x000fe40000000000 */
[----:B------:R-:W-:Y:S01]  /*0350*/  IMAD R4, R15, -0x50, R0 ;  /* 0xffffffb00f047824 */ /* 0x000fe200078e0200 */
[----:B------:R-:W-:Y:S02]  /*0360*/  SHF.R.S32.HI R9, RZ, 0x1f, R8 ;  /* 0x0000001fff097819 */ /* 0x000fe40000011408 */
[----:B------:R-:W-:Y:S01]  /*0370*/  SHF.R.S32.HI R14, RZ, 0x1f, R13 ;  /* 0x0000001fff0e7819 */ /* 0x000fe2000001140d */
[----:B------:R-:W-:Y:S01]  /*0380*/  IMAD R5, R4, 0x28, R3 ;  /* 0x0000002804057824 */ /* 0x000fe200078e0203 */
[----:B------:R-:W-:Y:S02]  /*0390*/  LEA.HI R11, R9, R8, RZ, 0x2 ;  /* 0x00000008090b7211 */ /* 0x000fe400078f10ff */
[----:B------:R-:W-:-:S02]  /*03a0*/  IADD3 R9, R2, 0xa0, RZ ;  /* 0x000000a002097810 */ /* 0x000fc40007ffe0ff */
[-C--:B------:R-:W-:Y:S02]  /*03b0*/  LEA.HI R8, R7, R0.reuse, RZ, 0x4 ;  /* 0x0000000007087211 */ /* 0x080fe400078f20ff */
[----:B------:R-:W-:Y:S02]  /*03c0*/  SHF.R.S32.HI R10, RZ, 0x1f, R9 ;  /* 0x0000001fff0a7819 */ /* 0x000fe40000011409 */
[----:B------:R-:W-:Y:S02]  /*03d0*/  LOP3.LUT R7, R6, 0xfffffffc, RZ, 0xc0, !PT ;  /* 0xfffffffc06077812 */ /* 0x000fe400078ec0ff */
[----:B------:R-:W-:Y:S01]  /*03e0*/  LEA.HI R12, R10, R9, RZ, 0x2 ;  /* 0x000000090a0c7211 */ /* 0x000fe200078f10ff */
[----:B------:R-:W-:Y:S01]  /*03f0*/  VIADD R10, R15, UR4 ;  /* 0x000000040f0a7c36 */ /* 0x000fe20008000000 */
[----:B------:R-:W-:Y:S01]  /*0400*/  LEA.HI R14, R14, R13, RZ, 0x2 ;  /* 0x0000000d0e0e7211 */ /* 0x000fe200078f10ff */
[----:B------:R-:W-:Y:S01]  /*0410*/  UMOV UR4, URZ ;  /* 0x0000003f00047c82 */ /* 0x000fe20008000000 */
[----:B------:R-:W-:Y:S01]  /*0420*/  SHF.R.U32.HI R6, RZ, 0x4, R8 ;  /* 0x00000004ff067819 */ /* 0x000fe20000011608 */
[----:B------:R-:W-:Y:S01]  /*0430*/  IMAD R10, R10, 0xa00, RZ ;  /* 0x00000a000a0a7824 */ /* 0x000fe200078e02ff */
[----:B------:R-:W-:-:S02]  /*0440*/  IADD3 R9, -R7, R0, RZ ;  /* 0x0000000007097210 */ /* 0x000fc40007ffe1ff */
[----:B------:R-:W-:Y:S02]  /*0450*/  SHF.R.U32.HI R8, RZ, 0x2, R11 ;  /* 0x00000002ff087819 */ /* 0x000fe4000001160b */
[----:B------:R-:W-:Y:S02]  /*0460*/  SHF.R.U32.HI R12, RZ, 0x2, R12 ;  /* 0x00000002ff0c7819 */ /* 0x000fe4000001160c */
[----:B------:R-:W-:Y:S02]  /*0470*/  SHF.R.U32.HI R14, RZ, 0x2, R14 ;  /* 0x00000002ff0e7819 */ /* 0x000fe4000001160e */
[C---:B------:R-:W-:Y:S02]  /*0480*/  LOP3.LUT R7, R9.reuse, 0x3, R8, 0x78, !PT ;  /* 0x0000000309077812 */ /* 0x040fe400078e7808 */
[C---:B------:R-:W-:Y:S02]  /*0490*/  LOP3.LUT R6, R9.reuse, 0x3, R6, 0x78, !PT ;  /* 0x0000000309067812 */ /* 0x040fe400078e7806 */
[----:B------:R-:W-:-:S02]  /*04a0*/  LOP3.LUT R8, R9, 0x3, R12, 0x78, !PT ;  /* 0x0000000309087812 */ /* 0x000fc400078e780c */
[----:B------:R-:W-:Y:S02]  /*04b0*/  LEA R5, R15, R5, 0x3 ;  /* 0x000000050f057211 */ /* 0x000fe400078e18ff */
[----:B------:R-:W-:-:S07]  /*04c0*/  LOP3.LUT R9, R9, 0x3, R14, 0x78, !PT ;  /* 0x0000000309097812 */ /* 0x000fce00078e780e */
.L_x_14:
[----:B------:R-:W-:Y:S01]  /*04d0*/  ULOP3.LUT UR6, UR10, 0x7, URZ, 0xc0, !UPT ;  /* 0x000000070a067892 */ /* 0x000fe2000f8ec03f */
[----:B-1----:R-:W0:Y:S01]  /*04e0*/  LDC.64 R16, c[0x0][0x238] ;  /* 0x00008e00ff107b82 */ /* 0x002e220000000a00 */
[----:B------:R-:W-:Y:S02]  /*04f0*/  USHF.R.U64 UR8, UR10, 0x3, UR5 ;  /* 0x000000030a087899 */ /* 0x000fe40008001205 */
[----:B------:R-:W-:Y:S02]  /*0500*/  UIMAD UR12, UR6, 0x140, URZ ;  /* 0x00000140060c78a4 */ /* 0x000fe4000f8e023f */
[----:B------:R-:W-:Y:S02]  /*0510*/  USHF.L.U32 UR6, UR8, 0x5, URZ ;  /* 0x0000000508067899 */ /* 0x000fe4000800063f */
[----:B------:R-:W-:Y:S01]  /*0520*/  USHF.R.U32.HI UR9, URZ, 0x3, UR5 ;  /* 0x000000033f097899 */ /* 0x000fe20008011605 */
[----:B------:R-:W-:Y:S01]  /*0530*/  IMAD.U32 R15, RZ, RZ, UR8 ;  /* 0x00000008ff0f7e24 */ /* 0x000fe2000f8e00ff */
[----:B------:R-:W-:Y:S01]  /*0540*/  LEA R26, R4, UR12, 0x2 ;  /* 0x0000000c041a7c11 */ /* 0x000fe2000f8e10ff */
[----:B------:R-:W-:Y:S01]  /*0550*/  ULDC.64 UR16, c[0x0][0x248] ;  /* 0x0000920000107ab9 */ /* 0x000fe20000000a00 */
[----:B------:R-:W-:-:S02]  /*0560*/  USHF.L.U64.HI UR8, UR8, 0x5, UR9 ;  /* 0x0000000508087899 */ /* 0x000fc40008010209 */
[--C-:B------:R-:W-:Y:S01]  /*0570*/  SHF.R.S32.HI R27, RZ, 0x1f, R26.reuse ;  /* 0x0000001fff1b7819 */ /* 0x100fe2000001141a */
[----:B------:R-:W-:Y:S01]  /*0580*/  IMAD.WIDE.U32 R12, R26, -0x33333333, RZ ;  /* 0xcccccccd1a0c7825 */ /* 0x000fe200078e00ff */
[----:B------:R-:W-:Y:S01]  /*0590*/  UIMAD UR13, UR9, 0xa0000, URZ ;  /* 0x000a0000090d78a4 */ /* 0x000fe2000f8e023f */
[----:B------:R-:W-:Y:S02]  /*05a0*/  ULDC.64 UR20, c[0x0][0x228] ;  /* 0x00008a0000147ab9 */ /* 0x000fe40000000a00 */
[----:B------:R-:W-:Y:S01]  /*05b0*/  IMAD.WIDE.U32 R14, R15, 0xa0000, R26 ;  /* 0x000a00000f0e7825 */ /* 0x000fe200078e001a */
[----:B------:R-:W-:Y:S01]  /*05c0*/  SHF.R.U32.HI R11, RZ, 0x6, R13 ;  /* 0x00000006ff0b7819 */ /* 0x000fe2000001160d */
[----:B------:R-:W-:-:S03]  /*05d0*/  ULDC UR9, c[0x0][0x250] ;  /* 0x0000940000097ab9 */ /* 0x000fc60000000800 */
[----:B------:R-:W-:Y:S02]  /*05e0*/  IADD3 R19, P0, R11, UR6, RZ ;  /* 0x000000060b137c10 */ /* 0x000fe4000ff1e0ff */
[----:B------:R-:W-:Y:S02]  /*05f0*/  IADD3 R18, R15, UR13, RZ ;  /* 0x0000000d0f127c10 */ /* 0x000fe4000fffe0ff */
[----:B------:R-:W-:Y:S01]  /*0600*/  IADD3 R13, P1, R10, R14, RZ ;  /* 0x0000000e0a0d7210 */ /* 0x000fe20007f3e0ff */
[----:B------:R-:W-:Y:S01]  /*0610*/  IMAD.X R20, RZ, RZ, UR8, P0 ;  /* 0x00000008ff147e24 */ /* 0x000fe200080e06ff */
[C---:B------:R-:W-:Y:S02]  /*0620*/  LEA R28, P0, R19.reuse, UR16, 0x3 ;  /* 0x00000010131c7c11 */ /* 0x040fe4000f8018ff */
[----:B------:R-:W-:Y:S02]  /*0630*/  IADD3.X R12, RZ, R18, RZ, P1, !PT ;  /* 0x00000012ff0c7210 */ /* 0x000fe40000ffe4ff */
[----:B------:R-:W-:Y:S01]  /*0640*/  LEA.HI.X R29, R19, UR17, R20, 0x3, P0 ;  /* 0x00000011131d7c11 */ /* 0x000fe200080f1c14 */
[----:B------:R-:W-:Y:S01]  /*0650*/  ULDC.64 UR16, c[0x0][0x230] ;  /* 0x00008c0000107ab9 */ /* 0x000fe20000000a00 */
[C---:B------:R-:W-:Y:S01]  /*0660*/  SHF.L.U64.HI R12, R13.reuse, 0x1, R12 ;  /* 0x000000010d0c7819 */ /* 0x040fe2000001020c */
[----:B------:R-:W-:-:S03]  /*0670*/  IMAD.SHL.U32 R13, R13, 0x2, RZ ;  /* 0x000000020d0d7824 */ /* 0x000fc600078e00ff */
[----:B------:R-:W2:Y:S01]  /*0680*/  LDG.E.64.CONSTANT R28, desc[UR14][R28.64] ;  /* 0x0000000e1c1c7981 */ /* 0x000ea2000c1e9b00 */
[----:B0-----:R-:W-:Y:S01]  /*0690*/  IMAD.WIDE R26, R26, 0x2, R16 ;  /* 0x000000021a1a7825 */ /* 0x001fe200078e0210 */
[C---:B------:R-:W-:Y:S02]  /*06a0*/  IADD3 R24, P0, R13.reuse, UR16, RZ ;  /* 0x000000100d187c10 */ /* 0x040fe4000ff1e0ff */
[----:B------:R-:W-:Y:S02]  /*06b0*/  IADD3 R22, P1, R13, UR20, RZ ;  /* 0x000000140d167c10 */ /* 0x000fe4000ff3e0ff */
[C---:B------:R-:W-:Y:S01]  /*06c0*/  IADD3.X R25, R12.reuse, UR17, RZ, P0, !PT ;  /* 0x000000110c197c10 */ /* 0x040fe200087fe4ff */
[----:B------:R-:W3:Y:S01]  /*06d0*/  LDG.E.64.CONSTANT R26, desc[UR14][R26.64] ;  /* 0x0000000e1a1a7981 */ /* 0x000ee2000c1e9b00 */
[----:B------:R-:W-:-:S04]  /*06e0*/  IADD3.X R23, R12, UR21, RZ, P1, !PT ;  /* 0x000000150c177c10 */ /* 0x000fc80008ffe4ff */
[----:B------:R-:W4:Y:S04]  /*06f0*/  LDG.E.64.CONSTANT R24, desc[UR14][R24.64] ;  /* 0x0000000e18187981 */ /* 0x000f28000c1e9b00 */
[----:B------:R-:W5:Y:S01]  /*0700*/  LDG.E.64.CONSTANT R22, desc[UR14][R22.64] ;  /* 0x0000000e16167981 */ /* 0x000f62000c1e9b00 */
[----:B------:R-:W-:-:S04]  /*0710*/  IADD3 R15, R10, 0x2800, RZ ;  /* 0x000028000a0f7810 */ /* 0x000fc80007ffe0ff */
[----:B------:R-:W-:-:S04]  /*0720*/  IADD3 R15, P0, R15, R14, RZ ;  /* 0x0000000e0f0f7210 */ /* 0x000fc80007f1e0ff */
[----:B------:R-:W-:Y:S01]  /*0730*/  SHF.L.U32 R14, R15, 0x1, RZ ;  /* 0x000000010f0e7819 */ /* 0x000fe200000006ff */
[----:B------:R-:W-:-:S03]  /*0740*/  IMAD.X R16, RZ, RZ, R18, P0 ;  /* 0x000000ffff107224 */ /* 0x000fc600000e0612 */
[C---:B------:R-:W-:Y:S02]  /*0750*/  IADD3 R20, P0, R14.reuse, UR16, RZ ;  /* 0x000000100e147c10 */ /* 0x040fe4000ff1e0ff */
[----:B------:R-:W-:Y:S02]  /*0760*/  SHF.L.U64.HI R15, R15, 0x1, R16 ;  /* 0x000000010f0f7819 */ /* 0x000fe40000010210 */
[----:B------:R-:W-:Y:S02]  /*0770*/  IADD3 R18, P1, R14, UR20, RZ ;  /* 0x000000140e127c10 */ /* 0x000fe4000ff3e0ff */
[C---:B------:R-:W-:Y:S02]  /*0780*/  IADD3.X R21, R15.reuse, UR17, RZ, P0, !PT ;  /* 0x000000110f157c10 */ /* 0x040fe400087fe4ff */
[----:B------:R-:W-:-:S04]  /*0790*/  IADD3.X R19, R15, UR21, RZ, P1, !PT ;  /* 0x000000150f137c10 */ /* 0x000fc80008ffe4ff */
[----:B------:R-:W5:Y:S04]  /*07a0*/  LDG.E.64.CONSTANT R20, desc[UR14][R20.64] ;  /* 0x0000000e14147981 */ /* 0x000f68000c1e9b00 */
[----:B------:R-:W5:Y:S01]  /*07b0*/  LDG.E.64.CONSTANT R18, desc[UR14][R18.64] ;  /* 0x0000000e12127981 */ /* 0x000f62000c1e9b00 */
[----:B------:R-:W0:Y:S01]  /*07c0*/  S2UR UR13, SR_CgaCtaId ;  /* 0x00000000000d79c3 */ /* 0x000e220000008800 */
[----:B------:R-:W-:-:S05]  /*07d0*/  IMAD.SHL.U32 R43, R0, 0x2, RZ ;  /* 0x00000002002b7824 */ /* 0x000fca00078e00ff */
[----:B------:R-:W-:-:S04]  /*07e0*/  LOP3.LUT R43, R43, 0x18, RZ, 0xc0, !PT ;  /* 0x000000182b2b7812 */ /* 0x000fc800078ec0ff */
[C---:B------:R-:W-:Y:S02]  /*07f0*/  LOP3.LUT R53, R43.reuse, 0x10, RZ, 0x3c, !PT ;  /* 0x000000102b357812 */ /* 0x040fe400078e3cff */
[----:B------:R-:W-:Y:S01]  /*0800*/  LOP3.LUT R57, R43, 0x18, RZ, 0x3c, !PT ;  /* 0x000000182b397812 */ /* 0x000fe200078e3cff */
[----:B------:R-:W-:Y:S02]  /*0810*/  ULOP3.LUT UR6, UR6, 0x1f, UR18, 0xf8, !UPT ;  /* 0x0000001f06067892 */ /* 0x000fe4000f8ef812 */
[----:B------:R-:W-:Y:S01]  /*0820*/  UIMAD UR8, UR8, 0xa00, URZ ;  /* 0x00000a00080878a4 */ /* 0x000fe2000f8e023f */
[----:B------:R-:W-:Y:S01]  /*0830*/  BSSY B0, `(.L_x_4) ;  /* 0x0000139000007945 */ /* 0x000fe20003800000 */
[----:B--2---:R-:W-:-:S06]  /*0840*/  FADD.FTZ R16, R29, UR9 ;  /* 0x000000091d107e21 */ /* 0x004fcc0008010000 */
[----:B------:R-:W1:Y:S01]  /*0850*/  MUFU.RSQ R16, R16 ;  /* 0x0000001000107308 */ /* 0x000e620000001400 */
[----:B---3--:R-:W-:Y:S02]  /*0860*/  PRMT R30, R26, 0x7632, R30 ;  /* 0x000076321a1e7816 */ /* 0x008fe4000000001e */
[C---:B----4-:R-:W-:Y:S01]  /*0870*/  PRMT R17, R24.reuse, 0x7632, R17 ;  /* 0x0000763218117816 */ /* 0x050fe20000000011 */
[----:B------:R-:W-:Y:S02]  /*0880*/  IMAD.U32 R29, R24, 0x10000, RZ ;  /* 0x00010000181d7824 */ /* 0x000fe400078e00ff */
[----:B------:R-:W-:Y:S01]  /*0890*/  IMAD.U32 R36, R26, 0x10000, RZ ;  /* 0x000100001a247824 */ /* 0x000fe200078e00ff */
[C---:B-----5:R-:W-:Y:S01]  /*08a0*/  SHF.L.U32 R31, R22.reuse, 0x10, RZ ;  /* 0x00000010161f7819 */ /* 0x060fe200000006ff */
[----:B------:R-:W-:Y:S01]  /*08b0*/  IMAD.U32 R35, R17, 0x10000, RZ ;  /* 0x0001000011237824 */ /* 0x000fe200078e00ff */
[----:B------:R-:W-:Y:S01]  /*08c0*/  PRMT R33, R22, 0x7632, R33 ;  /* 0x0000763216217816 */ /* 0x000fe20000000021 */
[----:B------:R-:W-:Y:S01]  /*08d0*/  FADD.FTZ R29, -R28, R29 ;  /* 0x0000001d1c1d7221 */ /* 0x000fe20000010100 */
[----:B------:R-:W-:Y:S01]  /*08e0*/  SHF.L.U32 R30, R30, 0x10, RZ ;  /* 0x000000101e1e7819 */ /* 0x000fe200000006ff */
[----:B------:R-:W-:Y:S01]  /*08f0*/  FMUL.FTZ R17, R31, R36 ;  /* 0x000000241f117220 */ /* 0x000fe20000410000 */
[----:B------:R-:W-:Y:S01]  /*0900*/  FADD.FTZ R35, -R28, R35 ;  /* 0x000000231c237221 */ /* 0x000fe20000010100 */
[----:B------:R-:W-:-:S02]  /*0910*/  IMAD.U32 R33, R33, 0x10000, RZ ;  /* 0x0001000021217824 */ /* 0x000fc400078e00ff */
[C---:B-1----:R-:W-:Y:S01]  /*0920*/  FMUL.FTZ R52, R16.reuse, R29 ;  /* 0x0000001d10347220 */ /* 0x042fe20000410000 */
[----:B------:R-:W-:Y:S01]  /*0930*/  FMUL.FTZ R32, R16, R35 ;  /* 0x0000002310207220 */ /* 0x000fe20000410000 */
[----:B------:R-:W-:Y:S02]  /*0940*/  FMUL.FTZ R29, R33, R30 ;  /* 0x0000001e211d7220 */ /* 0x000fe40000410000 */
[----:B------:R-:W-:Y:S01]  /*0950*/  FFMA.FTZ R17, R52, R17, RZ ;  /* 0x0000001134117223 */ /* 0x000fe200000100ff */
[----:B------:R-:W-:-:S03]  /*0960*/  SHF.L.U32 R37, R25, 0x10, RZ ;  /* 0x0000001019257819 */ /* 0x000fc600000006ff */
[--C-:B------:R-:W-:Y:S01]  /*0970*/  FFMA.FTZ R29, R32, R29, R17.reuse ;  /* 0x0000001d201d7223 */ /* 0x100fe20000010011 */
[----:B------:R-:W-:Y:S01]  /*0980*/  PRMT R17, R25, 0x7632, R17 ;  /* 0x0000763219117816 */ /* 0x000fe20000000011 */
[----:B------:R-:W-:Y:S01]  /*0990*/  IMAD.U32 R49, R23, 0x10000, RZ ;  /* 0x0001000017317824 */ /* 0x000fe200078e00ff */
[C---:B------:R-:W-:Y:S01]  /*09a0*/  SHF.L.U32 R47, R27.reuse, 0x10, RZ ;  /* 0x000000101b2f7819 */ /* 0x040fe200000006ff */
[----:B------:R-:W-:Y:S01]  /*09b0*/  FADD.FTZ R37, -R28, R37 ;  /* 0x000000251c257221 */ /* 0x000fe20000010100 */
[----:B------:R-:W-:Y:S02]  /*09c0*/  PRMT R38, R27, 0x7632, R38 ;  /* 0x000076321b267816 */ /* 0x000fe40000000026 */
[----:B------:R-:W-:Y:S02]  /*09d0*/  PRMT R35, R23, 0x7632, R35 ;  /* 0x0000763217237816 */ /* 0x000fe40000000023 */
[----:B------:R-:W-:Y:S01]  /*09e0*/  SHF.L.U32 R17, R17, 0x10, RZ ;  /* 0x0000001011117819 */ /* 0x000fe200000006ff */
[----:B------:R-:W-:Y:S01]  /*09f0*/  FMUL.FTZ R34, R49, R47 ;  /* 0x0000002f31227220 */ /* 0x000fe20000410000 */
[----:B------:R-:W-:Y:S01]  /*0a00*/  FMUL.FTZ R50, R16, R37 ;  /* 0x0000002510327220 */ /* 0x000fe20000410000 */
[----:B------:R-:W-:Y:S01]  /*0a10*/  SHF.L.U32 R35, R35, 0x10, RZ ;  /* 0x0000001023237819 */ /* 0x000fe200000006ff */
[----:B------:R-:W-:-:S02]  /*0a20*/  IMAD.U32 R38, R38, 0x10000, RZ ;  /* 0x0001000026267824 */ /* 0x000fc400078e00ff */
[----:B------:R-:W-:Y:S01]  /*0a30*/  FADD.FTZ R37, -R28, R17 ;  /* 0x000000111c257221 */ /* 0x000fe20000010100 */
[----:B------:R-:W-:Y:S01]  /*0a40*/  FFMA.FTZ R29, R50, R34, R29 ;  /* 0x00000022321d7223 */ /* 0x000fe2000001001d */
[----:B------:R-:W-:Y:S02]  /*0a50*/  IMAD.U32 R41, R20, 0x10000, RZ ;  /* 0x0001000014297824 */ /* 0x000fe400078e00ff */
[----:B------:R-:W-:Y:S01]  /*0a60*/  FMUL.FTZ R39, R35, R38 ;  /* 0x0000002623277220 */ /* 0x000fe20000410000 */
[----:B------:R-:W-:Y:S01]  /*0a70*/  FMUL.FTZ R34, R16, R37 ;  /* 0x0000002510227220 */ /* 0x000fe20000410000 */
[----:B------:R-:W-:Y:S01]  /*0a80*/  FFMA.FTZ R40, R31, R36, RZ ;  /* 0x000000241f287223 */ /* 0x000fe200000100ff */
[----:B------:R-:W-:Y:S02]  /*0a90*/  FADD.FTZ R41, -R28, R41 ;  /* 0x000000291c297221 */ /* 0x000fe40000010100 */
[--C-:B------:R-:W-:Y:S01]  /*0aa0*/  FFMA.FTZ R39, R34, R39, R29.reuse ;  /* 0x0000002722277223 */ /* 0x100fe2000001001d */
[----:B------:R-:W-:-:S02]  /*0ab0*/  PRMT R29, R20, 0x7632, R29 ;  /* 0x00007632141d7816 */ /* 0x000fc4000000001d */
[----:B------:R-:W-:Y:S01]  /*0ac0*/  SHF.L.U32 R17, R18, 0x10, RZ ;  /* 0x0000001012117819 */ /* 0x000fe200000006ff */
[----:B------:R-:W-:Y:S01]  /*0ad0*/  FFMA.FTZ R40, R33, R30, R40 ;  /* 0x0000001e21287223 */ /* 0x000fe20000010028 */
[----:B------:R-:W-:Y:S01]  /*0ae0*/  FMUL.FTZ R48, R16, R41 ;  /* 0x0000002910307220 */ /* 0x000fe20000410000 */
[----:B------:R-:W-:Y:S01]  /*0af0*/  PRMT R41, R18, 0x7632, R41 ;  /* 0x0000763212297816 */ /* 0x000fe20000000029 */
[----:B------:R-:W-:Y:S02]  /*0b00*/  IMAD.U32 R29, R29, 0x10000, RZ ;  /* 0x000100001d1d7824 */ /* 0x000fe400078e00ff */
[----:B------:R-:W-:Y:S01]  /*0b10*/  FMUL.FTZ R37, R36, R17 ;  /* 0x0000001124257220 */ /* 0x000fe20000410000 */
[----:B------:R-:W-:Y:S01]  /*0b20*/  UMOV UR9, 0x400 ;  /* 0x0000040000097882 */ /* 0x000fe20000000000 */
[----:B------:R-:W-:Y:S01]  /*0b30*/  FFMA.FTZ R40, R49, R47, R40 ;  /* 0x0000002f31287223 */ /* 0x000fe20000010028 */
[----:B0-----:R-:W-:Y:S01]  /*0b40*/  ULEA UR16, UR13, UR9, 0x18 ;  /* 0x000000090d107291 */ /* 0x001fe2000f8ec03f */
[----:B------:R-:W-:Y:S01]  /*0b50*/  SHF.L.U32 R41, R41, 0x10, RZ ;  /* 0x0000001029297819 */ /* 0x000fe200000006ff */
[----:B------:R-:W-:Y:S01]  /*0b60*/  FADD.FTZ R29, -R28, R29 ;  /* 0x0000001d1c1d7221 */ /* 0x000fe20000010100 */
[----:B------:R-:W-:Y:S01]  /*0b70*/  FFMA.FTZ R42, R48, R37, R39 ;  /* 0x00000025302a7223 */ /* 0x000fe20000010027 */
[----:B------:R-:W-:-:S02]  /*0b80*/  FFMA.FTZ R39, R35, R38, R40 ;  /* 0x0000002623277223 */ /* 0x000fc40000010028 */
[----:B------:R-:W-:Y:S01]  /*0b90*/  FMUL.FTZ R37, R16, R29 ;  /* 0x0000001d10257220 */ /* 0x000fe20000410000 */
[----:B------:R-:W-:Y:S01]  /*0ba0*/  FMUL.FTZ R45, R30, R41 ;  /* 0x000000291e2d7220 */ /* 0x000fe20000410000 */
[----:B------:R-:W-:Y:S01]  /*0bb0*/  LEA R54, R0, UR16, 0x5 ;  /* 0x0000001000367c11 */ /* 0x000fe2000f8e28ff */
[----:B------:R-:W-:Y:S01]  /*0bc0*/  FFMA.FTZ R39, R36, R17, R39 ;  /* 0x0000001124277223 */ /* 0x000fe20000010027 */
[----:B------:R-:W-:Y:S02]  /*0bd0*/  LOP3.LUT R29, R43, 0x8, RZ, 0x3c, !PT ;  /* 0x000000082b1d7812 */ /* 0x000fe400078e3cff */
[C---:B------:R-:W-:Y:S02]  /*0be0*/  SHF.L.U32 R51, R21.reuse, 0x10, RZ ;  /* 0x0000001015337819 */ /* 0x040fe400000006ff */
[----:B------:R-:W-:Y:S01]  /*0bf0*/  PRMT R36, R21, 0x7632, R36 ;  /* 0x0000763215247816 */ /* 0x000fe20000000024 */
[----:B------:R-:W-:Y:S01]  /*0c00*/  FFMA.FTZ R45, R37, R45, R42 ;  /* 0x0000002d252d7223 */ /* 0x000fe2000001002a */
[----:B------:R-:W-:Y:S01]  /*0c10*/  IMAD.IADD R42, R54, 0x1, R29 ;  /* 0x00000001362a7824 */ /* 0x000fe200078e021d */
[C---:B------:R-:W-:Y:S01]  /*0c20*/  PRMT R44, R19.reuse, 0x7632, R44 ;  /* 0x00007632132c7816 */ /* 0x040fe2000000002c */
[----:B------:R-:W-:-:S02]  /*0c30*/  IMAD.U32 R29, R19, 0x10000, RZ ;  /* 0x00010000131d7824 */ /* 0x000fc400078e00ff */
[----:B------:R-:W-:Y:S01]  /*0c40*/  FADD.FTZ R51, -R28, R51 ;  /* 0x000000331c337221 */ /* 0x000fe20000010100 */
[----:B------:R-:W-:Y:S01]  /*0c50*/  IMAD.U32 R55, R36, 0x10000, RZ ;  /* 0x0001000024377824 */ /* 0x000fe200078e00ff */
[C---:B------:R-:W-:Y:S02]  /*0c60*/  IADD3 R40, R54.reuse, R43, RZ ;  /* 0x0000002b36287210 */ /* 0x040fe40007ffe0ff */
[----:B------:R-:W-:Y:S01]  /*0c70*/  IADD3 R43, R54, R53, RZ ;  /* 0x00000035362b7210 */ /* 0x000fe20007ffe0ff */
[C---:B------:R-:W-:Y:S01]  /*0c80*/  FMUL.FTZ R53, R47.reuse, R29 ;  /* 0x0000001d2f357220 */ /* 0x040fe20000410000 */
[----:B------:R-:W-:Y:S01]  /*0c90*/  SHF.L.U32 R36, R44, 0x10, RZ ;  /* 0x000000102c247819 */ /* 0x000fe200000006ff */
[----:B------:R-:W-:Y:S01]  /*0ca0*/  FMUL.FTZ R46, R16, R51 ;  /* 0x00000033102e7220 */ /* 0x000fe20000410000 */
[----:B------:R-:W-:Y:S01]  /*0cb0*/  FFMA.FTZ R30, R30, R41, R39 ;  /* 0x000000291e1e7223 */ /* 0x000fe20000010027 */
[----:B------:R-:W-:Y:S02]  /*0cc0*/  FADD.FTZ R55, -R28, R55 ;  /* 0x000000371c377221 */ /* 0x000fe40000010100 */
[----:B------:R-:W-:Y:S01]  /*0cd0*/  FFMA.FTZ R56, R46, R53, R45 ;  /* 0x000000352e387223 */ /* 0x000fe2000001002d */
[----:B------:R-:W-:Y:S01]  /*0ce0*/  FMUL.FTZ R53, R38, R36 ;  /* 0x0000002426357220 */ /* 0x000fe20000410000 */
[----:B------:R-:W-:Y:S01]  /*0cf0*/  FFMA.FTZ R39, R47, R29, R30 ;  /* 0x0000001d2f277223 */ /* 0x000fe2000001001e */
[----:B------:R-:W-:Y:S01]  /*0d00*/  FMUL.FTZ R45, R16, R55 ;  /* 0x00000037102d7220 */ /* 0x000fe20000410000 */
[----:B------:R-:W-:-:S02]  /*0d10*/  IMAD.IADD R44, R54, 0x1, R57 ;  /* 0x00000001362c7824 */ /* 0x000fc400078e0239 */
[----:B------:R-:W-:Y:S01]  /*0d20*/  FADD.FTZ R54, RZ, R31 ;  /* 0x0000001fff367221 */ /* 0x000fe20000010000 */
[----:B------:R-:W-:Y:S01]  /*0d30*/  FFMA.FTZ R51, R52, R31, RZ ;  /* 0x0000001f34337223 */ /* 0x000fe200000100ff */
[----:B------:R-:W-:Y:S01]  /*0d40*/  FFMA.FTZ R30, R38, R36, R39 ;  /* 0x00000024261e7223 */ /* 0x000fe20000010027 */
[----:B------:R-:W-:-:S05]  /*0d50*/  FFMA.FTZ R31, R45, R53, R56 ;  /* 0x000000352d1f7223 */ /* 0x000fca0000010038 */
[----:B------:R-:W-:Y:S01]  /*0d60*/  STS.64 [R5], R30 ;  /* 0x0000001e05007388 */ /* 0x000fe20000000a00 */
[----:B------:R-:W-:Y:S01]  /*0d70*/  FADD.FTZ R39, R54, R17 ;  /* 0x0000001136277221 */ /* 0x000fe20000010000 */
[----:B------:R-:W-:Y:S01]  /*0d80*/  FFMA.FTZ R32, R32, R33, RZ ;  /* 0x0000002120207223 */ /* 0x000fe200000100ff */
[----:B------:R-:W-:Y:S01]  /*0d90*/  FADD.FTZ R54, RZ, R33 ;  /* 0x00000021ff367221 */ /* 0x000fe20000010000 */
[----:B------:R-:W-:Y:S02]  /*0da0*/  FADD.FTZ R56, RZ, R49 ;  /* 0x00000031ff387221 */ /* 0x000fe40000010000 */
[----:B------:R-:W-:Y:S01]  /*0db0*/  FFMA.FTZ R32, R37, R41, R32 ;  /* 0x0000002925207223 */ /* 0x000fe20000010020 */
[----:B------:R-:W-:Y:S01]  /*0dc0*/  FADD.FTZ R33, R54, R41 ;  /* 0x0000002936217221 */ /* 0x000fe20000010000 */
[----:B------:R-:W-:Y:S01]  /*0dd0*/  FFMA.FTZ R41, R50, R49, RZ ;  /* 0x0000003132297223 */ /* 0x000fe200000100ff */
[----:B------:R-:W-:Y:S01]  /*0de0*/  FADD.FTZ R37, RZ, R35 ;  /* 0x00000023ff257221 */ /* 0x000fe20000010000 */
[----:B------:R-:W-:Y:S01]  /*0df0*/  FFMA.FTZ R54, R34, R35, RZ ;  /* 0x0000002322367223 */ /* 0x000fe200000100ff */
[----:B------:R-:W-:Y:S01]  /*0e00*/  FFMA.FTZ R38, R48, R17, R51 ;  /* 0x0000001130267223 */ /* 0x000fe20000010033 */
[----:B------:R-:W-:Y:S01]  /*0e10*/  BAR.SYNC.DEFER_BLOCKING 0x0 ;  /* 0x0000000000007b1d */ /* 0x000fe20000010000 */
[----:B------:R-:W-:Y:S01]  /*0e20*/  FADD.FTZ R35, R56, R29 ;  /* 0x0000001d38237221 */ /* 0x000fe20000010000 */
[----:B------:R-:W-:Y:S01]  /*0e30*/  FFMA.FTZ R34, R46, R29, R41 ;  /* 0x0000001d2e227223 */ /* 0x000fe20000010029 */
[----:B------:R-:W-:Y:S01]  /*0e40*/  FADD.FTZ R37, R37, R36 ;  /* 0x0000002425257221 */ /* 0x000fe20000010000 */
[----:B------:R-:W-:Y:S01]  /*0e50*/  FFMA.FTZ R36, R45, R36, R54 ;  /* 0x000000242d247223 */ /* 0x000fe20000010036 */
[----:B------:R-:W-:Y:S01]  /*0e60*/  LEA R53, R2, UR16, 0x5 ;  /* 0x0000001002357c11 */ /* 0x000fe2000f8e28ff */
[----:B------:R-:W-:Y:S01]  /*0e70*/  ULDC.64 UR16, c[0x0][0x260] ;  /* 0x0000980000107ab9 */ /* 0x000fe20000000a00 */
[----:B------:R0:W-:Y:S04]  /*0e80*/  STS.64 [R40], R38 ;  /* 0x0000002628007388 */ /* 0x0001e80000000a00 */
[----:B------:R1:W-:Y:S04]  /*0e90*/  STS.64 [R42], R32 ;  /* 0x000000202a007388 */ /* 0x0003e80000000a00 */
[----:B------:R2:W-:Y:S04]  /*0ea0*/  STS.64 [R43], R34 ;  /* 0x000000222b007388 */ /* 0x0005e80000000a00 */
[----:B------:R3:W-:Y:S01]  /*0eb0*/  STS.64 [R44], R36 ;  /* 0x000000242c007388 */ /* 0x0007e20000000a00 */
[-C--:B0-----:R-:W-:Y:S01]  /*0ec0*/  LEA R38, R6, R53.reuse, 0x3 ;  /* 0x0000003506267211 */ /* 0x081fe200078e18ff */
[----:B------:R-:W-:Y:S01]  /*0ed0*/  BAR.SYNC.DEFER_BLOCKING 0x0 ;  /* 0x0000000000007b1d */ /* 0x000fe20000010000 */
[----:B------:R-:W-:Y:S01]  /*0ee0*/  IMAD R40, R7, 0x8, R53 ;  /* 0x0000000807287824 */ /* 0x000fe200078e0235 */
[----:B------:R-:W-:-:S04]  /*0ef0*/  LEA R30, R8, R53, 0x3 ;  /* 0x00000035081e7211 */ /* 0x000fc800078e18ff */
[----:B------:R-:W0:Y:S04]  /*0f00*/  LDS.64 R38, [R38] ;  /* 0x0000000026267984 */ /* 0x000e280000000a00 */
[----:B------:R-:W4:Y:S04]  /*0f10*/  LDS.64 R40, [R40+0xa00] ;  /* 0x000a000028287984 */ /* 0x000f280000000a00 */
[----:B------:R-:W4:Y:S01]  /*0f20*/  LDS.64 R30, [R30+0x1400] ;  /* 0x001400001e1e7984 */ /* 0x000f220000000a00 */
[----:B-1----:R-:W-:Y:S01]  /*0f30*/  IADD3 R32, P0, R0, UR12, RZ ;  /* 0x0000000c00207c10 */ /* 0x002fe2000ff1e0ff */
[----:B--2---:R-:W-:-:S03]  /*0f40*/  IMAD.U32 R35, RZ, RZ, UR6 ;  /* 0x00000006ff237e24 */ /* 0x004fc6000f8e00ff */
[C---:B------:R-:W-:Y:S02]  /*0f50*/  LEA.HI.X.SX32 R33, R0.reuse, RZ, 0x1, P0 ;  /* 0x000000ff00217211 */ /* 0x040fe400000f0eff */
[----:B------:R-:W-:Y:S01]  /*0f60*/  ISETP.GT.U32.AND P0, PT, R0, 0xf, PT ;  /* 0x0000000f0000780c */ /* 0x000fe20003f04070 */
[----:B------:R-:W-:-:S05]  /*0f70*/  IMAD.WIDE.U32 R32, R35, 0xa00, R32 ;  /* 0x00000a0023207825 */ /* 0x000fca00078e0020 */
[----:B------:R-:W-:Y:S02]  /*0f80*/  IADD3 R33, R33, UR8, RZ ;  /* 0x0000000821217c10 */ /* 0x000fe4000fffe0ff */
[C---:B------:R-:W-:Y:S02]  /*0f90*/  LEA R56, P1, R32.reuse, UR16, 0x3 ;  /* 0x0000001020387c11 */ /* 0x040fe4000f8218ff */
[----:B---3--:R-:W-:Y:S02]  /*0fa0*/  CS2R R44, SRZ ;  /* 0x00000000002c7805 */ /* 0x008fe4000001ff00 */
[----:B------:R-:W-:Y:S01]  /*0fb0*/  LEA.HI.X R57, R32, UR17, R33, 0x3, P1 ;  /* 0x0000001120397c11 */ /* 0x000fe200088f1c21 */
[----:B------:R-:W-:Y:S02]  /*0fc0*/  IMAD R53, R9, 0x8, R53 ;  /* 0x0000000809357824 */ /* 0x000fe400078e0235 */
[----:B0-----:R-:W-:Y:S01]  /*0fd0*/  FADD.FTZ R51, RZ, R38 ;  /* 0x00000026ff337221 */ /* 0x001fe20000010000 */
[----:B------:R-:W-:-:S03]  /*0fe0*/  FADD.FTZ R54, RZ, R39 ;  /* 0x00000027ff367221 */ /* 0x000fc60000010000 */
[----:B----4-:R-:W-:Y:S01]  /*0ff0*/  FADD.FTZ R51, R51, R40 ;  /* 0x0000002833337221 */ /* 0x010fe20000010000 */
[----:B------:R-:W-:Y:S01]  /*1000*/  FADD.FTZ R54, R54, R41 ;  /* 0x0000002936367221 */ /* 0x000fe20000010000 */
[----:B------:R-:W-:Y:S06]  /*1010*/  @P0 BRA `(.L_x_5) ;  /* 0x0000000800e80947 */ /* 0x000fec0003800000 */
[----:B------:R-:W-:Y:S01]  /*1020*/  USHF.L.U32 UR6, UR10, 0x2, URZ ;  /* 0x000000020a067899 */ /* 0x000fe2000800063f */
[----:B------:R-:W-:Y:S01]  /*1030*/  HFMA2.MMA R32, -RZ, RZ, 0, 4.76837158203125e-06 ;  /* 0x00000050ff207435 */ /* 0x000fe200000001ff */
[----:B------:R-:W-:Y:S02]  /*1040*/  IMAD.SHL.U32 R42, R0, 0x8, RZ ;  /* 0x00000008002a7824 */ /* 0x000fe400078e00ff */
[----:B------:R-:W-:-:S03]  /*1050*/  ULOP3.LUT UR6, UR6, 0x1c, URZ, 0xc0, !UPT ;  /* 0x0000001c06067892 */ /* 0x000fc6000f8ec03f */
[----:B------:R-:W-:-:S03]  /*1060*/  LOP3.LUT R42, R42, 0x18, RZ, 0xc0, !PT ;  /* 0x000000182a2a7812 */ /* 0x000fc600078ec0ff */
[----:B------:R-:W-:-:S05]  /*1070*/  LEA.HI R43, R0, UR6, RZ, 0x1e ;  /* 0x00000006002b7c11 */ /* 0x000fca000f8ff0ff */
[----:B------:R-:W-:-:S04]  /*1080*/  IMAD R43, R43, R32, -UR12 ;  /* 0x8000000c2b2b7e24 */ /* 0x000fc8000f8e0220 */
[C---:B------:R-:W-:Y:S01]  /*1090*/  VIADD R33, R43.reuse, 0x4 ;  /* 0x000000042b217836 */ /* 0x040fe20000000000 */
[----:B------:R-:W-:Y:S01]  /*10a0*/  SHF.R.S32.HI R32, RZ, 0x1f, R43 ;  /* 0x0000001fff207819 */ /* 0x000fe2000001142b */
[C---:B------:R-:W-:Y:S01]  /*10b0*/  VIADD R60, R43.reuse, 0x3c ;  /* 0x0000003c2b3c7836 */ /* 0x040fe20000000000 */
[----:B------:R-:W-:Y:S02]  /*10c0*/  IADD3 R35, R43, 0x8, RZ ;  /* 0x000000082b237810 */ /* 0x000fe40007ffe0ff */
[----:B------:R-:W-:Y:S02]  /*10d0*/  SHF.R.S32.HI R34, RZ, 0x1f, R33 ;  /* 0x0000001fff227819 */ /* 0x000fe40000011421 */
[----:B------:R-:W-:Y:S02]  /*10e0*/  LEA.HI R32, R32, R43, RZ, 0x2 ;  /* 0x0000002b20207211 */ /* 0x000fe400078f10ff */
[----:B------:R-:W-:Y:S02]  /*10f0*/  LEA.HI R34, R34, R33, RZ, 0x2 ;  /* 0x0000002122227211 */ /* 0x000fe400078f10ff */
[----:B------:R-:W-:-:S02]  /*1100*/  SHF.R.S32.HI R32, RZ, 0x2, R32 ;  /* 0x00000002ff207819 */ /* 0x000fc40000011420 */
[----:B------:R-:W-:Y:S02]  /*1110*/  SHF.R.S32.HI R36, RZ, 0x1f, R35 ;  /* 0x0000001fff247819 */ /* 0x000fe40000011423 */
[----:B------:R-:W-:Y:S01]  /*1120*/  SHF.R.S32.HI R34, RZ, 0x2, R34 ;  /* 0x00000002ff227819 */ /* 0x000fe20000011422 */
[--C-:B------:R-:W-:Y:S01]  /*1130*/  IMAD R33, R32, 0x28, R3.reuse ;  /* 0x0000002820217824 */ /* 0x100fe200078e0203 */
[----:B------:R-:W-:Y:S02]  /*1140*/  LEA.HI R36, R36, R35, RZ, 0x2 ;  /* 0x0000002324247211 */ /* 0x000fe400078f10ff */
[----:B------:R-:W-:Y:S01]  /*1150*/  IADD3 R40, R43, 0x10, RZ ;  /* 0x000000102b287810 */ /* 0x000fe20007ffe0ff */
[----:B------:R-:W-:Y:S01]  /*1160*/  IMAD R35, R34, 0x28, R3 ;  /* 0x0000002822237824 */ /* 0x000fe200078e0203 */
[----:B------:R-:W-:Y:S02]  /*1170*/  SHF.R.S32.HI R32, RZ, 0x2, R36 ;  /* 0x00000002ff207819 */ /* 0x000fe40000011424 */
[----:B------:R-:W-:Y:S01]  /*1180*/  IADD3 R33, R33, R42, RZ ;  /* 0x0000002a21217210 */ /* 0x000fe20007ffe0ff */
[----:B------:R-:W-:Y:S01]  /*1190*/  IMAD.IADD R38, R42, 0x1, R35 ;  /* 0x000000012a267824 */ /* 0x000fe200078e0223 */
[C---:B------:R-:W-:Y:S01]  /*11a0*/  IADD3 R34, R43.reuse, 0xc, RZ ;  /* 0x0000000c2b227810 */ /* 0x040fe20007ffe0ff */
[----:B------:R-:W-:Y:S01]  /*11b0*/  IMAD R35, R32, 0x28, R3 ;  /* 0x0000002820237824 */ /* 0x000fe200078e0203 */
[----:B------:R-:W-:Y:S01]  /*11c0*/  IADD3 R44, R43, 0x14, RZ ;  /* 0x000000142b2c7810 */ /* 0x000fe20007ffe0ff */
[----:B------:R0:W1:Y:S01]  /*11d0*/  LDS.64 R36, [R33] ;  /* 0x0000000021247984 */ /* 0x0000620000000a00 */
[----:B------:R-:W-:Y:S01]  /*11e0*/  SHF.R.S32.HI R41, RZ, 0x1f, R34 ;  /* 0x0000001fff297819 */ /* 0x000fe20000011422 */
[----:B------:R-:W-:Y:S01]  /*11f0*/  IMAD.IADD R35, R42, 0x1, R35 ;  /* 0x000000012a237824 */ /* 0x000fe200078e0223 */
[----:B------:R-:W-:Y:S01]  /*1200*/  SHF.R.S32.HI R45, RZ, 0x1f, R44 ;  /* 0x0000001fff2d7819 */ /* 0x000fe2000001142c */
[----:B------:R-:W2:Y:S01]  /*1210*/  LDS.64 R38, [R38] ;  /* 0x0000000026267984 */ /* 0x000ea20000000a00 */
[----:B------:R-:W-:-:S02]  /*1220*/  LEA.HI R41, R41, R34, RZ, 0x2 ;  /* 0x0000002229297211 */ /* 0x000fc400078f10ff */
[----:B------:R-:W-:Y:S01]  /*1230*/  LEA.HI R44, R45, R44, RZ, 0x2 ;  /* 0x0000002c2d2c7211 */ /* 0x000fe200078f10ff */
[----:B------:R-:W3:Y:S01]  /*1240*/  LDS.64 R34, [R35] ;  /* 0x0000000023227984 */ /* 0x000ee20000000a00 */
[----:B------:R-:W-:Y:S02]  /*1250*/  SHF.R.S32.HI R32, RZ, 0x2, R41 ;  /* 0x00000002ff207819 */ /* 0x000fe40000011429 */
[----:B0-----:R-:W-:Y:S02]  /*1260*/  SHF.R.S32.HI R33, RZ, 0x1f, R40 ;  /* 0x0000001fff217819 */ /* 0x001fe40000011428 */
[----:B------:R-:W-:Y:S01]  /*1270*/  IADD3 R45, R43, 0x18, RZ ;  /* 0x000000182b2d7810 */ /* 0x000fe20007ffe0ff */
[----:B------:R-:W-:Y:S01]  /*1280*/  IMAD R41, R32, 0x28, R3 ;  /* 0x0000002820297824 */ /* 0x000fe200078e0203 */
[----:B------:R-:W-:Y:S02]  /*1290*/  LEA.HI R40, R33, R40, RZ, 0x2 ;  /* 0x0000002821287211 */ /* 0x000fe400078f10ff */
[----:B------:R-:W-:Y:S01]  /*12a0*/  SHF.R.S32.HI R44, RZ, 0x2, R44 ;  /* 0x00000002ff2c7819 */ /* 0x000fe2000001142c */
[----:B------:R-:W-:Y:S01]  /*12b0*/  IMAD.IADD R32, R42, 0x1, R41 ;  /* 0x000000012a207824 */ /* 0x000fe200078e0229 */
[----:B------:R-:W-:-:S02]  /*12c0*/  SHF.R.S32.HI R40, RZ, 0x2, R40 ;  /* 0x00000002ff287819 */ /* 0x000fc40000011428 */
[----:B------:R-:W-:-:S03]  /*12d0*/  IADD3 R58, R43, 0x28, RZ ;  /* 0x000000282b3a7810 */ /* 0x000fc60007ffe0ff */
[----:B------:R-:W0:Y:S01]  /*12e0*/  LDS.64 R32, [R32] ;  /* 0x0000000020207984 */ /* 0x000e220000000a00 */
[----:B------:R-:W-:Y:S01]  /*12f0*/  IMAD R41, R40, 0x28, R3 ;  /* 0x0000002828297824 */ /* 0x000fe200078e0203 */
[----:B------:R-:W-:-:S03]  /*1300*/  SHF.R.S32.HI R59, RZ, 0x1f, R58 ;  /* 0x0000001fff3b7819 */ /* 0x000fc6000001143a */
[----:B------:R-:W-:Y:S01]  /*1310*/  IMAD.IADD R41, R42, 0x1, R41 ;  /* 0x000000012a297824 */ /* 0x000fe200078e0229 */
[----:B------:R-:W-:-:S04]  /*1320*/  LEA.HI R59, R59, R58, RZ, 0x2 ;  /* 0x0000003a3b3b7211 */ /* 0x000fc800078f10ff */
[----:B------:R-:W-:Y:S01]  /*1330*/  SHF.R.S32.HI R58, RZ, 0x2, R59 ;  /* 0x00000002ff3a7819 */ /* 0x000fe2000001143b */
[----:B-1----:R-:W-:Y:S01]  /*1340*/  FADD.FTZ R40, RZ, R37 ;  /* 0x00000025ff287221 */ /* 0x002fe20000010000 */
[----:B------:R-:W-:-:S03]  /*1350*/  FADD.FTZ R37, RZ, R36 ;  /* 0x00000024ff257221 */ /* 0x000fc60000010000 */
[----:B--2---:R-:W-:Y:S01]  /*1360*/  FADD.FTZ R36, R40, R39 ;  /* 0x0000002728247221 */ /* 0x004fe20000010000 */
[----:B------:R-:W-:Y:S01]  /*1370*/  FADD.FTZ R37, R37, R38 ;  /* 0x0000002625257221 */ /* 0x000fe20000010000 */
[----:B------:R-:W1:Y:S01]  /*1380*/  LDS.64 R40, [R41] ;  /* 0x0000000029287984 */ /* 0x000e620000000a00 */
[----:B------:R-:W-:Y:S01]  /*1390*/  SHF.R.S32.HI R38, RZ, 0x1f, R45 ;  /* 0x0000001fff267819 */ /* 0x000fe2000001142d */
[----:B---3--:R-:W-:Y:S01]  /*13a0*/  FADD.FTZ R36, R36, R35 ;  /* 0x0000002324247221 */ /* 0x008fe20000010000 */
[----:B------:R-:W-:Y:S01]  /*13b0*/  FADD.FTZ R37, R37, R34 ;  /* 0x0000002225257221 */ /* 0x000fe20000010000 */
[C---:B------:R-:W-:Y:S01]  /*13c0*/  VIADD R34, R43.reuse, 0x1c ;  /* 0x0000001c2b227836 */ /* 0x040fe20000000000 */
[----:B------:R-:W-:Y:S01]  /*13d0*/  LEA.HI R38, R38, R45, RZ, 0x2 ;  /* 0x0000002d26267211 */ /* 0x000fe200078f10ff */
[----:B------:R-:W-:Y:S01]  /*13e0*/  IMAD R35, R44, 0x28, R3 ;  /* 0x000000282c237824 */ /* 0x000fe200078e0203 */
[----:B------:R-:W-:Y:S02]  /*13f0*/  IADD3 R45, R43, 0x20, RZ ;  /* 0x000000202b2d7810 */ /* 0x000fe40007ffe0ff */
[----:B------:R-:W-:Y:S01]  /*1400*/  SHF.R.S32.HI R39, RZ, 0x1f, R34 ;  /* 0x0000001fff277819 */ /* 0x000fe20000011422 */
[----:B------:R-:W-:Y:S01]  /*1410*/  IMAD.IADD R35, R42, 0x1, R35 ;  /* 0x000000012a237824 */ /* 0x000fe200078e0223 */
[----:B------:R-:W-:-:S02]  /*1420*/  SHF.R.S32.HI R38, RZ, 0x2, R38 ;  /* 0x00000002ff267819 */ /* 0x000fc40000011426 */
[----:B------:R-:W-:Y:S02]  /*1430*/  LEA.HI R34, R39, R34, RZ, 0x2 ;  /* 0x0000002227227211 */ /* 0x000fe400078f10ff */
[----:B------:R-:W-:Y:S01]  /*1440*/  SHF.R.S32.HI R44, RZ, 0x1f, R45 ;  /* 0x0000001fff2c7819 */ /* 0x000fe2000001142d */
[--C-:B------:R-:W-:Y:S01]  /*1450*/  IMAD R39, R38, 0x28, R3.reuse ;  /* 0x0000002826277824 */ /* 0x100fe200078e0203 */
[----:B------:R-:W-:Y:S02]  /*1460*/  SHF.R.S32.HI R38, RZ, 0x2, R34 ;  /* 0x00000002ff267819 */ /* 0x000fe40000011422 */
[----:B------:R-:W2:Y:S01]  /*1470*/  LDS.64 R34, [R35] ;  /* 0x0000000023227984 */ /* 0x000ea20000000a00 */
[----:B------:R-:W-:Y:S01]  /*1480*/  LEA.HI R44, R44, R45, RZ, 0x2 ;  /* 0x0000002d2c2c7211 */ /* 0x000fe200078f10ff */
[----:B0-----:R-:W-:Y:S01]  /*1490*/  FADD.FTZ R45, R37, R32 ;  /* 0x00000020252d7221 */ /* 0x001fe20000010000 */
[----:B------:R-:W-:Y:S01]  /*14a0*/  IADD3 R37, R42, R39, RZ ;  /* 0x000000272a257210 */ /* 0x000fe20007ffe0ff */
[----:B------:R-:W-:Y:S01]  /*14b0*/  IMAD R39, R38, 0x28, R3 ;  /* 0x0000002826277824 */ /* 0x000fe200078e0203 */
[----:B------:R-:W-:Y:S01]  /*14c0*/  SHF.R.S32.HI R32, RZ, 0x2, R44 ;  /* 0x00000002ff207819 */ /* 0x000fe2000001142c */
[----:B------:R-:W-:-:S02]  /*14d0*/  VIADD R38, R43, 0x24 ;  /* 0x000000242b267836 */ /* 0x000fc40000000000 */
[----:B------:R-:W-:Y:S01]  /*14e0*/  FADD.FTZ R44, R36, R33 ;  /* 0x00000021242c7221 */ /* 0x000fe20000010000 */
[----:B------:R-:W-:Y:S01]  /*14f0*/  IADD3 R39, R42, R39, RZ ;  /* 0x000000272a277210 */ /* 0x000fe20007ffe0ff */
[----:B------:R-:W-:Y:S01]  /*1500*/  IMAD R33, R32, 0x28, R3 ;  /* 0x0000002820217824 */ /* 0x000fe200078e0203 */
[----:B------:R-:W-:Y:S01]  /*1510*/  SHF.R.S32.HI R55, RZ, 0x1f, R38 ;  /* 0x0000001fff377819 */ /* 0x000fe20000011426 */
[----:B------:R-:W0:Y:S02]  /*1520*/  LDS.64 R36, [R37] ;  /* 0x0000000025247984 */ /* 0x000e240000000a00 */
[----:B------:R-:W-:Y:S01]  /*1530*/  IMAD.IADD R33, R42, 0x1, R33 ;  /* 0x000000012a217824 */ /* 0x000fe200078e0221 */
[----:B------:R-:W-:Y:S02]  /*1540*/  LEA.HI R55, R55, R38, RZ, 0x2 ;  /* 0x0000002637377211 */ /* 0x000fe400078f10ff */
[----:B------:R-:W3:Y:S01]  /*1550*/  LDS.64 R38, [R39] ;  /* 0x0000000027267984 */ /* 0x000ee20000000a00 */
[----:B-1----:R-:W-:Y:S01]  /*1560*/  FADD.FTZ R45, R45, R40 ;  /* 0x000000282d2d7221 */ /* 0x002fe20000010000 */
[----:B------:R-:W-:-:S02]  /*1570*/  SHF.R.S32.HI R40, RZ, 0x2, R55 ;  /* 0x00000002ff287819 */ /* 0x000fc40000011437 */
[----:B------:R-:W1:Y:S01]  /*1580*/  LDS.64 R32, [R33] ;  /* 0x0000000021207984 */ /* 0x000e620000000a00 */
[----:B------:R-:W-:Y:S02]  /*1590*/  FADD.FTZ R44, R44, R41 ;  /* 0x000000292c2c7221 */ /* 0x000fe40000010000 */
[----:B------:R-:W-:-:S04]  /*15a0*/  IMAD R55, R40, 0x28, R3 ;  /* 0x0000002828377824 */ /* 0x000fc800078e0203 */
[----:B------:R-:W-:Y:S02]  /*15b0*/  IMAD.IADD R40, R42, 0x1, R55 ;  /* 0x000000012a287824 */ /* 0x000fe400078e0237 */
[----:B------:R-:W-:-:S04]  /*15c0*/  IMAD R55, R58, 0x28, R3 ;  /* 0x000000283a377824 */ /* 0x000fc800078e0203 */
[----:B------:R-:W4:Y:S01]  /*15d0*/  LDS.64 R40, [R40] ;  /* 0x0000000028287984 */ /* 0x000f220000000a00 */
[----:B--2---:R-:W-:Y:S01]  /*15e0*/  FADD.FTZ R45, R45, R34 ;  /* 0x000000222d2d7221 */ /* 0x004fe20000010000 */
[----:B------:R-:W-:Y:S01]  /*15f0*/  IADD3 R34, R42, R55, RZ ;  /* 0x000000372a227210 */ /* 0x000fe20007ffe0ff */
[----:B------:R-:W-:-:S05]  /*1600*/  FADD.FTZ R44, R44, R35 ;  /* 0x000000232c2c7221 */ /* 0x000fca0000010000 */
[----:B------:R-:W2:Y:S01]  /*1610*/  LDS.64 R34, [R34] ;  /* 0x0000000022227984 */ /* 0x000ea20000000a00 */
[----:B0-----:R-:W-:Y:S01]  /*1620*/  FADD.FTZ R45, R45, R36 ;  /* 0x000000242d2d7221 */ /* 0x001fe20000010000 */
[----:B------:R-:W-:Y:S01]  /*1630*/  FADD.FTZ R44, R44, R37 ;  /* 0x000000252c2c7221 */ /* 0x000fe20000010000 */
[----:B------:R-:W-:Y:S02]  /*1640*/  VIADD R37, R43, 0x2c ;  /* 0x0000002c2b257836 */ /* 0x000fe40000000000 */
[----:B---3--:R-:W-:Y:S01]  /*1650*/  FADD.FTZ R45, R45, R38 ;  /* 0x000000262d2d7221 */ /* 0x008fe20000010000 */
[----:B------:R-:W-:Y:S02]  /*1660*/  FADD.FTZ R38, R44, R39 ;  /* 0x000000272c267221 */ /* 0x000fe40000010000 */
[----:B------:R-:W-:Y:S02]  /*1670*/  SHF.R.S32.HI R36, RZ, 0x1f, R37 ;  /* 0x0000001fff247819 */ /* 0x000fe40000011425 */
[----:B------:R-:W-:Y:S01]  /*1680*/  IADD3 R44, R43, 0x30, RZ ;  /* 0x000000302b2c7810 */ /* 0x000fe20007ffe0ff */
[----:B-1----:R-:W-:Y:S01]  /*1690*/  FADD.FTZ R39, R45, R32 ;  /* 0x000000202d277221 */ /* 0x002fe20000010000 */
[----:B------:R-:W-:-:S02]  /*16a0*/  VIADD R32, R43, 0x34 ;  /* 0x000000342b207836 */ /* 0x000fc40000000000 */
[----:B------:R-:W-:Y:S01]  /*16b0*/  FADD.FTZ R38, R38, R33 ;  /* 0x0000002126267221 */ /* 0x000fe20000010000 */
[----:B------:R-:W-:Y:S02]  /*16c0*/  LEA.HI R37, R36, R37, RZ, 0x2 ;  /* 0x0000002524257211 */ /* 0x000fe400078f10ff */
[----:B------:R-:W-:Y:S02]  /*16d0*/  SHF.R.S32.HI R33, RZ, 0x1f, R44 ;  /* 0x0000001fff217819 */ /* 0x000fe4000001142c */
[----:B------:R-:W-:Y:S02]  /*16e0*/  SHF.R.S32.HI R45, RZ, 0x1f, R32 ;  /* 0x0000001fff2d7819 */ /* 0x000fe40000011420 */
[----:B------:R-:W-:Y:S02]  /*16f0*/  LEA.HI R33, R33, R44, RZ, 0x2 ;  /* 0x0000002c21217211 */ /* 0x000fe400078f10ff */
[----:B------:R-:W-:Y:S02]  /*1700*/  LEA.HI R32, R45, R32, RZ, 0x2 ;  /* 0x000000202d207211 */ /* 0x000fe400078f10ff */
[----:B------:R-:W-:Y:S01]  /*1710*/  IADD3 R45, R43, 0x40, RZ ;  /* 0x000000402b2d7810 */ /* 0x000fe20007ffe0ff */
[----:B----4-:R-:W-:Y:S01]  /*1720*/  FADD.FTZ R39, R39, R40 ;  /* 0x0000002827277221 */ /* 0x010fe20000010000 */
[----:B------:R-:W-:Y:S01]  /*1730*/  SHF.R.S32.HI R40, RZ, 0x2, R37 ;  /* 0x00000002ff287819 */ /* 0x000fe20000011425 */
[----:B------:R-:W-:Y:S01]  /*1740*/  FADD.FTZ R38, R38, R41 ;  /* 0x0000002926267221 */ /* 0x000fe20000010000 */
[----:B------:R-:W-:-:S02]  /*1750*/  SHF.R.S32.HI R44, RZ, 0x2, R33 ;  /* 0x00000002ff2c7819 */ /* 0x000fc40000011421 */
[----:B------:R-:W-:Y:S01]  /*1760*/  SHF.R.S32.HI R58, RZ, 0x1f, R45 ;  /* 0x0000001fff3a7819 */ /* 0x000fe2000001142d */
[--C-:B------:R-:W-:Y:S01]  /*1770*/  IMAD R33, R40, 0x28, R3.reuse ;  /* 0x0000002828217824 */ /* 0x100fe200078e0203 */
[----:B------:R-:W-:Y:S02]  /*1780*/  IADD3 R36, R43, 0x38, RZ ;  /* 0x000000382b247810 */ /* 0x000fe40007ffe0ff */
[----:B------:R-:W-:Y:S01]  /*1790*/  LEA.HI R40, R58, R45, RZ, 0x2 ;  /* 0x0000002d3a287211 */ /* 0x000fe200078f10ff */
[----:B--2---:R-:W-:Y:S01]  /*17a0*/  FADD.FTZ R37, R39, R34 ;  /* 0x0000002227257221 */ /* 0x004fe20000010000 */
[----:B------:R-:W-:Y:S01]  /*17b0*/  VIADD R45, R43, 0x44 ;  /* 0x000000442b2d7836 */ /* 0x000fe20000000000 */
[----:B------:R-:W-:Y:S01]  /*17c0*/  IADD3 R34, R42, R33, RZ ;  /* 0x000000212a227210 */ /* 0x000fe20007ffe0ff */
[----:B------:R-:W-:Y:S02]  /*17d0*/  IMAD R39, R44, 0x28, R3 ;  /* 0x000000282c277824 */ /* 0x000fe400078e0203 */
[----:B------:R-:W-:Y:S01]  /*17e0*/  FADD.FTZ R58, R38, R35 ;  /* 0x00000023263a7221 */ /* 0x000fe20000010000 */
[----:B------:R-:W-:-:S02]  /*17f0*/  SHF.R.S32.HI R32, RZ, 0x2, R32 ;  /* 0x00000002ff207819 */ /* 0x000fc40000011420 */
[----:B------:R-:W-:Y:S01]  /*1800*/  SHF.R.S32.HI R38, RZ, 0x1f, R45 ;  /* 0x0000001fff267819 */ /* 0x000fe2000001142d */
[----:B------:R-:W-:Y:S01]  /*1810*/  IMAD.IADD R39, R42, 0x1, R39 ;  /* 0x000000012a277824 */ /* 0x000fe200078e0227 */
[----:B------:R-:W0:Y:S01]  /*1820*/  LDS.64 R34, [R34] ;  /* 0x0000000022227984 */ /* 0x000e220000000a00 */
[----:B------:R-:W-:Y:S01]  /*1830*/  SHF.R.S32.HI R55, RZ, 0x1f, R36 ;  /* 0x0000001fff377819 */ /* 0x000fe20000011424 */
[----:B------:R-:W-:Y:S01]  /*1840*/  IMAD R33, R32, 0x28, R3 ;  /* 0x0000002820217824 */ /* 0x000fe200078e0203 */
[----:B------:R-:W-:Y:S02]  /*1850*/  LEA.HI R45, R38, R45, RZ, 0x2 ;  /* 0x0000002d262d7211 */ /* 0x000fe400078f10ff */
[----:B------:R-:W1:Y:S01]  /*1860*/  LDS.64 R38, [R39] ;  /* 0x0000000027267984 */ /* 0x000e620000000a00 */
[----:B------:R-:W-:Y:S02]  /*1870*/  LEA.HI R36, R55, R36, RZ, 0x2 ;  /* 0x0000002437247211 */ /* 0x000fe400078f10ff */
[----:B------:R-:W-:-:S02]  /*1880*/  IADD3 R55, R43, 0x48, RZ ;  /* 0x000000482b377810 */ /* 0x000fc40007ffe0ff */
[----:B------:R-:W-:Y:S02]  /*1890*/  SHF.R.S32.HI R41, RZ, 0x1f, R60 ;  /* 0x0000001fff297819 */ /* 0x000fe4000001143c */
[----:B------:R-:W-:Y:S02]  /*18a0*/  IADD3 R33, R42, R33, RZ ;  /* 0x000000212a217210 */ /* 0x000fe40007ffe0ff */
[----:B------:R-:W-:Y:S02]  /*18b0*/  SHF.R.S32.HI R32, RZ, 0x1f, R55 ;  /* 0x0000001fff207819 */ /* 0x000fe40000011437 */
[----:B------:R-:W-:Y:S01]  /*18c0*/  LEA.HI R60, R41, R60, RZ, 0x2 ;  /* 0x0000003c293c7211 */ /* 0x000fe200078f10ff */
[----:B------:R-:W-:Y:S01]  /*18d0*/  VIADD R41, R43, 0x4c ;  /* 0x0000004c2b297836 */ /* 0x000fe20000000000 */
[----:B------:R-:W-:Y:S02]  /*18e0*/  LEA.HI R55, R32, R55, RZ, 0x2 ;  /* 0x0000003720377211 */ /* 0x000fe400078f10ff */
[----:B------:R-:W2:Y:S01]  /*18f0*/  LDS.64 R32, [R33] ;  /* 0x0000000021207984 */ /* 0x000ea20000000a00 */
[----:B------:R-:W-:-:S02]  /*1900*/  SHF.R.S32.HI R60, RZ, 0x2, R60 ;  /* 0x00000002ff3c7819 */ /* 0x000fc4000001143c */
[----:B------:R-:W-:Y:S02]  /*1910*/  SHF.R.S32.HI R44, RZ, 0x1f, R41 ;  /* 0x0000001fff2c7819 */ /* 0x000fe40000011429 */
[----:B------:R-:W-:Y:S02]  /*1920*/  SHF.R.S32.HI R61, RZ, 0x2, R40 ;  /* 0x00000002ff3d7819 */ /* 0x000fe40000011428 */
[----:B------:R-:W-:Y:S02]  /*1930*/  LEA.HI R41, R44, R41, RZ, 0x2 ;  /* 0x000000292c297211 */ /* 0x000fe400078f10ff */
[----:B------:R-:W-:Y:S01]  /*1940*/  SHF.R.S32.HI R44, RZ, 0x2, R36 ;  /* 0x00000002ff2c7819 */ /* 0x000fe20000011424 */
[----:B------:R-:W-:Y:S01]  /*1950*/  IMAD R61, R61, 0x28, R3 ;  /* 0x000000283d3d7824 */ /* 0x000fe200078e0203 */
[----:B------:R-:W-:Y:S02]  /*1960*/  SHF.R.S32.HI R43, RZ, 0x2, R45 ;  /* 0x00000002ff2b7819 */ /* 0x000fe4000001142d */
[----:B------:R-:W-:Y:S01]  /*1970*/  SHF.R.S32.HI R36, RZ, 0x2, R55 ;  /* 0x00000002ff247819 */ /* 0x000fe20000011437 */
[----:B------:R-:W-:Y:S01]  /*1980*/  IMAD R59, R44, 0x28, R3 ;  /* 0x000000282c3b7824 */ /* 0x000fe200078e0203 */
[----:B------:R-:W-:Y:S01]  /*1990*/  SHF.R.S32.HI R40, RZ, 0x2, R41 ;  /* 0x00000002ff287819 */ /* 0x000fe20000011429 */
[----:B------:R-:W-:-:S02]  /*19a0*/  IMAD R55, R60, 0x28, R3 ;  /* 0x000000283c377824 */ /* 0x000fc400078e0203 */
[----:B------:R-:W-:Y:S02]  /*19b0*/  IMAD.IADD R59, R42, 0x1, R59 ;  /* 0x000000012a3b7824 */ /* 0x000fe400078e023b */
[--C-:B------:R-:W-:Y:S02]  /*19c0*/  IMAD R41, R43, 0x28, R3.reuse ;  /* 0x000000282b297824 */ /* 0x100fe400078e0203 */
[----:B0-----:R-:W-:Y:S01]  /*19d0*/  FADD.FTZ R37, R37, R34 ;  /* 0x0000002225257221 */ /* 0x001fe20000010000 */
[--C-:B------:R-:W-:Y:S01]  /*19e0*/  IMAD R43, R36, 0x28, R3.reuse ;  /* 0x00000028242b7824 */ /* 0x100fe200078e0203 */
[----:B------:R-:W-:Y:S01]  /*19f0*/  IADD3 R36, R42, R55, RZ ;  /* 0x000000372a247210 */ /* 0x000fe20007ffe0ff */
[----:B------:R-:W-:Y:S02]  /*1a00*/  IMAD R45, R40, 0x28, R3 ;  /* 0x00000028282d7824 */ /* 0x000fe400078e0203 */
[----:B------:R-:W-:Y:S01]  /*1a10*/  FADD.FTZ R58, R58, R35 ;  /* 0x000000233a3a7221 */ /* 0x000fe20000010000 */
[C---:B------:R-:W-:Y:S01]  /*1a20*/  IMAD.IADD R55, R42.reuse, 0x1, R61 ;  /* 0x000000012a377824 */ /* 0x040fe200078e023d */
[----:B------:R-:W0:Y:S01]  /*1a30*/  LDS.64 R34, [R59] ;  /* 0x000000003b227984 */ /* 0x000e220000000a00 */
[----:B------:R-:W-:Y:S01]  /*1a40*/  IADD3 R40, R42, R41, RZ ;  /* 0x000000292a287210 */ /* 0x000fe20007ffe0ff */
[----:B-1----:R-:W-:Y:S01]  /*1a50*/  FADD.FTZ R58, R58, R39 ;  /* 0x000000273a3a7221 */ /* 0x002fe20000010000 */
[C---:B------:R-:W-:Y:S01]  /*1a60*/  IADD3 R44, R42.reuse, R45, RZ ;  /* 0x0000002d2a2c7210 */ /* 0x040fe20007ffe0ff */
[----:B------:R-:W-:Y:S01]  /*1a70*/  FADD.FTZ R45, R37, R38 ;  /* 0x00000026252d7221 */ /* 0x000fe20000010000 */
[----:B------:R-:W-:Y:S01]  /*1a80*/  IMAD.IADD R43, R42, 0x1, R43 ;  /* 0x000000012a2b7824 */ /* 0x000fe200078e022b */
[----:B------:R-:W1:Y:S04]  /*1a90*/  LDS.64 R36, [R36] ;  /* 0x0000000024247984 */ /* 0x000e680000000a00 */
[----:B------:R-:W3:Y:S01]  /*1aa0*/  LDS.64 R38, [R55] ;  /* 0x0000000037267984 */ /* 0x000ee20000000a00 */
[----:B--2---:R-:W-:-:S03]  /*1ab0*/  FADD.FTZ R61, R45, R32 ;  /* 0x000000202d3d7221 */ /* 0x004fc60000010000 */
[----:B------:R-:W2:Y:S01]  /*1ac0*/  LDS.64 R40, [R40] ;  /* 0x0000000028287984 */ /* 0x000ea20000000a00 */
[----:B------:R-:W-:-:S03]  /*1ad0*/  FADD.FTZ R58, R58, R33 ;  /* 0x000000213a3a7221 */ /* 0x000fc60000010000 */
[----:B------:R-:W4:Y:S04]  /*1ae0*/  LDS.64 R42, [R43] ;  /* 0x000000002b2a7984 */ /* 0x000f280000000a00 */
[----:B------:R-:W5:Y:S01]  /*1af0*/  LDS.64 R44, [R44] ;  /* 0x000000002c2c7984 */ /* 0x000f620000000a00 */
[----:B0-----:R-:W-:Y:S01]  /*1b00*/  FADD.FTZ R61, R61, R34 ;  /* 0x000000223d3d7221 */ /* 0x001fe20000010000 */
[----:B------:R-:W-:-:S03]  /*1b10*/  FADD.FTZ R58, R58, R35 ;  /* 0x000000233a3a7221 */ /* 0x000fc60000010000 */
[----:B-1----:R-:W-:Y:S01]  /*1b20*/  FADD.FTZ R61, R61, R36 ;  /* 0x000000243d3d7221 */ /* 0x002fe20000010000 */
[----:B------:R-:W-:-:S03]  /*1b30*/  FADD.FTZ R58, R58, R37 ;  /* 0x000000253a3a7221 */ /* 0x000fc60000010000 */
[----:B---3--:R-:W-:Y:S01]  /*1b40*/  FADD.FTZ R61, R61, R38 ;  /* 0x000000263d3d7221 */ /* 0x008fe20000010000 */
[----:B------:R-:W-:-:S03]  /*1b50*/  FADD.FTZ R58, R58, R39 ;  /* 0x000000273a3a7221 */ /* 0x000fc60000010000 */
[----:B--2---:R-:W-:Y:S01]  /*1b60*/  FADD.FTZ R61, R61, R40 ;  /* 0x000000283d3d7221 */ /* 0x004fe20000010000 */
[----:B------:R-:W-:-:S03]  /*1b70*/  FADD.FTZ R58, R58, R41 ;  /* 0x000000293a3a7221 */ /* 0x000fc60000010000 */
[----:B----4-:R-:W-:Y:S01]  /*1b80*/  FADD.FTZ R61, R61, R42 ;  /* 0x0000002a3d3d7221 */ /* 0x010fe20000010000 */
[----:B------:R-:W-:-:S03]  /*1b90*/  FADD.FTZ R58, R58, R43 ;  /* 0x0000002b3a3a7221 */ /* 0x000fc60000010000 */
[----:B-----5:R-:W-:Y:S01]  /*1ba0*/  FADD.FTZ R44, R61, R44 ;  /* 0x0000002c3d2c7221 */ /* 0x020fe20000010000 */
[----:B------:R-:W-:-:S07]  /*1bb0*/  FADD.FTZ R45, R58, R45 ;  /* 0x0000002d3a2d7221 */ /* 0x000fce0000010000 */
.L_x_5:
[----:B------:R-:W-:Y:S05]  /*1bc0*/  BSYNC B0 ;  /* 0x0000000000007941 */ /* 0x000fea0003800000 */
.L_x_4:
[----:B------:R-:W-:Y:S01]  /*1bd0*/  LDS.64 R32, [R53+0x1e00] ;  /* 0x001e000035207984 */ /* 0x000fe20000000a00 */
[----:B------:R-:W-:Y:S01]  /*1be0*/  FADD.FTZ R54, R54, R31 ;  /* 0x0000001f36367221 */ /* 0x000fe20000010000 */
[----:B------:R-:W-:Y:S01]  /*1bf0*/  FADD.FTZ R51, R51, R30 ;  /* 0x0000001e33337221 */ /* 0x000fe20000010000 */
[----:B------:R-:W-:Y:S01]  /*1c00*/  LOP3.LUT P0, RZ, R0, 0xfffffff3, RZ, 0xc0, !PT ;  /* 0xfffffff300ff7812 */ /* 0x000fe2000780c0ff */
[----:B------:R-:W0:Y:S01]  /*1c10*/  SHFL.BFLY PT, R35, R44, 0x2, 0x1f ;  /* 0x0c401f002c237f89 */ /* 0x000e2200000e0000 */
[----:B------:R-:W-:Y:S03]  /*1c20*/  BSSY B0, `(.L_x_6) ;  /* 0x0000018000007945 */ /* 0x000fe60003800000 */
[----:B------:R-:W1:Y:S01]  /*1c30*/  SHFL.BFLY PT, R34, R45, 0x2, 0x1f ;  /* 0x0c401f002d227f89 */ /* 0x000e6200000e0000 */
[----:B0-----:R-:W-:Y:S01]  /*1c40*/  FADD.FTZ R35, R35, R44 ;  /* 0x0000002c23237221 */ /* 0x001fe20000010000 */
[----:B-1----:R-:W-:-:S04]  /*1c50*/  FADD.FTZ R34, R34, R45 ;  /* 0x0000002d22227221 */ /* 0x002fc80000010000 */
[----:B------:R-:W0:Y:S04]  /*1c60*/  SHFL.BFLY PT, R36, R35, 0x1, 0x1f ;  /* 0x0c201f0023247f89 */ /* 0x000e2800000e0000 */
[----:B------:R-:W1:Y:S01]  /*1c70*/  SHFL.BFLY PT, R37, R34, 0x1, 0x1f ;  /* 0x0c201f0022257f89 */ /* 0x000e6200000e0000 */
[----:B------:R-:W-:Y:S01]  /*1c80*/  FADD.FTZ R33, R54, R33 ;  /* 0x0000002136217221 */ /* 0x000fe20000010000 */
[----:B------:R-:W-:-:S05]  /*1c90*/  FADD.FTZ R32, R51, R32 ;  /* 0x0000002033207221 */ /* 0x000fca0000010000 */
[----:B------:R2:W-:Y:S01]  /*1ca0*/  STG.E.64 desc[UR14][R56.64+0x5000], R32 ;  /* 0x0050002038007986 */ /* 0x0005e2000c101b0e */
[----:B0-----:R-:W-:Y:S01]  /*1cb0*/  FADD.FTZ R30, R35, R36 ;  /* 0x00000024231e7221 */ /* 0x001fe20000010000 */
[----:B-1----:R-:W-:Y:S01]  /*1cc0*/  FADD.FTZ R31, R34, R37 ;  /* 0x00000025221f7221 */ /* 0x002fe20000010000 */
[----:B--2---:R-:W-:Y:S06]  /*1cd0*/  @P0 BRA `(.L_x_7) ;  /* 0x0000000000300947 */ /* 0x004fec0003800000 */
[----:B------:R-:W0:Y:S01]  /*1ce0*/  LDC.64 R32, c[0x0][0x260] ;  /* 0x00009800ff207b82 */ /* 0x000e220000000a00 */
[----:B------:R-:W-:Y:S01]  /*1cf0*/  SHF.R.U32.HI R34, RZ, 0x2, R0 ;  /* 0x00000002ff227819 */ /* 0x000fe20000011600 */
[----:B------:R-:W-:Y:S01]  /*1d00*/  ULDC UR6, c[0x0][0x10] ;  /* 0x0000040000067ab9 */ /* 0x000fe20000000800 */
[----:B------:R-:W-:Y:S01]  /*1d10*/  IMAD.U32 R35, RZ, RZ, UR18 ;  /* 0x00000012ff237e24 */ /* 0x000fe2000f8e00ff */
[----:B------:R-:W-:Y:S01]  /*1d20*/  UIMAD UR6, UR6, UR4, UR7 ;  /* 0x00000004060672a4 */ /* 0x000fe2000f8e0207 */
[----:B------:R-:W-:-:S04]  /*1d30*/  SHF.L.U32 R34, R34, 0x5, RZ ;  /* 0x0000000522227819 */ /* 0x000fc800000006ff */
[----:B------:R-:W-:Y:S01]  /*1d40*/  LOP3.LUT R34, R34, 0xffffffe0, R35, 0xe2, !PT ;  /* 0xffffffe022227812 */ /* 0x000fe200078ee223 */
[----:B------:R-:W-:-:S05]  /*1d50*/  IMAD.U32 R35, RZ, RZ, UR6 ;  /* 0x00000006ff237e24 */ /* 0x000fca000f8e00ff */
[----:B------:R-:W-:-:S05]  /*1d60*/  LEA R34, R35, R34, 0x7 ;  /* 0x0000002223227211 */ /* 0x000fca00078e38ff */
[----:B------:R-:W-:-:S04]  /*1d70*/  IMAD.SHL.U32 R35, R34, 0x2, RZ ;  /* 0x0000000222237824 */ /* 0x000fc800078e00ff */
[----:B0-----:R-:W-:-:S05]  /*1d80*/  IMAD.WIDE.U32 R32, R35, 0x4, R32 ;  /* 0x0000000423207825 */ /* 0x001fca00078e0020 */
[----:B------:R0:W-:Y:S02]  /*1d90*/  STG.E.64 desc[UR14][R32.64], R30 ;  /* 0x0000001e20007986 */ /* 0x0001e4000c101b0e */
.L_x_7:
[----:B------:R-:W-:Y:S05]  /*1da0*/  BSYNC B0 ;  /* 0x0000000000007941 */ /* 0x000fea0003800000 */
.L_x_6:
[----:B------:R-:W-:Y:S01]  /*1db0*/  UIADD3 UR6, UP0, UR10, 0xa, URZ ;  /* 0x0000000a0a067890 */ /* 0x000fe2000ff1e03f */
[----:B------:R-:W-:Y:S02]  /*1dc0*/  PRMT R25, R24, 0x7632, R25 ;  /* 0x0000763218197816 */ /* 0x000fe40000000019 */
[----:B------:R-:W-:Y:S01]  /*1dd0*/  PRMT R23, R20, 0x7632, R23 ;  /* 0x0000763214177816 */ /* 0x000fe20000000017 */
[----:B------:R-:W-:Y:S01]  /*1de0*/  UIADD3.X UR8, URZ, UR5, URZ, UP0, !UPT ;  /* 0x000000053f087290 */ /* 0x000fe200087fe43f */
[----:B0-----:R-:W-:Y:S01]  /*1df0*/  PRMT R33, R27, 0x7632, R33 ;  /* 0x000076321b217816 */ /* 0x001fe20000000021 */
[----:B------:R-:W-:Y:S01]  /*1e00*/  UISETP.GE.U32.AND UP0, UPT, UR6, UR19, UPT ;  /* 0x000000130600728c */ /* 0x000fe2000bf06070 */
[----:B------:R-:W-:Y:S02]  /*1e10*/  PRMT R35, R25, 0x7632, R35 ;  /* 0x0000763219237816 */ /* 0x000fe40000000023 */
[----:B------:R-:W-:Y:S01]  /*1e20*/  PRMT R31, R21, 0x7632, R31 ;  /* 0x00007632151f7816 */ /* 0x000fe2000000001f */
[----:B------:R-:W-:Y:S01]  /*1e30*/  UISETP.GE.AND.EX UP0, UPT, UR8, UR11, UPT, UP0 ;  /* 0x0000000b0800728c */ /* 0x000fe2000bf06300 */
[----:B------:R-:W-:-:S02]  /*1e40*/  PRMT R30, R18, 0x7632, R30 ;  /* 0x00007632121e7816 */ /* 0x000fc4000000001e */
[----:B------:R-:W-:Y:S02]  /*1e50*/  PRMT R34, R19, 0x7632, R34 ;  /* 0x0000763213227816 */ /* 0x000fe40000000022 */
[----:B------:R-:W-:Y:S02]  /*1e60*/  PRMT R24, R26, 0x7632, R24 ;  /* 0x000076321a187816 */ /* 0x000fe40000000018 */
[----:B------:R-:W-:Y:S02]  /*1e70*/  PLOP3.LUT P0, PT, PT, PT, UP0, 0x80, 0x0 ;  /* 0x000000000000781c */ /* 0x000fe40003f0f008 */
[----:B------:R-:W-:Y:S02]  /*1e80*/  PRMT R27, R23, 0x7632, R27 ;  /* 0x00007632171b7816 */ /* 0x000fe4000000001b */
[----:B------:R-:W-:-:S09]  /*1e90*/  PRMT R32, R22, 0x7632, R32 ;  /* 0x0000763216207816 */ /* 0x000fd20000000020 */
[----:B------:R-:W-:Y:S05]  /*1ea0*/  @P0 BRA `(.L_x_8) ;  /* 0x0000000000580947 */ /* 0x000fea0003800000 */
[----:B------:R-:W-:Y:S01]  /*1eb0*/  BAR.SYNC.DEFER_BLOCKING 0x0 ;  /* 0x0000000000007b1d */ /* 0x000fe20000010000 */
[----:B------:R-:W-:-:S13]  /*1ec0*/  ISETP.NE.AND P0, PT, R0, RZ, PT ;  /* 0x000000ff0000720c */ /* 0x000fda0003f05270 */
[----:B------:R-:W-:Y:S05]  /*1ed0*/  @P0 BRA `(.L_x_9) ;  /* 0x0000000000400947 */ /* 0x000fea0003800000 */
[----:B------:R-:W0:Y:S01]  /*1ee0*/  LDC.64 R18, c[0x0][0x268] ;  /* 0x00009a00ff127b82 */ /* 0x000e220000000a00 */
[----:B------:R-:W-:Y:S01]  /*1ef0*/  IMAD.MOV.U32 R21, RZ, RZ, 0x7fffffe1 ;  /* 0x7fffffe1ff157424 */ /* 0x000fe200078e00ff */
[----:B------:R-:W-:Y:S02]  /*1f00*/  MOV R37, UR7 ;  /* 0x0000000700257c02 */ /* 0x000fe40008000f00 */
[----:B------:R-:W-:-:S04]  /*1f10*/  ISETP.NE.AND P0, PT, RZ, UR18, PT ;  /* 0x00000012ff007c0c */ /* 0x000fc8000bf05270 */
[----:B------:R-:W-:Y:S01]  /*1f20*/  SEL R21, R21, 0x1, !P0 ;  /* 0x0000000115157807 */ /* 0x000fe20004000000 */
[----:B0-----:R-:W-:Y:S01]  /*1f30*/  IMAD.WIDE.U32 R18, R37, 0x4, R18 ;  /* 0x0000000425127825 */ /* 0x001fe200078e0012 */
[----:B------:R-:W-:Y:S06]  /*1f40*/  MEMBAR.ALL.GPU ;  /* 0x0000000000007992 */ /* 0x000fec000000a000 */
[----:B------:R-:W-:-:S00]  /*1f50*/  ERRBAR ;  /* 0x00000000000079ab */ /* 0x000fc00000000000 */
[----:B------:R-:W-:Y:S06]  /*1f60*/  CGAERRBAR ;  /* 0x00000000000075ab */ /* 0x000fec0000000000 */
[----:B------:R0:W5:Y:S02]  /*1f70*/  ATOM.E.ADD.STRONG.GPU PT, R21, desc[UR14][R18.64], R21 ;  /* 0x000000151215798a */ /* 0x00016400081ee1ce */
.L_x_10:
[----:B------:R-:W2:Y:S04]  /*1f80*/  LD.E.STRONG.GPU R20, desc[UR14][R18.64] ;  /* 0x0000000e12147980 */ /* 0x000ea8000c10f900 */
[----:B--2---:R-:W-:Y:S01]  /*1f90*/  CCTL.IVALL ;  /* 0x00000000ff00798f */ /* 0x004fe20002000000 */
[----:B------:R-:W-:Y:S05]  /*1fa0*/  YIELD ;  /* 0x0000000000007946 */ /* 0x000fea0003800000 */
[----:B-----5:R-:W-:-:S04]  /*1fb0*/  LOP3.LUT R20, R20, R21, RZ, 0x3c, !PT ;  /* 0x0000001514147212 */ /* 0x020fc800078e3cff */
[----:B------:R-:W-:-:S13]  /*1fc0*/  ISETP.GT.AND P0, PT, R20, -0x1, PT ;  /* 0xffffffff1400780c */ /* 0x000fda0003f04270 */
[----:B------:R-:W-:Y:S05]  /*1fd0*/  @P0 BRA `(.L_x_10) ;  /* 0xfffffffc00e80947 */ /* 0x000fea000383ffff */
.L_x_9:
[----:B------:R-:W-:Y:S05]  /*1fe0*/  WARPSYNC.ALL ;  /* 0x0000000000007948 */ /* 0x000fea0003800000 */
[----:B------:R-:W-:Y:S06]  /*1ff0*/  BAR.SYNC.DEFER_BLOCKING 0x0 ;  /* 0x0000000000007b1d */ /* 0x000fec0000010000 */
[----:B------:R-:W-:Y:S05]  /*2000*/  BRA `(.L_x_11) ;  /* 0x0000000000607947 */ /* 0x000fea0003800000 */
.L_x_8:
[----:B------:R-:W-:Y:S01]  /*2010*/  BAR.SYNC.DEFER_BLOCKING 0x0 ;  /* 0x0000000000007b1d */ /* 0x000fe20000010000 */
[----:B------:R-:W-:-:S13]  /*2020*/  ISETP.NE.AND P0, PT, R0, RZ, PT ;  /* 0x000000ff0000720c */ /* 0x000fda0003f05270 */
        /* <DEDUP_REMOVED lines=14> */
.L_x_13:
[----:B------:R-:W2:Y:S04]  /*2110*/  LD.E.STRONG.GPU R20, desc[UR14][R18.64] ;  /* 0x0000000e12147980 */ /* 0x000ea8000c10f900 */
[----:B--2---:R-:W-:Y:S01]  /*2120*/  CCTL.IVALL ;  /* 0x00000000ff00798f */ /* 0x004fe20002000000 */
[----:B------:R-:W-:Y:S05]  /*2130*/  YIELD ;  /* 0x0000000000007946 */ /* 0x000fea0003800000 */
[----:B-----5:R-:W-:-:S04]  /*2140*/  LOP3.LUT R20, R20, R21, RZ, 0x3c, !PT ;  /* 0x0000001514147212 */ /* 0x020fc800078e3cff */
[----:B------:R-:W-:-:S13]  /*2150*/  ISETP.GT.AND P0, PT, R20, -0x1, PT ;  /* 0xffffffff1400780c */ /* 0x000fda0003f04270 */
[----:B------:R-:W-:Y:S05]  /*2160*/  @P0 BRA `(.L_x_13) ;  /* 0xfffffffc00e80947 */ /* 0x000fea000383ffff */
.L_x_12:
[----:B------:R-:W-:Y:S05]  /*2170*/  WARPSYNC.ALL ;  /* 0x0000000000007948 */ /* 0x000fea0003800000 */
[----:B------:R-:W-:Y:S06]  /*2180*/  BAR.SYNC.DEFER_BLOCKING 0x0 ;  /* 0x0000000000007b1d */ /* 0x000fec0000010000 */
.L_x_11:
[----:B------:R-:W-:Y:S02]  /*2190*/  ISETP.GT.U32.AND P0, PT, R0, 0x7f, PT ;  /* 0x0000007f0000780c */ /* 0x000fe40003f04070 */
[----:B------:R-:W-:-:S11]  /*21a0*/  MOV R21, UR4 ;  /* 0x0000000400157c02 */ /* 0x000fd60008000f00 */
[----:B------:R-:W1:Y:S01]  /*21b0*/  @!P0 LDC R20, c[0x0][0x10] ;  /* 0x00000400ff148b82 */ /* 0x000e620000000800 */
[----:B------:R-:W-:-:S07]  /*21c0*/  @!P0 LOP3.LUT R37, R0, 0x1f, RZ, 0xc0, !PT ;  /* 0x0000001f00258812 */ /* 0x000fce00078ec0ff */
[----:B0-----:R-:W0:Y:S01]  /*21d0*/  @!P0 LDC.64 R18, c[0x0][0x260] ;  /* 0x00009800ff128b82 */ /* 0x001e220000000a00 */
[----:B-1----:R-:W-:Y:S01]  /*21e0*/  @!P0 IMAD R20, R20, R21, UR7 ;  /* 0x0000000714148e24 */ /* 0x002fe2000f8e0215 */
[----:B------:R-:W-:-:S05]  /*21f0*/  @!P0 LOP3.LUT R21, R0, 0x7fffffe0, RZ, 0xc0, !PT ;  /* 0x7fffffe000158812 */ /* 0x000fca00078ec0ff */
[----:B------:R-:W-:-:S05]  /*2200*/  @!P0 IMAD R20, R20, 0x80, R21 ;  /* 0x0000008014148824 */ /* 0x000fca00078e0215 */
[----:B------:R-:W-:-:S05]  /*2210*/  @!P0 IADD3 R20, R20, R37, RZ ;  /* 0x0000002514148210 */ /* 0x000fca0007ffe0ff */
[----:B------:R-:W-:-:S04]  /*2220*/  @!P0 IMAD.SHL.U32 R21, R20, 0x2, RZ ;  /* 0x0000000214158824 */ /* 0x000fc800078e00ff */
[----:B0-----:R-:W-:-:S06]  /*2230*/  @!P0 IMAD.WIDE.U32 R18, R21, 0x4, R18 ;  /* 0x0000000415128825 */ /* 0x001fcc00078e0012 */
[----:B------:R-:W2:Y:S01]  /*2240*/  @!P0 LDG.E.64 R18, desc[UR14][R18.64] ;  /* 0x0000000e12128981 */ /* 0x000ea2000c1e1b00 */
[----:B------:R-:W-:Y:S01]  /*2250*/  CS2R R20, SRZ ;  /* 0x0000000000147805 */ /* 0x000fe2000001ff00 */
[----:B------:R-:W-:Y:S01]  /*2260*/  UIADD3 UR5, UR9, 0x3480, URZ ;  /* 0x0000348009057890 */ /* 0x000fe2000fffe03f */
[----:B------:R-:W-:Y:S01]  /*2270*/  IMAD.U32 R25, R25, 0x10000, RZ ;  /* 0x0001000019197824 */ /* 0x000fe200078e00ff */
[----:B------:R-:W-:Y:S01]  /*2280*/  USHF.L.U32 UR10, UR10, 0x2, URZ ;  /* 0x000000020a0a7899 */ /* 0x000fe2000800063f */
[----:B------:R-:W-:Y:S01]  /*2290*/  IMAD.U32 R23, R23, 0x10000, RZ ;  /* 0x0001000017177824 */ /* 0x000fe200078e00ff */
[----:B------:R-:W-:Y:S01]  /*22a0*/  ULEA UR5, UR13, UR5, 0x18 ;  /* 0x000000050d057291 */ /* 0x000fe2000f8ec03f */
[----:B------:R-:W-:Y:S01]  /*22b0*/  FADD.FTZ R25, -R28, R25 ;  /* 0x000000191c197221 */ /* 0x000fe20000010100 */
[----:B------:R-:W-:Y:S01]  /*22c0*/  ULOP3.LUT UR10, UR10, 0x1c, URZ, 0xc0, !UPT ;  /* 0x0000001c0a0a7892 */ /* 0x000fe2000f8ec03f */
[----:B------:R-:W-:Y:S01]  /*22d0*/  SHF.L.U32 R35, R35, 0x10, RZ ;  /* 0x0000001023237819 */ /* 0x000fe200000006ff */
[----:B------:R-:W-:Y:S01]  /*22e0*/  IMAD.U32 R41, R26, 0x10000, RZ ;  /* 0x000100001a297824 */ /* 0x000fe200078e00ff */
[----:B------:R-:W-:Y:S01]  /*22f0*/  SHF.L.U32 R43, R22, 0x10, RZ ;  /* 0x00000010162b7819 */ /* 0x000fe200000006ff */
[----:B------:R-:W-:Y:S01]  /*2300*/  IMAD.U32 R30, R30, 0x10000, RZ ;  /* 0x000100001e1e7824 */ /* 0x000fe200078e00ff */
[----:B------:R-:W-:Y:S01]  /*2310*/  SHF.L.U32 R31, R31, 0x10, RZ ;  /* 0x000000101f1f7819 */ /* 0x000fe200000006ff */
[C---:B------:R-:W-:Y:S01]  /*2320*/  FADD.FTZ R23, -R28.reuse, R23 ;  /* 0x000000171c177221 */ /* 0x040fe20000010100 */
[----:B------:R-:W-:Y:S01]  /*2330*/  IADD3 R11, R11, -UR10, RZ ;  /* 0x8000000a0b0b7c10 */ /* 0x000fe2000fffe0ff */
[----:B------:R-:W-:Y:S01]  /*2340*/  IMAD.U32 R33, R33, 0x10000, RZ ;  /* 0x0001000021217824 */ /* 0x000fe200078e00ff */
[----:B------:R-:W-:Y:S01]  /*2350*/  SHF.L.U32 R27, R27, 0x10, RZ ;  /* 0x000000101b1b7819 */ /* 0x000fe200000006ff */
[C---:B------:R-:W-:Y:S01]  /*2360*/  FADD.FTZ R35, -R28.reuse, R35 ;  /* 0x000000231c237221 */ /* 0x040fe20000010100 */
[----:B------:R-:W-:Y:S01]  /*2370*/  LEA R11, R11, UR5, 0x3 ;  /* 0x000000050b0b7c11 */ /* 0x000fe2000f8e18ff */
[----:B------:R-:W-:Y:S01]  /*2380*/  FADD.FTZ R31, -R28, R31 ;  /* 0x0000001f1c1f7221 */ /* 0x000fe20000010100 */
[----:B------:R-:W-:Y:S01]  /*2390*/  SHF.L.U32 R34, R34, 0x10, RZ ;  /* 0x0000001022227819 */ /* 0x000fe200000006ff */
[----:B------:R-:W-:Y:S01]  /*23a0*/  ULDC.64 UR12, c[0x0][0x210] ;  /* 0x00008400000c7ab9 */ /* 0x000fe20000000a00 */
[----:B------:R-:W-:-:S02]  /*23b0*/  UISETP.GE.U32.AND UP0, UPT, UR6, UR19, UPT ;  /* 0x000000130600728c */ /* 0x000fc4000bf06070 */
[----:B------:R-:W-:Y:S02]  /*23c0*/  ULOP3.LUT UR4, UR4, 0x1, URZ, 0x3c, !UPT ;  /* 0x0000000104047892 */ /* 0x000fe4000f8e3c3f */
[----:B------:R-:W-:Y:S01]  /*23d0*/  UISETP.GE.AND.EX UP0, UPT, UR8, UR11, UPT, UP0 ;  /* 0x0000000b0800728c */ /* 0x000fe2000bf06300 */
[----:B------:R-:W-:Y:S01]  /*23e0*/  UMOV UR10, UR6 ;  /* 0x00000006000a7c82 */ /* 0x000fe20008000000 */
[----:B--2---:R-:W-:Y:S01]  /*23f0*/  @!P0 FADD.FTZ R21, RZ, R18 ;  /* 0x00000012ff158221 */ /* 0x004fe20000010000 */
[----:B------:R-:W-:Y:S01]  /*2400*/  @!P0 FADD.FTZ R20, RZ, R19 ;  /* 0x00000013ff148221 */ /* 0x000fe20000010000 */
[----:B------:R-:W-:-:S03]  /*2410*/  LOP3.LUT P0, RZ, R0, 0xffffff9f, RZ, 0xc0, !PT ;  /* 0xffffff9f00ff7812 */ /* 0x000fc6000780c0ff */
[----:B------:R-:W0:Y:S04]  /*2420*/  SHFL.BFLY PT, R36, R21, 0x10, 0x1f ;  /* 0x0e001f0015247f89 */ /* 0x000e2800000e0000 */
[----:B------:R-:W1:Y:S01]  /*2430*/  SHFL.BFLY PT, R37, R20, 0x10, 0x1f ;  /* 0x0e001f0014257f89 */ /* 0x000e6200000e0000 */
[----:B0-----:R-:W-:Y:S01]  /*2440*/  FADD.FTZ R36, R36, R21 ;  /* 0x0000001524247221 */ /* 0x001fe20000010000 */
[----:B-1----:R-:W-:-:S04]  /*2450*/  FADD.FTZ R37, R37, R20 ;  /* 0x0000001425257221 */ /* 0x002fc80000010000 */
[----:B------:R-:W0:Y:S04]  /*2460*/  SHFL.BFLY PT, R39, R36, 0x8, 0x1f ;  /* 0x0d001f0024277f89 */ /* 0x000e2800000e0000 */
[----:B------:R-:W1:Y:S01]  /*2470*/  SHFL.BFLY PT, R38, R37, 0x8, 0x1f ;  /* 0x0d001f0025267f89 */ /* 0x000e6200000e0000 */
[----:B0-----:R-:W-:Y:S01]  /*2480*/  FADD.FTZ R39, R36, R39 ;  /* 0x0000002724277221 */ /* 0x001fe20000010000 */
[----:B-1----:R-:W-:-:S04]  /*2490*/  FADD.FTZ R38, R37, R38 ;  /* 0x0000002625267221 */ /* 0x002fc80000010000 */
[----:B------:R-:W0:Y:S04]  /*24a0*/  SHFL.BFLY PT, R18, R39, 0x4, 0x1f ;  /* 0x0c801f0027127f89 */ /* 0x000e2800000e0000 */
[----:B------:R-:W1:Y:S01]  /*24b0*/  SHFL.BFLY PT, R19, R38, 0x4, 0x1f ;  /* 0x0c801f0026137f89 */ /* 0x000e6200000e0000 */
[----:B0-----:R-:W-:Y:S01]  /*24c0*/  FADD.FTZ R18, R39, R18 ;  /* 0x0000001227127221 */ /* 0x001fe20000010000 */
[----:B------:R-:W-:Y:S02]  /*24d0*/  IMAD.U32 R39, R24, 0x10000, RZ ;  /* 0x0001000018277824 */ /* 0x000fe400078e00ff */
[----:B------:R-:W-:Y:S01]  /*24e0*/  FMUL.FTZ R24, R16, R31 ;  /* 0x0000001f10187220 */ /* 0x000fe20000410000 */
[----:B-1----:R-:W-:Y:S01]  /*24f0*/  FADD.FTZ R19, R38, R19 ;  /* 0x0000001326137221 */ /* 0x002fe20000010000 */
[----:B------:R-:W0:Y:S01]  /*2500*/  SHFL.BFLY PT, R21, R18, 0x2, 0x1f ;  /* 0x0c401f0012157f89 */ /* 0x000e2200000e0000 */
[----:B------:R-:W-:-:S03]  /*2510*/  @!P0 SHF.R.U32.HI R38, RZ, 0x2, R0 ;  /* 0x00000002ff268819 */ /* 0x000fc60000011600 */
[----:B------:R-:W1:Y:S01]  /*2520*/  SHFL.BFLY PT, R20, R19, 0x2, 0x1f ;  /* 0x0c401f0013147f89 */ /* 0x000e6200000e0000 */
[----:B0-----:R-:W-:Y:S01]  /*2530*/  FADD.FTZ R21, R18, R21 ;  /* 0x0000001512157221 */ /* 0x001fe20000010000 */
[----:B-1----:R-:W-:-:S04]  /*2540*/  FADD.FTZ R20, R19, R20 ;  /* 0x0000001413147221 */ /* 0x002fc80000010000 */
[----:B------:R-:W0:Y:S04]  /*2550*/  SHFL.BFLY PT, R36, R21, 0x1, 0x1f ;  /* 0x0c201f0015247f89 */ /* 0x000e2800000e0000 */
[----:B------:R-:W1:Y:S01]  /*2560*/  SHFL.BFLY PT, R37, R20, 0x1, 0x1f ;  /* 0x0c201f0014257f89 */ /* 0x000e6200000e0000 */
[----:B0-----:R-:W-:Y:S01]  /*2570*/  FADD.FTZ R18, R21, R36 ;  /* 0x0000002415127221 */ /* 0x001fe20000010000 */
[----:B------:R-:W-:Y:S01]  /*2580*/  @!P0 LOP3.LUT R36, R38, 0x3ffffff8, RZ, 0xc0, !PT ;  /* 0x3ffffff826248812 */ /* 0x000fe200078ec0ff */
[----:B-1----:R-:W-:Y:S02]  /*2590*/  FADD.FTZ R19, R20, R37 ;  /* 0x0000002514137221 */ /* 0x002fe40000010000 */
[----:B------:R-:W-:Y:S01]  /*25a0*/  @!P0 FMUL.FTZ R18, R18, 4.8828125727595761418e-05 ;  /* 0x384ccccd12128820 */ /* 0x000fe20000410000 */
[----:B------:R-:W-:Y:S01]  /*25b0*/  SHF.L.U32 R37, R32, 0x10, RZ ;  /* 0x0000001020257819 */ /* 0x000fe200000006ff */
[----:B------:R-:W-:-:S05]  /*25c0*/  @!P0 FMUL.FTZ R19, R19, 4.8828125727595761418e-05 ;  /* 0x384ccccd13138820 */ /* 0x000fca0000410000 */
[----:B------:R0:W-:Y:S01]  /*25d0*/  @!P0 STS.64 [R36+UR5], R18 ;  /* 0x0000001224008988 */ /* 0x0001e20008000a05 */
[----:B------:R-:W-:Y:S01]  /*25e0*/  UMOV UR5, UR8 ;  /* 0x0000000800057c82 */ /* 0x000fe20008000000 */
[----:B------:R-:W-:Y:S01]  /*25f0*/  BAR.SYNC.DEFER_BLOCKING 0x0 ;  /* 0x0000000000007b1d */ /* 0x000fe20000010000 */
[----:B0-----:R-:W-:-:S05]  /*2600*/  FMUL.FTZ R18, R16, R25 ;  /* 0x0000001910127220 */ /* 0x001fca0000410000 */
[----:B------:R-:W0:Y:S02]  /*2610*/  LDS.64 R20, [R11] ;  /* 0x000000000b147984 */ /* 0x000e240000000a00 */
[--C-:B0-----:R-:W-:Y:S01]  /*2620*/  FFMA.FTZ R22, R37, R39, -R20.reuse ;  /* 0x0000002725167223 */ /* 0x101fe20000010814 */
[--C-:B------:R-:W-:Y:S01]  /*2630*/  FFMA.FTZ R19, R41, R17, -R20.reuse ;  /* 0x0000001129137223 */ /* 0x100fe20000010814 */
[--C-:B------:R-:W-:Y:S01]  /*2640*/  FFMA.FTZ R39, R39, R30, -R20.reuse ;  /* 0x0000001e27277223 */ /* 0x100fe20000010814 */
[----:B------:R-:W-:Y:S01]  /*2650*/  FFMA.FTZ R11, R43, R41, -R20 ;  /* 0x000000292b0b7223 */ /* 0x000fe20000010814 */
[----:B------:R-:W-:Y:S01]  /*2660*/  FFMA.FTZ R17, -R21, R18, R22 ;  /* 0x0000001215117223 */ /* 0x000fe20000010116 */
[C---:B------:R-:W-:Y:S01]  /*2670*/  FMUL.FTZ R18, R16.reuse, R23 ;  /* 0x0000001710127220 */ /* 0x040fe20000410000 */
[--C-:B------:R-:W-:Y:S01]  /*2680*/  FFMA.FTZ R49, R49, R47, -R20.reuse ;  /* 0x0000002f31317223 */ /* 0x100fe20000010814 */
[--C-:B------:R-:W-:Y:S01]  /*2690*/  FFMA.FTZ R29, R47, R29, -R20.reuse ;  /* 0x0000001d2f1d7223 */ /* 0x100fe20000010814 */
[--C-:B------:R-:W-:Y:S01]  /*26a0*/  FFMA.FTZ R27, R27, R33, -R20.reuse ;  /* 0x000000211b1b7223 */ /* 0x100fe20000010814 */
[----:B------:R-:W-:Y:S01]  /*26b0*/  FFMA.FTZ R34, R33, R34, -R20 ;  /* 0x0000002221227223 */ /* 0x000fe20000010814 */
[----:B------:R-:W-:Y:S01]  /*26c0*/  FMUL.FTZ R20, R16, R35 ;  /* 0x0000002310147220 */ /* 0x000fe20000410000 */
[----:B------:R-:W-:Y:S01]  /*26d0*/  FFMA.FTZ R39, -R21, R18, R39 ;  /* 0x0000001215277223 */ /* 0x000fe20000010127 */
[-C--:B------:R-:W-:Y:S01]  /*26e0*/  FFMA.FTZ R11, R52, -R21.reuse, R11 ;  /* 0x80000015340b7223 */ /* 0x080fe2000001000b */
[----:B------:R-:W-:Y:S01]  /*26f0*/  IADD3 R18, P0, R13, UR12, RZ ;  /* 0x0000000c0d127c10 */ /* 0x000fe2000ff1e0ff */
[-C--:B------:R-:W-:Y:S01]  /*2700*/  FFMA.FTZ R49, R50, -R21.reuse, R49 ;  /* 0x8000001532317223 */ /* 0x080fe20000010031 */
[C---:B------:R-:W-:Y:S01]  /*2710*/  FFMA.FTZ R27, -R21.reuse, R20, R27 ;  /* 0x00000014151b7223 */ /* 0x040fe2000001011b */
[-C--:B------:R-:W-:Y:S01]  /*2720*/  FFMA.FTZ R23, R48, -R21.reuse, R19 ;  /* 0x8000001530177223 */ /* 0x080fe20000010013 */
[----:B------:R-:W-:Y:S01]  /*2730*/  FFMA.FTZ R29, R46, -R21, R29 ;  /* 0x800000152e1d7223 */ /* 0x000fe2000001001d */
[----:B------:R-:W-:Y:S01]  /*2740*/  FFMA.FTZ R21, -R21, R24, R34 ;  /* 0x0000001815157223 */ /* 0x000fe20000010122 */
[C---:B------:R-:W-:Y:S01]  /*2750*/  FMUL.FTZ R11, R16.reuse, R11 ;  /* 0x0000000b100b7220 */ /* 0x040fe20000410000 */
[----:B------:R-:W-:Y:S01]  /*2760*/  FMUL.FTZ R20, R16, R17 ;  /* 0x0000001110147220 */ /* 0x000fe20000410000 */
[----:B------:R-:W-:Y:S01]  /*2770*/  IADD3.X R19, R12, UR13, RZ, P0, !PT ;  /* 0x0000000d0c137c10 */ /* 0x000fe200087fe4ff */
[C---:B------:R-:W-:Y:S01]  /*2780*/  FMUL.FTZ R49, R16.reuse, R49 ;  /* 0x0000003110317220 */ /* 0x040fe20000410000 */
[C---:B------:R-:W-:Y:S01]  /*2790*/  FMUL.FTZ R22, R16.reuse, R27 ;  /* 0x0000001b10167220 */ /* 0x040fe20000410000 */
[C---:B------:R-:W-:Y:S01]  /*27a0*/  FMUL.FTZ R23, R16.reuse, R23 ;  /* 0x0000001710177220 */ /* 0x040fe20000410000 */
[C---:B------:R-:W-:Y:S01]  /*27b0*/  FMUL.FTZ R12, R16.reuse, R39 ;  /* 0x00000027100c7220 */ /* 0x040fe20000410000 */
[C---:B------:R-:W-:Y:S01]  /*27c0*/  FMUL.FTZ R29, R16.reuse, R29 ;  /* 0x0000001d101d7220 */ /* 0x040fe20000410000 */
[----:B------:R-:W-:Y:S01]  /*27d0*/  FMUL.FTZ R16, R16, R21 ;  /* 0x0000001510107220 */ /* 0x000fe20000410000 */
[----:B------:R-:W-:-:S02]  /*27e0*/  F2FP.BF16.F32.PACK_AB R11, R20, R11 ;  /* 0x0000000b140b723e */ /* 0x000fc400000010ff */
[----:B------:R-:W-:Y:S02]  /*27f0*/  F2FP.BF16.F32.PACK_AB R49, R22, R49 ;  /* 0x000000311631723e */ /* 0x000fe400000010ff */
[----:B------:R-:W-:Y:S01]  /*2800*/  IADD3 R14, P0, R14, UR12, RZ ;  /* 0x0000000c0e0e7c10 */ /* 0x000fe2000ff1e0ff */
[----:B------:R0:W-:Y:S01]  /*2810*/  STG.E.U16 desc[UR14][R18.64], R11 ;  /* 0x0000000b12007986 */ /* 0x0001e2000c10150e */
[----:B------:R-:W-:Y:S02]  /*2820*/  F2FP.BF16.F32.PACK_AB R23, R12, R23 ;  /* 0x000000170c17723e */ /* 0x000fe400000010ff */
[----:B------:R-:W-:Y:S01]  /*2830*/  F2FP.BF16.F32.PACK_AB R29, R16, R29 ;  /* 0x0000001d101d723e */ /* 0x000fe200000010ff */
[----:B------:R1:W-:Y:S01]  /*2840*/  STG.E.U16 desc[UR14][R18.64+0x4], R49 ;  /* 0x0000043112007986 */ /* 0x0003e2000c10150e */
[----:B------:R-:W-:Y:S02]  /*2850*/  PRMT R13, R11, 0x7632, R13 ;  /* 0x000076320b0d7816 */ /* 0x000fe4000000000d */
[----:B------:R-:W-:-:S02]  /*2860*/  PRMT R17, R49, 0x7632, R17 ;  /* 0x0000763231117816 */ /* 0x000fc40000000011 */
[----:B------:R-:W-:Y:S01]  /*2870*/  IADD3.X R15, R15, UR13, RZ, P0, !PT ;  /* 0x0000000d0f0f7c10 */ /* 0x000fe200087fe4ff */
[----:B------:R1:W-:Y:S01]  /*2880*/  STG.E.U16 desc[UR14][R18.64+0x2], R13 ;  /* 0x0000020d12007986 */ /* 0x0003e2000c10150e */
[----:B------:R-:W-:Y:S02]  /*2890*/  PRMT R12, R23, 0x7632, R12 ;  /* 0x00007632170c7816 */ /* 0x000fe4000000000c */
[----:B0-----:R-:W-:Y:S01]  /*28a0*/  PRMT R11, R29, 0x7632, R11 ;  /* 0x000076321d0b7816 */ /* 0x001fe2000000000b */
[----:B------:R1:W-:Y:S01]  /*28b0*/  STG.E.U16 desc[UR14][R18.64+0x6], R17 ;  /* 0x0000061112007986 */ /* 0x0003e2000c10150e */
[----:B------:R-:W-:-:S03]  /*28c0*/  PLOP3.LUT P0, PT, PT, PT, UP0, 0x80, 0x0 ;  /* 0x000000000000781c */ /* 0x000fc60003f0f008 */
[----:B------:R1:W-:Y:S04]  /*28d0*/  STG.E.U16 desc[UR14][R14.64], R23 ;  /* 0x000000170e007986 */ /* 0x0003e8000c10150e */
[----:B------:R1:W-:Y:S04]  /*28e0*/  STG.E.U16 desc[UR14][R14.64+0x2], R12 ;  /* 0x0000020c0e007986 */ /* 0x0003e8000c10150e */
[----:B------:R1:W-:Y:S04]  /*28f0*/  STG.E.U16 desc[UR14][R14.64+0x4], R29 ;  /* 0x0000041d0e007986 */ /* 0x0003e8000c10150e */
[----:B------:R1:W-:Y:S01]  /*2900*/  STG.E.U16 desc[UR14][R14.64+0x6], R11 ;  /* 0x0000060b0e007986 */ /* 0x0003e2000c10150e */
[----:B------:R-:W-:Y:S05]  /*2910*/  @!P0 BRA `(.L_x_14) ;  /* 0xffffffd800ec8947 */ /* 0x000fea000383ffff */
.L_x_3:
[----:B------:R-:W-:-:S04]  /*2920*/  ULEA UR6, UR7, UR18, 0x5 ;  /* 0x0000001207067291 */ /* 0x000fc8000f8e283f */
[----:B------:R-:W-:-:S04]  /*2930*/  USHF.L.U32 UR6, UR6, 0x5, URZ ;  /* 0x0000000506067899 */ /* 0x000fc8000800063f */
[----:B------:R-:W-:-:S06]  /*2940*/  UISETP.GT.AND UP0, UPT, UR6, 0x9ff, UPT ;  /* 0x000009ff0600788c */ /* 0x000fcc000bf04270 */
[----:B------:R-:W-:-:S13]  /*2950*/  PLOP3.LUT P0, PT, PT, PT, UP0, 0x80, 0x0 ;  /* 0x000000000000781c */ /* 0x000fda0003f0f008 */
[----:B------:R-:W-:Y:S05]  /*2960*/  @P0 EXIT ;  /* 0x000000000000094d */ /* 0x000fea0003800000 */
[----:B------:R-:W2:Y:S01]  /*2970*/  S2R R0, SR_TID.X ;  /* 0x0000000000007919 */ /* 0x000ea20000002100 */
[----:B------:R-:W0:Y:S01]  /*2980*/  LDC.64 R4, c[0x0][0x258] ;  /* 0x00009600ff047b82 */ /* 0x000e220000000a00 */
[----:B------:R-:W-:Y:S01]  /*2990*/  HFMA2.MMA R10, -RZ, RZ, 0, 1.1920928955078125e-06 ;  /* 0x00000014ff0a7435 */ /* 0x000fe200000001ff */
[C---:B0-----:R-:W-:Y:S01]  /*29a0*/  IMAD.SHL.U32 R3, R4.reuse, 0x20, RZ ;  /* 0x0000002004037824 */ /* 0x041fe200078e00ff */
[----:B------:R-:W-:Y:S02]  /*29b0*/  SHF.L.U64.HI R4, R4, 0x5, R5 ;  /* 0x0000000504047819 */ /* 0x000fe40000010205 */
[--C-:B--2---:R-:W-:Y:S02]  /*29c0*/  SHF.R.U32.HI R2, RZ, 0x5, R0.reuse ;  /* 0x00000005ff027819 */ /* 0x104fe40000011600 */
[----:B------:R-:W-:Y:S02]  /*29d0*/  SHF.R.U32.HI R7, RZ, 0x4, R0 ;  /* 0x00000004ff077819 */ /* 0x000fe40000011600 */
[----:B------:R-:W-:-:S02]  /*29e0*/  LOP3.LUT R6, RZ, R2, RZ, 0x33, !PT ;  /* 0x00000002ff067212 */ /* 0x000fc400078e33ff */
[----:B------:R-:W-:Y:S02]  /*29f0*/  VIADDMNMX.U32 R10, R7, R10, 0x20, !PT ;  /* 0x00000020070a7446 */ /* 0x000fe4000780000a */
[----:B------:R-:W-:Y:S02]  /*2a00*/  IADD3 R5, P0, R6, R3, RZ ;  /* 0x0000000306057210 */ /* 0x000fe40007f1e0ff */
[----:B-1----:R-:W-:Y:S02]  /*2a10*/  LOP3.LUT R11, RZ, R7, RZ, 0x33, !PT ;  /* 0x00000007ff0b7212 */ /* 0x002fe400078e33ff */
[----:B------:R-:W-:-:S05]  /*2a20*/  IADD3.X R6, R4, -0x1, RZ, P0, !PT ;  /* 0xffffffff04067810 */ /* 0x000fca00007fe4ff */
[----:B------:R-:W-:-:S04]  /*2a30*/  IMAD.WIDE.U32 R8, R6, -0x33333333, RZ ;  /* 0xcccccccd06087825 */ /* 0x000fc800078e00ff */
[----:B------:R-:W-:-:S04]  /*2a40*/  IMAD.WIDE.U32 R12, P0, R5, -0x33333334, R8 ;  /* 0xcccccccc050c7825 */ /* 0x000fc80007800008 */
[----:B------:R-:W-:Y:S01]  /*2a50*/  IMAD.WIDE.U32 R8, R5, -0x33333333, RZ ;  /* 0xcccccccd05087825 */ /* 0x000fe200078e00ff */
[----:B------:R-:W-:-:S03]  /*2a60*/  IADD3.X R15, RZ, RZ, RZ, P0, !PT ;  /* 0x000000ffff0f7210 */ /* 0x000fc600007fe4ff */
[----:B------:R-:W-:Y:S01]  /*2a70*/  IMAD.MOV.U32 R14, RZ, RZ, R13 ;  /* 0x000000ffff0e7224 */ /* 0x000fe200078e000d */
[----:B------:R-:W-:Y:S01]  /*2a80*/  IADD3 RZ, P0, R9, R12, RZ ;  /* 0x0000000c09ff7210 */ /* 0x000fe20007f1e0ff */
[----:B------:R-:W-:Y:S01]  /*2a90*/  IMAD.IADD R8, R10, 0x1, R11 ;  /* 0x000000010a087824 */ /* 0x000fe200078e020b */
[----:B------:R-:W-:-:S03]  /*2aa0*/  MOV R9, UR6 ;  /* 0x0000000600097c02 */ /* 0x000fc60008000f00 */
[----:B------:R-:W-:-:S04]  /*2ab0*/  IMAD.WIDE.U32.X R12, R6, -0x33333334, R14, P0 ;  /* 0xcccccccc060c7825 */ /* 0x000fc800000e040e */
[----:B------:R-:W-:Y:S01]  /*2ac0*/  IMAD.WIDE.U32 R10, R8, -0x33333333, RZ ;  /* 0xcccccccd080a7825 */ /* 0x000fe200078e00ff */
[----:B------:R-:W-:Y:S02]  /*2ad0*/  SHF.R.U64 R50, R12, 0x3, R13 ;  /* 0x000000030c327819 */ /* 0x000fe4000000120d */
[C---:B------:R-:W-:Y:S02]  /*2ae0*/  IADD3 R10, P0, R2.reuse, 0xa, RZ ;  /* 0x0000000a020a7810 */ /* 0x040fe40007f1e0ff */
[C---:B------:R-:W-:Y:S02]  /*2af0*/  IADD3 R12, P1, R2.reuse, 0x14, RZ ;  /* 0x00000014020c7810 */ /* 0x040fe40007f3e0ff */
[----:B------:R-:W-:Y:S01]  /*2b00*/  LEA.HI R49, R11, 0x1, RZ, 0x1c ;  /* 0x000000010b317811 */ /* 0x000fe200078fe0ff */
[----:B------:R-:W-:Y:S01]  /*2b10*/  IMAD.X R14, RZ, RZ, RZ, P0 ;  /* 0x000000ffff0e7224 */ /* 0x000fe200000e06ff */
[----:B------:R-:W-:Y:S01]  /*2b20*/  IADD3 R13, P2, R2, 0x1e, RZ ;  /* 0x0000001e020d7810 */ /* 0x000fe20007f5e0ff */
[----:B------:R-:W-:Y:S01]  /*2b30*/  IMAD.X R15, RZ, RZ, RZ, P1 ;  /* 0x000000ffff0f7224 */ /* 0x000fe200008e06ff */
[----:B------:R-:W-:-:S02]  /*2b40*/  IADD3 R50, R50, 0x1, RZ ;  /* 0x0000000132327810 */ /* 0x000fc40007ffe0ff */
[----:B------:R-:W-:Y:S02]  /*2b50*/  LOP3.LUT R11, R0, 0xf, RZ, 0xc0, !PT ;  /* 0x0000000f000b7812 */ /* 0x000fe400078ec0ff */
[----:B------:R-:W-:Y:S02]  /*2b60*/  IADD3.X R48, RZ, RZ, RZ, P2, !PT ;  /* 0x000000ffff307210 */ /* 0x000fe400017fe4ff */
[----:B------:R-:W-:Y:S02]  /*2b70*/  LOP3.LUT R49, R49, 0x3, RZ, 0xc0, !PT ;  /* 0x0000000331317812 */ /* 0x000fe400078ec0ff */
[----:B------:R-:W-:-:S07]  /*2b80*/  LOP3.LUT R50, R50, 0x3, RZ, 0xc0, !PT ;  /* 0x0000000332327812 */ /* 0x000fce00078ec0ff */
.L_x_31:
[----:B------:R-:W-:Y:S01]  /*2b90*/  ISETP.GT.U32.AND P0, PT, R3, R2, PT ;  /* 0x000000020300720c */ /* 0x000fe20003f04070 */
[----:B------:R-:W-:Y:S01]  /*2ba0*/  BSSY B0, `(.L_x_15) ;  /* 0x00000ab000007945 */ /* 0x000fe20003800000 */
[----:B0-----:R-:W-:Y:S01]  /*2bb0*/  IMAD.MOV.U32 R51, RZ, RZ, RZ ;  /* 0x000000ffff337224 */ /* 0x001fe200078e00ff */
[----:B------:R-:W-:Y:S02]  /*2bc0*/  MOV R54, RZ ;  /* 0x000000ff00367202 */ /* 0x000fe40000000f00 */
[----:B------:R-:W-:-:S13]  /*2bd0*/  ISETP.GT.AND.EX P0, PT, R4, RZ, PT, P0 ;  /* 0x000000ff0400720c */ /* 0x000fda0003f04300 */
[----:B-123--:R-:W-:Y:S05]  /*2be0*/  @!P0 BRA `(.L_x_16) ;  /* 0x0000000800988947 */ /* 0x00efea0003800000 */
[----:B------:R-:W-:Y:S01]  /*2bf0*/  ISETP.NE.U32.AND P1, PT, R50, RZ, PT ;  /* 0x000000ff3200720c */ /* 0x000fe20003f25070 */
[----:B------:R-:W-:Y:S01]  /*2c00*/  BSSY B1, `(.L_x_17) ;  /* 0x0000024000017945 */ /* 0x000fe20003800000 */
[----:B------:R-:W-:Y:S01]  /*2c10*/  LOP3.LUT R16, R0, 0x1f, RZ, 0xc0, !PT ;  /* 0x0000001f00107812 */ /* 0x000fe200078ec0ff */
[----:B------:R-:W-:Y:S01]  /*2c20*/  HFMA2.MMA R51, -RZ, RZ, 0, 0 ;  /* 0x00000000ff337435 */ /* 0x000fe200000001ff */
[----:B------:R-:W-:Y:S01]  /*2c30*/  ISETP.NE.AND.EX P1, PT, RZ, RZ, PT, P1 ;  /* 0x000000ffff00720c */ /* 0x000fe20003f25310 */
[----:B------:R-:W-:Y:S01]  /*2c40*/  IMAD.MOV.U32 R54, RZ, RZ, RZ ;  /* 0x000000ffff367224 */ /* 0x000fe200078e00ff */
[----:B------:R-:W-:Y:S01]  /*2c50*/  ISETP.GE.U32.AND P0, PT, R5, 0x1e, PT ;  /* 0x0000001e0500780c */ /* 0x000fe20003f06070 */
[----:B------:R-:W-:Y:S01]  /*2c60*/  IMAD.MOV.U32 R53, RZ, RZ, RZ ;  /* 0x000000ffff357224 */ /* 0x000fe200078e00ff */
[----:B------:R-:W-:Y:S02]  /*2c70*/  IADD3 R16, P2, R16, R9, RZ ;  /* 0x0000000910107210 */ /* 0x000fe40007f5e0ff */
[----:B------:R-:W-:-:S02]  /*2c80*/  ISETP.GE.U32.AND.EX P0, PT, R6, RZ, PT, P0 ;  /* 0x000000ff0600720c */ /* 0x000fc40003f06100 */
[----:B------:R-:W-:Y:S02]  /*2c90*/  MOV R52, R2 ;  /* 0x0000000200347202 */ /* 0x000fe40000000f00 */
[----:B------:R-:W-:-:S03]  /*2ca0*/  LEA.HI.X.SX32 R17, R9, RZ, 0x1, P2 ;  /* 0x000000ff09117211 */ /* 0x000fc600010f0eff */
[----:B------:R-:W-:Y:S06]  /*2cb0*/  @!P1 BRA `(.L_x_18) ;  /* 0x0000000000609947 */ /* 0x000fec0003800000 */
[----:B------:R-:W-:Y:S01]  /*2cc0*/  IMAD.WIDE.U32 R20, R2, 0xa00, R16 ;  /* 0x00000a0002147825 */ /* 0x000fe200078e0010 */
[----:B------:R-:W-:Y:S02]  /*2cd0*/  ULDC.64 UR4, c[0x0][0x260] ;  /* 0x0000980000047ab9 */ /* 0x000fe40000000a00 */
[----:B------:R-:W-:-:S04]  /*2ce0*/  LEA R18, P1, R20, UR4, 0x3 ;  /* 0x0000000414127c11 */ /* 0x000fc8000f8218ff */
[----:B------:R-:W-:-:S05]  /*2cf0*/  LEA.HI.X R19, R20, UR5, R21, 0x3, P1 ;  /* 0x0000000514137c11 */ /* 0x000fca00088f1c15 */
[----:B------:R-:W2:Y:S01]  /*2d00*/  LDG.E.64 R20, desc[UR14][R18.64+0x5000] ;  /* 0x0050000e12147981 */ /* 0x000ea2000c1e1b00 */
[----:B------:R-:W-:Y:S01]  /*2d10*/  ISETP.NE.U32.AND P1, PT, R50, 0x1, PT ;  /* 0x000000013200780c */ /* 0x000fe20003f25070 */
[----:B------:R-:W-:Y:S01]  /*2d20*/  IMAD.MOV.U32 R52, RZ, RZ, R10 ;  /* 0x000000ffff347224 */ /* 0x000fe200078e000a */
[----:B------:R-:W-:Y:S02]  /*2d30*/  MOV R53, R14 ;  /* 0x0000000e00357202 */ /* 0x000fe40000000f00 */
[----:B------:R-:W-:Y:S01]  /*2d40*/  ISETP.NE.AND.EX P1, PT, RZ, RZ, PT, P1 ;  /* 0x000000ffff00720c */ /* 0x000fe20003f25310 */
[----:B--2---:R-:W-:Y:S01]  /*2d50*/  FADD.FTZ R51, RZ, R20 ;  /* 0x00000014ff337221 */ /* 0x004fe20000010000 */
[----:B------:R-:W-:-:S11]  /*2d60*/  FADD.FTZ R54, RZ, R21 ;  /* 0x00000015ff367221 */ /* 0x000fd60000010000 */
[----:B------:R-:W-:Y:S05]  /*2d70*/  @!P1 BRA `(.L_x_18) ;  /* 0x0000000000309947 */ /* 0x000fea0003800000 */
[----:B------:R-:W-:Y:S01]  /*2d80*/  ISETP.NE.U32.AND P1, PT, R50, 0x2, PT ;  /* 0x000000023200780c */ /* 0x000fe20003f25070 */
[----:B------:R-:W2:Y:S03]  /*2d90*/  LDG.E.64 R20, desc[UR14][R18.64+0x37000] ;  /* 0x0370000e12147981 */ /* 0x000ea6000c1e1b00 */
[----:B------:R-:W-:-:S13]  /*2da0*/  ISETP.NE.AND.EX P1, PT, RZ, RZ, PT, P1 ;  /* 0x000000ffff00720c */ /* 0x000fda0003f25310 */
[----:B------:R-:W3:Y:S01]  /*2db0*/  @P1 LDG.E.64 R22, desc[UR14][R18.64+0x69000] ;  /* 0x0690000e12161981 */ /* 0x000ee2000c1e1b00 */
[----:B------:R-:W-:Y:S01]  /*2dc0*/  IMAD.MOV.U32 R52, RZ, RZ, R12 ;  /* 0x000000ffff347224 */ /* 0x000fe200078e000c */
[----:B------:R-:W-:Y:S01]  /*2dd0*/  MOV R53, R15 ;  /* 0x0000000f00357202 */ /* 0x000fe20000000f00 */
[----:B------:R-:W-:Y:S01]  /*2de0*/  @P1 IMAD.MOV.U32 R52, RZ, RZ, R13 ;  /* 0x000000ffff341224 */ /* 0x000fe200078e000d */
[----:B------:R-:W-:Y:S01]  /*2df0*/  @P1 MOV R53, R48 ;  /* 0x0000003000351202 */ /* 0x000fe20000000f00 */
[----:B--2---:R-:W-:Y:S01]  /*2e00*/  FADD.FTZ R51, R51, R20 ;  /* 0x0000001433337221 */ /* 0x004fe20000010000 */
[----:B------:R-:W-:-:S03]  /*2e10*/  FADD.FTZ R54, R54, R21 ;  /* 0x0000001536367221 */ /* 0x000fc60000010000 */
[----:B---3--:R-:W-:Y:S01]  /*2e20*/  @P1 FADD.FTZ R51, R51, R22 ;  /* 0x0000001633331221 */ /* 0x008fe20000010000 */
[----:B------:R-:W-:-:S07]  /*2e30*/  @P1 FADD.FTZ R54, R54, R23 ;  /* 0x0000001736361221 */ /* 0x000fce0000010000 */
.L_x_18:
[----:B------:R-:W-:Y:S05]  /*2e40*/  BSYNC B1 ;  /* 0x0000000000017941 */ /* 0x000fea0003800000 */
.L_x_17:
[----:B------:R-:W-:Y:S05]  /*2e50*/  @!P0 BRA `(.L_x_16) ;  /* 0x0000000400fc8947 */ /* 0x000fea0003800000 */
[C---:B------:R-:W-:Y:S01]  /*2e60*/  SHF.L.U64.HI R17, R16.reuse, 0x1, R17 ;  /* 0x0000000110117819 */ /* 0x040fe20000010211 */
[----:B------:R-:W-:Y:S01]  /*2e70*/  IMAD.SHL.U32 R16, R16, 0x2, RZ ;  /* 0x0000000210107824 */ /* 0x000fe200078e00ff */
[C---:B------:R-:W-:Y:S01]  /*2e80*/  IADD3 R18, P2, -R52.reuse, R3, RZ ;  /* 0x0000000334127210 */ /* 0x040fe20007f5e1ff */
[----:B------:R-:W-:Y:S01]  /*2e90*/  IMAD R19, R53, 0x1400, RZ ;  /* 0x0000140035137824 */ /* 0x000fe200078e02ff */
[----:B------:R-:W-:Y:S01]  /*2ea0*/  ULDC.64 UR4, c[0x0][0x260] ;  /* 0x0000980000047ab9 */ /* 0x000fe20000000a00 */
[----:B------:R-:W-:Y:S01]  /*2eb0*/  IMAD.WIDE.U32 R16, R52, 0x1400, R16 ;  /* 0x0000140034107825 */ /* 0x000fe200078e0010 */
[----:B------:R-:W-:Y:S01]  /*2ec0*/  ISETP.GT.U32.AND P0, PT, R18, 0x78, PT ;  /* 0x000000781200780c */ /* 0x000fe20003f04070 */
[----:B------:R-:W-:Y:S02]  /*2ed0*/  BSSY B1, `(.L_x_19) ;  /* 0x0000044000017945 */ /* 0x000fe40003800000 */
[----:B------:R-:W-:Y:S01]  /*2ee0*/  IMAD.X R18, R4, 0x1, ~R53, P2 ;  /* 0x0000000104127824 */ /* 0x000fe200010e0e35 */
[----:B------:R-:W-:-:S02]  /*2ef0*/  IADD3 R17, R17, R19, RZ ;  /* 0x0000001311117210 */ /* 0x000fc40007ffe0ff */
[----:B------:R-:W-:-:S04]  /*2f00*/  LEA R56, P1, R16, UR4, 0x2 ;  /* 0x0000000410387c11 */ /* 0x000fc8000f8210ff */
[----:B------:R-:W-:Y:S02]  /*2f10*/  LEA.HI.X R16, R16, UR5, R17, 0x2, P1 ;  /* 0x0000000510107c11 */ /* 0x000fe400088f1411 */
[----:B------:R-:W-:Y:S02]  /*2f20*/  ISETP.GT.AND.EX P1, PT, R18, RZ, PT, P0 ;  /* 0x000000ff1200720c */ /* 0x000fe40003f24300 */
[----:B------:R-:W-:Y:S02]  /*2f30*/  IADD3 R56, P2, R56, 0x69000, RZ ;  /* 0x0006900038387810 */ /* 0x000fe40007f5e0ff */
[----:B------:R-:W-:Y:S02]  /*2f40*/  PLOP3.LUT P0, PT, PT, PT, PT, 0x80, 0x0 ;  /* 0x000000000000781c */ /* 0x000fe40003f0f070 */
[----:B------:R-:W-:-:S07]  /*2f50*/  IADD3.X R57, RZ, R16, RZ, P2, !PT ;  /* 0x00000010ff397210 */ /* 0x000fce00017fe4ff */
[----:B------:R-:W-:Y:S05]  /*2f60*/  @!P1 BRA `(.L_x_20) ;  /* 0x0000000000e89947 */ /* 0x000fea0003800000 */
[----:B------:R-:W-:Y:S02]  /*2f70*/  IADD3 R55, P1, R3, -0x78, RZ ;  /* 0xffffff8803377810 */ /* 0x000fe40007f3e0ff */
[----:B------:R-:W-:Y:S02]  /*2f80*/  PLOP3.LUT P0, PT, PT, PT, PT, 0x8, 0x0 ;  /* 0x000000000000781c */ /* 0x000fe40003f0e170 */
[----:B------:R-:W-:-:S11]  /*2f90*/  IADD3.X R58, R4, -0x1, RZ, P1, !PT ;  /* 0xffffffff043a7810 */ /* 0x000fd60000ffe4ff */
.L_x_21:
[----:B------:R-:W2:Y:S04]  /*2fa0*/  LDG.E.64 R16, desc[UR14][R56.64+-0x64000] ;  /* 0xf9c0000e38107981 */ /* 0x000ea8000c1e1b00 */
[----:B------:R-:W3:Y:S04]  /*2fb0*/  LDG.E.64 R18, desc[UR14][R56.64+-0x32000] ;  /* 0xfce0000e38127981 */ /* 0x000ee8000c1e1b00 */
[----:B------:R-:W4:Y:S04]  /*2fc0*/  LDG.E.64 R20, desc[UR14][R56.64] ;  /* 0x0000000e38147981 */ /* 0x000f28000c1e1b00 */
[----:B------:R-:W5:Y:S04]  /*2fd0*/  LDG.E.64 R22, desc[UR14][R56.64+0x32000] ;  /* 0x0320000e38167981 */ /* 0x000f68000c1e1b00 */
        /* <DEDUP_REMOVED lines=11> */
[----:B------:R0:W5:Y:S01]  /*3090*/  LDG.E.64 R46, desc[UR14][R56.64+0x28a000] ;  /* 0x28a0000e382e7981 */ /* 0x000162000c1e1b00 */
[----:B------:R-:W-:-:S05]  /*30a0*/  IADD3 R52, P1, R52, 0xa0, RZ ;  /* 0x000000a034347810 */ /* 0x000fca0007f3e0ff */
[----:B------:R-:W-:Y:S01]  /*30b0*/  IMAD.X R53, RZ, RZ, R53, P1 ;  /* 0x000000ffff357224 */ /* 0x000fe200008e0635 */
[----:B------:R-:W-:Y:S02]  /*30c0*/  ISETP.GE.U32.AND P1, PT, R52, R55, PT ;  /* 0x000000373400720c */ /* 0x000fe40003f26070 */
[----:B0-----:R-:W-:Y:S02]  /*30d0*/  IADD3 R56, P2, R56, 0x320000, RZ ;  /* 0x0032000038387810 */ /* 0x001fe40007f5e0ff */
[----:B------:R-:W-:Y:S02]  /*30e0*/  ISETP.GE.AND.EX P1, PT, R53, R58, PT, P1 ;  /* 0x0000003a3500720c */ /* 0x000fe40003f26310 */
[----:B------:R-:W-:Y:S01]  /*30f0*/  IADD3.X R57, RZ, R57, RZ, P2, !PT ;  /* 0x00000039ff397210 */ /* 0x000fe200017fe4ff */
[----:B--2---:R-:W-:Y:S01]  /*3100*/  FADD.FTZ R51, R16, R51 ;  /* 0x0000003310337221 */ /* 0x004fe20000010000 */
[----:B------:R-:W-:-:S03]  /*3110*/  FADD.FTZ R54, R17, R54 ;  /* 0x0000003611367221 */ /* 0x000fc60000010000 */
[----:B---3--:R-:W-:Y:S01]  /*3120*/  FADD.FTZ R51, R51, R18 ;  /* 0x0000001233337221 */ /* 0x008fe20000010000 */
[----:B------:R-:W-:-:S03]  /*3130*/  FADD.FTZ R54, R54, R19 ;  /* 0x0000001336367221 */ /* 0x000fc60000010000 */
[----:B----4-:R-:W-:Y:S01]  /*3140*/  FADD.FTZ R51, R51, R20 ;  /* 0x0000001433337221 */ /* 0x010fe20000010000 */
[----:B------:R-:W-:-:S03]  /*3150*/  FADD.FTZ R54, R54, R21 ;  /* 0x0000001536367221 */ /* 0x000fc60000010000 */
[----:B-----5:R-:W-:Y:S01]  /*3160*/  FADD.FTZ R51, R51, R22 ;  /* 0x0000001633337221 */ /* 0x020fe20000010000 */
[----:B------:R-:W-:-:S03]  /*3170*/  FADD.FTZ R54, R54, R23 ;  /* 0x0000001736367221 */ /* 0x000fc60000010000 */
[----:B------:R-:W-:Y:S01]  /*3180*/  FADD.FTZ R51, R51, R24 ;  /* 0x0000001833337221 */ /* 0x000fe20000010000 */
        /* <DEDUP_REMOVED lines=22> */
[----:B------:R-:W-:Y:S01]  /*32f0*/  FADD.FTZ R54, R54, R47 ;  /* 0x0000002f36367221 */ /* 0x000fe20000010000 */
[----:B------:R-:W-:Y:S06]  /*3300*/  @!P1 BRA `(.L_x_21) ;  /* 0xfffffffc00249947 */ /* 0x000fec000383ffff */
.L_x_20:
[----:B------:R-:W-:Y:S05]  /*3310*/  BSYNC B1 ;  /* 0x0000000000017941 */ /* 0x000fea0003800000 */
.L_x_19:
[----:B------:R-:W-:Y:S01]  /*3320*/  IADD3 R16, P2, -R52, R3, RZ ;  /* 0x0000000334107210 */ /* 0x000fe20007f5e1ff */
[----:B------:R-:W-:Y:S03]  /*3330*/  BSSY B1, `(.L_x_22) ;  /* 0x0000022000017945 */ /* 0x000fe60003800000 */
[----:B------:R-:W-:Y:S01]  /*3340*/  ISETP.GT.U32.AND P1, PT, R16, 0x28, PT ;  /* 0x000000281000780c */ /* 0x000fe20003f24070 */
[----:B------:R-:W-:-:S05]  /*3350*/  IMAD.X R16, R4, 0x1, ~R53, P2 ;  /* 0x0000000104107824 */ /* 0x000fca00010e0e35 */
[----:B------:R-:W-:-:S13]  /*3360*/  ISETP.GT.AND.EX P1, PT, R16, RZ, PT, P1 ;  /* 0x000000ff1000720c */ /* 0x000fda0003f24310 */
[----:B------:R-:W-:Y:S05]  /*3370*/  @!P1 BRA `(.L_x_23) ;  /* 0x0000000000749947 */ /* 0x000fea0003800000 */
[----:B------:R-:W2:Y:S04]  /*3380*/  LDG.E.64 R16, desc[UR14][R56.64+-0x64000] ;  /* 0xf9c0000e38107981 */ /* 0x000ea8000c1e1b00 */
[----:B------:R-:W3:Y:S04]  /*3390*/  LDG.E.64 R18, desc[UR14][R56.64+-0x32000] ;  /* 0xfce0000e38127981 */ /* 0x000ee8000c1e1b00 */
[----:B------:R-:W4:Y:S04]  /*33a0*/  LDG.E.64 R20, desc[UR14][R56.64] ;  /* 0x0000000e38147981 */ /* 0x000f28000c1e1b00 */
[----:B------:R-:W5:Y:S04]  /*33b0*/  LDG.E.64 R22, desc[UR14][R56.64+0x32000] ;  /* 0x0320000e38167981 */ /* 0x000f68000c1e1b00 */
[----:B------:R-:W5:Y:S04]  /*33c0*/  LDG.E.64 R24, desc[UR14][R56.64+0x64000] ;  /* 0x0640000e38187981 */ /* 0x000f68000c1e1b00 */
[----:B------:R-:W5:Y:S04]  /*33d0*/  LDG.E.64 R26, desc[UR14][R56.64+0x96000] ;  /* 0x0960000e381a7981 */ /* 0x000f68000c1e1b00 */
[----:B------:R-:W5:Y:S04]  /*33e0*/  LDG.E.64 R28, desc[UR14][R56.64+0xc8000] ;  /* 0x0c80000e381c7981 */ /* 0x000f68000c1e1b00 */
[----:B------:R0:W5:Y:S01]  /*33f0*/  LDG.E.64 R30, desc[UR14][R56.64+0xfa000] ;  /* 0x0fa0000e381e7981 */ /* 0x000162000c1e1b00 */
[----:B------:R-:W-:-:S02]  /*3400*/  IADD3 R52, P2, R52, 0x50, RZ ;  /* 0x0000005034347810 */ /* 0x000fc40007f5e0ff */
[----:B------:R-:W-:-:S03]  /*3410*/  PLOP3.LUT P0, PT, PT, PT, PT, 0x8, 0x0 ;  /* 0x000000000000781c */ /* 0x000fc60003f0e170 */
[----:B------:R-:W-:Y:S01]  /*3420*/  IMAD.X R53, RZ, RZ, R53, P2 ;  /* 0x000000ffff357224 */ /* 0x000fe200010e0635 */
[----:B0-----:R-:W-:-:S04]  /*3430*/  IADD3 R56, P1, R56, 0x190000, RZ ;  /* 0x0019000038387810 */ /* 0x001fc80007f3e0ff */
        /* <DEDUP_REMOVED lines=16> */
[----:B------:R-:W-:-:S07]  /*3540*/  FADD.FTZ R54, R54, R31 ;  /* 0x0000001f36367221 */ /* 0x000fce0000010000 */
.L_x_23:
[----:B------:R-:W-:Y:S05]  /*3550*/  BSYNC B1 ;  /* 0x0000000000017941 */ /* 0x000fea0003800000 */
.L_x_22:
[----:B------:R-:W-:-:S04]  /*3560*/  ISETP.LT.U32.AND P1, PT, R52, R3, PT ;  /* 0x000000033400720c */ /* 0x000fc80003f21070 */
[----:B------:R-:W-:-:S13]  /*3570*/  ISETP.LT.OR.EX P0, PT, R53, R4, P0, P1 ;  /* 0x000000043500720c */ /* 0x000fda0000701710 */
[----:B------:R-:W-:Y:S05]  /*3580*/  @!P0 BRA `(.L_x_16) ;  /* 0x0000000000308947 */ /* 0x000fea0003800000 */
[----:B------:R-:W2:Y:S04]  /*3590*/  LDG.E.64 R16, desc[UR14][R56.64+-0x64000] ;  /* 0xf9c0000e38107981 */ /* 0x000ea8000c1e1b00 */
[----:B------:R-:W3:Y:S04]  /*35a0*/  LDG.E.64 R18, desc[UR14][R56.64+-0x32000] ;  /* 0xfce0000e38127981 */ /* 0x000ee8000c1e1b00 */
[----:B------:R-:W4:Y:S04]  /*35b0*/  LDG.E.64 R20, desc[UR14][R56.64] ;  /* 0x0000000e38147981 */ /* 0x000f28000c1e1b00 */
[----:B------:R-:W5:Y:S01]  /*35c0*/  LDG.E.64 R22, desc[UR14][R56.64+0x32000] ;  /* 0x0320000e38167981 */ /* 0x000f62000c1e1b00 */
[----:B--2---:R-:W-:Y:S01]  /*35d0*/  FADD.FTZ R51, R51, R16 ;  /* 0x0000001033337221 */ /* 0x004fe20000010000 */
[----:B------:R-:W-:-:S03]  /*35e0*/  FADD.FTZ R54, R54, R17 ;  /* 0x0000001136367221 */ /* 0x000fc60000010000 */
[----:B---3--:R-:W-:Y:S01]  /*35f0*/  FADD.FTZ R51, R51, R18 ;  /* 0x0000001233337221 */ /* 0x008fe20000010000 */
[----:B------:R-:W-:-:S03]  /*3600*/  FADD.FTZ R54, R54, R19 ;  /* 0x0000001336367221 */ /* 0x000fc60000010000 */
[----:B----4-:R-:W-:Y:S01]  /*3610*/  FADD.FTZ R51, R51, R20 ;  /* 0x0000001433337221 */ /* 0x010fe20000010000 */
[----:B------:R-:W-:-:S03]  /*3620*/  FADD.FTZ R54, R54, R21 ;  /* 0x0000001536367221 */ /* 0x000fc60000010000 */
[----:B-----5:R-:W-:Y:S01]  /*3630*/  FADD.FTZ R51, R51, R22 ;  /* 0x0000001633337221 */ /* 0x020fe20000010000 */
[----:B------:R-:W-:-:S07]  /*3640*/  FADD.FTZ R54, R54, R23 ;  /* 0x0000001736367221 */ /* 0x000fce0000010000 */
.L_x_16:
[----:B------:R-:W-:Y:S05]  /*3650*/  BSYNC B0 ;  /* 0x0000000000007941 */ /* 0x000fea0003800000 */
.L_x_15:
[----:B------:R-:W0:Y:S01]  /*3660*/  S2UR UR5, SR_CgaCtaId ;  /* 0x00000000000579c3 */ /* 0x000e220000008800 */
[----:B------:R-:W-:Y:S01]  /*3670*/  UMOV UR4, 0x400 ;  /* 0x0000040000047882 */ /* 0x000fe20000000000 */
[----:B------:R-:W-:Y:S02]  /*3680*/  SHF.L.U32 R17, R2, 0x1, RZ ;  /* 0x0000000102117819 */ /* 0x000fe400000006ff */
[----:B------:R-:W-:Y:S02]  /*3690*/  ISETP.GT.U32.AND P0, PT, R0, 0x1ff, PT ;  /* 0x000001ff0000780c */ /* 0x000fe40003f04070 */
[----:B------:R-:W-:Y:S01]  /*36a0*/  LOP3.LUT R17, R17, 0x1f, R0, 0x78, !PT ;  /* 0x0000001f11117812 */ /* 0x000fe200078e7800 */
[----:B0-----:R-:W-:-:S06]  /*36b0*/  ULEA UR4, UR5, UR4, 0x18 ;  /* 0x0000000405047291 */ /* 0x001fcc000f8ec03f */
[----:B------:R-:W-:-:S05]  /*36c0*/  LEA R16, R2, UR4, 0x7 ;  /* 0x0000000402107c11 */ /* 0x000fca000f8e38ff */
[----:B------:R-:W-:-:S05]  /*36d0*/  IMAD R16, R17, 0x4, R16 ;  /* 0x0000000411107824 */ /* 0x000fca00078e0210 */
[----:B------:R0:W-:Y:S04]  /*36e0*/  STS [R16], R51 ;  /* 0x0000003310007388 */ /* 0x0001e80000000800 */
[----:B------:R0:W-:Y:S01]  /*36f0*/  STS [R16+0x500], R54 ;  /* 0x0005003610007388 */ /* 0x0001e20000000800 */
[----:B------:R-:W-:Y:S06]  /*3700*/  BAR.SYNC.DEFER_BLOCKING 0x0 ;  /* 0x0000000000007b1d */ /* 0x000fec0000010000 */
[----:B------:R-:W-:Y:S05]  /*3710*/  @P0 BRA `(.L_x_24) ;  /* 0x0000001000b80947 */ /* 0x000fea0003800000 */
[----:B------:R-:W-:Y:S01]  /*3720*/  ISETP.NE.AND P0, PT, R49, RZ, PT ;  /* 0x000000ff3100720c */ /* 0x000fe20003f05270 */
[----:B------:R-:W-:Y:S01]  /*3730*/  BSSY B0, `(.L_x_25) ;  /* 0x0000084000007945 */ /* 0x000fe20003800000 */
[----:B0-----:R-:W-:-:S11]  /*3740*/  MOV R16, R7 ;  /* 0x0000000700107202 */ /* 0x001fd60000000f00 */
[----:B------:R-:W-:Y:S05]  /*3750*/  @!P0 BRA `(.L_x_26) ;  /* 0x0000000800048947 */ /* 0x000fea0003800000 */
[----:B------:R-:W-:Y:S01]  /*3760*/  ISETP.GT.U32.AND P0, PT, R11, 0x9, PT ;  /* 0x000000090b00780c */ /* 0x000fe20003f04070 */
[----:B------:R-:W-:-:S12]  /*3770*/  UMOV UR5, 0xffff ;  /* 0x0000ffff00057882 */ /* 0x000fd80000000000 */
[C---:B------:R-:W-:Y:S01]  /*3780*/  @!P0 IMAD.SHL.U32 R16, R11.reuse, 0x2, RZ ;  /* 0x000000020b108824 */ /* 0x040fe200078e00ff */
[----:B------:R-:W-:Y:S02]  /*3790*/  @!P0 SHF.R.U32.HI R7, RZ, 0x4, R0 ;  /* 0x00000004ff078819 */ /* 0x000fe40000011600 */
[----:B------:R-:W-:Y:S02]  /*37a0*/  @!P0 LEA R18, R11, UR4, 0x7 ;  /* 0x000000040b128c11 */ /* 0x000fe4000f8e38ff */
[----:B------:R-:W-:-:S04]  /*37b0*/  @!P0 LOP3.LUT R17, R7, R16, RZ, 0x3c, !PT ;  /* 0x0000001007118212 */ /* 0x000fc800078e3cff */
[----:B------:R-:W-:Y:S02]  /*37c0*/  @!P0 LEA R18, R17, R18, 0x2 ;  /* 0x0000001211128211 */ /* 0x000fe400078e10ff */
[----:B------:R-:W-:-:S06]  /*37d0*/  CS2R R16, SRZ ;  /* 0x0000000000107805 */ /* 0x000fcc000001ff00 */
[----:B------:R0:W1:Y:S04]  /*37e0*/  @!P0 LDS R16, [R18] ;  /* 0x0000000012108984 */ /* 0x0000680000000800 */
[----:B------:R0:W2:Y:S01]  /*37f0*/  @!P0 LDS R17, [R18+0x500] ;  /* 0x0005000012118984 */ /* 0x0000a20000000800 */
[----:B------:R-:W-:Y:S05]  /*3800*/  BRA.DIV UR5, `(.L_x_27) ;  /* 0x0000001205947947 */ /* 0x000fea000b800000 */
[----:B------:R-:W-:Y:S01]  /*3810*/  MOV R23, 0xffff ;  /* 0x0000ffff00177802 */ /* 0x000fe20000000f00 */
[----:B------:R-:W-:Y:S01]  /*3820*/  IMAD.MOV.U32 R22, RZ, RZ, 0xffff ;  /* 0x0000ffffff167424 */ /* 0x000fe200078e00ff */
[----:B------:R-:W-:Y:S01]  /*3830*/  MOV R24, 0xffff ;  /* 0x0000ffff00187802 */ /* 0x000fe20000000f00 */
[----:B------:R-:W-:Y:S01]  /*3840*/  IMAD.MOV.U32 R27, RZ, RZ, 0xffff ;  /* 0x0000ffffff1b7424 */ /* 0x000fe200078e00ff */
[----:B------:R-:W-:Y:S01]  /*3850*/  MOV R25, 0xffff ;  /* 0x0000ffff00197802 */ /* 0x000fe20000000f00 */
[----:B-1----:R-:W1:Y:S01]  /*3860*/  SHFL.BFLY PT, R19, R16, 0x8, 0x101f ;  /* 0x0d101f0010137f89 */ /* 0x002e6200000e0000 */
[----:B------:R-:W-:Y:S02]  /*3870*/  MOV R26, 0xffff ;  /* 0x0000ffff001a7802 */ /* 0x000fe40000000f00 */
[----:B------:R-:W-:Y:S01]  /*3880*/  MOV R28, 0xffff ;  /* 0x0000ffff001c7802 */ /* 0x000fe20000000f00 */
[----:B0-2---:R-:W0:Y:S01]  /*3890*/  SHFL.BFLY PT, R18, R17, 0x8, 0x101f ;  /* 0x0d101f0011127f89 */ /* 0x005e2200000e0000 */
[----:B-1----:R-:W-:Y:S01]  /*38a0*/  FADD.FTZ R19, R19, R16 ;  /* 0x0000001013137221 */ /* 0x002fe20000010000 */
[----:B0-----:R-:W-:-:S04]  /*38b0*/  FADD.FTZ R18, R18, R17 ;  /* 0x0000001112127221 */ /* 0x001fc80000010000 */
[----:B------:R-:W0:Y:S01]  /*38c0*/  SHFL.BFLY PT, R20, R19, 0x4, 0x101f ;  /* 0x0c901f0013147f89 */ /* 0x000e2200000e0000 */
[----:B------:R-:W-:-:S03]  /*38d0*/  IMAD.MOV.U32 R17, RZ, RZ, 0xffff ;  /* 0x0000ffffff117424 */ /* 0x000fc600078e00ff */
        /* <DEDUP_REMOVED lines=8> */
[----:B------:R1:W2:Y:S02]  /*3960*/  SHFL.BFLY PT, R32, R16, 0x1, 0x101f ;  /* 0x0c301f0010207f89 */ /* 0x0002a400000e0000 */
[----:B01----:R-:W-:-:S07]  /*3970*/  FADD.FTZ R22, R23, R22 ;  /* 0x0000001617167221 */ /* 0x003fce0000010000 */
.L_x_40:
[----:B------:R-:W0:Y:S01]  /*3980*/  LDC.64 R18, c[0x0][0x218] ;  /* 0x00008600ff127b82 */ /* 0x000e220000000a00 */
[----:B------:R-:W-:Y:S01]  /*3990*/  ISETP.NE.AND P1, PT, R11, RZ, PT ;  /* 0x000000ff0b00720c */ /* 0x000fe20003f25270 */
[----:B--2---:R-:W-:Y:S01]  /*39a0*/  FADD.FTZ R32, R16, R32 ;  /* 0x0000002010207221 */ /* 0x004fe20000010000 */
[----:B------:R-:W-:Y:S02]  /*39b0*/  LEA.HI R17, R0, R9, RZ, 0x1c ;  /* 0x0000000900117211 */ /* 0x000fe400078fe0ff */
[----:B------:R-:W-:-:S03]  /*39c0*/  ISETP.NE.AND P2, PT, R49, 0x1, PT ;  /* 0x000000013100780c */ /* 0x000fc60003f45270 */
[----:B------:R-:W1:Y:S06]  /*39d0*/  LDC.64 R20, c[0x0][0x220] ;  /* 0x00008800ff147b82 */ /* 0x000e6c0000000a00 */
[----:B------:R-:W-:Y:S02]  /*39e0*/  @!P1 F2FP.BF16.F32.PACK_AB R16, RZ, R22 ;  /* 0x00000016ff10923e */ /* 0x000fe400000010ff */
[----:B------:R-:W-:Y:S01]  /*39f0*/  @!P1 F2FP.BF16.F32.PACK_AB R22, RZ, R32 ;  /* 0x00000020ff16923e */ /* 0x000fe200000010ff */
[----:B0-----:R-:W-:-:S04]  /*3a00*/  IMAD.WIDE R18, R17, 0x2, R18 ;  /* 0x0000000211127825 */ /* 0x001fc800078e0212 */
[----:B-1----:R-:W-:Y:S01]  /*3a10*/  IMAD.WIDE R20, R17, 0x2, R20 ;  /* 0x0000000211147825 */ /* 0x002fe200078e0214 */
[----:B------:R-:W-:Y:S02]  /*3a20*/  PRMT R17, R16, 0x7610, R17 ;  /* 0x0000761010117816 */ /* 0x000fe40000000011 */
[----:B------:R-:W-:-:S03]  /*3a30*/  LEA.HI R16, R0, 0x14, RZ, 0x1c ;  /* 0x0000001400107811 */ /* 0x000fc600078fe0ff */
[----:B------:R0:W-:Y:S04]  /*3a40*/  @!P1 STG.E.U16 desc[UR14][R18.64], R17 ;  /* 0x0000001112009986 */ /* 0x0001e8000c10150e */
[----:B------:R0:W-:Y:S01]  /*3a50*/  @!P1 STG.E.U16 desc[UR14][R20.64], R22 ;  /* 0x0000001614009986 */ /* 0x0001e2000c10150e */
[----:B------:R-:W-:Y:S05]  /*3a60*/  @!P2 BRA `(.L_x_26) ;  /* 0x000000040040a947 */ /* 0x000fea0003800000 */
[C---:B0-----:R-:W-:Y:S01]  /*3a70*/  @!P0 SHF.L.U32 R17, R11.reuse, 0x1, RZ ;  /* 0x000000010b118819 */ /* 0x041fe200000006ff */
[----:B------:R-:W-:Y:S01]  /*3a80*/  UMOV UR5, 0xffff ;  /* 0x0000ffff00057882 */ /* 0x000fe20000000000 */
[----:B------:R-:W-:Y:S02]  /*3a90*/  @!P0 LEA R22, R11, UR4, 0x7 ;  /* 0x000000040b168c11 */ /* 0x000fe4000f8e38ff */
[----:B------:R-:W-:-:S04]  /*3aa0*/  @!P0 LOP3.LUT R17, R16, R17, RZ, 0x3c, !PT ;  /* 0x0000001110118212 */ /* 0x000fc800078e3cff */
[----:B------:R-:W-:Y:S02]  /*3ab0*/  @!P0 LEA R22, R17, R22, 0x2 ;  /* 0x0000001611168211 */ /* 0x000fe400078e10ff */
[----:B------:R-:W-:-:S06]  /*3ac0*/  CS2R R16, SRZ ;  /* 0x0000000000107805 */ /* 0x000fcc000001ff00 */
[----:B------:R0:W1:Y:S04]  /*3ad0*/  @!P0 LDS R16, [R22] ;  /* 0x0000000016108984 */ /* 0x0000680000000800 */
[----:B------:R0:W2:Y:S01]  /*3ae0*/  @!P0 LDS R17, [R22+0x500] ;  /* 0x0005000016118984 */ /* 0x0000a20000000800 */
[----:B------:R-:W-:Y:S05]  /*3af0*/  BRA.DIV UR5, `(.L_x_28) ;  /* 0x0000001205ac7947 */ /* 0x000fea000b800000 */
[----:B------:R-:W-:Y:S01]  /*3b00*/  IMAD.MOV.U32 R27, RZ, RZ, 0xffff ;  /* 0x0000ffffff1b7424 */ /* 0x000fe200078e00ff */
[----:B------:R-:W-:Y:S01]  /*3b10*/  MOV R26, 0xffff ;  /* 0x0000ffff001a7802 */ /* 0x000fe20000000f00 */
[----:B------:R-:W-:Y:S01]  /*3b20*/  IMAD.MOV.U32 R29, RZ, RZ, 0xffff ;  /* 0x0000ffffff1d7424 */ /* 0x000fe200078e00ff */
[----:B------:R-:W-:Y:S01]  /*3b30*/  MOV R28, 0xffff ;  /* 0x0000ffff001c7802 */ /* 0x000fe20000000f00 */
[----:B------:R-:W-:Y:S01]  /*3b40*/  IMAD.MOV.U32 R34, RZ, RZ, 0xffff ;  /* 0x0000ffffff227424 */ /* 0x000fe200078e00ff */
[----:B-1----:R-:W1:Y:S01]  /*3b50*/  SHFL.BFLY PT, R23, R16, 0x8, 0x101f ;  /* 0x0d101f0010177f89 */ /* 0x002e6200000e0000 */
[----:B------:R-:W-:Y:S02]  /*3b60*/  MOV R31, 0xffff ;  /* 0x0000ffff001f7802 */ /* 0x000fe40000000f00 */
[----:B------:R-:W-:Y:S01]  /*3b70*/  MOV R30, 0xffff ;  /* 0x0000ffff001e7802 */ /* 0x000fe20000000f00 */
[----:B0-2---:R-:W0:Y:S01]  /*3b80*/  SHFL.BFLY PT, R22, R17, 0x8, 0x101f ;  /* 0x0d101f0011167f89 */ /* 0x005e2200000e0000 */
[----:B-1----:R-:W-:Y:S01]  /*3b90*/  FADD.FTZ R23, R23, R16 ;  /* 0x0000001017177221 */ /* 0x002fe20000010000 */
[----:B0-----:R-:W-:-:S04]  /*3ba0*/  FADD.FTZ R22, R22, R17 ;  /* 0x0000001116167221 */ /* 0x001fc80000010000 */
[----:B------:R-:W0:Y:S01]  /*3bb0*/  SHFL.BFLY PT, R24, R23, 0x4, 0x101f ;  /* 0x0c901f0017187f89 */ /* 0x000e2200000e0000 */
[----:B------:R-:W-:-:S03]  /*3bc0*/  MOV R17, 0xffff ;  /* 0x0000ffff00117802 */ /* 0x000fc60000000f00 */
        /* <DEDUP_REMOVED lines=10> */
.L_x_50:
[----:B--2---:R-:W-:Y:S01]  /*3c70*/  FADD.FTZ R17, R16, R32 ;  /* 0x0000002010117221 */ /* 0x004fe20000010000 */
[----:B------:R-:W-:Y:S02]  /*3c80*/  @!P1 F2FP.BF16.F32.PACK_AB R16, RZ, R26 ;  /* 0x0000001aff10923e */ /* 0x000fe400000010ff */
[----:B------:R-:W-:Y:S02]  /*3c90*/  ISETP.NE.AND P2, PT, R49, 0x2, PT ;  /* 0x000000023100780c */ /* 0x000fe40003f45270 */
[----:B------:R-:W-:Y:S02]  /*3ca0*/  PRMT R22, R16, 0x7610, R22 ;  /* 0x0000761010167816 */ /* 0x000fe40000000016 */
[----:B------:R-:W-:Y:S02]  /*3cb0*/  @!P1 F2FP.BF16.F32.PACK_AB R17, RZ, R17 ;  /* 0x00000011ff11923e */ /* 0x000fe400000010ff */
[----:B------:R-:W-:Y:S01]  /*3cc0*/  LEA.HI R16, R0, 0x28, RZ, 0x1c ;  /* 0x0000002800107811 */ /* 0x000fe200078fe0ff */
[----:B------:R1:W-:Y:S04]  /*3cd0*/  @!P1 STG.E.U16 desc[UR14][R18.64+0x28], R22 ;  /* 0x0000281612009986 */ /* 0x0003e8000c10150e */
[----:B------:R1:W-:Y:S02]  /*3ce0*/  @!P1 STG.E.U16 desc[UR14][R20.64+0x28], R17 ;  /* 0x0000281114009986 */ /* 0x0003e4000c10150e */
[----:B------:R-:W-:Y:S05]  /*3cf0*/  @!P2 BRA `(.L_x_26) ;  /* 0x00000000009ca947 */ /* 0x000fea0003800000 */
[C---:B-1----:R-:W-:Y:S01]  /*3d00*/  @!P0 SHF.L.U32 R17, R11.reuse, 0x1, RZ ;  /* 0x000000010b118819 */ /* 0x042fe200000006ff */
[----:B------:R-:W-:Y:S01]  /*3d10*/  UMOV UR5, 0xffff ;  /* 0x0000ffff00057882 */ /* 0x000fe20000000000 */
[----:B------:R-:W-:Y:S02]  /*3d20*/  @!P0 LEA R22, R11, UR4, 0x7 ;  /* 0x000000040b168c11 */ /* 0x000fe4000f8e38ff */
[----:B------:R-:W-:-:S05]  /*3d30*/  @!P0 LOP3.LUT R17, R16, R17, RZ, 0x3c, !PT ;  /* 0x0000001110118212 */ /* 0x000fca00078e3cff */
[----:B------:R-:W-:Y:S01]  /*3d40*/  @!P0 IMAD R22, R17, 0x4, R22 ;  /* 0x0000000411168824 */ /* 0x000fe200078e0216 */
        /* <DEDUP_REMOVED lines=27> */
.L_x_60:
[----:B--2---:R-:W-:Y:S01]  /*3f00*/  FADD.FTZ R17, R16, R32 ;  /* 0x0000002010117221 */ /* 0x004fe20000010000 */
[----:B------:R-:W-:-:S04]  /*3f10*/  @!P1 F2FP.BF16.F32.PACK_AB R16, RZ, R26 ;  /* 0x0000001aff10923e */ /* 0x000fc800000010ff */
[----:B------:R-:W-:Y:S02]  /*3f20*/  PRMT R22, R16, 0x7610, R22 ;  /* 0x0000761010167816 */ /* 0x000fe40000000016 */
[----:B------:R-:W-:Y:S02]  /*3f30*/  @!P1 F2FP.BF16.F32.PACK_AB R17, RZ, R17 ;  /* 0x00000011ff11923e */ /* 0x000fe400000010ff */
[----:B------:R-:W-:Y:S01]  /*3f40*/  LEA.HI R16, R0, 0x3c, RZ, 0x1c ;  /* 0x0000003c00107811 */ /* 0x000fe200078fe0ff */
[----:B------:R2:W-:Y:S04]  /*3f50*/  @!P1 STG.E.U16 desc[UR14][R18.64+0x50], R22 ;  /* 0x0000501612009986 */ /* 0x0005e8000c10150e */
[----:B------:R2:W-:Y:S02]  /*3f60*/  @!P1 STG.E.U16 desc[UR14][R20.64+0x50], R17 ;  /* 0x0000501114009986 */ /* 0x0005e4000c10150e */
.L_x_26:
[----:B------:R-:W-:Y:S05]  /*3f70*/  BSYNC B0 ;  /* 0x0000000000007941 */ /* 0x000fea0003800000 */
.L_x_25:
[----:B------:R-:W-:-:S13]  /*3f80*/  ISETP.GE.U32.AND P0, PT, R8, 0x3c, PT ;  /* 0x0000003c0800780c */ /* 0x000fda0003f06070 */
[----:B------:R-:W-:Y:S05]  /*3f90*/  @!P0 BRA `(.L_x_24) ;  /* 0x0000000800988947 */ /* 0x000fea0003800000 */
[----:B------:R-:W-:Y:S01]  /*3fa0*/  ISETP.GT.U32.AND P0, PT, R11, 0x9, PT ;  /* 0x000000090b00780c */ /* 0x000fe20003f04070 */
[----:B012---:R-:W-:Y:S01]  /*3fb0*/  HFMA2.MMA R18, -RZ, RZ, 0, 0 ;  /* 0x00000000ff127435 */ /* 0x007fe200000001ff */
[----:B------:R-:W-:-:S11]  /*3fc0*/  UMOV UR5, 0xffff ;  /* 0x0000ffff00057882 */ /* 0x000fd60000000000 */
[C---:B------:R-:W-:Y:S01]  /*3fd0*/  @!P0 IMAD.SHL.U32 R17, R11.reuse, 0x2, RZ ;  /* 0x000000020b118824 */ /* 0x040fe200078e00ff */
[----:B------:R-:W-:-:S04]  /*3fe0*/  @!P0 LEA R20, R11, UR4, 0x7 ;  /* 0x000000040b148c11 */ /* 0x000fc8000f8e38ff */
[----:B------:R-:W-:-:S04]  /*3ff0*/  @!P0 LOP3.LUT R17, R16, R17, RZ, 0x3c, !PT ;  /* 0x0000001110118212 */ /* 0x000fc800078e3cff */
[----:B------:R-:W-:Y:S01]  /*4000*/  @!P0 LEA R19, R17, R20, 0x2 ;  /* 0x0000001411138211 */ /* 0x000fe200078e10ff */
[----:B------:R-:W-:-:S04]  /*4010*/  IMAD.MOV.U32 R17, RZ, RZ, RZ ;  /* 0x000000ffff117224 */ /* 0x000fc800078e00ff */
[----:B------:R0:W1:Y:S04]  /*4020*/  @!P0 LDS R18, [R19] ;  /* 0x0000000013128984 */ /* 0x0000680000000800 */
[----:B------:R0:W2:Y:S01]  /*4030*/  @!P0 LDS R17, [R19+0x500] ;  /* 0x0005000013118984 */ /* 0x0000a20000000800 */
[----:B------:R-:W-:Y:S05]  /*4040*/  BRA.DIV UR5, `(.L_x_30) ;  /* 0x0000001605287947 */ /* 0x000fea000b800000 */
[C---:B------:R-:W-:Y:S01]  /*4050*/  @!P0 IMAD.SHL.U32 R26, R11.reuse, 0x2, RZ ;  /* 0x000000020b1a8824 */ /* 0x040fe200078e00ff */
[----:B------:R-:W-:Y:S01]  /*4060*/  @!P0 SHF.L.U32 R22, R11, 0x1, RZ ;  /* 0x000000010b168819 */ /* 0x000fe200000006ff */
[----:B------:R-:W-:Y:S01]  /*4070*/  IMAD.MOV.U32 R37, RZ, RZ, 0xffff ;  /* 0x0000ffffff257424 */ /* 0x000fe200078e00ff */
[C---:B------:R-:W-:Y:S01]  /*4080*/  @!P0 IADD3 R21, R16.reuse, 0x14, RZ ;  /* 0x0000001410158810 */ /* 0x040fe20007ffe0ff */
[----:B------:R-:W-:Y:S01]  /*4090*/  IMAD.MOV.U32 R28, RZ, RZ, 0xffff ;  /* 0x0000ffffff1c7424 */ /* 0x000fe200078e00ff */
[C---:B------:R-:W-:Y:S01]  /*40a0*/  @!P0 IADD3 R23, R16.reuse, 0x28, RZ ;  /* 0x0000002810178810 */ /* 0x040fe20007ffe0ff */
[----:B------:R-:W-:Y:S01]  /*40b0*/  IMAD.MOV.U32 R30, RZ, RZ, 0xffff ;  /* 0x0000ffffff1e7424 */ /* 0x000fe200078e00ff */
[----:B------:R-:W-:Y:S01]  /*40c0*/  @!P0 LOP3.LUT R21, R21, R22, RZ, 0x3c, !PT ;  /* 0x0000001615158212 */ /* 0x000fe200078e3cff */
[----:B------:R-:W-:Y:S01]  /*40d0*/  IMAD.MOV.U32 R42, RZ, RZ, 0xffff ;  /* 0x0000ffffff2a7424 */ /* 0x000fe200078e00ff */
[----:B------:R-:W-:Y:S01]  /*40e0*/  @!P0 LEA R24, R11, UR4, 0x7 ;  /* 0x000000040b188c11 */ /* 0x000fe2000f8e38ff */
[----:B------:R-:W-:Y:S01]  /*40f0*/  IMAD.IADD R43, R16, 0x1, R9 ;  /* 0x00000001102b7824 */ /* 0x000fe200078e0209 */
[----:B------:R-:W-:-:S02]  /*4100*/  @!P0 LOP3.LUT R23, R23, R26, RZ, 0x3c, !PT ;  /* 0x0000001a17178212 */ /* 0x000fc400078e3cff */
[----:B------:R-:W-:Y:S02]  /*4110*/  @!P0 LEA R32, R11, UR4, 0x7 ;  /* 0x000000040b208c11 */ /* 0x000fe4000f8e38ff */
[----:B------:R-:W-:Y:S02]  /*4120*/  @!P0 LEA R21, R21, R24, 0x2 ;  /* 0x0000001815158211 */ /* 0x000fe400078e10ff */
[----:B------:R-:W-:Y:S01]  /*4130*/  @!P0 IADD3 R25, R16, 0x3c, RZ ;  /* 0x0000003c10198810 */ /* 0x000fe20007ffe0ff */
[--C-:B------:R-:W-:Y:S01]  /*4140*/  @!P0 IMAD R24, R23, 0x4, R32.reuse ;  /* 0x0000000417188824 */ /* 0x100fe200078e0220 */
[----:B------:R-:W-:Y:S01]  /*4150*/  MOV R29, 0xffff ;  /* 0x0000ffff001d7802 */ /* 0x000fe20000000f00 */
[----:B------:R-:W3:Y:S01]  /*4160*/  @!P0 LDS R22, [R21] ;  /* 0x0000000015168984 */ /* 0x000ee20000000800 */
[----:B------:R-:W-:Y:S01]  /*4170*/  @!P0 LOP3.LUT R25, R25, R26, RZ, 0x3c, !PT ;  /* 0x0000001a19198212 */ /* 0x000fe200078e3cff */
[----:B------:R-:W-:Y:S01]  /*4180*/  IMAD.MOV.U32 R26, RZ, RZ, RZ ;  /* 0x000000ffff1a7224 */ /* 0x000fe200078e00ff */
[----:B------:R-:W-:Y:S01]  /*4190*/  MOV R34, RZ ;  /* 0x000000ff00227202 */ /* 0x000fe20000000f00 */
[----:B------:R-:W-:Y:S01]  /*41a0*/  @!P0 LDS R39, [R24+0x500] ;  /* 0x0005000018278984 */ /* 0x000fe20000000800 */
[----:B------:R-:W-:Y:S01]  /*41b0*/  MOV R40, 0xffff ;  /* 0x0000ffff00287802 */ /* 0x000fe20000000f00 */
[----:B------:R-:W-:Y:S01]  /*41c0*/  @!P0 IMAD R41, R25, 0x4, R32 ;  /* 0x0000000419298824 */ /* 0x000fe200078e0220 */
[----:B------:R-:W-:Y:S01]  /*41d0*/  MOV R25, RZ ;  /* 0x000000ff00197202 */ /* 0x000fe20000000f00 */
[----:B------:R-:W-:Y:S01]  /*41e0*/  @!P0 LDS R27, [R24] ;  /* 0x00000000181b8984 */ /* 0x000fe20000000800 */
[----:B------:R-:W-:-:S02]  /*41f0*/  MOV R32, 0xffff ;  /* 0x0000ffff00207802 */ /* 0x000fc40000000f00 */
[----:B------:R-:W-:Y:S01]  /*4200*/  MOV R36, RZ ;  /* 0x000000ff00247202 */ /* 0x000fe20000000f00 */
[----:B------:R4:W-:Y:S01]  /*4210*/  @!P0 LDS R23, [R21+0x500] ;  /* 0x0005000015178984 */ /* 0x0009e20000000800 */
[----:B------:R-:W-:Y:S02]  /*4220*/  MOV R31, 0xffff ;  /* 0x0000ffff001f7802 */ /* 0x000fe40000000f00 */
[----:B------:R-:W-:Y:S01]  /*4230*/  MOV R45, 0xffff ;  /* 0x0000ffff002d7802 */ /* 0x000fe20000000f00 */
[----:B01----:R-:W0:Y:S04]  /*4240*/  SHFL.BFLY PT, R19, R18, 0x8, 0x101f ;  /* 0x0d101f0012137f89 */ /* 0x003e2800000e0000 */
[----:B--2---:R-:W1:Y:S01]  /*4250*/  SHFL.BFLY PT, R32, R17, 0x8, 0x101f ;  /* 0x0d101f0011207f89 */ /* 0x004e6200000e0000 */
[----:B----4-:R-:W-:-:S03]  /*4260*/  IMAD.MOV.U32 R21, RZ, RZ, RZ ;  /* 0x000000ffff157224 */ /* 0x010fc600078e00ff */
[----:B------:R-:W2:Y:S01]  /*4270*/  @!P0 LDS R24, [R41] ;  /* 0x0000000029188984 */ /* 0x000ea20000000800 */
[----:B---3--:R-:W-:Y:S01]  /*4280*/  @!P0 MOV R34, R22 ;  /* 0x0000001600228202 */ /* 0x008fe20000000f00 */
[----:B0-----:R-:W-:Y:S02]  /*4290*/  FADD.FTZ R19, R19, R18 ;  /* 0x0000001213137221 */ /* 0x001fe40000010000 */
[----:B------:R0:W-:Y:S01]  /*42a0*/  @!P0 LDS R22, [R41+0x500] ;  /* 0x0005000029168984 */ /* 0x0001e20000000800 */
[----:B------:R-:W-:Y:S01]  /*42b0*/  @!P0 MOV R25, R39 ;  /* 0x0000002700198202 */ /* 0x000fe20000000f00 */
[----:B-1----:R-:W-:Y:S02]  /*42c0*/  FADD.FTZ R18, R32, R17 ;  /* 0x0000001120127221 */ /* 0x002fe40000010000 */
[----:B------:R-:W1:Y:S01]  /*42d0*/  SHFL.BFLY PT, R33, R34, 0x8, 0x101f ;  /* 0x0d101f0022217f89 */ /* 0x000e6200000e0000 */
[----:B------:R-:W-:-:S03]  /*42e0*/  @!P0 MOV R26, R27 ;  /* 0x0000001b001a8202 */ /* 0x000fc60000000f00 */
[----:B------:R-:W3:Y:S01]  /*42f0*/  SHFL.BFLY PT, R40, R25, 0x8, 0x101f ;  /* 0x0d101f0019287f89 */ /* 0x000ee200000e0000 */
[----:B0-----:R-:W-:Y:S01]  /*4300*/  MOV R41, 0xffff ;  /* 0x0000ffff00297802 */ /* 0x001fe20000000f00 */
[----:B------:R-:W-:Y:S01]  /*4310*/  @!P0 IMAD.MOV.U32 R36, RZ, RZ, R23 ;  /* 0x000000ffff248224 */ /* 0x000fe200078e0017 */
[----:B------:R-:W-:Y:S01]  /*4320*/  MOV R23, RZ ;  /* 0x000000ff00177202 */ /* 0x000fe20000000f00 */
[----:B------:R-:W0:Y:S04]  /*4330*/  SHFL.BFLY PT, R27, R26, 0x8, 0x101f ;  /* 0x0d101f001a1b7f89 */ /* 0x000e2800000e0000 */
[----:B------:R-:W4:Y:S04]  /*4340*/  SHFL.BFLY PT, R35, R36, 0x8, 0x101f ;  /* 0x0d101f0024237f89 */ /* 0x000f2800000e0000 */
[----:B------:R-:W5:Y:S01]  /*4350*/  SHFL.BFLY PT, R20, R19, 0x4, 0x101f ;  /* 0x0c901f0013147f89 */ /* 0x000f6200000e0000 */
[----:B--2---:R-:W-:-:S02]  /*4360*/  @!P0 MOV R23, R24 ;  /* 0x0000001800178202 */ /* 0x004fc40000000f00 */
[----:B------:R-:W-:-:S03]  /*4370*/  MOV R24, 0xffff ;  /* 0x0000ffff00187802 */ /* 0x000fc60000000f00 */
[----:B------:R-:W2:Y:S01]  /*4380*/  SHFL.BFLY PT, R44, R23, 0x8, 0x101f ;  /* 0x0d101f00172c7f89 */ /* 0x000ea200000e0000 */
[----:B-1----:R-:W-:Y:S01]  /*4390*/  FADD.FTZ R33, R33, R34 ;  /* 0x0000002221217221 */ /* 0x002fe20000010000 */
[----:B---3--:R-:W-:Y:S01]  /*43a0*/  FADD.FTZ R34, R40, R25 ;  /* 0x0000001928227221 */ /* 0x008fe20000010000 */
[----:B------:R-:W-:Y:S02]  /*43b0*/  IMAD.MOV.U32 R25, RZ, RZ, 0xffff ;  /* 0x0000ffffff197424 */ /* 0x000fe400078e00ff */
[----:B0-----:R-:W-:Y:S01]  /*43c0*/  FADD.FTZ R27, R27, R26 ;  /* 0x0000001a1b1b7221 */ /* 0x001fe20000010000 */
[----:B------:R-:W-:Y:S01]  /*43d0*/  MOV R26, 0xffff ;  /* 0x0000ffff001a7802 */ /* 0x000fe20000000f00 */
[----:B------:R-:W0:Y:S01]  /*43e0*/  SHFL.BFLY PT, R32, R18, 0x4, 0x101f ;  /* 0x0c901f0012207f89 */ /* 0x000e2200000e0000 */
[----:B------:R-:W-:Y:S01]  /*43f0*/  @!P0 MOV R21, R22 ;  /* 0x0000001600158202 */ /* 0x000fe20000000f00 */
[----:B----4-:R-:W-:Y:S01]  /*4400*/  FADD.FTZ R35, R35, R36 ;  /* 0x0000002423237221 */ /* 0x010fe20000010000 */
[----:B------:R-:W-:Y:S01]  /*4410*/  MOV R22, 0xffff ;  /* 0x0000ffff00167802 */ /* 0x000fe20000000f00 */
[----:B------:R-:W1:Y:S01]  /*4420*/  SHFL.BFLY PT, R40, R27, 0x4, 0x101f ;  /* 0x0c901f001b287f89 */ /* 0x000e6200000e0000 */
[----:B-----5:R-:W-:Y:S01]  /*4430*/  FADD.FTZ R20, R19, R20 ;  /* 0x0000001413147221 */ /* 0x020fe20000010000 */
[----:B------:R-:W-:Y:S01]  /*4440*/  ISETP.NE.AND P0, PT, R11, RZ, PT ;  /* 0x000000ff0b00720c */ /* 0x000fe20003f05270 */
[----:B------:R-:W-:Y:S01]  /*4450*/  IMAD.MOV.U32 R36, RZ, RZ, 0xffff ;  /* 0x0000ffffff247424 */ /* 0x000fe200078e00ff */
[----:B------:R-:W-:Y:S04]  /*4460*/  SHFL.BFLY PT, R24, R21, 0x8, 0x101f ;  /* 0x0d101f0015187f89 */ /* 0x000fe800000e0000 */
[----:B------:R-:W3:Y:S01]  /*4470*/  SHFL.BFLY PT, R22, R33, 0x4, 0x101f ;  /* 0x0c901f0021167f89 */ /* 0x000ee200000e0000 */
[----:B--2---:R-:W-:Y:S01]  /*4480*/  FADD.FTZ R44, R44, R23 ;  /* 0x000000172c2c7221 */ /* 0x004fe20000010000 */
[----:B------:R-:W-:-:S02]  /*4490*/  IMAD.MOV.U32 R23, RZ, RZ, 0xffff ;  /* 0x0000ffffff177424 */ /* 0x000fc400078e00ff */
[----:B------:R-:W2:Y:S04]  /*44a0*/  SHFL.BFLY PT, R38, R35, 0x4, 0x101f ;  /* 0x0c901f0023267f89 */ /* 0x000ea800000e0000 */
[----:B------:R-:W4:Y:S01]  /*44b0*/  SHFL.BFLY PT, R39, R34, 0x4, 0x101f ;  /* 0x0c901f0022277f89 */ /* 0x000f2200000e0000 */
[----:B0-----:R-:W-:Y:S01]  /*44c0*/  FADD.FTZ R17, R18, R32 ;  /* 0x0000002012117221 */ /* 0x001fe20000010000 */
[----:B------:R-:W-:Y:S02]  /*44d0*/  MOV R32, 0xffff ;  /* 0x0000ffff00207802 */ /* 0x000fe40000000f00 */
[----:B------:R-:W0:Y:S01]  /*44e0*/  SHFL.BFLY PT, R19, R20, 0x2, 0x101f ;  /* 0x0c501f0014137f89 */ /* 0x000e2200000e0000 */
[----:B-1----:R-:W-:-:S03]  /*44f0*/  FADD.FTZ R40, R27, R40 ;  /* 0x000000281b287221 */ /* 0x002fc60000010000 */
[----:B------:R-:W1:Y:S04]  /*4500*/  SHFL.BFLY PT, R23, R44, 0x4, 0x101f ;  /* 0x0c901f002c177f89 */ /* 0x000e6800000e0000 */
[----:B------:R-:W5:Y:S01]  /*4510*/  SHFL.BFLY PT, R32, R17, 0x2, 0x101f ;  /* 0x0c501f0011207f89 */ /* 0x000f6200000e0000 */
[----:B---3--:R-:W-:Y:S01]  /*4520*/  FADD.FTZ R37, R33, R22 ;  /* 0x0000001621257221 */ /* 0x008fe20000010000 */
[----:B------:R-:W-:Y:S01]  /*4530*/  FADD.FTZ R33, R24, R21 ;  /* 0x0000001518217221 */ /* 0x000fe20000010000 */
[----:B------:R-:W-:Y:S01]  /*4540*/  MOV R22, 0xffff ;  /* 0x0000ffff00167802 */ /* 0x000fe20000000f00 */
[----:B------:R-:W3:Y:S01]  /*4550*/  SHFL.BFLY PT, R25, R40, 0x2, 0x101f ;  /* 0x0c501f0028197f89 */ /* 0x000ee200000e0000 */
[----:B------:R-:W-:Y:S01]  /*4560*/  MOV R21, 0xffff ;  /* 0x0000ffff00157802 */ /* 0x000fe20000000f00 */
[----:B--2---:R-:W-:Y:S01]  /*4570*/  FADD.FTZ R38, R35, R38 ;  /* 0x0000002623267221 */ /* 0x004fe20000010000 */
[----:B------:R-:W-:Y:S01]  /*4580*/  MOV R35, 0xffff ;  /* 0x0000ffff00237802 */ /* 0x000fe20000000f00 */
[----:B----4-:R-:W-:Y:S01]  /*4590*/  FADD.FTZ R39, R34, R39 ;  /* 0x0000002722277221 */ /* 0x010fe20000010000 */
[----:B------:R-:W-:Y:S01]  /*45a0*/  MOV R34, 0xffff ;  /* 0x0000ffff00227802 */ /* 0x000fe20000000f00 */
[----:B------:R-:W2:Y:S01]  /*45b0*/  SHFL.BFLY PT, R22, R37, 0x2, 0x101f ;  /* 0x0c501f0025167f89 */ /* 0x000ea200000e0000 */
[----:B0-----:R-:W-:Y:S01]  /*45c0*/  FADD.FTZ R19, R20, R19 ;  /* 0x0000001314137221 */ /* 0x001fe20000010000 */
[----:B------:R-:W-:-:S02]  /*45d0*/  IMAD.MOV.U32 R20, RZ, RZ, 0xffff ;  /* 0x0000ffffff147424 */ /* 0x000fc400078e00ff */
[----:B------:R-:W0:Y:S01]  /*45e0*/  SHFL.BFLY PT, R21, R38, 0x2, 0x101f ;  /* 0x0c501f0026157f89 */ /* 0x000e2200000e0000 */
[----:B-1----:R-:W-:-:S03]  /*45f0*/  FADD.FTZ R44, R44, R23 ;  /* 0x000000172c2c7221 */ /* 0x002fc60000010000 */
[----:B------:R-:W1:Y:S01]  /*4600*/  SHFL.BFLY PT, R26, R39, 0x2, 0x101f ;  /* 0x0c501f00271a7f89 */ /* 0x000e6200000e0000 */
[----:B-----5:R-:W-:Y:S01]  /*4610*/  FADD.FTZ R18, R17, R32 ;  /* 0x0000002011127221 */ /* 0x020fe20000010000 */
[----:B------:R-:W-:Y:S02]  /*4620*/  MOV R17, 0xffff ;  /* 0x0000ffff00117802 */ /* 0x000fe40000000f00 */
[----:B------:R-:W4:Y:S04]  /*4630*/  SHFL.BFLY PT, R20, R19, 0x1, 0x101f ;  /* 0x0c301f0013147f89 */ /* 0x000f2800000e0000 */
[----:B------:R-:W5:Y:S01]  /*4640*/  SHFL.BFLY PT, R34, R33, 0x4, 0x101f ;  /* 0x0c901f0021227f89 */ /* 0x000f6200000e0000 */
[----:B---3--:R-:W-:Y:S02]  /*4650*/  FADD.FTZ R40, R40, R25 ;  /* 0x0000001928287221 */ /* 0x008fe40000010000 */
[----:B------:R-:W3:Y:S01]  /*4660*/  @!P0 LDC.64 R24, c[0x0][0x220] ;  /* 0x00008800ff188b82 */ /* 0x000ee20000000a00 */
[----:B------:R-:W5:Y:S01]  /*4670*/  SHFL.BFLY PT, R17, R18, 0x1, 0x101f ;  /* 0x0c301f0012117f89 */ /* 0x000f6200000e0000 */
[----:B--2---:R-:W-:-:S03]  /*4680*/  FADD.FTZ R37, R37, R22 ;  /* 0x0000001625257221 */ /* 0x004fc60000010000 */
[----:B------:R-:W2:Y:S03]  /*4690*/  SHFL.BFLY PT, R41, R40, 0x1, 0x101f ;  /* 0x0c301f0028297f89 */ /* 0x000ea600000e0000 */
[----:B------:R-:W2:Y:S01]  /*46a0*/  @!P0 LDC.64 R22, c[0x0][0x218] ;  /* 0x00008600ff168b82 */ /* 0x000ea20000000a00 */
[----:B0-----:R-:W-:Y:S01]  /*46b0*/  FADD.FTZ R38, R38, R21 ;  /* 0x0000001526267221 */ /* 0x001fe20000010000 */
[----:B------:R-:W0:Y:S01]  /*46c0*/  SHFL.BFLY PT, R36, R37, 0x1, 0x101f ;  /* 0x0c301f0025247f89 */ /* 0x000e2200000e0000 */
[----:B-1----:R-:W-:-:S03]  /*46d0*/  FADD.FTZ R39, R39, R26 ;  /* 0x0000001a27277221 */ /* 0x002fc60000010000 */
[----:B------:R-:W1:Y:S02]  /*46e0*/  SHFL.BFLY PT, R35, R38, 0x1, 0x101f ;  /* 0x0c301f0026237f89 */ /* 0x000e6400000e0000 */
[----:B------:R-:W1:Y:S01]  /*46f0*/  @!P0 LDC.64 R26, c[0x0][0x218] ;  /* 0x00008600ff1a8b82 */ /* 0x000e620000000a00 */
[----:B----4-:R-:W-:Y:S01]  /*4700*/  FADD.FTZ R19, R19, R20 ;  /* 0x0000001413137221 */ /* 0x010fe20000010000 */
[----:B------:R-:W4:Y:S01]  /*4710*/  SHFL.BFLY PT, R42, R39, 0x1, 0x101f ;  /* 0x0c301f00272a7f89 */ /* 0x000f2200000e0000 */
[----:B-----5:R-:W-:Y:S01]  /*4720*/  FADD.FTZ R33, R33, R34 ;  /* 0x0000002221217221 */ /* 0x020fe20000010000 */
[----:B------:R-:W-:Y:S02]  /*4730*/  MOV R34, 0xffff ;  /* 0x0000ffff00227802 */ /* 0x000fe40000000f00 */
[----:B------:R-:W5:Y:S01]  /*4740*/  SHFL.BFLY PT, R45, R44, 0x2, 0x101f ;  /* 0x0c501f002c2d7f89 */ /* 0x000f6200000e0000 */
[----:B------:R-:W-:Y:S01]  /*4750*/  @!P0 F2FP.BF16.F32.PACK_AB R32, RZ, R19 ;  /* 0x00000013ff20823e */ /* 0x000fe200000010ff */
[----:B------:R-:W-:Y:S01]  /*4760*/  FADD.FTZ R46, R18, R17 ;  /* 0x00000011122e7221 */ /* 0x000fe20000010000 */
[----:B------:R-:W5:Y:S01]  /*4770*/  @!P0 LDC.64 R20, c[0x0][0x220] ;  /* 0x00008800ff148b82 */ /* 0x000f620000000a00 */
[C---:B---3--:R-:W-:Y:S01]  /*4780*/  @!P0 IMAD.WIDE R24, R43.reuse, 0x2, R24 ;  /* 0x000000022b188825 */ /* 0x048fe200078e0218 */
[----:B------:R-:W3:Y:S03]  /*4790*/  SHFL.BFLY PT, R34, R33, 0x2, 0x101f ;  /* 0x0c501f0021227f89 */ /* 0x000ee600000e0000 */
[----:B--2---:R-:W-:Y:S01]  /*47a0*/  FADD.FTZ R40, R40, R41 ;  /* 0x0000002928287221 */ /* 0x004fe20000010000 */
[----:B------:R-:W-:Y:S01]  /*47b0*/  @!P0 F2FP.BF16.F32.PACK_AB R46, RZ, R46 ;  /* 0x0000002eff2e823e */ /* 0x000fe200000010ff */
[----:B------:R-:W-:Y:S01]  /*47c0*/  @!P0 IMAD.WIDE R22, R43, 0x2, R22 ;  /* 0x000000022b168825 */ /* 0x000fe200078e0216 */
[----:B------:R-:W2:Y:S03]  /*47d0*/  @!P0 LDC.64 R18, c[0x0][0x218] ;  /* 0x00008600ff128b82 */ /* 0x000ea60000000a00 */
[----:B0-----:R-:W-:Y:S01]  /*47e0*/  FADD.FTZ R36, R37, R36 ;  /* 0x0000002425247221 */ /* 0x001fe20000010000 */
[----:B------:R-:W-:Y:S01]  /*47f0*/  MOV R37, 0xffff ;  /* 0x0000ffff00257802 */ /* 0x000fe20000000f00 */
[----:B-1----:R-:W-:Y:S01]  /*4800*/  FADD.FTZ R35, R38, R35 ;  /* 0x0000002326237221 */ /* 0x002fe20000010000 */
[----:B------:R-:W-:Y:S01]  /*4810*/  @!P0 F2FP.BF16.F32.PACK_AB R28, RZ, R40 ;  /* 0x00000028ff1c823e */ /* 0x000fe200000010ff */
[----:B------:R-:W-:Y:S01]  /*4820*/  @!P0 IMAD.WIDE R26, R43, 0x2, R26 ;  /* 0x000000022b1a8825 */ /* 0x000fe200078e021a */
[----:B------:R-:W0:Y:S03]  /*4830*/  @!P0 LDC.64 R16, c[0x0][0x220] ;  /* 0x00008800ff108b82 */ /* 0x000e260000000a00 */
[----:B----4-:R-:W-:Y:S01]  /*4840*/  FADD.FTZ R39, R39, R42 ;  /* 0x0000002a27277221 */ /* 0x010fe20000010000 */
[----:B------:R1:W-:Y:S01]  /*4850*/  @!P0 STG.E.U16 desc[UR14][R26.64], R32 ;  /* 0x000000201a008986 */ /* 0x0003e2000c10150e */
[----:B-----5:R-:W-:-:S03]  /*4860*/  FADD.FTZ R44, R44, R45 ;  /* 0x0000002d2c2c7221 */ /* 0x020fc60000010000 */
[----:B------:R4:W-:Y:S01]  /*4870*/  @!P0 STG.E.U16 desc[UR14][R24.64], R46 ;  /* 0x0000002e18008986 */ /* 0x0009e2000c10150e */
[----:B------:R-:W-:-:S04]  /*4880*/  @!P0 IMAD.WIDE R20, R43, 0x2, R20 ;  /* 0x000000022b148825 */ /* 0x000fc800078e0214 */
[----:B---3--:R-:W-:Y:S01]  /*4890*/  FADD.FTZ R33, R33, R34 ;  /* 0x0000002221217221 */ /* 0x008fe20000010000 */
[----:B------:R-:W3:Y:S01]  /*48a0*/  SHFL.BFLY PT, R37, R44, 0x1, 0x101f ;  /* 0x0c301f002c257f89 */ /* 0x000ee200000e0000 */
[----:B-1----:R-:W-:Y:S01]  /*48b0*/  @!P0 F2FP.BF16.F32.PACK_AB R27, RZ, R35 ;  /* 0x00000023ff1b823e */ /* 0x002fe200000010ff */
[C---:B--2---:R-:W-:Y:S01]  /*48c0*/  @!P0 IMAD.WIDE R18, R43.reuse, 0x2, R18 ;  /* 0x000000022b128825 */ /* 0x044fe200078e0212 */
[----:B------:R-:W-:Y:S02]  /*48d0*/  MOV R32, 0xffff ;  /* 0x0000ffff00207802 */ /* 0x000fe40000000f00 */
[----:B----4-:R-:W-:Y:S02]  /*48e0*/  @!P0 F2FP.BF16.F32.PACK_AB R25, RZ, R36 ;  /* 0x00000024ff19823e */ /* 0x010fe400000010ff */
[----:B------:R-:W-:Y:S02]  /*48f0*/  @!P0 F2FP.BF16.F32.PACK_AB R35, RZ, R39 ;  /* 0x00000027ff23823e */ /* 0x000fe400000010ff */
[----:B------:R1:W2:Y:S01]  /*4900*/  SHFL.BFLY PT, R32, R33, 0x1, 0x101f ;  /* 0x0c301f0021207f89 */ /* 0x0002a200000e0000 */
[----:B0-----:R-:W-:-:S03]  /*4910*/  @!P0 IMAD.WIDE R16, R43, 0x2, R16 ;  /* 0x000000022b108825 */ /* 0x001fc600078e0210 */
[----:B------:R1:W-:Y:S04]  /*4920*/  @!P0 STG.E.U16 desc[UR14][R22.64+0x28], R25 ;  /* 0x0000281916008986 */ /* 0x0003e8000c10150e */
[----:B------:R1:W-:Y:S04]  /*4930*/  @!P0 STG.E.U16 desc[UR14][R20.64+0x28], R27 ;  /* 0x0000281b14008986 */ /* 0x0003e8000c10150e */
[----:B------:R1:W-:Y:S01]  /*4940*/  @!P0 STG.E.U16 desc[UR14][R18.64+0x50], R28 ;  /* 0x0000501c12008986 */ /* 0x0003e2000c10150e */
[----:B---3--:R-:W-:-:S03]  /*4950*/  FADD.FTZ R37, R44, R37 ;  /* 0x000000252c257221 */ /* 0x008fc60000010000 */
[----:B------:R1:W-:Y:S04]  /*4960*/  @!P0 STG.E.U16 desc[UR14][R16.64+0x50], R35 ;  /* 0x0000502310008986 */ /* 0x0003e8000c10150e */
.L_x_94:
[----:B-1----:R-:W0:Y:S01]  /*4970*/  @!P0 LDC.64 R16, c[0x0][0x218] ;  /* 0x00008600ff108b82 */ /* 0x002e220000000a00 */
[----:B--2---:R-:W-:Y:S01]  /*4980*/  FADD.FTZ R21, R33, R32 ;  /* 0x0000002021157221 */ /* 0x004fe20000010000 */
[----:B------:R-:W-:-:S04]  /*4990*/  @!P0 F2FP.BF16.F32.PACK_AB R20, RZ, R37 ;  /* 0x00000025ff14823e */ /* 0x000fc800000010ff */
[----:B------:R-:W-:Y:S02]  /*49a0*/  @!P0 F2FP.BF16.F32.PACK_AB R21, RZ, R21 ;  /* 0x00000015ff15823e */ /* 0x000fe400000010ff */
[----:B------:R-:W1:Y:S01]  /*49b0*/  @!P0 LDC.64 R18, c[0x0][0x220] ;  /* 0x00008800ff128b82 */ /* 0x000e620000000a00 */
[----:B0-----:R-:W-:-:S05]  /*49c0*/  @!P0 IMAD.WIDE R16, R43, 0x2, R16 ;  /* 0x000000022b108825 */ /* 0x001fca00078e0210 */
[----:B------:R3:W-:Y:S01]  /*49d0*/  @!P0 STG.E.U16 desc[UR14][R16.64+0x78], R20 ;  /* 0x0000781410008986 */ /* 0x0007e2000c10150e */
[----:B-1----:R-:W-:-:S05]  /*49e0*/  @!P0 IMAD.WIDE R18, R43, 0x2, R18 ;  /* 0x000000022b128825 */ /* 0x002fca00078e0212 */
[----:B------:R3:W-:Y:S02]  /*49f0*/  @!P0 STG.E.U16 desc[UR14][R18.64+0x78], R21 ;  /* 0x0000781512008986 */ /* 0x0007e4000c10150e */
.L_x_24:
[----:B------:R-:W-:Y:S05]  /*4a00*/  WARPSYNC.ALL ;  /* 0x0000000000007948 */ /* 0x000fea0003800000 */
[----:B------:R-:W-:Y:S01]  /*4a10*/  BAR.SYNC.DEFER_BLOCKING 0x0 ;  /* 0x0000000000007b1d */ /* 0x000fe20000010000 */
[C---:B------:R-:W-:Y:S01]  /*4a20*/  ISETP.GE.AND P0, PT, R9.reuse, -0x1e00, PT ;  /* 0xffffe2000900780c */ /* 0x040fe20003f06270 */
[----:B------:R-:W-:-:S12]  /*4a30*/  VIADD R9, R9, 0x2800 ;  /* 0x0000280009097836 */ /* 0x000fd80000000000 */
[----:B------:R-:W-:Y:S05]  /*4a40*/  @!P0 BRA `(.L_x_31) ;  /* 0xffffffe000508947 */ /* 0x000fea000383ffff */
[----:B------:R-:W-:Y:S05]  /*4a50*/  EXIT ;  /* 0x000000000000794d */ /* 0x000fea0003800000 */
.L_x_27:
[----:B------:R-:W-:Y:S01]  /*4a60*/  HFMA2.MMA R30, -RZ, RZ, 0, 4.76837158203125e-07 ;  /* 0x00000008ff1e7435 */ /* 0x000fe200000001ff */
[----:B-1----:R-:W-:Y:S01]  /*4a70*/  MOV R31, R16 ;  /* 0x00000010001f7202 */ /* 0x002fe20000000f00 */
[----:B------:R-:W-:Y:S01]  /*4a80*/  IMAD.MOV.U32 R29, RZ, RZ, 0x101f ;  /* 0x0000101fff1d7424 */ /* 0x000fe200078e00ff */
[----:B------:R-:W-:-:S08]  /*4a90*/  MOV R28, 0xffff ;  /* 0x0000ffff001c7802 */ /* 0x000fd00000000f00 */
[----:B0-2---:R-:W-:Y:S05]  /*4aa0*/  WARPSYNC.COLLECTIVE R28, `(.L_x_32) ;  /* 0x000000001c087348 */ /* 0x005fea0003c00000 */
[----:B------:R1:W3:Y:S02]  /*4ab0*/  SHFL.BFLY P2, R32, R31, R30, R29 ;  /* 0x0c00001e1f207389 */ /* 0x0002e4000004001d */
[----:B0123--:R-:W-:Y:S01]  /*4ac0*/  ENDCOLLECTIVE ;  /* 0x000000000000791b */ /* 0x00ffe20003800000 */
.L_x_32:
[----:B------:R-:W-:Y:S01]  /*4ad0*/  IMAD.MOV.U32 R31, RZ, RZ, R17 ;  /* 0x000000ffff1f7224 */ /* 0x000fe200078e0011 */
[----:B------:R-:W-:-:S07]  /*4ae0*/  MOV R19, R32 ;  /* 0x0000002000137202 */ /* 0x000fce0000000f00 */
[----:B------:R-:W-:Y:S05]  /*4af0*/  WARPSYNC.COLLECTIVE R28, `(.L_x_33) ;  /* 0x000000001c087348 */ /* 0x000fea0003c00000 */
[----:B------:R0:W1:Y:S02]  /*4b00*/  SHFL.BFLY P2, R32, R31, R30, R29 ;  /* 0x0c00001e1f207389 */ /* 0x000064000004001d */
[----:B01----:R-:W-:Y:S01]  /*4b10*/  ENDCOLLECTIVE ;  /* 0x000000000000791b */ /* 0x003fe20003800000 */
.L_x_33:
[----:B------:R-:W-:-:S05]  /*4b20*/  FADD.FTZ R19, R19, R16 ;  /* 0x0000001013137221 */ /* 0x000fca0000010000 */
[----:B------:R-:W-:Y:S01]  /*4b30*/  MOV R31, R19 ;  /* 0x00000013001f7202 */ /* 0x000fe20000000f00 */
[----:B------:R-:W-:Y:S01]  /*4b40*/  IMAD.MOV.U32 R30, RZ, RZ, 0x4 ;  /* 0x00000004ff1e7424 */ /* 0x000fe200078e00ff */
[----:B------:R-:W-:-:S07]  /*4b50*/  MOV R18, R32 ;  /* 0x0000002000127202 */ /* 0x000fce0000000f00 */
[----:B------:R-:W-:Y:S05]  /*4b60*/  WARPSYNC.COLLECTIVE R28, `(.L_x_34) ;  /* 0x000000001c087348 */ /* 0x000fea0003c00000 */
[----:B------:R0:W1:Y:S02]  /*4b70*/  SHFL.BFLY P2, R32, R31, R30, R29 ;  /* 0x0c00001e1f207389 */ /* 0x000064000004001d */
[----:B01----:R-:W-:Y:S01]  /*4b80*/  ENDCOLLECTIVE ;  /* 0x000000000000791b */ /* 0x003fe20003800000 */
.L_x_34:
[----:B------:R-:W-:-:S05]  /*4b90*/  FADD.FTZ R18, R18, R17 ;  /* 0x0000001112127221 */ /* 0x000fca0000010000 */
[----:B------:R-:W-:Y:S02]  /*4ba0*/  MOV R31, R18 ;  /* 0x00000012001f7202 */ /* 0x000fe40000000f00 */
[----:B------:R-:W-:-:S07]  /*4bb0*/  MOV R20, R32 ;  /* 0x0000002000147202 */ /* 0x000fce0000000f00 */
[----:B------:R-:W-:Y:S05]  /*4bc0*/  WARPSYNC.COLLECTIVE R28, `(.L_x_35) ;  /* 0x000000001c087348 */ /* 0x000fea0003c00000 */
[----:B------:R0:W1:Y:S02]  /*4bd0*/  SHFL.BFLY P2, R32, R31, R30, R29 ;  /* 0x0c00001e1f207389 */ /* 0x000064000004001d */
[----:B01----:R-:W-:Y:S01]  /*4be0*/  ENDCOLLECTIVE ;  /* 0x000000000000791b */ /* 0x003fe20003800000 */
.L_x_35:
[----:B------:R-:W-:Y:S01]  /*4bf0*/  FADD.FTZ R20, R19, R20 ;  /* 0x0000001413147221 */ /* 0x000fe20000010000 */
[----:B------:R-:W-:-:S04]  /*4c00*/  HFMA2.MMA R30, -RZ, RZ, 0, 1.1920928955078125e-07 ;  /* 0x00000002ff1e7435 */ /* 0x000fc800000001ff */
[----:B------:R-:W-:Y:S01]  /*4c10*/  MOV R31, R20 ;  /* 0x00000014001f7202 */ /* 0x000fe20000000f00 */
[----:B------:R-:W-:-:S07]  /*4c20*/  IMAD.MOV.U32 R21, RZ, RZ, R32 ;  /* 0x000000ffff157224 */ /* 0x000fce00078e0020 */
[----:B------:R-:W-:Y:S05]  /*4c30*/  WARPSYNC.COLLECTIVE R28, `(.L_x_36) ;  /* 0x000000001c087348 */ /* 0x000fea0003c00000 */
[----:B------:R0:W1:Y:S02]  /*4c40*/  SHFL.BFLY P2, R32, R31, R30, R29 ;  /* 0x0c00001e1f207389 */ /* 0x000064000004001d */
[----:B01----:R-:W-:Y:S01]  /*4c50*/  ENDCOLLECTIVE ;  /* 0x000000000000791b */ /* 0x003fe20003800000 */
.L_x_36:
[----:B------:R-:W-:-:S05]  /*4c60*/  FADD.FTZ R21, R18, R21 ;  /* 0x0000001512157221 */ /* 0x000fca0000010000 */
[----:B------:R-:W-:Y:S01]  /*4c70*/  MOV R31, R21 ;  /* 0x00000015001f7202 */ /* 0x000fe20000000f00 */
[----:B------:R-:W-:-:S07]  /*4c80*/  IMAD.MOV.U32 R23, RZ, RZ, R32 ;  /* 0x000000ffff177224 */ /* 0x000fce00078e0020 */
[----:B------:R-:W-:Y:S05]  /*4c90*/  WARPSYNC.COLLECTIVE R28, `(.L_x_37) ;  /* 0x000000001c087348 */ /* 0x000fea0003c00000 */
[----:B------:R0:W1:Y:S02]  /*4ca0*/  SHFL.BFLY P2, R32, R31, R30, R29 ;  /* 0x0c00001e1f207389 */ /* 0x000064000004001d */
[----:B01----:R-:W-:Y:S01]  /*4cb0*/  ENDCOLLECTIVE ;  /* 0x000000000000791b */ /* 0x003fe20003800000 */
.L_x_37:
[----:B------:R-:W-:Y:S01]  /*4cc0*/  FADD.FTZ R23, R20, R23 ;  /* 0x0000001714177221 */ /* 0x000fe20000010000 */
[----:B------:R-:W-:-:S03]  /*4cd0*/  HFMA2.MMA R30, -RZ, RZ, 0, 5.9604644775390625e-08 ;  /* 0x00000001ff1e7435 */ /* 0x000fc600000001ff */
[----:B------:R-:W-:Y:S01]  /*4ce0*/  IMAD.MOV.U32 R31, RZ, RZ, R23 ;  /* 0x000000ffff1f7224 */ /* 0x000fe200078e0017 */
[----:B------:R-:W-:-:S07]  /*4cf0*/  MOV R16, R32 ;  /* 0x0000002000107202 */ /* 0x000fce0000000f00 */
[----:B------:R-:W-:Y:S05]  /*4d00*/  WARPSYNC.COLLECTIVE R28, `(.L_x_38) ;  /* 0x000000001c087348 */ /* 0x000fea0003c00000 */
[----:B------:R0:W1:Y:S02]  /*4d10*/  SHFL.BFLY P2, R32, R31, R30, R29 ;  /* 0x0c00001e1f207389 */ /* 0x000064000004001d */
[----:B01----:R-:W-:Y:S01]  /*4d20*/  ENDCOLLECTIVE ;  /* 0x000000000000791b */ /* 0x003fe20003800000 */
.L_x_38:
[----:B------:R-:W-:-:S04]  /*4d30*/  FADD.FTZ R16, R21, R16 ;  /* 0x0000001015107221 */ /* 0x000fc80000010000 */
[----:B------:R-:W-:Y:S01]  /*4d40*/  IMAD.MOV.U32 R31, RZ, RZ, R16 ;  /* 0x000000ffff1f7224 */ /* 0x000fe200078e0010 */
[----:B------:R-:W-:-:S07]  /*4d50*/  MOV R22, R32 ;  /* 0x0000002000167202 */ /* 0x000fce0000000f00 */
[----:B------:R-:W-:Y:S05]  /*4d60*/  WARPSYNC.COLLECTIVE R28, `(.L_x_39) ;  /* 0x000000001c087348 */ /* 0x000fea0003c00000 */
[----:B------:R0:W1:Y:S02]  /*4d70*/  SHFL.BFLY P2, R32, R31, R30, R29 ;  /* 0x0c00001e1f207389 */ /* 0x000064000004001d */
[----:B01----:R-:W-:Y:S01]  /*4d80*/  ENDCOLLECTIVE ;  /* 0x000000000000791b */ /* 0x003fe20003800000 */
.L_x_39:
[----:B------:R-:W-:Y:S01]  /*4d90*/  FADD.FTZ R22, R23, R22 ;  /* 0x0000001617167221 */ /* 0x000fe20000010000 */
[----:B------:R-:W-:Y:S06]  /*4da0*/  BRA `(.L_x_40) ;  /* 0xffffffe800f47947 */ /* 0x000fec000383ffff */
.L_x_28:
[----:B------:R-:W-:Y:S01]  /*4db0*/  HFMA2.MMA R30, -RZ, RZ, 0, 4.76837158203125e-07 ;  /* 0x00000008ff1e7435 */ /* 0x000fe200000001ff */
[----:B------:R-:W-:Y:S01]  /*4dc0*/  BSSY B1, `(.L_x_41) ;  /* 0x0000007000017945 */ /* 0x000fe20003800000 */
[----:B-1----:R-:W-:Y:S01]  /*4dd0*/  MOV R31, R16 ;  /* 0x00000010001f7202 */ /* 0x002fe20000000f00 */
[----:B------:R-:W-:Y:S01]  /*4de0*/  IMAD.MOV.U32 R29, RZ, RZ, 0x101f ;  /* 0x0000101fff1d7424 */ /* 0x000fe200078e00ff */
[----:B------:R-:W-:-:S07]  /*4df0*/  MOV R28, 0xffff ;  /* 0x0000ffff001c7802 */ /* 0x000fce0000000f00 */
[----:B0-2---:R-:W-:Y:S05]  /*4e00*/  WARPSYNC.COLLECTIVE R28, `(.L_x_42) ;  /* 0x000000001c087348 */ /* 0x005fea0003c00000 */
[----:B------:R1:W3:Y:S02]  /*4e10*/  SHFL.BFLY P2, R32, R31, R30, R29 ;  /* 0x0c00001e1f207389 */ /* 0x0002e4000004001d */
[----:B0123--:R-:W-:Y:S01]  /*4e20*/  ENDCOLLECTIVE ;  /* 0x000000000000791b */ /* 0x00ffe20003800000 */
.L_x_42:
[----:B------:R-:W-:Y:S05]  /*4e30*/  BSYNC B1 ;  /* 0x0000000000017941 */ /* 0x000fea0003800000 */
.L_x_41:
[----:B------:R-:W-:Y:S01]  /*4e40*/  HFMA2.MMA R30, -RZ, RZ, 0, 4.76837158203125e-07 ;  /* 0x00000008ff1e7435 */ /* 0x000fe200000001ff */
[----:B------:R-:W-:Y:S01]  /*4e50*/  IMAD.MOV.U32 R31, RZ, RZ, R17 ;  /* 0x000000ffff1f7224 */ /* 0x000fe200078e0011 */
[----:B------:R-:W-:Y:S01]  /*4e60*/  MOV R29, 0x101f ;  /* 0x0000101f001d7802 */ /* 0x000fe20000000f00 */
[----:B------:R-:W-:Y:S01]  /*4e70*/  IMAD.MOV.U32 R28, RZ, RZ, 0xffff ;  /* 0x0000ffffff1c7424 */ /* 0x000fe200078e00ff */
[----:B------:R-:W-:-:S07]  /*4e80*/  MOV R23, R32 ;  /* 0x0000002000177202 */ /* 0x000fce0000000f00 */
[----:B------:R-:W-:Y:S05]  /*4e90*/  WARPSYNC.COLLECTIVE R28, `(.L_x_43) ;  /* 0x000000001c087348 */ /* 0x000fea0003c00000 */
[----:B------:R0:W1:Y:S02]  /*4ea0*/  SHFL.BFLY P2, R32, R31, R30, R29 ;  /* 0x0c00001e1f207389 */ /* 0x000064000004001d */
[----:B01----:R-:W-:Y:S01]  /*4eb0*/  ENDCOLLECTIVE ;  /* 0x000000000000791b */ /* 0x003fe20003800000 */
.L_x_43:
[----:B------:R-:W-:-:S05]  /*4ec0*/  FADD.FTZ R23, R23, R16 ;  /* 0x0000001017177221 */ /* 0x000fca0000010000 */
[----:B------:R-:W-:Y:S01]  /*4ed0*/  MOV R31, R23 ;  /* 0x00000017001f7202 */ /* 0x000fe20000000f00 */
[----:B------:R-:W-:Y:S01]  /*4ee0*/  IMAD.MOV.U32 R30, RZ, RZ, 0x4 ;  /* 0x00000004ff1e7424 */ /* 0x000fe200078e00ff */
[----:B------:R-:W-:-:S07]  /*4ef0*/  MOV R22, R32 ;  /* 0x0000002000167202 */ /* 0x000fce0000000f00 */
[----:B------:R-:W-:Y:S05]  /*4f00*/  WARPSYNC.COLLECTIVE R28, `(.L_x_44) ;  /* 0x000000001c087348 */ /* 0x000fea0003c00000 */
[----:B------:R0:W1:Y:S02]  /*4f10*/  SHFL.BFLY P2, R32, R31, R30, R29 ;  /* 0x0c00001e1f207389 */ /* 0x000064000004001d */
[----:B01----:R-:W-:Y:S01]  /*4f20*/  ENDCOLLECTIVE ;  /* 0x000000000000791b */ /* 0x003fe20003800000 */
.L_x_44:
[----:B------:R-:W-:-:S05]  /*4f30*/  FADD.FTZ R22, R22, R17 ;  /* 0x0000001116167221 */ /* 0x000fca0000010000 */
[----:B------:R-:W-:Y:S02]  /*4f40*/  MOV R31, R22 ;  /* 0x00000016001f7202 */ /* 0x000fe40000000f00 */
[----:B------:R-:W-:-:S07]  /*4f50*/  MOV R24, R32 ;  /* 0x0000002000187202 */ /* 0x000fce0000000f00 */
[----:B------:R-:W-:Y:S05]  /*4f60*/  WARPSYNC.COLLECTIVE R28, `(.L_x_45) ;  /* 0x000000001c087348 */ /* 0x000fea0003c00000 */
[----:B------:R0:W1:Y:S02]  /*4f70*/  SHFL.BFLY P2, R32, R31, R30, R29 ;  /* 0x0c00001e1f207389 */ /* 0x000064000004001d */
[----:B01----:R-:W-:Y:S01]  /*4f80*/  ENDCOLLECTIVE ;  /* 0x000000000000791b */ /* 0x003fe20003800000 */
.L_x_45:
[----:B------:R-:W-:Y:S01]  /*4f90*/  FADD.FTZ R24, R23, R24 ;  /* 0x0000001817187221 */ /* 0x000fe20000010000 */
[----:B------:R-:W-:-:S04]  /*4fa0*/  HFMA2.MMA R30, -RZ, RZ, 0, 1.1920928955078125e-07 ;  /* 0x00000002ff1e7435 */ /* 0x000fc800000001ff */
[----:B------:R-:W-:Y:S01]  /*4fb0*/  MOV R31, R24 ;  /* 0x00000018001f7202 */ /* 0x000fe20000000f00 */
[----:B------:R-:W-:-:S07]  /*4fc0*/  IMAD.MOV.U32 R25, RZ, RZ, R32 ;  /* 0x000000ffff197224 */ /* 0x000fce00078e0020 */
[----:B------:R-:W-:Y:S05]  /*4fd0*/  WARPSYNC.COLLECTIVE R28, `(.L_x_46) ;  /* 0x000000001c087348 */ /* 0x000fea0003c00000 */
[----:B------:R0:W1:Y:S02]  /*4fe0*/  SHFL.BFLY P2, R32, R31, R30, R29 ;  /* 0x0c00001e1f207389 */ /* 0x000064000004001d */
[----:B01----:R-:W-:Y:S01]  /*4ff0*/  ENDCOLLECTIVE ;  /* 0x000000000000791b */ /* 0x003fe20003800000 */
.L_x_46:
[----:B------:R-:W-:-:S05]  /*5000*/  FADD.FTZ R25, R22, R25 ;  /* 0x0000001916197221 */ /* 0x000fca0000010000 */
[----:B------:R-:W-:Y:S01]  /*5010*/  MOV R31, R25 ;  /* 0x00000019001f7202 */ /* 0x000fe20000000f00 */
[----:B------:R-:W-:-:S07]  /*5020*/  IMAD.MOV.U32 R27, RZ, RZ, R32 ;  /* 0x000000ffff1b7224 */ /* 0x000fce00078e0020 */
[----:B------:R-:W-:Y:S05]  /*5030*/  WARPSYNC.COLLECTIVE R28, `(.L_x_47) ;  /* 0x000000001c087348 */ /* 0x000fea0003c00000 */
[----:B------:R0:W1:Y:S02]  /*5040*/  SHFL.BFLY P2, R32, R31, R30, R29 ;  /* 0x0c00001e1f207389 */ /* 0x000064000004001d */
[----:B01----:R-:W-:Y:S01]  /*5050*/  ENDCOLLECTIVE ;  /* 0x000000000000791b */ /* 0x003fe20003800000 */
.L_x_47:
[----:B------:R-:W-:Y:S01]  /*5060*/  FADD.FTZ R27, R24, R27 ;  /* 0x0000001b181b7221 */ /* 0x000fe20000010000 */
[----:B------:R-:W-:-:S03]  /*5070*/  HFMA2.MMA R30, -RZ, RZ, 0, 5.9604644775390625e-08 ;  /* 0x00000001ff1e7435 */ /* 0x000fc600000001ff */
[----:B------:R-:W-:Y:S01]  /*5080*/  IMAD.MOV.U32 R31, RZ, RZ, R27 ;  /* 0x000000ffff1f7224 */ /* 0x000fe200078e001b */
[----:B------:R-:W-:-:S07]  /*5090*/  MOV R16, R32 ;  /* 0x0000002000107202 */ /* 0x000fce0000000f00 */
[----:B------:R-:W-:Y:S05]  /*50a0*/  WARPSYNC.COLLECTIVE R28, `(.L_x_48) ;  /* 0x000000001c087348 */ /* 0x000fea0003c00000 */
[----:B------:R0:W1:Y:S02]  /*50b0*/  SHFL.BFLY P2, R32, R31, R30, R29 ;  /* 0x0c00001e1f207389 */ /* 0x000064000004001d */
[----:B01----:R-:W-:Y:S01]  /*50c0*/  ENDCOLLECTIVE ;  /* 0x000000000000791b */ /* 0x003fe20003800000 */
.L_x_48:
[----:B------:R-:W-:-:S04]  /*50d0*/  FADD.FTZ R16, R25, R16 ;  /* 0x0000001019107221 */ /* 0x000fc80000010000 */
[----:B------:R-:W-:Y:S01]  /*50e0*/  IMAD.MOV.U32 R31, RZ, RZ, R16 ;  /* 0x000000ffff1f7224 */ /* 0x000fe200078e0010 */
[----:B------:R-:W-:-:S07]  /*50f0*/  MOV R26, R32 ;  /* 0x00000020001a7202 */ /* 0x000fce0000000f00 */
[----:B------:R-:W-:Y:S05]  /*5100*/  WARPSYNC.COLLECTIVE R28, `(.L_x_49) ;  /* 0x000000001c087348 */ /* 0x000fea0003c00000 */
[----:B------:R0:W1:Y:S02]  /*5110*/  SHFL.BFLY P2, R32, R31, R30, R29 ;  /* 0x0c00001e1f207389 */ /* 0x000064000004001d */
[----:B01----:R-:W-:Y:S01]  /*5120*/  ENDCOLLECTIVE ;  /* 0x000000000000791b */ /* 0x003fe20003800000 */
.L_x_49:
[----:B------:R-:W-:Y:S01]  /*5130*/  FADD.FTZ R26, R27, R26 ;  /* 0x0000001a1b1a7221 */ /* 0x000fe20000010000 */
[----:B------:R-:W-:Y:S06]  /*5140*/  BRA `(.L_x_50) ;  /* 0xffffffe800c87947 */ /* 0x000fec000383ffff */
.L_x_29:
        /* <DEDUP_REMOVED lines=8> */
.L_x_52:
[----:B------:R-:W-:Y:S05]  /*51d0*/  BSYNC B1 ;  /* 0x0000000000017941 */ /* 0x000fea0003800000 */
.L_x_51:
        /* <DEDUP_REMOVED lines=8> */
.L_x_53:
[----:B------:R-:W-:-:S05]  /*5260*/  FADD.FTZ R23, R23, R16 ;  /* 0x0000001017177221 */ /* 0x000fca0000010000 */
[----:B------:R-:W-:Y:S01]  /*5270*/  MOV R31, R23 ;  /* 0x00000017001f7202 */ /* 0x000fe20000000f00 */
[----:B------:R-:W-:Y:S01]  /*5280*/  IMAD.MOV.U32 R30, RZ, RZ, 0x4 ;  /* 0x00000004ff1e7424 */ /* 0x000fe200078e00ff */
[----:B------:R-:W-:-:S07]  /*5290*/  MOV R22, R32 ;  /* 0x0000002000167202 */ /* 0x000fce0000000f00 */
[----:B------:R-:W-:Y:S05]  /*52a0*/  WARPSYNC.COLLECTIVE R28, `(.L_x_54) ;  /* 0x000000001c087348 */ /* 0x000fea0003c00000 */
[----:B------:R0:W1:Y:S02]  /*52b0*/  SHFL.BFLY P2, R32, R31, R30, R29 ;  /* 0x0c00001e1f207389 */ /* 0x000064000004001d */
[----:B01----:R-:W-:Y:S01]  /*52c0*/  ENDCOLLECTIVE ;  /* 0x000000000000791b */ /* 0x003fe20003800000 */
.L_x_54:
[----:B------:R-:W-:-:S05]  /*52d0*/  FADD.FTZ R22, R22, R17 ;  /* 0x0000001116167221 */ /* 0x000fca0000010000 */
[----:B------:R-:W-:Y:S02]  /*52e0*/  MOV R31, R22 ;  /* 0x00000016001f7202 */ /* 0x000fe40000000f00 */
[----:B------:R-:W-:-:S07]  /*52f0*/  MOV R24, R32 ;  /* 0x0000002000187202 */ /* 0x000fce0000000f00 */
[----:B------:R-:W-:Y:S05]  /*5300*/  WARPSYNC.COLLECTIVE R28, `(.L_x_55) ;  /* 0x000000001c087348 */ /* 0x000fea0003c00000 */
[----:B------:R0:W1:Y:S02]  /*5310*/  SHFL.BFLY P2, R32, R31, R30, R29 ;  /* 0x0c00001e1f207389 */ /* 0x000064000004001d */
[----:B01----:R-:W-:Y:S01]  /*5320*/  ENDCOLLECTIVE ;  /* 0x000000000000791b */ /* 0x003fe20003800000 */
.L_x_55:
[----:B------:R-:W-:Y:S01]  /*5330*/  FADD.FTZ R24, R23, R24 ;  /* 0x0000001817187221 */ /* 0x000fe20000010000 */
[----:B------:R-:W-:-:S04]  /*5340*/  HFMA2.MMA R30, -RZ, RZ, 0, 1.1920928955078125e-07 ;  /* 0x00000002ff1e7435 */ /* 0x000fc800000001ff */
[----:B------:R-:W-:Y:S01]  /*5350*/  MOV R31, R24 ;  /* 0x00000018001f7202 */ /* 0x000fe20000000f00 */
[----:B------:R-:W-:-:S07]  /*5360*/  IMAD.MOV.U32 R25, RZ, RZ, R32 ;  /* 0x000000ffff197224 */ /* 0x000fce00078e0020 */
[----:B------:R-:W-:Y:S05]  /*5370*/  WARPSYNC.COLLECTIVE R28, `(.L_x_56) ;  /* 0x000000001c087348 */ /* 0x000fea0003c00000 */
[----:B------:R0:W1:Y:S02]  /*5380*/  SHFL.BFLY P2, R32, R31, R30, R29 ;  /* 0x0c00001e1f207389 */ /* 0x000064000004001d */
[----:B01----:R-:W-:Y:S01]  /*5390*/  ENDCOLLECTIVE ;  /* 0x000000000000791b */ /* 0x003fe20003800000 */
.L_x_56:
[----:B------:R-:W-:-:S05]  /*53a0*/  FADD.FTZ R25, R22, R25 ;  /* 0x0000001916197221 */ /* 0x000fca0000010000 */
[----:B------:R-:W-:Y:S01]  /*53b0*/  MOV R31, R25 ;  /* 0x00000019001f7202 */ /* 0x000fe20000000f00 */
[----:B------:R-:W-:-:S07]  /*53c0*/  IMAD.MOV.U32 R27, RZ, RZ, R32 ;  /* 0x000000ffff1b7224 */ /* 0x000fce00078e0020 */
[----:B------:R-:W-:Y:S05]  /*53d0*/  WARPSYNC.COLLECTIVE R28, `(.L_x_57) ;  /* 0x000000001c087348 */ /* 0x000fea0003c00000 */
[----:B------:R0:W1:Y:S02]  /*53e0*/  SHFL.BFLY P2, R32, R31, R30, R29 ;  /* 0x0c00001e1f207389 */ /* 0x000064000004001d */
[----:B01----:R-:W-:Y:S01]  /*53f0*/  ENDCOLLECTIVE ;  /* 0x000000000000791b */ /* 0x003fe20003800000 */
.L_x_57:
[----:B------:R-:W-:Y:S01]  /*5400*/  FADD.FTZ R27, R24, R27 ;  /* 0x0000001b181b7221 */ /* 0x000fe20000010000 */
[----:B------:R-:W-:-:S03]  /*5410*/  HFMA2.MMA R30, -RZ, RZ, 0, 5.9604644775390625e-08 ;  /* 0x00000001ff1e7435 */ /* 0x000fc600000001ff */
[----:B------:R-:W-:Y:S01]  /*5420*/  IMAD.MOV.U32 R31, RZ, RZ, R27 ;  /* 0x000000ffff1f7224 */ /* 0x000fe200078e001b */
[----:B------:R-:W-:-:S07]  /*5430*/  MOV R16, R32 ;  /* 0x0000002000107202 */ /* 0x000fce0000000f00 */
[----:B------:R-:W-:Y:S05]  /*5440*/  WARPSYNC.COLLECTIVE R28, `(.L_x_58) ;  /* 0x000000001c087348 */ /* 0x000fea0003c00000 */
[----:B------:R0:W1:Y:S02]  /*5450*/  SHFL.BFLY P2, R32, R31, R30, R29 ;  /* 0x0c00001e1f207389 */ /* 0x000064000004001d */
[----:B01----:R-:W-:Y:S01]  /*5460*/  ENDCOLLECTIVE ;  /* 0x000000000000791b */ /* 0x003fe20003800000 */
.L_x_58:
[----:B------:R-:W-:-:S04]  /*5470*/  FADD.FTZ R16, R25, R16 ;  /* 0x0000001019107221 */ /* 0x000fc80000010000 */
[----:B------:R-:W-:Y:S01]  /*5480*/  IMAD.MOV.U32 R31, RZ, RZ, R16 ;  /* 0x000000ffff1f7224 */ /* 0x000fe200078e0010 */
[----:B------:R-:W-:-:S07]  /*5490*/  MOV R26, R32 ;  /* 0x00000020001a7202 */ /* 0x000fce0000000f00 */
[----:B------:R-:W-:Y:S05]  /*54a0*/  WARPSYNC.COLLECTIVE R28, `(.L_x_59) ;  /* 0x000000001c087348 */ /* 0x000fea0003c00000 */
[----:B------:R0:W1:Y:S02]  /*54b0*/  SHFL.BFLY P2, R32, R31, R30, R29 ;  /* 0x0c00001e1f207389 */ /* 0x000064000004001d */
[----:B01----:R-:W-:Y:S01]  /*54c0*/  ENDCOLLECTIVE ;  /* 0x000000000000791b */ /* 0x003fe20003800000 */
.L_x_59:
[----:B------:R-:W-:Y:S01]  /*54d0*/  FADD.FTZ R26, R27, R26 ;  /* 0x0000001a1b1a7221 */ /* 0x000fe20000010000 */
[----:B------:R-:W-:Y:S06]  /*54e0*/  BRA `(.L_x_60) ;  /* 0xffffffe800847947 */ /* 0x000fec000383ffff */
.L_x_30:
[----:B------:R-:W-:Y:S01]  /*54f0*/  BSSY B0, `(.L_x_61) ;  /* 0x0000008000007945 */ /* 0x000fe20003800000 */
[----:B-1----:R-:W-:Y:S01]  /*5500*/  MOV R31, R18 ;  /* 0x00000012001f7202 */ /* 0x002fe20000000f00 */
[----:B------:R-:W-:Y:S01]  /*5510*/  IMAD.MOV.U32 R29, RZ, RZ, 0x101f ;  /* 0x0000101fff1d7424 */ /* 0x000fe200078e00ff */
[----:B------:R-:W-:Y:S02]  /*5520*/  MOV R30, 0x8 ;  /* 0x00000008001e7802 */ /* 0x000fe40000000f00 */
[----:B------:R-:W-:-:S07]  /*5530*/  MOV R28, 0xffff ;  /* 0x0000ffff001c7802 */ /* 0x000fce0000000f00 */
[----:B0-2---:R-:W-:Y:S05]  /*5540*/  WARPSYNC.COLLECTIVE R28, `(.L_x_62) ;  /* 0x000000001c087348 */ /* 0x005fea0003c00000 */
[----:B------:R1:W3:Y:S02]  /*5550*/  SHFL.BFLY P2, R32, R31, R30, R29 ;  /* 0x0c00001e1f207389 */ /* 0x0002e4000004001d */
[----:B0123--:R-:W-:Y:S01]  /*5560*/  ENDCOLLECTIVE ;  /* 0x000000000000791b */ /* 0x00ffe20003800000 */
.L_x_62:
[----:B------:R-:W-:Y:S05]  /*5570*/  BSYNC B0 ;  /* 0x0000000000007941 */ /* 0x000fea0003800000 */
.L_x_61:
[----:B------:R-:W-:Y:S01]  /*5580*/  HFMA2.MMA R30, -RZ, RZ, 0, 4.76837158203125e-07 ;  /* 0x00000008ff1e7435 */ /* 0x000fe200000001ff */
[----:B------:R-:W-:Y:S01]  /*5590*/  IMAD.MOV.U32 R31, RZ, RZ, R17 ;  /* 0x000000ffff1f7224 */ /* 0x000fe200078e0011 */
[----:B------:R-:W-:Y:S01]  /*55a0*/  MOV R29, 0x101f ;  /* 0x0000101f001d7802 */ /* 0x000fe20000000f00 */
[----:B------:R-:W-:Y:S01]  /*55b0*/  IMAD.MOV.U32 R28, RZ, RZ, 0xffff ;  /* 0x0000ffffff1c7424 */ /* 0x000fe200078e00ff */
[----:B------:R-:W-:Y:S01]  /*55c0*/  MOV R19, R32 ;  /* 0x0000002000137202 */ /* 0x000fe20000000f00 */
[----:B------:R-:W-:Y:S01]  /*55d0*/  @!P0 VIADD R21, R16, 0x14 ;  /* 0x0000001410158836 */ /* 0x000fe20000000000 */
[----:B------:R-:W-:Y:S01]  /*55e0*/  @!P0 SHF.L.U32 R22, R11, 0x1, RZ ;  /* 0x000000010b168819 */ /* 0x000fe200000006ff */
[----:B------:R-:W-:-:S07]  /*55f0*/  IMAD.MOV.U32 R34, RZ, RZ, RZ ;  /* 0x000000ffff227224 */ /* 0x000fce00078e00ff */
[----:B------:R-:W-:Y:S05]  /*5600*/  WARPSYNC.COLLECTIVE R28, `(.L_x_63) ;  /* 0x000000001c087348 */ /* 0x000fea0003c00000 */
[----:B------:R0:W1:Y:S02]  /*5610*/  SHFL.BFLY P2, R32, R31, R30, R29 ;  /* 0x0c00001e1f207389 */ /* 0x000064000004001d */
[----:B01----:R-:W-:Y:S01]  /*5620*/  ENDCOLLECTIVE ;  /* 0x000000000000791b */ /* 0x003fe20003800000 */
.L_x_63:
[----:B------:R-:W-:Y:S01]  /*5630*/  FADD.FTZ R19, R19, R18 ;  /* 0x0000001213137221 */ /* 0x000fe20000010000 */
[----:B------:R-:W-:Y:S01]  /*5640*/  @!P0 LEA R24, R11, UR4, 0x7 ;  /* 0x000000040b188c11 */ /* 0x000fe2000f8e38ff */
[----:B------:R-:W-:Y:S01]  /*5650*/  HFMA2.MMA R36, -RZ, RZ, 0, 0 ;  /* 0x00000000ff247435 */ /* 0x000fe200000001ff */
[----:B------:R-:W-:Y:S01]  /*5660*/  @!P0 LOP3.LUT R21, R21, R22, RZ, 0x3c, !PT ;  /* 0x0000001615158212 */ /* 0x000fe200078e3cff */
[----:B------:R-:W-:Y:S01]  /*5670*/  HFMA2.MMA R25, -RZ, RZ, 0, 0 ;  /* 0x00000000ff197435 */ /* 0x000fe200000001ff */
[----:B------:R-:W-:Y:S02]  /*5680*/  @!P0 SHF.L.U32 R26, R11, 0x1, RZ ;  /* 0x000000010b1a8819 */ /* 0x000fe400000006ff */
[----:B------:R-:W-:Y:S02]  /*5690*/  @!P0 LEA R21, R21, R24, 0x2 ;  /* 0x0000001815158211 */ /* 0x000fe400078e10ff */
[----:B------:R-:W-:-:S03]  /*56a0*/  IADD3 R43, R16, R9, RZ ;  /* 0x00000009102b7210 */ /* 0x000fc60007ffe0ff */
[----:B------:R0:W1:Y:S01]  /*56b0*/  @!P0 LDS R22, [R21] ;  /* 0x0000000015168984 */ /* 0x0000620000000800 */
[----:B------:R-:W-:Y:S01]  /*56c0*/  MOV R31, R19 ;  /* 0x00000013001f7202 */ /* 0x000fe20000000f00 */
[----:B------:R-:W-:Y:S02]  /*56d0*/  IMAD.MOV.U32 R30, RZ, RZ, 0x4 ;  /* 0x00000004ff1e7424 */ /* 0x000fe400078e00ff */
[----:B------:R0:W2:Y:S01]  /*56e0*/  @!P0 LDS R23, [R21+0x500] ;  /* 0x0005000015178984 */ /* 0x0000a20000000800 */
[----:B------:R-:W-:-:S07]  /*56f0*/  FADD.FTZ R18, R32, R17 ;  /* 0x0000001120127221 */ /* 0x000fce0000010000 */
[----:B012---:R-:W-:Y:S05]  /*5700*/  WARPSYNC.COLLECTIVE R28, `(.L_x_64) ;  /* 0x000000001c087348 */ /* 0x007fea0003c00000 */
[----:B------:R3:W4:Y:S02]  /*5710*/  SHFL.BFLY P2, R32, R31, R30, R29 ;  /* 0x0c00001e1f207389 */ /* 0x000724000004001d */
[----:B01234-:R-:W-:Y:S01]  /*5720*/  ENDCOLLECTIVE ;  /* 0x000000000000791b */ /* 0x01ffe20003800000 */
.L_x_64:
[----:B------:R-:W-:Y:S02]  /*5730*/  MOV R31, R18 ;  /* 0x00000012001f7202 */ /* 0x000fe40000000f00 */
[----:B------:R-:W-:-:S07]  /*5740*/  MOV R20, R32 ;  /* 0x0000002000147202 */ /* 0x000fce0000000f00 */
[----:B------:R-:W-:Y:S05]  /*5750*/  WARPSYNC.COLLECTIVE R28, `(.L_x_65) ;  /* 0x000000001c087348 */ /* 0x000fea0003c00000 */
[----:B------:R0:W1:Y:S02]  /*5760*/  SHFL.BFLY P2, R32, R31, R30, R29 ;  /* 0x0c00001e1f207389 */ /* 0x000064000004001d */
[----:B01----:R-:W-:Y:S01]  /*5770*/  ENDCOLLECTIVE ;  /* 0x000000000000791b */ /* 0x003fe20003800000 */
.L_x_65:
[----:B------:R-:W-:Y:S01]  /*5780*/  @!P0 MOV R34, R22 ;  /* 0x0000001600228202 */ /* 0x000fe20000000f00 */
[----:B------:R-:W-:Y:S01]  /*5790*/  FADD.FTZ R20, R19, R20 ;  /* 0x0000001413147221 */ /* 0x000fe20000010000 */
[----:B------:R-:W-:Y:S01]  /*57a0*/  @!P0 IMAD.MOV.U32 R36, RZ, RZ, R23 ;  /* 0x000000ffff248224 */ /* 0x000fe200078e0017 */
[----:B------:R-:W-:-:S04]  /*57b0*/  @!P0 IADD3 R23, R16, 0x28, RZ ;  /* 0x0000002810178810 */ /* 0x000fc80007ffe0ff */
[----:B------:R-:W-:Y:S01]  /*57c0*/  @!P0 LOP3.LUT R23, R23, R26, RZ, 0x3c, !PT ;  /* 0x0000001a17178212 */ /* 0x000fe200078e3cff */
[----:B------:R-:W-:Y:S01]  /*57d0*/  IMAD.MOV.U32 R26, RZ, RZ, RZ ;  /* 0x000000ffff1a7224 */ /* 0x000fe200078e00ff */
[----:B------:R-:W-:Y:S01]  /*57e0*/  MOV R31, R20 ;  /* 0x00000014001f7202 */ /* 0x000fe20000000f00 */
[----:B------:R-:W-:Y:S02]  /*57f0*/  IMAD.MOV.U32 R30, RZ, RZ, 0x2 ;  /* 0x00000002ff1e7424 */ /* 0x000fe400078e00ff */
[----:B------:R-:W-:-:S07]  /*5800*/  FADD.FTZ R17, R18, R32 ;  /* 0x0000002012117221 */ /* 0x000fce0000010000 */
[----:B------:R-:W-:Y:S05]  /*5810*/  WARPSYNC.COLLECTIVE R28, `(.L_x_66) ;  /* 0x000000001c087348 */ /* 0x000fea0003c00000 */
[----:B------:R0:W1:Y:S02]  /*5820*/  SHFL.BFLY P2, R32, R31, R30, R29 ;  /* 0x0c00001e1f207389 */ /* 0x000064000004001d */
[----:B01----:R-:W-:Y:S01]  /*5830*/  ENDCOLLECTIVE ;  /* 0x000000000000791b */ /* 0x003fe20003800000 */
.L_x_66:
[----:B------:R-:W-:Y:S02]  /*5840*/  MOV R31, R17 ;  /* 0x00000011001f7202 */ /* 0x000fe40000000f00 */
[----:B------:R-:W-:-:S07]  /*5850*/  MOV R19, R32 ;  /* 0x0000002000137202 */ /* 0x000fce0000000f00 */
[----:B------:R-:W-:Y:S05]  /*5860*/  WARPSYNC.COLLECTIVE R28, `(.L_x_67) ;  /* 0x000000001c087348 */ /* 0x000fea0003c00000 */
[----:B------:R0:W1:Y:S02]  /*5870*/  SHFL.BFLY P2, R32, R31, R30, R29 ;  /* 0x0c00001e1f207389 */ /* 0x000064000004001d */
[----:B01----:R-:W-:Y:S01]  /*5880*/  ENDCOLLECTIVE ;  /* 0x000000000000791b */ /* 0x003fe20003800000 */
.L_x_67:
[----:B------:R-:W-:Y:S01]  /*5890*/  FADD.FTZ R19, R20, R19 ;  /* 0x0000001314137221 */ /* 0x000fe20000010000 */
[----:B------:R-:W-:-:S04]  /*58a0*/  HFMA2.MMA R30, -RZ, RZ, 0, 5.9604644775390625e-08 ;  /* 0x00000001ff1e7435 */ /* 0x000fc800000001ff */
[----:B------:R-:W-:Y:S01]  /*58b0*/  MOV R31, R19 ;  /* 0x00000013001f7202 */ /* 0x000fe20000000f00 */
[----:B------:R-:W-:-:S07]  /*58c0*/  FADD.FTZ R18, R17, R32 ;  /* 0x0000002011127221 */ /* 0x000fce0000010000 */
[----:B------:R-:W-:Y:S05]  /*58d0*/  WARPSYNC.COLLECTIVE R28, `(.L_x_68) ;  /* 0x000000001c087348 */ /* 0x000fea0003c00000 */
[----:B------:R0:W1:Y:S02]  /*58e0*/  SHFL.BFLY P2, R32, R31, R30, R29 ;  /* 0x0c00001e1f207389 */ /* 0x000064000004001d */
[----:B01----:R-:W-:Y:S01]  /*58f0*/  ENDCOLLECTIVE ;  /* 0x000000000000791b */ /* 0x003fe20003800000 */
.L_x_68:
[----:B------:R-:W-:Y:S01]  /*5900*/  MOV R31, R18 ;  /* 0x00000012001f7202 */ /* 0x000fe20000000f00 */
[----:B------:R-:W-:-:S07]  /*5910*/  IMAD.MOV.U32 R20, RZ, RZ, R32 ;  /* 0x000000ffff147224 */ /* 0x000fce00078e0020 */
[----:B------:R-:W-:Y:S05]  /*5920*/  WARPSYNC.COLLECTIVE R28, `(.L_x_69) ;  /* 0x000000001c087348 */ /* 0x000fea0003c00000 */
[----:B------:R0:W1:Y:S02]  /*5930*/  SHFL.BFLY P2, R32, R31, R30, R29 ;  /* 0x0c00001e1f207389 */ /* 0x000064000004001d */
[----:B01----:R-:W-:Y:S01]  /*5940*/  ENDCOLLECTIVE ;  /* 0x000000000000791b */ /* 0x003fe20003800000 */
.L_x_69:
[----:B------:R-:W-:Y:S01]  /*5950*/  FADD.FTZ R19, R19, R20 ;  /* 0x0000001413137221 */ /* 0x000fe20000010000 */
[----:B------:R-:W-:Y:S01]  /*5960*/  HFMA2.MMA R30, -RZ, RZ, 0, 4.76837158203125e-07 ;  /* 0x00000008ff1e7435 */ /* 0x000fe200000001ff */
[----:B------:R-:W-:Y:S01]  /*5970*/  IMAD.MOV.U32 R31, RZ, RZ, R34 ;  /* 0x000000ffff1f7224 */ /* 0x000fe200078e0022 */
[----:B------:R-:W-:-:S09]  /*5980*/  MOV R17, R32 ;  /* 0x0000002000117202 */ /* 0x000fd20000000f00 */
[----:B------:R-:W-:Y:S05]  /*5990*/  WARPSYNC.COLLECTIVE R28, `(.L_x_70) ;  /* 0x000000001c087348 */ /* 0x000fea0003c00000 */
[----:B------:R0:W1:Y:S02]  /*59a0*/  SHFL.BFLY P2, R32, R31, R30, R29 ;  /* 0x0c00001e1f207389 */ /* 0x000064000004001d */
[----:B01----:R-:W-:Y:S01]  /*59b0*/  ENDCOLLECTIVE ;  /* 0x000000000000791b */ /* 0x003fe20003800000 */
.L_x_70:
[----:B------:R-:W-:Y:S01]  /*59c0*/  FADD.FTZ R46, R18, R17 ;  /* 0x00000011122e7221 */ /* 0x000fe20000010000 */
[----:B------:R-:W-:Y:S01]  /*59d0*/  IMAD.MOV.U32 R31, RZ, RZ, R36 ;  /* 0x000000ffff1f7224 */ /* 0x000fe200078e0024 */
[----:B------:R-:W-:-:S07]  /*59e0*/  MOV R33, R32 ;  /* 0x0000002000217202 */ /* 0x000fce0000000f00 */
[----:B------:R-:W-:Y:S05]  /*59f0*/  WARPSYNC.COLLECTIVE R28, `(.L_x_71) ;  /* 0x000000001c087348 */ /* 0x000fea0003c00000 */
[----:B------:R0:W1:Y:S02]  /*5a00*/  SHFL.BFLY P2, R32, R31, R30, R29 ;  /* 0x0c00001e1f207389 */ /* 0x000064000004001d */
[----:B01----:R-:W-:Y:S01]  /*5a10*/  ENDCOLLECTIVE ;  /* 0x000000000000791b */ /* 0x003fe20003800000 */
.L_x_71:
[----:B------:R-:W-:Y:S01]  /*5a20*/  FADD.FTZ R33, R33, R34 ;  /* 0x0000002221217221 */ /* 0x000fe20000010000 */
[----:B------:R-:W-:-:S03]  /*5a30*/  HFMA2.MMA R30, -RZ, RZ, 0, 2.384185791015625e-07 ;  /* 0x00000004ff1e7435 */ /* 0x000fc600000001ff */
[----:B------:R-:W-:Y:S01]  /*5a40*/  IMAD.MOV.U32 R31, RZ, RZ, R33 ;  /* 0x000000ffff1f7224 */ /* 0x000fe200078e0021 */
[----:B------:R-:W-:-:S07]  /*5a50*/  MOV R35, R32 ;  /* 0x0000002000237202 */ /* 0x000fce0000000f00 */
[----:B------:R-:W-:Y:S05]  /*5a60*/  WARPSYNC.COLLECTIVE R28, `(.L_x_72) ;  /* 0x000000001c087348 */ /* 0x000fea0003c00000 */
[----:B------:R0:W1:Y:S02]  /*5a70*/  SHFL.BFLY P2, R32, R31, R30, R29 ;  /* 0x0c00001e1f207389 */ /* 0x000064000004001d */
[----:B01----:R-:W-:Y:S01]  /*5a80*/  ENDCOLLECTIVE ;  /* 0x000000000000791b */ /* 0x003fe20003800000 */
.L_x_72:
[----:B------:R-:W-:-:S04]  /*5a90*/  FADD.FTZ R35, R35, R36 ;  /* 0x0000002423237221 */ /* 0x000fc80000010000 */
[----:B------:R-:W-:Y:S01]  /*5aa0*/  IMAD.MOV.U32 R31, RZ, RZ, R35 ;  /* 0x000000ffff1f7224 */ /* 0x000fe200078e0023 */
[----:B------:R-:W-:-:S07]  /*5ab0*/  MOV R22, R32 ;  /* 0x0000002000167202 */ /* 0x000fce0000000f00 */
[----:B------:R-:W-:Y:S05]  /*5ac0*/  WARPSYNC.COLLECTIVE R28, `(.L_x_73) ;  /* 0x000000001c087348 */ /* 0x000fea0003c00000 */
[----:B------:R0:W1:Y:S02]  /*5ad0*/  SHFL.BFLY P2, R32, R31, R30, R29 ;  /* 0x0c00001e1f207389 */ /* 0x000064000004001d */
[----:B01----:R-:W-:Y:S01]  /*5ae0*/  ENDCOLLECTIVE ;  /* 0x000000000000791b */ /* 0x003fe20003800000 */
.L_x_73:
[----:B------:R-:W-:Y:S01]  /*5af0*/  FADD.FTZ R37, R33, R22 ;  /* 0x0000001621257221 */ /* 0x000fe20000010000 */
[----:B------:R-:W-:-:S04]  /*5b00*/  HFMA2.MMA R30, -RZ, RZ, 0, 1.1920928955078125e-07 ;  /* 0x00000002ff1e7435 */ /* 0x000fc800000001ff */
[----:B------:R-:W-:Y:S02]  /*5b10*/  MOV R31, R37 ;  /* 0x00000025001f7202 */ /* 0x000fe40000000f00 */
[----:B------:R-:W-:Y:S02]  /*5b20*/  MOV R38, R32 ;  /* 0x0000002000267202 */ /* 0x000fe40000000f00 */
[----:B------:R-:W-:-:S03]  /*5b30*/  @!P0 LEA R32, R11, UR4, 0x7 ;  /* 0x000000040b208c11 */ /* 0x000fc6000f8e38ff */
[----:B------:R-:W-:Y:S02]  /*5b40*/  FADD.FTZ R38, R35, R38 ;  /* 0x0000002623267221 */ /* 0x000fe40000010000 */
[----:B------:R-:W-:-:S07]  /*5b50*/  @!P0 IMAD R24, R23, 0x4, R32 ;  /* 0x0000000417188824 */ /* 0x000fce00078e0220 */
[----:B------:R-:W-:Y:S05]  /*5b60*/  WARPSYNC.COLLECTIVE R28, `(.L_x_74) ;  /* 0x000000001c087348 */ /* 0x000fea0003c00000 */
[----:B------:R0:W1:Y:S02]  /*5b70*/  SHFL.BFLY P2, R32, R31, R30, R29 ;  /* 0x0c00001e1f207389 */ /* 0x000064000004001d */
[----:B01----:R-:W-:Y:S01]  /*5b80*/  ENDCOLLECTIVE ;  /* 0x000000000000791b */ /* 0x003fe20003800000 */
.L_x_74:
[----:B------:R-:W-:Y:S01]  /*5b90*/  IMAD.MOV.U32 R23, RZ, RZ, RZ ;  /* 0x000000ffff177224 */ /* 0x000fe200078e00ff */
[----:B------:R0:W1:Y:S04]  /*5ba0*/  @!P0 LDS R27, [R24] ;  /* 0x00000000181b8984 */ /* 0x0000680000000800 */
[----:B------:R0:W2:Y:S01]  /*5bb0*/  @!P0 LDS R39, [R24+0x500] ;  /* 0x0005000018278984 */ /* 0x0000a20000000800 */
[----:B------:R-:W-:Y:S01]  /*5bc0*/  MOV R31, R38 ;  /* 0x00000026001f7202 */ /* 0x000fe20000000f00 */
[----:B------:R-:W-:-:S07]  /*5bd0*/  IMAD.MOV.U32 R22, RZ, RZ, R32 ;  /* 0x000000ffff167224 */ /* 0x000fce00078e0020 */
[----:B012---:R-:W-:Y:S05]  /*5be0*/  WARPSYNC.COLLECTIVE R28, `(.L_x_75) ;  /* 0x000000001c087348 */ /* 0x007fea0003c00000 */
[----:B------:R3:W4:Y:S02]  /*5bf0*/  SHFL.BFLY P2, R32, R31, R30, R29 ;  /* 0x0c00001e1f207389 */ /* 0x000724000004001d */
[----:B01234-:R-:W-:Y:S01]  /*5c00*/  ENDCOLLECTIVE ;  /* 0x000000000000791b */ /* 0x01ffe20003800000 */
.L_x_75:
[----:B------:R-:W-:Y:S01]  /*5c10*/  FADD.FTZ R37, R37, R22 ;  /* 0x0000001625257221 */ /* 0x000fe20000010000 */
[----:B------:R-:W-:-:S04]  /*5c20*/  HFMA2.MMA R30, -RZ, RZ, 0, 5.9604644775390625e-08 ;  /* 0x00000001ff1e7435 */ /* 0x000fc800000001ff */
[----:B------:R-:W-:Y:S02]  /*5c30*/  MOV R31, R37 ;  /* 0x00000025001f7202 */ /* 0x000fe40000000f00 */
[----:B------:R-:W-:Y:S01]  /*5c40*/  @!P0 MOV R26, R27 ;  /* 0x0000001b001a8202 */ /* 0x000fe20000000f00 */
[----:B------:R-:W-:Y:S01]  /*5c50*/  @!P0 IMAD.MOV.U32 R25, RZ, RZ, R39 ;  /* 0x000000ffff198224 */ /* 0x000fe200078e0027 */
[----:B------:R-:W-:-:S07]  /*5c60*/  MOV R21, R32 ;  /* 0x0000002000157202 */ /* 0x000fce0000000f00 */
[----:B------:R-:W-:Y:S05]  /*5c70*/  WARPSYNC.COLLECTIVE R28, `(.L_x_76) ;  /* 0x000000001c087348 */ /* 0x000fea0003c00000 */
[----:B------:R0:W1:Y:S02]  /*5c80*/  SHFL.BFLY P2, R32, R31, R30, R29 ;  /* 0x0c00001e1f207389 */ /* 0x000064000004001d */
[----:B01----:R-:W-:Y:S01]  /*5c90*/  ENDCOLLECTIVE ;  /* 0x000000000000791b */ /* 0x003fe20003800000 */
.L_x_76:
[----:B------:R-:W-:Y:S01]  /*5ca0*/  FADD.FTZ R38, R38, R21 ;  /* 0x0000001526267221 */ /* 0x000fe20000010000 */
[----:B------:R-:W-:-:S04]  /*5cb0*/  HFMA2.MMA R21, -RZ, RZ, 0, 0 ;  /* 0x00000000ff157435 */ /* 0x000fc800000001ff */
[----:B------:R-:W-:Y:S01]  /*5cc0*/  MOV R31, R38 ;  /* 0x00000026001f7202 */ /* 0x000fe20000000f00 */
[----:B------:R-:W-:-:S07]  /*5cd0*/  IMAD.MOV.U32 R36, RZ, RZ, R32 ;  /* 0x000000ffff247224 */ /* 0x000fce00078e0020 */
[----:B------:R-:W-:Y:S05]  /*5ce0*/  WARPSYNC.COLLECTIVE R28, `(.L_x_77) ;  /* 0x000000001c087348 */ /* 0x000fea0003c00000 */
[----:B------:R0:W1:Y:S02]  /*5cf0*/  SHFL.BFLY P2, R32, R31, R30, R29 ;  /* 0x0c00001e1f207389 */ /* 0x000064000004001d */
[----:B01----:R-:W-:Y:S01]  /*5d00*/  ENDCOLLECTIVE ;  /* 0x000000000000791b */ /* 0x003fe20003800000 */
.L_x_77:
[----:B------:R-:W-:Y:S01]  /*5d10*/  FADD.FTZ R36, R37, R36 ;  /* 0x0000002425247221 */ /* 0x000fe20000010000 */
[----:B------:R-:W-:Y:S01]  /*5d20*/  HFMA2.MMA R30, -RZ, RZ, 0, 4.76837158203125e-07 ;  /* 0x00000008ff1e7435 */ /* 0x000fe200000001ff */
[----:B------:R-:W-:Y:S01]  /*5d30*/  IMAD.MOV.U32 R31, RZ, RZ, R26 ;  /* 0x000000ffff1f7224 */ /* 0x000fe200078e001a */
[----:B------:R-:W-:-:S09]  /*5d40*/  MOV R35, R32 ;  /* 0x0000002000237202 */ /* 0x000fd20000000f00 */
[----:B------:R-:W-:Y:S05]  /*5d50*/  WARPSYNC.COLLECTIVE R28, `(.L_x_78) ;  /* 0x000000001c087348 */ /* 0x000fea0003c00000 */
[----:B------:R0:W1:Y:S02]  /*5d60*/  SHFL.BFLY P2, R32, R31, R30, R29 ;  /* 0x0c00001e1f207389 */ /* 0x000064000004001d */
[----:B01----:R-:W-:Y:S01]  /*5d70*/  ENDCOLLECTIVE ;  /* 0x000000000000791b */ /* 0x003fe20003800000 */
.L_x_78:
[----:B------:R-:W-:Y:S01]  /*5d80*/  FADD.FTZ R35, R38, R35 ;  /* 0x0000002326237221 */ /* 0x000fe20000010000 */
[----:B------:R-:W-:Y:S01]  /*5d90*/  IMAD.MOV.U32 R31, RZ, RZ, R25 ;  /* 0x000000ffff1f7224 */ /* 0x000fe200078e0019 */
[----:B------:R-:W-:-:S07]  /*5da0*/  MOV R27, R32 ;  /* 0x00000020001b7202 */ /* 0x000fce0000000f00 */
[----:B------:R-:W-:Y:S05]  /*5db0*/  WARPSYNC.COLLECTIVE R28, `(.L_x_79) ;  /* 0x000000001c087348 */ /* 0x000fea0003c00000 */
[----:B------:R0:W1:Y:S02]  /*5dc0*/  SHFL.BFLY P2, R32, R31, R30, R29 ;  /* 0x0c00001e1f207389 */ /* 0x000064000004001d */
[----:B01----:R-:W-:Y:S01]  /*5dd0*/  ENDCOLLECTIVE ;  /* 0x000000000000791b */ /* 0x003fe20003800000 */
.L_x_79:
[----:B------:R-:W-:Y:S01]  /*5de0*/  FADD.FTZ R27, R27, R26 ;  /* 0x0000001a1b1b7221 */ /* 0x000fe20000010000 */
[----:B------:R-:W-:Y:S01]  /*5df0*/  @!P0 SHF.L.U32 R26, R11, 0x1, RZ ;  /* 0x000000010b1a8819 */ /* 0x000fe200000006ff */
[----:B------:R-:W-:Y:S02]  /*5e00*/  HFMA2.MMA R30, -RZ, RZ, 0, 2.384185791015625e-07 ;  /* 0x00000004ff1e7435 */ /* 0x000fe400000001ff */
[----:B------:R-:W-:Y:S01]  /*5e10*/  IMAD.MOV.U32 R31, RZ, RZ, R27 ;  /* 0x000000ffff1f7224 */ /* 0x000fe200078e001b */
[----:B------:R-:W-:-:S08]  /*5e20*/  MOV R40, R32 ;  /* 0x0000002000287202 */ /* 0x000fd00000000f00 */
[----:B------:R-:W-:Y:S05]  /*5e30*/  WARPSYNC.COLLECTIVE R28, `(.L_x_80) ;  /* 0x000000001c087348 */ /* 0x000fea0003c00000 */
[----:B------:R0:W1:Y:S02]  /*5e40*/  SHFL.BFLY P2, R32, R31, R30, R29 ;  /* 0x0c00001e1f207389 */ /* 0x000064000004001d */
[----:B01----:R-:W-:Y:S01]  /*5e50*/  ENDCOLLECTIVE ;  /* 0x000000000000791b */ /* 0x003fe20003800000 */
.L_x_80:
[----:B------:R-:W-:Y:S01]  /*5e60*/  FADD.FTZ R34, R40, R25 ;  /* 0x0000001928227221 */ /* 0x000fe20000010000 */
[----:B------:R-:W-:-:S04]  /*5e70*/  @!P0 IADD3 R25, R16, 0x3c, RZ ;  /* 0x0000003c10198810 */ /* 0x000fc80007ffe0ff */
[----:B------:R-:W-:Y:S01]  /*5e80*/  @!P0 LOP3.LUT R25, R25, R26, RZ, 0x3c, !PT ;  /* 0x0000001a19198212 */ /* 0x000fe200078e3cff */
[----:B------:R-:W-:Y:S01]  /*5e90*/  IMAD.MOV.U32 R31, RZ, RZ, R34 ;  /* 0x000000ffff1f7224 */ /* 0x000fe200078e0022 */
[----:B------:R-:W-:-:S07]  /*5ea0*/  MOV R40, R32 ;  /* 0x0000002000287202 */ /* 0x000fce0000000f00 */
[----:B------:R-:W-:Y:S05]  /*5eb0*/  WARPSYNC.COLLECTIVE R28, `(.L_x_81) ;  /* 0x000000001c087348 */ /* 0x000fea0003c00000 */
[----:B------:R0:W1:Y:S02]  /*5ec0*/  SHFL.BFLY P2, R32, R31, R30, R29 ;  /* 0x0c00001e1f207389 */ /* 0x000064000004001d */
[----:B01----:R-:W-:Y:S01]  /*5ed0*/  ENDCOLLECTIVE ;  /* 0x000000000000791b */ /* 0x003fe20003800000 */
.L_x_81:
        /* <DEDUP_REMOVED lines=10> */
.L_x_82:
[----:B------:R0:W1:Y:S04]  /*5f80*/  @!P0 LDS R24, [R41] ;  /* 0x0000000029188984 */ /* 0x0000680000000800 */
[----:B------:R0:W2:Y:S01]  /*5f90*/  @!P0 LDS R22, [R41+0x500] ;  /* 0x0005000029168984 */ /* 0x0000a20000000800 */
[----:B------:R-:W-:Y:S01]  /*5fa0*/  MOV R31, R39 ;  /* 0x00000027001f7202 */ /* 0x000fe20000000f00 */
[----:B------:R-:W-:-:S07]  /*5fb0*/  IMAD.MOV.U32 R25, RZ, RZ, R32 ;  /* 0x000000ffff197224 */ /* 0x000fce00078e0020 */
[----:B012---:R-:W-:Y:S05]  /*5fc0*/  WARPSYNC.COLLECTIVE R28, `(.L_x_83) ;  /* 0x000000001c087348 */ /* 0x007fea0003c00000 */
[----:B------:R3:W4:Y:S02]  /*5fd0*/  SHFL.BFLY P2, R32, R31, R30, R29 ;  /* 0x0c00001e1f207389 */ /* 0x000724000004001d */
[----:B01234-:R-:W-:Y:S01]  /*5fe0*/  ENDCOLLECTIVE ;  /* 0x000000000000791b */ /* 0x01ffe20003800000 */
.L_x_83:
[----:B------:R-:W-:-:S04]  /*5ff0*/  FADD.FTZ R40, R40, R25 ;  /* 0x0000001928287221 */ /* 0x000fc80000010000 */
[----:B------:R-:W-:Y:S01]  /*6000*/  IMAD.MOV.U32 R31, RZ, RZ, R40 ;  /* 0x000000ffff1f7224 */ /* 0x000fe200078e0028 */
[----:B------:R-:W-:Y:S02]  /*6010*/  MOV R30, 0x1 ;  /* 0x00000001001e7802 */ /* 0x000fe40000000f00 */
[----:B------:R-:W-:Y:S02]  /*6020*/  @!P0 MOV R23, R24 ;  /* 0x0000001800178202 */ /* 0x000fe40000000f00 */
[----:B------:R-:W-:Y:S02]  /*6030*/  @!P0 MOV R21, R22 ;  /* 0x0000001600158202 */ /* 0x000fe40000000f00 */
[----:B------:R-:W-:-:S07]  /*6040*/  MOV R26, R32 ;  /* 0x00000020001a7202 */ /* 0x000fce0000000f00 */
[----:B------:R-:W-:Y:S05]  /*6050*/  WARPSYNC.COLLECTIVE R28, `(.L_x_84) ;  /* 0x000000001c087348 */ /* 0x000fea0003c00000 */
[----:B------:R0:W1:Y:S02]  /*6060*/  SHFL.BFLY P2, R32, R31, R30, R29 ;  /* 0x0c00001e1f207389 */ /* 0x000064000004001d */
[----:B01----:R-:W-:Y:S01]  /*6070*/  ENDCOLLECTIVE ;  /* 0x000000000000791b */ /* 0x003fe20003800000 */
.L_x_84:
[----:B------:R-:W-:Y:S01]  /*6080*/  ISETP.NE.AND P0, PT, R11, RZ, PT ;  /* 0x000000ff0b00720c */ /* 0x000fe20003f05270 */
[----:B------:R-:W-:-:S04]  /*6090*/  FADD.FTZ R39, R39, R26 ;  /* 0x0000001a27277221 */ /* 0x000fc80000010000 */
[----:B------:R-:W-:-:S08]  /*60a0*/  IMAD.MOV.U32 R31, RZ, RZ, R39 ;  /* 0x000000ffff1f7224 */ /* 0x000fd000078e0027 */
[----:B------:R-:W0:Y:S01]  /*60b0*/  @!P0 LDC.64 R26, c[0x0][0x218] ;  /* 0x00008600ff1a8b82 */ /* 0x000e220000000a00 */
[----:B------:R-:W-:-:S07]  /*60c0*/  @!P0 F2FP.BF16.F32.PACK_AB R46, RZ, R46 ;  /* 0x0000002eff2e823e */ /* 0x000fce00000010ff */
[----:B------:R-:W1:Y:S01]  /*60d0*/  @!P0 LDC.64 R16, c[0x0][0x220] ;  /* 0x00008800ff108b82 */ /* 0x000e620000000a00 */
[----:B------:R-:W-:-:S07]  /*60e0*/  MOV R41, R32 ;  /* 0x0000002000297202 */ /* 0x000fce0000000f00 */
[----:B01----:R-:W-:Y:S05]  /*60f0*/  WARPSYNC.COLLECTIVE R28, `(.L_x_85) ;  /* 0x000000001c087348 */ /* 0x003fea0003c00000 */
[----:B------:R2:W3:Y:S02]  /*6100*/  SHFL.BFLY P2, R32, R31, R30, R29 ;  /* 0x0c00001e1f207389 */ /* 0x0004e4000004001d */
[----:B0123--:R-:W-:Y:S01]  /*6110*/  ENDCOLLECTIVE ;  /* 0x000000000000791b */ /* 0x00ffe20003800000 */
.L_x_85:
[----:B------:R-:W-:Y:S01]  /*6120*/  FADD.FTZ R40, R40, R41 ;  /* 0x0000002928287221 */ /* 0x000fe20000010000 */
[----:B------:R-:W-:Y:S01]  /*6130*/  @!P0 IMAD.WIDE R26, R43, 0x2, R26 ;  /* 0x000000022b1a8825 */ /* 0x000fe200078e021a */
[----:B------:R-:W-:-:S03]  /*6140*/  MOV R31, R23 ;  /* 0x00000017001f7202 */ /* 0x000fc60000000f00 */
[----:B------:R-:W-:Y:S02]  /*6150*/  IMAD.MOV.U32 R30, RZ, RZ, 0x8 ;  /* 0x00000008ff1e7424 */ /* 0x000fe400078e00ff */
[----:B------:R-:W-:Y:S01]  /*6160*/  @!P0 IMAD.WIDE R16, R43, 0x2, R16 ;  /* 0x000000022b108825 */ /* 0x000fe200078e0210 */
[----:B------:R-:W-:-:S07]  /*6170*/  MOV R42, R32 ;  /* 0x00000020002a7202 */ /* 0x000fce0000000f00 */
[----:B------:R-:W-:Y:S05]  /*6180*/  WARPSYNC.COLLECTIVE R28, `(.L_x_86) ;  /* 0x000000001c087348 */ /* 0x000fea0003c00000 */
[----:B------:R0:W1:Y:S02]  /*6190*/  SHFL.BFLY P2, R32, R31, R30, R29 ;  /* 0x0c00001e1f207389 */ /* 0x000064000004001d */
[----:B01----:R-:W-:Y:S01]  /*61a0*/  ENDCOLLECTIVE ;  /* 0x000000000000791b */ /* 0x003fe20003800000 */
.L_x_86:
[----:B------:R-:W-:Y:S01]  /*61b0*/  FADD.FTZ R39, R39, R42 ;  /* 0x0000002a27277221 */ /* 0x000fe20000010000 */
[----:B------:R-:W-:Y:S01]  /*61c0*/  IMAD.MOV.U32 R31, RZ, RZ, R21 ;  /* 0x000000ffff1f7224 */ /* 0x000fe200078e0015 */
[----:B------:R-:W-:-:S07]  /*61d0*/  MOV R44, R32 ;  /* 0x00000020002c7202 */ /* 0x000fce0000000f00 */
[----:B------:R-:W-:Y:S05]  /*61e0*/  WARPSYNC.COLLECTIVE R28, `(.L_x_87) ;  /* 0x000000001c087348 */ /* 0x000fea0003c00000 */
[----:B------:R0:W1:Y:S02]  /*61f0*/  SHFL.BFLY P2, R32, R31, R30, R29 ;  /* 0x0c00001e1f207389 */ /* 0x000064000004001d */
[----:B01----:R-:W-:Y:S01]  /*6200*/  ENDCOLLECTIVE ;  /* 0x000000000000791b */ /* 0x003fe20003800000 */
.L_x_87:
[----:B------:R-:W-:-:S05]  /*6210*/  FADD.FTZ R44, R44, R23 ;  /* 0x000000172c2c7221 */ /* 0x000fca0000010000 */
[----:B------:R-:W-:Y:S01]  /*6220*/  MOV R31, R44 ;  /* 0x0000002c001f7202 */ /* 0x000fe20000000f00 */
[----:B------:R-:W-:Y:S01]  /*6230*/  IMAD.MOV.U32 R30, RZ, RZ, 0x4 ;  /* 0x00000004ff1e7424 */ /* 0x000fe200078e00ff */
[----:B------:R-:W-:-:S07]  /*6240*/  MOV R24, R32 ;  /* 0x0000002000187202 */ /* 0x000fce0000000f00 */
[----:B------:R-:W-:Y:S05]  /*6250*/  WARPSYNC.COLLECTIVE R28, `(.L_x_88) ;  /* 0x000000001c087348 */ /* 0x000fea0003c00000 */
[----:B------:R0:W1:Y:S02]  /*6260*/  SHFL.BFLY P2, R32, R31, R30, R29 ;  /* 0x0c00001e1f207389 */ /* 0x000064000004001d */
[----:B01----:R-:W-:Y:S01]  /*6270*/  ENDCOLLECTIVE ;  /* 0x000000000000791b */ /* 0x003fe20003800000 */
.L_x_88:
[----:B------:R-:W-:Y:S02]  /*6280*/  FADD.FTZ R33, R24, R21 ;  /* 0x0000001518217221 */ /* 0x000fe40000010000 */
[----:B------:R-:W0:Y:S08]  /*6290*/  @!P0 LDC.64 R24, c[0x0][0x220] ;  /* 0x00008800ff188b82 */ /* 0x000e300000000a00 */
[----:B------:R-:W1:Y:S01]  /*62a0*/  @!P0 LDC.64 R20, c[0x0][0x220] ;  /* 0x00008800ff148b82 */ /* 0x000e620000000a00 */
[----:B------:R-:W-:-:S02]  /*62b0*/  MOV R31, R33 ;  /* 0x00000021001f7202 */ /* 0x000fc40000000f00 */
[----:B------:R-:W-:-:S07]  /*62c0*/  MOV R23, R32 ;  /* 0x0000002000177202 */ /* 0x000fce0000000f00 */
[----:B01----:R-:W-:Y:S05]  /*62d0*/  WARPSYNC.COLLECTIVE R28, `(.L_x_89) ;  /* 0x000000001c087348 */ /* 0x003fea0003c00000 */
[----:B------:R2:W3:Y:S02]  /*62e0*/  SHFL.BFLY P2, R32, R31, R30, R29 ;  /* 0x0c00001e1f207389 */ /* 0x0004e4000004001d */
[----:B0123--:R-:W-:Y:S01]  /*62f0*/  ENDCOLLECTIVE ;  /* 0x000000000000791b */ /* 0x00ffe20003800000 */
.L_x_89:
[----:B------:R-:W-:Y:S01]  /*6300*/  FADD.FTZ R44, R44, R23 ;  /* 0x000000172c2c7221 */ /* 0x000fe20000010000 */
[C---:B------:R-:W-:Y:S01]  /*6310*/  @!P0 IMAD.WIDE R24, R43.reuse, 0x2, R24 ;  /* 0x000000022b188825 */ /* 0x040fe200078e0218 */
[----:B------:R-:W0:Y:S03]  /*6320*/  @!P0 LDC.64 R22, c[0x0][0x218] ;  /* 0x00008600ff168b82 */ /* 0x000e260000000a00 */
[----:B------:R-:W-:Y:S01]  /*6330*/  @!P0 IMAD.WIDE R20, R43, 0x2, R20 ;  /* 0x000000022b148825 */ /* 0x000fe200078e0214 */
[----:B------:R-:W-:Y:S01]  /*6340*/  HFMA2.MMA R30, -RZ, RZ, 0, 1.1920928955078125e-07 ;  /* 0x00000002ff1e7435 */ /* 0x000fe200000001ff */
[----:B------:R-:W-:Y:S02]  /*6350*/  MOV R31, R44 ;  /* 0x0000002c001f7202 */ /* 0x000fe40000000f00 */
[----:B------:R-:W-:-:S08]  /*6360*/  IMAD.MOV.U32 R34, RZ, RZ, R32 ;  /* 0x000000ffff227224 */ /* 0x000fd000078e0020 */
[----:B0-----:R-:W-:Y:S05]  /*6370*/  WARPSYNC.COLLECTIVE R28, `(.L_x_90) ;  /* 0x000000001c087348 */ /* 0x001fea0003c00000 */
[----:B------:R1:W2:Y:S02]  /*6380*/  SHFL.BFLY P2, R32, R31, R30, R29 ;  /* 0x0c00001e1f207389 */ /* 0x0002a4000004001d */
[----:B012---:R-:W-:Y:S01]  /*6390*/  ENDCOLLECTIVE ;  /* 0x000000000000791b */ /* 0x007fe20003800000 */
.L_x_90:
[----:B------:R-:W-:Y:S01]  /*63a0*/  FADD.FTZ R33, R33, R34 ;  /* 0x0000002221217221 */ /* 0x000fe20000010000 */
[----:B------:R-:W-:-:S04]  /*63b0*/  @!P0 IMAD.WIDE R22, R43, 0x2, R22 ;  /* 0x000000022b168825 */ /* 0x000fc800078e0216 */
[----:B------:R-:W-:Y:S01]  /*63c0*/  MOV R31, R33 ;  /* 0x00000021001f7202 */ /* 0x000fe20000000f00 */
[----:B------:R-:W-:Y:S01]  /*63d0*/  IMAD.MOV.U32 R45, RZ, RZ, R32 ;  /* 0x000000ffff2d7224 */ /* 0x000fe200078e0020 */
[----:B------:R-:W-:Y:S02]  /*63e0*/  @!P0 F2FP.BF16.F32.PACK_AB R32, RZ, R19 ;  /* 0x00000013ff20823e */ /* 0x000fe400000010ff */
[----:B------:R-:W0:Y:S01]  /*63f0*/  @!P0 LDC.64 R18, c[0x0][0x218] ;  /* 0x00008600ff128b82 */ /* 0x000e220000000a00 */
[----:B------:R-:W-:Y:S01]  /*6400*/  FADD.FTZ R44, R44, R45 ;  /* 0x0000002d2c2c7221 */ /* 0x000fe20000010000 */
[----:B------:R-:W-:-:S07]  /*6410*/  PRMT R47, R32, 0x7610, R47 ;  /* 0x00007610202f7816 */ /* 0x000fce000000002f */
[----:B0-----:R-:W-:Y:S05]  /*6420*/  WARPSYNC.COLLECTIVE R28, `(.L_x_91) ;  /* 0x000000001c087348 */ /* 0x001fea0003c00000 */
[----:B------:R1:W2:Y:S02]  /*6430*/  SHFL.BFLY P2, R32, R31, R30, R29 ;  /* 0x0c00001e1f207389 */ /* 0x0002a4000004001d */
[----:B012---:R-:W-:Y:S01]  /*6440*/  ENDCOLLECTIVE ;  /* 0x000000000000791b */ /* 0x007fe20003800000 */
.L_x_91:
[----:B------:R0:W-:Y:S04]  /*6450*/  @!P0 STG.E.U16 desc[UR14][R26.64], R47 ;  /* 0x0000002f1a008986 */ /* 0x0001e8000c10150e */
[----:B------:R1:W-:Y:S01]  /*6460*/  @!P0 STG.E.U16 desc[UR14][R24.64], R46 ;  /* 0x0000002e18008986 */ /* 0x0003e2000c10150e */
[----:B------:R-:W-:Y:S01]  /*6470*/  @!P0 F2FP.BF16.F32.PACK_AB R28, RZ, R40 ;  /* 0x00000028ff1c823e */ /* 0x000fe200000010ff */
[----:B------:R-:W-:Y:S01]  /*6480*/  HFMA2.MMA R30, -RZ, RZ, 0, 5.9604644775390625e-08 ;  /* 0x00000001ff1e7435 */ /* 0x000fe200000001ff */
[----:B------:R-:W-:Y:S02]  /*6490*/  MOV R31, R44 ;  /* 0x0000002c001f7202 */ /* 0x000fe40000000f00 */
[----:B0-----:R-:W-:Y:S02]  /*64a0*/  @!P0 F2FP.BF16.F32.PACK_AB R27, RZ, R35 ;  /* 0x00000023ff1b823e */ /* 0x001fe400000010ff */
[----:B-1----:R-:W-:Y:S01]  /*64b0*/  PRMT R24, R28, 0x7610, R24 ;  /* 0x000076101c187816 */ /* 0x002fe20000000018 */
[----:B------:R-:W-:Y:S01]  /*64c0*/  IMAD.MOV.U32 R28, RZ, RZ, 0xffff ;  /* 0x0000ffffff1c7424 */ /* 0x000fe200078e00ff */
[----:B------:R-:W-:Y:S01]  /*64d0*/  @!P0 F2FP.BF16.F32.PACK_AB R25, RZ, R36 ;  /* 0x00000024ff19823e */ /* 0x000fe200000010ff */
[----:B------:R-:W-:Y:S01]  /*64e0*/  @!P0 IMAD.WIDE R18, R43, 0x2, R18 ;  /* 0x000000022b128825 */ /* 0x000fe200078e0212 */
[----:B------:R-:W-:-:S03]  /*64f0*/  @!P0 F2FP.BF16.F32.PACK_AB R35, RZ, R39 ;  /* 0x00000027ff23823e */ /* 0x000fc600000010ff */
[----:B------:R-:W-:Y:S01]  /*6500*/  IMAD.MOV.U32 R34, RZ, RZ, R32 ;  /* 0x000000ffff227224 */ /* 0x000fe200078e0020 */
[----:B------:R0:W-:Y:S03]  /*6510*/  @!P0 STG.E.U16 desc[UR14][R22.64+0x28], R25 ;  /* 0x0000281916008986 */ /* 0x0001e6000c10150e */
[----:B------:R-:W-:-:S07]  /*6520*/  FADD.FTZ R33, R33, R34 ;  /* 0x0000002221217221 */ /* 0x000fce0000010000 */
[----:B0-----:R-:W-:Y:S05]  /*6530*/  WARPSYNC.COLLECTIVE R28, `(.L_x_92) ;  /* 0x000000001c087348 */ /* 0x001fea0003c00000 */
[----:B------:R1:W2:Y:S02]  /*6540*/  SHFL.BFLY P2, R32, R31, R30, R29 ;  /* 0x0c00001e1f207389 */ /* 0x0002a4000004001d */
[----:B012---:R-:W-:Y:S01]  /*6550*/  ENDCOLLECTIVE ;  /* 0x000000000000791b */ /* 0x007fe20003800000 */
.L_x_92:
[----:B------:R0:W-:Y:S04]  /*6560*/  @!P0 STG.E.U16 desc[UR14][R20.64+0x28], R27 ;  /* 0x0000281b14008986 */ /* 0x0001e8000c10150e */
[----:B------:R0:W-:Y:S04]  /*6570*/  @!P0 STG.E.U16 desc[UR14][R18.64+0x50], R24 ;  /* 0x0000501812008986 */ /* 0x0001e8000c10150e */
[----:B------:R0:W-:Y:S01]  /*6580*/  @!P0 STG.E.U16 desc[UR14][R16.64+0x50], R35 ;  /* 0x0000502310008986 */ /* 0x0001e2000c10150e */
[----:B------:R-:W-:Y:S02]  /*6590*/  MOV R31, R33 ;  /* 0x00000021001f7202 */ /* 0x000fe40000000f00 */
[----:B------:R-:W-:-:S07]  /*65a0*/  MOV R37, R32 ;  /* 0x0000002000257202 */ /* 0x000fce0000000f00 */
[----:B0-----:R-:W-:Y:S05]  /*65b0*/  WARPSYNC.COLLECTIVE R28, `(.L_x_93) ;  /* 0x000000001c087348 */ /* 0x001fea0003c00000 */
[----:B------:R1:W2:Y:S02]  /*65c0*/  SHFL.BFLY P2, R32, R31, R30, R29 ;  /* 0x0c00001e1f207389 */ /* 0x0002a4000004001d */
[----:B012---:R-:W-:Y:S01]  /*65d0*/  ENDCOLLECTIVE ;  /* 0x000000000000791b */ /* 0x007fe20003800000 */
.L_x_93:
[----:B------:R-:W-:Y:S01]  /*65e0*/  FADD.FTZ R37, R44, R37 ;  /* 0x000000252c257221 */ /* 0x000fe20000010000 */
[----:B------:R-:W-:Y:S06]  /*65f0*/  BRA `(.L_x_94) ;  /* 0xffffffe000dc7947 */ /* 0x000fec000383ffff */
.L_x_95:
[----:B------:R-:W-:-:S00]  /*6600*/  BRA `(.L_x_95) ;  /* 0xfffffffc00fc7947 */ /* 0x000fc0000383ffff */
[----:B------:R-:W-:-:S00]  /*6610*/  NOP ;  /* 0x0000000000007918 */ /* 0x000fc00000000000 */
        /* <DEDUP_REMOVED lines=14> */
.L_x_3540:


//--------------------- .text._ZN13group_norm_v218gn_bwd_cuda_kernelI13__nv_bfloat16Li320ELi1ELi32ELi80ELi256ELb0ELb1ELi16ELi320ELi320ELi4ELb1ELi9ELb0ELb0ELNS_15WgradSyncMethodE2ENS_16CompileConditionILi900EEEEEvPT_S6_S6_PKS5_S8_S8_S8_PKfflPfPj --------------------------
	.section	.text._ZN13group_norm_v218gn_bwd_cuda_kernelI13__nv_bfloat16Li320ELi1ELi32ELi80ELi256ELb0ELb1ELi16ELi320ELi320ELi4ELb1ELi9ELb0ELb0ELNS_15WgradSyncMethodE2ENS_16CompileConditionILi900EEEEEvPT_S6_S6_PKS5_S8_S8_S8_PKfflPfPj,"ax",@progbits
	.align	128
        .global         _ZN13group_norm_v218gn_bwd_cuda_kernelI13__nv_bfloat16Li320ELi1ELi32ELi80ELi256ELb0ELb1ELi16ELi320ELi320ELi4ELb1ELi9ELb0ELb0ELNS_15WgradSyncMethodE2ENS_16CompileConditionILi900EEEEEvPT_S6_S6_PKS5_S8_S8_S8_PKfflPfPj
        .type           _ZN13group_norm_v218gn_bwd_cuda_kernelI13__nv_bfloat16Li320ELi1ELi32ELi80ELi256ELb0ELb1ELi16ELi320ELi320ELi4ELb1ELi9ELb0ELb0ELNS_15WgradSyncMethodE2ENS_16CompileConditionILi900EEEEEvPT_S6_S6_PKS5_S8_S8_S8_PKfflPfPj,@function
        .size           _ZN13group_norm_v218gn_bwd_cuda_kernelI13__nv_bfloat16Li320ELi1ELi32ELi80ELi256ELb0ELb1ELi16ELi320ELi320ELi4ELb1ELi9ELb0ELb0ELNS_15WgradSyncMethodE2ENS_16CompileConditionILi900EEEEEvPT_S6_S6_PKS5_S8_S8_S8_PKfflPfPj,(.L_x_3541 - _ZN13group_norm_v218gn_bwd_cuda_kernelI13__nv_bfloat16Li320ELi1ELi32ELi80ELi256ELb0ELb1ELi16ELi320ELi320ELi4ELb1ELi9ELb0ELb0ELNS_15WgradSyncMethodE2ENS_16CompileConditionILi900EEEEEvPT_S6_S6_PKS5_S8_S8_S8_PKfflPfPj)
        .other          _ZN13group_norm_v218gn_bwd_cuda_kernelI13__nv_bfloat16Li320ELi1ELi32ELi80ELi256ELb0ELb1ELi16ELi320ELi320ELi4ELb1ELi9ELb0ELb0ELNS_15WgradSyncMethodE2ENS_16CompileConditionILi900EEEEEvPT_S6_S6_PKS5_S8_S8_S8_PKfflPfPj,@"STO_CUDA_ENTRY STV_DEFAULT"
_ZN13group_norm_v218gn_bwd_cuda_kernelI13__nv_bfloat16Li320ELi1ELi32ELi80ELi256ELb0ELb1ELi16ELi320ELi320ELi4ELb1ELi9ELb0ELb0ELNS_15WgradSyncMethodE2ENS_16CompileConditionILi900EEEEEvPT_S6_S6_PKS5_S8_S8_S8_PKfflPfPj:
.text._ZN13group_norm_v218gn_bwd_cuda_kernelI13__nv_bfloat16Li320ELi1ELi32ELi80ELi256ELb0ELb1ELi16ELi320ELi320ELi4ELb1ELi9ELb0ELb0ELNS_15WgradSyncMethodE2ENS_16CompileConditionILi900EEEEEvPT_S6_S6_PKS5_S8_S8_S8_PKfflPfPj:
[----:B------:R-:W-:Y:S01]  /*0000*/  LDC R1, c[0x0][0x28] ;  /* 0x00000a00ff017b82 */ /* 0x000fe20000000800 */
[----:B------:R-:W0:Y:S01]  /*0010*/  S2R R52, SR_CTAID.Y ;  /* 0x0000000000347919 */ /* 0x000e220000002600 */
[----:B------:R-:W-:Y:S01]  /*0020*/  ULDC.64 UR6, c[0x0][0x258] ;  /* 0x0000960000067ab9 */ /* 0x000fe20000000a00 */
[----:B------:R-:W-:Y:S01]  /*0030*/  ULDC.64 UR10, c[0x0][0x208] ;  /* 0x00008200000a7ab9 */ /* 0x000fe20000000a00 */
[----:B------:R-:W-:Y:S01]  /*0040*/  USHF.L.U32 UR12, UR6, 0x3, URZ ;  /* 0x00000003060c7899 */ /* 0x000fe2000800063f */
[----:B------:R-:W1:Y:S01]  /*0050*/  S2R R53, SR_CTAID.X ;  /* 0x0000000000357919 */ /* 0x000e620000002500 */
[----:B------:R-:W-:Y:S01]  /*0060*/  USHF.L.U64.HI UR6, UR6, 0x3, UR7 ;  /* 0x0000000306067899 */ /* 0x000fe20008010207 */
[----:B------:R-:W-:-:S05]  /*0070*/  IMAD.MOV.U32 R54, RZ, RZ, RZ ;  /* 0x000000ffff367224 */ /* 0x000fca00078e00ff */
[----:B------:R-:W-:Y:S02]  /*0080*/  MOV R0, UR6 ;  /* 0x0000000600007c02 */ /* 0x000fe40008000f00 */
[----:B0-----:R-:W-:Y:S02]  /*0090*/  ISETP.LT.U32.AND P0, PT, R52, UR12, PT ;  /* 0x0000000c34007c0c */ /* 0x001fe4000bf01070 */
[----:B------:R-:W-:Y:S02]  /*00a0*/  MOV R55, R52 ;  /* 0x0000003400377202 */ /* 0x000fe40000000f00 */
[----:B------:R-:W-:-:S13]  /*00b0*/  ISETP.GT.AND.EX P0, PT, R0, RZ, PT, P0 ;  /* 0x000000ff0000720c */ /* 0x000fda0003f04300 */
[----:B-1----:R-:W-:Y:S05]  /*00c0*/  @P0 BRA `(.L_x_96) ;  /* 0x0000000000680947 */ /* 0x002fea0003800000 */
[----:B------:R-:W0:Y:S01]  /*00d0*/  S2R R0, SR_TID.X ;  /* 0x0000000000007919 */ /* 0x000e220000002100 */
[----:B------:R-:W-:Y:S01]  /*00e0*/  BAR.SYNC.DEFER_BLOCKING 0x0 ;  /* 0x0000000000007b1d */ /* 0x000fe20000010000 */
[----:B0-----:R-:W-:-:S13]  /*00f0*/  ISETP.NE.AND P0, PT, R0, RZ, PT ;  /* 0x000000ff0000720c */ /* 0x001fda0003f05270 */
[----:B------:R-:W-:Y:S05]  /*0100*/  @P0 BRA `(.L_x_97) ;  /* 0x00000000004c0947 */ /* 0x000fea0003800000 */
[----:B------:R-:W-:Y:S01]  /*0110*/  ULDC.64 UR4, c[0x0][0x268] ;  /* 0x00009a0000047ab9 */ /* 0x000fe20000000a00 */
[----:B------:R-:W-:Y:S01]  /*0120*/  IMAD.MOV R0, RZ, RZ, -R55 ;  /* 0x000000ffff007224 */ /* 0x000fe200078e0a37 */
[----:B------:R-:W-:Y:S01]  /*0130*/  UIADD3 UR4, UP0, UR4, 0x24, URZ ;  /* 0x0000002404047890 */ /* 0x000fe2000ff1e03f */
[----:B------:R-:W-:-:S03]  /*0140*/  MOV R5, 0x7fffff71 ;  /* 0x7fffff7100057802 */ /* 0x000fc60000000f00 */
[----:B------:R-:W-:Y:S01]  /*0150*/  UIADD3.X UR5, URZ, UR5, URZ, UP0, !UPT ;  /* 0x000000053f057290 */ /* 0x000fe200087fe43f */
[----:B------:R-:W-:Y:S01]  /*0160*/  ISETP.NE.AND P0, PT, R53, R0, PT ;  /* 0x000000003500720c */ /* 0x000fe20003f05270 */
[----:B------:R-:W-:-:S03]  /*0170*/  IMAD.U32 R2, RZ, RZ, UR4 ;  /* 0x00000004ff027e24 */ /* 0x000fc6000f8e00ff */
[----:B------:R-:W-:Y:S02]  /*0180*/  SEL R5, R5, 0x1, !P0 ;  /* 0x0000000105057807 */ /* 0x000fe40004000000 */
[----:B------:R-:W-:Y:S01]  /*0190*/  MOV R3, UR5 ;  /* 0x0000000500037c02 */ /* 0x000fe20008000f00 */
[----:B------:R-:W-:Y:S06]  /*01a0*/  MEMBAR.ALL.GPU ;  /* 0x0000000000007992 */ /* 0x000fec000000a000 */
[----:B------:R-:W-:-:S00]  /*01b0*/  ERRBAR ;  /* 0x00000000000079ab */ /* 0x000fc00000000000 */
[----:B------:R-:W-:Y:S06]  /*01c0*/  CGAERRBAR ;  /* 0x00000000000075ab */ /* 0x000fec0000000000 */
[----:B------:R0:W5:Y:S02]  /*01d0*/  ATOM.E.ADD.STRONG.GPU PT, R5, desc[UR10][R2.64], R5 ;  /* 0x000000050205798a */ /* 0x00016400081ee1ca */
.L_x_98:
[----:B------:R-:W2:Y:S04]  /*01e0*/  LD.E.STRONG.GPU R0, desc[UR10][R2.64] ;  /* 0x0000000a02007980 */ /* 0x000ea8000c10f900 */
[----:B--2---:R-:W-:Y:S01]  /*01f0*/  CCTL.IVALL ;  /* 0x00000000ff00798f */ /* 0x004fe20002000000 */
[----:B------:R-:W-:Y:S05]  /*0200*/  YIELD ;  /* 0x0000000000007946 */ /* 0x000fea0003800000 */
[----:B-----5:R-:W-:-:S04]  /*0210*/  LOP3.LUT R0, R0, R5, RZ, 0x3c, !PT ;  /* 0x0000000500007212 */ /* 0x020fc800078e3cff */
[----:B------:R-:W-:-:S13]  /*0220*/  ISETP.GT.AND P0, PT, R0, -0x1, PT ;  /* 0xffffffff0000780c */ /* 0x000fda0003f04270 */
[----:B------:R-:W-:Y:S05]  /*0230*/  @P0 BRA `(.L_x_98) ;  /* 0xfffffffc00e80947 */ /* 0x000fea000383ffff */
.L_x_97:
[----:B------:R-:W-:Y:S05]  /*0240*/  WARPSYNC.ALL ;  /* 0x0000000000007948 */ /* 0x000fea0003800000 */
[----:B------:R-:W-:Y:S06]  /*0250*/  BAR.SYNC.DEFER_BLOCKING 0x0 ;  /* 0x0000000000007b1d */ /* 0x000fec0000010000 */
[----:B------:R-:W-:Y:S05]  /*0260*/  BRA `(.L_x_99) ;  /* 0x0000003000147947 */ /* 0x000fea0003800000 */
.L_x_96:
[----:B------:R-:W0:Y:S01]  /*0270*/  S2R R56, SR_TID.X ;  /* 0x0000000000387919 */ /* 0x000e220000002100 */
[----:B------:R-:W-:Y:S01]  /*0280*/  MOV R0, 0x400 ;  /* 0x0000040000007802 */ /* 0x000fe20000000f00 */
[----:B------:R-:W-:Y:S01]  /*0290*/  UMOV UR4, URZ ;  /* 0x0000003f00047c82 */ /* 0x000fe20008000000 */
[----:B------:R-:W1:Y:S03]  /*02a0*/  S2R R4, SR_CgaCtaId ;  /* 0x0000000000047919 */ /* 0x000e660000008800 */
[----:B------:R-:W-:Y:S01]  /*02b0*/  VIADD R57, R0, 0x2800 ;  /* 0x0000280000397836 */ /* 0x000fe20000000000 */
[----:B------:R-:W-:-:S04]  /*02c0*/  SHF.L.U32 R0, R53, 0x4, RZ ;  /* 0x0000000435007819 */ /* 0x000fc800000006ff */
[----:B------:R-:W-:Y:S01]  /*02d0*/  LOP3.LUT R0, R0, 0xf0, RZ, 0xc0, !PT ;  /* 0x000000f000007812 */ /* 0x000fe200078ec0ff */
[----:B0-----:R-:W-:Y:S01]  /*02e0*/  IMAD.WIDE.U32 R2, R56, -0x33333333, RZ ;  /* 0xcccccccd38027825 */ /* 0x001fe200078e00ff */
[----:B------:R-:W-:Y:S02]  /*02f0*/  SHF.R.S32.HI R5, RZ, 0x1f, R56 ;  /* 0x0000001fff057819 */ /* 0x000fe40000011438 */
[----:B-1----:R-:W-:Y:S02]  /*0300*/  LEA R57, R4, R57, 0x18 ;  /* 0x0000003904397211 */ /* 0x002fe400078ec0ff */
[----:B------:R-:W-:Y:S02]  /*0310*/  LEA.HI R2, R5, R56, RZ, 0x2 ;  /* 0x0000003805027211 */ /* 0x000fe400078f10ff */
[----:B------:R-:W-:Y:S02]  /*0320*/  SHF.R.U32.HI R7, RZ, 0x6, R3 ;  /* 0x00000006ff077819 */ /* 0x000fe40000011603 */
[----:B------:R-:W-:-:S02]  /*0330*/  SHF.R.S32.HI R91, RZ, 0x2, R2 ;  /* 0x00000002ff5b7819 */ /* 0x000fc40000011402 */
[----:B------:R-:W-:Y:S01]  /*0340*/  IADD3 R0, R0, R7, RZ ;  /* 0x0000000700007210 */ /* 0x000fe20007ffe0ff */
[----:B------:R-:W-:Y:S01]  /*0350*/  IMAD R58, R7, -0x50, R56 ;  /* 0xffffffb0073a7824 */ /* 0x000fe200078e0238 */
[C---:B------:R-:W-:Y:S01]  /*0360*/  IADD3 R8, R91.reuse, 0xf0, RZ ;  /* 0x000000f05b087810 */ /* 0x040fe20007ffe0ff */
[----:B------:R-:W-:Y:S01]  /*0370*/  VIADD R3, R91, 0x50 ;  /* 0x000000505b037836 */ /* 0x000fe20000000000 */
[----:B------:R-:W-:Y:S01]  /*0380*/  LEA.HI R5, R5, R56, RZ, 0x4 ;  /* 0x0000003805057211 */ /* 0x000fe200078f20ff */
[----:B------:R-:W-:Y:S01]  /*0390*/  IMAD R59, R58, 0x28, R57 ;  /* 0x000000283a3b7824 */ /* 0x000fe200078e0239 */
[----:B------:R-:W-:Y:S01]  /*03a0*/  SHF.R.S32.HI R9, RZ, 0x1f, R8 ;  /* 0x0000001fff097819 */ /* 0x000fe20000011408 */
[----:B------:R-:W-:Y:S01]  /*03b0*/  VIADD R6, R91, 0xa0 ;  /* 0x000000a05b067836 */ /* 0x000fe20000000000 */
[----:B------:R-:W-:Y:S01]  /*03c0*/  SHF.R.S32.HI R4, RZ, 0x1f, R3 ;  /* 0x0000001fff047819 */ /* 0x000fe20000011403 */
[----:B------:R-:W-:Y:S01]  /*03d0*/  IMAD R59, R7, 0x8, R59 ;  /* 0x00000008073b7824 */ /* 0x000fe200078e023b */
[----:B------:R-:W-:Y:S01]  /*03e0*/  LEA.HI R9, R9, R8, RZ, 0x2 ;  /* 0x0000000809097211 */ /* 0x000fe200078f10ff */
[----:B------:R-:W-:Y:S01]  /*03f0*/  IMAD R64, R0, 0xa00, RZ ;  /* 0x00000a0000407824 */ /* 0x000fe200078e02ff */
[----:B------:R-:W-:-:S02]  /*0400*/  SHF.R.S32.HI R7, RZ, 0x1f, R6 ;  /* 0x0000001fff077819 */ /* 0x000fc40000011406 */
[----:B------:R-:W-:Y:S02]  /*0410*/  LEA.HI R4, R4, R3, RZ, 0x2 ;  /* 0x0000000304047211 */ /* 0x000fe400078f10ff */
[----:B------:R-:W-:Y:S02]  /*0420*/  LOP3.LUT R3, R2, 0xfffffffc, RZ, 0xc0, !PT ;  /* 0xfffffffc02037812 */ /* 0x000fe400078ec0ff */
[----:B------:R-:W-:Y:S02]  /*0430*/  LEA.HI R7, R7, R6, RZ, 0x2 ;  /* 0x0000000607077211 */ /* 0x000fe400078f10ff */
[----:B------:R-:W-:Y:S02]  /*0440*/  SHF.R.U32.HI R60, RZ, 0x4, R5 ;  /* 0x00000004ff3c7819 */ /* 0x000fe40000011605 */
[----:B------:R-:W-:Y:S02]  /*0450*/  IADD3 R3, -R3, R56, RZ ;  /* 0x0000003803037210 */ /* 0x000fe40007ffe1ff */
[----:B------:R-:W-:-:S02]  /*0460*/  SHF.R.U32.HI R4, RZ, 0x2, R4 ;  /* 0x00000002ff047819 */ /* 0x000fc40000011604 */
[----:B------:R-:W-:Y:S02]  /*0470*/  SHF.R.U32.HI R62, RZ, 0x2, R7 ;  /* 0x00000002ff3e7819 */ /* 0x000fe40000011607 */
[----:B------:R-:W-:Y:S02]  /*0480*/  SHF.R.U32.HI R2, RZ, 0x2, R9 ;  /* 0x00000002ff027819 */ /* 0x000fe40000011609 */
[C---:B------:R-:W-:Y:S02]  /*0490*/  LOP3.LUT R60, R3.reuse, 0x3, R60, 0x78, !PT ;  /* 0x00000003033c7812 */ /* 0x040fe400078e783c */
[C---:B------:R-:W-:Y:S02]  /*04a0*/  LOP3.LUT R61, R3.reuse, 0x3, R4, 0x78, !PT ;  /* 0x00000003033d7812 */ /* 0x040fe400078e7804 */
[C---:B------:R-:W-:Y:S02]  /*04b0*/  LOP3.LUT R62, R3.reuse, 0x3, R62, 0x78, !PT ;  /* 0x00000003033e7812 */ /* 0x040fe400078e783e */
[----:B------:R-:W-:-:S07]  /*04c0*/  LOP3.LUT R63, R3, 0x3, R2, 0x78, !PT ;  /* 0x00000003033f7812 */ /* 0x000fce00078e7802 */
.L_x_110:
[C---:B------:R-:W-:Y:S01]  /*04d0*/  LOP3.LUT R31, R55.reuse, 0x7, RZ, 0xc0, !PT ;  /* 0x00000007371f7812 */ /* 0x040fe200078ec0ff */
[----:B------:R-:W0:Y:S01]  /*04e0*/  LDC.64 R4, c[0x0][0x238] ;  /* 0x00008e00ff047b82 */ /* 0x000e220000000a00 */
[--C-:B------:R-:W-:Y:S01]  /*04f0*/  SHF.R.U32.HI R30, RZ, 0x3, R54.reuse ;  /* 0x00000003ff1e7819 */ /* 0x100fe20000011636 */
[----:B------:R-:W-:Y:S01]  /*0500*/  ULDC.64 UR8, c[0x0][0x248] ;  /* 0x0000920000087ab9 */ /* 0x000fe20000000a00 */
[----:B------:R-:W-:Y:S01]  /*0510*/  SHF.R.U64 R33, R55, 0x3, R54 ;  /* 0x0000000337217819 */ /* 0x000fe20000001236 */
[----:B------:R-:W-:Y:S01]  /*0520*/  IMAD R31, R31, 0x140, RZ ;  /* 0x000001401f1f7824 */ /* 0x000fe200078e02ff */
[----:B------:R-:W-:Y:S01]  /*0530*/  ULDC.64 UR14, c[0x0][0x228] ;  /* 0x00008a00000e7ab9 */ /* 0x000fe20000000a00 */
[----:B------:R-:W-:Y:S01]  /*0540*/  IMAD R7, R30, 0xa0000, RZ ;  /* 0x000a00001e077824 */ /* 0x000fe200078e02ff */
[----:B------:R-:W-:Y:S01]  /*0550*/  ULDC UR5, c[0x0][0x250] ;  /* 0x0000940000057ab9 */ /* 0x000fe20000000800 */
[----:B------:R-:W-:-:S04]  /*0560*/  IMAD R22, R58, 0x4, R31 ;  /* 0x000000043a167824 */ /* 0x000fc800078e021f */
[----:B--2---:R-:W-:Y:S01]  /*0570*/  IMAD.WIDE.U32 R2, R22, -0x33333333, RZ ;  /* 0xcccccccd16027825 */ /* 0x004fe200078e00ff */
[----:B------:R-:W-:-:S04]  /*0580*/  SHF.R.S32.HI R23, RZ, 0x1f, R22 ;  /* 0x0000001fff177819 */ /* 0x000fc80000011416 */
[----:B------:R-:W-:Y:S01]  /*0590*/  SHF.R.U32.HI R65, RZ, 0x6, R3 ;  /* 0x00000006ff417819 */ /* 0x000fe20000011603 */
[----:B------:R-:W-:-:S03]  /*05a0*/  IMAD.WIDE.U32 R2, R33, 0xa0000, R22 ;  /* 0x000a000021027825 */ /* 0x000fc600078e0016 */
[----:B------:R-:W-:Y:S02]  /*05b0*/  LEA R0, P0, R33, R65, 0x5 ;  /* 0x0000004121007211 */ /* 0x000fe400078028ff */
[----:B------:R-:W-:Y:S02]  /*05c0*/  IADD3 R6, R3, R7, RZ ;  /* 0x0000000703067210 */ /* 0x000fe40007ffe0ff */
[----:B------:R-:W-:Y:S02]  /*05d0*/  IADD3 R67, P1, R64, R2, RZ ;  /* 0x0000000240437210 */ /* 0x000fe40007f3e0ff */
[----:B------:R-:W-:Y:S02]  /*05e0*/  LEA.HI.X R3, R33, RZ, R30, 0x5, P0 ;  /* 0x000000ff21037211 */ /* 0x000fe400000f2c1e */
[----:B------:R-:W-:Y:S01]  /*05f0*/  LEA R24, P0, R0, UR8, 0x3 ;  /* 0x0000000800187c11 */ /* 0x000fe2000f8018ff */
[----:B------:R-:W-:-:S03]  /*0600*/  IMAD.X R66, RZ, RZ, R6, P1 ;  /* 0x000000ffff427224 */ /* 0x000fc600008e0606 */
[----:B------:R-:W-:Y:S01]  /*0610*/  LEA.HI.X R25, R0, UR9, R3, 0x3, P0 ;  /* 0x0000000900197c11 */ /* 0x000fe200080f1c03 */
[----:B------:R-:W-:Y:S01]  /*0620*/  ULDC.64 UR8, c[0x0][0x230] ;  /* 0x00008c0000087ab9 */ /* 0x000fe20000000a00 */
[C---:B------:R-:W-:Y:S02]  /*0630*/  SHF.L.U64.HI R66, R67.reuse, 0x1, R66 ;  /* 0x0000000143427819 */ /* 0x040fe40000010242 */
[----:B------:R-:W-:Y:S02]  /*0640*/  SHF.L.U32 R67, R67, 0x1, RZ ;  /* 0x0000000143437819 */ /* 0x000fe400000006ff */
[----:B------:R-:W2:Y:S01]  /*0650*/  LDG.E.64.CONSTANT R24, desc[UR10][R24.64] ;  /* 0x0000000a18187981 */ /* 0x000ea2000c1e9b00 */
[----:B0-----:R-:W-:Y:S01]  /*0660*/  IMAD.WIDE R22, R22, 0x2, R4 ;  /* 0x0000000216167825 */ /* 0x001fe200078e0204 */
[C---:B------:R-:W-:Y:S02]  /*0670*/  IADD3 R20, P0, R67.reuse, UR8, RZ ;  /* 0x0000000843147c10 */ /* 0x040fe4000ff1e0ff */
[----:B------:R-:W-:-:S02]  /*0680*/  IADD3 R18, P1, R67, UR14, RZ ;  /* 0x0000000e43127c10 */ /* 0x000fc4000ff3e0ff */
[----:B------:R-:W-:Y:S01]  /*0690*/  IADD3.X R21, R66, UR9, RZ, P0, !PT ;  /* 0x0000000942157c10 */ /* 0x000fe200087fe4ff */
[----:B------:R-:W-:Y:S01]  /*06a0*/  VIADD R3, R64, 0x2800 ;  /* 0x0000280040037836 */ /* 0x000fe20000000000 */
[----:B------:R-:W-:Y:S01]  /*06b0*/  IADD3.X R19, R66, UR15, RZ, P1, !PT ;  /* 0x0000000f42137c10 */ /* 0x000fe20008ffe4ff */
[----:B------:R-:W3:Y:S04]  /*06c0*/  LDG.E.64.CONSTANT R22, desc[UR10][R22.64] ;  /* 0x0000000a16167981 */ /* 0x000ee8000c1e9b00 */
[----:B------:R-:W4:Y:S04]  /*06d0*/  LDG.E.64.CONSTANT R20, desc[UR10][R20.64] ;  /* 0x0000000a14147981 */ /* 0x000f28000c1e9b00 */
[----:B------:R-:W5:Y:S01]  /*06e0*/  LDG.E.64.CONSTANT R18, desc[UR10][R18.64] ;  /* 0x0000000a12127981 */ /* 0x000f62000c1e9b00 */
[----:B------:R-:W-:-:S04]  /*06f0*/  IADD3 R3, P0, R3, R2, RZ ;  /* 0x0000000203037210 */ /* 0x000fc80007f1e0ff */
[----:B------:R-:W-:Y:S01]  /*0700*/  IADD3.X R0, RZ, R6, RZ, P0, !PT ;  /* 0x00000006ff007210 */ /* 0x000fe200007fe4ff */
[----:B------:R-:W-:-:S03]  /*0710*/  IMAD.SHL.U32 R68, R3, 0x2, RZ ;  /* 0x0000000203447824 */ /* 0x000fc600078e00ff */
[----:B------:R-:W-:Y:S02]  /*0720*/  SHF.L.U64.HI R69, R3, 0x1, R0 ;  /* 0x0000000103457819 */ /* 0x000fe40000010200 */
[C---:B------:R-:W-:Y:S02]  /*0730*/  IADD3 R16, P0, R68.reuse, UR8, RZ ;  /* 0x0000000844107c10 */ /* 0x040fe4000ff1e0ff */
[----:B------:R-:W-:Y:S02]  /*0740*/  IADD3 R14, P1, R68, UR14, RZ ;  /* 0x0000000e440e7c10 */ /* 0x000fe4000ff3e0ff */
[C---:B------:R-:W-:Y:S02]  /*0750*/  IADD3.X R17, R69.reuse, UR9, RZ, P0, !PT ;  /* 0x0000000945117c10 */ /* 0x040fe400087fe4ff */
[----:B------:R-:W-:Y:S02]  /*0760*/  IADD3.X R15, R69, UR15, RZ, P1, !PT ;  /* 0x0000000f450f7c10 */ /* 0x000fe40008ffe4ff */
[----:B------:R-:W-:-:S02]  /*0770*/  IADD3 R3, R64, 0x5000, RZ ;  /* 0x0000500040037810 */ /* 0x000fc40007ffe0ff */
[----:B------:R-:W5:Y:S02]  /*0780*/  LDG.E.64.CONSTANT R16, desc[UR10][R16.64] ;  /* 0x0000000a10107981 */ /* 0x000f64000c1e9b00 */
[----:B------:R-:W-:Y:S02]  /*0790*/  IADD3 R3, P0, R3, R2, RZ ;  /* 0x0000000203037210 */ /* 0x000fe40007f1e0ff */
[----:B------:R-:W5:Y:S02]  /*07a0*/  LDG.E.64.CONSTANT R14, desc[UR10][R14.64] ;  /* 0x0000000a0e0e7981 */ /* 0x000f64000c1e9b00 */
        /* <DEDUP_REMOVED lines=9> */
[----:B------:R-:W-:-:S05]  /*0840*/  VIADD R3, R64, 0x7800 ;  /* 0x0000780040037836 */ /* 0x000fca0000000000 */
[----:B------:R-:W-:-:S04]  /*0850*/  IADD3 R3, P0, R3, R2, RZ ;  /* 0x0000000203037210 */ /* 0x000fc80007f1e0ff */
[----:B------:R-:W-:Y:S01]  /*0860*/  IADD3.X R0, RZ, R6, RZ, P0, !PT ;  /* 0x00000006ff007210 */ /* 0x000fe200007fe4ff */
[----:B------:R-:W-:-:S03]  /*0870*/  IMAD.SHL.U32 R72, R3, 0x2, RZ ;  /* 0x0000000203487824 */ /* 0x000fc600078e00ff */
[----:B------:R-:W-:Y:S02]  /*0880*/  SHF.L.U64.HI R73, R3, 0x1, R0 ;  /* 0x0000000103497819 */ /* 0x000fe40000010200 */
[C---:B------:R-:W-:Y:S02]  /*0890*/  IADD3 R8, P0, R72.reuse, UR8, RZ ;  /* 0x0000000848087c10 */ /* 0x040fe4000ff1e0ff */
[----:B------:R-:W-:Y:S02]  /*08a0*/  IADD3 R6, P1, R72, UR14, RZ ;  /* 0x0000000e48067c10 */ /* 0x000fe4000ff3e0ff */
[C---:B------:R-:W-:Y:S02]  /*08b0*/  IADD3.X R9, R73.reuse, UR9, RZ, P0, !PT ;  /* 0x0000000949097c10 */ /* 0x040fe400087fe4ff */
[----:B------:R-:W-:-:S04]  /*08c0*/  IADD3.X R7, R73, UR15, RZ, P1, !PT ;  /* 0x0000000f49077c10 */ /* 0x000fc80008ffe4ff */
[----:B------:R-:W5:Y:S04]  /*08d0*/  LDG.E.64.CONSTANT R8, desc[UR10][R8.64] ;  /* 0x0000000a08087981 */ /* 0x000f68000c1e9b00 */
[----:B------:R-:W5:Y:S01]  /*08e0*/  LDG.E.64.CONSTANT R6, desc[UR10][R6.64] ;  /* 0x0000000a06067981 */ /* 0x000f62000c1e9b00 */
[----:B------:R-:W0:Y:S01]  /*08f0*/  S2UR UR7, SR_CgaCtaId ;  /* 0x00000000000779c3 */ /* 0x000e220000008800 */
[----:B------:R-:W-:Y:S01]  /*0900*/  SHF.L.U64.HI R30, R33, 0x4, R30 ;  /* 0x00000004211e7819 */ /* 0x000fe2000001021e */
[----:B------:R-:W-:Y:S01]  /*0910*/  BSSY B0, `(.L_x_100) ;  /* 0x0000188000007945 */ /* 0x000fe20003800000 */
[----:B--2---:R-:W-:Y:S01]  /*0920*/  FADD.FTZ R25, R25, UR5 ;  /* 0x0000000519197e21 */ /* 0x004fe20008010000 */
[----:B------:R-:W-:Y:S02]  /*0930*/  UMOV UR5, 0x400 ;  /* 0x0000040000057882 */ /* 0x000fe40000000000 */
[----:B0-----:R-:W-:Y:S01]  /*0940*/  ULEA UR8, UR7, UR5, 0x18 ;  /* 0x0000000507087291 */ /* 0x001fe2000f8ec03f */
[----:B------:R0:W1:Y:S01]  /*0950*/  MUFU.RSQ R74, R25 ;  /* 0x00000019004a7308 */ /* 0x0000620000001400 */
[C---:B---3--:R-:W-:Y:S01]  /*0960*/  PRMT R26, R22.reuse, 0x7632, R26 ;  /* 0x00007632161a7816 */ /* 0x048fe2000000001a */
[----:B------:R-:W-:Y:S01]  /*0970*/  IMAD.U32 R77, R23, 0x10000, RZ ;  /* 0x00010000174d7824 */ /* 0x000fe200078e00ff */
[----:B------:R-:W-:-:S02]  /*0980*/  SHF.L.U32 R75, R22, 0x10, RZ ;  /* 0x00000010164b7819 */ /* 0x000fc400000006ff */
[C---:B----4-:R-:W-:Y:S01]  /*0990*/  PRMT R0, R20.reuse, 0x7632, R0 ;  /* 0x0000763214007816 */ /* 0x050fe20000000000 */
[----:B------:R-:W-:Y:S01]  /*09a0*/  IMAD.U32 R5, R20, 0x10000, RZ ;  /* 0x0001000014057824 */ /* 0x000fe200078e00ff */
[----:B------:R-:W-:Y:S02]  /*09b0*/  SHF.L.U32 R26, R26, 0x10, RZ ;  /* 0x000000101a1a7819 */ /* 0x000fe400000006ff */
[----:B-----5:R-:W-:Y:S01]  /*09c0*/  PRMT R29, R18, 0x7632, R29 ;  /* 0x00007632121d7816 */ /* 0x020fe2000000001d */
[----:B------:R-:W-:Y:S01]  /*09d0*/  IMAD.U32 R27, R0, 0x10000, RZ ;  /* 0x00010000001b7824 */ /* 0x000fe200078e00ff */
[----:B------:R-:W-:Y:S01]  /*09e0*/  SHF.L.U32 R3, R18, 0x10, RZ ;  /* 0x0000001012037819 */ /* 0x000fe200000006ff */
[C---:B------:R-:W-:Y:S01]  /*09f0*/  FADD.FTZ R5, -R24.reuse, R5 ;  /* 0x0000000518057221 */ /* 0x040fe20000010100 */
[----:B------:R-:W-:Y:S01]  /*0a00*/  SHF.L.U32 R35, R21, 0x10, RZ ;  /* 0x0000001015237819 */ /* 0x000fe200000006ff */
[----:B------:R-:W-:Y:S02]  /*0a10*/  IMAD.U32 R29, R29, 0x10000, RZ ;  /* 0x000100001d1d7824 */ /* 0x000fe400078e00ff */
[----:B------:R-:W-:Y:S01]  /*0a20*/  FADD.FTZ R27, -R24, R27 ;  /* 0x0000001b181b7221 */ /* 0x000fe20000010100 */
[----:B0-----:R-:W-:Y:S01]  /*0a30*/  FMUL.FTZ R25, R3, R75 ;  /* 0x0000004b03197220 */ /* 0x001fe20000410000 */
[C---:B-1----:R-:W-:Y:S01]  /*0a40*/  FMUL.FTZ R0, R74.reuse, R5 ;  /* 0x000000054a007220 */ /* 0x042fe20000410000 */
[----:B------:R-:W-:Y:S01]  /*0a50*/  FMUL.FTZ R4, R29, R26 ;  /* 0x0000001a1d047220 */ /* 0x000fe20000410000 */
[----:B------:R-:W-:Y:S01]  /*0a60*/  FMUL.FTZ R5, R74, R27 ;  /* 0x0000001b4a057220 */ /* 0x000fe20000410000 */
[----:B------:R-:W-:Y:S01]  /*0a70*/  SHF.L.U32 R79, R19, 0x10, RZ ;  /* 0x00000010134f7819 */ /* 0x000fe200000006ff */
[----:B------:R-:W-:Y:S01]  /*0a80*/  FFMA.FTZ R2, R0, R25, RZ ;  /* 0x0000001900027223 */ /* 0x000fe200000100ff */
[----:B------:R-:W-:Y:S01]  /*0a90*/  FADD.FTZ R35, -R24, R35 ;  /* 0x0000002318237221 */ /* 0x000fe20000010100 */
[----:B------:R-:W-:-:S02]  /*0aa0*/  PRMT R27, R23, 0x7632, R27 ;  /* 0x00007632171b7816 */ /* 0x000fc4000000001b */
[--C-:B------:R-:W-:Y:S01]  /*0ab0*/  FFMA.FTZ R25, R5, R4, R2.reuse ;  /* 0x0000000405197223 */ /* 0x100fe20000010002 */
[----:B------:R-:W-:Y:S01]  /*0ac0*/  PRMT R2, R21, 0x7632, R2 ;  /* 0x0000763215027816 */ /* 0x000fe20000000002 */
[----:B------:R-:W-:Y:S01]  /*0ad0*/  FMUL.FTZ R4, R79, R77 ;  /* 0x0000004d4f047220 */ /* 0x000fe20000410000 */
[----:B------:R-:W-:Y:S01]  /*0ae0*/  PRMT R28, R19, 0x7632, R28 ;  /* 0x00007632131c7816 */ /* 0x000fe2000000001c */
[----:B------:R-:W-:Y:S01]  /*0af0*/  IMAD.U32 R27, R27, 0x10000, RZ ;  /* 0x000100001b1b7824 */ /* 0x000fe200078e00ff */
[----:B------:R-:W-:Y:S01]  /*0b00*/  SHF.L.U32 R37, R2, 0x10, RZ ;  /* 0x0000001002257819 */ /* 0x000fe200000006ff */
[----:B------:R-:W-:Y:S01]  /*0b10*/  FMUL.FTZ R2, R74, R35 ;  /* 0x000000234a027220 */ /* 0x000fe20000410000 */
[----:B------:R-:W-:Y:S01]  /*0b20*/  SHF.L.U32 R39, R16, 0x10, RZ ;  /* 0x0000001010277819 */ /* 0x000fe200000006ff */
[----:B------:R-:W-:Y:S01]  /*0b30*/  IMAD.U32 R28, R28, 0x10000, RZ ;  /* 0x000100001c1c7824 */ /* 0x000fe200078e00ff */
[----:B------:R-:W-:Y:S01]  /*0b40*/  PRMT R38, R15, 0x7632, R38 ;  /* 0x000076320f267816 */ /* 0x000fe20000000026 */
[----:B------:R-:W-:Y:S01]  /*0b50*/  FADD.FTZ R37, -R24, R37 ;  /* 0x0000002518257221 */ /* 0x000fe20000010100 */
[--C-:B------:R-:W-:Y:S01]  /*0b60*/  FFMA.FTZ R35, R2, R4, R25.reuse ;  /* 0x0000000402237223 */ /* 0x100fe20000010019 */
[----:B------:R-:W-:Y:S01]  /*0b70*/  PRMT R25, R16, 0x7632, R25 ;  /* 0x0000763210197816 */ /* 0x000fe20000000019 */
[----:B------:R-:W-:Y:S01]  /*0b80*/  FMUL.FTZ R32, R28, R27 ;  /* 0x0000001b1c207220 */ /* 0x000fe20000410000 */
[----:B------:R-:W-:Y:S01]  /*0b90*/  FMUL.FTZ R4, R74, R37 ;  /* 0x000000254a047220 */ /* 0x000fe20000410000 */
[C---:B------:R-:W-:Y:S01]  /*0ba0*/  PRMT R37, R14.reuse, 0x7632, R37 ;  /* 0x000076320e257816 */ /* 0x040fe20000000025 */
[----:B------:R-:W-:Y:S01]  /*0bb0*/  IMAD.U32 R76, R14, 0x10000, RZ ;  /* 0x000100000e4c7824 */ /* 0x000fe200078e00ff */
[----:B------:R-:W-:Y:S01]  /*0bc0*/  SHF.L.U32 R41, R25, 0x10, RZ ;  /* 0x0000001019297819 */ /* 0x000fe200000006ff */
[----:B------:R-:W-:Y:S01]  /*0bd0*/  FADD.FTZ R39, -R24, R39 ;  /* 0x0000002718277221 */ /* 0x000fe20000010100 */
[----:B------:R-:W-:Y:S01]  /*0be0*/  FFMA.FTZ R35, R4, R32, R35 ;  /* 0x0000002004237223 */ /* 0x000fe20000010023 */
[----:B------:R-:W-:Y:S01]  /*0bf0*/  FMUL.FTZ R25, R75, R76 ;  /* 0x0000004c4b197220 */ /* 0x000fe20000410000 */
[----:B------:R-:W-:-:S02]  /*0c00*/  IMAD.U32 R37, R37, 0x10000, RZ ;  /* 0x0001000025257824 */ /* 0x000fc400078e00ff */
[----:B------:R-:W-:Y:S01]  /*0c10*/  FMUL.FTZ R78, R74, R39 ;  /* 0x000000274a4e7220 */ /* 0x000fe20000410000 */
[----:B------:R-:W-:Y:S01]  /*0c20*/  FADD.FTZ R41, -R24, R41 ;  /* 0x0000002918297221 */ /* 0x000fe20000010100 */
[C---:B------:R-:W-:Y:S01]  /*0c30*/  SHF.L.U32 R39, R17.reuse, 0x10, RZ ;  /* 0x0000001011277819 */ /* 0x040fe200000006ff */
[----:B------:R-:W-:Y:S01]  /*0c40*/  FMUL.FTZ R32, R26, R37 ;  /* 0x000000251a207220 */ /* 0x000fe20000410000 */
[----:B------:R-:W-:Y:S01]  /*0c50*/  FFMA.FTZ R35, R78, R25, R35 ;  /* 0x000000194e237223 */ /* 0x000fe20000010023 */
[----:B------:R-:W-:Y:S01]  /*0c60*/  FMUL.FTZ R46, R74, R41 ;  /* 0x000000294a2e7220 */ /* 0x000fe20000410000 */
[----:B------:R-:W-:Y:S01]  /*0c70*/  PRMT R25, R17, 0x7632, R25 ;  /* 0x0000763211197816 */ /* 0x000fe20000000019 */
[----:B------:R-:W-:Y:S02]  /*0c80*/  IMAD.U32 R80, R15, 0x10000, RZ ;  /* 0x000100000f507824 */ /* 0x000fe400078e00ff */
[----:B------:R-:W-:Y:S01]  /*0c90*/  FADD.FTZ R39, -R24, R39 ;  /* 0x0000002718277221 */ /* 0x000fe20000010100 */
[----:B------:R-:W-:Y:S01]  /*0ca0*/  FFMA.FTZ R32, R46, R32, R35 ;  /* 0x000000202e207223 */ /* 0x000fe20000010023 */
[----:B------:R-:W-:Y:S01]  /*0cb0*/  SHF.L.U32 R35, R25, 0x10, RZ ;  /* 0x0000001019237819 */ /* 0x000fe200000006ff */
[----:B------:R-:W-:Y:S01]  /*0cc0*/  FMUL.FTZ R25, R77, R80 ;  /* 0x000000504d197220 */ /* 0x000fe20000410000 */
[----:B------:R-:W-:Y:S01]  /*0cd0*/  FMUL.FTZ R81, R74, R39 ;  /* 0x000000274a517220 */ /* 0x000fe20000410000 */
        /* <DEDUP_REMOVED lines=8> */
[----:B------:R-:W-:Y:S01]  /*0d60*/  SHF.L.U32 R35, R56, 0x1, RZ ;  /* 0x0000000138237819 */ /* 0x000fe200000006ff */
[----:B------:R-:W-:Y:S01]  /*0d70*/  FMUL.FTZ R34, R75, R82 ;  /* 0x000000524b227220 */ /* 0x000fe20000410000 */
[----:B------:R-:W-:Y:S01]  /*0d80*/  FFMA.FTZ R32, R39, R25, R32 ;  /* 0x0000001927207223 */ /* 0x000fe20000010020 */
[----:B------:R-:W-:Y:S01]  /*0d90*/  PRMT R25, R12, 0x7632, R25 ;  /* 0x000076320c197816 */ /* 0x000fe20000000019 */
[----:B------:R-:W-:Y:S01]  /*0da0*/  FMUL.FTZ R83, R74, R41 ;  /* 0x000000294a537220 */ /* 0x000fe20000410000 */
[----:B------:R-:W-:Y:S01]  /*0db0*/  PRMT R41, R10, 0x7632, R41 ;  /* 0x000076320a297816 */ /* 0x000fe20000000029 */
[----:B------:R-:W-:Y:S01]  /*0dc0*/  IMAD.U32 R45, R13, 0x10000, RZ ;  /* 0x000100000d2d7824 */ /* 0x000fe200078e00ff */
[----:B------:R-:W-:Y:S01]  /*0dd0*/  LOP3.LUT R36, R35, 0x18, RZ, 0xc0, !PT ;  /* 0x0000001823247812 */ /* 0x000fe200078ec0ff */
[----:B------:R-:W-:Y:S01]  /*0de0*/  IMAD.U32 R25, R25, 0x10000, RZ ;  /* 0x0001000019197824 */ /* 0x000fe200078e00ff */
[----:B------:R-:W-:Y:S01]  /*0df0*/  SHF.L.U32 R41, R41, 0x10, RZ ;  /* 0x0000001029297819 */ /* 0x000fe200000006ff */
[----:B------:R-:W-:Y:S01]  /*0e00*/  FFMA.FTZ R43, R83, R34, R32 ;  /* 0x00000022532b7223 */ /* 0x000fe20000010020 */
[----:B------:R-:W-:Y:S01]  /*0e10*/  LEA R35, R56, UR8, 0x5 ;  /* 0x0000000838237c11 */ /* 0x000fe2000f8e28ff */
[----:B------:R-:W-:Y:S01]  /*0e20*/  FADD.FTZ R25, -R24, R25 ;  /* 0x0000001918197221 */ /* 0x000fe20000010100 */
[----:B------:R-:W-:Y:S01]  /*0e30*/  LOP3.LUT R34, R36, 0x10, RZ, 0x3c, !PT ;  /* 0x0000001024227812 */ /* 0x000fe200078e3cff */
[----:B------:R-:W-:Y:S01]  /*0e40*/  FMUL.FTZ R40, R26, R41 ;  /* 0x000000291a287220 */ /* 0x000fe20000410000 */
[----:B------:R-:W-:Y:S01]  /*0e50*/  LOP3.LUT R32, R36, 0x8, RZ, 0x3c, !PT ;  /* 0x0000000824207812 */ /* 0x000fe200078e3cff */
[----:B------:R-:W-:Y:S01]  /*0e60*/  FMUL.FTZ R42, R74, R25 ;  /* 0x000000194a2a7220 */ /* 0x000fe20000410000 */
[----:B------:R-:W-:Y:S01]  /*0e70*/  LOP3.LUT R44, R36, 0x18, RZ, 0x3c, !PT ;  /* 0x00000018242c7812 */ /* 0x000fe200078e3cff */
[C---:B------:R-:W-:Y:S01]  /*0e80*/  IMAD.IADD R36, R35.reuse, 0x1, R36 ;  /* 0x0000000123247824 */ /* 0x040fe200078e0224 */
[C---:B------:R-:W-:Y:S01]  /*0e90*/  IADD3 R32, R35.reuse, R32, RZ ;  /* 0x0000002023207210 */ /* 0x040fe20007ffe0ff */
[C---:B------:R-:W-:Y:S01]  /*0ea0*/  IMAD.IADD R34, R35.reuse, 0x1, R34 ;  /* 0x0000000123227824 */ /* 0x040fe200078e0222 */
[----:B------:R-:W-:Y:S01]  /*0eb0*/  IADD3 R35, R35, R44, RZ ;  /* 0x0000002c23237210 */ /* 0x000fe20007ffe0ff */
[----:B------:R-:W-:Y:S01]  /*0ec0*/  FFMA.FTZ R47, R42, R40, R43 ;  /* 0x000000282a2f7223 */ /* 0x000fe2000001002b */
[----:B------:R-:W-:Y:S01]  /*0ed0*/  FFMA.FTZ R44, R3, R75, RZ ;  /* 0x0000004b032c7223 */ /* 0x000fe200000100ff */
[----:B------:R-:W-:Y:S01]  /*0ee0*/  PRMT R40, R13, 0x7632, R40 ;  /* 0x000076320d287816 */ /* 0x000fe20000000028 */
[----:B------:R-:W-:Y:S01]  /*0ef0*/  FADD.FTZ R45, -R24, R45 ;  /* 0x0000002d182d7221 */ /* 0x000fe20000010100 */
[----:B------:R-:W-:Y:S01]  /*0f00*/  SHF.L.U32 R25, R11, 0x10, RZ ;  /* 0x000000100b197819 */ /* 0x000fe200000006ff */
[----:B------:R-:W-:Y:S01]  /*0f10*/  FFMA.FTZ R44, R29, R26, R44 ;  /* 0x0000001a1d2c7223 */ /* 0x000fe2000001002c */
[----:B------:R-:W-:Y:S01]  /*0f20*/  PRMT R43, R11, 0x7632, R43 ;  /* 0x000076320b2b7816 */ /* 0x000fe2000000002b */
[----:B------:R-:W-:-:S02]  /*0f30*/  IMAD.U32 R49, R40, 0x10000, RZ ;  /* 0x0001000028317824 */ /* 0x000fc400078e00ff */
[----:B------:R-:W-:Y:S01]  /*0f40*/  FFMA.FTZ R40, R5, R29, RZ ;  /* 0x0000001d05287223 */ /* 0x000fe200000100ff */
[----:B------:R-:W-:Y:S01]  /*0f50*/  FFMA.FTZ R5, R79, R77, R44 ;  /* 0x0000004d4f057223 */ /* 0x000fe2000001002c */
[----:B------:R-:W-:Y:S01]  /*0f60*/  FMUL.FTZ R84, R74, R45 ;  /* 0x0000002d4a547220 */ /* 0x000fe20000410000 */
[----:B------:R-:W-:Y:S01]  /*0f70*/  FADD.FTZ R44, RZ, R29 ;  /* 0x0000001dff2c7221 */ /* 0x000fe20000010000 */
[----:B------:R-:W-:Y:S01]  /*0f80*/  FFMA.FTZ R45, R46, R37, R40 ;  /* 0x000000252e2d7223 */ /* 0x000fe20000010028 */
[----:B------:R-:W-:Y:S01]  /*0f90*/  FFMA.FTZ R46, R28, R27, R5 ;  /* 0x0000001b1c2e7223 */ /* 0x000fe20000010005 */
[----:B------:R-:W-:Y:S01]  /*0fa0*/  SHF.L.U32 R40, R43, 0x10, RZ ;  /* 0x000000102b287819 */ /* 0x000fe200000006ff */
[----:B------:R-:W-:Y:S01]  /*0fb0*/  FMUL.FTZ R48, R77, R25 ;  /* 0x000000194d307220 */ /* 0x000fe20000410000 */
[----:B------:R-:W-:Y:S01]  /*0fc0*/  FADD.FTZ R49, -R24, R49 ;  /* 0x0000003118317221 */ /* 0x000fe20000010100 */
[----:B------:R-:W-:Y:S01]  /*0fd0*/  FFMA.FTZ R5, R75, R76, R46 ;  /* 0x0000004c4b057223 */ /* 0x000fe2000001002e */
[----:B------:R-:W-:Y:S01]  /*0fe0*/  FADD.FTZ R46, R44, R37 ;  /* 0x000000252c2e7221 */ /* 0x000fe20000010000 */
[----:B------:R-:W-:Y:S01]  /*0ff0*/  FFMA.FTZ R48, R84, R48, R47 ;  /* 0x0000003054307223 */ /* 0x000fe2000001002f */
[----:B------:R-:W-:Y:S01]  /*1000*/  FMUL.FTZ R43, R27, R40 ;  /* 0x000000281b2b7220 */ /* 0x000fe20000410000 */
[--C-:B------:R-:W-:Y:S01]  /*1010*/  FFMA.FTZ R44, R26, R37, R5.reuse ;  /* 0x000000251a2c7223 */ /* 0x100fe20000010005 */
[----:B------:R-:W-:Y:S01]  /*1020*/  PRMT R5, R8, 0x7632, R5 ;  /* 0x0000763208057816 */ /* 0x000fe20000000005 */
[----:B------:R-:W-:Y:S01]  /*1030*/  FMUL.FTZ R29, R74, R49 ;  /* 0x000000314a1d7220 */ /* 0x000fe20000410000 */
[----:B------:R-:W-:-:S02]  /*1040*/  IMAD.U32 R49, R8, 0x10000, RZ ;  /* 0x0001000008317824 */ /* 0x000fc400078e00ff */
[----:B------:R-:W-:Y:S01]  /*1050*/  FFMA.FTZ R44, R77, R80, R44 ;  /* 0x000000504d2c7223 */ /* 0x000fe2000001002c */
[----:B------:R-:W-:Y:S01]  /*1060*/  SHF.L.U32 R85, R6, 0x10, RZ ;  /* 0x0000001006557819 */ /* 0x000fe200000006ff */
[----:B------:R-:W-:Y:S02]  /*1070*/  IMAD.U32 R51, R5, 0x10000, RZ ;  /* 0x0001000005337824 */ /* 0x000fe400078e00ff */
[----:B------:R-:W-:Y:S01]  /*1080*/  FADD.FTZ R5, RZ, R28 ;  /* 0x0000001cff057221 */ /* 0x000fe20000010000 */
[----:B------:R-:W-:Y:S01]  /*1090*/  FFMA.FTZ R44, R27, R38, R44 ;  /* 0x000000261b2c7223 */ /* 0x000fe2000001002c */
[----:B------:R-:W-:Y:S01]  /*10a0*/  FFMA.FTZ R47, R29, R43, R48 ;  /* 0x0000002b1d2f7223 */ /* 0x000fe20000010030 */
[----:B------:R-:W-:Y:S01]  /*10b0*/  FADD.FTZ R49, -R24, R49 ;  /* 0x0000003118317221 */ /* 0x000fe20000010100 */
[----:B------:R-:W-:Y:S01]  /*10c0*/  FFMA.FTZ R4, R4, R28, RZ ;  /* 0x0000001c04047223 */ /* 0x000fe200000100ff */
[----:B------:R-:W-:Y:S01]  /*10d0*/  FADD.FTZ R43, R5, R38 ;  /* 0x00000026052b7221 */ /* 0x000fe20000010000 */
[C---:B------:R-:W-:Y:S01]  /*10e0*/  FFMA.FTZ R5, R75.reuse, R82, R44 ;  /* 0x000000524b057223 */ /* 0x040fe2000001002c */
[----:B------:R-:W-:Y:S01]  /*10f0*/  PRMT R37, R6, 0x7632, R37 ;  /* 0x0000763206257816 */ /* 0x000fe20000000025 */
[----:B------:R-:W-:Y:S01]  /*1100*/  FMUL.FTZ R28, R75, R85 ;  /* 0x000000554b1c7220 */ /* 0x000fe20000410000 */
[----:B------:R-:W-:Y:S01]  /*1110*/  FMUL.FTZ R86, R74, R49 ;  /* 0x000000314a567220 */ /* 0x000fe20000410000 */
[----:B------:R-:W-:Y:S01]  /*1120*/  FFMA.FTZ R38, R39, R38, R4 ;  /* 0x0000002627267223 */ /* 0x000fe20000010004 */
[----:B------:R-:W-:Y:S01]  /*1130*/  FFMA.FTZ R4, R26, R41, R5 ;  /* 0x000000291a047223 */ /* 0x000fe20000010005 */
[----:B------:R-:W-:Y:S01]  /*1140*/  SHF.L.U32 R37, R37, 0x10, RZ ;  /* 0x0000001025257819 */ /* 0x000fe200000006ff */
[----:B------:R-:W-:Y:S01]  /*1150*/  FADD.FTZ R51, -R24, R51 ;  /* 0x0000003318337221 */ /* 0x000fe20000010100 */
[----:B------:R-:W-:Y:S01]  /*1160*/  FFMA.FTZ R47, R86, R28, R47 ;  /* 0x0000001c562f7223 */ /* 0x000fe2000001002f */
[----:B------:R-:W-:-:S02]  /*1170*/  IMAD.U32 R5, R9, 0x10000, RZ ;  /* 0x0001000009057824 */ /* 0x000fc400078e00ff */
[--C-:B------:R-:W-:Y:S01]  /*1180*/  FFMA.FTZ R28, R77, R25, R4.reuse ;  /* 0x000000194d1c7223 */ /* 0x100fe20000010004 */
[----:B------:R-:W-:Y:S01]  /*1190*/  FADD.FTZ R46, R46, R41 ;  /* 0x000000292e2e7221 */ /* 0x000fe20000010000 */
[----:B------:R-:W-:Y:S01]  /*11a0*/  FFMA.FTZ R42, R42, R41, R45 ;  /* 0x000000292a2a7223 */ /* 0x000fe2000001002d */
[----:B------:R-:W-:Y:S01]  /*11b0*/  FMUL.FTZ R39, R26, R37 ;  /* 0x000000251a277220 */ /* 0x000fe20000410000 */
[----:B------:R-:W-:Y:S01]  /*11c0*/  FMUL.FTZ R44, R74, R51 ;  /* 0x000000334a2c7220 */ /* 0x000fe20000410000 */
[----:B------:R-:W-:Y:S01]  /*11d0*/  PRMT R4, R9, 0x7632, R4 ;  /* 0x0000763209047816 */ /* 0x000fe20000000004 */
[----:B------:R-:W-:Y:S01]  /*11e0*/  FADD.FTZ R41, -R24, R5 ;  /* 0x0000000518297221 */ /* 0x000fe20000010100 */
[----:B------:R-:W-:Y:S01]  /*11f0*/  FFMA.FTZ R28, R27, R40, R28 ;  /* 0x000000281b1c7223 */ /* 0x000fe2000001001c */
[C---:B------:R-:W-:Y:S01]  /*1200*/  SHF.L.U32 R87, R7.reuse, 0x10, RZ ;  /* 0x0000001007577819 */ /* 0x040fe200000006ff */
[----:B------:R-:W-:Y:S01]  /*1210*/  FFMA.FTZ R47, R44, R39, R47 ;  /* 0x000000272c2f7223 */ /* 0x000fe2000001002f */
[----:B------:R-:W-:Y:S01]  /*1220*/  PRMT R5, R7, 0x7632, R5 ;  /* 0x0000763207057816 */ /* 0x000fe20000000005 */
[----:B------:R-:W-:Y:S01]  /*1230*/  FMUL.FTZ R88, R74, R41 ;  /* 0x000000294a587220 */ /* 0x000fe20000410000 */
[----:B------:R-:W-:Y:S01]  /*1240*/  FFMA.FTZ R39, R75, R85, R28 ;  /* 0x000000554b277223 */ /* 0x000fe2000001001c */
[----:B------:R-:W-:-:S02]  /*1250*/  IMAD.U32 R41, R4, 0x10000, RZ ;  /* 0x0001000004297824 */ /* 0x000fc400078e00ff */
[----:B------:R-:W-:Y:S01]  /*1260*/  FMUL.FTZ R45, R77, R87 ;  /* 0x000000574d2d7220 */ /* 0x000fe20000410000 */
[----:B------:R-:W-:Y:S01]  /*1270*/  SHF.L.U32 R48, R5, 0x10, RZ ;  /* 0x0000001005307819 */ /* 0x000fe200000006ff */
[----:B------:R-:W-:Y:S01]  /*1280*/  FFMA.FTZ R26, R26, R37, R39 ;  /* 0x000000251a1a7223 */ /* 0x000fe20000010027 */
[----:B------:R-:W-:Y:S01]  /*1290*/  FADD.FTZ R41, -R24, R41 ;  /* 0x0000002918297221 */ /* 0x000fe20000010100 */
[----:B------:R-:W-:Y:S01]  /*12a0*/  FFMA.FTZ R45, R88, R45, R47 ;  /* 0x0000002d582d7223 */ /* 0x000fe2000001002f */
[----:B------:R-:W-:Y:S01]  /*12b0*/  FFMA.FTZ R5, R0, R3, RZ ;  /* 0x0000000300057223 */ /* 0x000fe200000100ff */
[----:B------:R-:W-:Y:S01]  /*12c0*/  FMUL.FTZ R28, R27, R48 ;  /* 0x000000301b1c7220 */ /* 0x000fe20000410000 */
[----:B------:R-:W-:Y:S01]  /*12d0*/  FFMA.FTZ R4, R77, R87, R26 ;  /* 0x000000574d047223 */ /* 0x000fe2000001001a */
[----:B------:R-:W-:Y:S01]  /*12e0*/  FMUL.FTZ R47, R74, R41 ;  /* 0x000000294a2f7220 */ /* 0x000fe20000410000 */
[----:B------:R-:W-:Y:S01]  /*12f0*/  FFMA.FTZ R26, R78, R76, R5 ;  /* 0x0000004c4e1a7223 */ /* 0x000fe20000010005 */
[----:B------:R-:W-:Y:S01]  /*1300*/  FADD.FTZ R39, RZ, R3 ;  /* 0x00000003ff277221 */ /* 0x000fe20000010000 */
[----:B------:R-:W-:Y:S01]  /*1310*/  FFMA.FTZ R4, R27, R48, R4 ;  /* 0x000000301b047223 */ /* 0x000fe20000010004 */
[----:B------:R-:W-:Y:S01]  /*1320*/  FFMA.FTZ R5, R47, R28, R45 ;  /* 0x0000001c2f057223 */ /* 0x000fe2000001002d */
[----:B------:R-:W-:Y:S01]  /*1330*/  FADD.FTZ R41, R43, R40 ;  /* 0x000000282b297221 */ /* 0x000fe20000010000 */
[----:B------:R-:W-:Y:S01]  /*1340*/  FADD.FTZ R39, R39, R76 ;  /* 0x0000004c27277221 */ /* 0x000fe20000010000 */
[----:B------:R-:W-:Y:S01]  /*1350*/  FFMA.FTZ R40, R29, R40, R38 ;  /* 0x000000281d287223 */ /* 0x000fe20000010026 */
[----:B------:R-:W-:Y:S01]  /*1360*/  FADD.FTZ R29, RZ, R79 ;  /* 0x0000004fff1d7221 */ /* 0x000fe20000010000 */
[----:B------:R0:W-:Y:S01]  /*1370*/  STS.64 [R59], R4 ;  /* 0x000000043b007388 */ /* 0x0001e20000000a00 */
[----:B------:R-:W-:Y:S01]  /*1380*/  FADD.FTZ R28, R39, R82 ;  /* 0x00000052271c7221 */ /* 0x000fe20000010000 */
[----:B------:R-:W-:Y:S01]  /*1390*/  FFMA.FTZ R39, R83, R82, R26 ;  /* 0x0000005253277223 */ /* 0x000fe2000001001a */
[----:B------:R-:W-:Y:S01]  /*13a0*/  FADD.FTZ R38, R29, R80 ;  /* 0x000000501d267221 */ /* 0x000fe20000010000 */
[----:B------:R-:W-:Y:S01]  /*13b0*/  FADD.FTZ R29, R46, R37 ;  /* 0x000000252e1d7221 */ /* 0x000fe20000010000 */
[----:B------:R-:W-:Y:S01]  /*13c0*/  FADD.FTZ R27, R28, R85 ;  /* 0x000000551c1b7221 */ /* 0x000fe20000010000 */
[----:B------:R-:W-:Y:S01]  /*13d0*/  FFMA.FTZ R28, R2, R79, RZ ;  /* 0x0000004f021c7223 */ /* 0x000fe200000100ff */
[----:B------:R-:W-:Y:S01]  /*13e0*/  FFMA.FTZ R26, R86, R85, R39 ;  /* 0x00000055561a7223 */ /* 0x000fe20000010027 */
[----:B------:R-:W-:Y:S01]  /*13f0*/  BAR.SYNC.DEFER_BLOCKING 0x0 ;  /* 0x0000000000007b1d */ /* 0x000fe20000010000 */
[----:B------:R-:W-:Y:S01]  /*1400*/  FADD.FTZ R38, R38, R25 ;  /* 0x0000001926267221 */ /* 0x000fe20000010000 */
[----:B------:R-:W-:Y:S01]  /*1410*/  FFMA.FTZ R39, R81, R80, R28 ;  /* 0x0000005051277223 */ /* 0x000fe2000001001c */
[----:B------:R-:W-:Y:S01]  /*1420*/  FFMA.FTZ R28, R44, R37, R42 ;  /* 0x000000252c1c7223 */ /* 0x000fe2000001002a */
[----:B------:R-:W-:Y:S01]  /*1430*/  FADD.FTZ R41, R41, R48 ;  /* 0x0000003029297221 */ /* 0x000fe20000010000 */
[----:B------:R-:W-:Y:S01]  /*1440*/  FFMA.FTZ R40, R47, R48, R40 ;  /* 0x000000302f287223 */ /* 0x000fe20000010028 */
[----:B------:R-:W-:Y:S01]  /*1450*/  FFMA.FTZ R37, R84, R25, R39 ;  /* 0x0000001954257223 */ /* 0x000fe20000010027 */
[----:B------:R-:W-:Y:S01]  /*1460*/  FADD.FTZ R39, R38, R87 ;  /* 0x0000005726277221 */ /* 0x000fe20000010000 */
[----:B------:R-:W-:Y:S01]  /*1470*/  LEA R89, R91, UR8, 0x5 ;  /* 0x000000085b597c11 */ /* 0x000fe2000f8e28ff */
[----:B------:R-:W-:-:S02]  /*1480*/  IMAD.SHL.U32 R42, R33, 0x10, RZ ;  /* 0x00000010212a7824 */ /* 0x000fc400078e00ff */
[----:B------:R-:W-:Y:S01]  /*1490*/  FFMA.FTZ R38, R88, R87, R37 ;  /* 0x0000005758267223 */ /* 0x000fe20000010025 */
[----:B------:R-:W-:Y:S01]  /*14a0*/  ULDC.64 UR8, c[0x0][0x260] ;  /* 0x0000980000087ab9 */ /* 0x000fe20000000a00 */
[----:B------:R-:W-:Y:S01]  /*14b0*/  CS2R R46, SRZ ;  /* 0x00000000002e7805 */ /* 0x000fe2000001ff00 */
[--C-:B0-----:R-:W-:Y:S02]  /*14c0*/  IMAD R4, R60, 0x8, R89.reuse ;  /* 0x000000083c047824 */ /* 0x101fe400078e0259 */
[----:B------:R-:W-:Y:S01]  /*14d0*/  IMAD R90, R62, 0x8, R89 ;  /* 0x000000083e5a7824 */ /* 0x000fe200078e0259 */
[----:B------:R0:W-:Y:S04]  /*14e0*/  STS.64 [R36], R26 ;  /* 0x0000001a24007388 */ /* 0x0001e80000000a00 */
[----:B------:R1:W-:Y:S04]  /*14f0*/  STS.64 [R32], R28 ;  /* 0x0000001c20007388 */ /* 0x0003e80000000a00 */
[----:B------:R2:W-:Y:S04]  /*1500*/  STS.64 [R34], R38 ;  /* 0x0000002622007388 */ /* 0x0005e80000000a00 */
[----:B------:R2:W-:Y:S01]  /*1510*/  STS.64 [R35], R40 ;  /* 0x0000002823007388 */ /* 0x0005e20000000a00 */
[----:B0-----:R-:W-:Y:S01]  /*1520*/  LEA R26, R61, R89, 0x3 ;  /* 0x000000593d1a7211 */ /* 0x001fe200078e18ff */
[----:B------:R-:W-:Y:S01]  /*1530*/  BAR.SYNC.DEFER_BLOCKING 0x0 ;  /* 0x0000000000007b1d */ /* 0x000fe20000010000 */
[----:B------:R-:W-:-:S02]  /*1540*/  IADD3 R36, P0, R31, R56, RZ ;  /* 0x000000381f247210 */ /* 0x000fc40007f1e0ff */
[----:B-1----:R-:W-:Y:S02]  /*1550*/  LOP3.LUT R29, R42, 0xf, R53, 0xf8, !PT ;  /* 0x0000000f2a1d7812 */ /* 0x002fe400078ef835 */
[C---:B------:R-:W-:Y:S02]  /*1560*/  LEA.HI.X.SX32 R37, R56.reuse, RZ, 0x1, P0 ;  /* 0x000000ff38257211 */ /* 0x040fe400000f0eff */
[----:B------:R-:W-:Y:S01]  /*1570*/  ISETP.GT.U32.AND P0, PT, R56, 0xf, PT ;  /* 0x0000000f3800780c */ /* 0x000fe20003f04070 */
[----:B------:R-:W-:-:S04]  /*1580*/  IMAD.WIDE.U32 R32, R29, 0xa00, R36 ;  /* 0x00000a001d207825 */ /* 0x000fc800078e0024 */
[----:B------:R-:W-:Y:S01]  /*1590*/  IMAD R29, R30, 0xa00, RZ ;  /* 0x00000a001e1d7824 */ /* 0x000fe200078e02ff */
[----:B------:R-:W-:-:S04]  /*15a0*/  LEA R28, P1, R32, UR8, 0x3 ;  /* 0x00000008201c7c11 */ /* 0x000fc8000f8218ff */
[----:B------:R-:W-:-:S04]  /*15b0*/  IADD3 R29, R33, R29, RZ ;  /* 0x0000001d211d7210 */ /* 0x000fc80007ffe0ff */
[----:B------:R-:W-:Y:S01]  /*15c0*/  LEA.HI.X R29, R32, UR9, R29, 0x3, P1 ;  /* 0x00000009201d7c11 */ /* 0x000fe200088f1c1d */
[----:B------:R-:W0:Y:S04]  /*15d0*/  LDS.64 R4, [R4] ;  /* 0x0000000004047984 */ /* 0x000e280000000a00 */
[----:B------:R-:W1:Y:S01]  /*15e0*/  LDS.64 R26, [R26+0xa00] ;  /* 0x000a00001a1a7984 */ /* 0x000e620000000a00 */
[----:B--2---:R-:W-:Y:S05]  /*15f0*/  @P0 BRA `(.L_x_101) ;  /* 0x0000000800e40947 */ /* 0x004fea0003800000 */
[----:B------:R-:W-:Y:S02]  /*1600*/  SHF.L.U32 R30, R55, 0x2, RZ ;  /* 0x00000002371e7819 */ /* 0x000fe400000006ff */
[----:B------:R-:W-:Y:S02]  /*1610*/  SHF.L.U32 R92, R56, 0x3, RZ ;  /* 0x00000003385c7819 */ /* 0x000fe400000006ff */
[----:B------:R-:W-:Y:S02]  /*1620*/  LOP3.LUT R33, R30, 0x1c, RZ, 0xc0, !PT ;  /* 0x0000001c1e217812 */ /* 0x000fe400078ec0ff */
[----:B------:R-:W-:Y:S02]  /*1630*/  LOP3.LUT R92, R92, 0x18, RZ, 0xc0, !PT ;  /* 0x000000185c5c7812 */ /* 0x000fe400078ec0ff */
[----:B------:R-:W-:-:S05]  /*1640*/  LEA.HI R44, R56, R33, RZ, 0x1e ;  /* 0x00000021382c7211 */ /* 0x000fca00078ff0ff */
[----:B------:R-:W-:-:S04]  /*1650*/  IMAD R44, R44, 0x50, -R31 ;  /* 0x000000502c2c7824 */ /* 0x000fc800078e0a1f */
[C---:B------:R-:W-:Y:S01]  /*1660*/  VIADD R30, R44.reuse, 0x4 ;  /* 0x000000042c1e7836 */ /* 0x040fe20000000000 */
[C---:B------:R-:W-:Y:S01]  /*1670*/  IADD3 R33, R44.reuse, 0x8, RZ ;  /* 0x000000082c217810 */ /* 0x040fe20007ffe0ff */
[C---:B------:R-:W-:Y:S01]  /*1680*/  VIADD R35, R44.reuse, 0xc ;  /* 0x0000000c2c237836 */ /* 0x040fe20000000000 */
[C---:B------:R-:W-:Y:S01]  /*1690*/  IADD3 R37, R44.reuse, 0x18, RZ ;  /* 0x000000182c257810 */ /* 0x040fe20007ffe0ff */
[C---:B------:R-:W-:Y:S01]  /*16a0*/  VIADD R46, R44.reuse, 0x20 ;  /* 0x000000202c2e7836 */ /* 0x040fe20000000000 */
[----:B------:R-:W-:Y:S01]  /*16b0*/  SHF.R.S32.HI R31, RZ, 0x1f, R30 ;  /* 0x0000001fff1f7819 */ /* 0x000fe2000001141e */
[C---:B------:R-:W-:Y:S01]  /*16c0*/  VIADD R50, R44.reuse, 0x28 ;  /* 0x000000282c327836 */ /* 0x040fe20000000000 */
[----:B------:R-:W-:Y:S01]  /*16d0*/  SHF.R.S32.HI R34, RZ, 0x1f, R33 ;  /* 0x0000001fff227819 */ /* 0x000fe20000011421 */
[C---:B------:R-:W-:Y:S01]  /*16e0*/  VIADD R98, R44.reuse, 0x2c ;  /* 0x0000002c2c627836 */ /* 0x040fe20000000000 */
[----:B------:R-:W-:Y:S01]  /*16f0*/  LEA.HI R32, R31, R30, RZ, 0x2 ;  /* 0x0000001e1f207211 */ /* 0x000fe200078f10ff */
[C---:B------:R-:W-:Y:S01]  /*1700*/  VIADD R94, R44.reuse, 0x34 ;  /* 0x000000342c5e7836 */ /* 0x040fe20000000000 */
[C---:B------:R-:W-:Y:S01]  /*1710*/  IADD3 R31, R44.reuse, 0x10, RZ ;  /* 0x000000102c1f7810 */ /* 0x040fe20007ffe0ff */
[C---:B------:R-:W-:Y:S01]  /*1720*/  VIADD R99, R44.reuse, 0x48 ;  /* 0x000000482c637836 */ /* 0x040fe20000000000 */
[----:B------:R-:W-:Y:S01]  /*1730*/  SHF.R.S32.HI R30, RZ, 0x1f, R35 ;  /* 0x0000001fff1e7819 */ /* 0x000fe20000011423 */
[----:B------:R-:W-:Y:S01]  /*1740*/  VIADD R93, R44, 0x3c ;  /* 0x0000003c2c5d7836 */ /* 0x000fe20000000000 */
[----:B------:R-:W-:-:S02]  /*1750*/  SHF.R.S32.HI R36, RZ, 0x1f, R31 ;  /* 0x0000001fff247819 */ /* 0x000fc4000001141f */
[----:B------:R-:W-:Y:S02]  /*1760*/  LEA.HI R35, R30, R35, RZ, 0x2 ;  /* 0x000000231e237211 */ /* 0x000fe400078f10ff */
[----:B------:R-:W-:Y:S02]  /*1770*/  SHF.R.S32.HI R30, RZ, 0x1f, R37 ;  /* 0x0000001fff1e7819 */ /* 0x000fe40000011425 */
[----:B------:R-:W-:Y:S02]  /*1780*/  LEA.HI R36, R36, R31, RZ, 0x2 ;  /* 0x0000001f24247211 */ /* 0x000fe400078f10ff */
[----:B------:R-:W-:Y:S02]  /*1790*/  IADD3 R47, R44, 0x1c, RZ ;  /* 0x0000001c2c2f7810 */ /* 0x000fe40007ffe0ff */
[----:B------:R-:W-:Y:S01]  /*17a0*/  LEA.HI R34, R34, R33, RZ, 0x2 ;  /* 0x0000002122227211 */ /* 0x000fe200078f10ff */
[----:B------:R-:W-:Y:S01]  /*17b0*/  VIADD R33, R44, 0x14 ;  /* 0x000000142c217836 */ /* 0x000fe20000000000 */
[----:B------:R-:W-:-:S02]  /*17c0*/  SHF.R.S32.HI R31, RZ, 0x1f, R44 ;  /* 0x0000001fff1f7819 */ /* 0x000fc4000001142c */
[----:B------:R-:W-:Y:S02]  /*17d0*/  LEA.HI R42, R30, R37, RZ, 0x2 ;  /* 0x000000251e2a7211 */ /* 0x000fe400078f10ff */
[----:B------:R-:W-:Y:S02]  /*17e0*/  SHF.R.S32.HI R30, RZ, 0x1f, R47 ;  /* 0x0000001fff1e7819 */ /* 0x000fe4000001142f */
[----:B------:R-:W-:Y:S02]  /*17f0*/  LEA.HI R31, R31, R44, RZ, 0x2 ;  /* 0x0000002c1f1f7211 */ /* 0x000fe400078f10ff */
[----:B------:R-:W-:Y:S02]  /*1800*/  SHF.R.S32.HI R38, RZ, 0x1f, R33 ;  /* 0x0000001fff267819 */ /* 0x000fe40000011421 */
[----:B------:R-:W-:Y:S02]  /*1810*/  LEA.HI R47, R30, R47, RZ, 0x2 ;  /* 0x0000002f1e2f7211 */ /* 0x000fe400078f10ff */
[----:B------:R-:W-:-:S02]  /*1820*/  SHF.R.S32.HI R30, RZ, 0x2, R31 ;  /* 0x00000002ff1e7819 */ /* 0x000fc4000001141f */
[----:B------:R-:W-:Y:S02]  /*1830*/  LEA.HI R39, R38, R33, RZ, 0x2 ;  /* 0x0000002126277211 */ /* 0x000fe400078f10ff */
[----:B------:R-:W-:Y:S01]  /*1840*/  SHF.R.S32.HI R33, RZ, 0x1f, R46 ;  /* 0x0000001fff217819 */ /* 0x000fe2000001142e */
[--C-:B------:R-:W-:Y:S01]  /*1850*/  IMAD R31, R30, 0x28, R57.reuse ;  /* 0x000000281e1f7824 */ /* 0x100fe200078e0239 */
[----:B------:R-:W-:Y:S02]  /*1860*/  SHF.R.S32.HI R32, RZ, 0x2, R32 ;  /* 0x00000002ff207819 */ /* 0x000fe40000011420 */
[----:B------:R-:W-:Y:S02]  /*1870*/  IADD3 R45, R44, 0x24, RZ ;  /* 0x000000242c2d7810 */ /* 0x000fe40007ffe0ff */
[----:B------:R-:W-:Y:S01]  /*1880*/  LEA.HI R46, R33, R46, RZ, 0x2 ;  /* 0x0000002e212e7211 */ /* 0x000fe200078f10ff */
[----:B------:R-:W-:Y:S01]  /*1890*/  IMAD R33, R32, 0x28, R57 ;  /* 0x0000002820217824 */ /* 0x000fe200078e0239 */
[----:B------:R-:W-:-:S02]  /*18a0*/  SHF.R.S32.HI R34, RZ, 0x2, R34 ;  /* 0x00000002ff227819 */ /* 0x000fc40000011422 */
[----:B------:R-:W-:Y:S02]  /*18b0*/  SHF.R.S32.HI R38, RZ, 0x1f, R45 ;  /* 0x0000001fff267819 */ /* 0x000fe4000001142d */
[----:B------:R-:W-:Y:S02]  /*18c0*/  IADD3 R31, R31, R92, RZ ;  /* 0x0000005c1f1f7210 */ /* 0x000fe40007ffe0ff */
[----:B------:R-:W-:Y:S01]  /*18d0*/  SHF.R.S32.HI R30, RZ, 0x2, R35 ;  /* 0x00000002ff1e7819 */ /* 0x000fe20000011423 */
[--C-:B------:R-:W-:Y:S01]  /*18e0*/  IMAD R35, R34, 0x28, R57.reuse ;  /* 0x0000002822237824 */ /* 0x100fe200078e0239 */
[----:B------:R-:W-:Y:S02]  /*18f0*/  IADD3 R34, R92, R33, RZ ;  /* 0x000000215c227210 */ /* 0x000fe40007ffe0ff */
[----:B------:R-:W-:Y:S01]  /*1900*/  LEA.HI R45, R38, R45, RZ, 0x2 ;  /* 0x0000002d262d7211 */ /* 0x000fe200078f10ff */
[----:B------:R2:W3:Y:S01]  /*1910*/  LDS.64 R32, [R31] ;  /* 0x000000001f207984 */ /* 0x0004e20000000a00 */
[----:B------:R-:W-:Y:S01]  /*1920*/  SHF.R.S32.HI R38, RZ, 0x2, R36 ;  /* 0x00000002ff267819 */ /* 0x000fe20000011424 */
[----:B------:R-:W-:Y:S01]  /*1930*/  IMAD R37, R30, 0x28, R57 ;  /* 0x000000281e257824 */ /* 0x000fe200078e0239 */
[----:B------:R-:W-:Y:S01]  /*1940*/  SHF.R.S32.HI R41, RZ, 0x1f, R50 ;  /* 0x0000001fff297819 */ /* 0x000fe20000011432 */
[----:B------:R-:W-:Y:S01]  /*1950*/  IMAD.IADD R36, R92, 0x1, R35 ;  /* 0x000000015c247824 */ /* 0x000fe200078e0223 */
[----:B------:R-:W-:Y:S01]  /*1960*/  SHF.R.S32.HI R30, RZ, 0x2, R39 ;  /* 0x00000002ff1e7819 */ /* 0x000fe20000011427 */
[----:B------:R-:W4:Y:S01]  /*1970*/  LDS.64 R34, [R34] ;  /* 0x0000000022227984 */ /* 0x000f220000000a00 */
[----:B------:R-:W-:Y:S01]  /*1980*/  IMAD R39, R38, 0x28, R57 ;  /* 0x0000002826277824 */ /* 0x000fe200078e0239 */
[----:B------:R-:W-:-:S02]  /*1990*/  IADD3 R38, R92, R37, RZ ;  /* 0x000000255c267210 */ /* 0x000fc40007ffe0ff */
[----:B------:R-:W5:Y:S01]  /*19a0*/  LDS.64 R36, [R36] ;  /* 0x0000000024247984 */ /* 0x000f620000000a00 */
[----:B------:R-:W-:Y:S01]  /*19b0*/  LEA.HI R50, R41, R50, RZ, 0x2 ;  /* 0x0000003229327211 */ /* 0x000fe200078f10ff */
[--C-:B------:R-:W-:Y:S01]  /*19c0*/  IMAD R41, R30, 0x28, R57.reuse ;  /* 0x000000281e297824 */ /* 0x100fe200078e0239 */
[C---:B------:R-:W-:Y:S02]  /*19d0*/  IADD3 R40, R92.reuse, R39, RZ ;  /* 0x000000275c287210 */ /* 0x040fe40007ffe0ff */
[----:B------:R-:W0:Y:S01]  /*19e0*/  LDS.64 R38, [R38] ;  /* 0x0000000026267984 */ /* 0x000e220000000a00 */
[----:B------:R-:W-:Y:S02]  /*19f0*/  SHF.R.S32.HI R30, RZ, 0x2, R42 ;  /* 0x00000002ff1e7819 */ /* 0x000fe4000001142a */
[----:B------:R-:W-:Y:S02]  /*1a00*/  IADD3 R42, R92, R41, RZ ;  /* 0x000000295c2a7210 */ /* 0x000fe40007ffe0ff */
[----:B------:R-:W1:Y:S01]  /*1a10*/  LDS.64 R40, [R40] ;  /* 0x0000000028287984 */ /* 0x000e620000000a00 */
[----:B------:R-:W-:Y:S01]  /*1a20*/  IADD3 R96, R44, 0x30, RZ ;  /* 0x000000302c607810 */ /* 0x000fe20007ffe0ff */
[----:B--2---:R-:W-:Y:S01]  /*1a30*/  IMAD R31, R30, 0x28, R57 ;  /* 0x000000281e1f7824 */ /* 0x004fe200078e0239 */
[----:B------:R-:W-:Y:S01]  /*1a40*/  IADD3 R95, R44, 0x38, RZ ;  /* 0x000000382c5f7810 */ /* 0x000fe20007ffe0ff */
[----:B------:R-:W2:Y:S01]  /*1a50*/  LDS.64 R42, [R42] ;  /* 0x000000002a2a7984 */ /* 0x000ea20000000a00 */
[----:B------:R-:W-:-:S02]  /*1a60*/  SHF.R.S32.HI R51, RZ, 0x1f, R96 ;  /* 0x0000001fff337819 */ /* 0x000fc40000011460 */
[----:B------:R-:W-:Y:S02]  /*1a70*/  IADD3 R31, R92, R31, RZ ;  /* 0x0000001f5c1f7210 */ /* 0x000fe40007ffe0ff */
[----:B------:R-:W-:Y:S02]  /*1a80*/  SHF.R.S32.HI R49, RZ, 0x1f, R98 ;  /* 0x0000001fff317819 */ /* 0x000fe40000011462 */
[----:B------:R-:W-:Y:S02]  /*1a90*/  LEA.HI R96, R51, R96, RZ, 0x2 ;  /* 0x0000006033607211 */ /* 0x000fe400078f10ff */
[----:B------:R-:W-:Y:S01]  /*1aa0*/  SHF.R.S32.HI R48, RZ, 0x1f, R95 ;  /* 0x0000001fff307819 */ /* 0x000fe2000001145f */
[----:B------:R-:W2:Y:S01]  /*1ab0*/  LDS.64 R30, [R31] ;  /* 0x000000001f1e7984 */ /* 0x000ea20000000a00 */
[----:B------:R-:W-:Y:S02]  /*1ac0*/  IADD3 R97, R44, 0x44, RZ ;  /* 0x000000442c617810 */ /* 0x000fe40007ffe0ff */
[----:B------:R-:W-:-:S02]  /*1ad0*/  LEA.HI R98, R49, R98, RZ, 0x2 ;  /* 0x0000006231627211 */ /* 0x000fc400078f10ff */
[----:B------:R-:W-:Y:S01]  /*1ae0*/  LEA.HI R95, R48, R95, RZ, 0x2 ;  /* 0x0000005f305f7211 */ /* 0x000fe200078f10ff */
[----:B---3--:R-:W-:Y:S01]  /*1af0*/  FADD.FTZ R51, RZ, R32 ;  /* 0x00000020ff337221 */ /* 0x008fe20000010000 */
[----:B------:R-:W-:Y:S01]  /*1b00*/  SHF.R.S32.HI R49, RZ, 0x1f, R94 ;  /* 0x0000001fff317819 */ /* 0x000fe2000001145e */
[----:B------:R-:W-:Y:S01]  /*1b10*/  FADD.FTZ R32, RZ, R33 ;  /* 0x00000021ff207221 */ /* 0x000fe20000010000 */
[----:B------:R-:W-:Y:S02]  /*1b20*/  SHF.R.S32.HI R48, RZ, 0x1f, R97 ;  /* 0x0000001fff307819 */ /* 0x000fe40000011461 */
[----:B------:R-:W-:Y:S01]  /*1b30*/  LEA.HI R94, R49, R94, RZ, 0x2 ;  /* 0x0000005e315e7211 */ /* 0x000fe200078f10ff */
[----:B----4-:R-:W-:Y:S01]  /*1b40*/  FADD.FTZ R51, R51, R34 ;  /* 0x0000002233337221 */ /* 0x010fe20000010000 */
[----:B------:R-:W-:Y:S01]  /*1b50*/  SHF.R.S32.HI R34, RZ, 0x1f, R99 ;  /* 0x0000001fff227819 */ /* 0x000fe20000011463 */
[----:B------:R-:W-:Y:S01]  /*1b60*/  FADD.FTZ R32, R32, R35 ;  /* 0x0000002320207221 */ /* 0x000fe20000010000 */
[----:B------:R-:W-:Y:S01]  /*1b70*/  LEA.HI R48, R48, R97, RZ, 0x2 ;  /* 0x0000006130307211 */ /* 0x000fe200078f10ff */
[----:B-----5:R-:W-:Y:S01]  /*1b80*/  FADD.FTZ R51, R51, R36 ;  /* 0x0000002433337221 */ /* 0x020fe20000010000 */
[----:B------:R-:W-:Y:S01]  /*1b90*/  IADD3 R49, R44, 0x40, RZ ;  /* 0x000000402c317810 */ /* 0x000fe20007ffe0ff */
[----:B------:R-:W-:Y:S01]  /*1ba0*/  FADD.FTZ R32, R32, R37 ;  /* 0x0000002520207221 */ /* 0x000fe20000010000 */
[----:B------:R-:W-:-:S02]  /*1bb0*/  IADD3 R97, R44, 0x4c, RZ ;  /* 0x0000004c2c617810 */ /* 0x000fc40007ffe0ff */
[----:B------:R-:W-:Y:S01]  /*1bc0*/  LEA.HI R44, R34, R99, RZ, 0x2 ;  /* 0x00000063222c7211 */ /* 0x000fe200078f10ff */
[----:B0-----:R-:W-:Y:S01]  /*1bd0*/  FADD.FTZ R51, R51, R38 ;  /* 0x0000002633337221 */ /* 0x001fe20000010000 */
[----:B------:R-:W-:Y:S01]  /*1be0*/  SHF.R.S32.HI R34, RZ, 0x2, R47 ;  /* 0x00000002ff227819 */ /* 0x000fe2000001142f */
[----:B------:R-:W-:Y:S01]  /*1bf0*/  FADD.FTZ R32, R32, R39 ;  /* 0x0000002720207221 */ /* 0x000fe20000010000 */
[----:B------:R-:W-:Y:S01]  /*1c00*/  SHF.R.S32.HI R46, RZ, 0x2, R46 ;  /* 0x00000002ff2e7819 */ /* 0x000fe2000001142e */
[----:B-1----:R-:W-:Y:S01]  /*1c10*/  FADD.FTZ R51, R51, R40 ;  /* 0x0000002833337221 */ /* 0x002fe20000010000 */
[----:B------:R-:W-:Y:S01]  /*1c20*/  SHF.R.S32.HI R100, RZ, 0x1f, R93 ;  /* 0x0000001fff647819 */ /* 0x000fe2000001145d */
[----:B------:R-:W-:Y:S02]  /*1c30*/  IMAD R33, R34, 0x28, R57 ;  /* 0x0000002822217824 */ /* 0x000fe400078e0239 */
[----:B------:R-:W-:Y:S01]  /*1c40*/  FADD.FTZ R32, R32, R41 ;  /* 0x0000002920207221 */ /* 0x000fe20000010000 */
[----:B--2---:R-:W-:Y:S01]  /*1c50*/  FADD.FTZ R99, R51, R42 ;  /* 0x0000002a33637221 */ /* 0x004fe20000010000 */
[----:B------:R-:W-:Y:S01]  /*1c60*/  SHF.R.S32.HI R34, RZ, 0x2, R45 ;  /* 0x00000002ff227819 */ /* 0x000fe2000001142d */
[----:B------:R-:W-:Y:S01]  /*1c70*/  IMAD R35, R46, 0x28, R57 ;  /* 0x000000282e237824 */ /* 0x000fe200078e0239 */
[----:B------:R-:W-:-:S02]  /*1c80*/  IADD3 R51, R92, R33, RZ ;  /* 0x000000215c337210 */ /* 0x000fc40007ffe0ff */
[----:B------:R-:W-:Y:S01]  /*1c90*/  LEA.HI R93, R100, R93, RZ, 0x2 ;  /* 0x0000005d645d7211 */ /* 0x000fe200078f10ff */
[----:B------:R-:W-:Y:S01]  /*1ca0*/  FADD.FTZ R100, R32, R43 ;  /* 0x0000002b20647221 */ /* 0x000fe20000010000 */
[----:B------:R-:W-:Y:S01]  /*1cb0*/  SHF.R.S32.HI R32, RZ, 0x2, R50 ;  /* 0x00000002ff207819 */ /* 0x000fe20000011432 */
[----:B------:R-:W-:Y:S01]  /*1cc0*/  IMAD R33, R34, 0x28, R57 ;  /* 0x0000002822217824 */ /* 0x000fe200078e0239 */
[----:B------:R-:W0:Y:S01]  /*1cd0*/  LDS.64 R50, [R51] ;  /* 0x0000000033327984 */ /* 0x000e220000000a00 */
[----:B------:R-:W-:Y:S01]  /*1ce0*/  IMAD.IADD R46, R92, 0x1, R35 ;  /* 0x000000015c2e7824 */ /* 0x000fe200078e0223 */
[----:B------:R-:W-:Y:S01]  /*1cf0*/  SHF.R.S32.HI R98, RZ, 0x2, R98 ;  /* 0x00000002ff627819 */ /* 0x000fe20000011462 */
[--C-:B------:R-:W-:Y:S01]  /*1d00*/  IMAD R35, R32, 0x28, R57.reuse ;  /* 0x0000002820237824 */ /* 0x100fe200078e0239 */
[----:B------:R-:W-:Y:S01]  /*1d10*/  IADD3 R33, R92, R33, RZ ;  /* 0x000000215c217210 */ /* 0x000fe20007ffe0ff */
[----:B------:R-:W-:Y:S01]  /*1d20*/  FADD.FTZ R99, R99, R30 ;  /* 0x0000001e63637221 */ /* 0x000fe20000010000 */
[----:B------:R-:W-:Y:S01]  /*1d30*/  SHF.R.S32.HI R96, RZ, 0x2, R96 ;  /* 0x00000002ff607819 */ /* 0x000fe20000011460 */
[----:B------:R-:W1:Y:S01]  /*1d40*/  LDS.64 R46, [R46] ;  /* 0x000000002e2e7984 */ /* 0x000e620000000a00 */
[----:B------:R-:W-:Y:S01]  /*1d50*/  IMAD R37, R98, 0x28, R57 ;  /* 0x0000002862257824 */ /* 0x000fe200078e0239 */
[----:B------:R-:W-:Y:S01]  /*1d60*/  IADD3 R35, R92, R35, RZ ;  /* 0x000000235c237210 */ /* 0x000fe20007ffe0ff */
[----:B------:R-:W-:Y:S01]  /*1d70*/  FADD.FTZ R100, R100, R31 ;  /* 0x0000001f64647221 */ /* 0x000fe20000010000 */
[----:B------:R-:W2:Y:S01]  /*1d80*/  LDS.64 R32, [R33] ;  /* 0x0000000021207984 */ /* 0x000ea20000000a00 */
[----:B------:R-:W-:Y:S01]  /*1d90*/  SHF.R.S32.HI R94, RZ, 0x2, R94 ;  /* 0x00000002ff5e7819 */ /* 0x000fe2000001145e */
[----:B------:R-:W-:Y:S01]  /*1da0*/  IMAD R39, R96, 0x28, R57 ;  /* 0x0000002860277824 */ /* 0x000fe200078e0239 */
[----:B------:R-:W-:Y:S01]  /*1db0*/  SHF.R.S32.HI R36, RZ, 0x1f, R97 ;  /* 0x0000001fff247819 */ /* 0x000fe20000011461 */
[----:B------:R-:W-:Y:S01]  /*1dc0*/  IMAD.IADD R37, R92, 0x1, R37 ;  /* 0x000000015c257824 */ /* 0x000fe200078e0225 */
[----:B------:R-:W-:Y:S01]  /*1dd0*/  SHF.R.S32.HI R102, RZ, 0x1f, R49 ;  /* 0x0000001fff667819 */ /* 0x000fe20000011431 */
[----:B------:R-:W3:Y:S01]  /*1de0*/  LDS.64 R34, [R35] ;  /* 0x0000000023227984 */ /* 0x000ee20000000a00 */
[----:B------:R-:W-:Y:S01]  /*1df0*/  SHF.R.S32.HI R30, RZ, 0x2, R95 ;  /* 0x00000002ff1e7819 */ /* 0x000fe2000001145f */
[----:B------:R-:W-:Y:S01]  /*1e00*/  IMAD R41, R94, 0x28, R57 ;  /* 0x000000285e297824 */ /* 0x000fe200078e0239 */
[----:B------:R-:W-:-:S02]  /*1e10*/  IADD3 R39, R92, R39, RZ ;  /* 0x000000275c277210 */ /* 0x000fc40007ffe0ff */
[----:B------:R-:W-:Y:S01]  /*1e20*/  LEA.HI R97, R36, R97, RZ, 0x2 ;  /* 0x0000006124617211 */ /* 0x000fe200078f10ff */
[----:B------:R-:W-:Y:S01]  /*1e30*/  IMAD R43, R30, 0x28, R57 ;  /* 0x000000281e2b7824 */ /* 0x000fe200078e0239 */
[----:B------:R-:W-:Y:S01]  /*1e40*/  LEA.HI R49, R102, R49, RZ, 0x2 ;  /* 0x0000003166317211 */ /* 0x000fe200078f10ff */
[----:B------:R-:W4:Y:S01]  /*1e50*/  LDS.64 R36, [R37] ;  /* 0x0000000025247984 */ /* 0x000f220000000a00 */
[----:B------:R-:W-:Y:S01]  /*1e60*/  SHF.R.S32.HI R40, RZ, 0x2, R93 ;  /* 0x00000002ff287819 */ /* 0x000fe2000001145d */
[C---:B------:R-:W-:Y:S01]  /*1e70*/  IMAD.IADD R43, R92.reuse, 0x1, R43 ;  /* 0x000000015c2b7824 */ /* 0x040fe200078e022b */
[----:B------:R-:W-:Y:S01]  /*1e80*/  IADD3 R41, R92, R41, RZ ;  /* 0x000000295c297210 */ /* 0x000fe20007ffe0ff */
[----:B------:R-:W5:Y:S01]  /*1e90*/  LDS.64 R38, [R39] ;  /* 0x0000000027267984 */ /* 0x000f620000000a00 */
[----:B------:R-:W-:Y:S01]  /*1ea0*/  SHF.R.S32.HI R42, RZ, 0x2, R49 ;  /* 0x00000002ff2a7819 */ /* 0x000fe20000011431 */
[----:B------:R-:W-:Y:S01]  /*1eb0*/  IMAD R45, R40, 0x28, R57 ;  /* 0x00000028282d7824 */ /* 0x000fe200078e0239 */
[----:B------:R-:W-:-:S02]  /*1ec0*/  SHF.R.S32.HI R48, RZ, 0x2, R48 ;  /* 0x00000002ff307819 */ /* 0x000fc40000011430 */
[----:B------:R-:W5:Y:S01]  /*1ed0*/  LDS.64 R40, [R41] ;  /* 0x0000000029287984 */ /* 0x000f620000000a00 */
[--C-:B------:R-:W-:Y:S01]  /*1ee0*/  IMAD R49, R42, 0x28, R57.reuse ;  /* 0x000000282a317824 */ /* 0x100fe200078e0239 */
[----:B------:R-:W-:Y:S01]  /*1ef0*/  IADD3 R45, R92, R45, RZ ;  /* 0x0000002d5c2d7210 */ /* 0x000fe20007ffe0ff */
[----:B------:R-:W-:Y:S01]  /*1f00*/  IMAD R93, R48, 0x28, R57 ;  /* 0x00000028305d7824 */ /* 0x000fe200078e0239 */
[----:B------:R-:W-:Y:S01]  /*1f10*/  SHF.R.S32.HI R94, RZ, 0x2, R44 ;  /* 0x00000002ff5e7819 */ /* 0x000fe2000001142c */
[----:B------:R-:W5:Y:S01]  /*1f20*/  LDS.64 R42, [R43] ;  /* 0x000000002b2a7984 */ /* 0x000f620000000a00 */
[C---:B------:R-:W-:Y:S01]  /*1f30*/  IADD3 R30, R92.reuse, R49, RZ ;  /* 0x000000315c1e7210 */ /* 0x040fe20007ffe0ff */
[----:B------:R-:W-:Y:S01]  /*1f40*/  IMAD.IADD R48, R92, 0x1, R93 ;  /* 0x000000015c307824 */ /* 0x000fe200078e025d */
[----:B------:R-:W-:Y:S01]  /*1f50*/  SHF.R.S32.HI R96, RZ, 0x2, R97 ;  /* 0x00000002ff607819 */ /* 0x000fe20000011461 */
[----:B------:R-:W5:Y:S01]  /*1f60*/  LDS.64 R44, [R45] ;  /* 0x000000002d2c7984 */ /* 0x000f620000000a00 */
[----:B------:R-:W-:-:S02]  /*1f70*/  IMAD R49, R94, 0x28, R57 ;  /* 0x000000285e317824 */ /* 0x000fc400078e0239 */
[----:B0-----:R-:W-:Y:S01]  /*1f80*/  FADD.FTZ R99, R99, R50 ;  /* 0x0000003263637221 */ /* 0x001fe20000010000 */
[----:B------:R-:W-:Y:S01]  /*1f90*/  FADD.FTZ R100, R100, R51 ;  /* 0x0000003364647221 */ /* 0x000fe20000010000 */
[----:B------:R-:W0:Y:S01]  /*1fa0*/  LDS.64 R30, [R30] ;  /* 0x000000001e1e7984 */ /* 0x000e220000000a00 */
[----:B------:R-:W-:Y:S01]  /*1fb0*/  IMAD R93, R96, 0x28, R57 ;  /* 0x00000028605d7824 */ /* 0x000fe200078e0239 */
[----:B------:R-:W-:Y:S01]  /*1fc0*/  IADD3 R50, R92, R49, RZ ;  /* 0x000000315c327210 */ /* 0x000fe20007ffe0ff */
[----:B-1----:R-:W-:Y:S01]  /*1fd0*/  FADD.FTZ R99, R99, R46 ;  /* 0x0000002e63637221 */ /* 0x002fe20000010000 */
[----:B------:R-:W1:Y:S01]  /*1fe0*/  LDS.64 R48, [R48] ;  /* 0x0000000030307984 */ /* 0x000e620000000a00 */
[----:B------:R-:W-:Y:S01]  /*1ff0*/  FADD.FTZ R100, R100, R47 ;  /* 0x0000002f64647221 */ /* 0x000fe20000010000 */
[----:B------:R-:W-:Y:S01]  /*2000*/  IADD3 R93, R92, R93, RZ ;  /* 0x0000005d5c5d7210 */ /* 0x000fe20007ffe0ff */
[----:B--2---:R-:W-:Y:S01]  /*2010*/  FADD.FTZ R99, R99, R32 ;  /* 0x0000002063637221 */ /* 0x004fe20000010000 */
[----:B------:R-:W2:Y:S01]  /*2020*/  LDS.64 R50, [R50] ;  /* 0x0000000032327984 */ /* 0x000ea20000000a00 */
[----:B------:R-:W-:-:S02]  /*2030*/  FADD.FTZ R100, R100, R33 ;  /* 0x0000002164647221 */ /* 0x000fc40000010000 */
[----:B---3--:R-:W-:Y:S01]  /*2040*/  FADD.FTZ R99, R99, R34 ;  /* 0x0000002263637221 */ /* 0x008fe20000010000 */
[----:B------:R-:W3:Y:S01]  /*2050*/  LDS.64 R46, [R93] ;  /* 0x000000005d2e7984 */ /* 0x000ee20000000a00 */
[----:B------:R-:W-:Y:S02]  /*2060*/  FADD.FTZ R100, R100, R35 ;  /* 0x0000002364647221 */ /* 0x000fe40000010000 */
[----:B----4-:R-:W-:Y:S02]  /*2070*/  FADD.FTZ R99, R99, R36 ;  /* 0x0000002463637221 */ /* 0x010fe40000010000 */
[----:B------:R-:W-:Y:S02]  /*2080*/  FADD.FTZ R100, R100, R37 ;  /* 0x0000002564647221 */ /* 0x000fe40000010000 */
[----:B-----5:R-:W-:Y:S02]  /*2090*/  FADD.FTZ R99, R99, R38 ;  /* 0x0000002663637221 */ /* 0x020fe40000010000 */
[----:B------:R-:W-:-:S02]  /*20a0*/  FADD.FTZ R100, R100, R39 ;  /* 0x0000002764647221 */ /* 0x000fc40000010000 */
[----:B------:R-:W-:Y:S02]  /*20b0*/  FADD.FTZ R99, R99, R40 ;  /* 0x0000002863637221 */ /* 0x000fe40000010000 */
[----:B------:R-:W-:Y:S02]  /*20c0*/  FADD.FTZ R100, R100, R41 ;  /* 0x0000002964647221 */ /* 0x000fe40000010000 */
[----:B------:R-:W-:Y:S02]  /*20d0*/  FADD.FTZ R99, R99, R42 ;  /* 0x0000002a63637221 */ /* 0x000fe40000010000 */
[----:B------:R-:W-:Y:S02]  /*20e0*/  FADD.FTZ R100, R100, R43 ;  /* 0x0000002b64647221 */ /* 0x000fe40000010000 */
[----:B------:R-:W-:Y:S02]  /*20f0*/  FADD.FTZ R99, R99, R44 ;  /* 0x0000002c63637221 */ /* 0x000fe40000010000 */
[----:B------:R-:W-:-:S02]  /*2100*/  FADD.FTZ R100, R100, R45 ;  /* 0x0000002d64647221 */ /* 0x000fc40000010000 */
[----:B0-----:R-:W-:Y:S02]  /*2110*/  FADD.FTZ R99, R99, R30 ;  /* 0x0000001e63637221 */ /* 0x001fe40000010000 */
[----:B------:R-:W-:Y:S02]  /*2120*/  FADD.FTZ R100, R100, R31 ;  /* 0x0000001f64647221 */ /* 0x000fe40000010000 */
[----:B-1----:R-:W-:Y:S02]  /*2130*/  FADD.FTZ R99, R99, R48 ;  /* 0x0000003063637221 */ /* 0x002fe40000010000 */
[----:B------:R-:W-:Y:S02]  /*2140*/  FADD.FTZ R100, R100, R49 ;  /* 0x0000003164647221 */ /* 0x000fe40000010000 */
[----:B--2---:R-:W-:Y:S02]  /*2150*/  FADD.FTZ R99, R99, R50 ;  /* 0x0000003263637221 */ /* 0x004fe40000010000 */
[----:B------:R-:W-:-:S02]  /*2160*/  FADD.FTZ R100, R100, R51 ;  /* 0x0000003364647221 */ /* 0x000fc40000010000 */
[----:B---3--:R-:W-:Y:S02]  /*2170*/  FADD.FTZ R46, R99, R46 ;  /* 0x0000002e632e7221 */ /* 0x008fe40000010000 */
[----:B------:R-:W-:-:S07]  /*2180*/  FADD.FTZ R47, R100, R47 ;  /* 0x0000002f642f7221 */ /* 0x000fce0000010000 */
.L_x_101:
[----:B------:R-:W-:Y:S05]  /*2190*/  BSYNC B0 ;  /* 0x0000000000007941 */ /* 0x000fea0003800000 */
.L_x_100:
[----:B------:R-:W-:Y:S01]  /*21a0*/  IMAD R30, R63, 0x8, R89 ;  /* 0x000000083f1e7824 */ /* 0x000fe200078e0259 */
[----:B------:R-:W-:Y:S01]  /*21b0*/  LDS.64 R32, [R90+0x1400] ;  /* 0x001400005a207984 */ /* 0x000fe20000000a00 */
[----:B------:R-:W-:Y:S01]  /*21c0*/  LOP3.LUT P0, RZ, R56, 0xfffffff3, RZ, 0xc0, !PT ;  /* 0xfffffff338ff7812 */ /* 0x000fe2000780c0ff */
[----:B------:R-:W-:Y:S01]  /*21d0*/  BSSY B0, `(.L_x_102) ;  /* 0x0000020000007945 */ /* 0x000fe20003800000 */
[----:B------:R-:W-:Y:S01]  /*21e0*/  PRMT R22, R22, 0x7632, R22 ;  /* 0x0000763216167816 */ /* 0x000fe20000000016 */
[----:B------:R-:W2:Y:S01]  /*21f0*/  SHFL.BFLY PT, R34, R47, 0x2, 0x1f ;  /* 0x0c401f002f227f89 */ /* 0x000ea200000e0000 */
[----:B------:R-:W-:-:S03]  /*2200*/  PRMT R23, R23, 0x7632, R23 ;  /* 0x0000763217177816 */ /* 0x000fc60000000017 */
[----:B------:R-:W-:Y:S04]  /*2210*/  LDS.64 R30, [R30+0x1e00] ;  /* 0x001e00001e1e7984 */ /* 0x000fe80000000a00 */
[----:B------:R-:W3:Y:S01]  /*2220*/  SHFL.BFLY PT, R35, R46, 0x2, 0x1f ;  /* 0x0c401f002e237f89 */ /* 0x000ee200000e0000 */
[----:B--2---:R-:W-:Y:S01]  /*2230*/  FADD.FTZ R36, R34, R47 ;  /* 0x0000002f22247221 */ /* 0x004fe20000010000 */
[----:B0-----:R-:W-:Y:S01]  /*2240*/  FADD.FTZ R34, RZ, R5 ;  /* 0x00000005ff227221 */ /* 0x001fe20000010000 */
[----:B------:R-:W-:-:S03]  /*2250*/  FADD.FTZ R5, RZ, R4 ;  /* 0x00000004ff057221 */ /* 0x000fc60000010000 */
[----:B-1----:R-:W-:Y:S01]  /*2260*/  FADD.FTZ R34, R34, R27 ;  /* 0x0000001b22227221 */ /* 0x002fe20000010000 */
[----:B------:R-:W-:Y:S01]  /*2270*/  FADD.FTZ R5, R5, R26 ;  /* 0x0000001a05057221 */ /* 0x000fe20000010000 */
[----:B------:R-:W0:Y:S01]  /*2280*/  SHFL.BFLY PT, R37, R36, 0x1, 0x1f ;  /* 0x0c201f0024257f89 */ /* 0x000e2200000e0000 */
[----:B---3--:R-:W-:Y:S01]  /*2290*/  FADD.FTZ R35, R35, R46 ;  /* 0x0000002e23237221 */ /* 0x008fe20000010000 */
[----:B------:R-:W-:Y:S01]  /*22a0*/  FADD.FTZ R34, R34, R33 ;  /* 0x0000002122227221 */ /* 0x000fe20000010000 */
[----:B------:R-:W-:-:S03]  /*22b0*/  FADD.FTZ R5, R5, R32 ;  /* 0x0000002005057221 */ /* 0x000fc60000010000 */
[----:B------:R-:W1:Y:S01]  /*22c0*/  SHFL.BFLY PT, R38, R35, 0x1, 0x1f ;  /* 0x0c201f0023267f89 */ /* 0x000e6200000e0000 */
[----:B------:R-:W-:Y:S01]  /*22d0*/  FADD.FTZ R31, R34, R31 ;  /* 0x0000001f221f7221 */ /* 0x000fe20000010000 */
[----:B------:R-:W-:-:S05]  /*22e0*/  FADD.FTZ R30, R5, R30 ;  /* 0x0000001e051e7221 */ /* 0x000fca0000010000 */
[----:B------:R2:W-:Y:S01]  /*22f0*/  STG.E.64 desc[UR10][R28.64+0x2400], R30 ;  /* 0x0024001e1c007986 */ /* 0x0005e2000c101b0a */
[----:B0-----:R-:W-:Y:S01]  /*2300*/  FADD.FTZ R5, R36, R37 ;  /* 0x0000002524057221 */ /* 0x001fe20000010000 */
[----:B-1----:R-:W-:Y:S01]  /*2310*/  FADD.FTZ R4, R35, R38 ;  /* 0x0000002623047221 */ /* 0x002fe20000010000 */
[----:B------:R-:W-:Y:S06]  /*2320*/  @P0 BRA `(.L_x_103) ;  /* 0x0000000000280947 */ /* 0x000fec0003800000 */
[----:B--2---:R-:W0:Y:S01]  /*2330*/  LDC R29, c[0x0][0x10] ;  /* 0x00000400ff1d7b82 */ /* 0x004e220000000800 */
[----:B------:R-:W-:-:S04]  /*2340*/  SHF.R.U32.HI R28, RZ, 0x2, R56 ;  /* 0x00000002ff1c7819 */ /* 0x000fc80000011638 */
[----:B------:R-:W-:-:S03]  /*2350*/  SHF.L.U32 R30, R28, 0x4, RZ ;  /* 0x000000041c1e7819 */ /* 0x000fc600000006ff */
[----:B------:R-:W1:Y:S01]  /*2360*/  LDC.64 R26, c[0x0][0x260] ;  /* 0x00009800ff1a7b82 */ /* 0x000e620000000a00 */
[----:B0-----:R-:W-:Y:S01]  /*2370*/  IMAD R28, R29, UR4, R52 ;  /* 0x000000041d1c7c24 */ /* 0x001fe2000f8e0234 */
[----:B------:R-:W-:-:S04]  /*2380*/  LOP3.LUT R29, R30, 0xfffffff0, R53, 0xe2, !PT ;  /* 0xfffffff01e1d7812 */ /* 0x000fc800078ee235 */
[----:B------:R-:W-:-:S05]  /*2390*/  LEA R28, R28, R29, 0x6 ;  /* 0x0000001d1c1c7211 */ /* 0x000fca00078e30ff */
[----:B------:R-:W-:-:S04]  /*23a0*/  IMAD.SHL.U32 R29, R28, 0x2, RZ ;  /* 0x000000021c1d7824 */ /* 0x000fc800078e00ff */
[----:B-1----:R-:W-:-:S05]  /*23b0*/  IMAD.WIDE.U32 R26, R29, 0x4, R26 ;  /* 0x000000041d1a7825 */ /* 0x002fca00078e001a */
[----:B------:R0:W-:Y:S02]  /*23c0*/  STG.E.64 desc[UR10][R26.64], R4 ;  /* 0x000000041a007986 */ /* 0x0001e4000c101b0a */
.L_x_103:
[----:B------:R-:W-:Y:S05]  /*23d0*/  BSYNC B0 ;  /* 0x0000000000007941 */ /* 0x000fea0003800000 */
.L_x_102:
[----:B------:R-:W-:Y:S02]  /*23e0*/  PRMT R16, R20, 0x7632, R16 ;  /* 0x0000763214107816 */ /* 0x000fe40000000010 */
[----:B------:R-:W-:Y:S02]  /*23f0*/  IADD3 R20, P0, R55, 0x9, RZ ;  /* 0x0000000937147810 */ /* 0x000fe40007f1e0ff */
[----:B------:R-:W-:Y:S02]  /*2400*/  PRMT R17, R16, 0x7632, R17 ;  /* 0x0000763210117816 */ /* 0x000fe40000000011 */
[----:B------:R-:W-:Y:S02]  /*2410*/  IADD3.X R54, RZ, R54, RZ, P0, !PT ;  /* 0x00000036ff367210 */ /* 0x000fe400007fe4ff */
[----:B------:R-:W-:Y:S02]  /*2420*/  ISETP.GE.U32.AND P0, PT, R20, UR12, PT ;  /* 0x0000000c14007c0c */ /* 0x000fe4000bf06070 */
[----:B0-----:R-:W-:-:S02]  /*2430*/  PRMT R27, R12, 0x7632, R27 ;  /* 0x000076320c1b7816 */ /* 0x001fc4000000001b */
[----:B------:R-:W-:Y:S02]  /*2440*/  ISETP.GE.AND.EX P0, PT, R54, UR6, PT, P0 ;  /* 0x0000000636007c0c */ /* 0x000fe4000bf06300 */
[----:B--2---:R-:W-:Y:S02]  /*2450*/  PRMT R28, R13, 0x7632, R28 ;  /* 0x000076320d1c7816 */ /* 0x004fe4000000001c */
[----:B------:R-:W-:Y:S02]  /*2460*/  PRMT R13, R8, 0x7632, R13 ;  /* 0x00007632080d7816 */ /* 0x000fe4000000000d */
[----:B------:R-:W-:Y:S02]  /*2470*/  PRMT R12, R9, 0x7632, R12 ;  /* 0x00007632090c7816 */ /* 0x000fe4000000000c */
[----:B------:R-:W-:Y:S02]  /*2480*/  PRMT R21, R21, 0x7632, R21 ;  /* 0x0000763215157816 */ /* 0x000fe40000000015 */
[----:B------:R-:W-:-:S02]  /*2490*/  PRMT R18, R18, 0x7632, R18 ;  /* 0x0000763212127816 */ /* 0x000fc40000000012 */
[----:B------:R-:W-:Y:S02]  /*24a0*/  PRMT R19, R19, 0x7632, R19 ;  /* 0x0000763213137816 */ /* 0x000fe40000000013 */
[----:B------:R-:W-:Y:S02]  /*24b0*/  PRMT R26, R17, 0x7632, R26 ;  /* 0x00007632111a7816 */ /* 0x000fe4000000001a */
[----:B------:R-:W-:Y:S02]  /*24c0*/  PRMT R14, R14, 0x7632, R14 ;  /* 0x000076320e0e7816 */ /* 0x000fe4000000000e */
[----:B------:R-:W-:Y:S02]  /*24d0*/  PRMT R15, R15, 0x7632, R15 ;  /* 0x000076320f0f7816 */ /* 0x000fe4000000000f */
[----:B------:R-:W-:Y:S02]  /*24e0*/  PRMT R10, R10, 0x7632, R10 ;  /* 0x000076320a0a7816 */ /* 0x000fe4000000000a */
[----:B------:R-:W-:-:S02]  /*24f0*/  PRMT R11, R11, 0x7632, R11 ;  /* 0x000076320b0b7816 */ /* 0x000fc4000000000b */
[----:B------:R-:W-:Y:S02]  /*2500*/  PRMT R9, R6, 0x7632, R9 ;  /* 0x0000763206097816 */ /* 0x000fe40000000009 */
[----:B------:R-:W-:Y:S01]  /*2510*/  PRMT R8, R7, 0x7632, R8 ;  /* 0x0000763207087816 */ /* 0x000fe20000000008 */
[----:B------:R-:W-:Y:S06]  /*2520*/  @P0 BRA `(.L_x_104) ;  /* 0x0000000000540947 */ /* 0x000fec0003800000 */
[----:B------:R-:W-:Y:S01]  /*2530*/  BAR.SYNC.DEFER_BLOCKING 0x0 ;  /* 0x0000000000007b1d */ /* 0x000fe20000010000 */
[----:B------:R-:W-:-:S13]  /*2540*/  ISETP.NE.AND P0, PT, R56, RZ, PT ;  /* 0x000000ff3800720c */ /* 0x000fda0003f05270 */
[----:B------:R-:W-:Y:S05]  /*2550*/  @P0 BRA `(.L_x_105) ;  /* 0x00000000003c0947 */ /* 0x000fea0003800000 */
[----:B------:R-:W0:Y:S01]  /*2560*/  LDC.64 R4, c[0x0][0x268] ;  /* 0x00009a00ff047b82 */ /* 0x000e220000000a00 */
[----:B------:R-:W-:Y:S02]  /*2570*/  ISETP.NE.AND P0, PT, R53, RZ, PT ;  /* 0x000000ff3500720c */ /* 0x000fe40003f05270 */
[----:B------:R-:W-:-:S04]  /*2580*/  MOV R7, 0x7ffffff1 ;  /* 0x7ffffff100077802 */ /* 0x000fc80000000f00 */
[----:B------:R-:W-:Y:S01]  /*2590*/  SEL R7, R7, 0x1, !P0 ;  /* 0x0000000107077807 */ /* 0x000fe20004000000 */
[----:B0-----:R-:W-:Y:S01]  /*25a0*/  IMAD.WIDE.U32 R4, R52, 0x4, R4 ;  /* 0x0000000434047825 */ /* 0x001fe200078e0004 */
[----:B------:R-:W-:Y:S06]  /*25b0*/  MEMBAR.ALL.GPU ;  /* 0x0000000000007992 */ /* 0x000fec000000a000 */
[----:B------:R-:W-:-:S00]  /*25c0*/  ERRBAR ;  /* 0x00000000000079ab */ /* 0x000fc00000000000 */
[----:B------:R-:W-:Y:S06]  /*25d0*/  CGAERRBAR ;  /* 0x00000000000075ab */ /* 0x000fec0000000000 */
[----:B------:R0:W5:Y:S02]  /*25e0*/  ATOM.E.ADD.STRONG.GPU PT, R7, desc[UR10][R4.64], R7 ;  /* 0x000000070407798a */ /* 0x00016400081ee1ca */
.L_x_106:
[----:B------:R-:W2:Y:S04]  /*25f0*/  LD.E.STRONG.GPU R6, desc[UR10][R4.64] ;  /* 0x0000000a04067980 */ /* 0x000ea8000c10f900 */
[----:B--2---:R-:W-:Y:S01]  /*2600*/  CCTL.IVALL ;  /* 0x00000000ff00798f */ /* 0x004fe20002000000 */
[----:B------:R-:W-:Y:S05]  /*2610*/  YIELD ;  /* 0x0000000000007946 */ /* 0x000fea0003800000 */
[----:B-----5:R-:W-:-:S04]  /*2620*/  LOP3.LUT R6, R6, R7, RZ, 0x3c, !PT ;  /* 0x0000000706067212 */ /* 0x020fc800078e3cff */
[----:B------:R-:W-:-:S13]  /*2630*/  ISETP.GT.AND P0, PT, R6, -0x1, PT ;  /* 0xffffffff0600780c */ /* 0x000fda0003f04270 */
[----:B------:R-:W-:Y:S05]  /*2640*/  @P0 BRA `(.L_x_106) ;  /* 0xfffffffc00e80947 */ /* 0x000fea000383ffff */
.L_x_105:
[----:B------:R-:W-:Y:S05]  /*2650*/  WARPSYNC.ALL ;  /* 0x0000000000007948 */ /* 0x000fea0003800000 */
[----:B------:R-:W-:Y:S06]  /*2660*/  BAR.SYNC.DEFER_BLOCKING 0x0 ;  /* 0x0000000000007b1d */ /* 0x000fec0000010000 */
[----:B------:R-:W-:Y:S05]  /*2670*/  BRA `(.L_x_107) ;  /* 0x0000000000607947 */ /* 0x000fea0003800000 */
.L_x_104:
[----:B------:R-:W-:Y:S01]  /*2680*/  BAR.SYNC.DEFER_BLOCKING 0x0 ;  /* 0x0000000000007b1d */ /* 0x000fe20000010000 */
[----:B------:R-:W-:-:S13]  /*2690*/  ISETP.NE.AND P0, PT, R56, RZ, PT ;  /* 0x000000ff3800720c */ /* 0x000fda0003f05270 */
[----:B------:R-:W-:Y:S05]  /*26a0*/  @P0 BRA `(.L_x_108) ;  /* 0x00000000004c0947 */ /* 0x000fea0003800000 */
[----:B------:R-:W-:Y:S01]  /*26b0*/  ULDC.64 UR8, c[0x0][0x268] ;  /* 0x00009a0000087ab9 */ /* 0x000fe20000000a00 */
[----:B------:R-:W-:Y:S01]  /*26c0*/  IMAD.MOV R4, RZ, RZ, -R52 ;  /* 0x000000ffff047224 */ /* 0x000fe200078e0a34 */
[----:B------:R-:W-:Y:S01]  /*26d0*/  UIADD3 UR8, UP0, UR8, 0x24, URZ ;  /* 0x0000002408087890 */ /* 0x000fe2000ff1e03f */
[----:B------:R-:W-:-:S03]  /*26e0*/  MOV R7, 0x7fffff71 ;  /* 0x7fffff7100077802 */ /* 0x000fc60000000f00 */
[----:B------:R-:W-:Y:S01]  /*26f0*/  UIADD3.X UR9, URZ, UR9, URZ, UP0, !UPT ;  /* 0x000000093f097290 */ /* 0x000fe200087fe43f */
[----:B------:R-:W-:Y:S02]  /*2700*/  ISETP.NE.AND P0, PT, R53, R4, PT ;  /* 0x000000043500720c */ /* 0x000fe40003f05270 */
[----:B------:R-:W-:Y:S02]  /*2710*/  MOV R4, UR8 ;  /* 0x0000000800047c02 */ /* 0x000fe40008000f00 */
[----:B------:R-:W-:Y:S01]  /*2720*/  SEL R7, R7, 0x1, !P0 ;  /* 0x0000000107077807 */ /* 0x000fe20004000000 */
[----:B------:R-:W-:Y:S01]  /*2730*/  IMAD.U32 R5, RZ, RZ, UR9 ;  /* 0x00000009ff057e24 */ /* 0x000fe2000f8e00ff */
[----:B------:R-:W-:Y:S06]  /*2740*/  MEMBAR.ALL.GPU ;  /* 0x0000000000007992 */ /* 0x000fec000000a000 */
[----:B------:R-:W-:-:S00]  /*2750*/  ERRBAR ;  /* 0x00000000000079ab */ /* 0x000fc00000000000 */
[----:B------:R-:W-:Y:S06]  /*2760*/  CGAERRBAR ;  /* 0x00000000000075ab */ /* 0x000fec0000000000 */
[----:B------:R0:W5:Y:S02]  /*2770*/  ATOM.E.ADD.STRONG.GPU PT, R7, desc[UR10][R4.64], R7 ;  /* 0x000000070407798a */ /* 0x00016400081ee1ca */
.L_x_109:
[----:B------:R-:W2:Y:S04]  /*2780*/  LD.E.STRONG.GPU R6, desc[UR10][R4.64] ;  /* 0x0000000a04067980 */ /* 0x000ea8000c10f900 */
[----:B--2---:R-:W-:Y:S01]  /*2790*/  CCTL.IVALL ;  /* 0x00000000ff00798f */ /* 0x004fe20002000000 */
[----:B------:R-:W-:Y:S05]  /*27a0*/  YIELD ;  /* 0x0000000000007946 */ /* 0x000fea0003800000 */
[----:B-----5:R-:W-:-:S04]  /*27b0*/  LOP3.LUT R6, R6, R7, RZ, 0x3c, !PT ;  /* 0x0000000706067212 */ /* 0x020fc800078e3cff */
[----:B------:R-:W-:-:S13]  /*27c0*/  ISETP.GT.AND P0, PT, R6, -0x1, PT ;  /* 0xffffffff0600780c */ /* 0x000fda0003f04270 */
[----:B------:R-:W-:Y:S05]  /*27d0*/  @P0 BRA `(.L_x_109) ;  /* 0xfffffffc00e80947 */ /* 0x000fea000383ffff */
.L_x_108:
[----:B------:R-:W-:Y:S05]  /*27e0*/  WARPSYNC.ALL ;  /* 0x0000000000007948 */ /* 0x000fea0003800000 */
[----:B------:R-:W-:Y:S06]  /*27f0*/  BAR.SYNC.DEFER_BLOCKING 0x0 ;  /* 0x0000000000007b1d */ /* 0x000fec0000010000 */
.L_x_107:
[----:B------:R-:W-:Y:S01]  /*2800*/  ISETP.GT.U32.AND P0, PT, R56, 0x3f, PT ;  /* 0x0000003f3800780c */ /* 0x000fe20003f04070 */
[----:B------:R-:W-:Y:S01]  /*2810*/  UIADD3 UR5, UR5, 0x3480, URZ ;  /* 0x0000348005057890 */ /* 0x000fe2000fffe03f */
[----:B------:R-:W-:Y:S02]  /*2820*/  SHF.L.U32 R33, R55, 0x2, RZ ;  /* 0x0000000237217819 */ /* 0x000fe400000006ff */
[----:B------:R-:W-:Y:S01]  /*2830*/  SHF.L.U32 R21, R21, 0x10, RZ ;  /* 0x0000001015157819 */ /* 0x000fe200000006ff */
[----:B------:R-:W-:Y:S01]  /*2840*/  IMAD.U32 R13, R13, 0x10000, RZ ;  /* 0x000100000d0d7824 */ /* 0x000fe200078e00ff */
[----:B------:R-:W-:Y:S02]  /*2850*/  SHF.L.U32 R17, R17, 0x10, RZ ;  /* 0x0000001011117819 */ /* 0x000fe400000006ff */
[----:B------:R-:W-:Y:S02]  /*2860*/  SHF.L.U32 R19, R19, 0x10, RZ ;  /* 0x0000001013137819 */ /* 0x000fe400000006ff */
[----:B------:R-:W-:-:S02]  /*2870*/  SHF.L.U32 R23, R23, 0x10, RZ ;  /* 0x0000001017177819 */ /* 0x000fc400000006ff */
[----:B------:R-:W-:Y:S01]  /*2880*/  SHF.L.U32 R27, R27, 0x10, RZ ;  /* 0x000000101b1b7819 */ /* 0x000fe200000006ff */
[----:B------:R-:W1:Y:S01]  /*2890*/  @!P0 LDC R7, c[0x0][0x10] ;  /* 0x00000400ff078b82 */ /* 0x000e620000000800 */
[----:B------:R-:W-:Y:S02]  /*28a0*/  @!P0 LOP3.LUT R29, R56, 0xf, RZ, 0xc0, !PT ;  /* 0x0000000f381d8812 */ /* 0x000fe400078ec0ff */
[----:B------:R-:W-:Y:S02]  /*28b0*/  SHF.L.U32 R35, R28, 0x10, RZ ;  /* 0x000000101c237819 */ /* 0x000fe400000006ff */
[----:B------:R-:W-:Y:S01]  /*28c0*/  SHF.L.U32 R14, R14, 0x10, RZ ;  /* 0x000000100e0e7819 */ /* 0x000fe200000006ff */
[----:B------:R-:W-:Y:S01]  /*28d0*/  IMAD.U32 R15, R15, 0x10000, RZ ;  /* 0x000100000f0f7824 */ /* 0x000fe200078e00ff */
[----:B------:R-:W-:Y:S01]  /*28e0*/  SHF.L.U32 R41, R12, 0x10, RZ ;  /* 0x000000100c297819 */ /* 0x000fe200000006ff */
[----:B0-----:R-:W0:Y:S01]  /*28f0*/  @!P0 LDC.64 R4, c[0x0][0x260] ;  /* 0x00009800ff048b82 */ /* 0x001e220000000a00 */
[----:B------:R-:W-:Y:S01]  /*2900*/  SHF.L.U32 R11, R11, 0x10, RZ ;  /* 0x000000100b0b7819 */ /* 0x000fe200000006ff */
[----:B------:R-:W-:Y:S01]  /*2910*/  ULDC.64 UR8, c[0x0][0x210] ;  /* 0x0000840000087ab9 */ /* 0x000fe20000000a00 */
[----:B-1----:R-:W-:Y:S01]  /*2920*/  @!P0 IMAD R6, R7, UR4, R52 ;  /* 0x0000000407068c24 */ /* 0x002fe2000f8e0234 */
[----:B------:R-:W-:-:S04]  /*2930*/  @!P0 LOP3.LUT R7, R56, 0x7ffffff0, RZ, 0xc0, !PT ;  /* 0x7ffffff038078812 */ /* 0x000fc800078ec0ff */
[----:B------:R-:W-:-:S04]  /*2940*/  @!P0 LEA R6, R6, R7, 0x6 ;  /* 0x0000000706068211 */ /* 0x000fc800078e30ff */
[----:B------:R-:W-:-:S05]  /*2950*/  @!P0 IADD3 R6, R6, R29, RZ ;  /* 0x0000001d06068210 */ /* 0x000fca0007ffe0ff */
[----:B------:R-:W-:-:S04]  /*2960*/  @!P0 IMAD.SHL.U32 R7, R6, 0x2, RZ ;  /* 0x0000000206078824 */ /* 0x000fc800078e00ff */
[----:B0-----:R-:W-:-:S06]  /*2970*/  @!P0 IMAD.WIDE.U32 R4, R7, 0x4, R4 ;  /* 0x0000000407048825 */ /* 0x001fcc00078e0004 */
[----:B------:R-:W2:Y:S01]  /*2980*/  @!P0 LDG.E.64 R4, desc[UR10][R4.64] ;  /* 0x0000000a04048981 */ /* 0x000ea2000c1e1b00 */
[----:B------:R-:W-:Y:S01]  /*2990*/  CS2R R6, SRZ ;  /* 0x0000000000067805 */ /* 0x000fe2000001ff00 */
[----:B------:R-:W-:Y:S01]  /*29a0*/  ULEA UR5, UR7, UR5, 0x18 ;  /* 0x0000000507057291 */ /* 0x000fe2000f8ec03f */
[----:B------:R-:W-:Y:S01]  /*29b0*/  LOP3.LUT R34, R33, 0x1c, RZ, 0xc0, !PT ;  /* 0x0000001c21227812 */ /* 0x000fe200078ec0ff */
[----:B------:R-:W-:Y:S01]  /*29c0*/  FADD.FTZ R21, -R24, R21 ;  /* 0x0000001518157221 */ /* 0x000fe20000010100 */
[----:B------:R-:W-:Y:S02]  /*29d0*/  IMAD.U32 R33, R26, 0x10000, RZ ;  /* 0x000100001a217824 */ /* 0x000fe400078e00ff */
[----:B------:R-:W-:Y:S01]  /*29e0*/  FADD.FTZ R39, -R24, R13 ;  /* 0x0000000d18277221 */ /* 0x000fe20000010100 */
[----:B------:R-:W-:Y:S01]  /*29f0*/  IADD3 R65, -R34, R65, RZ ;  /* 0x0000004122417210 */ /* 0x000fe20007ffe1ff */
[----:B------:R-:W-:Y:S01]  /*2a00*/  FADD.FTZ R17, -R24, R17 ;  /* 0x0000001118117221 */ /* 0x000fe20000010100 */
[----:B------:R-:W-:-:S02]  /*2a10*/  IMAD.U32 R13, R22, 0x10000, RZ ;  /* 0x00010000160d7824 */ /* 0x000fc400078e00ff */
[C---:B------:R-:W-:Y:S01]  /*2a20*/  FADD.FTZ R33, -R24.reuse, R33 ;  /* 0x0000002118217221 */ /* 0x040fe20000010100 */
[----:B------:R-:W-:Y:S01]  /*2a30*/  FADD.FTZ R37, -R24, R35 ;  /* 0x0000002318257221 */ /* 0x000fe20000010100 */
[----:B------:R-:W-:Y:S01]  /*2a40*/  SHF.L.U32 R35, R10, 0x10, RZ ;  /* 0x000000100a237819 */ /* 0x000fe200000006ff */
[----:B------:R-:W-:Y:S01]  /*2a50*/  FADD.FTZ R43, -R24, R41 ;  /* 0x00000029182b7221 */ /* 0x000fe20000010100 */
[----:B------:R-:W-:Y:S01]  /*2a60*/  IMAD.U32 R41, R9, 0x10000, RZ ;  /* 0x0001000009297824 */ /* 0x000fe200078e00ff */
[----:B------:R-:W-:Y:S01]  /*2a70*/  ULOP3.LUT UR4, UR4, 0x1, URZ, 0x3c, !UPT ;  /* 0x0000000104047892 */ /* 0x000fe2000f8e3c3f */
[----:B------:R-:W-:Y:S02]  /*2a80*/  IMAD.MOV.U32 R55, RZ, RZ, R20 ;  /* 0x000000ffff377224 */ /* 0x000fe400078e0014 */
        /* <DEDUP_REMOVED lines=15> */
[----:B-1----:R-:W-:Y:S02]  /*2b80*/  FADD.FTZ R5, R32, R5 ;  /* 0x0000000520057221 */ /* 0x002fe40000010000 */
[----:B------:R-:W0:Y:S01]  /*2b90*/  SHFL.BFLY PT, R7, R4, 0x1, 0x1f ;  /* 0x0c201f0004077f89 */ /* 0x000e2200000e0000 */
[----:B------:R-:W-:-:S03]  /*2ba0*/  FADD.FTZ R31, -R24, R31 ;  /* 0x0000001f181f7221 */ /* 0x000fc60000010100 */
[----:B------:R-:W1:Y:S01]  /*2bb0*/  SHFL.BFLY PT, R6, R5, 0x1, 0x1f ;  /* 0x0c201f0005067f89 */ /* 0x000e6200000e0000 */
[----:B0-----:R-:W-:Y:S01]  /*2bc0*/  FADD.FTZ R30, R4, R7 ;  /* 0x00000007041e7221 */ /* 0x001fe20000010000 */
[----:B------:R-:W-:Y:S01]  /*2bd0*/  @!P0 SHF.R.U32.HI R7, RZ, 0x1, R56 ;  /* 0x00000001ff078819 */ /* 0x000fe20000011638 */
[----:B-1----:R-:W-:-:S03]  /*2be0*/  FADD.FTZ R6, R5, R6 ;  /* 0x0000000605067221 */ /* 0x002fc60000010000 */
[----:B------:R-:W-:Y:S01]  /*2bf0*/  @!P0 LOP3.LUT R29, R7, 0x7ffffff8, RZ, 0xc0, !PT ;  /* 0x7ffffff8071d8812 */ /* 0x000fe200078ec0ff */
[----:B------:R-:W-:Y:S01]  /*2c00*/  @!P0 FMUL.FTZ R4, R30, 4.8828125727595761418e-05 ;  /* 0x384ccccd1e048820 */ /* 0x000fe20000410000 */
[----:B------:R-:W-:Y:S01]  /*2c10*/  @!P0 FMUL.FTZ R5, R6, 4.8828125727595761418e-05 ;  /* 0x384ccccd06058820 */ /* 0x000fe20000410000 */
[----:B------:R-:W-:-:S04]  /*2c20*/  LEA R6, R65, UR5, 0x3 ;  /* 0x0000000541067c11 */ /* 0x000fc8000f8e18ff */
[----:B------:R0:W-:Y:S01]  /*2c30*/  @!P0 STS.64 [R29+UR5], R4 ;  /* 0x000000041d008988 */ /* 0x0001e20008000a05 */
[----:B------:R-:W-:Y:S01]  /*2c40*/  BAR.SYNC.DEFER_BLOCKING 0x0 ;  /* 0x0000000000007b1d */ /* 0x000fe20000010000 */
[----:B0-----:R-:W-:Y:S01]  /*2c50*/  SHF.L.U32 R5, R18, 0x10, RZ ;  /* 0x0000001012057819 */ /* 0x001fe200000006ff */
[----:B------:R-:W-:Y:S01]  /*2c60*/  FADD.FTZ R29, -R24, R27 ;  /* 0x0000001b181d7221 */ /* 0x000fe20000010100 */
[----:B------:R-:W-:-:S03]  /*2c70*/  FMUL.FTZ R4, R74, R31 ;  /* 0x0000001f4a047220 */ /* 0x000fc60000410000 */
[----:B------:R-:W0:Y:S02]  /*2c80*/  LDS.64 R6, [R6] ;  /* 0x0000000006067984 */ /* 0x000e240000000a00 */
[--C-:B0-----:R-:W-:Y:S01]  /*2c90*/  FFMA.FTZ R3, R3, R75, -R6.reuse ;  /* 0x0000004b03037223 */ /* 0x101fe20000010806 */
[--C-:B------:R-:W-:Y:S01]  /*2ca0*/  FFMA.FTZ R79, R79, R77, -R6.reuse ;  /* 0x0000004d4f4f7223 */ /* 0x100fe20000010806 */
[--C-:B------:R-:W-:Y:S01]  /*2cb0*/  FFMA.FTZ R19, R19, R23, -R6.reuse ;  /* 0x0000001713137223 */ /* 0x100fe20000010806 */
[--C-:B------:R-:W-:Y:S01]  /*2cc0*/  FFMA.FTZ R27, R13, R14, -R6.reuse ;  /* 0x0000000e0d1b7223 */ /* 0x100fe20000010806 */
[----:B------:R-:W-:Y:S01]  /*2cd0*/  FFMA.FTZ R3, R0, -R7, R3 ;  /* 0x8000000700037223 */ /* 0x000fe20000010003 */
[----:B------:R-:W-:Y:S01]  /*2ce0*/  FMUL.FTZ R0, R74, R21 ;  /* 0x000000154a007220 */ /* 0x000fe20000410000 */
[----:B------:R-:W-:Y:S01]  /*2cf0*/  FFMA.FTZ R79, R2, -R7, R79 ;  /* 0x80000007024f7223 */ /* 0x000fe2000001004f */
[----:B------:R-:W-:Y:S01]  /*2d00*/  FMUL.FTZ R2, R74, R17 ;  /* 0x000000114a027220 */ /* 0x000fe20000410000 */
[--C-:B------:R-:W-:Y:S01]  /*2d10*/  FFMA.FTZ R10, R5, R13, -R6.reuse ;  /* 0x0000000d050a7223 */ /* 0x100fe20000010806 */
[----:B------:R-:W-:Y:S01]  /*2d20*/  FFMA.FTZ R19, -R7, R0, R19 ;  /* 0x0000000007137223 */ /* 0x000fe20000010113 */
[----:B------:R-:W-:Y:S01]  /*2d30*/  SHF.L.U32 R5, R8, 0x10, RZ ;  /* 0x0000001008057819 */ /* 0x000fe200000006ff */
[--C-:B------:R-:W-:Y:S01]  /*2d40*/  FFMA.FTZ R15, R23, R15, -R6.reuse ;  /* 0x0000000f170f7223 */ /* 0x100fe20000010806 */
[C---:B------:R-:W-:Y:S01]  /*2d50*/  FMUL.FTZ R0, R74.reuse, R33 ;  /* 0x000000214a007220 */ /* 0x040fe20000410000 */
[----:B------:R-:W-:Y:S01]  /*2d60*/  FFMA.FTZ R27, -R7, R2, R27 ;  /* 0x00000002071b7223 */ /* 0x000fe2000001011b */
[--C-:B------:R-:W-:Y:S01]  /*2d70*/  FFMA.FTZ R35, R13, R35, -R6.reuse ;  /* 0x000000230d237223 */ /* 0x100fe20000010806 */
[C---:B------:R-:W-:Y:S01]  /*2d80*/  FMUL.FTZ R2, R74.reuse, R29 ;  /* 0x0000001d4a027220 */ /* 0x040fe20000410000 */
[----:B------:R-:W-:Y:S01]  /*2d90*/  FFMA.FTZ R15, -R7, R0, R15 ;  /* 0x00000000070f7223 */ /* 0x000fe2000001010f */
[C-C-:B------:R-:W-:Y:S01]  /*2da0*/  FFMA.FTZ R11, R23.reuse, R11, -R6.reuse ;  /* 0x0000000b170b7223 */ /* 0x140fe20000010806 */
[----:B------:R-:W-:Y:S01]  /*2db0*/  FFMA.FTZ R8, R23, R5, -R6 ;  /* 0x0000000517087223 */ /* 0x000fe20000010806 */
[C---:B------:R-:W-:Y:S01]  /*2dc0*/  FMUL.FTZ R0, R74.reuse, R37 ;  /* 0x000000254a007220 */ /* 0x040fe20000410000 */
[C---:B------:R-:W-:Y:S01]  /*2dd0*/  FFMA.FTZ R5, -R7.reuse, R4, R10 ;  /* 0x0000000407057223 */ /* 0x040fe2000001010a */
[----:B------:R-:W-:Y:S01]  /*2de0*/  FFMA.FTZ R35, -R7, R2, R35 ;  /* 0x0000000207237223 */ /* 0x000fe20000010123 */
[--C-:B------:R-:W-:Y:S01]  /*2df0*/  FFMA.FTZ R41, R13, R41, -R6.reuse ;  /* 0x000000290d297223 */ /* 0x100fe20000010806 */
[C---:B------:R-:W-:Y:S01]  /*2e00*/  FMUL.FTZ R2, R74.reuse, R39 ;  /* 0x000000274a027220 */ /* 0x040fe20000410000 */
[--C-:B------:R-:W-:Y:S01]  /*2e10*/  FFMA.FTZ R80, R77, R80, -R6.reuse ;  /* 0x000000504d507223 */ /* 0x100fe20000010806 */
[C-C-:B------:R-:W-:Y:S01]  /*2e20*/  FFMA.FTZ R9, R75.reuse, R76, -R6.reuse ;  /* 0x0000004c4b097223 */ /* 0x140fe20000010806 */
[--C-:B------:R-:W-:Y:S01]  /*2e30*/  FFMA.FTZ R82, R75, R82, -R6.reuse ;  /* 0x000000524b527223 */ /* 0x100fe20000010806 */
[--C-:B------:R-:W-:Y:S01]  /*2e40*/  FFMA.FTZ R25, R77, R25, -R6.reuse ;  /* 0x000000194d197223 */ /* 0x100fe20000010806 */
[----:B------:R-:W-:Y:S01]  /*2e50*/  FFMA.FTZ R11, -R7, R0, R11 ;  /* 0x00000000070b7223 */ /* 0x000fe2000001010b */
[--C-:B------:R-:W-:Y:S01]  /*2e60*/  FFMA.FTZ R75, R75, R85, -R6.reuse ;  /* 0x000000554b4b7223 */ /* 0x100fe20000010806 */
[----:B------:R-:W-:Y:S01]  /*2e70*/  FFMA.FTZ R77, R77, R87, -R6 ;  /* 0x000000574d4d7223 */ /* 0x000fe20000010806 */
[C---:B------:R-:W-:Y:S01]  /*2e80*/  FMUL.FTZ R3, R74.reuse, R3 ;  /* 0x000000034a037220 */ /* 0x040fe20000410000 */
[C---:B------:R-:W-:Y:S01]  /*2e90*/  FMUL.FTZ R0, R74.reuse, R5 ;  /* 0x000000054a007220 */ /* 0x040fe20000410000 */
[----:B------:R-:W-:Y:S01]  /*2ea0*/  FFMA.FTZ R41, -R7, R2, R41 ;  /* 0x0000000207297223 */ /* 0x000fe20000010129 */
[C---:B------:R-:W-:Y:S01]  /*2eb0*/  FMUL.FTZ R6, R74.reuse, R43 ;  /* 0x0000002b4a067220 */ /* 0x040fe20000410000 */
[----:B------:R-:W-:Y:S01]  /*2ec0*/  FFMA.FTZ R81, R81, -R7, R80 ;  /* 0x8000000751517223 */ /* 0x000fe20000010050 */
[C---:B------:R-:W-:Y:S01]  /*2ed0*/  FMUL.FTZ R79, R74.reuse, R79 ;  /* 0x0000004f4a4f7220 */ /* 0x040fe20000410000 */
[----:B------:R-:W-:Y:S01]  /*2ee0*/  FMUL.FTZ R4, R74, R19 ;  /* 0x000000134a047220 */ /* 0x000fe20000410000 */
[----:B------:R-:W-:Y:S01]  /*2ef0*/  IADD3 R2, P0, R67, UR8, RZ ;  /* 0x0000000843027c10 */ /* 0x000fe2000ff1e0ff */
[-C--:B------:R-:W-:Y:S01]  /*2f00*/  FFMA.FTZ R9, R78, -R7.reuse, R9 ;  /* 0x800000074e097223 */ /* 0x080fe20000010009 */
[-C--:B------:R-:W-:Y:S01]  /*2f10*/  FFMA.FTZ R83, R83, -R7.reuse, R82 ;  /* 0x8000000753537223 */ /* 0x080fe20000010052 */
[-C--:B------:R-:W-:Y:S01]  /*2f20*/  FFMA.FTZ R25, R84, -R7.reuse, R25 ;  /* 0x8000000754197223 */ /* 0x080fe20000010019 */
[-C--:B------:R-:W-:Y:S01]  /*2f30*/  FFMA.FTZ R75, R86, -R7.reuse, R75 ;  /* 0x80000007564b7223 */ /* 0x080fe2000001004b */
[----:B------:R-:W-:Y:S01]  /*2f40*/  FFMA.FTZ R77, R88, -R7, R77 ;  /* 0x80000007584d7223 */ /* 0x000fe2000001004d */
[----:B------:R-:W-:Y:S01]  /*2f50*/  FFMA.FTZ R7, -R7, R6, R8 ;  /* 0x0000000607077223 */ /* 0x000fe20000010108 */
[----:B------:R-:W-:Y:S01]  /*2f60*/  F2FP.BF16.F32.PACK_AB R0, R0, R3 ;  /* 0x000000030000723e */ /* 0x000fe200000010ff */
[----:B------:R-:W-:Y:S01]  /*2f70*/  FMUL.FTZ R81, R74, R81 ;  /* 0x000000514a517220 */ /* 0x000fe20000410000 */
[----:B------:R-:W-:Y:S01]  /*2f80*/  IADD3.X R3, R66, UR9, RZ, P0, !PT ;  /* 0x0000000942037c10 */ /* 0x000fe200087fe4ff */
[----:B------:R-:W-:Y:S01]  /*2f90*/  FMUL.FTZ R6, R74, R15 ;  /* 0x0000000f4a067220 */ /* 0x000fe20000410000 */
[----:B------:R-:W-:Y:S01]  /*2fa0*/  F2FP.BF16.F32.PACK_AB R79, R4, R79 ;  /* 0x0000004f044f723e */ /* 0x000fe200000010ff */
[----:B------:R-:W-:Y:S01]  /*2fb0*/  FMUL.FTZ R9, R74, R9 ;  /* 0x000000094a097220 */ /* 0x000fe20000410000 */
[----:B------:R-:W-:Y:S01]  /*2fc0*/  IADD3 R68, P0, R68, UR8, RZ ;  /* 0x0000000844447c10 */ /* 0x000fe2000ff1e0ff */
[C---:B------:R-:W-:Y:S01]  /*2fd0*/  FMUL.FTZ R4, R74.reuse, R27 ;  /* 0x0000001b4a047220 */ /* 0x040fe20000410000 */
[C---:B------:R-:W-:Y:S01]  /*2fe0*/  FMUL.FTZ R83, R74.reuse, R83 ;  /* 0x000000534a537220 */ /* 0x040fe20000410000 */
[C---:B------:R-:W-:Y:S01]  /*2ff0*/  FMUL.FTZ R8, R74.reuse, R35 ;  /* 0x000000234a087220 */ /* 0x040fe20000410000 */
[C---:B------:R-:W-:Y:S01]  /*3000*/  FMUL.FTZ R25, R74.reuse, R25 ;  /* 0x000000194a197220 */ /* 0x040fe20000410000 */
[C---:B------:R-:W-:Y:S01]  /*3010*/  FMUL.FTZ R10, R74.reuse, R11 ;  /* 0x0000000b4a0a7220 */ /* 0x040fe20000410000 */
[C---:B------:R-:W-:Y:S01]  /*3020*/  FMUL.FTZ R75, R74.reuse, R75 ;  /* 0x0000004b4a4b7220 */ /* 0x040fe20000410000 */
[C---:B------:R-:W-:Y:S01]  /*3030*/  FMUL.FTZ R12, R74.reuse, R41 ;  /* 0x000000294a0c7220 */ /* 0x040fe20000410000 */
[C---:B------:R-:W-:Y:S01]  /*3040*/  FMUL.FTZ R77, R74.reuse, R77 ;  /* 0x0000004d4a4d7220 */ /* 0x040fe20000410000 */
[----:B------:R-:W-:Y:S01]  /*3050*/  IADD3.X R69, R69, UR9, RZ, P0, !PT ;  /* 0x0000000945457c10 */ /* 0x000fe200087fe4ff */
[----:B------:R-:W-:Y:S01]  /*3060*/  FMUL.FTZ R74, R74, R7 ;  /* 0x000000074a4a7220 */ /* 0x000fe20000410000 */
[----:B------:R-:W-:Y:S01]  /*3070*/  F2FP.BF16.F32.PACK_AB R81, R6, R81 ;  /* 0x000000510651723e */ /* 0x000fe200000010ff */
[----:B------:R0:W-:Y:S01]  /*3080*/  STG.E.U16 desc[UR10][R2.64], R0 ;  /* 0x0000000002007986 */ /* 0x0001e2000c10150a */
[----:B------:R-:W-:-:S02]  /*3090*/  IADD3 R70, P0, R70, UR8, RZ ;  /* 0x0000000846467c10 */ /* 0x000fc4000ff1e0ff */
[----:B------:R-:W-:Y:S01]  /*30a0*/  F2FP.BF16.F32.PACK_AB R9, R4, R9 ;  /* 0x000000090409723e */ /* 0x000fe200000010ff */
[----:B------:R-:W-:Y:S01]  /*30b0*/  STG.E.U16 desc[UR10][R2.64+0x4], R79 ;  /* 0x0000044f02007986 */ /* 0x000fe2000c10150a */
[----:B------:R-:W-:Y:S02]  /*30c0*/  PRMT R5, R0, 0x7632, R5 ;  /* 0x0000763200057816 */ /* 0x000fe40000000005 */
[----:B------:R-:W-:Y:S02]  /*30d0*/  PRMT R4, R79, 0x7632, R4 ;  /* 0x000076324f047816 */ /* 0x000fe40000000004 */
[----:B------:R-:W-:Y:S01]  /*30e0*/  F2FP.BF16.F32.PACK_AB R83, R8, R83 ;  /* 0x000000530853723e */ /* 0x000fe200000010ff */
[----:B------:R-:W-:Y:S01]  /*30f0*/  STG.E.U16 desc[UR10][R2.64+0x2], R5 ;  /* 0x0000020502007986 */ /* 0x000fe2000c10150a */
[----:B------:R-:W-:Y:S02]  /*3100*/  F2FP.BF16.F32.PACK_AB R25, R10, R25 ;  /* 0x000000190a19723e */ /* 0x000fe400000010ff */
[----:B0-----:R-:W-:Y:S01]  /*3110*/  PRMT R0, R81, 0x7632, R0 ;  /* 0x0000763251007816 */ /* 0x001fe20000000000 */
[----:B------:R0:W-:Y:S01]  /*3120*/  STG.E.U16 desc[UR10][R2.64+0x6], R4 ;  /* 0x0000060402007986 */ /* 0x0001e2000c10150a */
[----:B------:R-:W-:-:S02]  /*3130*/  IADD3.X R71, R71, UR9, RZ, P0, !PT ;  /* 0x0000000947477c10 */ /* 0x000fc400087fe4ff */
[----:B------:R-:W-:Y:S01]  /*3140*/  IADD3 R72, P0, R72, UR8, RZ ;  /* 0x0000000848487c10 */ /* 0x000fe2000ff1e0ff */
[----:B------:R1:W-:Y:S01]  /*3150*/  STG.E.U16 desc[UR10][R68.64+0x6], R0 ;  /* 0x0000060044007986 */ /* 0x0003e2000c10150a */
[----:B------:R-:W-:Y:S02]  /*3160*/  F2FP.BF16.F32.PACK_AB R75, R12, R75 ;  /* 0x0000004b0c4b723e */ /* 0x000fe400000010ff */
[----:B------:R-:W-:Y:S01]  /*3170*/  F2FP.BF16.F32.PACK_AB R77, R74, R77 ;  /* 0x0000004d4a4d723e */ /* 0x000fe200000010ff */
[----:B------:R2:W-:Y:S01]  /*3180*/  STG.E.U16 desc[UR10][R68.64], R9 ;  /* 0x0000000944007986 */ /* 0x0005e2000c10150a */
[----:B------:R-:W-:Y:S02]  /*3190*/  PRMT R34, R9, 0x7632, R34 ;  /* 0x0000763209227816 */ /* 0x000fe40000000022 */
[----:B------:R-:W-:Y:S01]  /*31a0*/  PRMT R35, R83, 0x7632, R35 ;  /* 0x0000763253237816 */ /* 0x000fe20000000023 */
[----:B------:R2:W-:Y:S01]  /*31b0*/  STG.E.U16 desc[UR10][R68.64+0x4], R81 ;  /* 0x0000045144007986 */ /* 0x0005e2000c10150a */
[----:B0-----:R-:W-:-:S02]  /*31c0*/  PRMT R2, R25, 0x7632, R2 ;  /* 0x0000763219027816 */ /* 0x001fc40000000002 */
[----:B------:R-:W-:Y:S01]  /*31d0*/  IADD3.X R73, R73, UR9, RZ, P0, !PT ;  /* 0x0000000949497c10 */ /* 0x000fe200087fe4ff */
[----:B------:R2:W-:Y:S01]  /*31e0*/  STG.E.U16 desc[UR10][R68.64+0x2], R34 ;  /* 0x0000022244007986 */ /* 0x0005e2000c10150a */
[----:B------:R-:W-:Y:S02]  /*31f0*/  PRMT R36, R75, 0x7632, R36 ;  /* 0x000076324b247816 */ /* 0x000fe40000000024 */
[----:B-1----:R-:W-:Y:S01]  /*3200*/  PRMT R0, R77, 0x7632, R0 ;  /* 0x000076324d007816 */ /* 0x002fe20000000000 */
[----:B------:R2:W-:Y:S01]  /*3210*/  STG.E.U16 desc[UR10][R70.64], R83 ;  /* 0x0000005346007986 */ /* 0x0005e2000c10150a */
[----:B------:R-:W-:-:S03]  /*3220*/  ISETP.GE.U32.AND P0, PT, R20, UR12, PT ;  /* 0x0000000c14007c0c */ /* 0x000fc6000bf06070 */
[----:B------:R2:W-:Y:S01]  /*3230*/  STG.E.U16 desc[UR10][R70.64+0x2], R35 ;  /* 0x0000022346007986 */ /* 0x0005e2000c10150a */
[----:B------:R-:W-:-:S03]  /*3240*/  ISETP.GE.AND.EX P0, PT, R54, UR6, PT, P0 ;  /* 0x0000000636007c0c */ /* 0x000fc6000bf06300 */
[----:B------:R2:W-:Y:S04]  /*3250*/  STG.E.U16 desc[UR10][R70.64+0x4], R25 ;  /* 0x0000041946007986 */ /* 0x0005e8000c10150a */
[----:B------:R2:W-:Y:S04]  /*3260*/  STG.E.U16 desc[UR10][R70.64+0x6], R2 ;  /* 0x0000060246007986 */ /* 0x0005e8000c10150a */
[----:B------:R2:W-:Y:S04]  /*3270*/  STG.E.U16 desc[UR10][R72.64], R75 ;  /* 0x0000004b48007986 */ /* 0x0005e8000c10150a */
[----:B------:R2:W-:Y:S04]  /*3280*/  STG.E.U16 desc[UR10][R72.64+0x2], R36 ;  /* 0x0000022448007986 */ /* 0x0005e8000c10150a */
[----:B------:R2:W-:Y:S04]  /*3290*/  STG.E.U16 desc[UR10][R72.64+0x4], R77 ;  /* 0x0000044d48007986 */ /* 0x0005e8000c10150a */
[----:B------:R2:W-:Y:S01]  /*32a0*/  STG.E.U16 desc[UR10][R72.64+0x6], R0 ;  /* 0x0000060048007986 */ /* 0x0005e2000c10150a */
[----:B------:R-:W-:Y:S05]  /*32b0*/  @!P0 BRA `(.L_x_110) ;  /* 0xffffffd000848947 */ /* 0x000fea000383ffff */
.L_x_99:
[----:B------:R-:W-:-:S04]  /*32c0*/  LEA R52, R52, R53, 0x4 ;  /* 0x0000003534347211 */ /* 0x000fc800078e20ff */
[----:B------:R-:W-:-:S04]  /*32d0*/  SHF.L.U32 R52, R52, 0x5, RZ ;  /* 0x0000000534347819 */ /* 0x000fc800000006ff */
[----:B------:R-:W-:-:S13]  /*32e0*/  ISETP.GT.AND P0, PT, R52, 0x9ff, PT ;  /* 0x000009ff3400780c */ /* 0x000fda0003f04270 */
[----:B------:R-:W-:Y:S05]  /*32f0*/  @P0 EXIT ;  /* 0x000000000000094d */ /* 0x000fea0003800000 */
[----:B--2---:R-:W1:Y:S01]  /*3300*/  S2R R0, SR_TID.X ;  /* 0x0000000000007919 */ /* 0x004e620000002100 */
[----:B------:R-:W0:Y:S01]  /*3310*/  LDC.64 R4, c[0x0][0x258] ;  /* 0x00009600ff047b82 */ /* 0x000e220000000a00 */
[----:B------:R-:W-:Y:S01]  /*3320*/  HFMA2.MMA R10, -RZ, RZ, 0, 1.1920928955078125e-06 ;  /* 0x00000014ff0a7435 */ /* 0x000fe200000001ff */
[C---:B0-----:R-:W-:Y:S01]  /*3330*/  IMAD.SHL.U32 R3, R4.reuse, 0x10, RZ ;  /* 0x0000001004037824 */ /* 0x041fe200078e00ff */
[----:B------:R-:W-:Y:S02]  /*3340*/  SHF.L.U64.HI R4, R4, 0x4, R5 ;  /* 0x0000000404047819 */ /* 0x000fe40000010205 */
[--C-:B-1----:R-:W-:Y:S02]  /*3350*/  SHF.R.U32.HI R2, RZ, 0x5, R0.reuse ;  /* 0x00000005ff027819 */ /* 0x102fe40000011600 */
[----:B------:R-:W-:Y:S02]  /*3360*/  SHF.R.U32.HI R7, RZ, 0x4, R0 ;  /* 0x00000004ff077819 */ /* 0x000fe40000011600 */
[----:B------:R-:W-:-:S02]  /*3370*/  LOP3.LUT R6, RZ, R2, RZ, 0x33, !PT ;  /* 0x00000002ff067212 */ /* 0x000fc400078e33ff */
[----:B------:R-:W-:Y:S02]  /*3380*/  VIADDMNMX.U32 R10, R7, R10, 0x20, !PT ;  /* 0x00000020070a7446 */ /* 0x000fe4000780000a */
[----:B------:R-:W-:Y:S02]  /*3390*/  IADD3 R5, P0, R6, R3, RZ ;  /* 0x0000000306057210 */ /* 0x000fe40007f1e0ff */
[----:B------:R-:W-:Y:S02]  /*33a0*/  LOP3.LUT R11, RZ, R7, RZ, 0x33, !PT ;  /* 0x00000007ff0b7212 */ /* 0x000fe400078e33ff */
[----:B------:R-:W-:Y:S02]  /*33b0*/  IADD3.X R6, R4, -0x1, RZ, P0, !PT ;  /* 0xffffffff04067810 */ /* 0x000fe400007fe4ff */
[----:B------:R-:W-:Y:S02]  /*33c0*/  IADD3 R35, P2, R2, 0x1e, RZ ;  /* 0x0000001e02237810 */ /* 0x000fe40007f5e0ff */
[----:B------:R-:W-:Y:S01]  /*33d0*/  LOP3.LUT R36, R0, 0xf, RZ, 0xc0, !PT ;  /* 0x0000000f00247812 */ /* 0x000fe200078ec0ff */
[----:B------:R-:W-:-:S04]  /*33e0*/  IMAD.WIDE.U32 R8, R6, -0x33333333, RZ ;  /* 0xcccccccd06087825 */ /* 0x000fc800078e00ff */
[----:B------:R-:W-:Y:S02]  /*33f0*/  IMAD.X R34, RZ, RZ, RZ, P2 ;  /* 0x000000ffff227224 */ /* 0x000fe400010e06ff */
[----:B------:R-:W-:-:S04]  /*3400*/  IMAD.WIDE.U32 R12, P0, R5, -0x33333334, R8 ;  /* 0xcccccccc050c7825 */ /* 0x000fc80007800008 */
[----:B------:R-:W-:Y:S01]  /*3410*/  IMAD.WIDE.U32 R8, R5, -0x33333333, RZ ;  /* 0xcccccccd05087825 */ /* 0x000fe200078e00ff */
[----:B------:R-:W-:Y:S02]  /*3420*/  MOV R14, R13 ;  /* 0x0000000d000e7202 */ /* 0x000fe40000000f00 */
[----:B------:R-:W-:Y:S01]  /*3430*/  IADD3 R8, R10, R11, RZ ;  /* 0x0000000b0a087210 */ /* 0x000fe20007ffe0ff */
[----:B------:R-:W-:Y:S01]  /*3440*/  IMAD.X R15, RZ, RZ, RZ, P0 ;  /* 0x000000ffff0f7224 */ /* 0x000fe200000e06ff */
[----:B------:R-:W-:Y:S02]  /*3450*/  IADD3 RZ, P0, R9, R12, RZ ;  /* 0x0000000c09ff7210 */ /* 0x000fe40007f1e0ff */
[----:B------:R-:W-:Y:S01]  /*3460*/  MOV R9, R52 ;  /* 0x0000003400097202 */ /* 0x000fe20000000f00 */
[----:B------:R-:W-:-:S04]  /*3470*/  IMAD.WIDE.U32 R10, R8, -0x33333333, RZ ;  /* 0xcccccccd080a7825 */ /* 0x000fc800078e00ff */
[----:B------:R-:W-:Y:S01]  /*3480*/  IMAD.WIDE.U32.X R12, R6, -0x33333334, R14, P0 ;  /* 0xcccccccc060c7825 */ /* 0x000fe200000e040e */
[----:B------:R-:W-:-:S04]  /*3490*/  LEA.HI R15, R11, 0x1, RZ, 0x1c ;  /* 0x000000010b0f7811 */ /* 0x000fc800078fe0ff */
[----:B------:R-:W-:Y:S02]  /*34a0*/  SHF.R.U64 R14, R12, 0x3, R13 ;  /* 0x000000030c0e7819 */ /* 0x000fe4000000120d */
[C---:B------:R-:W-:Y:S02]  /*34b0*/  IADD3 R13, P0, R2.reuse, 0xa, RZ ;  /* 0x0000000a020d7810 */ /* 0x040fe40007f1e0ff */
[----:B------:R-:W-:Y:S02]  /*34c0*/  IADD3 R12, P1, R2, 0x14, RZ ;  /* 0x00000014020c7810 */ /* 0x000fe40007f3e0ff */
[----:B------:R-:W-:Y:S01]  /*34d0*/  IADD3 R14, R14, 0x1, RZ ;  /* 0x000000010e0e7810 */ /* 0x000fe20007ffe0ff */
[----:B------:R-:W-:Y:S01]  /*34e0*/  IMAD.X R11, RZ, RZ, RZ, P0 ;  /* 0x000000ffff0b7224 */ /* 0x000fe200000e06ff */
[----:B------:R-:W-:Y:S02]  /*34f0*/  IADD3.X R10, RZ, RZ, RZ, P1, !PT ;  /* 0x000000ffff0a7210 */ /* 0x000fe40000ffe4ff */
[----:B------:R-:W-:-:S02]  /*3500*/  LOP3.LUT R15, R15, 0x3, RZ, 0xc0, !PT ;  /* 0x000000030f0f7812 */ /* 0x000fc400078ec0ff */
[----:B------:R-:W-:-:S07]  /*3510*/  LOP3.LUT R14, R14, 0x3, RZ, 0xc0, !PT ;  /* 0x000000030e0e7812 */ /* 0x000fce00078ec0ff */
.L_x_127:
[----:B------:R-:W-:Y:S01]  /*3520*/  ISETP.GT.U32.AND P0, PT, R3, R2, PT ;  /* 0x000000020300720c */ /* 0x000fe20003f04070 */
[----:B------:R-:W-:Y:S01]  /*3530*/  BSSY B0, `(.L_x_111) ;  /* 0x00000a9000007945 */ /* 0x000fe20003800000 */
[----:B0-----:R-:W-:Y:S02]  /*3540*/  CS2R R30, SRZ ;  /* 0x00000000001e7805 */ /* 0x001fe4000001ff00 */
[----:B------:R-:W-:-:S13]  /*3550*/  ISETP.GT.AND.EX P0, PT, R4, RZ, PT, P0 ;  /* 0x000000ff0400720c */ /* 0x000fda0003f04300 */
[----:B-1234-:R-:W-:Y:S05]  /*3560*/  @!P0 BRA `(.L_x_112) ;  /* 0x0000000800948947 */ /* 0x01efea0003800000 */
[----:B------:R-:W-:Y:S01]  /*3570*/  ISETP.NE.U32.AND P1, PT, R14, RZ, PT ;  /* 0x000000ff0e00720c */ /* 0x000fe20003f25070 */
[----:B------:R-:W-:Y:S01]  /*3580*/  BSSY B1, `(.L_x_113) ;  /* 0x0000023000017945 */ /* 0x000fe20003800000 */
[----:B------:R-:W-:Y:S01]  /*3590*/  LOP3.LUT R16, R0, 0x1f, RZ, 0xc0, !PT ;  /* 0x0000001f00107812 */ /* 0x000fe200078ec0ff */
[----:B------:R-:W-:Y:S01]  /*35a0*/  HFMA2.MMA R27, -RZ, RZ, 0, 0 ;  /* 0x00000000ff1b7435 */ /* 0x000fe200000001ff */
[----:B------:R-:W-:Y:S02]  /*35b0*/  ISETP.NE.AND.EX P1, PT, RZ, RZ, PT, P1 ;  /* 0x000000ffff00720c */ /* 0x000fe40003f25310 */
[----:B------:R-:W-:Y:S02]  /*35c0*/  CS2R R30, SRZ ;  /* 0x00000000001e7805 */ /* 0x000fe4000001ff00 */
[----:B------:R-:W-:Y:S02]  /*35d0*/  ISETP.GE.U32.AND P0, PT, R5, 0x1e, PT ;  /* 0x0000001e0500780c */ /* 0x000fe40003f06070 */
[----:B------:R-:W-:-:S02]  /*35e0*/  IADD3 R16, P2, R16, R9, RZ ;  /* 0x0000000910107210 */ /* 0x000fc40007f5e0ff */
[----:B------:R-:W-:Y:S02]  /*35f0*/  ISETP.GE.U32.AND.EX P0, PT, R6, RZ, PT, P0 ;  /* 0x000000ff0600720c */ /* 0x000fe40003f06100 */
[----:B------:R-:W-:Y:S02]  /*3600*/  MOV R26, R2 ;  /* 0x00000002001a7202 */ /* 0x000fe40000000f00 */
[----:B------:R-:W-:Y:S01]  /*3610*/  LEA.HI.X.SX32 R17, R9, RZ, 0x1, P2 ;  /* 0x000000ff09117211 */ /* 0x000fe200010f0eff */
[----:B------:R-:W-:Y:S08]  /*3620*/  @!P1 BRA `(.L_x_114) ;  /* 0x0000000000609947 */ /* 0x000ff00003800000 */
        /* <DEDUP_REMOVED lines=16> */
[----:B------:R-:W-:Y:S01]  /*3730*/  MOV R26, R12 ;  /* 0x0000000c001a7202 */ /* 0x000fe20000000f00 */
[----:B------:R-:W-:Y:S01]  /*3740*/  IMAD.MOV.U32 R27, RZ, RZ, R10 ;  /* 0x000000ffff1b7224 */ /* 0x000fe200078e000a */
[----:B------:R-:W-:Y:S02]  /*3750*/  @P1 MOV R26, R35 ;  /* 0x00000023001a1202 */ /* 0x000fe40000000f00 */
[----:B------:R-:W-:Y:S01]  /*3760*/  @P1 MOV R27, R34 ;  /* 0x00000022001b1202 */ /* 0x000fe20000000f00 */
[----:B--2---:R-:W-:Y:S01]  /*3770*/  FADD.FTZ R31, R31, R20 ;  /* 0x000000141f1f7221 */ /* 0x004fe20000010000 */
[----:B------:R-:W-:-:S03]  /*3780*/  FADD.FTZ R30, R30, R21 ;  /* 0x000000151e1e7221 */ /* 0x000fc60000010000 */
[----:B---3--:R-:W-:Y:S01]  /*3790*/  @P1 FADD.FTZ R31, R31, R22 ;  /* 0x000000161f1f1221 */ /* 0x008fe20000010000 */
[----:B------:R-:W-:-:S07]  /*37a0*/  @P1 FADD.FTZ R30, R30, R23 ;  /* 0x000000171e1e1221 */ /* 0x000fce0000010000 */
.L_x_114:
[----:B------:R-:W-:Y:S05]  /*37b0*/  BSYNC B1 ;  /* 0x0000000000017941 */ /* 0x000fea0003800000 */
.L_x_113:
[----:B------:R-:W-:Y:S05]  /*37c0*/  @!P0 BRA `(.L_x_112) ;  /* 0x0000000400fc8947 */ /* 0x000fea0003800000 */
[C---:B------:R-:W-:Y:S01]  /*37d0*/  SHF.L.U64.HI R17, R16.reuse, 0x1, R17 ;  /* 0x0000000110117819 */ /* 0x040fe20000010211 */
[----:B------:R-:W-:Y:S01]  /*37e0*/  IMAD.SHL.U32 R16, R16, 0x2, RZ ;  /* 0x0000000210107824 */ /* 0x000fe200078e00ff */
[C---:B------:R-:W-:Y:S01]  /*37f0*/  IADD3 R18, P2, -R26.reuse, R3, RZ ;  /* 0x000000031a127210 */ /* 0x040fe20007f5e1ff */
[C---:B------:R-:W-:Y:S01]  /*3800*/  IMAD R19, R27.reuse, 0x1400, RZ ;  /* 0x000014001b137824 */ /* 0x040fe200078e02ff */
[----:B------:R-:W-:Y:S01]  /*3810*/  ULDC.64 UR4, c[0x0][0x260] ;  /* 0x0000980000047ab9 */ /* 0x000fe20000000a00 */
[----:B------:R-:W-:Y:S01]  /*3820*/  IMAD.WIDE.U32 R16, R26, 0x1400, R16 ;  /* 0x000014001a107825 */ /* 0x000fe200078e0010 */
[----:B------:R-:W-:Y:S01]  /*3830*/  ISETP.GT.U32.AND P0, PT, R18, 0x78, PT ;  /* 0x000000781200780c */ /* 0x000fe20003f04070 */
[----:B------:R-:W-:Y:S01]  /*3840*/  BSSY B1, `(.L_x_115) ;  /* 0x0000044000017945 */ /* 0x000fe20003800000 */
[----:B------:R-:W-:Y:S02]  /*3850*/  IADD3.X R20, ~R27, R4, RZ, P2, !PT ;  /* 0x000000041b147210 */ /* 0x000fe400017fe5ff */
[----:B------:R-:W-:-:S02]  /*3860*/  IADD3 R19, R17, R19, RZ ;  /* 0x0000001311137210 */ /* 0x000fc40007ffe0ff */
[----:B------:R-:W-:-:S04]  /*3870*/  LEA R17, P1, R16, UR4, 0x2 ;  /* 0x0000000410117c11 */ /* 0x000fc8000f8210ff */
[----:B------:R-:W-:Y:S02]  /*3880*/  LEA.HI.X R18, R16, UR5, R19, 0x2, P1 ;  /* 0x0000000510127c11 */ /* 0x000fe400088f1413 */
[----:B------:R-:W-:Y:S02]  /*3890*/  ISETP.GT.AND.EX P1, PT, R20, RZ, PT, P0 ;  /* 0x000000ff1400720c */ /* 0x000fe40003f24300 */
[----:B------:R-:W-:Y:S02]  /*38a0*/  IADD3 R16, P2, R17, 0x66400, RZ ;  /* 0x0006640011107810 */ /* 0x000fe40007f5e0ff */
[----:B------:R-:W-:-:S03]  /*38b0*/  PLOP3.LUT P0, PT, PT, PT, PT, 0x80, 0x0 ;  /* 0x000000000000781c */ /* 0x000fc60003f0f070 */
[----:B------:R-:W-:-:S06]  /*38c0*/  IMAD.X R17, RZ, RZ, R18, P2 ;  /* 0x000000ffff117224 */ /* 0x000fcc00010e0612 */
[----:B------:R-:W-:Y:S05]  /*38d0*/  @!P1 BRA `(.L_x_116) ;  /* 0x0000000000e89947 */ /* 0x000fea0003800000 */
[----:B------:R-:W-:Y:S02]  /*38e0*/  IADD3 R37, P1, R3, -0x78, RZ ;  /* 0xffffff8803257810 */ /* 0x000fe40007f3e0ff */
[----:B------:R-:W-:Y:S02]  /*38f0*/  PLOP3.LUT P0, PT, PT, PT, PT, 0x8, 0x0 ;  /* 0x000000000000781c */ /* 0x000fe40003f0e170 */
[----:B------:R-:W-:-:S11]  /*3900*/  IADD3.X R58, R4, -0x1, RZ, P1, !PT ;  /* 0xffffffff043a7810 */ /* 0x000fd60000ffe4ff */
.L_x_117:
        /* <DEDUP_REMOVED lines=16> */
[----:B------:R-:W-:-:S04]  /*3a10*/  IADD3 R26, P1, R26, 0xa0, RZ ;  /* 0x000000a01a1a7810 */ /* 0x000fc80007f3e0ff */
[----:B------:R-:W-:Y:S02]  /*3a20*/  IADD3.X R27, RZ, R27, RZ, P1, !PT ;  /* 0x0000001bff1b7210 */ /* 0x000fe40000ffe4ff */
        /* <DEDUP_REMOVED lines=37> */
.L_x_116:
[----:B------:R-:W-:Y:S05]  /*3c80*/  BSYNC B1 ;  /* 0x0000000000017941 */ /* 0x000fea0003800000 */
.L_x_115:
        /* <DEDUP_REMOVED lines=15> */
[----:B------:R-:W-:Y:S02]  /*3d80*/  PLOP3.LUT P0, PT, PT, PT, PT, 0x8, 0x0 ;  /* 0x000000000000781c */ /* 0x000fe40003f0e170 */
[----:B------:R-:W-:Y:S02]  /*3d90*/  IADD3.X R27, RZ, R27, RZ, P2, !PT ;  /* 0x0000001bff1b7210 */ /* 0x000fe400017fe4ff */
        /* <DEDUP_REMOVED lines=18> */
.L_x_119:
[----:B------:R-:W-:Y:S05]  /*3ec0*/  BSYNC B1 ;  /* 0x0000000000017941 */ /* 0x000fea0003800000 */
.L_x_118:
        /* <DEDUP_REMOVED lines=15> */
.L_x_112:
[----:B------:R-:W-:Y:S05]  /*3fc0*/  BSYNC B0 ;  /* 0x0000000000007941 */ /* 0x000fea0003800000 */
.L_x_111:
[----:B------:R-:W0:Y:S01]  /*3fd0*/  S2UR UR5, SR_CgaCtaId ;  /* 0x00000000000579c3 */ /* 0x000e220000008800 */
[----:B------:R-:W-:Y:S01]  /*3fe0*/  UMOV UR4, 0x400 ;  /* 0x0000040000047882 */ /* 0x000fe20000000000 */
[----:B------:R-:W-:Y:S01]  /*3ff0*/  IMAD.SHL.U32 R17, R2, 0x2, RZ ;  /* 0x0000000202117824 */ /* 0x000fe200078e00ff */
[----:B------:R-:W-:-:S04]  /*4000*/  ISETP.GT.U32.AND P0, PT, R0, 0x1ff, PT ;  /* 0x000001ff0000780c */ /* 0x000fc80003f04070 */
[----:B------:R-:W-:Y:S01]  /*4010*/  LOP3.LUT R17, R17, 0x1f, R0, 0x78, !PT ;  /* 0x0000001f11117812 */ /* 0x000fe200078e7800 */
[----:B0-----:R-:W-:-:S06]  /*4020*/  ULEA UR4, UR5, UR4, 0x18 ;  /* 0x0000000405047291 */ /* 0x001fcc000f8ec03f */
[----:B------:R-:W-:-:S04]  /*4030*/  LEA R16, R2, UR4, 0x7 ;  /* 0x0000000402107c11 */ /* 0x000fc8000f8e38ff */
[----:B------:R-:W-:-:S05]  /*4040*/  LEA R16, R17, R16, 0x2 ;  /* 0x0000001011107211 */ /* 0x000fca00078e10ff */
[----:B------:R0:W-:Y:S04]  /*4050*/  STS [R16], R31 ;  /* 0x0000001f10007388 */ /* 0x0001e80000000800 */
[----:B------:R0:W-:Y:S01]  /*4060*/  STS [R16+0x500], R30 ;  /* 0x0005001e10007388 */ /* 0x0001e20000000800 */
[----:B------:R-:W-:Y:S06]  /*4070*/  BAR.SYNC.DEFER_BLOCKING 0x0 ;  /* 0x0000000000007b1d */ /* 0x000fec0000010000 */
[----:B------:R-:W-:Y:S05]  /*4080*/  @P0 BRA `(.L_x_120) ;  /* 0x0000001000a00947 */ /* 0x000fea0003800000 */
[----:B------:R-:W-:Y:S01]  /*4090*/  ISETP.NE.AND P0, PT, R15, RZ, PT ;  /* 0x000000ff0f00720c */ /* 0x000fe20003f05270 */
[----:B------:R-:W-:Y:S01]  /*40a0*/  BSSY B0, `(.L_x_121) ;  /* 0x000007e000007945 */ /* 0x000fe20003800000 */
[----:B------:R-:W-:-:S11]  /*40b0*/  MOV R24, R7 ;  /* 0x0000000700187202 */ /* 0x000fd60000000f00 */
[----:B------:R-:W-:Y:S05]  /*40c0*/  @!P0 BRA `(.L_x_122) ;  /* 0x0000000400ec8947 */ /* 0x000fea0003800000 */
[----:B------:R-:W-:Y:S01]  /*40d0*/  ISETP.GT.U32.AND P0, PT, R36, 0x9, PT ;  /* 0x000000092400780c */ /* 0x000fe20003f04070 */
[----:B------:R-:W-:-:S12]  /*40e0*/  UMOV UR5, 0xffff ;  /* 0x0000ffff00057882 */ /* 0x000fd80000000000 */
[C---:B0-----:R-:W-:Y:S01]  /*40f0*/  @!P0 IMAD.SHL.U32 R16, R36.reuse, 0x2, RZ ;  /* 0x0000000224108824 */ /* 0x041fe200078e00ff */
        /* <DEDUP_REMOVED lines=13> */
[----:B-1----:R-:W1:Y:S04]  /*41d0*/  SHFL.BFLY PT, R19, R16, 0x8, 0x101f ;  /* 0x0d101f0010137f89 */ /* 0x002e6800000e0000 */
[----:B0-2---:R-:W0:Y:S01]  /*41e0*/  SHFL.BFLY PT, R18, R17, 0x8, 0x101f ;  /* 0x0d101f0011127f89 */ /* 0x005e2200000e0000 */
[----:B-1----:R-:W-:Y:S01]  /*41f0*/  FADD.FTZ R19, R19, R16 ;  /* 0x0000001013137221 */ /* 0x002fe20000010000 */
[----:B------:R-:W-:Y:S01]  /*4200*/  MOV R16, 0xffff ;  /* 0x0000ffff00107802 */ /* 0x000fe20000000f00 */
[----:B0-----:R-:W-:-:S03]  /*4210*/  FADD.FTZ R18, R18, R17 ;  /* 0x0000001112127221 */ /* 0x001fc60000010000 */
        /* <DEDUP_REMOVED lines=12> */
.L_x_136:
[----:B------:R-:W0:Y:S01]  /*42e0*/  LDC.64 R16, c[0x0][0x218] ;  /* 0x00008600ff107b82 */ /* 0x000e220000000a00 */
[----:B------:R-:W-:Y:S01]  /*42f0*/  ISETP.NE.AND P1, PT, R36, RZ, PT ;  /* 0x000000ff2400720c */ /* 0x000fe20003f25270 */
[----:B--2---:R-:W-:Y:S01]  /*4300*/  FADD.FTZ R22, R26, R23 ;  /* 0x000000171a167221 */ /* 0x004fe20000010000 */
[C---:B------:R-:W-:Y:S02]  /*4310*/  LEA.HI R21, R0.reuse, R9, RZ, 0x1c ;  /* 0x0000000900157211 */ /* 0x040fe400078fe0ff */
[----:B------:R-:W-:Y:S02]  /*4320*/  ISETP.NE.AND P2, PT, R15, 0x1, PT ;  /* 0x000000010f00780c */ /* 0x000fe40003f45270 */
[----:B------:R-:W-:Y:S01]  /*4330*/  LEA.HI R24, R0, 0x14, RZ, 0x1c ;  /* 0x0000001400187811 */ /* 0x000fe200078fe0ff */
[----:B------:R-:W1:Y:S06]  /*4340*/  LDC.64 R18, c[0x0][0x220] ;  /* 0x00008800ff127b82 */ /* 0x000e6c0000000a00 */
[----:B------:R-:W-:-:S02]  /*4350*/  @!P1 F2FP.BF16.F32.PACK_AB R20, RZ, R28 ;  /* 0x0000001cff14923e */ /* 0x000fc400000010ff */
[----:B------:R-:W-:Y:S01]  /*4360*/  @!P1 F2FP.BF16.F32.PACK_AB R22, RZ, R22 ;  /* 0x00000016ff16923e */ /* 0x000fe200000010ff */
[----:B0-----:R-:W-:-:S05]  /*4370*/  IMAD.WIDE R16, R21, 0x2, R16 ;  /* 0x0000000215107825 */ /* 0x001fca00078e0210 */
[----:B------:R2:W-:Y:S01]  /*4380*/  @!P1 STG.E.U16 desc[UR10][R16.64], R20 ;  /* 0x0000001410009986 */ /* 0x0005e2000c10150a */
[----:B-1----:R-:W-:-:S05]  /*4390*/  IMAD.WIDE R18, R21, 0x2, R18 ;  /* 0x0000000215127825 */ /* 0x002fca00078e0212 */
[----:B------:R2:W-:Y:S01]  /*43a0*/  @!P1 STG.E.U16 desc[UR10][R18.64], R22 ;  /* 0x0000001612009986 */ /* 0x0005e2000c10150a */
[----:B------:R-:W-:Y:S05]  /*43b0*/  @!P2 BRA `(.L_x_122) ;  /* 0x000000040030a947 */ /* 0x000fea0003800000 */
[C---:B------:R-:W-:Y:S01]  /*43c0*/  @!P0 IMAD.SHL.U32 R21, R36.reuse, 0x2, RZ ;  /* 0x0000000224158824 */ /* 0x040fe200078e00ff */
[----:B------:R-:W-:Y:S01]  /*43d0*/  @!P0 LEA R23, R36, UR4, 0x7 ;  /* 0x0000000424178c11 */ /* 0x000fe2000f8e38ff */
[----:B------:R-:W-:Y:S01]  /*43e0*/  IMAD.MOV.U32 R26, RZ, RZ, RZ ;  /* 0x000000ffff1a7224 */ /* 0x000fe200078e00ff */
[----:B------:R-:W-:Y:S02]  /*43f0*/  UMOV UR5, 0xffff ;  /* 0x0000ffff00057882 */ /* 0x000fe40000000000 */
[----:B--2---:R-:W-:Y:S01]  /*4400*/  @!P0 LOP3.LUT R20, R24, R21, RZ, 0x3c, !PT ;  /* 0x0000001518148212 */ /* 0x004fe200078e3cff */
[----:B------:R-:W-:-:S03]  /*4410*/  HFMA2.MMA R24, -RZ, RZ, 0, 0 ;  /* 0x00000000ff187435 */ /* 0x000fc600000001ff */
[----:B------:R-:W-:-:S05]  /*4420*/  @!P0 LEA R20, R20, R23, 0x2 ;  /* 0x0000001714148211 */ /* 0x000fca00078e10ff */
[----:B------:R0:W1:Y:S04]  /*4430*/  @!P0 LDS R26, [R20+0x500] ;  /* 0x00050000141a8984 */ /* 0x0000680000000800 */
[----:B------:R0:W2:Y:S01]  /*4440*/  @!P0 LDS R24, [R20] ;  /* 0x0000000014188984 */ /* 0x0000a20000000800 */
[----:B------:R-:W-:Y:S05]  /*4450*/  BRA.DIV UR5, `(.L_x_124) ;  /* 0x0000001205987947 */ /* 0x000fea000b800000 */
[----:B------:R-:W-:Y:S01]  /*4460*/  MOV R21, 0xffff ;  /* 0x0000ffff00157802 */ /* 0x000fe20000000f00 */
[----:B0-----:R-:W-:Y:S01]  /*4470*/  IMAD.MOV.U32 R20, RZ, RZ, 0xffff ;  /* 0x0000ffffff147424 */ /* 0x001fe200078e00ff */
[----:B------:R-:W-:Y:S02]  /*4480*/  MOV R23, 0xffff ;  /* 0x0000ffff00177802 */ /* 0x000fe40000000f00 */
[----:B------:R-:W-:Y:S01]  /*4490*/  MOV R22, 0xffff ;  /* 0x0000ffff00167802 */ /* 0x000fe20000000f00 */
[----:B--2---:R-:W0:Y:S01]  /*44a0*/  SHFL.BFLY PT, R27, R24, 0x8, 0x101f ;  /* 0x0d101f00181b7f89 */ /* 0x004e2200000e0000 */
[----:B------:R-:W-:-:S03]  /*44b0*/  MOV R25, 0xffff ;  /* 0x0000ffff00197802 */ /* 0x000fc60000000f00 */
[----:B-1----:R-:W1:Y:S01]  /*44c0*/  SHFL.BFLY PT, R29, R26, 0x8, 0x101f ;  /* 0x0d101f001a1d7f89 */ /* 0x002e6200000e0000 */
[----:B0-----:R-:W-:Y:S01]  /*44d0*/  FADD.FTZ R27, R27, R24 ;  /* 0x000000181b1b7221 */ /* 0x001fe20000010000 */
[----:B-1----:R-:W-:-:S04]  /*44e0*/  FADD.FTZ R29, R29, R26 ;  /* 0x0000001a1d1d7221 */ /* 0x002fc80000010000 */
        /* <DEDUP_REMOVED lines=12> */
.L_x_146:
[----:B--2---:R-:W-:Y:S01]  /*45b0*/  FADD.FTZ R21, R33, R23 ;  /* 0x0000001721157221 */ /* 0x004fe20000010000 */
[----:B------:R-:W-:Y:S02]  /*45c0*/  @!P1 F2FP.BF16.F32.PACK_AB R20, RZ, R24 ;  /* 0x00000018ff14923e */ /* 0x000fe400000010ff */
[----:B------:R-:W-:Y:S02]  /*45d0*/  ISETP.NE.AND P2, PT, R15, 0x2, PT ;  /* 0x000000020f00780c */ /* 0x000fe40003f45270 */
[----:B------:R-:W-:Y:S01]  /*45e0*/  @!P1 F2FP.BF16.F32.PACK_AB R21, RZ, R21 ;  /* 0x00000015ff15923e */ /* 0x000fe200000010ff */
[----:B------:R1:W-:Y:S01]  /*45f0*/  @!P1 STG.E.U16 desc[UR10][R16.64+0x28], R20 ;  /* 0x0000281410009986 */ /* 0x0003e2000c10150a */
[----:B------:R-:W-:-:S03]  /*4600*/  LEA.HI R24, R0, 0x28, RZ, 0x1c ;  /* 0x0000002800187811 */ /* 0x000fc600078fe0ff */
[----:B------:R1:W-:Y:S06]  /*4610*/  @!P1 STG.E.U16 desc[UR10][R18.64+0x28], R21 ;  /* 0x0000281512009986 */ /* 0x0003ec000c10150a */
[----:B------:R-:W-:Y:S05]  /*4620*/  @!P2 BRA `(.L_x_122) ;  /* 0x000000000094a947 */ /* 0x000fea0003800000 */
[C---:B-1----:R-:W-:Y:S01]  /*4630*/  @!P0 SHF.L.U32 R21, R36.reuse, 0x1, RZ ;  /* 0x0000000124158819 */ /* 0x042fe200000006ff */
[----:B------:R-:W-:Y:S01]  /*4640*/  UMOV UR5, 0xffff ;  /* 0x0000ffff00057882 */ /* 0x000fe20000000000 */
[----:B------:R-:W-:Y:S02]  /*4650*/  @!P0 LEA R23, R36, UR4, 0x7 ;  /* 0x0000000424178c11 */ /* 0x000fe4000f8e38ff */
[----:B------:R-:W-:Y:S01]  /*4660*/  @!P0 LOP3.LUT R20, R24, R21, RZ, 0x3c, !PT ;  /* 0x0000001518148212 */ /* 0x000fe200078e3cff */
[----:B------:R-:W-:Y:S01]  /*4670*/  HFMA2.MMA R24, -RZ, RZ, 0, 0 ;  /* 0x00000000ff187435 */ /* 0x000fe200000001ff */
[----:B------:R-:W-:-:S03]  /*4680*/  MOV R26, RZ ;  /* 0x000000ff001a7202 */ /* 0x000fc60000000f00 */
[----:B------:R-:W-:-:S05]  /*4690*/  @!P0 IMAD R20, R20, 0x4, R23 ;  /* 0x0000000414148824 */ /* 0x000fca00078e0217 */
[----:B------:R0:W1:Y:S04]  /*46a0*/  @!P0 LDS R26, [R20+0x500] ;  /* 0x00050000141a8984 */ /* 0x0000680000000800 */
[----:B------:R0:W2:Y:S01]  /*46b0*/  @!P0 LDS R24, [R20] ;  /* 0x0000000014188984 */ /* 0x0000a20000000800 */
[----:B------:R-:W-:Y:S05]  /*46c0*/  BRA.DIV UR5, `(.L_x_125) ;  /* 0x0000001205e47947 */ /* 0x000fea000b800000 */
[----:B------:R-:W-:Y:S01]  /*46d0*/  MOV R21, 0xffff ;  /* 0x0000ffff00157802 */ /* 0x000fe20000000f00 */
[----:B------:R-:W-:Y:S01]  /*46e0*/  IMAD.MOV.U32 R23, RZ, RZ, 0xffff ;  /* 0x0000ffffff177424 */ /* 0x000fe200078e00ff */
[----:B0-----:R-:W-:Y:S01]  /*46f0*/  MOV R20, 0xffff ;  /* 0x0000ffff00147802 */ /* 0x001fe20000000f00 */
[----:B------:R-:W-:Y:S01]  /*4700*/  IMAD.MOV.U32 R25, RZ, RZ, 0xffff ;  /* 0x0000ffffff197424 */ /* 0x000fe200078e00ff */
[----:B------:R-:W-:Y:S01]  /*4710*/  MOV R22, 0xffff ;  /* 0x0000ffff00167802 */ /* 0x000fe20000000f00 */
[----:B--2---:R-:W0:Y:S04]  /*4720*/  SHFL.BFLY PT, R27, R24, 0x8, 0x101f ;  /* 0x0d101f00181b7f89 */ /* 0x004e2800000e0000 */
[----:B-1----:R-:W1:Y:S01]  /*4730*/  SHFL.BFLY PT, R29, R26, 0x8, 0x101f ;  /* 0x0d101f001a1d7f89 */ /* 0x002e6200000e0000 */
[----:B0-----:R-:W-:Y:S01]  /*4740*/  FADD.FTZ R27, R27, R24 ;  /* 0x000000181b1b7221 */ /* 0x001fe20000010000 */
[----:B-1----:R-:W-:-:S04]  /*4750*/  FADD.FTZ R29, R29, R26 ;  /* 0x0000001a1d1d7221 */ /* 0x002fc80000010000 */
        /* <DEDUP_REMOVED lines=12> */
.L_x_156:
[----:B--2---:R-:W-:Y:S01]  /*4820*/  FADD.FTZ R21, R33, R23 ;  /* 0x0000001721157221 */ /* 0x004fe20000010000 */
[----:B------:R-:W-:Y:S02]  /*4830*/  @!P1 F2FP.BF16.F32.PACK_AB R20, RZ, R24 ;  /* 0x00000018ff14923e */ /* 0x000fe400000010ff */
[----:B------:R-:W-:Y:S02]  /*4840*/  LEA.HI R24, R0, 0x3c, RZ, 0x1c ;  /* 0x0000003c00187811 */ /* 0x000fe400078fe0ff */
[----:B------:R-:W-:Y:S01]  /*4850*/  @!P1 F2FP.BF16.F32.PACK_AB R21, RZ, R21 ;  /* 0x00000015ff15923e */ /* 0x000fe200000010ff */
[----:B------:R3:W-:Y:S04]  /*4860*/  @!P1 STG.E.U16 desc[UR10][R16.64+0x50], R20 ;  /* 0x0000501410009986 */ /* 0x0007e8000c10150a */
[----:B------:R3:W-:Y:S02]  /*4870*/  @!P1 STG.E.U16 desc[UR10][R18.64+0x50], R21 ;  /* 0x0000501512009986 */ /* 0x0007e4000c10150a */
.L_x_122:
[----:B------:R-:W-:Y:S05]  /*4880*/  BSYNC B0 ;  /* 0x0000000000007941 */ /* 0x000fea0003800000 */
.L_x_121:
[----:B------:R-:W-:-:S13]  /*4890*/  ISETP.GE.U32.AND P0, PT, R8, 0x3c, PT ;  /* 0x0000003c0800780c */ /* 0x000fda0003f06070 */
[----:B------:R-:W-:Y:S05]  /*48a0*/  @!P0 BRA `(.L_x_120) ;  /* 0x0000000800988947 */ /* 0x000fea0003800000 */
[----:B------:R-:W-:Y:S01]  /*48b0*/  ISETP.GT.U32.AND P0, PT, R36, 0x9, PT ;  /* 0x000000092400780c */ /* 0x000fe20003f04070 */
[----:B------:R-:W-:-:S12]  /*48c0*/  UMOV UR5, 0xffff ;  /* 0x0000ffff00057882 */ /* 0x000fd80000000000 */
[C---:B-123--:R-:W-:Y:S02]  /*48d0*/  @!P0 SHF.L.U32 R17, R36.reuse, 0x1, RZ ;  /* 0x0000000124118819 */ /* 0x04efe400000006ff */
[----:B------:R-:W-:Y:S02]  /*48e0*/  @!P0 LEA R18, R36, UR4, 0x7 ;  /* 0x0000000424128c11 */ /* 0x000fe4000f8e38ff */
[----:B------:R-:W-:-:S05]  /*48f0*/  @!P0 LOP3.LUT R17, R24, R17, RZ, 0x3c, !PT ;  /* 0x0000001118118212 */ /* 0x000fca00078e3cff */
[----:B------:R-:W-:Y:S01]  /*4900*/  @!P0 IMAD R18, R17, 0x4, R18 ;  /* 0x0000000411128824 */ /* 0x000fe200078e0212 */
[----:B0-----:R-:W-:-:S06]  /*4910*/  CS2R R16, SRZ ;  /* 0x0000000000107805 */ /* 0x001fcc000001ff00 */
[----:B------:R0:W1:Y:S04]  /*4920*/  @!P0 LDS R16, [R18] ;  /* 0x0000000012108984 */ /* 0x0000680000000800 */
[----:B------:R0:W2:Y:S01]  /*4930*/  @!P0 LDS R17, [R18+0x500] ;  /* 0x0005000012118984 */ /* 0x0000a20000000800 */
[----:B------:R-:W-:Y:S05]  /*4940*/  BRA.DIV UR5, `(.L_x_126) ;  /* 0x00000016052c7947 */ /* 0x000fea000b800000 */
[C---:B------:R-:W-:Y:S01]  /*4950*/  @!P0 SHF.L.U32 R27, R36.reuse, 0x1, RZ ;  /* 0x00000001241b8819 */ /* 0x040fe200000006ff */
[----:B------:R-:W-:Y:S01]  /*4960*/  @!P0 IMAD.SHL.U32 R19, R36, 0x2, RZ ;  /* 0x0000000224138824 */ /* 0x000fe200078e00ff */
[C---:B------:R-:W-:Y:S01]  /*4970*/  @!P0 IADD3 R26, R24.reuse, 0x14, RZ ;  /* 0x00000014181a8810 */ /* 0x040fe20007ffe0ff */
[----:B------:R-:W-:Y:S01]  /*4980*/  IMAD.MOV.U32 R22, RZ, RZ, 0xffff ;  /* 0x0000ffffff167424 */ /* 0x000fe200078e00ff */
[----:B0-----:R-:W-:Y:S02]  /*4990*/  @!P0 IADD3 R18, R24, 0x28, RZ ;  /* 0x0000002818128810 */ /* 0x001fe40007ffe0ff */
[----:B------:R-:W-:Y:S02]  /*49a0*/  CS2R R32, SRZ ;  /* 0x0000000000207805 */ /* 0x000fe4000001ff00 */
[----:B------:R-:W-:Y:S01]  /*49b0*/  @!P0 LOP3.LUT R26, R26, R27, RZ, 0x3c, !PT ;  /* 0x0000001b1a1a8212 */ /* 0x000fe200078e3cff */
[----:B------:R-:W-:Y:S01]  /*49c0*/  IMAD.MOV.U32 R25, RZ, RZ, 0xffff ;  /* 0x0000ffffff197424 */ /* 0x000fe200078e00ff */
[----:B------:R-:W-:Y:S01]  /*49d0*/  @!P0 LEA R29, R36, UR4, 0x7 ;  /* 0x00000004241d8c11 */ /* 0x000fe2000f8e38ff */
[----:B------:R-:W-:Y:S01]  /*49e0*/  HFMA2.MMA R45, -RZ, RZ, 0, 0 ;  /* 0x00000000ff2d7435 */ /* 0x000fe200000001ff */
[----:B------:R-:W-:Y:S01]  /*49f0*/  @!P0 LOP3.LUT R18, R18, R19, RZ, 0x3c, !PT ;  /* 0x0000001312128212 */ /* 0x000fe200078e3cff */
[----:B------:R-:W-:Y:S01]  /*4a00*/  IMAD.MOV.U32 R46, RZ, RZ, RZ ;  /* 0x000000ffff2e7224 */ /* 0x000fe200078e00ff */
[----:B------:R-:W-:-:S02]  /*4a10*/  @!P0 LEA R23, R36, UR4, 0x7 ;  /* 0x0000000424178c11 */ /* 0x000fc4000f8e38ff */
[----:B------:R-:W-:Y:S02]  /*4a20*/  @!P0 LEA R26, R26, R29, 0x2 ;  /* 0x0000001d1a1a8211 */ /* 0x000fe400078e10ff */
[----:B------:R-:W-:Y:S01]  /*4a30*/  MOV R21, 0xffff ;  /* 0x0000ffff00157802 */ /* 0x000fe20000000f00 */
[----:B------:R-:W-:Y:S01]  /*4a40*/  @!P0 IMAD R18, R18, 0x4, R23 ;  /* 0x0000000412128824 */ /* 0x000fe200078e0217 */
[----:B------:R-:W-:Y:S01]  /*4a50*/  @!P0 IADD3 R28, R24, 0x3c, RZ ;  /* 0x0000003c181c8810 */ /* 0x000fe20007ffe0ff */
[----:B------:R-:W-:Y:S01]  /*4a60*/  @!P0 LDS R30, [R26+0x500] ;  /* 0x000500001a1e8984 */ /* 0x000fe20000000800 */
[C---:B------:R-:W-:Y:S01]  /*4a70*/  @!P0 IMAD.SHL.U32 R23, R36.reuse, 0x2, RZ ;  /* 0x0000000224178824 */ /* 0x040fe200078e00ff */
[----:B------:R-:W-:Y:S02]  /*4a80*/  MOV R20, 0xffff ;  /* 0x0000ffff00147802 */ /* 0x000fe40000000f00 */
[----:B------:R0:W-:Y:S01]  /*4a90*/  @!P0 LDS R27, [R26] ;  /* 0x000000001a1b8984 */ /* 0x0001e20000000800 */
[----:B------:R-:W-:-:S02]  /*4aa0*/  @!P0 LEA R43, R36, UR4, 0x7 ;  /* 0x00000004242b8c11 */ /* 0x000fc4000f8e38ff */
[----:B------:R-:W-:Y:S01]  /*4ab0*/  @!P0 LOP3.LUT R28, R28, R23, RZ, 0x3c, !PT ;  /* 0x000000171c1c8212 */ /* 0x000fe200078e3cff */
[----:B------:R-:W-:Y:S01]  /*4ac0*/  @!P0 LDS R39, [R18] ;  /* 0x0000000012278984 */ /* 0x000fe20000000800 */
[----:B------:R-:W-:Y:S02]  /*4ad0*/  MOV R38, 0xffff ;  /* 0x0000ffff00267802 */ /* 0x000fe40000000f00 */
[----:B------:R-:W-:Y:S01]  /*4ae0*/  @!P0 LEA R43, R28, R43, 0x2 ;  /* 0x0000002b1c2b8211 */ /* 0x000fe200078e10ff */
[----:B------:R-:W-:Y:S01]  /*4af0*/  @!P0 LDS R40, [R18+0x500] ;  /* 0x0005000012288984 */ /* 0x000fe20000000800 */
[----:B------:R-:W-:Y:S02]  /*4b00*/  CS2R R28, SRZ ;  /* 0x00000000001c7805 */ /* 0x000fe4000001ff00 */
[----:B0-----:R-:W-:Y:S01]  /*4b10*/  MOV R26, 0xffff ;  /* 0x0000ffff001a7802 */ /* 0x001fe20000000f00 */
[----:B-1----:R-:W0:Y:S01]  /*4b20*/  SHFL.BFLY PT, R19, R16, 0x8, 0x101f ;  /* 0x0d101f0010137f89 */ /* 0x002e2200000e0000 */
[----:B------:R-:W-:-:S03]  /*4b30*/  IADD3 R49, R24, R9, RZ ;  /* 0x0000000918317210 */ /* 0x000fc60007ffe0ff */
[----:B--2---:R-:W1:Y:S04]  /*4b40*/  SHFL.BFLY PT, R23, R17, 0x8, 0x101f ;  /* 0x0d101f0011177f89 */ /* 0x004e6800000e0000 */
[----:B------:R-:W2:Y:S04]  /*4b50*/  @!P0 LDS R44, [R43] ;  /* 0x000000002b2c8984 */ /* 0x000ea80000000800 */
[----:B------:R3:W4:Y:S02]  /*4b60*/  @!P0 LDS R47, [R43+0x500] ;  /* 0x000500002b2f8984 */ /* 0x0007240000000800 */
[----:B---3--:R-:W-:Y:S01]  /*4b70*/  MOV R43, 0xffff ;  /* 0x0000ffff002b7802 */ /* 0x008fe20000000f00 */
[----:B0-----:R-:W-:Y:S01]  /*4b80*/  FADD.FTZ R19, R19, R16 ;  /* 0x0000001013137221 */ /* 0x001fe20000010000 */
[----:B------:R-:W-:Y:S01]  /*4b90*/  @!P0 IMAD.MOV.U32 R29, RZ, RZ, R30 ;  /* 0x000000ffff1d8224 */ /* 0x000fe200078e001e */
[----:B------:R-:W-:-:S03]  /*4ba0*/  @!P0 MOV R28, R27 ;  /* 0x0000001b001c8202 */ /* 0x000fc60000000f00 */
[----:B------:R-:W0:Y:S01]  /*4bb0*/  SHFL.BFLY PT, R18, R19, 0x4, 0x101f ;  /* 0x0c901f0013127f89 */ /* 0x000e2200000e0000 */
[----:B-1----:R-:W-:Y:S01]  /*4bc0*/  FADD.FTZ R16, R23, R17 ;  /* 0x0000001117107221 */ /* 0x002fe20000010000 */
[----:B------:R-:W-:Y:S02]  /*4bd0*/  MOV R23, 0xffff ;  /* 0x0000ffff00177802 */ /* 0x000fe40000000f00 */
[----:B------:R-:W-:Y:S01]  /*4be0*/  @!P0 MOV R32, R39 ;  /* 0x0000002700208202 */ /* 0x000fe20000000f00 */
[----:B------:R-:W1:Y:S01]  /*4bf0*/  SHFL.BFLY PT, R30, R29, 0x8, 0x101f ;  /* 0x0d101f001d1e7f89 */ /* 0x000e6200000e0000 */
[----:B------:R-:W-:Y:S02]  /*4c00*/  MOV R27, 0xffff ;  /* 0x0000ffff001b7802 */ /* 0x000fe40000000f00 */
[----:B------:R-:W-:Y:S01]  /*4c10*/  @!P0 MOV R33, R40 ;  /* 0x0000002800218202 */ /* 0x000fe20000000f00 */
[----:B------:R-:W3:Y:S01]  /*4c20*/  SHFL.BFLY PT, R31, R28, 0x8, 0x101f ;  /* 0x0d101f001c1f7f89 */ /* 0x000ee200000e0000 */
[----:B------:R-:W-:-:S02]  /*4c30*/  MOV R39, 0xffff ;  /* 0x0000ffff00277802 */ /* 0x000fc40000000f00 */
[----:B------:R-:W-:Y:S01]  /*4c40*/  MOV R40, 0xffff ;  /* 0x0000ffff00287802 */ /* 0x000fe20000000f00 */
[----:B------:R-:W5:Y:S04]  /*4c50*/  SHFL.BFLY PT, R41, R32, 0x8, 0x101f ;  /* 0x0d101f0020297f89 */ /* 0x000f6800000e0000 */
[----:B------:R-:W5:Y:S01]  /*4c60*/  SHFL.BFLY PT, R42, R33, 0x8, 0x101f ;  /* 0x0d101f00212a7f89 */ /* 0x000f6200000e0000 */
[----:B--2---:R-:W-:Y:S01]  /*4c70*/  @!P0 MOV R45, R44 ;  /* 0x0000002c002d8202 */ /* 0x004fe20000000f00 */
[----:B------:R-:W-:Y:S02]  /*4c80*/  IMAD.MOV.U32 R44, RZ, RZ, 0xffff ;  /* 0x0000ffffff2c7424 */ /* 0x000fe400078e00ff */
[----:B------:R-:W2:Y:S01]  /*4c90*/  SHFL.BFLY PT, R23, R16, 0x4, 0x101f ;  /* 0x0c901f0010177f89 */ /* 0x000ea200000e0000 */
[----:B----4-:R-:W-:Y:S01]  /*4ca0*/  @!P0 MOV R46, R47 ;  /* 0x0000002f002e8202 */ /* 0x010fe20000000f00 */
[----:B0-----:R-:W-:Y:S01]  /*4cb0*/  FADD.FTZ R18, R19, R18 ;  /* 0x0000001213127221 */ /* 0x001fe20000010000 */
[----:B------:R-:W-:Y:S01]  /*4cc0*/  IMAD.MOV.U32 R19, RZ, RZ, 0xffff ;  /* 0x0000ffffff137424 */ /* 0x000fe200078e00ff */
[----:B------:R-:W0:Y:S01]  /*4cd0*/  SHFL.BFLY PT, R48, R45, 0x8, 0x101f ;  /* 0x0d101f002d307f89 */ /* 0x000e2200000e0000 */
[----:B------:R-:W-:Y:S01]  /*4ce0*/  ISETP.NE.AND P0, PT, R36, RZ, PT ;  /* 0x000000ff2400720c */ /* 0x000fe20003f05270 */
[----:B-1----:R-:W-:-:S02]  /*4cf0*/  FADD.FTZ R30, R30, R29 ;  /* 0x0000001d1e1e7221 */ /* 0x002fc40000010000 */
[----:B------:R-:W1:Y:S01]  /*4d00*/  SHFL.BFLY PT, R47, R46, 0x8, 0x101f ;  /* 0x0d101f002e2f7f89 */ /* 0x000e6200000e0000 */
[----:B---3--:R-:W-:-:S03]  /*4d10*/  FADD.FTZ R31, R31, R28 ;  /* 0x0000001c1f1f7221 */ /* 0x008fc60000010000 */
[----:B------:R-:W3:Y:S01]  /*4d20*/  SHFL.BFLY PT, R19, R18, 0x2, 0x101f ;  /* 0x0c501f0012137f89 */ /* 0x000ee200000e0000 */
[----:B-----5:R-:W-:-:S03]  /*4d30*/  FADD.FTZ R41, R41, R32 ;  /* 0x0000002029297221 */ /* 0x020fc60000010000 */
[----:B------:R-:W4:Y:S01]  /*4d40*/  SHFL.BFLY PT, R29, R30, 0x4, 0x101f ;  /* 0x0c901f001e1d7f89 */ /* 0x000f2200000e0000 */
[----:B------:R-:W-:-:S03]  /*4d50*/  FADD.FTZ R42, R42, R33 ;  /* 0x000000212a2a7221 */ /* 0x000fc60000010000 */
[----:B------:R-:W5:Y:S01]  /*4d60*/  SHFL.BFLY PT, R28, R31, 0x4, 0x101f ;  /* 0x0c901f001f1c7f89 */ /* 0x000f6200000e0000 */
[----:B--2---:R-:W-:-:S03]  /*4d70*/  FADD.FTZ R17, R16, R23 ;  /* 0x0000001710117221 */ /* 0x004fc60000010000 */
[----:B------:R-:W2:Y:S01]  /*4d80*/  SHFL.BFLY PT, R32, R41, 0x4, 0x101f ;  /* 0x0c901f0029207f89 */ /* 0x000ea200000e0000 */
[----:B------:R-:W-:-:S03]  /*4d90*/  IMAD.MOV.U32 R16, RZ, RZ, 0xffff ;  /* 0x0000ffffff107424 */ /* 0x000fc600078e00ff */
[----:B------:R-:W2:Y:S01]  /*4da0*/  SHFL.BFLY PT, R33, R42, 0x4, 0x101f ;  /* 0x0c901f002a217f89 */ /* 0x000ea200000e0000 */
[----:B0-----:R-:W-:Y:S01]  /*4db0*/  FADD.FTZ R48, R48, R45 ;  /* 0x0000002d30307221 */ /* 0x001fe20000010000 */
[----:B------:R-:W-:Y:S02]  /*4dc0*/  MOV R45, 0xffff ;  /* 0x0000ffff002d7802 */ /* 0x000fe40000000f00 */
[----:B------:R-:W0:Y:S01]  /*4dd0*/  SHFL.BFLY PT, R23, R17, 0x2, 0x101f ;  /* 0x0c501f0011177f89 */ /* 0x000e2200000e0000 */
[----:B-1----:R-:W-:Y:S01]  /*4de0*/  FADD.FTZ R47, R47, R46 ;  /* 0x0000002e2f2f7221 */ /* 0x002fe20000010000 */
[----:B------:R-:W-:Y:S02]  /*4df0*/  IMAD.MOV.U32 R46, RZ, RZ, 0xffff ;  /* 0x0000ffffff2e7424 */ /* 0x000fe400078e00ff */
[----:B---3--:R-:W-:Y:S01]  /*4e00*/  FADD.FTZ R26, R18, R19 ;  /* 0x00000013121a7221 */ /* 0x008fe20000010000 */
[----:B------:R-:W-:Y:S01]  /*4e10*/  MOV R18, 0xffff ;  /* 0x0000ffff00127802 */ /* 0x000fe20000000f00 */
[----:B------:R-:W1:Y:S01]  /*4e20*/  SHFL.BFLY PT, R45, R48, 0x4, 0x101f ;  /* 0x0c901f00302d7f89 */ /* 0x000e6200000e0000 */
[----:B------:R-:W-:Y:S01]  /*4e30*/  MOV R19, 0xffff ;  /* 0x0000ffff00137802 */ /* 0x000fe20000000f00 */
[----:B----4-:R-:W-:Y:S01]  /*4e40*/  FADD.FTZ R29, R30, R29 ;  /* 0x0000001d1e1d7221 */ /* 0x010fe20000010000 */
[----:B------:R-:W-:Y:S01]  /*4e50*/  MOV R30, 0xffff ;  /* 0x0000ffff001e7802 */ /* 0x000fe20000000f00 */
[----:B------:R-:W3:Y:S01]  /*4e60*/  SHFL.BFLY PT, R27, R26, 0x1, 0x101f ;  /* 0x0c301f001a1b7f89 */ /* 0x000ee200000e0000 */
[----:B-----5:R-:W-:Y:S01]  /*4e70*/  FADD.FTZ R28, R31, R28 ;  /* 0x0000001c1f1c7221 */ /* 0x020fe20000010000 */
[----:B------:R-:W-:-:S02]  /*4e80*/  IMAD.MOV.U32 R31, RZ, RZ, 0xffff ;  /* 0x0000ffffff1f7424 */ /* 0x000fc400078e00ff */
[----:B------:R-:W4:Y:S01]  /*4e90*/  SHFL.BFLY PT, R18, R29, 0x2, 0x101f ;  /* 0x0c501f001d127f89 */ /* 0x000f2200000e0000 */
[----:B--2---:R-:W-:-:S03]  /*4ea0*/  FADD.FTZ R32, R41, R32 ;  /* 0x0000002029207221 */ /* 0x004fc60000010000 */
[----:B------:R-:W2:Y:S01]  /*4eb0*/  SHFL.BFLY PT, R19, R28, 0x2, 0x101f ;  /* 0x0c501f001c137f89 */ /* 0x000ea200000e0000 */
[----:B------:R-:W-:-:S03]  /*4ec0*/  FADD.FTZ R33, R42, R33 ;  /* 0x000000212a217221 */ /* 0x000fc60000010000 */
[----:B------:R-:W5:Y:S01]  /*4ed0*/  SHFL.BFLY PT, R31, R32, 0x2, 0x101f ;  /* 0x0c501f00201f7f89 */ /* 0x000f6200000e0000 */
[----:B0-----:R-:W-:-:S03]  /*4ee0*/  FADD.FTZ R17, R17, R23 ;  /* 0x0000001711117221 */ /* 0x001fc60000010000 */
[----:B------:R-:W0:Y:S04]  /*4ef0*/  SHFL.BFLY PT, R30, R33, 0x2, 0x101f ;  /* 0x0c501f00211e7f89 */ /* 0x000e2800000e0000 */
[----:B------:R-:W0:Y:S01]  /*4f00*/  SHFL.BFLY PT, R46, R47, 0x4, 0x101f ;  /* 0x0c901f002f2e7f89 */ /* 0x000e2200000e0000 */
[----:B-1----:R-:W-:Y:S01]  /*4f10*/  FADD.FTZ R45, R48, R45 ;  /* 0x0000002d302d7221 */ /* 0x002fe20000010000 */
[----:B------:R-:W-:Y:S02]  /*4f20*/  MOV R48, 0xffff ;  /* 0x0000ffff00307802 */ /* 0x000fe40000000f00 */
[----:B------:R-:W1:Y:S01]  /*4f30*/  SHFL.BFLY PT, R16, R17, 0x1, 0x101f ;  /* 0x0c301f0011107f89 */ /* 0x000e6200000e0000 */
[----:B---3--:R-:W-:Y:S01]  /*4f40*/  FADD.FTZ R26, R26, R27 ;  /* 0x0000001b1a1a7221 */ /* 0x008fe20000010000 */
[----:B----4-:R-:W-:-:S02]  /*4f50*/  FADD.FTZ R38, R29, R18 ;  /* 0x000000121d267221 */ /* 0x010fc40000010000 */
[----:B------:R-:W3:Y:S02]  /*4f60*/  SHFL.BFLY PT, R48, R45, 0x2, 0x101f ;  /* 0x0c501f002d307f89 */ /* 0x000ee400000e0000 */
[----:B------:R-:W-:Y:S01]  /*4f70*/  @!P0 F2FP.BF16.F32.PACK_AB R23, RZ, R26 ;  /* 0x0000001aff17823e */ /* 0x000fe200000010ff */
[----:B--2---:R-:W-:Y:S01]  /*4f80*/  FADD.FTZ R37, R28, R19 ;  /* 0x000000131c257221 */ /* 0x004fe20000010000 */
[----:B------:R-:W2:Y:S01]  /*4f90*/  SHFL.BFLY PT, R39, R38, 0x1, 0x101f ;  /* 0x0c301f0026277f89 */ /* 0x000ea200000e0000 */
[----:B------:R-:W4:Y:S01]  /*4fa0*/  @!P0 LDC.64 R18, c[0x0][0x220] ;  /* 0x00008800ff128b82 */ /* 0x000f220000000a00 */
[----:B------:R-:W-:Y:S01]  /*4fb0*/  PRMT R21, R23, 0x7610, R21 ;  /* 0x0000761017157816 */ /* 0x000fe20000000015 */
[----:B-----5:R-:W-:Y:S01]  /*4fc0*/  FADD.FTZ R41, R32, R31 ;  /* 0x0000001f20297221 */ /* 0x020fe20000010000 */
[----:B------:R-:W5:Y:S01]  /*4fd0*/  SHFL.BFLY PT, R40, R37, 0x1, 0x101f ;  /* 0x0c301f0025287f89 */ /* 0x000f6200000e0000 */
[----:B0-----:R-:W-:-:S03]  /*4fe0*/  FADD.FTZ R42, R33, R30 ;  /* 0x0000001e212a7221 */ /* 0x001fc60000010000 */
[----:B------:R-:W0:Y:S01]  /*4ff0*/  SHFL.BFLY PT, R44, R41, 0x1, 0x101f ;  /* 0x0c301f00292c7f89 */ /* 0x000e2200000e0000 */
[----:B------:R-:W0:Y:S01]  /*5000*/  @!P0 LDC.64 R32, c[0x0][0x218] ;  /* 0x00008600ff208b82 */ /* 0x000e220000000a00 */
[----:B------:R-:W-:Y:S01]  /*5010*/  FADD.FTZ R46, R47, R46 ;  /* 0x0000002e2f2e7221 */ /* 0x000fe20000010000 */
[----:B------:R-:W-:Y:S01]  /*5020*/  IMAD.MOV.U32 R47, RZ, RZ, 0xffff ;  /* 0x0000ffffff2f7424 */ /* 0x000fe200078e00ff */
[----:B------:R-:W0:Y:S01]  /*5030*/  SHFL.BFLY PT, R43, R42, 0x1, 0x101f ;  /* 0x0c301f002a2b7f89 */ /* 0x000e2200000e0000 */
[----:B-1----:R-:W-:-:S04]  /*5040*/  FADD.FTZ R16, R17, R16 ;  /* 0x0000001011107221 */ /* 0x002fc80000010000 */
[----:B------:R-:W1:Y:S01]  /*5050*/  @!P0 LDC.64 R30, c[0x0][0x218] ;  /* 0x00008600ff1e8b82 */ /* 0x000e620000000a00 */
[----:B------:R-:W1:Y:S01]  /*5060*/  SHFL.BFLY PT, R47, R46, 0x2, 0x101f ;  /* 0x0c501f002e2f7f89 */ /* 0x000e6200000e0000 */
[----:B------:R-:W-:Y:S01]  /*5070*/  @!P0 F2FP.BF16.F32.PACK_AB R24, RZ, R16 ;  /* 0x00000010ff18823e */ /* 0x000fe200000010ff */
[----:B---3--:R-:W-:-:S03]  /*5080*/  FADD.FTZ R45, R45, R48 ;  /* 0x000000302d2d7221 */ /* 0x008fc60000010000 */
[----:B------:R-:W-:Y:S02]  /*5090*/  PRMT R22, R24, 0x7610, R22 ;  /* 0x0000761018167816 */ /* 0x000fe40000000016 */
[----:B------:R-:W3:Y:S01]  /*50a0*/  @!P0 LDC.64 R28, c[0x0][0x220] ;  /* 0x00008800ff1c8b82 */ /* 0x000ee20000000a00 */
[----:B----4-:R-:W-:-:S04]  /*50b0*/  @!P0 IMAD.WIDE R18, R49, 0x2, R18 ;  /* 0x0000000231128825 */ /* 0x010fc800078e0212 */
[----:B--2---:R-:W-:Y:S01]  /*50c0*/  FADD.FTZ R23, R38, R39 ;  /* 0x0000002726177221 */ /* 0x004fe20000010000 */
[----:B-----5:R-:W-:Y:S01]  /*50d0*/  FADD.FTZ R37, R37, R40 ;  /* 0x0000002825257221 */ /* 0x020fe20000010000 */
[----:B0-----:R-:W-:Y:S01]  /*50e0*/  FADD.FTZ R41, R41, R44 ;  /* 0x0000002c29297221 */ /* 0x001fe20000010000 */
[----:B------:R-:W0:Y:S01]  /*50f0*/  @!P0 LDC.64 R26, c[0x0][0x218] ;  /* 0x00008600ff1a8b82 */ /* 0x000e220000000a00 */
[----:B------:R-:W-:Y:S01]  /*5100*/  @!P0 IMAD.WIDE R32, R49, 0x2, R32 ;  /* 0x0000000231208825 */ /* 0x000fe200078e0220 */
[----:B------:R-:W-:-:S03]  /*5110*/  @!P0 F2FP.BF16.F32.PACK_AB R23, RZ, R23 ;  /* 0x00000017ff17823e */ /* 0x000fc600000010ff */
[----:B------:R-:W-:Y:S01]  /*5120*/  FADD.FTZ R24, R42, R43 ;  /* 0x0000002b2a187221 */ /* 0x000fe20000010000 */
[----:B------:R-:W-:Y:S01]  /*5130*/  @!P0 F2FP.BF16.F32.PACK_AB R20, RZ, R41 ;  /* 0x00000029ff14823e */ /* 0x000fe200000010ff */
[----:B------:R2:W-:Y:S01]  /*5140*/  @!P0 STG.E.U16 desc[UR10][R32.64], R21 ;  /* 0x0000001520008986 */ /* 0x0005e2000c10150a */
[----:B------:R-:W4:Y:S01]  /*5150*/  @!P0 LDC.64 R16, c[0x0][0x220] ;  /* 0x00008800ff108b82 */ /* 0x000f220000000a00 */
[C---:B-1----:R-:W-:Y:S02]  /*5160*/  @!P0 IMAD.WIDE R30, R49.reuse, 0x2, R30 ;  /* 0x00000002311e8825 */ /* 0x042fe400078e021e */
[----:B------:R1:W-:Y:S02]  /*5170*/  @!P0 STG.E.U16 desc[UR10][R18.64], R22 ;  /* 0x0000001612008986 */ /* 0x0003e4000c10150a */
[----:B------:R-:W-:Y:S01]  /*5180*/  FADD.FTZ R46, R46, R47 ;  /* 0x0000002f2e2e7221 */ /* 0x000fe20000010000 */
[----:B------:R-:W-:Y:S01]  /*5190*/  @!P0 F2FP.BF16.F32.PACK_AB R24, RZ, R24 ;  /* 0x00000018ff18823e */ /* 0x000fe200000010ff */
[----:B---3--:R-:W-:-:S04]  /*51a0*/  @!P0 IMAD.WIDE R28, R49, 0x2, R28 ;  /* 0x00000002311c8825 */ /* 0x008fc800078e021c */
[----:B--2---:R-:W-:Y:S01]  /*51b0*/  IMAD.MOV.U32 R21, RZ, RZ, 0xffff ;  /* 0x0000ffffff157424 */ /* 0x004fe200078e00ff */
[----:B-1----:R-:W-:Y:S02]  /*51c0*/  MOV R18, 0xffff ;  /* 0x0000ffff00127802 */ /* 0x002fe40000000f00 */
[----:B------:R-:W-:Y:S01]  /*51d0*/  @!P0 F2FP.BF16.F32.PACK_AB R19, RZ, R37 ;  /* 0x00000025ff13823e */ /* 0x000fe200000010ff */
[----:B0-----:R-:W-:Y:S01]  /*51e0*/  @!P0 IMAD.WIDE R26, R49, 0x2, R26 ;  /* 0x00000002311a8825 */ /* 0x001fe200078e021a */
[----:B------:R-:W-:Y:S02]  /*51f0*/  PRMT R22, R23, 0x7610, R22 ;  /* 0x0000761017167816 */ /* 0x000fe40000000016 */
[----:B------:R-:W0:Y:S01]  /*5200*/  SHFL.BFLY PT, R18, R45, 0x1, 0x101f ;  /* 0x0c301f002d127f89 */ /* 0x000e2200000e0000 */
[----:B----4-:R-:W-:-:S03]  /*5210*/  @!P0 IMAD.WIDE R16, R49, 0x2, R16 ;  /* 0x0000000231108825 */ /* 0x010fc600078e0210 */
[----:B------:R1:W-:Y:S04]  /*5220*/  @!P0 STG.E.U16 desc[UR10][R30.64+0x28], R19 ;  /* 0x000028131e008986 */ /* 0x0003e8000c10150a */
[----:B------:R1:W-:Y:S04]  /*5230*/  @!P0 STG.E.U16 desc[UR10][R28.64+0x28], R22 ;  /* 0x000028161c008986 */ /* 0x0003e8000c10150a */
[----:B------:R1:W-:Y:S04]  /*5240*/  @!P0 STG.E.U16 desc[UR10][R26.64+0x50], R20 ;  /* 0x000050141a008986 */ /* 0x0003e8000c10150a */
[----:B------:R1:W2:Y:S04]  /*5250*/  SHFL.BFLY PT, R23, R46, 0x1, 0x101f ;  /* 0x0c301f002e177f89 */ /* 0x0002a800000e0000 */
[----:B------:R1:W-:Y:S01]  /*5260*/  @!P0 STG.E.U16 desc[UR10][R16.64+0x50], R24 ;  /* 0x0000501810008986 */ /* 0x0003e2000c10150a */
[----:B0-----:R-:W-:-:S07]  /*5270*/  FADD.FTZ R45, R45, R18 ;  /* 0x000000122d2d7221 */ /* 0x001fce0000010000 */
.L_x_190:
        /* <DEDUP_REMOVED lines=9> */
.L_x_120:
[----:B------:R-:W-:Y:S05]  /*5310*/  WARPSYNC.ALL ;  /* 0x0000000000007948 */ /* 0x000fea0003800000 */
[----:B------:R-:W-:Y:S01]  /*5320*/  BAR.SYNC.DEFER_BLOCKING 0x0 ;  /* 0x0000000000007b1d */ /* 0x000fe20000010000 */
[C---:B------:R-:W-:Y:S02]  /*5330*/  ISETP.GE.AND P0, PT, R9.reuse, -0x800, PT ;  /* 0xfffff8000900780c */ /* 0x040fe40003f06270 */
[----:B------:R-:W-:-:S11]  /*5340*/  IADD3 R9, R9, 0x1200, RZ ;  /* 0x0000120009097810 */ /* 0x000fd60007ffe0ff */
[----:B------:R-:W-:Y:S05]  /*5350*/  @!P0 BRA `(.L_x_127) ;  /* 0xffffffe000708947 */ /* 0x000fea000383ffff */
[----:B------:R-:W-:Y:S05]  /*5360*/  EXIT ;  /* 0x000000000000794d */ /* 0x000fea0003800000 */
.L_x_123:
[----:B------:R-:W-:Y:S01]  /*5370*/  HFMA2.MMA R21, -RZ, RZ, 0, 0.000503063201904296875 ;  /* 0x0000101fff157435 */ /* 0x000fe200000001ff */
[----:B-1----:R-:W-:Y:S01]  /*5380*/  MOV R25, R16 ;  /* 0x0000001000197202 */ /* 0x002fe20000000f00 */
[----:B------:R-:W-:Y:S01]  /*5390*/  IMAD.MOV.U32 R22, RZ, RZ, 0x8 ;  /* 0x00000008ff167424 */ /* 0x000fe200078e00ff */
[----:B------:R-:W-:-:S08]  /*53a0*/  MOV R20, 0xffff ;  /* 0x0000ffff00147802 */ /* 0x000fd00000000f00 */
[----:B0-2---:R-:W-:Y:S05]  /*53b0*/  WARPSYNC.COLLECTIVE R20, `(.L_x_128) ;  /* 0x0000000014087348 */ /* 0x005fea0003c00000 */
[----:B------:R1:W3:Y:S02]  /*53c0*/  SHFL.BFLY P2, R23, R25, R22, R21 ;  /* 0x0c00001619177389 */ /* 0x0002e40000040015 */
[----:B0123--:R-:W-:Y:S01]  /*53d0*/  ENDCOLLECTIVE ;  /* 0x000000000000791b */ /* 0x00ffe20003800000 */
.L_x_128:
[----:B------:R-:W-:Y:S01]  /*53e0*/  MOV R25, R17 ;  /* 0x0000001100197202 */ /* 0x000fe20000000f00 */
[----:B------:R-:W-:-:S07]  /*53f0*/  IMAD.MOV.U32 R19, RZ, RZ, R23 ;  /* 0x000000ffff137224 */ /* 0x000fce00078e0017 */
[----:B------:R-:W-:Y:S05]  /*5400*/  WARPSYNC.COLLECTIVE R20, `(.L_x_129) ;  /* 0x0000000014087348 */ /* 0x000fea0003c00000 */
[----:B------:R0:W1:Y:S02]  /*5410*/  SHFL.BFLY P2, R23, R25, R22, R21 ;  /* 0x0c00001619177389 */ /* 0x0000640000040015 */
[----:B01----:R-:W-:Y:S01]  /*5420*/  ENDCOLLECTIVE ;  /* 0x000000000000791b */ /* 0x003fe20003800000 */
.L_x_129:
[----:B------:R-:W-:Y:S01]  /*5430*/  FADD.FTZ R19, R19, R16 ;  /* 0x0000001013137221 */ /* 0x000fe20000010000 */
[----:B------:R-:W-:-:S03]  /*5440*/  HFMA2.MMA R22, -RZ, RZ, 0, 2.384185791015625e-07 ;  /* 0x00000004ff167435 */ /* 0x000fc600000001ff */
[----:B------:R-:W-:Y:S01]  /*5450*/  IMAD.MOV.U32 R25, RZ, RZ, R19 ;  /* 0x000000ffff197224 */ /* 0x000fe200078e0013 */
[----:B------:R-:W-:-:S07]  /*5460*/  MOV R18, R23 ;  /* 0x0000001700127202 */ /* 0x000fce0000000f00 */
[----:B------:R-:W-:Y:S05]  /*5470*/  WARPSYNC.COLLECTIVE R20, `(.L_x_130) ;  /* 0x0000000014087348 */ /* 0x000fea0003c00000 */
[----:B------:R0:W1:Y:S02]  /*5480*/  SHFL.BFLY P2, R23, R25, R22, R21 ;  /* 0x0c00001619177389 */ /* 0x0000640000040015 */
[----:B01----:R-:W-:Y:S01]  /*5490*/  ENDCOLLECTIVE ;  /* 0x000000000000791b */ /* 0x003fe20003800000 */
.L_x_130:
[----:B------:R-:W-:-:S04]  /*54a0*/  FADD.FTZ R18, R18, R17 ;  /* 0x0000001112127221 */ /* 0x000fc80000010000 */
[----:B------:R-:W-:Y:S01]  /*54b0*/  IMAD.MOV.U32 R25, RZ, RZ, R18 ;  /* 0x000000ffff197224 */ /* 0x000fe200078e0012 */
[----:B------:R-:W-:-:S07]  /*54c0*/  MOV R24, R23 ;  /* 0x0000001700187202 */ /* 0x000fce0000000f00 */
[----:B------:R-:W-:Y:S05]  /*54d0*/  WARPSYNC.COLLECTIVE R20, `(.L_x_131) ;  /* 0x0000000014087348 */ /* 0x000fea0003c00000 */
[----:B------:R0:W1:Y:S02]  /*54e0*/  SHFL.BFLY P2, R23, R25, R22, R21 ;  /* 0x0c00001619177389 */ /* 0x0000640000040015 */
[----:B01----:R-:W-:Y:S01]  /*54f0*/  ENDCOLLECTIVE ;  /* 0x000000000000791b */ /* 0x003fe20003800000 */
.L_x_131:
[----:B------:R-:W-:-:S05]  /*5500*/  FADD.FTZ R24, R19, R24 ;  /* 0x0000001813187221 */ /* 0x000fca0000010000 */
[----:B------:R-:W-:Y:S01]  /*5510*/  MOV R25, R24 ;  /* 0x0000001800197202 */ /* 0x000fe20000000f00 */
[----:B------:R-:W-:Y:S01]  /*5520*/  IMAD.MOV.U32 R22, RZ, RZ, 0x2 ;  /* 0x00000002ff167424 */ /* 0x000fe200078e00ff */
[----:B------:R-:W-:-:S07]  /*5530*/  MOV R27, R23 ;  /* 0x00000017001b7202 */ /* 0x000fce0000000f00 */
[----:B------:R-:W-:Y:S05]  /*5540*/  WARPSYNC.COLLECTIVE R20, `(.L_x_132) ;  /* 0x0000000014087348 */ /* 0x000fea0003c00000 */
[----:B------:R0:W1:Y:S02]  /*5550*/  SHFL.BFLY P2, R23, R25, R22, R21 ;  /* 0x0c00001619177389 */ /* 0x0000640000040015 */
[----:B01----:R-:W-:Y:S01]  /*5560*/  ENDCOLLECTIVE ;  /* 0x000000000000791b */ /* 0x003fe20003800000 */
.L_x_132:
[----:B------:R-:W-:-:S05]  /*5570*/  FADD.FTZ R27, R18, R27 ;  /* 0x0000001b121b7221 */ /* 0x000fca0000010000 */
[----:B------:R-:W-:Y:S02]  /*5580*/  MOV R25, R27 ;  /* 0x0000001b00197202 */ /* 0x000fe40000000f00 */
[----:B------:R-:W-:-:S07]  /*5590*/  MOV R29, R23 ;  /* 0x00000017001d7202 */ /* 0x000fce0000000f00 */
[----:B------:R-:W-:Y:S05]  /*55a0*/  WARPSYNC.COLLECTIVE R20, `(.L_x_133) ;  /* 0x0000000014087348 */ /* 0x000fea0003c00000 */
[----:B------:R0:W1:Y:S02]  /*55b0*/  SHFL.BFLY P2, R23, R25, R22, R21 ;  /* 0x0c00001619177389 */ /* 0x0000640000040015 */
[----:B01----:R-:W-:Y:S01]  /*55c0*/  ENDCOLLECTIVE ;  /* 0x000000000000791b */ /* 0x003fe20003800000 */
.L_x_133:
[----:B------:R-:W-:Y:S01]  /*55d0*/  FADD.FTZ R29, R24, R29 ;  /* 0x0000001d181d7221 */ /* 0x000fe20000010000 */
[----:B------:R-:W-:-:S04]  /*55e0*/  HFMA2.MMA R22, -RZ, RZ, 0, 5.9604644775390625e-08 ;  /* 0x00000001ff167435 */ /* 0x000fc800000001ff */
[----:B------:R-:W-:Y:S01]  /*55f0*/  MOV R25, R29 ;  /* 0x0000001d00197202 */ /* 0x000fe20000000f00 */
[----:B------:R-:W-:-:S07]  /*5600*/  IMAD.MOV.U32 R16, RZ, RZ, R23 ;  /* 0x000000ffff107224 */ /* 0x000fce00078e0017 */
[----:B------:R-:W-:Y:S05]  /*5610*/  WARPSYNC.COLLECTIVE R20, `(.L_x_134) ;  /* 0x0000000014087348 */ /* 0x000fea0003c00000 */
[----:B------:R0:W1:Y:S02]  /*5620*/  SHFL.BFLY P2, R23, R25, R22, R21 ;  /* 0x0c00001619177389 */ /* 0x0000640000040015 */
[----:B01----:R-:W-:Y:S01]  /*5630*/  ENDCOLLECTIVE ;  /* 0x000000000000791b */ /* 0x003fe20003800000 */
.L_x_134:
[----:B------:R-:W-:-:S05]  /*5640*/  FADD.FTZ R26, R27, R16 ;  /* 0x000000101b1a7221 */ /* 0x000fca0000010000 */
[----:B------:R-:W-:Y:S01]  /*5650*/  MOV R25, R26 ;  /* 0x0000001a00197202 */ /* 0x000fe20000000f00 */
[----:B------:R-:W-:-:S07]  /*5660*/  IMAD.MOV.U32 R28, RZ, RZ, R23 ;  /* 0x000000ffff1c7224 */ /* 0x000fce00078e0017 */
[----:B------:R-:W-:Y:S05]  /*5670*/  WARPSYNC.COLLECTIVE R20, `(.L_x_135) ;  /* 0x0000000014087348 */ /* 0x000fea0003c00000 */
[----:B------:R0:W1:Y:S02]  /*5680*/  SHFL.BFLY P2, R23, R25, R22, R21 ;  /* 0x0c00001619177389 */ /* 0x0000640000040015 */
[----:B01----:R-:W-:Y:S01]  /*5690*/  ENDCOLLECTIVE ;  /* 0x000000000000791b */ /* 0x003fe20003800000 */
.L_x_135:
[----:B------:R-:W-:Y:S01]  /*56a0*/  FADD.FTZ R28, R29, R28 ;  /* 0x0000001c1d1c7221 */ /* 0x000fe20000010000 */
[----:B------:R-:W-:Y:S06]  /*56b0*/  BRA `(.L_x_136) ;  /* 0xffffffec00087947 */ /* 0x000fec000383ffff */
.L_x_124:
[----:B------:R-:W-:Y:S01]  /*56c0*/  BSSY B1, `(.L_x_137) ;  /* 0x0000008000017945 */ /* 0x000fe20003800000 */
[----:B--2---:R-:W-:Y:S01]  /*56d0*/  MOV R25, R24 ;  /* 0x0000001800197202 */ /* 0x004fe20000000f00 */
[----:B------:R-:W-:Y:S01]  /*56e0*/  IMAD.MOV.U32 R22, RZ, RZ, 0x8 ;  /* 0x00000008ff167424 */ /* 0x000fe200078e00ff */
[----:B------:R-:W-:Y:S02]  /*56f0*/  MOV R21, 0x101f ;  /* 0x0000101f00157802 */ /* 0x000fe40000000f00 */
[----:B0-----:R-:W-:-:S07]  /*5700*/  MOV R20, 0xffff ;  /* 0x0000ffff00147802 */ /* 0x001fce0000000f00 */
[----:B-1----:R-:W-:Y:S05]  /*5710*/  WARPSYNC.COLLECTIVE R20, `(.L_x_138) ;  /* 0x0000000014087348 */ /* 0x002fea0003c00000 */
[----:B------:R0:W2:Y:S02]  /*5720*/  SHFL.BFLY P2, R23, R25, R22, R21 ;  /* 0x0c00001619177389 */ /* 0x0000a40000040015 */
[----:B012---:R-:W-:Y:S01]  /*5730*/  ENDCOLLECTIVE ;  /* 0x000000000000791b */ /* 0x007fe20003800000 */
.L_x_138:
[----:B------:R-:W-:Y:S05]  /*5740*/  BSYNC B1 ;  /* 0x0000000000017941 */ /* 0x000fea0003800000 */
.L_x_137:
[----:B------:R-:W-:Y:S01]  /*5750*/  HFMA2.MMA R22, -RZ, RZ, 0, 4.76837158203125e-07 ;  /* 0x00000008ff167435 */ /* 0x000fe200000001ff */
[----:B------:R-:W-:Y:S01]  /*5760*/  MOV R25, R26 ;  /* 0x0000001a00197202 */ /* 0x000fe20000000f00 */
[----:B------:R-:W-:Y:S01]  /*5770*/  IMAD.MOV.U32 R21, RZ, RZ, 0x101f ;  /* 0x0000101fff157424 */ /* 0x000fe200078e00ff */
[----:B------:R-:W-:Y:S01]  /*5780*/  MOV R20, 0xffff ;  /* 0x0000ffff00147802 */ /* 0x000fe20000000f00 */
[----:B------:R-:W-:-:S07]  /*5790*/  IMAD.MOV.U32 R27, RZ, RZ, R23 ;  /* 0x000000ffff1b7224 */ /* 0x000fce00078e0017 */
[----:B------:R-:W-:Y:S05]  /*57a0*/  WARPSYNC.COLLECTIVE R20, `(.L_x_139) ;  /* 0x0000000014087348 */ /* 0x000fea0003c00000 */
[----:B------:R0:W1:Y:S02]  /*57b0*/  SHFL.BFLY P2, R23, R25, R22, R21 ;  /* 0x0c00001619177389 */ /* 0x0000640000040015 */
[----:B01----:R-:W-:Y:S01]  /*57c0*/  ENDCOLLECTIVE ;  /* 0x000000000000791b */ /* 0x003fe20003800000 */
.L_x_139:
[----:B------:R-:W-:Y:S01]  /*57d0*/  FADD.FTZ R27, R27, R24 ;  /* 0x000000181b1b7221 */ /* 0x000fe20000010000 */
[----:B------:R-:W-:-:S03]  /*57e0*/  HFMA2.MMA R22, -RZ, RZ, 0, 2.384185791015625e-07 ;  /* 0x00000004ff167435 */ /* 0x000fc600000001ff */
[----:B------:R-:W-:Y:S01]  /*57f0*/  IMAD.MOV.U32 R25, RZ, RZ, R27 ;  /* 0x000000ffff197224 */ /* 0x000fe200078e001b */
[----:B------:R-:W-:-:S07]  /*5800*/  MOV R29, R23 ;  /* 0x00000017001d7202 */ /* 0x000fce0000000f00 */
[----:B------:R-:W-:Y:S05]  /*5810*/  WARPSYNC.COLLECTIVE R20, `(.L_x_140) ;  /* 0x0000000014087348 */ /* 0x000fea0003c00000 */
[----:B------:R0:W1:Y:S02]  /*5820*/  SHFL.BFLY P2, R23, R25, R22, R21 ;  /* 0x0c00001619177389 */ /* 0x0000640000040015 */
[----:B01----:R-:W-:Y:S01]  /*5830*/  ENDCOLLECTIVE ;  /* 0x000000000000791b */ /* 0x003fe20003800000 */
.L_x_140:
[----:B------:R-:W-:-:S04]  /*5840*/  FADD.FTZ R29, R29, R26 ;  /* 0x0000001a1d1d7221 */ /* 0x000fc80000010000 */
[----:B------:R-:W-:Y:S01]  /*5850*/  IMAD.MOV.U32 R25, RZ, RZ, R29 ;  /* 0x000000ffff197224 */ /* 0x000fe200078e001d */
[----:B------:R-:W-:-:S07]  /*5860*/  MOV R28, R23 ;  /* 0x00000017001c7202 */ /* 0x000fce0000000f00 */
[----:B------:R-:W-:Y:S05]  /*5870*/  WARPSYNC.COLLECTIVE R20, `(.L_x_141) ;  /* 0x0000000014087348 */ /* 0x000fea0003c00000 */
[----:B------:R0:W1:Y:S02]  /*5880*/  SHFL.BFLY P2, R23, R25, R22, R21 ;  /* 0x0c00001619177389 */ /* 0x0000640000040015 */
[----:B01----:R-:W-:Y:S01]  /*5890*/  ENDCOLLECTIVE ;  /* 0x000000000000791b */ /* 0x003fe20003800000 */
.L_x_141:
[----:B------:R-:W-:-:S05]  /*58a0*/  FADD.FTZ R28, R27, R28 ;  /* 0x0000001c1b1c7221 */ /* 0x000fca0000010000 */
[----:B------:R-:W-:Y:S01]  /*58b0*/  MOV R25, R28 ;  /* 0x0000001c00197202 */ /* 0x000fe20000000f00 */
[----:B------:R-:W-:Y:S01]  /*58c0*/  IMAD.MOV.U32 R22, RZ, RZ, 0x2 ;  /* 0x00000002ff167424 */ /* 0x000fe200078e00ff */
[----:B------:R-:W-:-:S07]  /*58d0*/  MOV R30, R23 ;  /* 0x00000017001e7202 */ /* 0x000fce0000000f00 */
[----:B------:R-:W-:Y:S05]  /*58e0*/  WARPSYNC.COLLECTIVE R20, `(.L_x_142) ;  /* 0x0000000014087348 */ /* 0x000fea0003c00000 */
[----:B------:R0:W1:Y:S02]  /*58f0*/  SHFL.BFLY P2, R23, R25, R22, R21 ;  /* 0x0c00001619177389 */ /* 0x0000640000040015 */
[----:B01----:R-:W-:Y:S01]  /*5900*/  ENDCOLLECTIVE ;  /* 0x000000000000791b */ /* 0x003fe20003800000 */
.L_x_142:
[----:B------:R-:W-:-:S05]  /*5910*/  FADD.FTZ R30, R29, R30 ;  /* 0x0000001e1d1e7221 */ /* 0x000fca0000010000 */
[----:B------:R-:W-:Y:S02]  /*5920*/  MOV R25, R30 ;  /* 0x0000001e00197202 */ /* 0x000fe40000000f00 */
[----:B------:R-:W-:-:S07]  /*5930*/  MOV R31, R23 ;  /* 0x00000017001f7202 */ /* 0x000fce0000000f00 */
[----:B------:R-:W-:Y:S05]  /*5940*/  WARPSYNC.COLLECTIVE R20, `(.L_x_143) ;  /* 0x0000000014087348 */ /* 0x000fea0003c00000 */
[----:B------:R0:W1:Y:S02]  /*5950*/  SHFL.BFLY P2, R23, R25, R22, R21 ;  /* 0x0c00001619177389 */ /* 0x0000640000040015 */
[----:B01----:R-:W-:Y:S01]  /*5960*/  ENDCOLLECTIVE ;  /* 0x000000000000791b */ /* 0x003fe20003800000 */
.L_x_143:
[----:B------:R-:W-:Y:S01]  /*5970*/  FADD.FTZ R31, R28, R31 ;  /* 0x0000001f1c1f7221 */ /* 0x000fe20000010000 */
[----:B------:R-:W-:-:S04]  /*5980*/  HFMA2.MMA R22, -RZ, RZ, 0, 5.9604644775390625e-08 ;  /* 0x00000001ff167435 */ /* 0x000fc800000001ff */
[----:B------:R-:W-:Y:S01]  /*5990*/  MOV R25, R31 ;  /* 0x0000001f00197202 */ /* 0x000fe20000000f00 */
[----:B------:R-:W-:-:S07]  /*59a0*/  IMAD.MOV.U32 R33, RZ, RZ, R23 ;  /* 0x000000ffff217224 */ /* 0x000fce00078e0017 */
[----:B------:R-:W-:Y:S05]  /*59b0*/  WARPSYNC.COLLECTIVE R20, `(.L_x_144) ;  /* 0x0000000014087348 */ /* 0x000fea0003c00000 */
[----:B------:R0:W1:Y:S02]  /*59c0*/  SHFL.BFLY P2, R23, R25, R22, R21 ;  /* 0x0c00001619177389 */ /* 0x0000640000040015 */
[----:B01----:R-:W-:Y:S01]  /*59d0*/  ENDCOLLECTIVE ;  /* 0x000000000000791b */ /* 0x003fe20003800000 */
.L_x_144:
[----:B------:R-:W-:-:S05]  /*59e0*/  FADD.FTZ R33, R30, R33 ;  /* 0x000000211e217221 */ /* 0x000fca0000010000 */
[----:B------:R-:W-:Y:S01]  /*59f0*/  MOV R25, R33 ;  /* 0x0000002100197202 */ /* 0x000fe20000000f00 */
[----:B------:R-:W-:-:S07]  /*5a00*/  IMAD.MOV.U32 R24, RZ, RZ, R23 ;  /* 0x000000ffff187224 */ /* 0x000fce00078e0017 */
[----:B------:R-:W-:Y:S05]  /*5a10*/  WARPSYNC.COLLECTIVE R20, `(.L_x_145) ;  /* 0x0000000014087348 */ /* 0x000fea0003c00000 */
[----:B------:R0:W1:Y:S02]  /*5a20*/  SHFL.BFLY P2, R23, R25, R22, R21 ;  /* 0x0c00001619177389 */ /* 0x0000640000040015 */
[----:B01----:R-:W-:Y:S01]  /*5a30*/  ENDCOLLECTIVE ;  /* 0x000000000000791b */ /* 0x003fe20003800000 */
.L_x_145:
[----:B------:R-:W-:Y:S01]  /*5a40*/  FADD.FTZ R24, R31, R24 ;  /* 0x000000181f187221 */ /* 0x000fe20000010000 */
[----:B------:R-:W-:Y:S06]  /*5a50*/  BRA `(.L_x_146) ;  /* 0xffffffe800d47947 */ /* 0x000fec000383ffff */
.L_x_125:
        /* <DEDUP_REMOVED lines=8> */
.L_x_148:
[----:B------:R-:W-:Y:S05]  /*5ae0*/  BSYNC B1 ;  /* 0x0000000000017941 */ /* 0x000fea0003800000 */
.L_x_147:
        /* <DEDUP_REMOVED lines=8> */
.L_x_149:
[----:B------:R-:W-:Y:S01]  /*5b70*/  FADD.FTZ R27, R27, R24 ;  /* 0x000000181b1b7221 */ /* 0x000fe20000010000 */
[----:B------:R-:W-:-:S03]  /*5b80*/  HFMA2.MMA R22, -RZ, RZ, 0, 2.384185791015625e-07 ;  /* 0x00000004ff167435 */ /* 0x000fc600000001ff */
[----:B------:R-:W-:Y:S01]  /*5b90*/  IMAD.MOV.U32 R25, RZ, RZ, R27 ;  /* 0x000000ffff197224 */ /* 0x000fe200078e001b */
[----:B------:R-:W-:-:S07]  /*5ba0*/  MOV R29, R23 ;  /* 0x00000017001d7202 */ /* 0x000fce0000000f00 */
[----:B------:R-:W-:Y:S05]  /*5bb0*/  WARPSYNC.COLLECTIVE R20, `(.L_x_150) ;  /* 0x0000000014087348 */ /* 0x000fea0003c00000 */
[----:B------:R0:W1:Y:S02]  /*5bc0*/  SHFL.BFLY P2, R23, R25, R22, R21 ;  /* 0x0c00001619177389 */ /* 0x0000640000040015 */
[----:B01----:R-:W-:Y:S01]  /*5bd0*/  ENDCOLLECTIVE ;  /* 0x000000000000791b */ /* 0x003fe20003800000 */
.L_x_150:
[----:B------:R-:W-:-:S04]  /*5be0*/  FADD.FTZ R29, R29, R26 ;  /* 0x0000001a1d1d7221 */ /* 0x000fc80000010000 */
[----:B------:R-:W-:Y:S01]  /*5bf0*/  IMAD.MOV.U32 R25, RZ, RZ, R29 ;  /* 0x000000ffff197224 */ /* 0x000fe200078e001d */
[----:B------:R-:W-:-:S07]  /*5c00*/  MOV R28, R23 ;  /* 0x00000017001c7202 */ /* 0x000fce0000000f00 */
[----:B------:R-:W-:Y:S05]  /*5c10*/  WARPSYNC.COLLECTIVE R20, `(.L_x_151) ;  /* 0x0000000014087348 */ /* 0x000fea0003c00000 */
[----:B------:R0:W1:Y:S02]  /*5c20*/  SHFL.BFLY P2, R23, R25, R22, R21 ;  /* 0x0c00001619177389 */ /* 0x0000640000040015 */
[----:B01----:R-:W-:Y:S01]  /*5c30*/  ENDCOLLECTIVE ;  /* 0x000000000000791b */ /* 0x003fe20003800000 */
.L_x_151:
[----:B------:R-:W-:-:S05]  /*5c40*/  FADD.FTZ R28, R27, R28 ;  /* 0x0000001c1b1c7221 */ /* 0x000fca0000010000 */
[----:B------:R-:W-:Y:S01]  /*5c50*/  MOV R25, R28 ;  /* 0x0000001c00197202 */ /* 0x000fe20000000f00 */
[----:B------:R-:W-:Y:S01]  /*5c60*/  IMAD.MOV.U32 R22, RZ, RZ, 0x2 ;  /* 0x00000002ff167424 */ /* 0x000fe200078e00ff */
[----:B------:R-:W-:-:S07]  /*5c70*/  MOV R30, R23 ;  /* 0x00000017001e7202 */ /* 0x000fce0000000f00 */
[----:B------:R-:W-:Y:S05]  /*5c80*/  WARPSYNC.COLLECTIVE R20, `(.L_x_152) ;  /* 0x0000000014087348 */ /* 0x000fea0003c00000 */
[----:B------:R0:W1:Y:S02]  /*5c90*/  SHFL.BFLY P2, R23, R25, R22, R21 ;  /* 0x0c00001619177389 */ /* 0x0000640000040015 */
[----:B01----:R-:W-:Y:S01]  /*5ca0*/  ENDCOLLECTIVE ;  /* 0x000000000000791b */ /* 0x003fe20003800000 */
.L_x_152:
[----:B------:R-:W-:-:S05]  /*5cb0*/  FADD.FTZ R30, R29, R30 ;  /* 0x0000001e1d1e7221 */ /* 0x000fca0000010000 */
[----:B------:R-:W-:Y:S02]  /*5cc0*/  MOV R25, R30 ;  /* 0x0000001e00197202 */ /* 0x000fe40000000f00 */
[----:B------:R-:W-:-:S07]  /*5cd0*/  MOV R31, R23 ;  /* 0x00000017001f7202 */ /* 0x000fce0000000f00 */
[----:B------:R-:W-:Y:S05]  /*5ce0*/  WARPSYNC.COLLECTIVE R20, `(.L_x_153) ;  /* 0x0000000014087348 */ /* 0x000fea0003c00000 */
[----:B------:R0:W1:Y:S02]  /*5cf0*/  SHFL.BFLY P2, R23, R25, R22, R21 ;  /* 0x0c00001619177389 */ /* 0x0000640000040015 */
[----:B01----:R-:W-:Y:S01]  /*5d00*/  ENDCOLLECTIVE ;  /* 0x000000000000791b */ /* 0x003fe20003800000 */
.L_x_153:
[----:B------:R-:W-:Y:S01]  /*5d10*/  FADD.FTZ R31, R28, R31 ;  /* 0x0000001f1c1f7221 */ /* 0x000fe20000010000 */
[----:B------:R-:W-:-:S04]  /*5d20*/  HFMA2.MMA R22, -RZ, RZ, 0, 5.9604644775390625e-08 ;  /* 0x00000001ff167435 */ /* 0x000fc800000001ff */
[----:B------:R-:W-:Y:S01]  /*5d30*/  MOV R25, R31 ;  /* 0x0000001f00197202 */ /* 0x000fe20000000f00 */
[----:B------:R-:W-:-:S07]  /*5d40*/  IMAD.MOV.U32 R33, RZ, RZ, R23 ;  /* 0x000000ffff217224 */ /* 0x000fce00078e0017 */
[----:B------:R-:W-:Y:S05]  /*5d50*/  WARPSYNC.COLLECTIVE R20, `(.L_x_154) ;  /* 0x0000000014087348 */ /* 0x000fea0003c00000 */
[----:B------:R0:W1:Y:S02]  /*5d60*/  SHFL.BFLY P2, R23, R25, R22, R21 ;  /* 0x0c00001619177389 */ /* 0x0000640000040015 */
[----:B01----:R-:W-:Y:S01]  /*5d70*/  ENDCOLLECTIVE ;  /* 0x000000000000791b */ /* 0x003fe20003800000 */
.L_x_154:
[----:B------:R-:W-:-:S05]  /*5d80*/  FADD.FTZ R33, R30, R33 ;  /* 0x000000211e217221 */ /* 0x000fca0000010000 */
[----:B------:R-:W-:Y:S01]  /*5d90*/  MOV R25, R33 ;  /* 0x0000002100197202 */ /* 0x000fe20000000f00 */
[----:B------:R-:W-:-:S07]  /*5da0*/  IMAD.MOV.U32 R24, RZ, RZ, R23 ;  /* 0x000000ffff187224 */ /* 0x000fce00078e0017 */
[----:B------:R-:W-:Y:S05]  /*5db0*/  WARPSYNC.COLLECTIVE R20, `(.L_x_155) ;  /* 0x0000000014087348 */ /* 0x000fea0003c00000 */
[----:B------:R0:W1:Y:S02]  /*5dc0*/  SHFL.BFLY P2, R23, R25, R22, R21 ;  /* 0x0c00001619177389 */ /* 0x0000640000040015 */
[----:B01----:R-:W-:Y:S01]  /*5dd0*/  ENDCOLLECTIVE ;  /* 0x000000000000791b */ /* 0x003fe20003800000 */
.L_x_155:
[----:B------:R-:W-:Y:S01]  /*5de0*/  FADD.FTZ R24, R31, R24 ;  /* 0x000000181f187221 */ /* 0x000fe20000010000 */
[----:B------:R-:W-:Y:S06]  /*5df0*/  BRA `(.L_x_156) ;  /* 0xffffffe800887947 */ /* 0x000fec000383ffff */
.L_x_126:
[----:B------:R-:W-:Y:S01]  /*5e00*/  HFMA2.MMA R21, -RZ, RZ, 0, 0.000503063201904296875 ;  /* 0x0000101fff157435 */ /* 0x000fe200000001ff */
[----:B------:R-:W-:Y:S01]  /*5e10*/  BSSY B0, `(.L_x_157) ;  /* 0x0000007000007945 */ /* 0x000fe20003800000 */
[----:B-1----:R-:W-:Y:S01]  /*5e20*/  MOV R25, R16 ;  /* 0x0000001000197202 */ /* 0x002fe20000000f00 */
[----:B------:R-:W-:Y:S01]  /*5e30*/  IMAD.MOV.U32 R22, RZ, RZ, 0x8 ;  /* 0x00000008ff167424 */ /* 0x000fe200078e00ff */
[----:B------:R-:W-:-:S07]  /*5e40*/  MOV R20, 0xffff ;  /* 0x0000ffff00147802 */ /* 0x000fce0000000f00 */
[----:B0-2---:R-:W-:Y:S05]  /*5e50*/  WARPSYNC.COLLECTIVE R20, `(.L_x_158) ;  /* 0x0000000014087348 */ /* 0x005fea0003c00000 */
[----:B------:R1:W3:Y:S02]  /*5e60*/  SHFL.BFLY P2, R23, R25, R22, R21 ;  /* 0x0c00001619177389 */ /* 0x0002e40000040015 */
[----:B0123--:R-:W-:Y:S01]  /*5e70*/  ENDCOLLECTIVE ;  /* 0x000000000000791b */ /* 0x00ffe20003800000 */
.L_x_158:
[----:B------:R-:W-:Y:S05]  /*5e80*/  BSYNC B0 ;  /* 0x0000000000007941 */ /* 0x000fea0003800000 */
.L_x_157:
[----:B------:R-:W-:Y:S01]  /*5e90*/  HFMA2.MMA R22, -RZ, RZ, 0, 4.76837158203125e-07 ;  /* 0x00000008ff167435 */ /* 0x000fe200000001ff */
[----:B------:R-:W-:Y:S01]  /*5ea0*/  MOV R25, R17 ;  /* 0x0000001100197202 */ /* 0x000fe20000000f00 */
[----:B------:R-:W-:Y:S01]  /*5eb0*/  IMAD.MOV.U32 R21, RZ, RZ, 0x101f ;  /* 0x0000101fff157424 */ /* 0x000fe200078e00ff */
[----:B------:R-:W-:Y:S01]  /*5ec0*/  MOV R20, 0xffff ;  /* 0x0000ffff00147802 */ /* 0x000fe20000000f00 */
[----:B------:R-:W-:Y:S01]  /*5ed0*/  IMAD.MOV.U32 R19, RZ, RZ, R23 ;  /* 0x000000ffff137224 */ /* 0x000fe200078e0017 */
[----:B------:R-:W-:Y:S02]  /*5ee0*/  @!P0 SHF.L.U32 R27, R36, 0x1, RZ ;  /* 0x00000001241b8819 */ /* 0x000fe400000006ff */
[----:B------:R-:W-:Y:S02]  /*5ef0*/  CS2R R32, SRZ ;  /* 0x0000000000207805 */ /* 0x000fe4000001ff00 */
[----:B------:R-:W-:-:S07]  /*5f00*/  @!P0 IADD3 R26, R24, 0x14, RZ ;  /* 0x00000014181a8810 */ /* 0x000fce0007ffe0ff */
[----:B------:R-:W-:Y:S05]  /*5f10*/  WARPSYNC.COLLECTIVE R20, `(.L_x_159) ;  /* 0x0000000014087348 */ /* 0x000fea0003c00000 */
[----:B------:R0:W1:Y:S02]  /*5f20*/  SHFL.BFLY P2, R23, R25, R22, R21 ;  /* 0x0c00001619177389 */ /* 0x0000640000040015 */
[----:B01----:R-:W-:Y:S01]  /*5f30*/  ENDCOLLECTIVE ;  /* 0x000000000000791b */ /* 0x003fe20003800000 */
.L_x_159:
[----:B------:R-:W-:Y:S01]  /*5f40*/  FADD.FTZ R19, R19, R16 ;  /* 0x0000001013137221 */ /* 0x000fe20000010000 */
[----:B------:R-:W-:Y:S01]  /*5f50*/  @!P0 LEA R29, R36, UR4, 0x7 ;  /* 0x00000004241d8c11 */ /* 0x000fe2000f8e38ff */
[----:B------:R-:W-:Y:S01]  /*5f60*/  IMAD.MOV.U32 R45, RZ, RZ, RZ ;  /* 0x000000ffff2d7224 */ /* 0x000fe200078e00ff */
[----:B------:R-:W-:Y:S01]  /*5f70*/  @!P0 LOP3.LUT R26, R26, R27, RZ, 0x3c, !PT ;  /* 0x0000001b1a1a8212 */ /* 0x000fe200078e3cff */
[----:B------:R-:W-:Y:S01]  /*5f80*/  HFMA2.MMA R46, -RZ, RZ, 0, 0 ;  /* 0x00000000ff2e7435 */ /* 0x000fe200000001ff */
[----:B------:R-:W-:Y:S02]  /*5f90*/  @!P0 LEA R43, R36, UR4, 0x7 ;  /* 0x00000004242b8c11 */ /* 0x000fe4000f8e38ff */
[----:B------:R-:W-:Y:S02]  /*5fa0*/  @!P0 LEA R26, R26, R29, 0x2 ;  /* 0x0000001d1a1a8211 */ /* 0x000fe400078e10ff */
[----:B------:R-:W-:Y:S02]  /*5fb0*/  CS2R R28, SRZ ;  /* 0x00000000001c7805 */ /* 0x000fe4000001ff00 */
[----:B------:R-:W-:Y:S01]  /*5fc0*/  IADD3 R49, R24, R9, RZ ;  /* 0x0000000918317210 */ /* 0x000fe20007ffe0ff */
[----:B------:R0:W1:Y:S01]  /*5fd0*/  @!P0 LDS R27, [R26] ;  /* 0x000000001a1b8984 */ /* 0x0000620000000800 */
[----:B------:R-:W-:Y:S01]  /*5fe0*/  HFMA2.MMA R22, -RZ, RZ, 0, 2.384185791015625e-07 ;  /* 0x00000004ff167435 */ /* 0x000fe200000001ff */
[----:B------:R-:W-:-:S02]  /*5ff0*/  IMAD.MOV.U32 R25, RZ, RZ, R19 ;  /* 0x000000ffff197224 */ /* 0x000fc400078e0013 */
[----:B------:R0:W2:Y:S01]  /*6000*/  @!P0 LDS R30, [R26+0x500] ;  /* 0x000500001a1e8984 */ /* 0x0000a20000000800 */
[----:B------:R-:W-:-:S07]  /*6010*/  FADD.FTZ R16, R23, R17 ;  /* 0x0000001117107221 */ /* 0x000fce0000010000 */
[----:B012---:R-:W-:Y:S05]  /*6020*/  WARPSYNC.COLLECTIVE R20, `(.L_x_160) ;  /* 0x0000000014087348 */ /* 0x007fea0003c00000 */
[----:B------:R3:W4:Y:S02]  /*6030*/  SHFL.BFLY P2, R23, R25, R22, R21 ;  /* 0x0c00001619177389 */ /* 0x0007240000040015 */
[----:B01234-:R-:W-:Y:S01]  /*6040*/  ENDCOLLECTIVE ;  /* 0x000000000000791b */ /* 0x01ffe20003800000 */
.L_x_160:
[----:B------:R-:W-:Y:S01]  /*6050*/  IMAD.MOV.U32 R25, RZ, RZ, R16 ;  /* 0x000000ffff197224 */ /* 0x000fe200078e0010 */
[----:B------:R-:W-:-:S07]  /*6060*/  MOV R18, R23 ;  /* 0x0000001700127202 */ /* 0x000fce0000000f00 */
[----:B------:R-:W-:Y:S05]  /*6070*/  WARPSYNC.COLLECTIVE R20, `(.L_x_161) ;  /* 0x0000000014087348 */ /* 0x000fea0003c00000 */
[----:B------:R0:W1:Y:S02]  /*6080*/  SHFL.BFLY P2, R23, R25, R22, R21 ;  /* 0x0c00001619177389 */ /* 0x0000640000040015 */
[----:B01----:R-:W-:Y:S01]  /*6090*/  ENDCOLLECTIVE ;  /* 0x000000000000791b */ /* 0x003fe20003800000 */
.L_x_161:
[----:B------:R-:W-:Y:S01]  /*60a0*/  @!P0 MOV R28, R27 ;  /* 0x0000001b001c8202 */ /* 0x000fe20000000f00 */
[----:B------:R-:W-:Y:S01]  /*60b0*/  FADD.FTZ R18, R19, R18 ;  /* 0x0000001213127221 */ /* 0x000fe20000010000 */
[----:B------:R-:W-:Y:S01]  /*60c0*/  @!P0 MOV R29, R30 ;  /* 0x0000001e001d8202 */ /* 0x000fe20000000f00 */
[----:B------:R-:W-:Y:S02]  /*60d0*/  HFMA2.MMA R22, -RZ, RZ, 0, 1.1920928955078125e-07 ;  /* 0x00000002ff167435 */ /* 0x000fe400000001ff */
[----:B------:R-:W-:Y:S02]  /*60e0*/  IMAD.MOV.U32 R25, RZ, RZ, R18 ;  /* 0x000000ffff197224 */ /* 0x000fe400078e0012 */
[----:B------:R-:W-:-:S07]  /*60f0*/  FADD.FTZ R17, R16, R23 ;  /* 0x0000001710117221 */ /* 0x000fce0000010000 */
[----:B------:R-:W-:Y:S05]  /*6100*/  WARPSYNC.COLLECTIVE R20, `(.L_x_162) ;  /* 0x0000000014087348 */ /* 0x000fea0003c00000 */
[----:B------:R0:W1:Y:S02]  /*6110*/  SHFL.BFLY P2, R23, R25, R22, R21 ;  /* 0x0c00001619177389 */ /* 0x0000640000040015 */
[----:B01----:R-:W-:Y:S01]  /*6120*/  ENDCOLLECTIVE ;  /* 0x000000000000791b */ /* 0x003fe20003800000 */
.L_x_162:
[----:B------:R-:W-:Y:S01]  /*6130*/  IMAD.MOV.U32 R25, RZ, RZ, R17 ;  /* 0x000000ffff197224 */ /* 0x000fe200078e0011 */
[----:B------:R-:W-:-:S07]  /*6140*/  MOV R19, R23 ;  /* 0x0000001700137202 */ /* 0x000fce0000000f00 */
[----:B------:R-:W-:Y:S05]  /*6150*/  WARPSYNC.COLLECTIVE R20, `(.L_x_163) ;  /* 0x0000000014087348 */ /* 0x000fea0003c00000 */
[----:B------:R0:W1:Y:S02]  /*6160*/  SHFL.BFLY P2, R23, R25, R22, R21 ;  /* 0x0c00001619177389 */ /* 0x0000640000040015 */
[----:B01----:R-:W-:Y:S01]  /*6170*/  ENDCOLLECTIVE ;  /* 0x000000000000791b */ /* 0x003fe20003800000 */
.L_x_163:
[----:B------:R-:W-:Y:S01]  /*6180*/  FADD.FTZ R26, R18, R19 ;  /* 0x00000013121a7221 */ /* 0x000fe20000010000 */
[----:B------:R-:W-:Y:S02]  /*6190*/  @!P0 SHF.L.U32 R19, R36, 0x1, RZ ;  /* 0x0000000124138819 */ /* 0x000fe400000006ff */
[----:B------:R-:W-:-:S04]  /*61a0*/  @!P0 IADD3 R18, R24, 0x28, RZ ;  /* 0x0000002818128810 */ /* 0x000fc80007ffe0ff */
[----:B------:R-:W-:Y:S01]  /*61b0*/  @!P0 LOP3.LUT R18, R18, R19, RZ, 0x3c, !PT ;  /* 0x0000001312128212 */ /* 0x000fe200078e3cff */
[----:B------:R-:W-:Y:S01]  /*61c0*/  HFMA2.MMA R22, -RZ, RZ, 0, 5.9604644775390625e-08 ;  /* 0x00000001ff167435 */ /* 0x000fe200000001ff */
[----:B------:R-:W-:Y:S02]  /*61d0*/  IMAD.MOV.U32 R25, RZ, RZ, R26 ;  /* 0x000000ffff197224 */ /* 0x000fe400078e001a */
[----:B------:R-:W-:-:S08]  /*61e0*/  FADD.FTZ R17, R17, R23 ;  /* 0x0000001711117221 */ /* 0x000fd00000010000 */
[----:B------:R-:W-:Y:S05]  /*61f0*/  WARPSYNC.COLLECTIVE R20, `(.L_x_164) ;  /* 0x0000000014087348 */ /* 0x000fea0003c00000 */
[----:B------:R0:W1:Y:S02]  /*6200*/  SHFL.BFLY P2, R23, R25, R22, R21 ;  /* 0x0c00001619177389 */ /* 0x0000640000040015 */
[----:B01----:R-:W-:Y:S01]  /*6210*/  ENDCOLLECTIVE ;  /* 0x000000000000791b */ /* 0x003fe20003800000 */
.L_x_164:
[----:B------:R-:W-:Y:S01]  /*6220*/  IMAD.MOV.U32 R25, RZ, RZ, R17 ;  /* 0x000000ffff197224 */ /* 0x000fe200078e0011 */
[----:B------:R-:W-:-:S07]  /*6230*/  MOV R27, R23 ;  /* 0x00000017001b7202 */ /* 0x000fce0000000f00 */
[----:B------:R-:W-:Y:S05]  /*6240*/  WARPSYNC.COLLECTIVE R20, `(.L_x_165) ;  /* 0x0000000014087348 */ /* 0x000fea0003c00000 */
[----:B------:R0:W1:Y:S02]  /*6250*/  SHFL.BFLY P2, R23, R25, R22, R21 ;  /* 0x0c00001619177389 */ /* 0x0000640000040015 */
[----:B01----:R-:W-:Y:S01]  /*6260*/  ENDCOLLECTIVE ;  /* 0x000000000000791b */ /* 0x003fe20003800000 */
.L_x_165:
[----:B------:R-:W-:Y:S01]  /*6270*/  FADD.FTZ R26, R26, R27 ;  /* 0x0000001b1a1a7221 */ /* 0x000fe20000010000 */
[----:B------:R-:W-:Y:S01]  /*6280*/  MOV R25, R28 ;  /* 0x0000001c00197202 */ /* 0x000fe20000000f00 */
[----:B------:R-:W-:Y:S01]  /*6290*/  IMAD.MOV.U32 R22, RZ, RZ, 0x8 ;  /* 0x00000008ff167424 */ /* 0x000fe200078e00ff */
[----:B------:R-:W-:-:S07]  /*62a0*/  MOV R16, R23 ;  /* 0x0000001700107202 */ /* 0x000fce0000000f00 */
[----:B------:R-:W-:Y:S05]  /*62b0*/  WARPSYNC.COLLECTIVE R20, `(.L_x_166) ;  /* 0x0000000014087348 */ /* 0x000fea0003c00000 */
[----:B------:R0:W1:Y:S02]  /*62c0*/  SHFL.BFLY P2, R23, R25, R22, R21 ;  /* 0x0c00001619177389 */ /* 0x0000640000040015 */
[----:B01----:R-:W-:Y:S01]  /*62d0*/  ENDCOLLECTIVE ;  /* 0x000000000000791b */ /* 0x003fe20003800000 */
.L_x_166:
[----:B------:R-:W-:Y:S01]  /*62e0*/  FADD.FTZ R50, R17, R16 ;  /* 0x0000001011327221 */ /* 0x000fe20000010000 */
[----:B------:R-:W-:Y:S02]  /*62f0*/  MOV R25, R29 ;  /* 0x0000001d00197202 */ /* 0x000fe40000000f00 */
[----:B------:R-:W-:-:S07]  /*6300*/  MOV R31, R23 ;  /* 0x00000017001f7202 */ /* 0x000fce0000000f00 */
[----:B------:R-:W-:Y:S05]  /*6310*/  WARPSYNC.COLLECTIVE R20, `(.L_x_167) ;  /* 0x0000000014087348 */ /* 0x000fea0003c00000 */
[----:B------:R0:W1:Y:S02]  /*6320*/  SHFL.BFLY P2, R23, R25, R22, R21 ;  /* 0x0c00001619177389 */ /* 0x0000640000040015 */
[----:B01----:R-:W-:Y:S01]  /*6330*/  ENDCOLLECTIVE ;  /* 0x000000000000791b */ /* 0x003fe20003800000 */
.L_x_167:
[----:B------:R-:W-:-:S05]  /*6340*/  FADD.FTZ R31, R31, R28 ;  /* 0x0000001c1f1f7221 */ /* 0x000fca0000010000 */
[----:B------:R-:W-:Y:S01]  /*6350*/  MOV R25, R31 ;  /* 0x0000001f00197202 */ /* 0x000fe20000000f00 */
[----:B------:R-:W-:Y:S02]  /*6360*/  IMAD.MOV.U32 R22, RZ, RZ, 0x4 ;  /* 0x00000004ff167424 */ /* 0x000fe400078e00ff */
[----:B------:R-:W-:-:S07]  /*6370*/  IMAD.MOV.U32 R30, RZ, RZ, R23 ;  /* 0x000000ffff1e7224 */ /* 0x000fce00078e0017 */
[----:B------:R-:W-:Y:S05]  /*6380*/  WARPSYNC.COLLECTIVE R20, `(.L_x_168) ;  /* 0x0000000014087348 */ /* 0x000fea0003c00000 */
[----:B------:R0:W1:Y:S02]  /*6390*/  SHFL.BFLY P2, R23, R25, R22, R21 ;  /* 0x0c00001619177389 */ /* 0x0000640000040015 */
[----:B01----:R-:W-:Y:S01]  /*63a0*/  ENDCOLLECTIVE ;  /* 0x000000000000791b */ /* 0x003fe20003800000 */
.L_x_168:
[----:B------:R-:W-:-:S05]  /*63b0*/  FADD.FTZ R30, R30, R29 ;  /* 0x0000001d1e1e7221 */ /* 0x000fca0000010000 */
[----:B------:R-:W-:Y:S02]  /*63c0*/  MOV R25, R30 ;  /* 0x0000001e00197202 */ /* 0x000fe40000000f00 */
[----:B------:R-:W-:-:S07]  /*63d0*/  MOV R28, R23 ;  /* 0x00000017001c7202 */ /* 0x000fce0000000f00 */
[----:B------:R-:W-:Y:S05]  /*63e0*/  WARPSYNC.COLLECTIVE R20, `(.L_x_169) ;  /* 0x0000000014087348 */ /* 0x000fea0003c00000 */
[----:B------:R0:W1:Y:S02]  /*63f0*/  SHFL.BFLY P2, R23, R25, R22, R21 ;  /* 0x0c00001619177389 */ /* 0x0000640000040015 */
[----:B01----:R-:W-:Y:S01]  /*6400*/  ENDCOLLECTIVE ;  /* 0x000000000000791b */ /* 0x003fe20003800000 */
.L_x_169:
[----:B------:R-:W-:Y:S01]  /*6410*/  FADD.FTZ R28, R31, R28 ;  /* 0x0000001c1f1c7221 */ /* 0x000fe20000010000 */
[----:B------:R-:W-:-:S03]  /*6420*/  HFMA2.MMA R22, -RZ, RZ, 0, 1.1920928955078125e-07 ;  /* 0x00000002ff167435 */ /* 0x000fc600000001ff */
[----:B------:R-:W-:Y:S02]  /*6430*/  IMAD.MOV.U32 R25, RZ, RZ, R28 ;  /* 0x000000ffff197224 */ /* 0x000fe400078e001c */
[----:B------:R-:W-:Y:S01]  /*6440*/  IMAD.MOV.U32 R29, RZ, RZ, R23 ;  /* 0x000000ffff1d7224 */ /* 0x000fe200078e0017 */
[----:B------:R-:W-:-:S03]  /*6450*/  @!P0 LEA R23, R36, UR4, 0x7 ;  /* 0x0000000424178c11 */ /* 0x000fc6000f8e38ff */
[----:B------:R-:W-:Y:S01]  /*6460*/  FADD.FTZ R29, R30, R29 ;  /* 0x0000001d1e1d7221 */ /* 0x000fe20000010000 */
[----:B------:R-:W-:-:S07]  /*6470*/  @!P0 LEA R18, R18, R23, 0x2 ;  /* 0x0000001712128211 */ /* 0x000fce00078e10ff */
[----:B------:R-:W-:Y:S05]  /*6480*/  WARPSYNC.COLLECTIVE R20, `(.L_x_170) ;  /* 0x0000000014087348 */ /* 0x000fea0003c00000 */
[----:B------:R0:W1:Y:S02]  /*6490*/  SHFL.BFLY P2, R23, R25, R22, R21 ;  /* 0x0c00001619177389 */ /* 0x0000640000040015 */
[----:B01----:R-:W-:Y:S01]  /*64a0*/  ENDCOLLECTIVE ;  /* 0x000000000000791b */ /* 0x003fe20003800000 */
.L_x_170:
[----:B------:R0:W1:Y:S04]  /*64b0*/  @!P0 LDS R40, [R18+0x500] ;  /* 0x0005000012288984 */ /* 0x0000680000000800 */
[----:B------:R0:W2:Y:S01]  /*64c0*/  @!P0 LDS R39, [R18] ;  /* 0x0000000012278984 */ /* 0x0000a20000000800 */
[----:B------:R-:W-:Y:S01]  /*64d0*/  IMAD.MOV.U32 R25, RZ, RZ, R29 ;  /* 0x000000ffff197224 */ /* 0x000fe200078e001d */
[----:B------:R-:W-:-:S07]  /*64e0*/  MOV R19, R23 ;  /* 0x0000001700137202 */ /* 0x000fce0000000f00 */
[----:B012---:R-:W-:Y:S05]  /*64f0*/  WARPSYNC.COLLECTIVE R20, `(.L_x_171) ;  /* 0x0000000014087348 */ /* 0x007fea0003c00000 */
[----:B------:R3:W4:Y:S02]  /*6500*/  SHFL.BFLY P2, R23, R25, R22, R21 ;  /* 0x0c00001619177389 */ /* 0x0007240000040015 */
[----:B01234-:R-:W-:Y:S01]  /*6510*/  ENDCOLLECTIVE ;  /* 0x000000000000791b */ /* 0x01ffe20003800000 */
.L_x_171:
[----:B------:R-:W-:Y:S01]  /*6520*/  FADD.FTZ R37, R28, R19 ;  /* 0x000000131c257221 */ /* 0x000fe20000010000 */
[----:B------:R-:W-:Y:S01]  /*6530*/  @!P0 IADD3 R28, R24, 0x3c, RZ ;  /* 0x0000003c181c8810 */ /* 0x000fe20007ffe0ff */
[----:B------:R-:W-:-:S03]  /*6540*/  HFMA2.MMA R22, -RZ, RZ, 0, 5.9604644775390625e-08 ;  /* 0x00000001ff167435 */ /* 0x000fc600000001ff */
[----:B------:R-:W-:Y:S01]  /*6550*/  MOV R25, R37 ;  /* 0x0000002500197202 */ /* 0x000fe20000000f00 */
[----:B------:R-:W-:Y:S01]  /*6560*/  @!P0 IMAD.MOV.U32 R33, RZ, RZ, R40 ;  /* 0x000000ffff218224 */ /* 0x000fe200078e0028 */
[----:B------:R-:W-:Y:S02]  /*6570*/  @!P0 MOV R32, R39 ;  /* 0x0000002700208202 */ /* 0x000fe40000000f00 */
[----:B------:R-:W-:-:S07]  /*6580*/  MOV R18, R23 ;  /* 0x0000001700127202 */ /* 0x000fce0000000f00 */
[----:B------:R-:W-:Y:S05]  /*6590*/  WARPSYNC.COLLECTIVE R20, `(.L_x_172) ;  /* 0x0000000014087348 */ /* 0x000fea0003c00000 */
[----:B------:R0:W1:Y:S02]  /*65a0*/  SHFL.BFLY P2, R23, R25, R22, R21 ;  /* 0x0c00001619177389 */ /* 0x0000640000040015 */
[----:B01----:R-:W-:Y:S01]  /*65b0*/  ENDCOLLECTIVE ;  /* 0x000000000000791b */ /* 0x003fe20003800000 */
.L_x_172:
[----:B------:R-:W-:-:S05]  /*65c0*/  FADD.FTZ R38, R29, R18 ;  /* 0x000000121d267221 */ /* 0x000fca0000010000 */
[----:B------:R-:W-:Y:S01]  /*65d0*/  MOV R25, R38 ;  /* 0x0000002600197202 */ /* 0x000fe20000000f00 */
[----:B------:R-:W-:-:S07]  /*65e0*/  IMAD.MOV.U32 R40, RZ, RZ, R23 ;  /* 0x000000ffff287224 */ /* 0x000fce00078e0017 */
[----:B------:R-:W-:Y:S05]  /*65f0*/  WARPSYNC.COLLECTIVE R20, `(.L_x_173) ;  /* 0x0000000014087348 */ /* 0x000fea0003c00000 */
[----:B------:R0:W1:Y:S02]  /*6600*/  SHFL.BFLY P2, R23, R25, R22, R21 ;  /* 0x0c00001619177389 */ /* 0x0000640000040015 */
[----:B01----:R-:W-:Y:S01]  /*6610*/  ENDCOLLECTIVE ;  /* 0x000000000000791b */ /* 0x003fe20003800000 */
.L_x_173:
[----:B------:R-:W-:Y:S01]  /*6620*/  FADD.FTZ R37, R37, R40 ;  /* 0x0000002825257221 */ /* 0x000fe20000010000 */
[----:B------:R-:W-:Y:S01]  /*6630*/  HFMA2.MMA R22, -RZ, RZ, 0, 4.76837158203125e-07 ;  /* 0x00000008ff167435 */ /* 0x000fe200000001ff */
[----:B------:R-:W-:Y:S01]  /*6640*/  IMAD.MOV.U32 R25, RZ, RZ, R32 ;  /* 0x000000ffff197224 */ /* 0x000fe200078e0020 */
[----:B------:R-:W-:-:S09]  /*6650*/  MOV R39, R23 ;  /* 0x0000001700277202 */ /* 0x000fd20000000f00 */
[----:B------:R-:W-:Y:S05]  /*6660*/  WARPSYNC.COLLECTIVE R20, `(.L_x_174) ;  /* 0x0000000014087348 */ /* 0x000fea0003c00000 */
[----:B------:R0:W1:Y:S02]  /*6670*/  SHFL.BFLY P2, R23, R25, R22, R21 ;  /* 0x0c00001619177389 */ /* 0x0000640000040015 */
[----:B01----:R-:W-:Y:S01]  /*6680*/  ENDCOLLECTIVE ;  /* 0x000000000000791b */ /* 0x003fe20003800000 */
.L_x_174:
[----:B------:R-:W-:Y:S01]  /*6690*/  IMAD.MOV.U32 R25, RZ, RZ, R33 ;  /* 0x000000ffff197224 */ /* 0x000fe200078e0021 */
[----:B------:R-:W-:-:S07]  /*66a0*/  MOV R41, R23 ;  /* 0x0000001700297202 */ /* 0x000fce0000000f00 */
[----:B------:R-:W-:Y:S05]  /*66b0*/  WARPSYNC.COLLECTIVE R20, `(.L_x_175) ;  /* 0x0000000014087348 */ /* 0x000fea0003c00000 */
[----:B------:R0:W1:Y:S02]  /*66c0*/  SHFL.BFLY P2, R23, R25, R22, R21 ;  /* 0x0c00001619177389 */ /* 0x0000640000040015 */
[----:B01----:R-:W-:Y:S01]  /*66d0*/  ENDCOLLECTIVE ;  /* 0x000000000000791b */ /* 0x003fe20003800000 */
.L_x_175:
[----:B------:R-:W-:Y:S01]  /*66e0*/  FADD.FTZ R41, R41, R32 ;  /* 0x0000002029297221 */ /* 0x000fe20000010000 */
[----:B------:R-:W-:-:S03]  /*66f0*/  HFMA2.MMA R22, -RZ, RZ, 0, 2.384185791015625e-07 ;  /* 0x00000004ff167435 */ /* 0x000fc600000001ff */
[----:B------:R-:W-:Y:S01]  /*6700*/  IMAD.MOV.U32 R25, RZ, RZ, R41 ;  /* 0x000000ffff197224 */ /* 0x000fe200078e0029 */
[----:B------:R-:W-:-:S07]  /*6710*/  MOV R42, R23 ;  /* 0x00000017002a7202 */ /* 0x000fce0000000f00 */
[----:B------:R-:W-:Y:S05]  /*6720*/  WARPSYNC.COLLECTIVE R20, `(.L_x_176) ;  /* 0x0000000014087348 */ /* 0x000fea0003c00000 */
[----:B------:R0:W1:Y:S02]  /*6730*/  SHFL.BFLY P2, R23, R25, R22, R21 ;  /* 0x0c00001619177389 */ /* 0x0000640000040015 */
[----:B01----:R-:W-:Y:S01]  /*6740*/  ENDCOLLECTIVE ;  /* 0x000000000000791b */ /* 0x003fe20003800000 */
.L_x_176:
[----:B------:R-:W-:-:S04]  /*6750*/  FADD.FTZ R42, R42, R33 ;  /* 0x000000212a2a7221 */ /* 0x000fc80000010000 */
[----:B------:R-:W-:Y:S01]  /*6760*/  IMAD.MOV.U32 R25, RZ, RZ, R42 ;  /* 0x000000ffff197224 */ /* 0x000fe200078e002a */
[----:B------:R-:W-:-:S07]  /*6770*/  MOV R32, R23 ;  /* 0x0000001700207202 */ /* 0x000fce0000000f00 */
[----:B------:R-:W-:Y:S05]  /*6780*/  WARPSYNC.COLLECTIVE R20, `(.L_x_177) ;  /* 0x0000000014087348 */ /* 0x000fea0003c00000 */
[----:B------:R0:W1:Y:S02]  /*6790*/  SHFL.BFLY P2, R23, R25, R22, R21 ;  /* 0x0c00001619177389 */ /* 0x0000640000040015 */
[----:B01----:R-:W-:Y:S01]  /*67a0*/  ENDCOLLECTIVE ;  /* 0x000000000000791b */ /* 0x003fe20003800000 */
.L_x_177:
[----:B------:R-:W-:Y:S01]  /*67b0*/  FADD.FTZ R32, R41, R32 ;  /* 0x0000002029207221 */ /* 0x000fe20000010000 */
[----:B------:R-:W-:-:S04]  /*67c0*/  HFMA2.MMA R22, -RZ, RZ, 0, 1.1920928955078125e-07 ;  /* 0x00000002ff167435 */ /* 0x000fc800000001ff */
[----:B------:R-:W-:Y:S02]  /*67d0*/  MOV R25, R32 ;  /* 0x0000002000197202 */ /* 0x000fe40000000f00 */
[----:B------:R-:W-:Y:S02]  /*67e0*/  MOV R33, R23 ;  /* 0x0000001700217202 */ /* 0x000fe40000000f00 */
[----:B------:R-:W-:-:S03]  /*67f0*/  @!P0 SHF.L.U32 R23, R36, 0x1, RZ ;  /* 0x0000000124178819 */ /* 0x000fc600000006ff */
[----:B------:R-:W-:Y:S01]  /*6800*/  FADD.FTZ R33, R42, R33 ;  /* 0x000000212a217221 */ /* 0x000fe20000010000 */
[----:B------:R-:W-:-:S07]  /*6810*/  @!P0 LOP3.LUT R28, R28, R23, RZ, 0x3c, !PT ;  /* 0x000000171c1c8212 */ /* 0x000fce00078e3cff */
[----:B------:R-:W-:Y:S05]  /*6820*/  WARPSYNC.COLLECTIVE R20, `(.L_x_178) ;  /* 0x0000000014087348 */ /* 0x000fea0003c00000 */
[----:B------:R0:W1:Y:S02]  /*6830*/  SHFL.BFLY P2, R23, R25, R22, R21 ;  /* 0x0c00001619177389 */ /* 0x0000640000040015 */
[----:B01----:R-:W-:Y:S01]  /*6840*/  ENDCOLLECTIVE ;  /* 0x000000000000791b */ /* 0x003fe20003800000 */
.L_x_178:
[----:B------:R-:W-:-:S05]  /*6850*/  @!P0 IMAD R43, R28, 0x4, R43 ;  /* 0x000000041c2b8824 */ /* 0x000fca00078e022b */
[----:B------:R0:W1:Y:S04]  /*6860*/  @!P0 LDS R44, [R43] ;  /* 0x000000002b2c8984 */ /* 0x0000680000000800 */
[----:B------:R0:W2:Y:S01]  /*6870*/  @!P0 LDS R47, [R43+0x500] ;  /* 0x000500002b2f8984 */ /* 0x0000a20000000800 */
[----:B------:R-:W-:Y:S01]  /*6880*/  MOV R25, R33 ;  /* 0x0000002100197202 */ /* 0x000fe20000000f00 */
[----:B------:R-:W-:-:S07]  /*6890*/  IMAD.MOV.U32 R31, RZ, RZ, R23 ;  /* 0x000000ffff1f7224 */ /* 0x000fce00078e0017 */
[----:B012---:R-:W-:Y:S05]  /*68a0*/  WARPSYNC.COLLECTIVE R20, `(.L_x_179) ;  /* 0x0000000014087348 */ /* 0x007fea0003c00000 */
[----:B------:R3:W4:Y:S02]  /*68b0*/  SHFL.BFLY P2, R23, R25, R22, R21 ;  /* 0x0c00001619177389 */ /* 0x0007240000040015 */
[----:B01234-:R-:W-:Y:S01]  /*68c0*/  ENDCOLLECTIVE ;  /* 0x000000000000791b */ /* 0x01ffe20003800000 */
.L_x_179:
[----:B------:R-:W-:-:S04]  /*68d0*/  FADD.FTZ R41, R32, R31 ;  /* 0x0000001f20297221 */ /* 0x000fc80000010000 */
[----:B------:R-:W-:Y:S01]  /*68e0*/  IMAD.MOV.U32 R25, RZ, RZ, R41 ;  /* 0x000000ffff197224 */ /* 0x000fe200078e0029 */
[----:B------:R-:W-:Y:S02]  /*68f0*/  MOV R22, 0x1 ;  /* 0x0000000100167802 */ /* 0x000fe40000000f00 */
[----:B------:R-:W-:Y:S02]  /*6900*/  @!P0 MOV R45, R44 ;  /* 0x0000002c002d8202 */ /* 0x000fe40000000f00 */
[----:B------:R-:W-:-:S07]  /*6910*/  MOV R30, R23 ;  /* 0x00000017001e7202 */ /* 0x000fce0000000f00 */
[----:B------:R-:W-:Y:S05]  /*6920*/  WARPSYNC.COLLECTIVE R20, `(.L_x_180) ;  /* 0x0000000014087348 */ /* 0x000fea0003c00000 */
[----:B------:R0:W1:Y:S02]  /*6930*/  SHFL.BFLY P2, R23, R25, R22, R21 ;  /* 0x0c00001619177389 */ /* 0x0000640000040015 */
[----:B01----:R-:W-:Y:S01]  /*6940*/  ENDCOLLECTIVE ;  /* 0x000000000000791b */ /* 0x003fe20003800000 */
.L_x_180:
[----:B------:R-:W-:Y:S01]  /*6950*/  @!P0 MOV R46, R47 ;  /* 0x0000002f002e8202 */ /* 0x000fe20000000f00 */
[----:B------:R-:W-:Y:S01]  /*6960*/  FADD.FTZ R42, R33, R30 ;  /* 0x0000001e212a7221 */ /* 0x000fe20000010000 */
[----:B------:R-:W-:-:S03]  /*6970*/  ISETP.NE.AND P0, PT, R36, RZ, PT ;  /* 0x000000ff2400720c */ /* 0x000fc60003f05270 */
[----:B------:R-:W-:-:S10]  /*6980*/  IMAD.MOV.U32 R25, RZ, RZ, R42 ;  /* 0x000000ffff197224 */ /* 0x000fd400078e002a */
[----:B------:R-:W-:Y:S01]  /*6990*/  @!P0 F2FP.BF16.F32.PACK_AB R24, RZ, R50 ;  /* 0x00000032ff18823e */ /* 0x000fe200000010ff */
[----:B------:R-:W0:Y:S03]  /*69a0*/  @!P0 LDC.64 R32, c[0x0][0x218] ;  /* 0x00008600ff208b82 */ /* 0x000e260000000a00 */
[----:B------:R-:W-:Y:S02]  /*69b0*/  PRMT R51, R24, 0x7610, R51 ;  /* 0x0000761018337816 */ /* 0x000fe40000000033 */
[----:B------:R-:W-:-:S07]  /*69c0*/  MOV R44, R23 ;  /* 0x00000017002c7202 */ /* 0x000fce0000000f00 */
[----:B0-----:R-:W-:Y:S05]  /*69d0*/  WARPSYNC.COLLECTIVE R20, `(.L_x_181) ;  /* 0x0000000014087348 */ /* 0x001fea0003c00000 */
[----:B------:R1:W2:Y:S02]  /*69e0*/  SHFL.BFLY P2, R23, R25, R22, R21 ;  /* 0x0c00001619177389 */ /* 0x0002a40000040015 */
[----:B012---:R-:W-:Y:S01]  /*69f0*/  ENDCOLLECTIVE ;  /* 0x000000000000791b */ /* 0x007fe20003800000 */
.L_x_181:
[----:B------:R-:W0:Y:S01]  /*6a00*/  @!P0 LDC.64 R18, c[0x0][0x220] ;  /* 0x00008800ff128b82 */ /* 0x000e220000000a00 */
[----:B------:R-:W-:-:S07]  /*6a10*/  FADD.FTZ R41, R41, R44 ;  /* 0x0000002c29297221 */ /* 0x000fce0000010000 */
[----:B------:R-:W1:Y:S01]  /*6a20*/  @!P0 LDC.64 R30, c[0x0][0x218] ;  /* 0x00008600ff1e8b82 */ /* 0x000e620000000a00 */
[----:B------:R-:W-:Y:S01]  /*6a30*/  MOV R25, R45 ;  /* 0x0000002d00197202 */ /* 0x000fe20000000f00 */
[----:B------:R-:W-:Y:S02]  /*6a40*/  IMAD.MOV.U32 R22, RZ, RZ, 0x8 ;  /* 0x00000008ff167424 */ /* 0x000fe400078e00ff */
[----:B------:R-:W-:-:S04]  /*6a50*/  @!P0 IMAD.WIDE R32, R49, 0x2, R32 ;  /* 0x0000000231208825 */ /* 0x000fc800078e0220 */
[----:B------:R-:W2:Y:S01]  /*6a60*/  @!P0 LDC.64 R28, c[0x0][0x220] ;  /* 0x00008800ff1c8b82 */ /* 0x000ea20000000a00 */
[----:B------:R-:W-:Y:S01]  /*6a70*/  MOV R43, R23 ;  /* 0x00000017002b7202 */ /* 0x000fe20000000f00 */
[----:B0-----:R-:W-:-:S07]  /*6a80*/  @!P0 IMAD.WIDE R18, R49, 0x2, R18 ;  /* 0x0000000231128825 */ /* 0x001fce00078e0212 */
[----:B-12---:R-:W-:Y:S05]  /*6a90*/  WARPSYNC.COLLECTIVE R20, `(.L_x_182) ;  /* 0x0000000014087348 */ /* 0x006fea0003c00000 */
[----:B------:R0:W3:Y:S02]  /*6aa0*/  SHFL.BFLY P2, R23, R25, R22, R21 ;  /* 0x0c00001619177389 */ /* 0x0000e40000040015 */
[----:B0123--:R-:W-:Y:S01]  /*6ab0*/  ENDCOLLECTIVE ;  /* 0x000000000000791b */ /* 0x00ffe20003800000 */
.L_x_182:
[----:B------:R-:W0:Y:S01]  /*6ac0*/  @!P0 LDC.64 R16, c[0x0][0x220] ;  /* 0x00008800ff108b82 */ /* 0x000e220000000a00 */
[----:B------:R-:W-:Y:S01]  /*6ad0*/  FADD.FTZ R24, R42, R43 ;  /* 0x0000002b2a187221 */ /* 0x000fe20000010000 */
[----:B------:R-:W-:-:S04]  /*6ae0*/  @!P0 IMAD.WIDE R30, R49, 0x2, R30 ;  /* 0x00000002311e8825 */ /* 0x000fc800078e021e */
[----:B------:R-:W-:Y:S01]  /*6af0*/  @!P0 F2FP.BF16.F32.PACK_AB R24, RZ, R24 ;  /* 0x00000018ff18823e */ /* 0x000fe200000010ff */
[----:B------:R-:W-:Y:S02]  /*6b00*/  IMAD.MOV.U32 R25, RZ, RZ, R46 ;  /* 0x000000ffff197224 */ /* 0x000fe400078e002e */
[----:B------:R-:W-:Y:S01]  /*6b10*/  @!P0 IMAD.WIDE R28, R49, 0x2, R28 ;  /* 0x00000002311c8825 */ /* 0x000fe200078e021c */
[----:B------:R-:W-:-:S03]  /*6b20*/  MOV R48, R23 ;  /* 0x0000001700307202 */ /* 0x000fc60000000f00 */
[----:B0-----:R-:W-:-:S07]  /*6b30*/  @!P0 IMAD.WIDE R16, R49, 0x2, R16 ;  /* 0x0000000231108825 */ /* 0x001fce00078e0210 */
[----:B------:R-:W-:Y:S05]  /*6b40*/  WARPSYNC.COLLECTIVE R20, `(.L_x_183) ;  /* 0x0000000014087348 */ /* 0x000fea0003c00000 */
[----:B------:R0:W1:Y:S02]  /*6b50*/  SHFL.BFLY P2, R23, R25, R22, R21 ;  /* 0x0c00001619177389 */ /* 0x0000640000040015 */
[----:B01----:R-:W-:Y:S01]  /*6b60*/  ENDCOLLECTIVE ;  /* 0x000000000000791b */ /* 0x003fe20003800000 */
.L_x_183:
[----:B------:R-:W-:-:S05]  /*6b70*/  FADD.FTZ R48, R48, R45 ;  /* 0x0000002d30307221 */ /* 0x000fca0000010000 */
[----:B------:R-:W-:Y:S01]  /*6b80*/  MOV R25, R48 ;  /* 0x0000003000197202 */ /* 0x000fe20000000f00 */
[----:B------:R-:W-:Y:S01]  /*6b90*/  IMAD.MOV.U32 R22, RZ, RZ, 0x4 ;  /* 0x00000004ff167424 */ /* 0x000fe200078e00ff */
[----:B------:R-:W-:-:S07]  /*6ba0*/  MOV R47, R23 ;  /* 0x00000017002f7202 */ /* 0x000fce0000000f00 */
[----:B------:R-:W-:Y:S05]  /*6bb0*/  WARPSYNC.COLLECTIVE R20, `(.L_x_184) ;  /* 0x0000000014087348 */ /* 0x000fea0003c00000 */
[----:B------:R0:W1:Y:S02]  /*6bc0*/  SHFL.BFLY P2, R23, R25, R22, R21 ;  /* 0x0c00001619177389 */ /* 0x0000640000040015 */
[----:B01----:R-:W-:Y:S01]  /*6bd0*/  ENDCOLLECTIVE ;  /* 0x000000000000791b */ /* 0x003fe20003800000 */
.L_x_184:
[----:B------:R-:W-:-:S05]  /*6be0*/  FADD.FTZ R47, R47, R46 ;  /* 0x0000002e2f2f7221 */ /* 0x000fca0000010000 */
[----:B------:R-:W-:Y:S02]  /*6bf0*/  MOV R25, R47 ;  /* 0x0000002f00197202 */ /* 0x000fe40000000f00 */
[----:B------:R-:W-:-:S07]  /*6c00*/  MOV R45, R23 ;  /* 0x00000017002d7202 */ /* 0x000fce0000000f00 */
[----:B------:R-:W-:Y:S05]  /*6c10*/  WARPSYNC.COLLECTIVE R20, `(.L_x_185) ;  /* 0x0000000014087348 */ /* 0x000fea0003c00000 */
[----:B------:R0:W1:Y:S02]  /*6c20*/  SHFL.BFLY P2, R23, R25, R22, R21 ;  /* 0x0c00001619177389 */ /* 0x0000640000040015 */
[----:B01----:R-:W-:Y:S01]  /*6c30*/  ENDCOLLECTIVE ;  /* 0x000000000000791b */ /* 0x003fe20003800000 */
.L_x_185:
[----:B------:R-:W-:Y:S01]  /*6c40*/  FADD.FTZ R45, R48, R45 ;  /* 0x0000002d302d7221 */ /* 0x000fe20000010000 */
[----:B------:R-:W-:-:S04]  /*6c50*/  HFMA2.MMA R22, -RZ, RZ, 0, 1.1920928955078125e-07 ;  /* 0x00000002ff167435 */ /* 0x000fc800000001ff */
[----:B------:R-:W-:Y:S01]  /*6c60*/  MOV R25, R45 ;  /* 0x0000002d00197202 */ /* 0x000fe20000000f00 */
[----:B------:R-:W-:-:S07]  /*6c70*/  IMAD.MOV.U32 R46, RZ, RZ, R23 ;  /* 0x000000ffff2e7224 */ /* 0x000fce00078e0017 */
[----:B------:R-:W-:Y:S05]  /*6c80*/  WARPSYNC.COLLECTIVE R20, `(.L_x_186) ;  /* 0x0000000014087348 */ /* 0x000fea0003c00000 */
[----:B------:R0:W1:Y:S02]  /*6c90*/  SHFL.BFLY P2, R23, R25, R22, R21 ;  /* 0x0c00001619177389 */ /* 0x0000640000040015 */
[----:B01----:R-:W-:Y:S01]  /*6ca0*/  ENDCOLLECTIVE ;  /* 0x000000000000791b */ /* 0x003fe20003800000 */
.L_x_186:
[----:B------:R-:W-:-:S05]  /*6cb0*/  FADD.FTZ R46, R47, R46 ;  /* 0x0000002e2f2e7221 */ /* 0x000fca0000010000 */
        /* <DEDUP_REMOVED lines=9> */
.L_x_187:
[----:B------:R0:W-:Y:S04]  /*6d50*/  @!P0 STG.E.U16 desc[UR10][R32.64], R50 ;  /* 0x0000003220008986 */ /* 0x0001e8000c10150a */
[----:B------:R1:W-:Y:S01]  /*6d60*/  @!P0 STG.E.U16 desc[UR10][R18.64], R51 ;  /* 0x0000003312008986 */ /* 0x0003e2000c10150a */
[----:B------:R-:W-:Y:S01]  /*6d70*/  @!P0 F2FP.BF16.F32.PACK_AB R20, RZ, R41 ;  /* 0x00000029ff14823e */ /* 0x000fe200000010ff */
[----:B------:R-:W-:Y:S01]  /*6d80*/  HFMA2.MMA R22, -RZ, RZ, 0, 5.9604644775390625e-08 ;  /* 0x00000001ff167435 */ /* 0x000fe200000001ff */
[----:B------:R-:W-:Y:S02]  /*6d90*/  MOV R25, R45 ;  /* 0x0000002d00197202 */ /* 0x000fe40000000f00 */
[----:B0-----:R-:W-:Y:S01]  /*6da0*/  PRMT R33, R20, 0x7610, R33 ;  /* 0x0000761014217816 */ /* 0x001fe20000000021 */
[----:B------:R-:W-:Y:S01]  /*6db0*/  IMAD.MOV.U32 R20, RZ, RZ, 0xffff ;  /* 0x0000ffffff147424 */ /* 0x000fe200078e00ff */
[----:B-1----:R-:W-:Y:S01]  /*6dc0*/  @!P0 F2FP.BF16.F32.PACK_AB R19, RZ, R37 ;  /* 0x00000025ff13823e */ /* 0x002fe200000010ff */
[----:B------:R-:W-:-:S04]  /*6dd0*/  @!P0 IMAD.WIDE R26, R49, 0x2, R26 ;  /* 0x00000002311a8825 */ /* 0x000fc800078e021a */
[----:B------:R-:W-:Y:S02]  /*6de0*/  IMAD.MOV.U32 R47, RZ, RZ, R23 ;  /* 0x000000ffff2f7224 */ /* 0x000fe400078e0017 */
[----:B------:R-:W-:Y:S01]  /*6df0*/  FADD.FTZ R23, R38, R39 ;  /* 0x0000002726177221 */ /* 0x000fe20000010000 */
[----:B------:R0:W-:Y:S01]  /*6e00*/  @!P0 STG.E.U16 desc[UR10][R30.64+0x28], R19 ;  /* 0x000028131e008986 */ /* 0x0001e2000c10150a */
[----:B------:R-:W-:-:S03]  /*6e10*/  FADD.FTZ R46, R46, R47 ;  /* 0x0000002f2e2e7221 */ /* 0x000fc60000010000 */
[----:B------:R-:W-:-:S04]  /*6e20*/  @!P0 F2FP.BF16.F32.PACK_AB R23, RZ, R23 ;  /* 0x00000017ff17823e */ /* 0x000fc800000010ff */
[----:B------:R-:W-:-:S07]  /*6e30*/  PRMT R32, R23, 0x7610, R32 ;  /* 0x0000761017207816 */ /* 0x000fce0000000020 */
[----:B0-----:R-:W-:Y:S05]  /*6e40*/  WARPSYNC.COLLECTIVE R20, `(.L_x_188) ;  /* 0x0000000014087348 */ /* 0x001fea0003c00000 */
[----:B------:R1:W2:Y:S02]  /*6e50*/  SHFL.BFLY P2, R23, R25, R22, R21 ;  /* 0x0c00001619177389 */ /* 0x0002a40000040015 */
[----:B012---:R-:W-:Y:S01]  /*6e60*/  ENDCOLLECTIVE ;  /* 0x000000000000791b */ /* 0x007fe20003800000 */
.L_x_188:
        /* <DEDUP_REMOVED lines=8> */
.L_x_189:
[----:B------:R-:W-:Y:S01]  /*6ef0*/  FADD.FTZ R45, R45, R18 ;  /* 0x000000122d2d7221 */ /* 0x000fe20000010000 */
[----:B------:R-:W-:Y:S06]  /*6f00*/  BRA `(.L_x_190) ;  /* 0xffffffe000dc7947 */ /* 0x000fec000383ffff */
.L_x_191:
        /* <DEDUP_REMOVED lines=15> */
.L_x_3541:


//--------------------- .text._ZN13group_norm_v218gn_bwd_cuda_kernelI13__nv_bfloat16Li320ELi3ELi32ELi80ELi256ELb0ELb1ELi16ELi320ELi320ELi4ELb1ELi16ELb0ELb0ELNS_15WgradSyncMethodE3ENS_16CompileConditionILi900EEEEEvPT_S6_S6_PKS5_S8_S8_S8_PKfflPfPj --------------------------
	.section	.text._ZN13group_norm_v218gn_bwd_cuda_kernelI13__nv_bfloat16Li320ELi3ELi32ELi80ELi256ELb0ELb1ELi16ELi320ELi320ELi4ELb1ELi16ELb0ELb0ELNS_15WgradSyncMethodE3ENS_16CompileConditionILi900EEEEEvPT_S6_S6_PKS5_S8_S8_S8_PKfflPfPj,"ax",@progbits
	.align	128
        .global         _ZN13group_norm_v218gn_bwd_cuda_kernelI13__nv_bfloat16Li320ELi3ELi32ELi80ELi256ELb0ELb1ELi16ELi320ELi320ELi4ELb1ELi16ELb0ELb0ELNS_15WgradSyncMethodE3ENS_16CompileConditionILi900EEEEEvPT_S6_S6_PKS5_S8_S8_S8_PKfflPfPj
        .type           _ZN13group_norm_v218gn_bwd_cuda_kernelI13__nv_bfloat16Li320ELi3ELi32ELi80ELi256ELb0ELb1ELi16ELi320ELi320ELi4ELb1ELi16ELb0ELb0ELNS_15WgradSyncMethodE3ENS_16CompileConditionILi900EEEEEvPT_S6_S6_PKS5_S8_S8_S8_PKfflPfPj,@function
        .size           _ZN13group_norm_v218gn_bwd_cuda_kernelI13__nv_bfloat16Li320ELi3ELi32ELi80ELi256ELb0ELb1ELi16ELi320ELi320ELi4ELb1ELi16ELb0ELb0ELNS_15WgradSyncMethodE3ENS_16CompileConditionILi900EEEEEvPT_S6_S6_PKS5_S8_S8_S8_PKfflPfPj,(.L_x_3542 - _ZN13group_norm_v218gn_bwd_cuda_kernelI13__nv_bfloat16Li320ELi3ELi32ELi80ELi256ELb0ELb1ELi16ELi320ELi320ELi4ELb1ELi16ELb0ELb0ELNS_15WgradSyncMethodE3ENS_16CompileConditionILi900EEEEEvPT_S6_S6_PKS5_S8_S8_S8_PKfflPfPj)
        .other          _ZN13group_norm_v218gn_bwd_cuda_kernelI13__nv_bfloat16Li320ELi3ELi32ELi80ELi256ELb0ELb1ELi16ELi320ELi320ELi4ELb1ELi16ELb0ELb0ELNS_15WgradSyncMethodE3ENS_16CompileConditionILi900EEEEEvPT_S6_S6_PKS5_S8_S8_S8_PKfflPfPj,@"STO_CUDA_ENTRY STV_DEFAULT"
_ZN13group_norm_v218gn_bwd_cuda_kernelI13__nv_bfloat16Li320ELi3ELi32ELi80ELi256ELb0ELb1ELi16ELi320ELi320ELi4ELb1ELi16ELb0ELb0ELNS_15WgradSyncMethodE3ENS_16CompileConditionILi900EEEEEvPT_S6_S6_PKS5_S8_S8_S8_PKfflPfPj:
.text._ZN13group_norm_v218gn_bwd_cuda_kernelI13__nv_bfloat16Li320ELi3ELi32ELi80ELi256ELb0ELb1ELi16ELi320ELi320ELi4ELb1ELi16ELb0ELb0ELNS_15WgradSyncMethodE3ENS_16CompileConditionILi900EEEEEvPT_S6_S6_PKS5_S8_S8_S8_PKfflPfPj:
[----:B------:R-:W0:Y:S08]  /*0000*/  LDC R1, c[0x0][0x28] ;  /* 0x00000a00ff017b82 */ /* 0x000e300000000800 */
[----:B------:R-:W1:Y:S01]  /*0010*/  S2UR UR6, SR_CTAID.Y ;  /* 0x00000000000679c3 */ /* 0x000e620000002600 */
[----:B------:R-:W-:Y:S01]  /*0020*/  ULDC.64 UR4, c[0x0][0x258] ;  /* 0x0000960000047ab9 */ /* 0x000fe20000000a00 */
[----:B------:R-:W-:Y:S01]  /*0030*/  ULDC.64 UR12, c[0x0][0x208] ;  /* 0x00008200000c7ab9 */ /* 0x000fe20000000a00 */
[----:B------:R-:W-:Y:S01]  /*0040*/  USHF.L.U32 UR16, UR4, 0x3, URZ ;  /* 0x0000000304107899 */ /* 0x000fe2000800063f */
[----:B0-----:R-:W-:Y:S01]  /*0050*/  IADD3 R1, R1, -0x28, RZ ;  /* 0xffffffd801017810 */ /* 0x001fe20007ffe0ff */
[----:B------:R-:W-:-:S03]  /*0060*/  USHF.L.U64.HI UR7, UR4, 0x3, UR5 ;  /* 0x0000000304077899 */ /* 0x000fc60008010205 */
[----:B------:R-:W0:Y:S01]  /*0070*/  S2UR UR17, SR_CTAID.X ;  /* 0x00000000001179c3 */ /* 0x000e220000002500 */
[----:B------:R-:W-:Y:S01]  /*0080*/  UMOV UR5, URZ ;  /* 0x0000003f00057c82 */ /* 0x000fe20008000000 */
[----:B-1----:R-:W-:Y:S02]  /*0090*/  UISETP.GT.U32.AND UP0, UPT, UR16, UR6, UPT ;  /* 0x000000061000728c */ /* 0x002fe4000bf04070 */
[----:B------:R-:W-:Y:S02]  /*00a0*/  UMOV UR11, UR6 ;  /* 0x00000006000b7c82 */ /* 0x000fe40008000000 */
[----:B------:R-:W-:-:S06]  /*00b0*/  UISETP.GT.AND.EX UP0, UPT, UR7, URZ, UPT, UP0 ;  /* 0x0000003f0700728c */ /* 0x000fcc000bf04300 */
[----:B------:R-:W-:-:S13]  /*00c0*/  PLOP3.LUT P0, PT, PT, PT, UP0, 0x80, 0x0 ;  /* 0x000000000000781c */ /* 0x000fda0003f0f008 */
[----:B0-----:R-:W-:Y:S05]  /*00d0*/  @P0 BRA `(.L_x_192) ;  /* 0x00000000006c0947 */ /* 0x001fea0003800000 */
[----:B------:R-:W0:Y:S01]  /*00e0*/  S2R R0, SR_TID.X ;  /* 0x0000000000007919 */ /* 0x000e220000002100 */
[----:B------:R-:W-:Y:S01]  /*00f0*/  BAR.SYNC.DEFER_BLOCKING 0x0 ;  /* 0x0000000000007b1d */ /* 0x000fe20000010000 */
[----:B0-----:R-:W-:-:S13]  /*0100*/  ISETP.NE.AND P0, PT, R0, RZ, PT ;  /* 0x000000ff0000720c */ /* 0x001fda0003f05270 */
[----:B------:R-:W-:Y:S05]  /*0110*/  @P0 BRA `(.L_x_193) ;  /* 0x0000000000500947 */ /* 0x000fea0003800000 */
[----:B------:R-:W0:Y:S01]  /*0120*/  LDC.64 R2, c[0x0][0x268] ;  /* 0x00009a00ff027b82 */ /* 0x000e220000000a00 */
[----:B------:R-:W-:Y:S01]  /*0130*/  USHF.R.U32.HI UR8, URZ, 0x3, UR11 ;  /* 0x000000033f087899 */ /* 0x000fe2000801160b */
[----:B------:R-:W-:Y:S01]  /*0140*/  IMAD.MOV.U32 R5, RZ, RZ, 0x7fffffe1 ;  /* 0x7fffffe1ff057424 */ /* 0x000fe200078e00ff */
[----:B------:R-:W-:-:S04]  /*0150*/  ULOP3.LUT UR4, UR6, 0x7, URZ, 0xc0, !UPT ;  /* 0x0000000706047892 */ /* 0x000fc8000f8ec03f */
[----:B------:R-:W-:Y:S01]  /*0160*/  ULOP3.LUT UR4, UR4, 0x10, URZ, 0xfc, !UPT ;  /* 0x0000001004047892 */ /* 0x000fe2000f8efc3f */
[----:B------:R-:W-:-:S05]  /*0170*/  IMAD R0, RZ, RZ, -UR8 ;  /* 0x80000008ff007e24 */ /* 0x000fca000f8e02ff */
[----:B------:R-:W-:Y:S02]  /*0180*/  MOV R7, UR4 ;  /* 0x0000000400077c02 */ /* 0x000fe40008000f00 */
[----:B------:R-:W-:-:S04]  /*0190*/  ISETP.NE.AND P0, PT, R0, UR17, PT ;  /* 0x0000001100007c0c */ /* 0x000fc8000bf05270 */
[----:B------:R-:W-:Y:S01]  /*01a0*/  SEL R5, R5, 0x1, !P0 ;  /* 0x0000000105057807 */ /* 0x000fe20004000000 */
[----:B0-----:R-:W-:Y:S01]  /*01b0*/  IMAD.WIDE.U32 R2, R7, 0x4, R2 ;  /* 0x0000000407027825 */ /* 0x001fe200078e0002 */
[----:B------:R-:W-:Y:S06]  /*01c0*/  MEMBAR.ALL.GPU ;  /* 0x0000000000007992 */ /* 0x000fec000000a000 */
[----:B------:R-:W-:-:S00]  /*01d0*/  ERRBAR ;  /* 0x00000000000079ab */ /* 0x000fc00000000000 */
[----:B------:R-:W-:Y:S06]  /*01e0*/  CGAERRBAR ;  /* 0x00000000000075ab */ /* 0x000fec0000000000 */
[----:B------:R0:W5:Y:S02]  /*01f0*/  ATOM.E.ADD.STRONG.GPU PT, R5, desc[UR12][R2.64], R5 ;  /* 0x000000050205798a */ /* 0x00016400081ee1cc */
.L_x_194:
[----:B------:R-:W2:Y:S04]  /*0200*/  LD.E.STRONG.GPU R0, desc[UR12][R2.64] ;  /* 0x0000000c02007980 */ /* 0x000ea8000c10f900 */
[----:B--2---:R-:W-:Y:S01]  /*0210*/  CCTL.IVALL ;  /* 0x00000000ff00798f */ /* 0x004fe20002000000 */
[----:B------:R-:W-:Y:S05]  /*0220*/  YIELD ;  /* 0x0000000000007946 */ /* 0x000fea0003800000 */
[----:B-----5:R-:W-:-:S04]  /*0230*/  LOP3.LUT R0, R0, R5, RZ, 0x3c, !PT ;  /* 0x0000000500007212 */ /* 0x020fc800078e3cff */
[----:B------:R-:W-:-:S13]  /*0240*/  ISETP.GT.AND P0, PT, R0, -0x1, PT ;  /* 0xffffffff0000780c */ /* 0x000fda0003f04270 */
[----:B------:R-:W-:Y:S05]  /*0250*/  @P0 BRA `(.L_x_194) ;  /* 0xfffffffc00e80947 */ /* 0x000fea000383ffff */
.L_x_193:
[----:B------:R-:W-:Y:S05]  /*0260*/  WARPSYNC.ALL ;  /* 0x0000000000007948 */ /* 0x000fea0003800000 */
[----:B------:R-:W-:Y:S06]  /*0270*/  BAR.SYNC.DEFER_BLOCKING 0x0 ;  /* 0x0000000000007b1d */ /* 0x000fec0000010000 */
[----:B------:R-:W-:Y:S05]  /*0280*/  BRA `(.L_x_195) ;  /* 0x0000003400147947 */ /* 0x000fea0003800000 */
.L_x_192:
[----:B------:R-:W0:Y:S01]  /*0290*/  S2R R9, SR_TID.X ;  /* 0x0000000000097919 */ /* 0x000e220000002100 */
[----:B------:R-:W1:Y:S01]  /*02a0*/  S2UR UR8, SR_CgaCtaId ;  /* 0x00000000000879c3 */ /* 0x000e620000008800 */
[----:B------:R-:W-:Y:S01]  /*02b0*/  UMOV UR4, 0x400 ;  /* 0x0000040000047882 */ /* 0x000fe20000000000 */
[----:B------:R-:W-:Y:S01]  /*02c0*/  CS2R R16, SRZ ;  /* 0x0000000000107805 */ /* 0x000fe2000001ff00 */
[----:B------:R-:W-:Y:S01]  /*02d0*/  UIADD3 UR4, UR4, 0x2800, URZ ;  /* 0x0000280004047890 */ /* 0x000fe2000fffe03f */
[----:B------:R-:W-:Y:S02]  /*02e0*/  CS2R R18, SRZ ;  /* 0x0000000000127805 */ /* 0x000fe4000001ff00 */
[----:B------:R-:W-:Y:S02]  /*02f0*/  CS2R R20, SRZ ;  /* 0x0000000000147805 */ /* 0x000fe4000001ff00 */
[----:B------:R-:W-:Y:S01]  /*0300*/  CS2R R22, SRZ ;  /* 0x0000000000167805 */ /* 0x000fe2000001ff00 */
[----:B-1----:R-:W-:-:S03]  /*0310*/  ULEA UR8, UR8, UR4, 0x18 ;  /* 0x0000000408087291 */ /* 0x002fc6000f8ec03f */
[----:B------:R-:W-:Y:S01]  /*0320*/  UMOV UR4, URZ ;  /* 0x0000003f00047c82 */ /* 0x000fe20008000000 */
[----:B0-----:R-:W-:-:S04]  /*0330*/  SHF.R.S32.HI R0, RZ, 0x1f, R9 ;  /* 0x0000001fff007819 */ /* 0x001fc80000011409 */
[CC--:B------:R-:W-:Y:S02]  /*0340*/  LEA.HI R2, R0.reuse, R9.reuse, RZ, 0x2 ;  /* 0x0000000900027211 */ /* 0x0c0fe400078f10ff */
[----:B------:R-:W-:Y:S02]  /*0350*/  LEA.HI R0, R0, R9, RZ, 0x4 ;  /* 0x0000000900007211 */ /* 0x000fe400078f20ff */
[----:B------:R-:W-:Y:S02]  /*0360*/  SHF.R.S32.HI R6, RZ, 0x2, R2 ;  /* 0x00000002ff067819 */ /* 0x000fe40000011402 */
[----:B------:R-:W-:Y:S02]  /*0370*/  LOP3.LUT R2, R2, 0xfffffffc, RZ, 0xc0, !PT ;  /* 0xfffffffc02027812 */ /* 0x000fe400078ec0ff */
[C---:B------:R-:W-:Y:S01]  /*0380*/  IADD3 R3, R6.reuse, 0x50, RZ ;  /* 0x0000005006037810 */ /* 0x040fe20007ffe0ff */
[C---:B------:R-:W-:Y:S01]  /*0390*/  VIADD R5, R6.reuse, 0xa0 ;  /* 0x000000a006057836 */ /* 0x040fe20000000000 */
[----:B------:R-:W-:Y:S01]  /*03a0*/  IADD3 R7, R6, 0xf0, RZ ;  /* 0x000000f006077810 */ /* 0x000fe20007ffe0ff */
[----:B------:R-:W-:Y:S01]  /*03b0*/  IMAD.IADD R2, R9, 0x1, -R2 ;  /* 0x0000000109027824 */ /* 0x000fe200078e0a02 */
[----:B------:R-:W-:-:S02]  /*03c0*/  SHF.R.S32.HI R4, RZ, 0x1f, R3 ;  /* 0x0000001fff047819 */ /* 0x000fc40000011403 */
[----:B------:R-:W-:Y:S02]  /*03d0*/  SHF.R.S32.HI R6, RZ, 0x1f, R5 ;  /* 0x0000001fff067819 */ /* 0x000fe40000011405 */
[----:B------:R-:W-:Y:S02]  /*03e0*/  SHF.R.S32.HI R8, RZ, 0x1f, R7 ;  /* 0x0000001fff087819 */ /* 0x000fe40000011407 */
[----:B------:R-:W-:Y:S02]  /*03f0*/  LEA.HI R4, R4, R3, RZ, 0x2 ;  /* 0x0000000304047211 */ /* 0x000fe400078f10ff */
[----:B------:R-:W-:Y:S02]  /*0400*/  SHF.R.U32.HI R3, RZ, 0x4, R0 ;  /* 0x00000004ff037819 */ /* 0x000fe40000011600 */
[----:B------:R-:W-:Y:S02]  /*0410*/  LEA.HI R6, R6, R5, RZ, 0x2 ;  /* 0x0000000506067211 */ /* 0x000fe400078f10ff */
[----:B------:R-:W-:-:S02]  /*0420*/  LEA.HI R8, R8, R7, RZ, 0x2 ;  /* 0x0000000708087211 */ /* 0x000fc400078f10ff */
[----:B------:R-:W-:Y:S02]  /*0430*/  SHF.R.U32.HI R5, RZ, 0x2, R4 ;  /* 0x00000002ff057819 */ /* 0x000fe40000011604 */
[C---:B------:R-:W-:Y:S02]  /*0440*/  LOP3.LUT R0, R2.reuse, 0x3, R3, 0x78, !PT ;  /* 0x0000000302007812 */ /* 0x040fe400078e7803 */
[----:B------:R-:W-:Y:S02]  /*0450*/  SHF.R.U32.HI R7, RZ, 0x2, R6 ;  /* 0x00000002ff077819 */ /* 0x000fe40000011606 */
[----:B------:R-:W-:Y:S01]  /*0460*/  SHF.R.U32.HI R9, RZ, 0x2, R8 ;  /* 0x00000002ff097819 */ /* 0x000fe20000011608 */
[----:B------:R0:W-:Y:S01]  /*0470*/  STL [R1+0x20], R0 ;  /* 0x0000200001007387 */ /* 0x0001e20000100800 */
[C---:B------:R-:W-:Y:S02]  /*0480*/  LOP3.LUT R4, R2.reuse, 0x3, R5, 0x78, !PT ;  /* 0x0000000302047812 */ /* 0x040fe400078e7805 */
[----:B------:R-:W-:-:S03]  /*0490*/  LOP3.LUT R3, R2, 0x3, R7, 0x78, !PT ;  /* 0x0000000302037812 */ /* 0x000fc600078e7807 */
[----:B------:R1:W-:Y:S01]  /*04a0*/  STL [R1+0x1c], R4 ;  /* 0x00001c0401007387 */ /* 0x0003e20000100800 */
[----:B0-----:R-:W-:-:S03]  /*04b0*/  LOP3.LUT R0, R2, 0x3, R9, 0x78, !PT ;  /* 0x0000000302007812 */ /* 0x001fc600078e7809 */
[----:B------:R1:W-:Y:S04]  /*04c0*/  STL [R1+0x18], R3 ;  /* 0x0000180301007387 */ /* 0x0003e80000100800 */
[----:B------:R1:W-:Y:S02]  /*04d0*/  STL [R1+0x14], R0 ;  /* 0x0000140001007387 */ /* 0x0003e40000100800 */
.L_x_207:
[----:B-12---:R-:W0:Y:S01]  /*04e0*/  S2R R0, SR_TID.X ;  /* 0x0000000000007919 */ /* 0x006e220000002100 */
[----:B------:R-:W-:Y:S01]  /*04f0*/  ULOP3.LUT UR9, UR11, 0x7, URZ, 0xc0, !UPT ;  /* 0x000000070b097892 */ /* 0x000fe2000f8ec03f */
[----:B------:R-:W1:Y:S01]  /*0500*/  LDC.64 R6, c[0x0][0x238] ;  /* 0x00008e00ff067b82 */ /* 0x000e620000000a00 */
[----:B------:R-:W-:Y:S02]  /*0510*/  USHF.R.U64 UR10, UR11, 0x3, UR5 ;  /* 0x000000030b0a7899 */ /* 0x000fe40008001205 */
[----:B------:R-:W-:Y:S02]  /*0520*/  UIMAD UR14, UR9, 0x140, URZ ;  /* 0x00000140090e78a4 */ /* 0x000fe4000f8e023f */
[----:B------:R-:W-:Y:S02]  /*0530*/  USHF.L.U32 UR9, UR17, 0x4, URZ ;  /* 0x0000000411097899 */ /* 0x000fe4000800063f */
[----:B------:R-:W-:Y:S01]  /*0540*/  USHF.R.U32.HI UR15, URZ, 0x3, UR5 ;  /* 0x000000033f0f7899 */ /* 0x000fe20008011605 */
[----:B------:R-:W-:Y:S01]  /*0550*/  MOV R11, UR10 ;  /* 0x0000000a000b7c02 */ /* 0x000fe20008000f00 */
[----:B------:R-:W-:Y:S01]  /*0560*/  ULOP3.LUT UR9, UR9, 0xf0, URZ, 0xc0, !UPT ;  /* 0x000000f009097892 */ /* 0x000fe2000f8ec03f */
[----:B------:R-:W-:Y:S01]  /*0570*/  ULDC.64 UR18, c[0x0][0x248] ;  /* 0x0000920000127ab9 */ /* 0x000fe20000000a00 */
[----:B------:R-:W-:-:S02]  /*0580*/  ULDC.64 UR20, c[0x0][0x228] ;  /* 0x00008a0000147ab9 */ /* 0x000fc40000000a00 */
[----:B------:R-:W-:Y:S01]  /*0590*/  MOV R10, UR15 ;  /* 0x0000000f000a7c02 */ /* 0x000fe20008000f00 */
[----:B0-----:R-:W-:-:S05]  /*05a0*/  IMAD.WIDE.U32 R2, R0, -0x33333333, RZ ;  /* 0xcccccccd00027825 */ /* 0x001fca00078e00ff */
[----:B------:R-:W-:-:S05]  /*05b0*/  SHF.R.U32.HI R15, RZ, 0x6, R3 ;  /* 0x00000006ff0f7819 */ /* 0x000fca0000011603 */
[C---:B------:R-:W-:Y:S02]  /*05c0*/  IMAD R44, R15.reuse, -0x50, R0 ;  /* 0xffffffb00f2c7824 */ /* 0x040fe400078e0200 */
[----:B------:R-:W-:Y:S01]  /*05d0*/  VIADD R0, R15, UR9 ;  /* 0x000000090f007c36 */ /* 0x000fe20008000000 */
[----:B------:R-:W-:Y:S02]  /*05e0*/  UIMAD UR9, UR15, 0xa0000, URZ ;  /* 0x000a00000f0978a4 */ /* 0x000fe4000f8e023f */
[----:B------:R-:W-:-:S04]  /*05f0*/  LEA R4, R44, UR14, 0x2 ;  /* 0x0000000e2c047c11 */ /* 0x000fc8000f8e10ff */
[----:B------:R-:W-:Y:S01]  /*0600*/  SHF.R.S32.HI R5, RZ, 0x1f, R4 ;  /* 0x0000001fff057819 */ /* 0x000fe20000011404 */
[----:B------:R-:W-:-:S05]  /*0610*/  IMAD.WIDE.U32 R2, R4, -0x33333333, RZ ;  /* 0xcccccccd04027825 */ /* 0x000fca00078e00ff */
[----:B------:R-:W-:Y:S01]  /*0620*/  SHF.R.U32.HI R8, RZ, 0x6, R3 ;  /* 0x00000006ff087819 */ /* 0x000fe20000011603 */
[----:B------:R-:W-:-:S03]  /*0630*/  IMAD.WIDE.U32 R2, R11, 0xa0000, R4 ;  /* 0x000a00000b027825 */ /* 0x000fc600078e0004 */
[----:B------:R-:W-:Y:S01]  /*0640*/  LEA R9, P0, R11, R8, 0x5 ;  /* 0x000000080b097211 */ /* 0x000fe200078028ff */
[----:B------:R-:W-:Y:S01]  /*0650*/  IMAD R5, R0, 0xa00, RZ ;  /* 0x00000a0000057824 */ /* 0x000fe200078e02ff */
[----:B------:R0:W-:Y:S01]  /*0660*/  STL [R1+0x10], R8 ;  /* 0x0000100801007387 */ /* 0x0001e20000100800 */
[----:B------:R-:W-:Y:S01]  /*0670*/  VIADD R0, R3, UR9 ;  /* 0x0000000903007c36 */ /* 0x000fe20008000000 */
[----:B------:R-:W-:Y:S01]  /*0680*/  LEA.HI.X R10, R11, RZ, R10, 0x5, P0 ;  /* 0x000000ff0b0a7211 */ /* 0x000fe200000f2c0a */
[----:B-1----:R-:W-:Y:S01]  /*0690*/  IMAD.WIDE R6, R4, 0x2, R6 ;  /* 0x0000000204067825 */ /* 0x002fe200078e0206 */
[----:B------:R-:W-:Y:S01]  /*06a0*/  LEA R24, P0, R9, UR18, 0x3 ;  /* 0x0000001209187c11 */ /* 0x000fe2000f8018ff */
[----:B------:R-:W-:Y:S01]  /*06b0*/  ULDC UR9, c[0x0][0x250] ;  /* 0x0000940000097ab9 */ /* 0x000fe20000000800 */
[----:B------:R-:W-:Y:S02]  /*06c0*/  IADD3 R3, P1, R5, R2, RZ ;  /* 0x0000000205037210 */ /* 0x000fe40007f3e0ff */
[----:B------:R-:W-:Y:S01]  /*06d0*/  LEA.HI.X R25, R9, UR19, R10, 0x3, P0 ;  /* 0x0000001309197c11 */ /* 0x000fe200080f1c0a */
[----:B------:R-:W-:Y:S01]  /*06e0*/  ULDC.64 UR18, c[0x0][0x230] ;  /* 0x00008c0000127ab9 */ /* 0x000fe20000000a00 */
[----:B0-----:R-:W-:Y:S01]  /*06f0*/  IADD3.X R8, RZ, R0, RZ, P1, !PT ;  /* 0x00000000ff087210 */ /* 0x001fe20000ffe4ff */
[----:B------:R-:W-:-:S03]  /*0700*/  IMAD.SHL.U32 R26, R3, 0x2, RZ ;  /* 0x00000002031a7824 */ /* 0x000fc600078e00ff */
[----:B------:R-:W2:Y:S01]  /*0710*/  LDG.E.64.CONSTANT R24, desc[UR12][R24.64] ;  /* 0x0000000c18187981 */ /* 0x000ea2000c1e9b00 */
[----:B------:R-:W-:Y:S02]  /*0720*/  SHF.L.U64.HI R12, R3, 0x1, R8 ;  /* 0x00000001030c7819 */ /* 0x000fe40000010208 */
[C---:B------:R-:W-:Y:S02]  /*0730*/  IADD3 R28, P0, R26.reuse, UR18, RZ ;  /* 0x000000121a1c7c10 */ /* 0x040fe4000ff1e0ff */
[----:B------:R-:W-:Y:S02]  /*0740*/  IADD3 R30, P1, R26, UR20, RZ ;  /* 0x000000141a1e7c10 */ /* 0x000fe4000ff3e0ff */
[C---:B------:R-:W-:Y:S02]  /*0750*/  IADD3.X R29, R12.reuse, UR19, RZ, P0, !PT ;  /* 0x000000130c1d7c10 */ /* 0x040fe400087fe4ff */
[----:B------:R-:W-:Y:S01]  /*0760*/  IADD3.X R31, R12, UR21, RZ, P1, !PT ;  /* 0x000000150c1f7c10 */ /* 0x000fe20008ffe4ff */
[----:B------:R-:W-:Y:S01]  /*0770*/  STL [R1+0x8], R12 ;  /* 0x0000080c01007387 */ /* 0x000fe20000100800 */
[----:B------:R-:W-:-:S03]  /*0780*/  IADD3 R3, R5, 0x2800, RZ ;  /* 0x0000280005037810 */ /* 0x000fc60007ffe0ff */
[----:B------:R-:W3:Y:S04]  /*0790*/  LDG.E.64.CONSTANT R28, desc[UR12][R28.64] ;  /* 0x0000000c1c1c7981 */ /* 0x000ee8000c1e9b00 */
[----:B------:R0:W-:Y:S01]  /*07a0*/  STL [R1+0x4], R26 ;  /* 0x0000041a01007387 */ /* 0x0001e20000100800 */
[----:B------:R-:W-:-:S03]  /*07b0*/  IADD3 R3, P0, R3, R2, RZ ;  /* 0x0000000203037210 */ /* 0x000fc60007f1e0ff */
[----:B------:R-:W4:Y:S04]  /*07c0*/  LDG.E.64.CONSTANT R30, desc[UR12][R30.64] ;  /* 0x0000000c1e1e7981 */ /* 0x000f28000c1e9b00 */
[----:B0-----:R0:W5:Y:S01]  /*07d0*/  LDG.E.64.CONSTANT R26, desc[UR12][R6.64] ;  /* 0x0000000c061a7981 */ /* 0x001162000c1e9b00 */
[----:B------:R-:W-:Y:S01]  /*07e0*/  IMAD.X R4, RZ, RZ, R0, P0 ;  /* 0x000000ffff047224 */ /* 0x000fe200000e0600 */
[----:B------:R-:W-:-:S04]  /*07f0*/  SHF.L.U32 R56, R3, 0x1, RZ ;  /* 0x0000000103387819 */ /* 0x000fc800000006ff */
[----:B------:R-:W-:Y:S02]  /*0800*/  SHF.L.U64.HI R9, R3, 0x1, R4 ;  /* 0x0000000103097819 */ /* 0x000fe40000010204 */
[C---:B------:R-:W-:Y:S02]  /*0810*/  IADD3 R32, P0, R56.reuse, UR18, RZ ;  /* 0x0000001238207c10 */ /* 0x040fe4000ff1e0ff */
[----:B------:R-:W-:Y:S02]  /*0820*/  IADD3 R34, P1, R56, UR20, RZ ;  /* 0x0000001438227c10 */ /* 0x000fe4000ff3e0ff */
[C---:B------:R-:W-:Y:S02]  /*0830*/  IADD3.X R33, R9.reuse, UR19, RZ, P0, !PT ;  /* 0x0000001309217c10 */ /* 0x040fe400087fe4ff */
[----:B------:R-:W-:Y:S01]  /*0840*/  IADD3.X R35, R9, UR21, RZ, P1, !PT ;  /* 0x0000001509237c10 */ /* 0x000fe20008ffe4ff */
[----:B------:R-:W-:-:S03]  /*0850*/  VIADD R3, R5, 0x5000 ;  /* 0x0000500005037836 */ /* 0x000fc60000000000 */
[----:B------:R-:W5:Y:S02]  /*0860*/  LDG.E.64.CONSTANT R32, desc[UR12][R32.64] ;  /* 0x0000000c20207981 */ /* 0x000f64000c1e9b00 */
[----:B------:R-:W-:Y:S02]  /*0870*/  IADD3 R3, P0, R3, R2, RZ ;  /* 0x0000000203037210 */ /* 0x000fe40007f1e0ff */
[----:B------:R-:W5:Y:S02]  /*0880*/  LDG.E.64.CONSTANT R34, desc[UR12][R34.64] ;  /* 0x0000000c22227981 */ /* 0x000f64000c1e9b00 */
[----:B------:R-:W-:Y:S01]  /*0890*/  IADD3.X R4, RZ, R0, RZ, P0, !PT ;  /* 0x00000000ff047210 */ /* 0x000fe200007fe4ff */
[----:B------:R-:W-:-:S03]  /*08a0*/  IMAD.SHL.U32 R54, R3, 0x2, RZ ;  /* 0x0000000203367824 */ /* 0x000fc600078e00ff */
[----:B------:R-:W-:Y:S02]  /*08b0*/  SHF.L.U64.HI R55, R3, 0x1, R4 ;  /* 0x0000000103377819 */ /* 0x000fe40000010204 */
[C---:B------:R-:W-:Y:S02]  /*08c0*/  IADD3 R36, P0, R54.reuse, UR18, RZ ;  /* 0x0000001236247c10 */ /* 0x040fe4000ff1e0ff */
[----:B------:R-:W-:Y:S02]  /*08d0*/  IADD3 R38, P1, R54, UR20, RZ ;  /* 0x0000001436267c10 */ /* 0x000fe4000ff3e0ff */
[C---:B------:R-:W-:Y:S02]  /*08e0*/  IADD3.X R37, R55.reuse, UR19, RZ, P0, !PT ;  /* 0x0000001337257c10 */ /* 0x040fe400087fe4ff */
[----:B------:R-:W-:-:S04]  /*08f0*/  IADD3.X R39, R55, UR21, RZ, P1, !PT ;  /* 0x0000001537277c10 */ /* 0x000fc80008ffe4ff */
[----:B------:R-:W5:Y:S01]  /*0900*/  LDG.E.64.CONSTANT R36, desc[UR12][R36.64] ;  /* 0x0000000c24247981 */ /* 0x000f62000c1e9b00 */
[----:B------:R-:W-:-:S03]  /*0910*/  IADD3 R5, R5, 0x7800, RZ ;  /* 0x0000780005057810 */ /* 0x000fc60007ffe0ff */
[----:B------:R-:W5:Y:S01]  /*0920*/  LDG.E.64.CONSTANT R38, desc[UR12][R38.64] ;  /* 0x0000000c26267981 */ /* 0x000f62000c1e9b00 */
        /* <DEDUP_REMOVED lines=9> */
[----:B------:R-:W5:Y:S04]  /*09c0*/  LDG.E.64.CONSTANT R42, desc[UR12][R42.64] ;  /* 0x0000000c2a2a7981 */ /* 0x000f68000c1e9b00 */
[----:B------:R1:W-:Y:S01]  /*09d0*/  STL [R1], R9 ;  /* 0x0000000901007387 */ /* 0x0003e20000100800 */
[----:B--2---:R-:W-:-:S06]  /*09e0*/  FADD.FTZ R2, R25, UR9 ;  /* 0x0000000919027e21 */ /* 0x004fcc0008010000 */
[----:B------:R-:W2:Y:S01]  /*09f0*/  MUFU.RSQ R2, R2 ;  /* 0x0000000200027308 */ /* 0x000ea20000001400 */
[C---:B---3--:R-:W-:Y:S02]  /*0a00*/  PRMT R4, R28.reuse, 0x7632, R4 ;  /* 0x000076321c047816 */ /* 0x048fe40000000004 */
[----:B------:R-:W-:Y:S02]  /*0a10*/  SHF.L.U32 R5, R28, 0x10, RZ ;  /* 0x000000101c057819 */ /* 0x000fe400000006ff */
[----:B0-----:R-:W-:-:S03]  /*0a20*/  SHF.L.U32 R7, R4, 0x10, RZ ;  /* 0x0000001004077819 */ /* 0x001fc600000006ff */
[----:B------:R-:W-:Y:S01]  /*0a30*/  FADD.FTZ R5, -R24, R5 ;  /* 0x0000000518057221 */ /* 0x000fe20000010100 */
[C---:B----4-:R-:W-:Y:S01]  /*0a40*/  PRMT R14, R30.reuse, 0x7632, R14 ;  /* 0x000076321e0e7816 */ /* 0x050fe2000000000e */
[----:B------:R-:W-:Y:S01]  /*0a50*/  IMAD.U32 R0, R30, 0x10000, RZ ;  /* 0x000100001e007824 */ /* 0x000fe200078e00ff */
[C---:B-----5:R-:W-:Y:S01]  /*0a60*/  PRMT R13, R26.reuse, 0x7632, R13 ;  /* 0x000076321a0d7816 */ /* 0x060fe2000000000d */
[----:B------:R-:W-:Y:S01]  /*0a70*/  IMAD.U32 R3, R26, 0x10000, RZ ;  /* 0x000100001a037824 */ /* 0x000fe200078e00ff */
[----:B------:R-:W-:Y:S01]  /*0a80*/  SHF.L.U32 R14, R14, 0x10, RZ ;  /* 0x000000100e0e7819 */ /* 0x000fe200000006ff */
[----:B------:R-:W-:Y:S01]  /*0a90*/  FADD.FTZ R7, -R24, R7 ;  /* 0x0000000718077221 */ /* 0x000fe20000010100 */
[----:B--2---:R-:W-:Y:S01]  /*0aa0*/  FMUL.FTZ R51, R2, R5 ;  /* 0x0000000502337220 */ /* 0x004fe20000410000 */
[----:B------:R-:W-:Y:S02]  /*0ab0*/  IMAD.U32 R13, R13, 0x10000, RZ ;  /* 0x000100000d0d7824 */ /* 0x000fe400078e00ff */
[----:B------:R-:W-:Y:S01]  /*0ac0*/  FMUL.FTZ R4, R0, R3 ;  /* 0x0000000300047220 */ /* 0x000fe20000410000 */
[----:B------:R-:W-:Y:S01]  /*0ad0*/  FMUL.FTZ R25, R2, R7 ;  /* 0x0000000702197220 */ /* 0x000fe20000410000 */
[----:B-1----:R-:W-:Y:S01]  /*0ae0*/  SHF.L.U32 R9, R29, 0x10, RZ ;  /* 0x000000101d097819 */ /* 0x002fe200000006ff */
[----:B------:R-:W-:Y:S01]  /*0af0*/  FMUL.FTZ R5, R14, R13 ;  /* 0x0000000d0e057220 */ /* 0x000fe20000410000 */
[----:B------:R-:W-:Y:S01]  /*0b00*/  FFMA.FTZ R4, R51, R4, RZ ;  /* 0x0000000433047223 */ /* 0x000fe200000100ff */
[----:B------:R-:W-:-:S02]  /*0b10*/  PRMT R6, R29, 0x7632, R6 ;  /* 0x000076321d067816 */ /* 0x000fc40000000006 */
[----:B------:R-:W-:Y:S01]  /*0b20*/  PRMT R45, R27, 0x7632, R45 ;  /* 0x000076321b2d7816 */ /* 0x000fe2000000002d */
[----:B------:R-:W-:Y:S01]  /*0b30*/  FFMA.FTZ R7, R25, R5, R4 ;  /* 0x0000000519077223 */ /* 0x000fe20000010004 */
[----:B------:R-:W-:Y:S01]  /*0b40*/  IMAD.U32 R4, R27, 0x10000, RZ ;  /* 0x000100001b047824 */ /* 0x000fe200078e00ff */
[C---:B------:R-:W-:Y:S01]  /*0b50*/  PRMT R10, R31.reuse, 0x7632, R10 ;  /* 0x000076321f0a7816 */ /* 0x040fe2000000000a */
[----:B------:R-:W-:Y:S02]  /*0b60*/  IMAD.U32 R5, R31, 0x10000, RZ ;  /* 0x000100001f057824 */ /* 0x000fe400078e00ff */
[----:B------:R-:W-:Y:S01]  /*0b70*/  FADD.FTZ R9, -R24, R9 ;  /* 0x0000000918097221 */ /* 0x000fe20000010100 */
[----:B------:R-:W-:Y:S01]  /*0b80*/  IMAD.U32 R11, R6, 0x10000, RZ ;  /* 0x00010000060b7824 */ /* 0x000fe200078e00ff */
[----:B------:R-:W-:Y:S01]  /*0b90*/  SHF.L.U32 R45, R45, 0x10, RZ ;  /* 0x000000102d2d7819 */ /* 0x000fe200000006ff */
[----:B------:R-:W-:Y:S01]  /*0ba0*/  FMUL.FTZ R6, R5, R4 ;  /* 0x0000000405067220 */ /* 0x000fe20000410000 */
[----:B------:R-:W-:Y:S01]  /*0bb0*/  SHF.L.U32 R10, R10, 0x10, RZ ;  /* 0x000000100a0a7819 */ /* 0x000fe200000006ff */
[----:B------:R-:W-:Y:S01]  /*0bc0*/  FMUL.FTZ R50, R2, R9 ;  /* 0x0000000902327220 */ /* 0x000fe20000410000 */
[----:B------:R-:W-:Y:S01]  /*0bd0*/  FADD.FTZ R11, -R24, R11 ;  /* 0x0000000b180b7221 */ /* 0x000fe20000010100 */
[----:B------:R-:W-:Y:S01]  /*0be0*/  IMAD.MOV.U32 R9, RZ, RZ, 0x28 ;  /* 0x00000028ff097424 */ /* 0x000fe200078e00ff */
[----:B------:R-:W-:Y:S01]  /*0bf0*/  SHF.L.U32 R49, R32, 0x10, RZ ;  /* 0x0000001020317819 */ /* 0x000fe200000006ff */
[----:B------:R-:W-:Y:S01]  /*0c00*/  FFMA.FTZ R7, R50, R6, R7 ;  /* 0x0000000632077223 */ /* 0x000fe20000010007 */
[----:B------:R-:W-:Y:S01]  /*0c10*/  FMUL.FTZ R6, R10, R45 ;  /* 0x0000002d0a067220 */ /* 0x000fe20000410000 */
[----:B------:R-:W-:Y:S01]  /*0c20*/  FMUL.FTZ R60, R2, R11 ;  /* 0x0000000b023c7220 */ /* 0x000fe20000410000 */
[----:B------:R-:W-:Y:S01]  /*0c30*/  PRMT R8, R32, 0x7632, R8 ;  /* 0x0000763220087816 */ /* 0x000fe20000000008 */
[----:B------:R-:W-:Y:S01]  /*0c40*/  IMAD R44, R44, R9, UR8 ;  /* 0x000000082c2c7e24 */ /* 0x000fe2000f8e0209 */
[----:B------:R-:W-:Y:S01]  /*0c50*/  PRMT R9, R34, 0x7632, R9 ;  /* 0x0000763222097816 */ /* 0x000fe20000000009 */
[----:B------:R-:W-:Y:S01]  /*0c60*/  FFMA.FTZ R7, R60, R6, R7 ;  /* 0x000000063c077223 */ /* 0x000fe20000010007 */
[----:B------:R-:W-:-:S02]  /*0c70*/  IMAD.U32 R6, R34, 0x10000, RZ ;  /* 0x0001000022067824 */ /* 0x000fc400078e00ff */
[----:B------:R-:W-:Y:S01]  /*0c80*/  FADD.FTZ R49, -R24, R49 ;  /* 0x0000003118317221 */ /* 0x000fe20000010100 */
[----:B------:R-:W-:Y:S01]  /*0c90*/  SHF.L.U32 R8, R8, 0x10, RZ ;  /* 0x0000001008087819 */ /* 0x000fe200000006ff */
[----:B------:R-:W-:Y:S02]  /*0ca0*/  IMAD.U32 R9, R9, 0x10000, RZ ;  /* 0x0001000009097824 */ /* 0x000fe400078e00ff */
[----:B------:R-:W-:Y:S01]  /*0cb0*/  FMUL.FTZ R12, R3, R6 ;  /* 0x00000006030c7220 */ /* 0x000fe20000410000 */
[----:B------:R-:W-:Y:S01]  /*0cc0*/  FMUL.FTZ R49, R2, R49 ;  /* 0x0000003102317220 */ /* 0x000fe20000410000 */
[----:B------:R-:W-:Y:S01]  /*0cd0*/  FADD.FTZ R8, -R24, R8 ;  /* 0x0000000818087221 */ /* 0x000fe20000010100 */
[----:B------:R-:W-:Y:S02]  /*0ce0*/  FFMA.FTZ R11, R0, R3, RZ ;  /* 0x00000003000b7223 */ /* 0x000fe400000100ff */
[----:B------:R-:W-:Y:S01]  /*0cf0*/  FFMA.FTZ R7, R49, R12, R7 ;  /* 0x0000000c31077223 */ /* 0x000fe20000010007 */
[----:B------:R-:W-:Y:S01]  /*0d00*/  FMUL.FTZ R12, R13, R9 ;  /* 0x000000090d0c7220 */ /* 0x000fe20000410000 */
[----:B------:R-:W-:Y:S01]  /*0d10*/  FMUL.FTZ R8, R2, R8 ;  /* 0x0000000802087220 */ /* 0x000fe20000410000 */
[C---:B------:R-:W-:Y:S01]  /*0d20*/  FFMA.FTZ R11, R14.reuse, R13, R11 ;  /* 0x0000000d0e0b7223 */ /* 0x040fe2000001000b */
[----:B------:R-:W-:Y:S01]  /*0d30*/  FADD.FTZ R47, R14, R19 ;  /* 0x000000130e2f7221 */ /* 0x000fe20000010000 */
[----:B------:R-:W-:Y:S01]  /*0d40*/  FFMA.FTZ R18, R25, R14, R18 ;  /* 0x0000000e19127223 */ /* 0x000fe20000010012 */
[C---:B------:R-:W-:Y:S01]  /*0d50*/  IMAD.U32 R48, R33.reuse, 0x10000, RZ ;  /* 0x0001000021307824 */ /* 0x040fe200078e00ff */
[----:B------:R-:W-:Y:S01]  /*0d60*/  PRMT R14, R33, 0x7632, R14 ;  /* 0x00007632210e7816 */ /* 0x000fe2000000000e */
[----:B------:R-:W-:Y:S01]  /*0d70*/  FFMA.FTZ R19, R8, R12, R7 ;  /* 0x0000000c08137223 */ /* 0x000fe20000010007 */
[C---:B------:R-:W-:Y:S01]  /*0d80*/  SHF.L.U32 R7, R35.reuse, 0x10, RZ ;  /* 0x0000001023077819 */ /* 0x040fe200000006ff */
[----:B------:R-:W-:Y:S01]  /*0d90*/  FADD.FTZ R48, -R24, R48 ;  /* 0x0000003018307221 */ /* 0x000fe20000010100 */
[----:B------:R-:W-:Y:S01]  /*0da0*/  PRMT R12, R35, 0x7632, R12 ;  /* 0x00007632230c7816 */ /* 0x000fe2000000000c */
[----:B------:R-:W-:Y:S01]  /*0db0*/  FFMA.FTZ R11, R5, R4, R11 ;  /* 0x00000004050b7223 */ /* 0x000fe2000001000b */
[----:B------:R-:W-:-:S02]  /*0dc0*/  IMAD.U32 R14, R14, 0x10000, RZ ;  /* 0x000100000e0e7824 */ /* 0x000fc400078e00ff */
[----:B------:R-:W-:Y:S01]  /*0dd0*/  FFMA.FTZ R60, R60, R10, R22 ;  /* 0x0000000a3c3c7223 */ /* 0x000fe20000010016 */
[----:B------:R-:W-:Y:S01]  /*0de0*/  FADD.FTZ R58, R10, R23 ;  /* 0x000000170a3a7221 */ /* 0x000fe20000010000 */
[----:B------:R-:W-:Y:S01]  /*0df0*/  FMUL.FTZ R22, R4, R7 ;  /* 0x0000000704167220 */ /* 0x000fe20000410000 */
[----:B------:R-:W-:Y:S01]  /*0e00*/  FMUL.FTZ R48, R2, R48 ;  /* 0x0000003002307220 */ /* 0x000fe20000410000 */
[----:B------:R-:W-:Y:S01]  /*0e10*/  SHF.L.U32 R12, R12, 0x10, RZ ;  /* 0x000000100c0c7819 */ /* 0x000fe200000006ff */
[----:B------:R-:W-:Y:S01]  /*0e20*/  FFMA.FTZ R23, R10, R45, R11 ;  /* 0x0000002d0a177223 */ /* 0x000fe2000001000b */
[----:B------:R-:W-:Y:S01]  /*0e30*/  FADD.FTZ R11, -R24, R14 ;  /* 0x0000000e180b7221 */ /* 0x000fe20000010100 */
[----:B------:R-:W-:Y:S02]  /*0e40*/  IMAD.U32 R25, R36, 0x10000, RZ ;  /* 0x0001000024197824 */ /* 0x000fe400078e00ff */
[----:B------:R-:W-:Y:S01]  /*0e50*/  FFMA.FTZ R19, R48, R22, R19 ;  /* 0x0000001630137223 */ /* 0x000fe20000010013 */
[----:B------:R-:W-:Y:S01]  /*0e60*/  FFMA.FTZ R22, R8, R9, R18 ;  /* 0x0000000908167223 */ /* 0x000fe20000010012 */
[----:B------:R-:W-:Y:S01]  /*0e70*/  FMUL.FTZ R10, R45, R12 ;  /* 0x0000000c2d0a7220 */ /* 0x000fe20000410000 */
[----:B------:R-:W-:Y:S01]  /*0e80*/  FMUL.FTZ R11, R2, R11 ;  /* 0x0000000b020b7220 */ /* 0x000fe20000410000 */
[----:B------:R-:W-:Y:S01]  /*0e90*/  PRMT R14, R36, 0x7632, R14 ;  /* 0x00007632240e7816 */ /* 0x000fe2000000000e */
[----:B------:R-:W-:Y:S01]  /*0ea0*/  FADD.FTZ R25, -R24, R25 ;  /* 0x0000001918197221 */ /* 0x000fe20000010100 */
[C---:B------:R-:W-:Y:S01]  /*0eb0*/  SHF.L.U32 R8, R38.reuse, 0x10, RZ ;  /* 0x0000001026087819 */ /* 0x040fe200000006ff */
[----:B------:R-:W-:Y:S01]  /*0ec0*/  FFMA.FTZ R23, R3, R6, R23 ;  /* 0x0000000603177223 */ /* 0x000fe20000010017 */
[----:B------:R-:W-:Y:S01]  /*0ed0*/  FFMA.FTZ R19, R11, R10, R19 ;  /* 0x0000000a0b137223 */ /* 0x000fe20000010013 */
[----:B------:R-:W-:Y:S01]  /*0ee0*/  PRMT R18, R38, 0x7632, R18 ;  /* 0x0000763226127816 */ /* 0x000fe20000000012 */
[----:B------:R-:W-:-:S02]  /*0ef0*/  IMAD.U32 R14, R14, 0x10000, RZ ;  /* 0x000100000e0e7824 */ /* 0x000fc400078e00ff */
[----:B------:R-:W-:Y:S01]  /*0f00*/  FMUL.FTZ R10, R3, R8 ;  /* 0x00000008030a7220 */ /* 0x000fe20000410000 */
[----:B------:R-:W-:Y:S01]  /*0f10*/  FMUL.FTZ R25, R2, R25 ;  /* 0x0000001902197220 */ /* 0x000fe20000410000 */
[----:B------:R-:W-:Y:S01]  /*0f20*/  FFMA.FTZ R23, R13, R9, R23 ;  /* 0x000000090d177223 */ /* 0x000fe20000010017 */
[----:B------:R-:W-:Y:S01]  /*0f30*/  SHF.L.U32 R18, R18, 0x10, RZ ;  /* 0x0000001012127819 */ /* 0x000fe200000006ff */
[----:B------:R-:W-:Y:S01]  /*0f40*/  FADD.FTZ R14, -R24, R14 ;  /* 0x0000000e180e7221 */ /* 0x000fe20000010100 */
[----:B------:R-:W-:Y:S01]  /*0f50*/  FFMA.FTZ R19, R25, R10, R19 ;  /* 0x0000000a19137223 */ /* 0x000fe20000010013 */
[----:B------:R-:W-:Y:S01]  /*0f60*/  FFMA.FTZ R23, R4, R7, R23 ;  /* 0x0000000704177223 */ /* 0x000fe20000010017 */
[C---:B------:R-:W-:Y:S01]  /*0f70*/  IMAD.U32 R10, R37.reuse, 0x10000, RZ ;  /* 0x00010000250a7824 */ /* 0x040fe200078e00ff */
[----:B------:R-:W-:Y:S01]  /*0f80*/  PRMT R59, R37, 0x7632, R59 ;  /* 0x00007632253b7816 */ /* 0x000fe2000000003b */
[----:B------:R-:W-:Y:S01]  /*0f90*/  FFMA.FTZ R60, R11, R12, R60 ;  /* 0x0000000c0b3c7223 */ /* 0x000fe2000001003c */
[----:B------:R-:W-:Y:S01]  /*0fa0*/  FADD.FTZ R47, R47, R9 ;  /* 0x000000092f2f7221 */ /* 0x000fe20000010000 */
[----:B------:R-:W-:Y:S01]  /*0fb0*/  FADD.FTZ R58, R58, R12 ;  /* 0x0000000c3a3a7221 */ /* 0x000fe20000010000 */
[----:B------:R-:W-:Y:S01]  /*0fc0*/  FMUL.FTZ R11, R13, R18 ;  /* 0x000000120d0b7220 */ /* 0x000fe20000410000 */
[----:B------:R-:W-:Y:S01]  /*0fd0*/  FMUL.FTZ R14, R2, R14 ;  /* 0x0000000e020e7220 */ /* 0x000fe20000410000 */
[----:B------:R-:W-:Y:S01]  /*0fe0*/  SHF.L.U32 R9, R39, 0x10, RZ ;  /* 0x0000001027097819 */ /* 0x000fe200000006ff */
[----:B------:R-:W-:Y:S01]  /*0ff0*/  FFMA.FTZ R12, R45, R12, R23 ;  /* 0x0000000c2d0c7223 */ /* 0x000fe20000010017 */
[----:B------:R-:W-:Y:S01]  /*1000*/  PRMT R57, R39, 0x7632, R57 ;  /* 0x0000763227397816 */ /* 0x000fe20000000039 */
[----:B------:R-:W-:Y:S01]  /*1010*/  FADD.FTZ R10, -R24, R10 ;  /* 0x0000000a180a7221 */ /* 0x000fe20000010100 */
[----:B------:R-:W-:-:S02]  /*1020*/  IMAD.U32 R59, R59, 0x10000, RZ ;  /* 0x000100003b3b7824 */ /* 0x000fc400078e00ff */
[----:B------:R-:W-:Y:S01]  /*1030*/  FFMA.FTZ R19, R14, R11, R19 ;  /* 0x0000000b0e137223 */ /* 0x000fe20000010013 */
[----:B------:R-:W-:Y:S01]  /*1040*/  FFMA.FTZ R12, R3, R8, R12 ;  /* 0x00000008030c7223 */ /* 0x000fe2000001000c */
[----:B------:R-:W-:Y:S01]  /*1050*/  SHF.L.U32 R57, R57, 0x10, RZ ;  /* 0x0000001039397819 */ /* 0x000fe200000006ff */
[----:B------:R-:W-:Y:S01]  /*1060*/  FMUL.FTZ R11, R4, R9 ;  /* 0x00000009040b7220 */ /* 0x000fe20000410000 */
[----:B------:R-:W-:Y:S01]  /*1070*/  FMUL.FTZ R10, R2, R10 ;  /* 0x0000000a020a7220 */ /* 0x000fe20000410000 */
[----:B------:R-:W-:Y:S01]  /*1080*/  FADD.FTZ R59, -R24, R59 ;  /* 0x0000003b183b7221 */ /* 0x000fe20000010100 */
[-C--:B------:R-:W-:Y:S01]  /*1090*/  FFMA.FTZ R14, R14, R18.reuse, R22 ;  /* 0x000000120e0e7223 */ /* 0x080fe20000010016 */
[----:B------:R-:W-:Y:S01]  /*10a0*/  FADD.FTZ R47, R47, R18 ;  /* 0x000000122f2f7221 */ /* 0x000fe20000010000 */
[----:B------:R-:W-:Y:S01]  /*10b0*/  FFMA.FTZ R18, R13, R18, R12 ;  /* 0x000000120d127223 */ /* 0x000fe2000001000c */
[----:B------:R-:W-:Y:S01]  /*10c0*/  FFMA.FTZ R19, R10, R11, R19 ;  /* 0x0000000b0a137223 */ /* 0x000fe20000010013 */
[----:B------:R-:W-:Y:S01]  /*10d0*/  FMUL.FTZ R11, R45, R57 ;  /* 0x000000392d0b7220 */ /* 0x000fe20000410000 */
[----:B------:R-:W-:Y:S01]  /*10e0*/  FMUL.FTZ R59, R2, R59 ;  /* 0x0000003b023b7220 */ /* 0x000fe20000410000 */
[----:B------:R-:W-:Y:S01]  /*10f0*/  PRMT R23, R40, 0x7632, R23 ;  /* 0x0000763228177816 */ /* 0x000fe20000000017 */
[----:B------:R-:W-:Y:S01]  /*1100*/  FFMA.FTZ R18, R4, R9, R18 ;  /* 0x0000000904127223 */ /* 0x000fe20000010012 */
[----:B------:R-:W-:-:S02]  /*1110*/  IMAD.U32 R12, R40, 0x10000, RZ ;  /* 0x00010000280c7824 */ /* 0x000fc400078e00ff */
[----:B------:R-:W-:Y:S01]  /*1120*/  FFMA.FTZ R19, R59, R11, R19 ;  /* 0x0000000b3b137223 */ /* 0x000fe20000010013 */
[C---:B------:R-:W-:Y:S01]  /*1130*/  SHF.L.U32 R11, R42.reuse, 0x10, RZ ;  /* 0x000000102a0b7819 */ /* 0x040fe200000006ff */
[----:B------:R-:W-:Y:S01]  /*1140*/  FFMA.FTZ R18, R45, R57, R18 ;  /* 0x000000392d127223 */ /* 0x000fe20000010012 */
[----:B------:R-:W-:Y:S01]  /*1150*/  PRMT R46, R42, 0x7632, R46 ;  /* 0x000076322a2e7816 */ /* 0x000fe2000000002e */
[----:B------:R-:W-:Y:S01]  /*1160*/  FADD.FTZ R12, -R24, R12 ;  /* 0x0000000c180c7221 */ /* 0x000fe20000010100 */
[----:B------:R-:W-:Y:S01]  /*1170*/  IMAD.U32 R23, R23, 0x10000, RZ ;  /* 0x0001000017177824 */ /* 0x000fe200078e00ff */
[----:B------:R0:W-:Y:S01]  /*1180*/  STL [R1+0xc], R14 ;  /* 0x00000c0e01007387 */ /* 0x0001e20000100800 */
[----:B------:R-:W-:Y:S01]  /*1190*/  SHF.L.U32 R46, R46, 0x10, RZ ;  /* 0x000000102e2e7819 */ /* 0x000fe200000006ff */
[----:B------:R-:W-:Y:S01]  /*11a0*/  FFMA.FTZ R18, R3, R11, R18 ;  /* 0x0000000b03127223 */ /* 0x000fe20000010012 */
[----:B------:R-:W-:Y:S01]  /*11b0*/  FMUL.FTZ R12, R2, R12 ;  /* 0x0000000c020c7220 */ /* 0x000fe20000410000 */
[----:B------:R-:W-:-:S02]  /*11c0*/  FADD.FTZ R23, -R24, R23 ;  /* 0x0000001718177221 */ /* 0x000fc40000010100 */
[-C--:B------:R-:W-:Y:S01]  /*11d0*/  FFMA.FTZ R18, R13, R46.reuse, R18 ;  /* 0x0000002e0d127223 */ /* 0x080fe20000010012 */
[----:B0-----:R-:W-:Y:S01]  /*11e0*/  FMUL.FTZ R14, R3, R11 ;  /* 0x0000000b030e7220 */ /* 0x001fe20000410000 */
[----:B------:R-:W-:Y:S01]  /*11f0*/  FMUL.FTZ R13, R13, R46 ;  /* 0x0000002e0d0d7220 */ /* 0x000fe20000410000 */
[----:B------:R-:W-:Y:S02]  /*1200*/  FMUL.FTZ R23, R2, R23 ;  /* 0x0000001702177220 */ /* 0x000fe40000410000 */
[----:B------:R-:W-:Y:S01]  /*1210*/  FFMA.FTZ R19, R12, R14, R19 ;  /* 0x0000000e0c137223 */ /* 0x000fe20000010013 */
[----:B------:R-:W-:Y:S01]  /*1220*/  IMAD.U32 R14, R41, 0x10000, RZ ;  /* 0x00010000290e7824 */ /* 0x000fe200078e00ff */
[----:B------:R-:W-:Y:S02]  /*1230*/  PRMT R22, R43, 0x7632, R22 ;  /* 0x000076322b167816 */ /* 0x000fe40000000016 */
[----:B------:R-:W-:Y:S01]  /*1240*/  FFMA.FTZ R19, R23, R13, R19 ;  /* 0x0000000d17137223 */ /* 0x000fe20000010013 */
[----:B------:R-:W-:Y:S01]  /*1250*/  FADD.FTZ R14, -R24, R14 ;  /* 0x0000000e180e7221 */ /* 0x000fe20000010100 */
[----:B------:R-:W-:Y:S01]  /*1260*/  IMAD.U32 R13, R43, 0x10000, RZ ;  /* 0x000100002b0d7824 */ /* 0x000fe200078e00ff */
[----:B------:R-:W-:-:S02]  /*1270*/  SHF.L.U32 R22, R22, 0x10, RZ ;  /* 0x0000001016167819 */ /* 0x000fc400000006ff */
[----:B------:R-:W-:Y:S01]  /*1280*/  FMUL.FTZ R14, R2, R14 ;  /* 0x0000000e020e7220 */ /* 0x000fe20000410000 */
[CC--:B------:R-:W-:Y:S01]  /*1290*/  FMUL.FTZ R61, R4.reuse, R13.reuse ;  /* 0x0000000d043d7220 */ /* 0x0c0fe20000410000 */
[----:B------:R-:W-:-:S03]  /*12a0*/  FFMA.FTZ R18, R4, R13, R18 ;  /* 0x0000000d04127223 */ /* 0x000fc60000010012 */
[----:B------:R-:W-:Y:S01]  /*12b0*/  FFMA.FTZ R19, R14, R61, R19 ;  /* 0x0000003d0e137223 */ /* 0x000fe20000010013 */
[CC--:B------:R-:W-:Y:S01]  /*12c0*/  FMUL.FTZ R61, R45.reuse, R22.reuse ;  /* 0x000000162d3d7220 */ /* 0x0c0fe20000410000 */
[----:B------:R-:W-:Y:S02]  /*12d0*/  FFMA.FTZ R18, R45, R22, R18 ;  /* 0x000000162d127223 */ /* 0x000fe40000010012 */
[----:B------:R-:W2:Y:S01]  /*12e0*/  LDL.LU R45, [R1+0xc] ;  /* 0x00000c00012d7983 */ /* 0x000ea20000300800 */
[----:B------:R-:W-:Y:S02]  /*12f0*/  LEA R15, R15, R44, 0x3 ;  /* 0x0000002c0f0f7211 */ /* 0x000fe400078e18ff */
[----:B------:R-:W-:-:S04]  /*1300*/  PRMT R44, R41, 0x7632, R44 ;  /* 0x00007632292c7816 */ /* 0x000fc8000000002c */
[----:B------:R-:W-:-:S05]  /*1310*/  SHF.L.U32 R44, R44, 0x10, RZ ;  /* 0x000000102c2c7819 */ /* 0x000fca00000006ff */
[----:B------:R-:W-:-:S04]  /*1320*/  FADD.FTZ R44, -R24, R44 ;  /* 0x0000002c182c7221 */ /* 0x000fc80000010100 */
[----:B------:R-:W-:Y:S01]  /*1330*/  FMUL.FTZ R44, R2, R44 ;  /* 0x0000002c022c7220 */ /* 0x000fe20000410000 */
[----:B------:R-:W-:-:S03]  /*1340*/  UIADD3 UR9, UP0, UR11, 0x10, URZ ;  /* 0x000000100b097890 */ /* 0x000fc6000ff1e03f */
[----:B------:R-:W-:Y:S02]  /*1350*/  FFMA.FTZ R19, R44, R61, R19 ;  /* 0x0000003d2c137223 */ /* 0x000fe40000010013 */
[----:B------:R-:W0:Y:S01]  /*1360*/  S2R R61, SR_TID.X ;  /* 0x00000000003d7919 */ /* 0x000e220000002100 */
[----:B------:R-:W-:Y:S02]  /*1370*/  UIADD3.X UR10, URZ, UR5, URZ, UP0, !UPT ;  /* 0x000000053f0a7290 */ /* 0x000fe400087fe43f */
[----:B------:R-:W-:-:S04]  /*1380*/  UISETP.GE.U32.AND UP0, UPT, UR9, UR16, UPT ;  /* 0x000000100900728c */ /* 0x000fc8000bf06070 */
[----:B------:R-:W-:Y:S01]  /*1390*/  UISETP.GE.AND.EX UP0, UPT, UR10, UR7, UPT, UP0 ;  /* 0x000000070a00728c */ /* 0x000fe2000bf06300 */
[----:B------:R-:W-:Y:S01]  /*13a0*/  FADD.FTZ R17, R0, R17 ;  /* 0x0000001100117221 */ /* 0x000fe20000010000 */
[----:B------:R-:W-:Y:S01]  /*13b0*/  FFMA.FTZ R16, R51, R0, R16 ;  /* 0x0000000033107223 */ /* 0x000fe20000010010 */
[----:B------:R-:W-:-:S03]  /*13c0*/  FADD.FTZ R21, R5, R21 ;  /* 0x0000001505157221 */ /* 0x000fc60000010000 */
[----:B------:R-:W-:Y:S01]  /*13d0*/  PLOP3.LUT P0, PT, PT, PT, UP0, 0x80, 0x0 ;  /* 0x000000000000781c */ /* 0x000fe20003f0f008 */
[----:B------:R-:W-:Y:S01]  /*13e0*/  FFMA.FTZ R20, R50, R5, R20 ;  /* 0x0000000532147223 */ /* 0x000fe20000010014 */
[----:B------:R-:W-:Y:S01]  /*13f0*/  FADD.FTZ R17, R17, R6 ;  /* 0x0000000611117221 */ /* 0x000fe20000010000 */
[----:B------:R-:W-:Y:S01]  /*1400*/  FADD.FTZ R21, R21, R7 ;  /* 0x0000000715157221 */ /* 0x000fe20000010000 */
[----:B------:R-:W-:Y:S01]  /*1410*/  FFMA.FTZ R16, R49, R6, R16 ;  /* 0x0000000631107223 */ /* 0x000fe20000010010 */
[----:B------:R-:W-:Y:S01]  /*1420*/  FFMA.FTZ R20, R48, R7, R20 ;  /* 0x0000000730147223 */ /* 0x000fe20000010014 */
[----:B------:R-:W-:Y:S01]  /*1430*/  FADD.FTZ R58, R58, R57 ;  /* 0x000000393a3a7221 */ /* 0x000fe20000010000 */
[----:B------:R-:W-:Y:S01]  /*1440*/  FFMA.FTZ R60, R59, R57, R60 ;  /* 0x000000393b3c7223 */ /* 0x000fe2000001003c */
[----:B------:R1:W-:Y:S01]  /*1450*/  STS.64 [R15], R18 ;  /* 0x000000120f007388 */ /* 0x0003e20000000a00 */
[----:B------:R-:W-:Y:S01]  /*1460*/  FADD.FTZ R17, R17, R8 ;  /* 0x0000000811117221 */ /* 0x000fe20000010000 */
[----:B------:R-:W-:Y:S01]  /*1470*/  FADD.FTZ R21, R21, R9 ;  /* 0x0000000915157221 */ /* 0x000fe20000010000 */
[----:B------:R-:W-:Y:S01]  /*1480*/  FFMA.FTZ R16, R25, R8, R16 ;  /* 0x0000000819107223 */ /* 0x000fe20000010010 */
[----:B------:R-:W-:Y:S01]  /*1490*/  FFMA.FTZ R20, R10, R9, R20 ;  /* 0x000000090a147223 */ /* 0x000fe20000010014 */
[----:B------:R-:W-:Y:S01]  /*14a0*/  FADD.FTZ R17, R17, R11 ;  /* 0x0000000b11117221 */ /* 0x000fe20000010000 */
[----:B------:R-:W-:Y:S01]  /*14b0*/  FADD.FTZ R21, R21, R13 ;  /* 0x0000000d15157221 */ /* 0x000fe20000010000 */
[----:B------:R-:W-:Y:S01]  /*14c0*/  FFMA.FTZ R16, R12, R11, R16 ;  /* 0x0000000b0c107223 */ /* 0x000fe20000010010 */
[----:B------:R-:W-:Y:S01]  /*14d0*/  FFMA.FTZ R20, R14, R13, R20 ;  /* 0x0000000d0e147223 */ /* 0x000fe20000010014 */
[----:B------:R-:W-:Y:S01]  /*14e0*/  BAR.SYNC.DEFER_BLOCKING 0x0 ;  /* 0x0000000000007b1d */ /* 0x000fe20000010000 */
[----:B0-----:R-:W-:Y:S01]  /*14f0*/  ISETP.GT.U32.AND P1, PT, R61, 0xf, PT ;  /* 0x0000000f3d00780c */ /* 0x001fe20003f24070 */
[----:B-1----:R-:W-:Y:S01]  /*1500*/  FADD.FTZ R19, R47, R46 ;  /* 0x0000002e2f137221 */ /* 0x002fe20000010000 */
[----:B--2---:R-:W-:Y:S01]  /*1510*/  FFMA.FTZ R18, R23, R46, R45 ;  /* 0x0000002e17127223 */ /* 0x004fe2000001002d */
[----:B------:R-:W-:Y:S01]  /*1520*/  FADD.FTZ R23, R58, R22 ;  /* 0x000000163a177221 */ /* 0x000fe20000010000 */
[----:B------:R-:W-:Y:S01]  /*1530*/  FFMA.FTZ R22, R44, R22, R60 ;  /* 0x000000162c167223 */ /* 0x000fe2000001003c */
[----:B------:R-:W-:Y:S08]  /*1540*/  @!P0 BRA `(.L_x_196) ;  /* 0x0000000000d48947 */ /* 0x000ff00003800000 */
[----:B------:R-:W2:Y:S04]  /*1550*/  LDL R46, [R1+0x20] ;  /* 0x00002000012e7983 */ /* 0x000ea80000100800 */
[----:B------:R-:W3:Y:S04]  /*1560*/  LDL R47, [R1+0x1c] ;  /* 0x00001c00012f7983 */ /* 0x000ee80000100800 */
[----:B------:R-:W4:Y:S04]  /*1570*/  LDL R59, [R1+0x18] ;  /* 0x00001800013b7983 */ /* 0x000f280000100800 */
[----:B------:R-:W5:Y:S01]  /*1580*/  LDL R57, [R1+0x14] ;  /* 0x0000140001397983 */ /* 0x000f620000100800 */
[----:B------:R-:W0:Y:S01]  /*1590*/  S2UR UR15, SR_CgaCtaId ;  /* 0x00000000000f79c3 */ /* 0x000e220000008800 */
[----:B------:R-:W-:Y:S01]  /*15a0*/  UMOV UR5, 0x400 ;  /* 0x0000040000057882 */ /* 0x000fe20000000000 */
[----:B------:R-:W-:Y:S01]  /*15b0*/  IMAD.SHL.U32 R44, R61, 0x2, RZ ;  /* 0x000000023d2c7824 */ /* 0x000fe200078e00ff */
[----:B------:R-:W1:Y:S04]  /*15c0*/  S2R R60, SR_TID.X ;  /* 0x00000000003c7919 */ /* 0x000e680000002100 */
[----:B------:R-:W-:Y:S01]  /*15d0*/  LOP3.LUT R44, R44, 0x18, RZ, 0xc0, !PT ;  /* 0x000000182c2c7812 */ /* 0x000fe200078ec0ff */
[----:B0-----:R-:W-:-:S06]  /*15e0*/  ULEA UR5, UR15, UR5, 0x18 ;  /* 0x000000050f057291 */ /* 0x001fcc000f8ec03f */
[----:B------:R-:W-:-:S04]  /*15f0*/  LEA R15, R61, UR5, 0x5 ;  /* 0x000000053d0f7c11 */ /* 0x000fc8000f8e28ff */
[----:B------:R-:W-:Y:S02]  /*1600*/  IADD3 R45, R15, R44, RZ ;  /* 0x0000002c0f2d7210 */ /* 0x000fe40007ffe0ff */
[----:B-1----:R-:W-:-:S03]  /*1610*/  SHF.R.S32.HI R58, RZ, 0x1f, R60 ;  /* 0x0000001fff3a7819 */ /* 0x002fc6000001143c */
[----:B------:R0:W-:Y:S01]  /*1620*/  STS.64 [R45], R16 ;  /* 0x000000102d007388 */ /* 0x0001e20000000a00 */
[----:B------:R-:W-:-:S04]  /*1630*/  LEA.HI R58, R58, R60, RZ, 0x2 ;  /* 0x0000003c3a3a7211 */ /* 0x000fc800078f10ff */
[----:B------:R-:W-:Y:S02]  /*1640*/  SHF.R.S32.HI R58, RZ, 0x2, R58 ;  /* 0x00000002ff3a7819 */ /* 0x000fe4000001143a */
[----:B0-----:R-:W-:-:S05]  /*1650*/  LOP3.LUT R45, R44, 0x8, RZ, 0x3c, !PT ;  /* 0x000000082c2d7812 */ /* 0x001fca00078e3cff */
[----:B------:R-:W-:-:S05]  /*1660*/  IMAD.IADD R45, R15, 0x1, R45 ;  /* 0x000000010f2d7824 */ /* 0x000fca00078e022d */
[----:B------:R0:W-:Y:S02]  /*1670*/  STS.64 [R45], R18 ;  /* 0x000000122d007388 */ /* 0x0001e40000000a00 */
[C---:B0-----:R-:W-:Y:S02]  /*1680*/  LOP3.LUT R45, R44.reuse, 0x10, RZ, 0x3c, !PT ;  /* 0x000000102c2d7812 */ /* 0x041fe400078e3cff */
[----:B------:R-:W-:Y:S02]  /*1690*/  LOP3.LUT R44, R44, 0x18, RZ, 0x3c, !PT ;  /* 0x000000182c2c7812 */ /* 0x000fe400078e3cff */
[----:B------:R-:W-:-:S03]  /*16a0*/  IADD3 R45, R15, R45, RZ ;  /* 0x0000002d0f2d7210 */ /* 0x000fc60007ffe0ff */
[----:B------:R-:W-:Y:S01]  /*16b0*/  IMAD.IADD R44, R15, 0x1, R44 ;  /* 0x000000010f2c7824 */ /* 0x000fe200078e022c */
[----:B------:R-:W-:Y:S01]  /*16c0*/  LEA R15, R58, UR5, 0x5 ;  /* 0x000000053a0f7c11 */ /* 0x000fe2000f8e28ff */
[----:B------:R-:W-:Y:S01]  /*16d0*/  STS.64 [R45], R20 ;  /* 0x000000142d007388 */ /* 0x000fe20000000a00 */
[----:B------:R-:W-:-:S03]  /*16e0*/  USHF.R.U32.HI UR5, URZ, 0x3, UR6 ;  /* 0x000000033f057899 */ /* 0x000fc60008011606 */
[----:B------:R2:W-:Y:S01]  /*16f0*/  STS.64 [R44], R22 ;  /* 0x000000162c007388 */ /* 0x0005e20000000a00 */
[----:B------:R-:W-:-:S04]  /*1700*/  USHF.L.U32 UR5, UR5, 0x4, URZ ;  /* 0x0000000405057899 */ /* 0x000fc8000800063f */
[----:B------:R-:W-:Y:S01]  /*1710*/  ULOP3.LUT UR5, UR5, 0xfffffff0, UR17, 0xe2, !UPT ;  /* 0xfffffff005057892 */ /* 0x000fe2000f8ee211 */
[----:B--2---:R-:W-:Y:S01]  /*1720*/  LEA R44, R46, R15, 0x3 ;  /* 0x0000000f2e2c7211 */ /* 0x004fe200078e18ff */
[----:B------:R-:W-:Y:S01]  /*1730*/  BAR.SYNC.DEFER_BLOCKING 0x0 ;  /* 0x0000000000007b1d */ /* 0x000fe20000010000 */
[----:B---3--:R-:W-:-:S05]  /*1740*/  IMAD R46, R47, 0x8, R15 ;  /* 0x000000082f2e7824 */ /* 0x008fca00078e020f */
[----:B------:R-:W0:Y:S04]  /*1750*/  LDS.64 R44, [R44] ;  /* 0x000000002c2c7984 */ /* 0x000e280000000a00 */
[----:B------:R-:W1:Y:S01]  /*1760*/  LDS.64 R46, [R46+0xa00] ;  /* 0x000a00002e2e7984 */ /* 0x000e620000000a00 */
[----:B0-----:R-:W-:Y:S01]  /*1770*/  FADD.FTZ R44, RZ, R44 ;  /* 0x0000002cff2c7221 */ /* 0x001fe20000010000 */
[----:B------:R-:W-:-:S03]  /*1780*/  FADD.FTZ R45, RZ, R45 ;  /* 0x0000002dff2d7221 */ /* 0x000fc60000010000 */
[----:B-1----:R-:W-:Y:S01]  /*1790*/  FADD.FTZ R46, R44, R46 ;  /* 0x0000002e2c2e7221 */ /* 0x002fe20000010000 */
[----:B----4-:R-:W-:Y:S01]  /*17a0*/  LEA R44, R59, R15, 0x3 ;  /* 0x0000000f3b2c7211 */ /* 0x010fe200078e18ff */
[----:B------:R-:W-:-:S05]  /*17b0*/  FADD.FTZ R47, R45, R47 ;  /* 0x0000002f2d2f7221 */ /* 0x000fca0000010000 */
[----:B------:R-:W0:Y:S02]  /*17c0*/  LDS.64 R44, [R44+0x1400] ;  /* 0x001400002c2c7984 */ /* 0x000e240000000a00 */
[----:B0-----:R-:W-:Y:S01]  /*17d0*/  FADD.FTZ R46, R46, R44 ;  /* 0x0000002c2e2e7221 */ /* 0x001fe20000010000 */
[----:B-----5:R-:W-:Y:S02]  /*17e0*/  IMAD R44, R57, 0x8, R15 ;  /* 0x00000008392c7824 */ /* 0x020fe400078e020f */
[----:B------:R-:W-:Y:S01]  /*17f0*/  FADD.FTZ R47, R47, R45 ;  /* 0x0000002d2f2f7221 */ /* 0x000fe20000010000 */
[----:B------:R-:W-:-:S03]  /*1800*/  MOV R15, UR5 ;  /* 0x00000005000f7c02 */ /* 0x000fc60008000f00 */
[----:B------:R-:W0:Y:S02]  /*1810*/  LDS.64 R44, [R44+0x1e00] ;  /* 0x001e00002c2c7984 */ /* 0x000e240000000a00 */
[----:B------:R-:W-:-:S04]  /*1820*/  IMAD R15, R15, 0xa00, R61 ;  /* 0x00000a000f0f7824 */ /* 0x000fc800078e023d */
[----:B------:R-:W-:-:S05]  /*1830*/  VIADD R15, R15, UR14 ;  /* 0x0000000e0f0f7c36 */ /* 0x000fca0008000000 */
[----:B------:R-:W-:Y:S01]  /*1840*/  SHF.L.U32 R15, R15, 0x1, RZ ;  /* 0x000000010f0f7819 */ /* 0x000fe200000006ff */
[----:B0-----:R-:W-:Y:S01]  /*1850*/  FADD.FTZ R45, R47, R45 ;  /* 0x0000002d2f2d7221 */ /* 0x001fe20000010000 */
[----:B------:R-:W-:Y:S02]  /*1860*/  FADD.FTZ R44, R46, R44 ;  /* 0x0000002c2e2c7221 */ /* 0x000fe40000010000 */
[----:B------:R-:W0:Y:S02]  /*1870*/  LDC.64 R46, c[0x0][0x260] ;  /* 0x00009800ff2e7b82 */ /* 0x000e240000000a00 */
[----:B0-----:R-:W-:-:S05]  /*1880*/  IMAD.WIDE.U32 R46, R15, 0x4, R46 ;  /* 0x000000040f2e7825 */ /* 0x001fca00078e002e */
[----:B------:R0:W-:Y:S02]  /*1890*/  STG.E.64 desc[UR12][R46.64+0x4000], R44 ;  /* 0x0040002c2e007986 */ /* 0x0001e4000c101b0c */
.L_x_196:
[----:B------:R-:W-:Y:S01]  /*18a0*/  BSSY B0, `(.L_x_197) ;  /* 0x00000d1000007945 */ /* 0x000fe20003800000 */
[----:B0-----:R-:W-:-:S03]  /*18b0*/  CS2R R44, SRZ ;  /* 0x00000000002c7805 */ /* 0x001fc6000001ff00 */
[----:B------:R-:W-:Y:S05]  /*18c0*/  @P1 BRA `(.L_x_198) ;  /* 0x0000000c00381947 */ /* 0x000fea0003800000 */
[----:B------:R-:W-:Y:S01]  /*18d0*/  USHF.L.U32 UR5, UR11, 0x2, URZ ;  /* 0x000000020b057899 */ /* 0x000fe2000800063f */
[----:B------:R-:W-:Y:S01]  /*18e0*/  IMAD.MOV.U32 R44, RZ, RZ, 0x50 ;  /* 0x00000050ff2c7424 */ /* 0x000fe200078e00ff */
[----:B------:R-:W-:Y:S01]  /*18f0*/  HFMA2.MMA R45, -RZ, RZ, 0, 2.384185791015625e-06 ;  /* 0x00000028ff2d7435 */ /* 0x000fe200000001ff */
[----:B------:R-:W-:Y:S01]  /*1900*/  IMAD.SHL.U32 R57, R61, 0x8, RZ ;  /* 0x000000083d397824 */ /* 0x000fe200078e00ff */
[----:B------:R-:W-:Y:S01]  /*1910*/  ULOP3.LUT UR5, UR5, 0x1c, URZ, 0xc0, !UPT ;  /* 0x0000001c05057892 */ /* 0x000fe2000f8ec03f */
[----:B------:R-:W-:-:S03]  /*1920*/  IMAD.MOV.U32 R58, RZ, RZ, 0x28 ;  /* 0x00000028ff3a7424 */ /* 0x000fc600078e00ff */
[----:B------:R-:W-:Y:S02]  /*1930*/  LOP3.LUT R57, R57, 0x18, RZ, 0xc0, !PT ;  /* 0x0000001839397812 */ /* 0x000fe400078ec0ff */
[----:B------:R-:W-:-:S05]  /*1940*/  LEA.HI R15, R61, UR5, RZ, 0x1e ;  /* 0x000000053d0f7c11 */ /* 0x000fca000f8ff0ff */
[----:B------:R-:W-:-:S05]  /*1950*/  IMAD R15, R15, R44, -UR14 ;  /* 0x8000000e0f0f7e24 */ /* 0x000fca000f8e022c */
[----:B------:R-:W-:-:S04]  /*1960*/  SHF.R.S32.HI R44, RZ, 0x1f, R15 ;  /* 0x0000001fff2c7819 */ /* 0x000fc8000001140f */
[----:B------:R-:W-:-:S04]  /*1970*/  LEA.HI R44, R44, R15, RZ, 0x2 ;  /* 0x0000000f2c2c7211 */ /* 0x000fc800078f10ff */
[----:B------:R-:W-:-:S05]  /*1980*/  SHF.R.S32.HI R44, RZ, 0x2, R44 ;  /* 0x00000002ff2c7819 */ /* 0x000fca000001142c */
[----:B------:R-:W-:Y:S02]  /*1990*/  IMAD R44, R44, R45, UR8 ;  /* 0x000000082c2c7e24 */ /* 0x000fe4000f8e022d */
[----:B------:R-:W-:-:S03]  /*19a0*/  VIADD R45, R15, 0x4 ;  /* 0x000000040f2d7836 */ /* 0x000fc60000000000 */
[----:B------:R-:W-:Y:S02]  /*19b0*/  IADD3 R44, R44, R57, RZ ;  /* 0x000000392c2c7210 */ /* 0x000fe40007ffe0ff */
[----:B------:R-:W-:-:S04]  /*19c0*/  SHF.R.S32.HI R46, RZ, 0x1f, R45 ;  /* 0x0000001fff2e7819 */ /* 0x000fc8000001142d */
[----:B------:R-:W-:Y:S02]  /*19d0*/  LEA.HI R46, R46, R45, RZ, 0x2 ;  /* 0x0000002d2e2e7211 */ /* 0x000fe400078f10ff */
[----:B------:R-:W-:Y:S02]  /*19e0*/  MOV R45, 0x28 ;  /* 0x00000028002d7802 */ /* 0x000fe40000000f00 */
[----:B------:R-:W-:-:S05]  /*19f0*/  SHF.R.S32.HI R46, RZ, 0x2, R46 ;  /* 0x00000002ff2e7819 */ /* 0x000fca000001142e */
[----:B------:R-:W-:Y:S02]  /*1a00*/  IMAD R46, R46, R45, UR8 ;  /* 0x000000082e2e7e24 */ /* 0x000fe4000f8e022d */
[----:B------:R-:W0:Y:S02]  /*1a10*/  LDS.64 R44, [R44] ;  /* 0x000000002c2c7984 */ /* 0x000e240000000a00 */
[----:B------:R-:W-:-:S06]  /*1a20*/  IMAD.IADD R46, R57, 0x1, R46 ;  /* 0x00000001392e7824 */ /* 0x000fcc00078e022e */
[----:B------:R-:W1:Y:S01]  /*1a30*/  LDS.64 R46, [R46] ;  /* 0x000000002e2e7984 */ /* 0x000e620000000a00 */
[----:B0-----:R-:W-:Y:S01]  /*1a40*/  FADD.FTZ R44, RZ, R44 ;  /* 0x0000002cff2c7221 */ /* 0x001fe20000010000 */
[----:B------:R-:W-:-:S03]  /*1a50*/  FADD.FTZ R45, RZ, R45 ;  /* 0x0000002dff2d7221 */ /* 0x000fc60000010000 */
[----:B-1----:R-:W-:Y:S01]  /*1a60*/  FADD.FTZ R46, R44, R46 ;  /* 0x0000002e2c2e7221 */ /* 0x002fe20000010000 */
[----:B------:R-:W-:Y:S01]  /*1a70*/  IADD3 R44, R15, 0x8, RZ ;  /* 0x000000080f2c7810 */ /* 0x000fe20007ffe0ff */
[----:B------:R-:W-:-:S03]  /*1a80*/  FADD.FTZ R47, R45, R47 ;  /* 0x0000002f2d2f7221 */ /* 0x000fc60000010000 */
[----:B------:R-:W-:-:S04]  /*1a90*/  SHF.R.S32.HI R45, RZ, 0x1f, R44 ;  /* 0x0000001fff2d7819 */ /* 0x000fc8000001142c */
[----:B------:R-:W-:-:S04]  /*1aa0*/  LEA.HI R45, R45, R44, RZ, 0x2 ;  /* 0x0000002c2d2d7211 */ /* 0x000fc800078f10ff */
[----:B------:R-:W-:-:S05]  /*1ab0*/  SHF.R.S32.HI R45, RZ, 0x2, R45 ;  /* 0x00000002ff2d7819 */ /* 0x000fca000001142d */
[----:B------:R-:W-:-:S05]  /*1ac0*/  IMAD R45, R45, R58, UR8 ;  /* 0x000000082d2d7e24 */ /* 0x000fca000f8e023a */
[----:B------:R-:W-:-:S06]  /*1ad0*/  IADD3 R45, R57, R45, RZ ;  /* 0x0000002d392d7210 */ /* 0x000fcc0007ffe0ff */
[----:B------:R-:W0:Y:S02]  /*1ae0*/  LDS.64 R44, [R45] ;  /* 0x000000002d2c7984 */ /* 0x000e240000000a00 */
[----:B0-----:R-:W-:Y:S01]  /*1af0*/  FADD.FTZ R46, R46, R44 ;  /* 0x0000002c2e2e7221 */ /* 0x001fe20000010000 */
[----:B------:R-:W-:Y:S02]  /*1b00*/  VIADD R44, R15, 0xc ;  /* 0x0000000c0f2c7836 */ /* 0x000fe40000000000 */
[----:B------:R-:W-:-:S03]  /*1b10*/  FADD.FTZ R47, R47, R45 ;  /* 0x0000002d2f2f7221 */ /* 0x000fc60000010000 */
[----:B------:R-:W-:-:S04]  /*1b20*/  SHF.R.S32.HI R45, RZ, 0x1f, R44 ;  /* 0x0000001fff2d7819 */ /* 0x000fc8000001142c */
[----:B------:R-:W-:Y:S01]  /*1b30*/  LEA.HI R45, R45, R44, RZ, 0x2 ;  /* 0x0000002c2d2d7211 */ /* 0x000fe200078f10ff */
[----:B------:R-:W-:-:S03]  /*1b40*/  HFMA2.MMA R44, -RZ, RZ, 0, 2.384185791015625e-06 ;  /* 0x00000028ff2c7435 */ /* 0x000fc600000001ff */
[----:B------:R-:W-:-:S07]  /*1b50*/  SHF.R.S32.HI R45, RZ, 0x2, R45 ;  /* 0x00000002ff2d7819 */ /* 0x000fce000001142d */
[----:B------:R-:W-:-:S04]  /*1b60*/  IMAD R45, R45, R44, UR8 ;  /* 0x000000082d2d7e24 */ /* 0x000fc8000f8e022c */
[----:B------:R-:W-:-:S06]  /*1b70*/  IMAD.IADD R45, R57, 0x1, R45 ;  /* 0x00000001392d7824 */ /* 0x000fcc00078e022d */
[----:B------:R-:W0:Y:S02]  /*1b80*/  LDS.64 R44, [R45] ;  /* 0x000000002d2c7984 */ /* 0x000e240000000a00 */
[----:B0-----:R-:W-:Y:S01]  /*1b90*/  FADD.FTZ R46, R46, R44 ;  /* 0x0000002c2e2e7221 */ /* 0x001fe20000010000 */
[----:B------:R-:W-:Y:S01]  /*1ba0*/  IADD3 R44, R15, 0x10, RZ ;  /* 0x000000100f2c7810 */ /* 0x000fe20007ffe0ff */
[----:B------:R-:W-:-:S03]  /*1bb0*/  FADD.FTZ R47, R47, R45 ;  /* 0x0000002d2f2f7221 */ /* 0x000fc60000010000 */
[----:B------:R-:W-:-:S04]  /*1bc0*/  SHF.R.S32.HI R45, RZ, 0x1f, R44 ;  /* 0x0000001fff2d7819 */ /* 0x000fc8000001142c */
[----:B------:R-:W-:Y:S01]  /*1bd0*/  LEA.HI R45, R45, R44, RZ, 0x2 ;  /* 0x0000002c2d2d7211 */ /* 0x000fe200078f10ff */
[----:B------:R-:W-:-:S03]  /*1be0*/  IMAD.MOV.U32 R44, RZ, RZ, 0x28 ;  /* 0x00000028ff2c7424 */ /* 0x000fc600078e00ff */
        /* <DEDUP_REMOVED lines=8> */
[----:B------:R-:W-:Y:S02]  /*1c70*/  LEA.HI R45, R45, R44, RZ, 0x2 ;  /* 0x0000002c2d2d7211 */ /* 0x000fe400078f10ff */
[----:B------:R-:W-:Y:S02]  /*1c80*/  MOV R44, 0x28 ;  /* 0x00000028002c7802 */ /* 0x000fe40000000f00 */
[----:B------:R-:W-:-:S05]  /*1c90*/  SHF.R.S32.HI R45, RZ, 0x2, R45 ;  /* 0x00000002ff2d7819 */ /* 0x000fca000001142d */
        /* <DEDUP_REMOVED lines=125> */
[----:B------:R-:W-:Y:S01]  /*2470*/  FADD.FTZ R47, R47, R45 ;  /* 0x0000002d2f2f7221 */ /* 0x000fe20000010000 */
[----:B------:R-:W-:Y:S02]  /*2480*/  VIADD R15, R15, 0x4c ;  /* 0x0000004c0f0f7836 */ /* 0x000fe40000000000 */
        /* <DEDUP_REMOVED lines=8> */
[----:B------:R-:W-:Y:S01]  /*2510*/  SHF.R.S32.HI R44, RZ, 0x1f, R15 ;  /* 0x0000001fff2c7819 */ /* 0x000fe2000001140f */
[----:B------:R-:W-:-:S03]  /*2520*/  FADD.FTZ R47, R47, R45 ;  /* 0x0000002d2f2f7221 */ /* 0x000fc60000010000 */
[----:B------:R-:W-:Y:S02]  /*2530*/  LEA.HI R44, R44, R15, RZ, 0x2 ;  /* 0x0000000f2c2c7211 */ /* 0x000fe400078f10ff */
[----:B------:R-:W-:Y:S02]  /*2540*/  MOV R15, 0x28 ;  /* 0x00000028000f7802 */ /* 0x000fe40000000f00 */
[----:B------:R-:W-:-:S05]  /*2550*/  SHF.R.S32.HI R44, RZ, 0x2, R44 ;  /* 0x00000002ff2c7819 */ /* 0x000fca000001142c */
[----:B------:R-:W-:-:S05]  /*2560*/  IMAD R44, R44, R15, UR8 ;  /* 0x000000082c2c7e24 */ /* 0x000fca000f8e020f */
[----:B------:R-:W-:-:S06]  /*2570*/  IADD3 R44, R57, R44, RZ ;  /* 0x0000002c392c7210 */ /* 0x000fcc0007ffe0ff */
[----:B------:R-:W0:Y:S02]  /*2580*/  LDS.64 R44, [R44] ;  /* 0x000000002c2c7984 */ /* 0x000e240000000a00 */
[----:B0-----:R-:W-:Y:S01]  /*2590*/  FADD.FTZ R44, R46, R44 ;  /* 0x0000002c2e2c7221 */ /* 0x001fe20000010000 */
[----:B------:R-:W-:-:S07]  /*25a0*/  FADD.FTZ R45, R47, R45 ;  /* 0x0000002d2f2d7221 */ /* 0x000fce0000010000 */
.L_x_198:
[----:B------:R-:W-:Y:S05]  /*25b0*/  BSYNC B0 ;  /* 0x0000000000007941 */ /* 0x000fea0003800000 */
.L_x_197:
[----:B------:R-:W0:Y:S01]  /*25c0*/  SHFL.BFLY PT, R47, R44, 0x2, 0x1f ;  /* 0x0c401f002c2f7f89 */ /* 0x000e2200000e0000 */
[----:B------:R-:W-:Y:S01]  /*25d0*/  LOP3.LUT P1, RZ, R61, 0xfffffff3, RZ, 0xc0, !PT ;  /* 0xfffffff33dff7812 */ /* 0x000fe2000782c0ff */
[----:B------:R-:W-:Y:S01]  /*25e0*/  BSSY B0, `(.L_x_199) ;  /* 0x0000017000007945 */ /* 0x000fe20003800000 */
[----:B------:R-:W-:Y:S01]  /*25f0*/  PRMT R46, R26, 0x7632, R46 ;  /* 0x000076321a2e7816 */ /* 0x000fe2000000002e */
[----:B------:R-:W1:Y:S01]  /*2600*/  SHFL.BFLY PT, R15, R45, 0x2, 0x1f ;  /* 0x0c401f002d0f7f89 */ /* 0x000e6200000e0000 */
[----:B0-----:R-:W-:Y:S01]  /*2610*/  FADD.FTZ R47, R47, R44 ;  /* 0x0000002c2f2f7221 */ /* 0x001fe20000010000 */
[----:B-1----:R-:W-:-:S04]  /*2620*/  FADD.FTZ R44, R15, R45 ;  /* 0x0000002d0f2c7221 */ /* 0x002fc80000010000 */
[----:B------:R-:W0:Y:S01]  /*2630*/  SHFL.BFLY PT, R57, R47, 0x1, 0x1f ;  /* 0x0c201f002f397f89 */ /* 0x000e2200000e0000 */
[----:B------:R-:W-:-:S03]  /*2640*/  PRMT R15, R27, 0x7632, R15 ;  /* 0x000076321b0f7816 */ /* 0x000fc6000000000f */
[----:B------:R-:W1:Y:S01]  /*2650*/  SHFL.BFLY PT, R45, R44, 0x1, 0x1f ;  /* 0x0c201f002c2d7f89 */ /* 0x000e6200000e0000 */
[----:B0-----:R-:W-:Y:S01]  /*2660*/  FADD.FTZ R26, R47, R57 ;  /* 0x000000392f1a7221 */ /* 0x001fe20000010000 */
[----:B-1----:R-:W-:Y:S01]  /*2670*/  FADD.FTZ R27, R44, R45 ;  /* 0x0000002d2c1b7221 */ /* 0x002fe20000010000 */
[----:B------:R-:W-:Y:S06]  /*2680*/  @P1 BRA `(.L_x_200) ;  /* 0x0000000000301947 */ /* 0x000fec0003800000 */
[----:B------:R-:W-:Y:S01]  /*2690*/  SHF.R.U32.HI R45, RZ, 0x2, R61 ;  /* 0x00000002ff2d7819 */ /* 0x000fe2000001163d */
[----:B------:R-:W0:Y:S01]  /*26a0*/  LDC.64 R58, c[0x0][0x260] ;  /* 0x00009800ff3a7b82 */ /* 0x000e220000000a00 */
[----:B------:R-:W-:Y:S01]  /*26b0*/  ULDC UR5, c[0x0][0x10] ;  /* 0x0000040000057ab9 */ /* 0x000fe20000000800 */
[----:B------:R-:W-:Y:S01]  /*26c0*/  MOV R44, UR17 ;  /* 0x00000011002c7c02 */ /* 0x000fe20008000f00 */
[----:B------:R-:W-:Y:S01]  /*26d0*/  UIMAD UR5, UR5, UR4, UR6 ;  /* 0x00000004050572a4 */ /* 0x000fe2000f8e0206 */
[----:B------:R-:W-:-:S05]  /*26e0*/  IMAD.SHL.U32 R45, R45, 0x10, RZ ;  /* 0x000000102d2d7824 */ /* 0x000fca00078e00ff */
[----:B------:R-:W-:Y:S02]  /*26f0*/  LOP3.LUT R44, R45, 0xfffffff0, R44, 0xe2, !PT ;  /* 0xfffffff02d2c7812 */ /* 0x000fe400078ee22c */
[----:B------:R-:W-:-:S05]  /*2700*/  MOV R45, UR5 ;  /* 0x00000005002d7c02 */ /* 0x000fca0008000f00 */
[----:B------:R-:W-:-:S05]  /*2710*/  IMAD R44, R45, 0x40, R44 ;  /* 0x000000402d2c7824 */ /* 0x000fca00078e022c */
[----:B------:R-:W-:-:S05]  /*2720*/  SHF.L.U32 R44, R44, 0x1, RZ ;  /* 0x000000012c2c7819 */ /* 0x000fca00000006ff */
[----:B0-----:R-:W-:-:S05]  /*2730*/  IMAD.WIDE.U32 R44, R44, 0x4, R58 ;  /* 0x000000042c2c7825 */ /* 0x001fca00078e003a */
[----:B------:R0:W-:Y:S02]  /*2740*/  STG.E.64 desc[UR12][R44.64], R26 ;  /* 0x0000001a2c007986 */ /* 0x0001e4000c101b0c */
.L_x_200:
[----:B------:R-:W-:Y:S05]  /*2750*/  BSYNC B0 ;  /* 0x0000000000007941 */ /* 0x000fea0003800000 */
.L_x_199:
[----:B------:R-:W-:Y:S01]  /*2760*/  UISETP.GE.U32.AND UP0, UPT, UR9, UR16, UPT ;  /* 0x000000100900728c */ /* 0x000fe2000bf06070 */
[----:B------:R-:W-:Y:S02]  /*2770*/  PRMT R28, R28, 0x7632, R28 ;  /* 0x000076321c1c7816 */ /* 0x000fe4000000001c */
[----:B------:R-:W-:Y:S01]  /*2780*/  PRMT R29, R29, 0x7632, R29 ;  /* 0x000076321d1d7816 */ /* 0x000fe2000000001d */
[----:B------:R-:W-:Y:S01]  /*2790*/  UISETP.GE.AND.EX UP0, UPT, UR10, UR7, UPT, UP0 ;  /* 0x000000070a00728c */ /* 0x000fe2000bf06300 */
[----:B------:R-:W-:Y:S02]  /*27a0*/  PRMT R30, R30, 0x7632, R30 ;  /* 0x000076321e1e7816 */ /* 0x000fe4000000001e */
[----:B------:R-:W-:Y:S02]  /*27b0*/  PRMT R31, R31, 0x7632, R31 ;  /* 0x000076321f1f7816 */ /* 0x000fe4000000001f */
[----:B------:R-:W-:Y:S02]  /*27c0*/  PRMT R32, R32, 0x7632, R32 ;  /* 0x0000763220207816 */ /* 0x000fe40000000020 */
[----:B------:R-:W-:-:S02]  /*27d0*/  PLOP3.LUT P1, PT, PT, PT, UP0, 0x80, 0x0 ;  /* 0x000000000000781c */ /* 0x000fc40003f2f008 */
[----:B------:R-:W-:Y:S02]  /*27e0*/  PRMT R33, R33, 0x7632, R33 ;  /* 0x0000763221217816 */ /* 0x000fe40000000021 */
[----:B------:R-:W-:Y:S02]  /*27f0*/  PRMT R34, R34, 0x7632, R34 ;  /* 0x0000763222227816 */ /* 0x000fe40000000022 */
        /* <DEDUP_REMOVED lines=8> */
[----:B------:R-:W-:Y:S01]  /*2880*/  PRMT R43, R43, 0x7632, R43 ;  /* 0x000076322b2b7816 */ /* 0x000fe2000000002b */
[----:B------:R-:W-:Y:S06]  /*2890*/  @P1 BRA `(.L_x_201) ;  /* 0x0000000000581947 */ /* 0x000fec0003800000 */
[----:B------:R-:W-:Y:S01]  /*28a0*/  BAR.SYNC.DEFER_BLOCKING 0x0 ;  /* 0x0000000000007b1d */ /* 0x000fe20000010000 */
[----:B------:R-:W-:-:S13]  /*28b0*/  ISETP.NE.AND P1, PT, R61, RZ, PT ;  /* 0x000000ff3d00720c */ /* 0x000fda0003f25270 */
[----:B------:R-:W-:Y:S05]  /*28c0*/  @P1 BRA `(.L_x_202) ;  /* 0x0000000000401947 */ /* 0x000fea0003800000 */
[----:B0-----:R-:W0:Y:S01]  /*28d0*/  LDC.64 R44, c[0x0][0x268] ;  /* 0x00009a00ff2c7b82 */ /* 0x001e220000000a00 */
[----:B------:R-:W-:Y:S02]  /*28e0*/  MOV R26, UR6 ;  /* 0x00000006001a7c02 */ /* 0x000fe40008000f00 */
[----:B------:R-:W-:-:S03]  /*28f0*/  ISETP.NE.AND P1, PT, RZ, UR17, PT ;  /* 0x00000011ff007c0c */ /* 0x000fc6000bf25270 */
[----:B0-----:R-:W-:-:S04]  /*2900*/  IMAD.WIDE.U32 R26, R26, 0x4, R44 ;  /* 0x000000041a1a7825 */ /* 0x001fc800078e002c */
[----:B------:R-:W-:-:S05]  /*2910*/  IMAD.MOV.U32 R44, RZ, RZ, 0x7ffffff1 ;  /* 0x7ffffff1ff2c7424 */ /* 0x000fca00078e00ff */
[----:B------:R-:W-:Y:S01]  /*2920*/  SEL R44, R44, 0x1, !P1 ;  /* 0x000000012c2c7807 */ /* 0x000fe20004800000 */
[----:B------:R-:W-:Y:S06]  /*2930*/  MEMBAR.ALL.GPU ;  /* 0x0000000000007992 */ /* 0x000fec000000a000 */
[----:B------:R-:W-:-:S00]  /*2940*/  ERRBAR ;  /* 0x00000000000079ab */ /* 0x000fc00000000000 */
[----:B------:R-:W-:Y:S06]  /*2950*/  CGAERRBAR ;  /* 0x00000000000075ab */ /* 0x000fec0000000000 */
[----:B------:R0:W5:Y:S02]  /*2960*/  ATOM.E.ADD.STRONG.GPU PT, R44, desc[UR12][R26.64], R44 ;  /* 0x0000002c1a2c798a */ /* 0x00016400081ee1cc */
.L_x_203:
[----:B------:R-:W2:Y:S04]  /*2970*/  LD.E.STRONG.GPU R45, desc[UR12][R26.64] ;  /* 0x0000000c1a2d7980 */ /* 0x000ea8000c10f900 */
[----:B--2---:R-:W-:Y:S01]  /*2980*/  CCTL.IVALL ;  /* 0x00000000ff00798f */ /* 0x004fe20002000000 */
[----:B------:R-:W-:Y:S05]  /*2990*/  YIELD ;  /* 0x0000000000007946 */ /* 0x000fea0003800000 */
[----:B-----5:R-:W-:-:S04]  /*29a0*/  LOP3.LUT R45, R45, R44, RZ, 0x3c, !PT ;  /* 0x0000002c2d2d7212 */ /* 0x020fc800078e3cff */
[----:B------:R-:W-:-:S13]  /*29b0*/  ISETP.GT.AND P1, PT, R45, -0x1, PT ;  /* 0xffffffff2d00780c */ /* 0x000fda0003f24270 */
[----:B------:R-:W-:Y:S05]  /*29c0*/  @P1 BRA `(.L_x_203) ;  /* 0xfffffffc00e81947 */ /* 0x000fea000383ffff */
.L_x_202:
[----:B------:R-:W-:Y:S05]  /*29d0*/  WARPSYNC.ALL ;  /* 0x0000000000007948 */ /* 0x000fea0003800000 */
[----:B------:R-:W-:Y:S06]  /*29e0*/  BAR.SYNC.DEFER_BLOCKING 0x0 ;  /* 0x0000000000007b1d */ /* 0x000fec0000010000 */
[----:B------:R-:W-:Y:S05]  /*29f0*/  BRA `(.L_x_204) ;  /* 0x0000000000687947 */ /* 0x000fea0003800000 */
.L_x_201:
[----:B0-----:R-:W0:Y:S01]  /*2a00*/  S2R R26, SR_TID.X ;  /* 0x00000000001a7919 */ /* 0x001e220000002100 */
[----:B------:R-:W-:Y:S01]  /*2a10*/  BAR.SYNC.DEFER_BLOCKING 0x0 ;  /* 0x0000000000007b1d */ /* 0x000fe20000010000 */
[----:B0-----:R-:W-:-:S13]  /*2a20*/  ISETP.NE.AND P1, PT, R26, RZ, PT ;  /* 0x000000ff1a00720c */ /* 0x001fda0003f25270 */
[----:B------:R-:W-:Y:S05]  /*2a30*/  @P1 BRA `(.L_x_205) ;  /* 0x0000000000501947 */ /* 0x000fea0003800000 */
[----:B------:R-:W0:Y:S01]  /*2a40*/  LDC.64 R44, c[0x0][0x268] ;  /* 0x00009a00ff2c7b82 */ /* 0x000e220000000a00 */
[----:B------:R-:W-:-:S06]  /*2a50*/  USHF.R.U32.HI UR5, URZ, 0x3, UR6 ;  /* 0x000000033f057899 */ /* 0x000fcc0008011606 */
[----:B------:R-:W-:Y:S01]  /*2a60*/  IADD3 R26, RZ, -UR5, RZ ;  /* 0x80000005ff1a7c10 */ /* 0x000fe2000fffe0ff */
[----:B------:R-:W-:-:S03]  /*2a70*/  ULOP3.LUT UR5, UR6, 0x7, URZ, 0xc0, !UPT ;  /* 0x0000000706057892 */ /* 0x000fc6000f8ec03f */
[----:B------:R-:W-:Y:S01]  /*2a80*/  ISETP.NE.AND P1, PT, R26, UR17, PT ;  /* 0x000000111a007c0c */ /* 0x000fe2000bf25270 */
[----:B------:R-:W-:-:S06]  /*2a90*/  ULOP3.LUT UR5, UR5, 0x10, URZ, 0xfc, !UPT ;  /* 0x0000001005057892 */ /* 0x000fcc000f8efc3f */
[----:B------:R-:W-:-:S05]  /*2aa0*/  MOV R26, UR5 ;  /* 0x00000005001a7c02 */ /* 0x000fca0008000f00 */
[----:B0-----:R-:W-:-:S04]  /*2ab0*/  IMAD.WIDE.U32 R26, R26, 0x4, R44 ;  /* 0x000000041a1a7825 */ /* 0x001fc800078e002c */
[----:B------:R-:W-:-:S05]  /*2ac0*/  IMAD.MOV.U32 R44, RZ, RZ, 0x7fffffe1 ;  /* 0x7fffffe1ff2c7424 */ /* 0x000fca00078e00ff */
[----:B------:R-:W-:Y:S01]  /*2ad0*/  SEL R44, R44, 0x1, !P1 ;  /* 0x000000012c2c7807 */ /* 0x000fe20004800000 */
[----:B------:R-:W-:Y:S06]  /*2ae0*/  MEMBAR.ALL.GPU ;  /* 0x0000000000007992 */ /* 0x000fec000000a000 */
[----:B------:R-:W-:-:S00]  /*2af0*/  ERRBAR ;  /* 0x00000000000079ab */ /* 0x000fc00000000000 */
[----:B------:R-:W-:Y:S06]  /*2b00*/  CGAERRBAR ;  /* 0x00000000000075ab */ /* 0x000fec0000000000 */
[----:B------:R0:W5:Y:S02]  /*2b10*/  ATOM.E.ADD.STRONG.GPU PT, R44, desc[UR12][R26.64], R44 ;  /* 0x0000002c1a2c798a */ /* 0x00016400081ee1cc */
.L_x_206:
[----:B------:R-:W2:Y:S04]  /*2b20*/  LD.E.STRONG.GPU R45, desc[UR12][R26.64] ;  /* 0x0000000c1a2d7980 */ /* 0x000ea8000c10f900 */
[----:B--2---:R-:W-:Y:S01]  /*2b30*/  CCTL.IVALL ;  /* 0x00000000ff00798f */ /* 0x004fe20002000000 */
[----:B------:R-:W-:Y:S05]  /*2b40*/  YIELD ;  /* 0x0000000000007946 */ /* 0x000fea0003800000 */
[----:B-----5:R-:W-:-:S04]  /*2b50*/  LOP3.LUT R45, R45, R44, RZ, 0x3c, !PT ;  /* 0x0000002c2d2d7212 */ /* 0x020fc800078e3cff */
[----:B------:R-:W-:-:S13]  /*2b60*/  ISETP.GT.AND P1, PT, R45, -0x1, PT ;  /* 0xffffffff2d00780c */ /* 0x000fda0003f24270 */
[----:B------:R-:W-:Y:S05]  /*2b70*/  @P1 BRA `(.L_x_206) ;  /* 0xfffffffc00e81947 */ /* 0x000fea000383ffff */
.L_x_205:
[----:B------:R-:W-:Y:S05]  /*2b80*/  WARPSYNC.ALL ;  /* 0x0000000000007948 */ /* 0x000fea0003800000 */
[----:B------:R-:W-:Y:S06]  /*2b90*/  BAR.SYNC.DEFER_BLOCKING 0x0 ;  /* 0x0000000000007b1d */ /* 0x000fec0000010000 */
.L_x_204:
[----:B------:R-:W1:Y:S01]  /*2ba0*/  S2R R57, SR_TID.X ;  /* 0x0000000000397919 */ /* 0x000e620000002100 */
[----:B------:R-:W2:Y:S01]  /*2bb0*/  LDL.LU R47, [R1+0x10] ;  /* 0x00001000012f7983 */ /* 0x000ea20000300800 */
[----:B0-----:R-:W-:-:S03]  /*2bc0*/  MOV R27, UR4 ;  /* 0x00000004001b7c02 */ /* 0x001fc60008000f00 */
[----:B------:R-:W3:Y:S04]  /*2bd0*/  LDL.LU R61, [R1+0x4] ;  /* 0x00000400013d7983 */ /* 0x000ee80000300800 */
[----:B------:R-:W4:Y:S04]  /*2be0*/  LDL.LU R60, [R1+0x8] ;  /* 0x00000800013c7983 */ /* 0x000f280000300800 */
[----:B------:R-:W5:Y:S01]  /*2bf0*/  LDL.LU R59, [R1] ;  /* 0x00000000013b7983 */ /* 0x000f620000300800 */
[----:B-1----:R-:W-:-:S13]  /*2c00*/  ISETP.GT.U32.AND P1, PT, R57, 0x3f, PT ;  /* 0x0000003f3900780c */ /* 0x002fda0003f24070 */
[----:B------:R-:W0:Y:S08]  /*2c10*/  @!P1 LDC R26, c[0x0][0x10] ;  /* 0x00000400ff1a9b82 */ /* 0x000e300000000800 */
[----:B------:R-:W1:Y:S01]  /*2c20*/  @!P1 LDC.64 R44, c[0x0][0x260] ;  /* 0x00009800ff2c9b82 */ /* 0x000e620000000a00 */
[----:B0-----:R-:W-:Y:S01]  /*2c30*/  @!P1 IMAD R26, R26, R27, UR6 ;  /* 0x000000061a1a9e24 */ /* 0x001fe2000f8e021b */
[----:B------:R-:W-:-:S04]  /*2c40*/  @!P1 LOP3.LUT R27, R57, 0x7ffffff0, RZ, 0xc0, !PT ;  /* 0x7ffffff0391b9812 */ /* 0x000fc800078ec0ff */
[----:B------:R-:W-:Y:S02]  /*2c50*/  @!P1 LEA R26, R26, R27, 0x6 ;  /* 0x0000001b1a1a9211 */ /* 0x000fe400078e30ff */
[----:B------:R-:W-:-:S05]  /*2c60*/  @!P1 LOP3.LUT R27, R57, 0xf, RZ, 0xc0, !PT ;  /* 0x0000000f391b9812 */ /* 0x000fca00078ec0ff */
[----:B------:R-:W-:-:S05]  /*2c70*/  @!P1 IMAD.IADD R26, R26, 0x1, R27 ;  /* 0x000000011a1a9824 */ /* 0x000fca00078e021b */
[----:B------:R-:W-:-:S05]  /*2c80*/  @!P1 SHF.L.U32 R26, R26, 0x1, RZ ;  /* 0x000000011a1a9819 */ /* 0x000fca00000006ff */
[----:B-1----:R-:W-:-:S06]  /*2c90*/  @!P1 IMAD.WIDE.U32 R26, R26, 0x4, R44 ;  /* 0x000000041a1a9825 */ /* 0x002fcc00078e002c */
[----:B------:R-:W2:Y:S01]  /*2ca0*/  @!P1 LDG.E.64 R26, desc[UR12][R26.64] ;  /* 0x0000000c1a1a9981 */ /* 0x000ea2000c1e1b00 */
[----:B------:R-:W-:Y:S01]  /*2cb0*/  HFMA2.MMA R44, -RZ, RZ, 0, 0 ;  /* 0x00000000ff2c7435 */ /* 0x000fe200000001ff */
[----:B------:R-:W0:Y:S01]  /*2cc0*/  S2UR UR14, SR_CgaCtaId ;  /* 0x00000000000e79c3 */ /* 0x000e220000008800 */
[----:B------:R-:W-:Y:S01]  /*2cd0*/  UMOV UR5, 0x400 ;  /* 0x0000040000057882 */ /* 0x000fe20000000000 */
[----:B------:R-:W-:Y:S02]  /*2ce0*/  USHF.L.U32 UR11, UR11, 0x2, URZ ;  /* 0x000000020b0b7899 */ /* 0x000fe4000800063f */
[----:B------:R-:W-:Y:S02]  /*2cf0*/  UIADD3 UR5, UR5, 0x3480, URZ ;  /* 0x0000348005057890 */ /* 0x000fe4000fffe03f */
[----:B------:R-:W-:Y:S02]  /*2d00*/  ULOP3.LUT UR11, UR11, 0x1c, URZ, 0xc0, !UPT ;  /* 0x0000001c0b0b7892 */ /* 0x000fe4000f8ec03f */
[----:B0-----:R-:W-:Y:S01]  /*2d10*/  ULEA UR5, UR14, UR5, 0x18 ;  /* 0x000000050e057291 */ /* 0x001fe2000f8ec03f */
[----:B------:R-:W-:Y:S01]  /*2d20*/  SHF.L.U32 R34, R34, 0x10, RZ ;  /* 0x0000001022227819 */ /* 0x000fe200000006ff */
[----:B------:R-:W-:Y:S01]  /*2d30*/  IMAD.U32 R35, R35, 0x10000, RZ ;  /* 0x0001000023237824 */ /* 0x000fe200078e00ff */
[----:B------:R-:W-:-:S02]  /*2d40*/  SHF.L.U32 R31, R31, 0x10, RZ ;  /* 0x000000101f1f7819 */ /* 0x000fc400000006ff */
[----:B------:R-:W-:Y:S02]  /*2d50*/  SHF.L.U32 R15, R15, 0x10, RZ ;  /* 0x000000100f0f7819 */ /* 0x000fe400000006ff */
[----:B------:R-:W-:Y:S02]  /*2d60*/  SHF.L.U32 R39, R39, 0x10, RZ ;  /* 0x0000001027277819 */ /* 0x000fe400000006ff */
[----:B------:R-:W-:Y:S02]  /*2d70*/  SHF.L.U32 R43, R43, 0x10, RZ ;  /* 0x000000102b2b7819 */ /* 0x000fe400000006ff */
[----:B------:R-:W-:Y:S01]  /*2d80*/  SHF.L.U32 R29, R29, 0x10, RZ ;  /* 0x000000101d1d7819 */ /* 0x000fe200000006ff */
[----:B------:R-:W-:Y:S01]  /*2d90*/  IMAD.U32 R33, R33, 0x10000, RZ ;  /* 0x0001000021217824 */ /* 0x000fe200078e00ff */
[----:B------:R-:W-:Y:S01]  /*2da0*/  SHF.L.U32 R37, R37, 0x10, RZ ;  /* 0x0000001025257819 */ /* 0x000fe200000006ff */
[----:B------:R-:W-:Y:S01]  /*2db0*/  ULDC.64 UR14, c[0x0][0x210] ;  /* 0x00008400000e7ab9 */ /* 0x000fe20000000a00 */
[----:B--2---:R-:W-:Y:S01]  /*2dc0*/  @!P1 FADD.FTZ R44, RZ, R26 ;  /* 0x0000001aff2c9221 */ /* 0x004fe20000010000 */
[----:B------:R-:W-:-:S02]  /*2dd0*/  IMAD.MOV.U32 R26, RZ, RZ, RZ ;  /* 0x000000ffff1a7224 */ /* 0x000fc400078e00ff */
[----:B------:R-:W-:Y:S01]  /*2de0*/  @!P1 FADD.FTZ R26, RZ, R27 ;  /* 0x0000001bff1a9221 */ /* 0x000fe20000010000 */
[----:B------:R-:W-:Y:S01]  /*2df0*/  LOP3.LUT P1, RZ, R57, 0xffffffcf, RZ, 0xc0, !PT ;  /* 0xffffffcf39ff7812 */ /* 0x000fe2000782c0ff */
[----:B------:R-:W0:Y:S01]  /*2e00*/  SHFL.BFLY PT, R27, R44, 0x8, 0x1f ;  /* 0x0d001f002c1b7f89 */ /* 0x000e2200000e0000 */
[----:B------:R-:W-:Y:S01]  /*2e10*/  IADD3 R45, R47, -UR11, RZ ;  /* 0x8000000b2f2d7c10 */ /* 0x000fe2000fffe0ff */
[----:B0-----:R-:W-:Y:S02]  /*2e20*/  FADD.FTZ R44, R27, R44 ;  /* 0x0000002c1b2c7221 */ /* 0x001fe40000010000 */
[----:B------:R-:W0:Y:S02]  /*2e30*/  SHFL.BFLY PT, R27, R26, 0x8, 0x1f ;  /* 0x0d001f001a1b7f89 */ /* 0x000e2400000e0000 */
[----:B0-----:R-:W-:Y:S02]  /*2e40*/  FADD.FTZ R26, R27, R26 ;  /* 0x0000001a1b1a7221 */ /* 0x001fe40000010000 */
[----:B------:R-:W0:Y:S02]  /*2e50*/  SHFL.BFLY PT, R27, R44, 0x4, 0x1f ;  /* 0x0c801f002c1b7f89 */ /* 0x000e2400000e0000 */
[----:B0-----:R-:W-:-:S02]  /*2e60*/  FADD.FTZ R44, R44, R27 ;  /* 0x0000001b2c2c7221 */ /* 0x001fc40000010000 */
[----:B------:R-:W0:Y:S02]  /*2e70*/  SHFL.BFLY PT, R27, R26, 0x4, 0x1f ;  /* 0x0c801f001a1b7f89 */ /* 0x000e2400000e0000 */
        /* <DEDUP_REMOVED lines=8> */
[----:B------:R-:W-:Y:S01]  /*2f00*/  @!P1 FMUL.FTZ R26, R26, 4.8828125727595761418e-05 ;  /* 0x384ccccd1a1a9820 */ /* 0x000fe20000410000 */
[----:B0-----:R-:W-:Y:S01]  /*2f10*/  FADD.FTZ R27, R27, R44 ;  /* 0x0000002c1b1b7221 */ /* 0x001fe20000010000 */
[----:B------:R-:W-:-:S03]  /*2f20*/  @!P1 SHF.R.U32.HI R44, RZ, 0x1, R57 ;  /* 0x00000001ff2c9819 */ /* 0x000fc60000011639 */
[----:B------:R-:W-:Y:S01]  /*2f30*/  @!P1 FMUL.FTZ R27, R27, 4.8828125727595761418e-05 ;  /* 0x384ccccd1b1b9820 */ /* 0x000fe20000410000 */
[----:B------:R-:W-:-:S05]  /*2f40*/  @!P1 LOP3.LUT R44, R44, 0x7ffffff8, RZ, 0xc0, !PT ;  /* 0x7ffffff82c2c9812 */ /* 0x000fca00078ec0ff */
[----:B------:R-:W-:Y:S01]  /*2f50*/  @!P1 STS.64 [R44+UR5], R26 ;  /* 0x0000001a2c009988 */ /* 0x000fe20008000a05 */
[----:B------:R-:W-:Y:S01]  /*2f60*/  LEA R58, R45, UR5, 0x3 ;  /* 0x000000052d3a7c11 */ /* 0x000fe2000f8e18ff */
[----:B------:R-:W-:Y:S06]  /*2f70*/  BAR.SYNC.DEFER_BLOCKING 0x0 ;  /* 0x0000000000007b1d */ /* 0x000fec0000010000 */
[----:B------:R-:W0:Y:S01]  /*2f80*/  LDS.64 R26, [R58] ;  /* 0x000000003a1a7984 */ /* 0x000e220000000a00 */
[----:B------:R-:W-:Y:S01]  /*2f90*/  SHF.L.U32 R47, R38, 0x10, RZ ;  /* 0x00000010262f7819 */ /* 0x000fe200000006ff */
[----:B------:R-:W-:-:S02]  /*2fa0*/  IMAD.U32 R45, R46, 0x10000, RZ ;  /* 0x000100002e2d7824 */ /* 0x000fc400078e00ff */
[----:B------:R-:W-:Y:S02]  /*2fb0*/  IMAD.U32 R57, R42, 0x10000, RZ ;  /* 0x000100002a397824 */ /* 0x000fe400078e00ff */
[C---:B------:R-:W-:Y:S01]  /*2fc0*/  FADD.FTZ R29, -R24.reuse, R29 ;  /* 0x0000001d181d7221 */ /* 0x040fe20000010100 */
[----:B------:R-:W-:-:S03]  /*2fd0*/  FADD.FTZ R33, -R24, R33 ;  /* 0x0000002118217221 */ /* 0x000fc60000010100 */
[C---:B------:R-:W-:Y:S01]  /*2fe0*/  FMUL.FTZ R29, R2.reuse, R29 ;  /* 0x0000001d021d7220 */ /* 0x040fe20000410000 */
[----:B------:R-:W-:Y:S01]  /*2ff0*/  SHF.L.U32 R41, R41, 0x10, RZ ;  /* 0x0000001029297819 */ /* 0x000fe200000006ff */
[----:B------:R-:W-:Y:S01]  /*3000*/  FMUL.FTZ R33, R2, R33 ;  /* 0x0000002102217220 */ /* 0x000fe20000410000 */
[----:B------:R-:W-:-:S03]  /*3010*/  FADD.FTZ R37, -R24, R37 ;  /* 0x0000002518257221 */ /* 0x000fc60000010100 */
[----:B------:R-:W-:Y:S01]  /*3020*/  FADD.FTZ R41, -R24, R41 ;  /* 0x0000002918297221 */ /* 0x000fe20000010100 */
[--C-:B0-----:R-:W-:Y:S01]  /*3030*/  FFMA.FTZ R0, R0, R3, -R26.reuse ;  /* 0x0000000300007223 */ /* 0x101fe2000001081a */
[C-C-:B------:R-:W-:Y:S01]  /*3040*/  FFMA.FTZ R6, R3.reuse, R6, -R26.reuse ;  /* 0x0000000603067223 */ /* 0x140fe2000001081a */
[C-C-:B------:R-:W-:Y:S01]  /*3050*/  FFMA.FTZ R8, R3.reuse, R8, -R26.reuse ;  /* 0x0000000803087223 */ /* 0x140fe2000001081a */
[--C-:B------:R-:W-:Y:S01]  /*3060*/  FFMA.FTZ R3, R3, R11, -R26.reuse ;  /* 0x0000000b03037223 */ /* 0x100fe2000001081a */
[----:B------:R-:W-:Y:S01]  /*3070*/  SHF.L.U32 R11, R30, 0x10, RZ ;  /* 0x000000101e0b7819 */ /* 0x000fe200000006ff */
[--C-:B------:R-:W-:Y:S01]  /*3080*/  FFMA.FTZ R5, R5, R4, -R26.reuse ;  /* 0x0000000405057223 */ /* 0x100fe2000001081a */
[C-C-:B------:R-:W-:Y:S01]  /*3090*/  FFMA.FTZ R7, R4.reuse, R7, -R26.reuse ;  /* 0x0000000704077223 */ /* 0x140fe2000001081a */
[C-C-:B------:R-:W-:Y:S01]  /*30a0*/  FFMA.FTZ R9, R4.reuse, R9, -R26.reuse ;  /* 0x0000000904097223 */ /* 0x140fe2000001081a */
[--C-:B------:R-:W-:Y:S01]  /*30b0*/  FFMA.FTZ R13, R4, R13, -R26.reuse ;  /* 0x0000000d040d7223 */ /* 0x100fe2000001081a */
[--C-:B------:R-:W-:Y:S01]  /*30c0*/  FFMA.FTZ R30, R11, R45, -R26.reuse ;  /* 0x0000002d0b1e7223 */ /* 0x100fe2000001081a */
[C-C-:B------:R-:W-:Y:S01]  /*30d0*/  FFMA.FTZ R34, R45.reuse, R34, -R26.reuse ;  /* 0x000000222d227223 */ /* 0x140fe2000001081a */
[C-C-:B------:R-:W-:Y:S01]  /*30e0*/  FFMA.FTZ R38, R45.reuse, R47, -R26.reuse ;  /* 0x0000002f2d267223 */ /* 0x140fe2000001081a */
[--C-:B------:R-:W-:Y:S01]  /*30f0*/  FFMA.FTZ R42, R45, R57, -R26.reuse ;  /* 0x000000392d2a7223 */ /* 0x100fe2000001081a */
[--C-:B------:R-:W-:Y:S01]  /*3100*/  FFMA.FTZ R4, R31, R15, -R26.reuse ;  /* 0x0000000f1f047223 */ /* 0x100fe2000001081a */
[C-C-:B------:R-:W-:Y:S01]  /*3110*/  FFMA.FTZ R44, R15.reuse, R35, -R26.reuse ;  /* 0x000000230f2c7223 */ /* 0x140fe2000001081a */
[C-C-:B------:R-:W-:Y:S01]  /*3120*/  FFMA.FTZ R46, R15.reuse, R39, -R26.reuse ;  /* 0x000000270f2e7223 */ /* 0x140fe2000001081a */
[----:B------:R-:W-:Y:S01]  /*3130*/  FFMA.FTZ R26, R15, R43, -R26 ;  /* 0x0000002b0f1a7223 */ /* 0x000fe2000001081a */
[----:B------:R-:W-:Y:S01]  /*3140*/  IMAD.U32 R11, R28, 0x10000, RZ ;  /* 0x000100001c0b7824 */ /* 0x000fe200078e00ff */
[----:B------:R-:W-:-:S03]  /*3150*/  SHF.L.U32 R15, R32, 0x10, RZ ;  /* 0x00000010200f7819 */ /* 0x000fc600000006ff */
[----:B------:R-:W-:Y:S01]  /*3160*/  FADD.FTZ R11, -R24, R11 ;  /* 0x0000000b180b7221 */ /* 0x000fe20000010100 */
[----:B------:R-:W-:Y:S01]  /*3170*/  SHF.L.U32 R31, R36, 0x10, RZ ;  /* 0x00000010241f7819 */ /* 0x000fe200000006ff */
[----:B------:R-:W-:Y:S02]  /*3180*/  FADD.FTZ R15, -R24, R15 ;  /* 0x0000000f180f7221 */ /* 0x000fe40000010100 */
[C---:B------:R-:W-:Y:S02]  /*3190*/  FMUL.FTZ R11, R2.reuse, R11 ;  /* 0x0000000b020b7220 */ /* 0x040fe40000410000 */
[----:B------:R-:W-:Y:S01]  /*31a0*/  FMUL.FTZ R39, R2, R15 ;  /* 0x0000000f02277220 */ /* 0x000fe20000410000 */
[----:B------:R-:W-:Y:S01]  /*31b0*/  FADD.FTZ R31, -R24, R31 ;  /* 0x0000001f181f7221 */ /* 0x000fe20000010100 */
[----:B------:R-:W-:Y:S02]  /*31c0*/  IMAD.U32 R35, R40, 0x10000, RZ ;  /* 0x0001000028237824 */ /* 0x000fe400078e00ff */
[----:B------:R-:W-:Y:S01]  /*31d0*/  FFMA.FTZ R51, R51, -R27, R0 ;  /* 0x8000001b33337223 */ /* 0x000fe20000010000 */
[C---:B------:R-:W-:Y:S01]  /*31e0*/  FFMA.FTZ R11, -R27.reuse, R11, R30 ;  /* 0x0000000b1b0b7223 */ /* 0x040fe2000001011e */
[----:B------:R-:W-:Y:S01]  /*31f0*/  FFMA.FTZ R5, R50, -R27, R5 ;  /* 0x8000001b32057223 */ /* 0x000fe20000010005 */
[C---:B------:R-:W-:Y:S01]  /*3200*/  FFMA.FTZ R15, -R27.reuse, R29, R4 ;  /* 0x0000001d1b0f7223 */ /* 0x040fe20000010104 */
[----:B------:R-:W-:Y:S01]  /*3210*/  FFMA.FTZ R29, -R27, R39, R34 ;  /* 0x000000271b1d7223 */ /* 0x000fe20000010122 */
[----:B------:R-:W-:Y:S01]  /*3220*/  FMUL.FTZ R39, R2, R31 ;  /* 0x0000001f02277220 */ /* 0x000fe20000410000 */
[----:B------:R-:W-:Y:S01]  /*3230*/  FADD.FTZ R35, -R24, R35 ;  /* 0x0000002318237221 */ /* 0x000fe20000010100 */
[----:B------:R-:W-:Y:S01]  /*3240*/  FFMA.FTZ R49, R49, -R27, R6 ;  /* 0x8000001b31317223 */ /* 0x000fe20000010006 */
[C---:B------:R-:W-:Y:S01]  /*3250*/  FMUL.FTZ R51, R2.reuse, R51 ;  /* 0x0000003302337220 */ /* 0x040fe20000410000 */
[C---:B------:R-:W-:Y:S01]  /*3260*/  FMUL.FTZ R0, R2.reuse, R11 ;  /* 0x0000000b02007220 */ /* 0x040fe20000410000 */
[C---:B------:R-:W-:Y:S01]  /*3270*/  FMUL.FTZ R5, R2.reuse, R5 ;  /* 0x0000000502057220 */ /* 0x040fe20000410000 */
[----:B------:R-:W-:Y:S01]  /*3280*/  FMUL.FTZ R6, R2, R15 ;  /* 0x0000000f02067220 */ /* 0x000fe20000410000 */
[C---:B------:R-:W-:Y:S01]  /*3290*/  FFMA.FTZ R31, -R27.reuse, R33, R44 ;  /* 0x000000211b1f7223 */ /* 0x040fe2000001012c */
[----:B------:R-:W-:Y:S01]  /*32a0*/  FFMA.FTZ R7, R48, -R27, R7 ;  /* 0x8000001b30077223 */ /* 0x000fe20000010007 */
[C---:B------:R-:W-:Y:S01]  /*32b0*/  FMUL.FTZ R37, R2.reuse, R37 ;  /* 0x0000002502257220 */ /* 0x040fe20000410000 */
[----:B------:R-:W-:Y:S01]  /*32c0*/  FFMA.FTZ R33, -R27, R39, R38 ;  /* 0x000000271b217223 */ /* 0x000fe20000010126 */
[----:B---3--:R-:W-:Y:S01]  /*32d0*/  IADD3 R4, P1, R61, UR14, RZ ;  /* 0x0000000e3d047c10 */ /* 0x008fe2000ff3e0ff */
[C---:B------:R-:W-:Y:S01]  /*32e0*/  FMUL.FTZ R39, R2.reuse, R35 ;  /* 0x0000002302277220 */ /* 0x040fe20000410000 */
[----:B------:R-:W-:Y:S01]  /*32f0*/  FMUL.FTZ R41, R2, R41 ;  /* 0x0000002902297220 */ /* 0x000fe20000410000 */
[----:B------:R-:W-:Y:S01]  /*3300*/  F2FP.BF16.F32.PACK_AB R51, R0, R51 ;  /* 0x000000330033723e */ /* 0x000fe200000010ff */
[----:B------:R-:W-:Y:S01]  /*3310*/  FFMA.FTZ R25, R25, -R27, R8 ;  /* 0x8000001b19197223 */ /* 0x000fe20000010008 */
[----:B------:R-:W-:Y:S01]  /*3320*/  F2FP.BF16.F32.PACK_AB R0, R6, R5 ;  /* 0x000000050600723e */ /* 0x000fe200000010ff */
[C---:B------:R-:W-:Y:S01]  /*3330*/  FFMA.FTZ R35, -R27.reuse, R37, R46 ;  /* 0x000000251b237223 */ /* 0x040fe2000001012e */
[----:B----4-:R-:W-:Y:S01]  /*3340*/  IADD3.X R5, R60, UR15, RZ, P1, !PT ;  /* 0x0000000f3c057c10 */ /* 0x010fe20008ffe4ff */
[C---:B------:R-:W-:Y:S01]  /*3350*/  FMUL.FTZ R7, R2.reuse, R7 ;  /* 0x0000000702077220 */ /* 0x040fe20000410000 */
[----:B------:R-:W-:Y:S01]  /*3360*/  FMUL.FTZ R8, R2, R31 ;  /* 0x0000001f02087220 */ /* 0x000fe20000410000 */
[-C--:B------:R-:W-:Y:S01]  /*3370*/  FFMA.FTZ R9, R10, -R27.reuse, R9 ;  /* 0x8000001b0a097223 */ /* 0x080fe20000010009 */
[----:B------:R-:W-:Y:S01]  /*3380*/  FFMA.FTZ R3, R12, -R27, R3 ;  /* 0x8000001b0c037223 */ /* 0x000fe20000010003 */
[C---:B------:R-:W-:Y:S01]  /*3390*/  FFMA.FTZ R37, -R27.reuse, R39, R42 ;  /* 0x000000271b257223 */ /* 0x040fe2000001012a */
[----:B------:R-:W-:Y:S01]  /*33a0*/  FFMA.FTZ R13, R14, -R27, R13 ;  /* 0x8000001b0e0d7223 */ /* 0x000fe2000001000d */
[----:B------:R-:W-:Y:S01]  /*33b0*/  IADD3 R56, P1, R56, UR14, RZ ;  /* 0x0000000e38387c10 */ /* 0x000fe2000ff3e0ff */
[----:B------:R-:W-:Y:S01]  /*33c0*/  FFMA.FTZ R41, -R27, R41, R26 ;  /* 0x000000291b297223 */ /* 0x000fe2000001011a */
        /* <DEDUP_REMOVED lines=9> */
[----:B-----5:R-:W-:Y:S01]  /*3460*/  IADD3.X R57, R59, UR15, RZ, P1, !PT ;  /* 0x0000000f3b397c10 */ /* 0x020fe20008ffe4ff */
[----:B------:R-:W-:Y:S01]  /*3470*/  FMUL.FTZ R2, R2, R41 ;  /* 0x0000002902027220 */ /* 0x000fe20000410000 */
[----:B------:R-:W-:-:S02]  /*3480*/  F2FP.BF16.F32.PACK_AB R7, R8, R7 ;  /* 0x000000070807723e */ /* 0x000fc400000010ff */
[----:B------:R-:W-:Y:S01]  /*3490*/  IADD3 R54, P1, R54, UR14, RZ ;  /* 0x0000000e36367c10 */ /* 0x000fe2000ff3e0ff */
[----:B------:R0:W-:Y:S01]  /*34a0*/  STG.E.U16 desc[UR12][R4.64+0x4], R0 ;  /* 0x0000040004007986 */ /* 0x0001e2000c10150c */
[----:B------:R-:W-:Y:S02]  /*34b0*/  F2FP.BF16.F32.PACK_AB R49, R6, R49 ;  /* 0x000000310631723e */ /* 0x000fe400000010ff */
[----:B------:R-:W-:Y:S02]  /*34c0*/  PRMT R11, R51, 0x7632, R11 ;  /* 0x00007632330b7816 */ /* 0x000fe4000000000b */
[----:B------:R-:W-:Y:S02]  /*34d0*/  PRMT R6, R0, 0x7632, R6 ;  /* 0x0000763200067816 */ /* 0x000fe40000000006 */
[----:B------:R-:W-:Y:S02]  /*34e0*/  F2FP.BF16.F32.PACK_AB R25, R10, R25 ;  /* 0x000000190a19723e */ /* 0x000fe400000010ff */
[----:B------:R-:W-:-:S02]  /*34f0*/  F2FP.BF16.F32.PACK_AB R9, R12, R9 ;  /* 0x000000090c09723e */ /* 0x000fc400000010ff */
[----:B------:R-:W-:Y:S02]  /*3500*/  IADD3.X R55, R55, UR15, RZ, P1, !PT ;  /* 0x0000000f37377c10 */ /* 0x000fe40008ffe4ff */
[----:B0-----:R-:W-:Y:S02]  /*3510*/  PRMT R0, R7, 0x7632, R0 ;  /* 0x0000763207007816 */ /* 0x001fe40000000000 */
[----:B------:R-:W-:Y:S02]  /*3520*/  IADD3 R52, P1, R52, UR14, RZ ;  /* 0x0000000e34347c10 */ /* 0x000fe4000ff3e0ff */
[----:B------:R-:W-:Y:S02]  /*3530*/  F2FP.BF16.F32.PACK_AB R3, R14, R3 ;  /* 0x000000030e03723e */ /* 0x000fe400000010ff */
[----:B------:R-:W-:Y:S01]  /*3540*/  F2FP.BF16.F32.PACK_AB R13, R2, R13 ;  /* 0x0000000d020d723e */ /* 0x000fe200000010ff */
[----:B------:R-:W-:Y:S01]  /*3550*/  STG.E.U16 desc[UR12][R4.64], R51 ;  /* 0x0000003304007986 */ /* 0x000fe2000c10150c */
[----:B------:R-:W-:-:S02]  /*3560*/  PRMT R28, R49, 0x7632, R28 ;  /* 0x00007632311c7816 */ /* 0x000fc4000000001c */
[----:B------:R-:W-:Y:S01]  /*3570*/  PRMT R27, R25, 0x7632, R27 ;  /* 0x00007632191b7816 */ /* 0x000fe2000000001b */
[----:B------:R-:W-:Y:S01]  /*3580*/  STG.E.U16 desc[UR12][R4.64+0x2], R11 ;  /* 0x0000020b04007986 */ /* 0x000fe2000c10150c */
[----:B------:R-:W-:-:S03]  /*3590*/  IADD3.X R53, R53, UR15, RZ, P1, !PT ;  /* 0x0000000f35357c10 */ /* 0x000fc60008ffe4ff */
[----:B------:R0:W-:Y:S01]  /*35a0*/  STG.E.U16 desc[UR12][R4.64+0x6], R6 ;  /* 0x0000060604007986 */ /* 0x0001e2000c10150c */
[----:B------:R-:W-:-:S03]  /*35b0*/  PRMT R26, R3, 0x7632, R26 ;  /* 0x00007632031a7816 */ /* 0x000fc6000000001a */
[----:B------:R1:W-:Y:S04]  /*35c0*/  STG.E.U16 desc[UR12][R56.64+0x6], R0 ;  /* 0x0000060038007986 */ /* 0x0003e8000c10150c */
[----:B------:R2:W-:Y:S01]  /*35d0*/  STG.E.U16 desc[UR12][R56.64], R49 ;  /* 0x0000003138007986 */ /* 0x0005e2000c10150c */
[----:B0-----:R-:W-:-:S03]  /*35e0*/  PRMT R4, R9, 0x7632, R4 ;  /* 0x0000763209047816 */ /* 0x001fc60000000004 */
[----:B------:R2:W-:Y:S01]  /*35f0*/  STG.E.U16 desc[UR12][R56.64+0x2], R28 ;  /* 0x0000021c38007986 */ /* 0x0005e2000c10150c */
[----:B-1----:R-:W-:-:S03]  /*3600*/  PRMT R0, R13, 0x7632, R0 ;  /* 0x000076320d007816 */ /* 0x002fc60000000000 */
[----:B------:R2:W-:Y:S04]  /*3610*/  STG.E.U16 desc[UR12][R56.64+0x4], R7 ;  /* 0x0000040738007986 */ /* 0x0005e8000c10150c */
[----:B------:R2:W-:Y:S04]  /*3620*/  STG.E.U16 desc[UR12][R54.64], R25 ;  /* 0x0000001936007986 */ /* 0x0005e8000c10150c */
[----:B------:R2:W-:Y:S04]  /*3630*/  STG.E.U16 desc[UR12][R54.64+0x2], R27 ;  /* 0x0000021b36007986 */ /* 0x0005e8000c10150c */
[----:B------:R2:W-:Y:S04]  /*3640*/  STG.E.U16 desc[UR12][R54.64+0x4], R9 ;  /* 0x0000040936007986 */ /* 0x0005e8000c10150c */
[----:B------:R2:W-:Y:S04]  /*3650*/  STG.E.U16 desc[UR12][R54.64+0x6], R4 ;  /* 0x0000060436007986 */ /* 0x0005e8000c10150c */
[----:B------:R2:W-:Y:S04]  /*3660*/  STG.E.U16 desc[UR12][R52.64], R3 ;  /* 0x0000000334007986 */ /* 0x0005e8000c10150c */
[----:B------:R2:W-:Y:S04]  /*3670*/  STG.E.U16 desc[UR12][R52.64+0x2], R26 ;  /* 0x0000021a34007986 */ /* 0x0005e8000c10150c */
[----:B------:R2:W-:Y:S04]  /*3680*/  STG.E.U16 desc[UR12][R52.64+0x4], R13 ;  /* 0x0000040d34007986 */ /* 0x0005e8000c10150c */
[----:B------:R2:W-:Y:S01]  /*3690*/  STG.E.U16 desc[UR12][R52.64+0x6], R0 ;  /* 0x0000060034007986 */ /* 0x0005e2000c10150c */
[----:B------:R-:W-:Y:S01]  /*36a0*/  ULOP3.LUT UR4, UR4, 0x1, URZ, 0x3c, !UPT ;  /* 0x0000000104047892 */ /* 0x000fe2000f8e3c3f */
[----:B------:R-:W-:Y:S01]  /*36b0*/  UMOV UR5, UR10 ;  /* 0x0000000a00057c82 */ /* 0x000fe20008000000 */
[----:B------:R-:W-:Y:S01]  /*36c0*/  UMOV UR11, UR9 ;  /* 0x00000009000b7c82 */ /* 0x000fe20008000000 */
[----:B------:R-:W-:Y:S09]  /*36d0*/  @!P0 BRA `(.L_x_207) ;  /* 0xffffffcc00808947 */ /* 0x000ff2000383ffff */
.L_x_195:
[----:B------:R-:W-:Y:S02]  /*36e0*/  USHF.L.U32 UR9, UR6, 0x1, URZ ;  /* 0x0000000106097899 */ /* 0x000fe4000800063f */
[----:B------:R-:W-:Y:S02]  /*36f0*/  ULOP3.LUT UR15, UR6, 0x7, URZ, 0xc0, !UPT ;  /* 0x00000007060f7892 */ /* 0x000fe4000f8ec03f */
[----:B------:R-:W-:Y:S02]  /*3700*/  ULOP3.LUT UR9, UR9, 0x7fffff0, URZ, 0xc0, !UPT ;  /* 0x07fffff009097892 */ /* 0x000fe4000f8ec03f */
[----:B------:R-:W-:Y:S02]  /*3710*/  UIMAD UR10, UR15, 0x140, URZ ;  /* 0x000001400f0a78a4 */ /* 0x000fe4000f8e023f */
[----:B------:R-:W-:Y:S02]  /*3720*/  UIADD3 UR9, UR9, UR17, URZ ;  /* 0x0000001109097290 */ /* 0x000fe4000fffe03f */
[----:B------:R-:W-:-:S02]  /*3730*/  UIADD3 UR14, UR10, 0x140, URZ ;  /* 0x000001400a0e7890 */ /* 0x000fc4000fffe03f */
[----:B------:R-:W-:-:S04]  /*3740*/  ULEA UR9, UR9, UR10, 0x5 ;  /* 0x0000000a09097291 */ /* 0x000fc8000f8e283f */
[----:B------:R-:W-:-:S06]  /*3750*/  UISETP.GE.AND UP0, UPT, UR9, UR14, UPT ;  /* 0x0000000e0900728c */ /* 0x000fcc000bf06270 */
[----:B------:R-:W-:-:S13]  /*3760*/  PLOP3.LUT P0, PT, PT, PT, UP0, 0x80, 0x0 ;  /* 0x000000000000781c */ /* 0x000fda0003f0f008 */
[----:B------:R-:W-:Y:S05]  /*3770*/  @P0 EXIT ;  /* 0x000000000000094d */ /* 0x000fea0003800000 */
[----:B------:R-:W0:Y:S01]  /*3780*/  LDC.64 R14, c[0x0][0x258] ;  /* 0x00009600ff0e7b82 */ /* 0x000e220000000a00 */
[----:B--2---:R-:W1:Y:S01]  /*3790*/  S2R R56, SR_TID.X ;  /* 0x0000000000387919 */ /* 0x004e620000002100 */
[----:B------:R-:W-:Y:S01]  /*37a0*/  HFMA2.MMA R5, -RZ, RZ, 0, 1.1920928955078125e-06 ;  /* 0x00000014ff057435 */ /* 0x000fe200000001ff */
[----:B0-----:R-:W-:Y:S02]  /*37b0*/  LOP3.LUT R3, RZ, R14, RZ, 0x33, !PT ;  /* 0x0000000eff037212 */ /* 0x001fe400078e33ff */
[----:B------:R-:W-:Y:S02]  /*37c0*/  LOP3.LUT R4, RZ, R15, RZ, 0x33, !PT ;  /* 0x0000000fff047212 */ /* 0x000fe400078e33ff */
[----:B------:R-:W-:-:S04]  /*37d0*/  ISETP.GT.U32.AND P0, PT, R3, -0x3, PT ;  /* 0xfffffffd0300780c */ /* 0x000fc80003f04070 */
[C---:B------:R-:W-:Y:S02]  /*37e0*/  ISETP.GT.AND.EX P0, PT, R4.reuse, -0x1, PT, P0 ;  /* 0xffffffff0400780c */ /* 0x040fe40003f04300 */
[----:B-1----:R-:W-:Y:S02]  /*37f0*/  SHF.R.U32.HI R0, RZ, 0x5, R56 ;  /* 0x00000005ff007819 */ /* 0x002fe40000011638 */
[----:B------:R-:W-:Y:S02]  /*3800*/  SEL R3, R3, 0xfffffffd, P0 ;  /* 0xfffffffd03037807 */ /* 0x000fe40000000000 */
[----:B------:R-:W-:Y:S02]  /*3810*/  SEL R4, R4, 0xffffffff, P0 ;  /* 0xffffffff04047807 */ /* 0x000fe40000000000 */
[C---:B------:R-:W-:Y:S02]  /*3820*/  SHF.L.U32 R2, R3.reuse, 0x4, RZ ;  /* 0x0000000403027819 */ /* 0x040fe400000006ff */
[----:B------:R-:W-:Y:S01]  /*3830*/  SHF.L.U64.HI R3, R3, 0x4, R4 ;  /* 0x0000000403037819 */ /* 0x000fe20000010204 */
[----:B------:R-:W-:Y:S01]  /*3840*/  IMAD.MOV.U32 R4, RZ, RZ, -0x1 ;  /* 0xffffffffff047424 */ /* 0x000fe200078e00ff */
[----:B------:R-:W-:-:S04]  /*3850*/  IADD3 R11, P0, P1, -R2, -0x11, -R0 ;  /* 0xffffffef020b7810 */ /* 0x000fc8000791e900 */
[----:B------:R-:W-:Y:S02]  /*3860*/  IADD3.X R13, ~R3, -0x1, R4, P0, P1 ;  /* 0xffffffff030d7810 */ /* 0x000fe400007e2504 */
[----:B------:R-:W-:-:S03]  /*3870*/  SHF.R.U32.HI R4, RZ, 0x4, R56 ;  /* 0x00000004ff047819 */ /* 0x000fc60000011638 */
[----:B------:R-:W-:Y:S01]  /*3880*/  IMAD.WIDE.U32 R6, R13, -0x33333333, RZ ;  /* 0xcccccccd0d067825 */ /* 0x000fe200078e00ff */
[----:B------:R-:W-:Y:S02]  /*3890*/  VIADDMNMX.U32 R5, R4, R5, 0x20, !PT ;  /* 0x0000002004057446 */ /* 0x000fe40007800005 */
[----:B------:R-:W-:Y:S01]  /*38a0*/  LOP3.LUT R10, RZ, R4, RZ, 0x33, !PT ;  /* 0x00000004ff0a7212 */ /* 0x000fe200078e33ff */
[----:B------:R-:W-:-:S04]  /*38b0*/  IMAD.WIDE.U32 R8, P0, R11, -0x33333334, R6 ;  /* 0xcccccccc0b087825 */ /* 0x000fc80007800006 */
[----:B------:R-:W-:Y:S01]  /*38c0*/  IMAD.WIDE.U32 R6, R11, -0x33333333, RZ ;  /* 0xcccccccd0b067825 */ /* 0x000fe200078e00ff */
[----:B------:R-:W-:Y:S02]  /*38d0*/  IADD3.X R11, RZ, RZ, RZ, P0, !PT ;  /* 0x000000ffff0b7210 */ /* 0x000fe400007fe4ff */
[C---:B------:R-:W-:Y:S01]  /*38e0*/  ISETP.LT.U32.AND P0, PT, R14.reuse, 0x2, PT ;  /* 0x000000020e00780c */ /* 0x040fe20003f01070 */
[----:B------:R-:W-:Y:S01]  /*38f0*/  IMAD.IADD R5, R5, 0x1, R10 ;  /* 0x0000000105057824 */ /* 0x000fe200078e020a */
[----:B------:R-:W-:Y:S02]  /*3900*/  IADD3 RZ, P1, R7, R8, RZ ;  /* 0x0000000807ff7210 */ /* 0x000fe40007f3e0ff */
[----:B------:R-:W-:Y:S01]  /*3910*/  MOV R10, R9 ;  /* 0x00000009000a7202 */ /* 0x000fe20000000f00 */
[----:B------:R-:W-:Y:S01]  /*3920*/  IMAD.WIDE.U32 R6, R5, -0x33333333, RZ ;  /* 0xcccccccd05067825 */ /* 0x000fe200078e00ff */
[----:B------:R-:W-:Y:S02]  /*3930*/  ISETP.LT.AND.EX P0, PT, R15, RZ, PT, P0 ;  /* 0x000000ff0f00720c */ /* 0x000fe40003f01300 */
[----:B------:R-:W-:Y:S01]  /*3940*/  MOV R6, UR9 ;  /* 0x0000000900067c02 */ /* 0x000fe20008000f00 */
[----:B------:R-:W-:Y:S01]  /*3950*/  IMAD.WIDE.U32.X R8, R13, -0x33333334, R10, P1 ;  /* 0xcccccccc0d087825 */ /* 0x000fe200008e040a */
[----:B------:R-:W-:-:S02]  /*3960*/  SEL R49, R14, 0x2, P0 ;  /* 0x000000020e317807 */ /* 0x000fc40000000000 */
[----:B------:R-:W-:Y:S02]  /*3970*/  LEA.HI R50, R7, 0x1, RZ, 0x1c ;  /* 0x0000000107327811 */ /* 0x000fe400078fe0ff */
[----:B------:R-:W-:Y:S02]  /*3980*/  SHF.R.U64 R51, R8, 0x3, R9 ;  /* 0x0000000308337819 */ /* 0x000fe40000001209 */
[----:B------:R-:W-:Y:S02]  /*3990*/  SEL R48, R15, RZ, P0 ;  /* 0x000000ff0f307207 */ /* 0x000fe40000000000 */
[C---:B------:R-:W-:Y:S01]  /*39a0*/  IADD3 R7, P0, R0.reuse, 0xa, RZ ;  /* 0x0000000a00077810 */ /* 0x040fe20007f1e0ff */
[----:B------:R-:W-:Y:S01]  /*39b0*/  VIADD R51, R51, 0x1 ;  /* 0x0000000133337836 */ /* 0x000fe20000000000 */
[C---:B------:R-:W-:Y:S02]  /*39c0*/  IADD3 R8, P1, R0.reuse, 0x14, RZ ;  /* 0x0000001400087810 */ /* 0x040fe40007f3e0ff */
[----:B------:R-:W-:Y:S01]  /*39d0*/  IADD3 R9, P2, R0, 0x1e, RZ ;  /* 0x0000001e00097810 */ /* 0x000fe20007f5e0ff */
[----:B------:R-:W-:Y:S01]  /*39e0*/  IMAD.X R11, RZ, RZ, RZ, P0 ;  /* 0x000000ffff0b7224 */ /* 0x000fe200000e06ff */
[----:B------:R-:W-:-:S02]  /*39f0*/  SHF.L.U64.HI R48, R49, 0x4, R48 ;  /* 0x0000000431307819 */ /* 0x000fc40000010230 */
[----:B------:R-:W-:Y:S02]  /*3a00*/  LOP3.LUT R10, R56, 0xf, RZ, 0xc0, !PT ;  /* 0x0000000f380a7812 */ /* 0x000fe400078ec0ff */
[----:B------:R-:W-:Y:S02]  /*3a10*/  IADD3.X R12, RZ, RZ, RZ, P1, !PT ;  /* 0x000000ffff0c7210 */ /* 0x000fe40000ffe4ff */
[----:B------:R-:W-:Y:S02]  /*3a20*/  IADD3.X R13, RZ, RZ, RZ, P2, !PT ;  /* 0x000000ffff0d7210 */ /* 0x000fe400017fe4ff */
[----:B------:R-:W-:Y:S02]  /*3a30*/  SHF.L.U32 R49, R49, 0x4, RZ ;  /* 0x0000000431317819 */ /* 0x000fe400000006ff */
[----:B------:R-:W-:Y:S02]  /*3a40*/  LOP3.LUT R50, R50, 0x3, RZ, 0xc0, !PT ;  /* 0x0000000332327812 */ /* 0x000fe400078ec0ff */
[----:B------:R-:W-:-:S07]  /*3a50*/  LOP3.LUT R51, R51, 0x3, RZ, 0xc0, !PT ;  /* 0x0000000333337812 */ /* 0x000fce00078ec0ff */
.L_x_224:
[----:B------:R-:W-:Y:S01]  /*3a60*/  ISETP.GT.U32.AND P0, PT, R49, R0, PT ;  /* 0x000000003100720c */ /* 0x000fe20003f04070 */
[----:B------:R-:W-:Y:S01]  /*3a70*/  BSSY B0, `(.L_x_208) ;  /* 0x00000ad000007945 */ /* 0x000fe20003800000 */
[----:B0-----:R-:W-:Y:S01]  /*3a80*/  MOV R52, RZ ;  /* 0x000000ff00347202 */ /* 0x001fe20000000f00 */
[----:B------:R-:W-:Y:S01]  /*3a90*/  IMAD.MOV.U32 R55, RZ, RZ, RZ ;  /* 0x000000ffff377224 */ /* 0x000fe200078e00ff */
[----:B------:R-:W-:-:S13]  /*3aa0*/  ISETP.GT.AND.EX P0, PT, R48, RZ, PT, P0 ;  /* 0x000000ff3000720c */ /* 0x000fda0003f04300 */
[----:B-1234-:R-:W-:Y:S05]  /*3ab0*/  @!P0 BRA `(.L_x_209) ;  /* 0x0000000800a08947 */ /* 0x01efea0003800000 */
[----:B------:R-:W-:Y:S01]  /*3ac0*/  ISETP.NE.U32.AND P1, PT, R51, RZ, PT ;  /* 0x000000ff3300720c */ /* 0x000fe20003f25070 */
[----:B------:R-:W-:Y:S01]  /*3ad0*/  BSSY B1, `(.L_x_210) ;  /* 0x0000026000017945 */ /* 0x000fe20003800000 */
[--C-:B------:R-:W-:Y:S01]  /*3ae0*/  IADD3 R15, P2, P3, -R2, -0x11, -R0.reuse ;  /* 0xffffffef020f7810 */ /* 0x100fe20007b5e900 */
[----:B------:R-:W-:Y:S01]  /*3af0*/  HFMA2.MMA R55, -RZ, RZ, 0, 0 ;  /* 0x00000000ff377435 */ /* 0x000fe200000001ff */
[----:B------:R-:W-:Y:S01]  /*3b00*/  ISETP.NE.AND.EX P1, PT, RZ, RZ, PT, P1 ;  /* 0x000000ffff00720c */ /* 0x000fe20003f25310 */
[----:B------:R-:W-:Y:S01]  /*3b10*/  IMAD.MOV.U32 R54, RZ, RZ, R0 ;  /* 0x000000ffff367224 */ /* 0x000fe200078e0000 */
[----:B------:R-:W-:Y:S02]  /*3b20*/  MOV R14, 0xffffffff ;  /* 0xffffffff000e7802 */ /* 0x000fe40000000f00 */
[----:B------:R-:W-:Y:S02]  /*3b30*/  CS2R R52, SRZ ;  /* 0x0000000000347805 */ /* 0x000fe4000001ff00 */
[----:B------:R-:W-:-:S02]  /*3b40*/  ISETP.GE.U32.AND P0, PT, R15, 0x1e, PT ;  /* 0x0000001e0f00780c */ /* 0x000fc40003f06070 */
[----:B------:R-:W-:Y:S02]  /*3b50*/  IADD3.X R14, ~R3, -0x1, R14, P2, P3 ;  /* 0xffffffff030e7810 */ /* 0x000fe400017e650e */
[----:B------:R-:W-:Y:S02]  /*3b60*/  LOP3.LUT R15, R56, 0x1f, RZ, 0xc0, !PT ;  /* 0x0000001f380f7812 */ /* 0x000fe400078ec0ff */
[----:B------:R-:W-:Y:S02]  /*3b70*/  ISETP.GE.U32.AND.EX P0, PT, R14, RZ, PT, P0 ;  /* 0x000000ff0e00720c */ /* 0x000fe40003f06100 */
[----:B------:R-:W-:-:S04]  /*3b80*/  IADD3 R14, P2, R15, R6, RZ ;  /* 0x000000060f0e7210 */ /* 0x000fc80007f5e0ff */
[----:B------:R-:W-:Y:S01]  /*3b90*/  LEA.HI.X.SX32 R15, R6, RZ, 0x1, P2 ;  /* 0x000000ff060f7211 */ /* 0x000fe200010f0eff */
[----:B------:R-:W-:Y:S08]  /*3ba0*/  @!P1 BRA `(.L_x_211) ;  /* 0x0000000000609947 */ /* 0x000ff00003800000 */
[----:B------:R-:W-:Y:S01]  /*3bb0*/  IMAD.WIDE.U32 R18, R0, 0xa00, R14 ;  /* 0x00000a0000127825 */ /* 0x000fe200078e000e */
[----:B------:R-:W-:Y:S02]  /*3bc0*/  ULDC.64 UR4, c[0x0][0x260] ;  /* 0x0000980000047ab9 */ /* 0x000fe40000000a00 */
[----:B------:R-:W-:-:S04]  /*3bd0*/  LEA R16, P1, R18, UR4, 0x3 ;  /* 0x0000000412107c11 */ /* 0x000fc8000f8218ff */
[----:B------:R-:W-:-:S05]  /*3be0*/  LEA.HI.X R17, R18, UR5, R19, 0x3, P1 ;  /* 0x0000000512117c11 */ /* 0x000fca00088f1c13 */
[----:B------:R-:W2:Y:S01]  /*3bf0*/  LDG.E.64 R52, desc[UR12][R16.64+0x4000] ;  /* 0x0040000c10347981 */ /* 0x000ea2000c1e1b00 */
[----:B------:R-:W-:Y:S02]  /*3c00*/  ISETP.NE.U32.AND P1, PT, R51, 0x1, PT ;  /* 0x000000013300780c */ /* 0x000fe40003f25070 */
[----:B------:R-:W-:Y:S02]  /*3c10*/  MOV R54, R7 ;  /* 0x0000000700367202 */ /* 0x000fe40000000f00 */
[----:B------:R-:W-:Y:S01]  /*3c20*/  ISETP.NE.AND.EX P1, PT, RZ, RZ, PT, P1 ;  /* 0x000000ffff00720c */ /* 0x000fe20003f25310 */
[----:B--2---:R-:W-:Y:S01]  /*3c30*/  FADD.FTZ R55, RZ, R53 ;  /* 0x00000035ff377221 */ /* 0x004fe20000010000 */
[----:B------:R-:W-:Y:S01]  /*3c40*/  FADD.FTZ R52, RZ, R52 ;  /* 0x00000034ff347221 */ /* 0x000fe20000010000 */
[----:B------:R-:W-:-:S10]  /*3c50*/  MOV R53, R11 ;  /* 0x0000000b00357202 */ /* 0x000fd40000000f00 */
        /* <DEDUP_REMOVED lines=13> */
.L_x_211:
[----:B------:R-:W-:Y:S05]  /*3d30*/  BSYNC B1 ;  /* 0x0000000000017941 */ /* 0x000fea0003800000 */
.L_x_210:
[----:B------:R-:W-:Y:S05]  /*3d40*/  @!P0 BRA `(.L_x_209) ;  /* 0x0000000400fc8947 */ /* 0x000fea0003800000 */
[----:B------:R-:W-:Y:S01]  /*3d50*/  IADD3 R16, P2, -R54, R49, RZ ;  /* 0x0000003136107210 */ /* 0x000fe20007f5e1ff */
[----:B------:R-:W-:Y:S01]  /*3d60*/  IMAD R17, R53, 0x1400, RZ ;  /* 0x0000140035117824 */ /* 0x000fe200078e02ff */
[C---:B------:R-:W-:Y:S01]  /*3d70*/  SHF.L.U64.HI R15, R14.reuse, 0x1, R15 ;  /* 0x000000010e0f7819 */ /* 0x040fe2000001020f */
[----:B------:R-:W-:Y:S01]  /*3d80*/  ULDC.64 UR4, c[0x0][0x260] ;  /* 0x0000980000047ab9 */ /* 0x000fe20000000a00 */
[----:B------:R-:W-:Y:S01]  /*3d90*/  SHF.L.U32 R14, R14, 0x1, RZ ;  /* 0x000000010e0e7819 */ /* 0x000fe200000006ff */
[----:B------:R-:W-:Y:S01]  /*3da0*/  IMAD.X R18, R48, 0x1, ~R53, P2 ;  /* 0x0000000130127824 */ /* 0x000fe200010e0e35 */
[----:B------:R-:W-:Y:S01]  /*3db0*/  ISETP.GT.U32.AND P1, PT, R16, 0x78, PT ;  /* 0x000000781000780c */ /* 0x000fe20003f24070 */
[----:B------:R-:W-:Y:S02]  /*3dc0*/  BSSY B1, `(.L_x_212) ;  /* 0x0000044000017945 */ /* 0x000fe40003800000 */
[----:B------:R-:W-:Y:S01]  /*3dd0*/  IMAD.WIDE.U32 R14, R54, 0x1400, R14 ;  /* 0x00001400360e7825 */ /* 0x000fe200078e000e */
[----:B------:R-:W-:-:S04]  /*3de0*/  ISETP.GT.AND.EX P1, PT, R18, RZ, PT, P1 ;  /* 0x000000ff1200720c */ /* 0x000fc80003f24310 */
[----:B------:R-:W-:Y:S02]  /*3df0*/  IADD3 R17, R15, R17, RZ ;  /* 0x000000110f117210 */ /* 0x000fe40007ffe0ff */
[----:B------:R-:W-:-:S04]  /*3e00*/  LEA R15, P0, R14, UR4, 0x2 ;  /* 0x000000040e0f7c11 */ /* 0x000fc8000f8010ff */
[----:B------:R-:W-:Y:S02]  /*3e10*/  LEA.HI.X R16, R14, UR5, R17, 0x2, P0 ;  /* 0x000000050e107c11 */ /* 0x000fe400080f1411 */
[----:B------:R-:W-:-:S04]  /*3e20*/  IADD3 R14, P0, R15, 0x68000, RZ ;  /* 0x000680000f0e7810 */ /* 0x000fc80007f1e0ff */
[----:B------:R-:W-:Y:S02]  /*3e30*/  IADD3.X R15, RZ, R16, RZ, P0, !PT ;  /* 0x00000010ff0f7210 */ /* 0x000fe400007fe4ff */
[----:B------:R-:W-:Y:S01]  /*3e40*/  PLOP3.LUT P0, PT, PT, PT, PT, 0x80, 0x0 ;  /* 0x000000000000781c */ /* 0x000fe20003f0f070 */
[----:B------:R-:W-:-:S12]  /*3e50*/  @!P1 BRA `(.L_x_213) ;  /* 0x0000000000e89947 */ /* 0x000fd80003800000 */
[----:B------:R-:W-:Y:S02]  /*3e60*/  IADD3 R57, P1, R49, -0x78, RZ ;  /* 0xffffff8831397810 */ /* 0x000fe40007f3e0ff */
[----:B------:R-:W-:Y:S02]  /*3e70*/  PLOP3.LUT P0, PT, PT, PT, PT, 0x8, 0x0 ;  /* 0x000000000000781c */ /* 0x000fe40003f0e170 */
[----:B------:R-:W-:-:S11]  /*3e80*/  IADD3.X R58, R48, -0x1, RZ, P1, !PT ;  /* 0xffffffff303a7810 */ /* 0x000fd60000ffe4ff */
.L_x_214:
        /* <DEDUP_REMOVED lines=20> */
[----:B------:R-:W-:-:S03]  /*3fd0*/  ISETP.GE.AND.EX P1, PT, R53, R58, PT, P1 ;  /* 0x0000003a3500720c */ /* 0x000fc60003f26310 */
[----:B------:R-:W-:Y:S02]  /*3fe0*/  IMAD.X R15, RZ, RZ, R15, P2 ;  /* 0x000000ffff0f7224 */ /* 0x000fe400010e060f */
        /* <DEDUP_REMOVED lines=33> */
.L_x_213:
[----:B------:R-:W-:Y:S05]  /*4200*/  BSYNC B1 ;  /* 0x0000000000017941 */ /* 0x000fea0003800000 */
.L_x_212:
[----:B------:R-:W-:Y:S01]  /*4210*/  IADD3 R16, P2, -R54, R49, RZ ;  /* 0x0000003136107210 */ /* 0x000fe20007f5e1ff */
[----:B------:R-:W-:Y:S03]  /*4220*/  BSSY B1, `(.L_x_215) ;  /* 0x0000022000017945 */ /* 0x000fe60003800000 */
[----:B------:R-:W-:Y:S02]  /*4230*/  ISETP.GT.U32.AND P1, PT, R16, 0x28, PT ;  /* 0x000000281000780c */ /* 0x000fe40003f24070 */
[----:B------:R-:W-:-:S04]  /*4240*/  IADD3.X R16, ~R53, R48, RZ, P2, !PT ;  /* 0x0000003035107210 */ /* 0x000fc800017fe5ff */
        /* <DEDUP_REMOVED lines=31> */
.L_x_216:
[----:B------:R-:W-:Y:S05]  /*4440*/  BSYNC B1 ;  /* 0x0000000000017941 */ /* 0x000fea0003800000 */
.L_x_215:
        /* <DEDUP_REMOVED lines=15> */
.L_x_209:
[----:B------:R-:W-:Y:S05]  /*4540*/  BSYNC B0 ;  /* 0x0000000000007941 */ /* 0x000fea0003800000 */
.L_x_208:
[----:B------:R-:W0:Y:S01]  /*4550*/  S2UR UR5, SR_CgaCtaId ;  /* 0x00000000000579c3 */ /* 0x000e220000008800 */
[----:B------:R-:W-:Y:S01]  /*4560*/  UMOV UR4, 0x400 ;  /* 0x0000040000047882 */ /* 0x000fe20000000000 */
[----:B------:R-:W-:Y:S02]  /*4570*/  SHF.L.U32 R15, R0, 0x1, RZ ;  /* 0x00000001000f7819 */ /* 0x000fe400000006ff */
[----:B------:R-:W-:Y:S02]  /*4580*/  ISETP.GT.U32.AND P0, PT, R56, 0x1ff, PT ;  /* 0x000001ff3800780c */ /* 0x000fe40003f04070 */
        /* <DEDUP_REMOVED lines=10> */
[----:B------:R-:W-:-:S11]  /*4630*/  IMAD.MOV.U32 R15, RZ, RZ, R4 ;  /* 0x000000ffff0f7224 */ /* 0x000fd600078e0004 */
[----:B------:R-:W-:Y:S05]  /*4640*/  @!P0 BRA `(.L_x_219) ;  /* 0x0000000800008947 */ /* 0x000fea0003800000 */
[----:B------:R-:W-:Y:S01]  /*4650*/  ISETP.GT.U32.AND P0, PT, R10, 0x9, PT ;  /* 0x000000090a00780c */ /* 0x000fe20003f04070 */
[----:B------:R-:W-:-:S12]  /*4660*/  UMOV UR5, 0xffff ;  /* 0x0000ffff00057882 */ /* 0x000fd80000000000 */
[----:B------:R-:W-:Y:S02]  /*4670*/  @!P0 SHF.R.U32.HI R4, RZ, 0x4, R56 ;  /* 0x00000004ff048819 */ /* 0x000fe40000011638 */
[C---:B------:R-:W-:Y:S02]  /*4680*/  @!P0 SHF.L.U32 R15, R10.reuse, 0x1, RZ ;  /* 0x000000010a0f8819 */ /* 0x040fe400000006ff */
[----:B------:R-:W-:Y:S02]  /*4690*/  @!P0 LEA R16, R10, UR4, 0x7 ;  /* 0x000000040a108c11 */ /* 0x000fe4000f8e38ff */
[----:B------:R-:W-:-:S04]  /*46a0*/  @!P0 LOP3.LUT R15, R4, R15, RZ, 0x3c, !PT ;  /* 0x0000000f040f8212 */ /* 0x000fc800078e3cff */
[----:B------:R-:W-:Y:S02]  /*46b0*/  @!P0 LEA R16, R15, R16, 0x2 ;  /* 0x000000100f108211 */ /* 0x000fe400078e10ff */
[----:B0-----:R-:W-:-:S06]  /*46c0*/  CS2R R14, SRZ ;  /* 0x00000000000e7805 */ /* 0x001fcc000001ff00 */
        /* <DEDUP_REMOVED lines=26> */
.L_x_233:
        /* <DEDUP_REMOVED lines=8> */
[----:B0-----:R-:W-:-:S05]  /*48f0*/  IMAD.WIDE R16, R15, 0x2, R16 ;  /* 0x000000020f107825 */ /* 0x001fca00078e0210 */
[----:B------:R2:W-:Y:S01]  /*4900*/  @!P1 STG.E.U16 desc[UR12][R16.64], R14 ;  /* 0x0000000e10009986 */ /* 0x0005e2000c10150c */
[----:B-1----:R-:W-:Y:S01]  /*4910*/  IMAD.WIDE R18, R15, 0x2, R18 ;  /* 0x000000020f127825 */ /* 0x002fe200078e0212 */
[----:B------:R-:W-:-:S04]  /*4920*/  LEA.HI R15, R56, 0x14, RZ, 0x1c ;  /* 0x00000014380f7811 */ /* 0x000fc800078fe0ff */
[----:B------:R2:W-:Y:S01]  /*4930*/  @!P1 STG.E.U16 desc[UR12][R18.64], R20 ;  /* 0x0000001412009986 */ /* 0x0005e2000c10150c */
[----:B------:R-:W-:Y:S05]  /*4940*/  @!P2 BRA `(.L_x_219) ;  /* 0x000000040040a947 */ /* 0x000fea0003800000 */
[C---:B--2---:R-:W-:Y:S01]  /*4950*/  @!P0 SHF.L.U32 R14, R10.reuse, 0x1, RZ ;  /* 0x000000010a0e8819 */ /* 0x044fe200000006ff */
        /* <DEDUP_REMOVED lines=31> */
.L_x_243:
[----:B--2---:R-:W-:Y:S01]  /*4b50*/  FADD.FTZ R15, R14, R30 ;  /* 0x0000001e0e0f7221 */ /* 0x004fe20000010000 */
[----:B------:R-:W-:Y:S02]  /*4b60*/  @!P1 F2FP.BF16.F32.PACK_AB R14, RZ, R24 ;  /* 0x00000018ff0e923e */ /* 0x000fe400000010ff */
[----:B------:R-:W-:Y:S02]  /*4b70*/  ISETP.NE.AND P2, PT, R50, 0x2, PT ;  /* 0x000000023200780c */ /* 0x000fe40003f45270 */
[----:B------:R-:W-:Y:S01]  /*4b80*/  @!P1 F2FP.BF16.F32.PACK_AB R15, RZ, R15 ;  /* 0x0000000fff0f923e */ /* 0x000fe200000010ff */
[----:B------:R1:W-:Y:S03]  /*4b90*/  @!P1 STG.E.U16 desc[UR12][R16.64+0x28], R14 ;  /* 0x0000280e10009986 */ /* 0x0003e6000c10150c */
[----:B------:R-:W-:Y:S02]  /*4ba0*/  PRMT R20, R15, 0x7610, R20 ;  /* 0x000076100f147816 */ /* 0x000fe40000000014 */
[----:B------:R-:W-:-:S03]  /*4bb0*/  LEA.HI R15, R56, 0x28, RZ, 0x1c ;  /* 0x00000028380f7811 */ /* 0x000fc600078fe0ff */
[----:B------:R1:W-:Y:S02]  /*4bc0*/  @!P1 STG.E.U16 desc[UR12][R18.64+0x28], R20 ;  /* 0x0000281412009986 */ /* 0x0003e4000c10150c */
[----:B------:R-:W-:Y:S05]  /*4bd0*/  @!P2 BRA `(.L_x_219) ;  /* 0x00000000009ca947 */ /* 0x000fea0003800000 */
[C---:B-1----:R-:W-:Y:S01]  /*4be0*/  @!P0 IMAD.SHL.U32 R14, R10.reuse, 0x2, RZ ;  /* 0x000000020a0e8824 */ /* 0x042fe200078e00ff */
[----:B------:R-:W-:Y:S01]  /*4bf0*/  @!P0 LEA R20, R10, UR4, 0x7 ;  /* 0x000000040a148c11 */ /* 0x000fe2000f8e38ff */
[----:B------:R-:W-:-:S03]  /*4c00*/  UMOV UR5, 0xffff ;  /* 0x0000ffff00057882 */ /* 0x000fc60000000000 */
        /* <DEDUP_REMOVED lines=29> */
.L_x_253:
[----:B--2---:R-:W-:Y:S01]  /*4de0*/  FADD.FTZ R15, R14, R30 ;  /* 0x0000001e0e0f7221 */ /* 0x004fe20000010000 */
[----:B------:R-:W-:-:S04]  /*4df0*/  @!P1 F2FP.BF16.F32.PACK_AB R14, RZ, R24 ;  /* 0x00000018ff0e923e */ /* 0x000fc800000010ff */
[----:B------:R-:W-:Y:S01]  /*4e00*/  @!P1 F2FP.BF16.F32.PACK_AB R15, RZ, R15 ;  /* 0x0000000fff0f923e */ /* 0x000fe200000010ff */
[----:B------:R3:W-:Y:S03]  /*4e10*/  @!P1 STG.E.U16 desc[UR12][R16.64+0x50], R14 ;  /* 0x0000500e10009986 */ /* 0x0007e6000c10150c */
[----:B------:R-:W-:Y:S02]  /*4e20*/  PRMT R20, R15, 0x7610, R20 ;  /* 0x000076100f147816 */ /* 0x000fe40000000014 */
[----:B------:R-:W-:-:S03]  /*4e30*/  LEA.HI R15, R56, 0x3c, RZ, 0x1c ;  /* 0x0000003c380f7811 */ /* 0x000fc600078fe0ff */
[----:B------:R3:W-:Y:S04]  /*4e40*/  @!P1 STG.E.U16 desc[UR12][R18.64+0x50], R20 ;  /* 0x0000501412009986 */ /* 0x0007e8000c10150c */
.L_x_219:
[----:B------:R-:W-:Y:S05]  /*4e50*/  BSYNC B0 ;  /* 0x0000000000007941 */ /* 0x000fea0003800000 */
.L_x_218:
[----:B------:R-:W-:-:S13]  /*4e60*/  ISETP.GE.U32.AND P0, PT, R5, 0x3c, PT ;  /* 0x0000003c0500780c */ /* 0x000fda0003f06070 */
[----:B------:R-:W-:Y:S05]  /*4e70*/  @!P0 BRA `(.L_x_217) ;  /* 0x0000000800b08947 */ /* 0x000fea0003800000 */
[----:B------:R-:W-:Y:S01]  /*4e80*/  ISETP.GT.U32.AND P0, PT, R10, 0x9, PT ;  /* 0x000000090a00780c */ /* 0x000fe20003f04070 */
[----:B-123--:R-:W-:Y:S01]  /*4e90*/  HFMA2.MMA R16, -RZ, RZ, 0, 0 ;  /* 0x00000000ff107435 */ /* 0x00efe200000001ff */
[----:B------:R-:W-:-:S11]  /*4ea0*/  UMOV UR5, 0xffff ;  /* 0x0000ffff00057882 */ /* 0x000fd60000000000 */
[C---:B0-----:R-:W-:Y:S02]  /*4eb0*/  @!P0 SHF.L.U32 R14, R10.reuse, 0x1, RZ ;  /* 0x000000010a0e8819 */ /* 0x041fe400000006ff */
[----:B------:R-:W-:Y:S02]  /*4ec0*/  @!P0 LEA R17, R10, UR4, 0x7 ;  /* 0x000000040a118c11 */ /* 0x000fe4000f8e38ff */
[----:B------:R-:W-:-:S05]  /*4ed0*/  @!P0 LOP3.LUT R14, R15, R14, RZ, 0x3c, !PT ;  /* 0x0000000e0f0e8212 */ /* 0x000fca00078e3cff */
[----:B------:R-:W-:Y:S01]  /*4ee0*/  @!P0 IMAD R17, R14, 0x4, R17 ;  /* 0x000000040e118824 */ /* 0x000fe200078e0211 */
[----:B------:R-:W-:-:S04]  /*4ef0*/  MOV R14, RZ ;  /* 0x000000ff000e7202 */ /* 0x000fc80000000f00 */
[----:B------:R0:W1:Y:S04]  /*4f00*/  @!P0 LDS R16, [R17] ;  /* 0x0000000011108984 */ /* 0x0000680000000800 */
[----:B------:R0:W2:Y:S01]  /*4f10*/  @!P0 LDS R14, [R17+0x500] ;  /* 0x00050000110e8984 */ /* 0x0000a20000000800 */
[----:B------:R-:W-:Y:S05]  /*4f20*/  BRA.DIV UR5, `(.L_x_223) ;  /* 0x0000001605487947 */ /* 0x000fea000b800000 */
[C---:B------:R-:W-:Y:S01]  /*4f30*/  @!P0 VIADD R18, R15.reuse, 0x14 ;  /* 0x000000140f128836 */ /* 0x040fe20000000000 */
[C---:B------:R-:W-:Y:S01]  /*4f40*/  @!P0 SHF.L.U32 R19, R10.reuse, 0x1, RZ ;  /* 0x000000010a138819 */ /* 0x040fe200000006ff */
[----:B------:R-:W-:Y:S01]  /*4f50*/  IMAD.MOV.U32 R27, RZ, RZ, 0xffff ;  /* 0x0000ffffff1b7424 */ /* 0x000fe200078e00ff */
[----:B------:R-:W-:Y:S01]  /*4f60*/  @!P0 LEA R23, R10, UR4, 0x7 ;  /* 0x000000040a178c11 */ /* 0x000fe2000f8e38ff */
[----:B------:R-:W-:Y:S01]  /*4f70*/  IMAD.MOV.U32 R32, RZ, RZ, RZ ;  /* 0x000000ffff207224 */ /* 0x000fe200078e00ff */
[----:B------:R-:W-:Y:S01]  /*4f80*/  @!P0 LOP3.LUT R18, R18, R19, RZ, 0x3c, !PT ;  /* 0x0000001312128212 */ /* 0x000fe200078e3cff */
[----:B------:R-:W-:Y:S01]  /*4f90*/  IMAD.MOV.U32 R41, RZ, RZ, 0xffff ;  /* 0x0000ffffff297424 */ /* 0x000fe200078e00ff */
[----:B------:R-:W-:Y:S01]  /*4fa0*/  @!P0 SHF.L.U32 R22, R10, 0x1, RZ ;  /* 0x000000010a168819 */ /* 0x000fe200000006ff */
[----:B------:R-:W-:Y:S01]  /*4fb0*/  IMAD.MOV.U32 R40, RZ, RZ, 0xffff ;  /* 0x0000ffffff287424 */ /* 0x000fe200078e00ff */
[C---:B------:R-:W-:Y:S01]  /*4fc0*/  @!P0 IADD3 R21, R15.reuse, 0x28, RZ ;  /* 0x000000280f158810 */ /* 0x040fe20007ffe0ff */
[----:B------:R-:W-:Y:S01]  /*4fd0*/  @!P0 IMAD R18, R18, 0x4, R23 ;  /* 0x0000000412128824 */ /* 0x000fe200078e0217 */
[----:B------:R-:W-:Y:S01]  /*4fe0*/  @!P0 LEA R24, R10, UR4, 0x7 ;  /* 0x000000040a188c11 */ /* 0x000fe2000f8e38ff */
[----:B------:R-:W-:Y:S01]  /*4ff0*/  @!P0 VIADD R23, R15, 0x3c ;  /* 0x0000003c0f178836 */ /* 0x000fe20000000000 */
[----:B------:R-:W-:-:S02]  /*5000*/  @!P0 LOP3.LUT R21, R21, R22, RZ, 0x3c, !PT ;  /* 0x0000001615158212 */ /* 0x000fc400078e3cff */
[----:B------:R-:W3:Y:S01]  /*5010*/  @!P0 LDS R20, [R18] ;  /* 0x0000000012148984 */ /* 0x000ee20000000800 */
[----:B0-----:R-:W-:Y:S02]  /*5020*/  MOV R17, 0xffff ;  /* 0x0000ffff00117802 */ /* 0x001fe40000000f00 */
[----:B------:R-:W-:Y:S02]  /*5030*/  @!P0 LEA R22, R21, R24, 0x2 ;  /* 0x0000001815168211 */ /* 0x000fe400078e10ff */
[----:B------:R0:W-:Y:S01]  /*5040*/  @!P0 LDS R21, [R18+0x500] ;  /* 0x0005000012158984 */ /* 0x0001e20000000800 */
[C---:B------:R-:W-:Y:S02]  /*5050*/  @!P0 SHF.L.U32 R24, R10.reuse, 0x1, RZ ;  /* 0x000000010a188819 */ /* 0x040fe400000006ff */
[----:B------:R-:W-:Y:S01]  /*5060*/  @!P0 LEA R30, R10, UR4, 0x7 ;  /* 0x000000040a1e8c11 */ /* 0x000fe2000f8e38ff */
[----:B------:R-:W-:Y:S01]  /*5070*/  @!P0 LDS R38, [R22+0x500] ;  /* 0x0005000016268984 */ /* 0x000fe20000000800 */
[----:B------:R-:W-:-:S02]  /*5080*/  @!P0 LOP3.LUT R23, R23, R24, RZ, 0x3c, !PT ;  /* 0x0000001817178212 */ /* 0x000fc400078e3cff */
[----:B------:R-:W-:Y:S01]  /*5090*/  MOV R29, 0xffff ;  /* 0x0000ffff001d7802 */ /* 0x000fe20000000f00 */
[----:B------:R-:W-:Y:S01]  /*50a0*/  @!P0 LDS R37, [R22] ;  /* 0x0000000016258984 */ /* 0x000fe20000000800 */
[----:B------:R-:W-:Y:S01]  /*50b0*/  @!P0 LEA R39, R23, R30, 0x2 ;  /* 0x0000001e17278211 */ /* 0x000fe200078e10ff */
[----:B------:R-:W-:Y:S01]  /*50c0*/  IMAD.MOV.U32 R23, RZ, RZ, RZ ;  /* 0x000000ffff177224 */ /* 0x000fe200078e00ff */
[----:B------:R-:W-:Y:S01]  /*50d0*/  MOV R24, RZ ;  /* 0x000000ff00187202 */ /* 0x000fe20000000f00 */
[----:B-1----:R-:W1:Y:S01]  /*50e0*/  SHFL.BFLY PT, R17, R16, 0x8, 0x101f ;  /* 0x0d101f0010117f89 */ /* 0x002e6200000e0000 */
[----:B------:R-:W-:Y:S01]  /*50f0*/  MOV R34, RZ ;  /* 0x000000ff00227202 */ /* 0x000fe20000000f00 */
[----:B0-----:R-:W-:Y:S01]  /*5100*/  IMAD.MOV.U32 R18, RZ, RZ, RZ ;  /* 0x000000ffff127224 */ /* 0x001fe200078e00ff */
[----:B------:R-:W-:Y:S01]  /*5110*/  MOV R35, 0xffff ;  /* 0x0000ffff00237802 */ /* 0x000fe20000000f00 */
[----:B--2---:R-:W0:Y:S01]  /*5120*/  SHFL.BFLY PT, R30, R14, 0x8, 0x101f ;  /* 0x0d101f000e1e7f89 */ /* 0x004e2200000e0000 */
[----:B------:R-:W-:-:S02]  /*5130*/  MOV R28, 0xffff ;  /* 0x0000ffff001c7802 */ /* 0x000fc40000000f00 */
[----:B------:R-:W-:Y:S01]  /*5140*/  MOV R26, 0xffff ;  /* 0x0000ffff001a7802 */ /* 0x000fe20000000f00 */
[----:B------:R-:W2:Y:S01]  /*5150*/  @!P0 LDS R22, [R39] ;  /* 0x0000000027168984 */ /* 0x000ea20000000800 */
[----:B------:R-:W-:Y:S02]  /*5160*/  MOV R43, 0xffff ;  /* 0x0000ffff002b7802 */ /* 0x000fe40000000f00 */
[----:B---3--:R-:W-:Y:S01]  /*5170*/  @!P0 MOV R32, R20 ;  /* 0x0000001400208202 */ /* 0x008fe20000000f00 */
[----:B-1----:R-:W-:Y:S01]  /*5180*/  FADD.FTZ R25, R17, R16 ;  /* 0x0000001011197221 */ /* 0x002fe20000010000 */
[----:B------:R1:W-:Y:S01]  /*5190*/  @!P0 LDS R20, [R39+0x500] ;  /* 0x0005000027148984 */ /* 0x0003e20000000800 */
[----:B------:R-:W-:Y:S02]  /*51a0*/  MOV R16, 0xffff ;  /* 0x0000ffff00107802 */ /* 0x000fe40000000f00 */
[----:B------:R-:W-:Y:S01]  /*51b0*/  @!P0 MOV R34, R21 ;  /* 0x0000001500228202 */ /* 0x000fe20000000f00 */
[----:B------:R-:W3:Y:S01]  /*51c0*/  SHFL.BFLY PT, R31, R32, 0x8, 0x101f ;  /* 0x0d101f00201f7f89 */ /* 0x000ee200000e0000 */
[----:B0-----:R-:W-:Y:S01]  /*51d0*/  FADD.FTZ R17, R30, R14 ;  /* 0x0000000e1e117221 */ /* 0x001fe20000010000 */
[----:B------:R-:W-:-:S02]  /*51e0*/  MOV R30, 0xffff ;  /* 0x0000ffff001e7802 */ /* 0x000fc40000000f00 */
[----:B------:R-:W-:Y:S01]  /*51f0*/  @!P0 MOV R23, R38 ;  /* 0x0000002600178202 */ /* 0x000fe20000000f00 */
[----:B------:R-:W0:Y:S01]  /*5200*/  SHFL.BFLY PT, R16, R25, 0x4, 0x101f ;  /* 0x0c901f0019107f89 */ /* 0x000e2200000e0000 */
[----:B------:R-:W-:Y:S01]  /*5210*/  MOV R38, 0xffff ;  /* 0x0000ffff00267802 */ /* 0x000fe20000000f00 */
[----:B------:R-:W-:Y:S01]  /*5220*/  @!P0 IMAD.MOV.U32 R24, RZ, RZ, R37 ;  /* 0x000000ffff188224 */ /* 0x000fe200078e0025 */
[----:B------:R-:W-:Y:S01]  /*5230*/  MOV R21, RZ ;  /* 0x000000ff00157202 */ /* 0x000fe20000000f00 */
[----:B------:R-:W-:Y:S01]  /*5240*/  IMAD.MOV.U32 R37, RZ, RZ, 0xffff ;  /* 0x0000ffffff257424 */ /* 0x000fe200078e00ff */
[----:B------:R-:W4:Y:S01]  /*5250*/  SHFL.BFLY PT, R33, R34, 0x8, 0x101f ;  /* 0x0d101f0022217f89 */ /* 0x000f2200000e0000 */
[----:B-1----:R-:W-:-:S03]  /*5260*/  MOV R39, 0xffff ;  /* 0x0000ffff00277802 */ /* 0x002fc60000000f00 */
[----:B------:R-:W1:Y:S04]  /*5270*/  SHFL.BFLY PT, R38, R23, 0x8, 0x101f ;  /* 0x0d101f0017267f89 */ /* 0x000e6800000e0000 */
[----:B------:R-:W5:Y:S01]  /*5280*/  SHFL.BFLY PT, R37, R24, 0x8, 0x101f ;  /* 0x0d101f0018257f89 */ /* 0x000f6200000e0000 */
[----:B--2---:R-:W-:Y:S01]  /*5290*/  @!P0 MOV R21, R22 ;  /* 0x0000001600158202 */ /* 0x004fe20000000f00 */
[----:B------:R-:W-:Y:S02]  /*52a0*/  IMAD.MOV.U32 R22, RZ, RZ, 0xffff ;  /* 0x0000ffffff167424 */ /* 0x000fe400078e00ff */
[----:B------:R-:W2:Y:S01]  /*52b0*/  SHFL.BFLY PT, R30, R17, 0x4, 0x101f ;  /* 0x0c901f00111e7f89 */ /* 0x000ea200000e0000 */
[----:B---3--:R-:W-:-:S03]  /*52c0*/  FADD.FTZ R31, R31, R32 ;  /* 0x000000201f1f7221 */ /* 0x008fc60000010000 */
[----:B------:R-:W3:Y:S01]  /*52d0*/  SHFL.BFLY PT, R42, R21, 0x8, 0x101f ;  /* 0x0d101f00152a7f89 */ /* 0x000ee200000e0000 */
[----:B0-----:R-:W-:Y:S01]  /*52e0*/  FADD.FTZ R19, R25, R16 ;  /* 0x0000001019137221 */ /* 0x001fe20000010000 */
[----:B----4-:R-:W-:-:S04]  /*52f0*/  FADD.FTZ R33, R33, R34 ;  /* 0x0000002221217221 */ /* 0x010fc80000010000 */
[----:B------:R-:W0:Y:S01]  /*5300*/  SHFL.BFLY PT, R16, R19, 0x2, 0x101f ;  /* 0x0c501f0013107f89 */ /* 0x000e2200000e0000 */
[----:B------:R-:W-:Y:S01]  /*5310*/  @!P0 MOV R18, R20 ;  /* 0x0000001400128202 */ /* 0x000fe20000000f00 */
[----:B------:R-:W-:Y:S02]  /*5320*/  IMAD.MOV.U32 R34, RZ, RZ, 0xffff ;  /* 0x0000ffffff227424 */ /* 0x000fe400078e00ff */
[----:B-1----:R-:W-:Y:S01]  /*5330*/  FADD.FTZ R32, R38, R23 ;  /* 0x0000001726207221 */ /* 0x002fe20000010000 */
[----:B------:R-:W-:Y:S01]  /*5340*/  MOV R20, 0xffff ;  /* 0x0000ffff00147802 */ /* 0x000fe20000000f00 */
[----:B------:R-:W-:Y:S01]  /*5350*/  IMAD.MOV.U32 R23, RZ, RZ, 0xffff ;  /* 0x0000ffffff177424 */ /* 0x000fe200078e00ff */
[----:B------:R-:W-:Y:S01]  /*5360*/  ISETP.NE.AND P0, PT, R10, RZ, PT ;  /* 0x000000ff0a00720c */ /* 0x000fe20003f05270 */
[----:B-----5:R-:W-:Y:S01]  /*5370*/  FADD.FTZ R25, R37, R24 ;  /* 0x0000001825197221 */ /* 0x020fe20000010000 */
[----:B------:R-:W-:Y:S01]  /*5380*/  IMAD.MOV.U32 R24, RZ, RZ, 0xffff ;  /* 0x0000ffffff187424 */ /* 0x000fe200078e00ff */
[----:B------:R-:W1:Y:S01]  /*5390*/  SHFL.BFLY PT, R37, R32, 0x4, 0x101f ;  /* 0x0c901f0020257f89 */ /* 0x000e6200000e0000 */
[----:B--2---:R-:W-:Y:S01]  /*53a0*/  FADD.FTZ R14, R17, R30 ;  /* 0x0000001e110e7221 */ /* 0x004fe20000010000 */
[----:B------:R-:W-:-:S02]  /*53b0*/  MOV R17, 0xffff ;  /* 0x0000ffff00117802 */ /* 0x000fc40000000f00 */
[----:B------:R-:W2:Y:S01]  /*53c0*/  SHFL.BFLY PT, R20, R31, 0x4, 0x101f ;  /* 0x0c901f001f147f89 */ /* 0x000ea200000e0000 */
[----:B---3--:R-:W-:Y:S01]  /*53d0*/  FADD.FTZ R42, R42, R21 ;  /* 0x000000152a2a7221 */ /* 0x008fe20000010000 */
[----:B------:R-:W-:Y:S02]  /*53e0*/  MOV R21, 0xffff ;  /* 0x0000ffff00157802 */ /* 0x000fe40000000f00 */
[----:B------:R-:W3:Y:S04]  /*53f0*/  SHFL.BFLY PT, R23, R18, 0x8, 0x101f ;  /* 0x0d101f0012177f89 */ /* 0x000ee800000e0000 */
[----:B------:R-:W4:Y:S01]  /*5400*/  SHFL.BFLY PT, R36, R33, 0x4, 0x101f ;  /* 0x0c901f0021247f89 */ /* 0x000f2200000e0000 */
[----:B0-----:R-:W-:-:S03]  /*5410*/  FADD.FTZ R16, R19, R16 ;  /* 0x0000001013107221 */ /* 0x001fc60000010000 */
[----:B------:R-:W0:Y:S01]  /*5420*/  SHFL.BFLY PT, R38, R25, 0x4, 0x101f ;  /* 0x0c901f0019267f89 */ /* 0x000e2200000e0000 */
[----:B------:R-:W-:-:S03]  /*5430*/  MOV R19, 0xffff ;  /* 0x0000ffff00137802 */ /* 0x000fc60000000f00 */
[----:B------:R-:W5:Y:S01]  /*5440*/  SHFL.BFLY PT, R30, R14, 0x2, 0x101f ;  /* 0x0c501f000e1e7f89 */ /* 0x000f6200000e0000 */
[----:B-1----:R-:W-:-:S03]  /*5450*/  FADD.FTZ R37, R32, R37 ;  /* 0x0000002520257221 */ /* 0x002fc60000010000 */
[----:B------:R-:W1:Y:S01]  /*5460*/  SHFL.BFLY PT, R41, R42, 0x4, 0x101f ;  /* 0x0c901f002a297f89 */ /* 0x000e6200000e0000 */
[----:B------:R-:W-:Y:S01]  /*5470*/  MOV R32, 0xffff ;  /* 0x0000ffff00207802 */ /* 0x000fe20000000f00 */
[----:B--2---:R-:W-:Y:S01]  /*5480*/  FADD.FTZ R35, R31, R20 ;  /* 0x000000141f237221 */ /* 0x004fe20000010000 */
[----:B------:R-:W-:Y:S01]  /*5490*/  MOV R20, 0xffff ;  /* 0x0000ffff00147802 */ /* 0x000fe20000000f00 */
[----:B------:R-:W2:Y:S01]  /*54a0*/  SHFL.BFLY PT, R24, R37, 0x2, 0x101f ;  /* 0x0c501f0025187f89 */ /* 0x000ea200000e0000 */
[----:B---3--:R-:W-:Y:S01]  /*54b0*/  FADD.FTZ R31, R23, R18 ;  /* 0x00000012171f7221 */ /* 0x008fe20000010000 */
[----:B------:R-:W-:Y:S01]  /*54c0*/  IMAD.MOV.U32 R18, RZ, RZ, 0xffff ;  /* 0x0000ffffff127424 */ /* 0x000fe200078e00ff */
[----:B------:R-:W-:Y:S01]  /*54d0*/  MOV R23, 0xffff ;  /* 0x0000ffff00177802 */ /* 0x000fe20000000f00 */
[----:B------:R-:W3:Y:S01]  /*54e0*/  SHFL.BFLY PT, R19, R16, 0x1, 0x101f ;  /* 0x0c301f0010137f89 */ /* 0x000ee200000e0000 */
[----:B----4-:R-:W-:Y:S01]  /*54f0*/  FADD.FTZ R36, R33, R36 ;  /* 0x0000002421247221 */ /* 0x010fe20000010000 */
[----:B------:R-:W-:-:S02]  /*5500*/  MOV R33, 0xffff ;  /* 0x0000ffff00217802 */ /* 0x000fc40000000f00 */
[----:B------:R-:W4:Y:S01]  /*5510*/  SHFL.BFLY PT, R18, R35, 0x2, 0x101f ;  /* 0x0c501f0023127f89 */ /* 0x000f2200000e0000 */
[----:B0-----:R-:W-:-:S03]  /*5520*/  FADD.FTZ R38, R25, R38 ;  /* 0x0000002619267221 */ /* 0x001fc60000010000 */
[----:B------:R-:W0:Y:S01]  /*5530*/  SHFL.BFLY PT, R21, R36, 0x2, 0x101f ;  /* 0x0c501f0024157f89 */ /* 0x000e2200000e0000 */
[----:B-----5:R-:W-:Y:S01]  /*5540*/  FADD.FTZ R17, R14, R30 ;  /* 0x0000001e0e117221 */ /* 0x020fe20000010000 */
[----:B------:R-:W-:Y:S02]  /*5550*/  MOV R14, 0xffff ;  /* 0x0000ffff000e7802 */ /* 0x000fe40000000f00 */
[----:B------:R-:W5:Y:S01]  /*5560*/  SHFL.BFLY PT, R23, R38, 0x2, 0x101f ;  /* 0x0c501f0026177f89 */ /* 0x000f6200000e0000 */
[----:B-1----:R-:W-:Y:S01]  /*5570*/  FADD.FTZ R42, R42, R41 ;  /* 0x000000292a2a7221 */ /* 0x002fe20000010000 */
[----:B------:R-:W-:Y:S02]  /*5580*/  IMAD.IADD R41, R15, 0x1, R6 ;  /* 0x000000010f297824 */ /* 0x000fe400078e0206 */
[----:B------:R-:W1:Y:S01]  /*5590*/  SHFL.BFLY PT, R20, R31, 0x4, 0x101f ;  /* 0x0c901f001f147f89 */ /* 0x000e6200000e0000 */
[----:B--2---:R-:W-:-:S03]  /*55a0*/  FADD.FTZ R37, R37, R24 ;  /* 0x0000001825257221 */ /* 0x004fc60000010000 */
[----:B------:R-:W2:Y:S01]  /*55b0*/  SHFL.BFLY PT, R14, R17, 0x1, 0x101f ;  /* 0x0c301f00110e7f89 */ /* 0x000ea200000e0000 */
[----:B------:R-:W2:Y:S01]  /*55c0*/  @!P0 LDC.64 R24, c[0x0][0x218] ;  /* 0x00008600ff188b82 */ /* 0x000ea20000000a00 */
[----:B---3--:R-:W-:Y:S02]  /*55d0*/  FADD.FTZ R16, R16, R19 ;  /* 0x0000001310107221 */ /* 0x008fe40000010000 */
[----:B------:R-:W3:Y:S01]  /*55e0*/  SHFL.BFLY PT, R40, R37, 0x1, 0x101f ;  /* 0x0c301f0025287f89 */ /* 0x000ee200000e0000 */
[----:B----4-:R-:W-:-:S03]  /*55f0*/  FADD.FTZ R35, R35, R18 ;  /* 0x0000001223237221 */ /* 0x010fc60000010000 */
[----:B------:R-:W4:Y:S01]  /*5600*/  SHFL.BFLY PT, R43, R42, 0x2, 0x101f ;  /* 0x0c501f002a2b7f89 */ /* 0x000f2200000e0000 */
[----:B------:R-:W-:Y:S01]  /*5610*/  @!P0 F2FP.BF16.F32.PACK_AB R30, RZ, R16 ;  /* 0x00000010ff1e823e */ /* 0x000fe200000010ff */
[----:B------:R-:W4:Y:S01]  /*5620*/  @!P0 LDC.64 R18, c[0x0][0x220] ;  /* 0x00008800ff128b82 */ /* 0x000f220000000a00 */
[----:B0-----:R-:W-:Y:S01]  /*5630*/  FADD.FTZ R36, R36, R21 ;  /* 0x0000001524247221 */ /* 0x001fe20000010000 */
[----:B------:R-:W0:Y:S01]  /*5640*/  SHFL.BFLY PT, R34, R35, 0x1, 0x101f ;  /* 0x0c301f0023227f89 */ /* 0x000e2200000e0000 */
[----:B-----5:R-:W-:-:S03]  /*5650*/  FADD.FTZ R38, R38, R23 ;  /* 0x0000001726267221 */ /* 0x020fc60000010000 */
[----:B------:R-:W5:Y:S02]  /*5660*/  SHFL.BFLY PT, R33, R36, 0x1, 0x101f ;  /* 0x0c301f0024217f89 */ /* 0x000f6400000e0000 */
[----:B------:R-:W5:Y:S01]  /*5670*/  @!P0 LDC.64 R22, c[0x0][0x220] ;  /* 0x00008800ff168b82 */ /* 0x000f620000000a00 */
[----:B-1----:R-:W-:Y:S01]  /*5680*/  FADD.FTZ R31, R31, R20 ;  /* 0x000000141f1f7221 */ /* 0x002fe20000010000 */
[----:B------:R-:W1:Y:S01]  /*5690*/  SHFL.BFLY PT, R39, R38, 0x1, 0x101f ;  /* 0x0c301f0026277f89 */ /* 0x000e6200000e0000 */
[----:B--2---:R-:W-:-:S03]  /*56a0*/  FADD.FTZ R44, R17, R14 ;  /* 0x0000000e112c7221 */ /* 0x004fc60000010000 */
[----:B------:R-:W2:Y:S01]  /*56b0*/  SHFL.BFLY PT, R32, R31, 0x2, 0x101f ;  /* 0x0c501f001f207f89 */ /* 0x000ea200000e0000 */
[----:B------:R-:W-:Y:S01]  /*56c0*/  @!P0 IMAD.WIDE R24, R41, 0x2, R24 ;  /* 0x0000000229188825 */ /* 0x000fe200078e0218 */
[----:B------:R-:W2:Y:S01]  /*56d0*/  @!P0 LDC.64 R20, c[0x0][0x218] ;  /* 0x00008600ff148b82 */ /* 0x000ea20000000a00 */
[----:B------:R-:W-:Y:S02]  /*56e0*/  @!P0 F2FP.BF16.F32.PACK_AB R44, RZ, R44 ;  /* 0x0000002cff2c823e */ /* 0x000fe400000010ff */
[----:B---3--:R-:W-:Y:S01]  /*56f0*/  FADD.FTZ R37, R37, R40 ;  /* 0x0000002825257221 */ /* 0x008fe20000010000 */
[----:B------:R3:W-:Y:S01]  /*5700*/  @!P0 STG.E.U16 desc[UR12][R24.64], R30 ;  /* 0x0000001e18008986 */ /* 0x0007e2000c10150c */
[----:B----4-:R-:W-:-:S03]  /*5710*/  FADD.FTZ R42, R42, R43 ;  /* 0x0000002b2a2a7221 */ /* 0x010fc60000010000 */
[----:B------:R-:W4:Y:S01]  /*5720*/  @!P0 LDC.64 R16, c[0x0][0x218] ;  /* 0x00008600ff108b82 */ /* 0x000f220000000a00 */
[----:B------:R-:W-:-:S04]  /*5730*/  @!P0 IMAD.WIDE R18, R41, 0x2, R18 ;  /* 0x0000000229128825 */ /* 0x000fc800078e0212 */
[----:B0-----:R-:W-:Y:S01]  /*5740*/  FADD.FTZ R34, R35, R34 ;  /* 0x0000002223227221 */ /* 0x001fe20000010000 */
[----:B------:R-:W-:Y:S01]  /*5750*/  MOV R35, 0xffff ;  /* 0x0000ffff00237802 */ /* 0x000fe20000000f00 */
[----:B-----5:R-:W-:Y:S01]  /*5760*/  FADD.FTZ R33, R36, R33 ;  /* 0x0000002124217221 */ /* 0x020fe20000010000 */
[----:B------:R-:W0:Y:S01]  /*5770*/  @!P0 LDC.64 R14, c[0x0][0x220] ;  /* 0x00008800ff0e8b82 */ /* 0x000e220000000a00 */
[----:B------:R-:W-:-:S04]  /*5780*/  @!P0 IMAD.WIDE R22, R41, 0x2, R22 ;  /* 0x0000000229168825 */ /* 0x000fc800078e0216 */
[----:B-1----:R-:W-:Y:S01]  /*5790*/  FADD.FTZ R38, R38, R39 ;  /* 0x0000002726267221 */ /* 0x002fe20000010000 */
[----:B---3--:R-:W-:Y:S01]  /*57a0*/  @!P0 F2FP.BF16.F32.PACK_AB R25, RZ, R33 ;  /* 0x00000021ff19823e */ /* 0x008fe200000010ff */
[----:B------:R-:W1:Y:S01]  /*57b0*/  SHFL.BFLY PT, R35, R42, 0x1, 0x101f ;  /* 0x0c301f002a237f89 */ /* 0x000e6200000e0000 */
[----:B------:R-:W-:Y:S01]  /*57c0*/  MOV R30, 0xffff ;  /* 0x0000ffff001e7802 */ /* 0x000fe20000000f00 */
[----:B--2---:R-:W-:Y:S01]  /*57d0*/  FADD.FTZ R31, R31, R32 ;  /* 0x000000201f1f7221 */ /* 0x004fe20000010000 */
[----:B------:R-:W-:Y:S01]  /*57e0*/  @!P0 F2FP.BF16.F32.PACK_AB R26, RZ, R38 ;  /* 0x00000026ff1a823e */ /* 0x000fe200000010ff */
[----:B------:R2:W-:Y:S01]  /*57f0*/  @!P0 STG.E.U16 desc[UR12][R22.64], R44 ;  /* 0x0000002c16008986 */ /* 0x0005e2000c10150c */
[C---:B------:R-:W-:Y:S01]  /*5800*/  @!P0 IMAD.WIDE R20, R41.reuse, 0x2, R20 ;  /* 0x0000000229148825 */ /* 0x040fe200078e0214 */
[----:B------:R-:W-:Y:S02]  /*5810*/  @!P0 F2FP.BF16.F32.PACK_AB R33, RZ, R37 ;  /* 0x00000025ff21823e */ /* 0x000fe400000010ff */
[----:B------:R3:W3:Y:S01]  /*5820*/  SHFL.BFLY PT, R30, R31, 0x1, 0x101f ;  /* 0x0c301f001f1e7f89 */ /* 0x0006e200000e0000 */
[----:B----4-:R-:W-:Y:S01]  /*5830*/  @!P0 IMAD.WIDE R16, R41, 0x2, R16 ;  /* 0x0000000229108825 */ /* 0x010fe200078e0210 */
[----:B--2---:R-:W-:-:S03]  /*5840*/  @!P0 F2FP.BF16.F32.PACK_AB R23, RZ, R34 ;  /* 0x00000022ff17823e */ /* 0x004fc600000010ff */
[----:B0-----:R-:W-:Y:S02]  /*5850*/  @!P0 IMAD.WIDE R14, R41, 0x2, R14 ;  /* 0x00000002290e8825 */ /* 0x001fe400078e020e */
[----:B------:R0:W-:Y:S02]  /*5860*/  @!P0 STG.E.U16 desc[UR12][R20.64+0x28], R23 ;  /* 0x0000281714008986 */ /* 0x0001e4000c10150c */
[----:B-1----:R-:W-:Y:S02]  /*5870*/  FADD.FTZ R35, R42, R35 ;  /* 0x000000232a237221 */ /* 0x002fe40000010000 */
[----:B------:R0:W-:Y:S04]  /*5880*/  @!P0 STG.E.U16 desc[UR12][R18.64+0x28], R25 ;  /* 0x0000281912008986 */ /* 0x0001e8000c10150c */
[----:B------:R0:W-:Y:S04]  /*5890*/  @!P0 STG.E.U16 desc[UR12][R16.64+0x50], R26 ;  /* 0x0000501a10008986 */ /* 0x0001e8000c10150c */
[----:B---3--:R0:W-:Y:S02]  /*58a0*/  @!P0 STG.E.U16 desc[UR12][R14.64+0x50], R33 ;  /* 0x000050210e008986 */ /* 0x0081e4000c10150c */
.L_x_287:
[----:B0-----:R-:W0:Y:S01]  /*58b0*/  @!P0 LDC.64 R14, c[0x0][0x218] ;  /* 0x00008600ff0e8b82 */ /* 0x001e220000000a00 */
[----:B------:R-:W-:Y:S01]  /*58c0*/  FADD.FTZ R19, R31, R30 ;  /* 0x0000001e1f137221 */ /* 0x000fe20000010000 */
[----:B------:R-:W-:-:S04]  /*58d0*/  @!P0 F2FP.BF16.F32.PACK_AB R18, RZ, R35 ;  /* 0x00000023ff12823e */ /* 0x000fc800000010ff */
[----:B------:R-:W-:Y:S02]  /*58e0*/  @!P0 F2FP.BF16.F32.PACK_AB R19, RZ, R19 ;  /* 0x00000013ff13823e */ /* 0x000fe400000010ff */
[----:B------:R-:W1:Y:S01]  /*58f0*/  @!P0 LDC.64 R16, c[0x0][0x220] ;  /* 0x00008800ff108b82 */ /* 0x000e620000000a00 */
[----:B0-----:R-:W-:-:S05]  /*5900*/  @!P0 IMAD.WIDE R14, R41, 0x2, R14 ;  /* 0x00000002290e8825 */ /* 0x001fca00078e020e */
[----:B------:R4:W-:Y:S01]  /*5910*/  @!P0 STG.E.U16 desc[UR12][R14.64+0x78], R18 ;  /* 0x000078120e008986 */ /* 0x0009e2000c10150c */
[----:B-1----:R-:W-:-:S05]  /*5920*/  @!P0 IMAD.WIDE R16, R41, 0x2, R16 ;  /* 0x0000000229108825 */ /* 0x002fca00078e0210 */
[----:B------:R4:W-:Y:S02]  /*5930*/  @!P0 STG.E.U16 desc[UR12][R16.64+0x78], R19 ;  /* 0x0000781310008986 */ /* 0x0009e4000c10150c */
.L_x_217:
[----:B------:R-:W-:Y:S05]  /*5940*/  WARPSYNC.ALL ;  /* 0x0000000000007948 */ /* 0x000fea0003800000 */
[----:B------:R-:W-:Y:S01]  /*5950*/  UMOV UR4, 0x140 ;  /* 0x0000014000047882 */ /* 0x000fe20000000000 */
[----:B------:R-:W-:Y:S01]  /*5960*/  VIADD R6, R6, 0x400 ;  /* 0x0000040006067836 */ /* 0x000fe20000000000 */
[----:B------:R-:W-:Y:S01]  /*5970*/  UIMAD UR4, UR15, UR4, 0x140 ;  /* 0x000001400f0474a4 */ /* 0x000fe2000f8e0204 */
[----:B------:R-:W-:Y:S05]  /*5980*/  BAR.SYNC.DEFER_BLOCKING 0x0 ;  /* 0x0000000000007b1d */ /* 0x000fea0000010000 */
[----:B------:R-:W-:-:S13]  /*5990*/  ISETP.GE.AND P0, PT, R6, UR4, PT ;  /* 0x0000000406007c0c */ /* 0x000fda000bf06270 */
[----:B------:R-:W-:Y:S05]  /*59a0*/  @!P0 BRA `(.L_x_224) ;  /* 0xffffffe0002c8947 */ /* 0x000fea000383ffff */
[----:B------:R-:W-:Y:S05]  /*59b0*/  EXIT ;  /* 0x000000000000794d */ /* 0x000fea0003800000 */
.L_x_220:
[----:B------:R-:W-:Y:S01]  /*59c0*/  HFMA2.MMA R28, -RZ, RZ, 0, 4.76837158203125e-07 ;  /* 0x00000008ff1c7435 */ /* 0x000fe200000001ff */
[----:B-1----:R-:W-:Y:S01]  /*59d0*/  MOV R29, R14 ;  /* 0x0000000e001d7202 */ /* 0x002fe20000000f00 */
[----:B------:R-:W-:Y:S01]  /*59e0*/  IMAD.MOV.U32 R27, RZ, RZ, 0x101f ;  /* 0x0000101fff1b7424 */ /* 0x000fe200078e00ff */
[----:B------:R-:W-:-:S08]  /*59f0*/  MOV R26, 0xffff ;  /* 0x0000ffff001a7802 */ /* 0x000fd00000000f00 */
[----:B0-2---:R-:W-:Y:S05]  /*5a00*/  WARPSYNC.COLLECTIVE R26, `(.L_x_225) ;  /* 0x000000001a087348 */ /* 0x005fea0003c00000 */
[----:B------:R1:W3:Y:S02]  /*5a10*/  SHFL.BFLY P2, R30, R29, R28, R27 ;  /* 0x0c00001c1d1e7389 */ /* 0x0002e4000004001b */
[----:B0123--:R-:W-:Y:S01]  /*5a20*/  ENDCOLLECTIVE ;  /* 0x000000000000791b */ /* 0x00ffe20003800000 */
.L_x_225:
[----:B------:R-:W-:Y:S01]  /*5a30*/  IMAD.MOV.U32 R29, RZ, RZ, R15 ;  /* 0x000000ffff1d7224 */ /* 0x000fe200078e000f */
[----:B------:R-:W-:-:S07]  /*5a40*/  MOV R17, R30 ;  /* 0x0000001e00117202 */ /* 0x000fce0000000f00 */
[----:B------:R-:W-:Y:S05]  /*5a50*/  WARPSYNC.COLLECTIVE R26, `(.L_x_226) ;  /* 0x000000001a087348 */ /* 0x000fea0003c00000 */
[----:B------:R0:W1:Y:S02]  /*5a60*/  SHFL.BFLY P2, R30, R29, R28, R27 ;  /* 0x0c00001c1d1e7389 */ /* 0x000064000004001b */
[----:B01----:R-:W-:Y:S01]  /*5a70*/  ENDCOLLECTIVE ;  /* 0x000000000000791b */ /* 0x003fe20003800000 */
.L_x_226:
[----:B------:R-:W-:-:S05]  /*5a80*/  FADD.FTZ R17, R17, R14 ;  /* 0x0000000e11117221 */ /* 0x000fca0000010000 */
[----:B------:R-:W-:Y:S01]  /*5a90*/  MOV R29, R17 ;  /* 0x00000011001d7202 */ /* 0x000fe20000000f00 */
[----:B------:R-:W-:Y:S01]  /*5aa0*/  IMAD.MOV.U32 R28, RZ, RZ, 0x4 ;  /* 0x00000004ff1c7424 */ /* 0x000fe200078e00ff */
[----:B------:R-:W-:-:S07]  /*5ab0*/  MOV R16, R30 ;  /* 0x0000001e00107202 */ /* 0x000fce0000000f00 */
[----:B------:R-:W-:Y:S05]  /*5ac0*/  WARPSYNC.COLLECTIVE R26, `(.L_x_227) ;  /* 0x000000001a087348 */ /* 0x000fea0003c00000 */
[----:B------:R0:W1:Y:S02]  /*5ad0*/  SHFL.BFLY P2, R30, R29, R28, R27 ;  /* 0x0c00001c1d1e7389 */ /* 0x000064000004001b */
[----:B01----:R-:W-:Y:S01]  /*5ae0*/  ENDCOLLECTIVE ;  /* 0x000000000000791b */ /* 0x003fe20003800000 */
.L_x_227:
[----:B------:R-:W-:-:S05]  /*5af0*/  FADD.FTZ R16, R16, R15 ;  /* 0x0000000f10107221 */ /* 0x000fca0000010000 */
[----:B------:R-:W-:Y:S02]  /*5b00*/  MOV R29, R16 ;  /* 0x00000010001d7202 */ /* 0x000fe40000000f00 */
[----:B------:R-:W-:-:S07]  /*5b10*/  MOV R18, R30 ;  /* 0x0000001e00127202 */ /* 0x000fce0000000f00 */
[----:B------:R-:W-:Y:S05]  /*5b20*/  WARPSYNC.COLLECTIVE R26, `(.L_x_228) ;  /* 0x000000001a087348 */ /* 0x000fea0003c00000 */
[----:B------:R0:W1:Y:S02]  /*5b30*/  SHFL.BFLY P2, R30, R29, R28, R27 ;  /* 0x0c00001c1d1e7389 */ /* 0x000064000004001b */
[----:B01----:R-:W-:Y:S01]  /*5b40*/  ENDCOLLECTIVE ;  /* 0x000000000000791b */ /* 0x003fe20003800000 */
.L_x_228:
[----:B------:R-:W-:Y:S01]  /*5b50*/  FADD.FTZ R18, R17, R18 ;  /* 0x0000001211127221 */ /* 0x000fe20000010000 */
[----:B------:R-:W-:-:S04]  /*5b60*/  HFMA2.MMA R28, -RZ, RZ, 0, 1.1920928955078125e-07 ;  /* 0x00000002ff1c7435 */ /* 0x000fc800000001ff */
[----:B------:R-:W-:Y:S01]  /*5b70*/  MOV R29, R18 ;  /* 0x00000012001d7202 */ /* 0x000fe20000000f00 */
[----:B------:R-:W-:-:S07]  /*5b80*/  IMAD.MOV.U32 R19, RZ, RZ, R30 ;  /* 0x000000ffff137224 */ /* 0x000fce00078e001e */
[----:B------:R-:W-:Y:S05]  /*5b90*/  WARPSYNC.COLLECTIVE R26, `(.L_x_229) ;  /* 0x000000001a087348 */ /* 0x000fea0003c00000 */
[----:B------:R0:W1:Y:S02]  /*5ba0*/  SHFL.BFLY P2, R30, R29, R28, R27 ;  /* 0x0c00001c1d1e7389 */ /* 0x000064000004001b */
[----:B01----:R-:W-:Y:S01]  /*5bb0*/  ENDCOLLECTIVE ;  /* 0x000000000000791b */ /* 0x003fe20003800000 */
.L_x_229:
[----:B------:R-:W-:-:S05]  /*5bc0*/  FADD.FTZ R19, R16, R19 ;  /* 0x0000001310137221 */ /* 0x000fca0000010000 */
[----:B------:R-:W-:Y:S01]  /*5bd0*/  MOV R29, R19 ;  /* 0x00000013001d7202 */ /* 0x000fe20000000f00 */
[----:B------:R-:W-:-:S07]  /*5be0*/  IMAD.MOV.U32 R21, RZ, RZ, R30 ;  /* 0x000000ffff157224 */ /* 0x000fce00078e001e */
[----:B------:R-:W-:Y:S05]  /*5bf0*/  WARPSYNC.COLLECTIVE R26, `(.L_x_230) ;  /* 0x000000001a087348 */ /* 0x000fea0003c00000 */
[----:B------:R0:W1:Y:S02]  /*5c00*/  SHFL.BFLY P2, R30, R29, R28, R27 ;  /* 0x0c00001c1d1e7389 */ /* 0x000064000004001b */
[----:B01----:R-:W-:Y:S01]  /*5c10*/  ENDCOLLECTIVE ;  /* 0x000000000000791b */ /* 0x003fe20003800000 */
.L_x_230:
[----:B------:R-:W-:Y:S01]  /*5c20*/  FADD.FTZ R21, R18, R21 ;  /* 0x0000001512157221 */ /* 0x000fe20000010000 */
[----:B------:R-:W-:-:S03]  /*5c30*/  HFMA2.MMA R28, -RZ, RZ, 0, 5.9604644775390625e-08 ;  /* 0x00000001ff1c7435 */ /* 0x000fc600000001ff */
[----:B------:R-:W-:Y:S01]  /*5c40*/  IMAD.MOV.U32 R29, RZ, RZ, R21 ;  /* 0x000000ffff1d7224 */ /* 0x000fe200078e0015 */
[----:B------:R-:W-:-:S07]  /*5c50*/  MOV R14, R30 ;  /* 0x0000001e000e7202 */ /* 0x000fce0000000f00 */
[----:B------:R-:W-:Y:S05]  /*5c60*/  WARPSYNC.COLLECTIVE R26, `(.L_x_231) ;  /* 0x000000001a087348 */ /* 0x000fea0003c00000 */
[----:B------:R0:W1:Y:S02]  /*5c70*/  SHFL.BFLY P2, R30, R29, R28, R27 ;  /* 0x0c00001c1d1e7389 */ /* 0x000064000004001b */
[----:B01----:R-:W-:Y:S01]  /*5c80*/  ENDCOLLECTIVE ;  /* 0x000000000000791b */ /* 0x003fe20003800000 */
.L_x_231:
[----:B------:R-:W-:-:S04]  /*5c90*/  FADD.FTZ R14, R19, R14 ;  /* 0x0000000e130e7221 */ /* 0x000fc80000010000 */
[----:B------:R-:W-:Y:S01]  /*5ca0*/  IMAD.MOV.U32 R29, RZ, RZ, R14 ;  /* 0x000000ffff1d7224 */ /* 0x000fe200078e000e */
[----:B------:R-:W-:-:S07]  /*5cb0*/  MOV R20, R30 ;  /* 0x0000001e00147202 */ /* 0x000fce0000000f00 */
[----:B------:R-:W-:Y:S05]  /*5cc0*/  WARPSYNC.COLLECTIVE R26, `(.L_x_232) ;  /* 0x000000001a087348 */ /* 0x000fea0003c00000 */
[----:B------:R0:W1:Y:S02]  /*5cd0*/  SHFL.BFLY P2, R30, R29, R28, R27 ;  /* 0x0c00001c1d1e7389 */ /* 0x000064000004001b */
[----:B01----:R-:W-:Y:S01]  /*5ce0*/  ENDCOLLECTIVE ;  /* 0x000000000000791b */ /* 0x003fe20003800000 */
.L_x_232:
[----:B------:R-:W-:Y:S01]  /*5cf0*/  FADD.FTZ R20, R21, R20 ;  /* 0x0000001415147221 */ /* 0x000fe20000010000 */
[----:B------:R-:W-:Y:S06]  /*5d00*/  BRA `(.L_x_233) ;  /* 0xffffffe800d87947 */ /* 0x000fec000383ffff */
.L_x_221:
        /* <DEDUP_REMOVED lines=8> */
.L_x_235:
[----:B------:R-:W-:Y:S05]  /*5d90*/  BSYNC B1 ;  /* 0x0000000000017941 */ /* 0x000fea0003800000 */
.L_x_234:
        /* <DEDUP_REMOVED lines=8> */
.L_x_236:
[----:B------:R-:W-:-:S05]  /*5e20*/  FADD.FTZ R21, R21, R14 ;  /* 0x0000000e15157221 */ /* 0x000fca0000010000 */
[----:B------:R-:W-:Y:S01]  /*5e30*/  MOV R29, R21 ;  /* 0x00000015001d7202 */ /* 0x000fe20000000f00 */
[----:B------:R-:W-:Y:S01]  /*5e40*/  IMAD.MOV.U32 R28, RZ, RZ, 0x4 ;  /* 0x00000004ff1c7424 */ /* 0x000fe200078e00ff */
[----:B------:R-:W-:-:S07]  /*5e50*/  MOV R20, R30 ;  /* 0x0000001e00147202 */ /* 0x000fce0000000f00 */
[----:B------:R-:W-:Y:S05]  /*5e60*/  WARPSYNC.COLLECTIVE R26, `(.L_x_237) ;  /* 0x000000001a087348 */ /* 0x000fea0003c00000 */
[----:B------:R0:W1:Y:S02]  /*5e70*/  SHFL.BFLY P2, R30, R29, R28, R27 ;  /* 0x0c00001c1d1e7389 */ /* 0x000064000004001b */
[----:B01----:R-:W-:Y:S01]  /*5e80*/  ENDCOLLECTIVE ;  /* 0x000000000000791b */ /* 0x003fe20003800000 */
.L_x_237:
[----:B------:R-:W-:-:S05]  /*5e90*/  FADD.FTZ R20, R20, R15 ;  /* 0x0000000f14147221 */ /* 0x000fca0000010000 */
[----:B------:R-:W-:Y:S02]  /*5ea0*/  MOV R29, R20 ;  /* 0x00000014001d7202 */ /* 0x000fe40000000f00 */
[----:B------:R-:W-:-:S07]  /*5eb0*/  MOV R22, R30 ;  /* 0x0000001e00167202 */ /* 0x000fce0000000f00 */
[----:B------:R-:W-:Y:S05]  /*5ec0*/  WARPSYNC.COLLECTIVE R26, `(.L_x_238) ;  /* 0x000000001a087348 */ /* 0x000fea0003c00000 */
[----:B------:R0:W1:Y:S02]  /*5ed0*/  SHFL.BFLY P2, R30, R29, R28, R27 ;  /* 0x0c00001c1d1e7389 */ /* 0x000064000004001b */
[----:B01----:R-:W-:Y:S01]  /*5ee0*/  ENDCOLLECTIVE ;  /* 0x000000000000791b */ /* 0x003fe20003800000 */
.L_x_238:
[----:B------:R-:W-:Y:S01]  /*5ef0*/  FADD.FTZ R22, R21, R22 ;  /* 0x0000001615167221 */ /* 0x000fe20000010000 */
[----:B------:R-:W-:-:S04]  /*5f00*/  HFMA2.MMA R28, -RZ, RZ, 0, 1.1920928955078125e-07 ;  /* 0x00000002ff1c7435 */ /* 0x000fc800000001ff */
[----:B------:R-:W-:Y:S01]  /*5f10*/  MOV R29, R22 ;  /* 0x00000016001d7202 */ /* 0x000fe20000000f00 */
[----:B------:R-:W-:-:S07]  /*5f20*/  IMAD.MOV.U32 R23, RZ, RZ, R30 ;  /* 0x000000ffff177224 */ /* 0x000fce00078e001e */
[----:B------:R-:W-:Y:S05]  /*5f30*/  WARPSYNC.COLLECTIVE R26, `(.L_x_239) ;  /* 0x000000001a087348 */ /* 0x000fea0003c00000 */
[----:B------:R0:W1:Y:S02]  /*5f40*/  SHFL.BFLY P2, R30, R29, R28, R27 ;  /* 0x0c00001c1d1e7389 */ /* 0x000064000004001b */
[----:B01----:R-:W-:Y:S01]  /*5f50*/  ENDCOLLECTIVE ;  /* 0x000000000000791b */ /* 0x003fe20003800000 */
.L_x_239:
[----:B------:R-:W-:-:S05]  /*5f60*/  FADD.FTZ R23, R20, R23 ;  /* 0x0000001714177221 */ /* 0x000fca0000010000 */
[----:B------:R-:W-:Y:S01]  /*5f70*/  MOV R29, R23 ;  /* 0x00000017001d7202 */ /* 0x000fe20000000f00 */
[----:B------:R-:W-:-:S07]  /*5f80*/  IMAD.MOV.U32 R25, RZ, RZ, R30 ;  /* 0x000000ffff197224 */ /* 0x000fce00078e001e */
[----:B------:R-:W-:Y:S05]  /*5f90*/  WARPSYNC.COLLECTIVE R26, `(.L_x_240) ;  /* 0x000000001a087348 */ /* 0x000fea0003c00000 */
[----:B------:R0:W1:Y:S02]  /*5fa0*/  SHFL.BFLY P2, R30, R29, R28, R27 ;  /* 0x0c00001c1d1e7389 */ /* 0x000064000004001b */
[----:B01----:R-:W-:Y:S01]  /*5fb0*/  ENDCOLLECTIVE ;  /* 0x000000000000791b */ /* 0x003fe20003800000 */
.L_x_240:
[----:B------:R-:W-:Y:S01]  /*5fc0*/  FADD.FTZ R25, R22, R25 ;  /* 0x0000001916197221 */ /* 0x000fe20000010000 */
[----:B------:R-:W-:-:S03]  /*5fd0*/  HFMA2.MMA R28, -RZ, RZ, 0, 5.9604644775390625e-08 ;  /* 0x00000001ff1c7435 */ /* 0x000fc600000001ff */
[----:B------:R-:W-:Y:S01]  /*5fe0*/  IMAD.MOV.U32 R29, RZ, RZ, R25 ;  /* 0x000000ffff1d7224 */ /* 0x000fe200078e0019 */
[----:B------:R-:W-:-:S07]  /*5ff0*/  MOV R14, R30 ;  /* 0x0000001e000e7202 */ /* 0x000fce0000000f00 */
[----:B------:R-:W-:Y:S05]  /*6000*/  WARPSYNC.COLLECTIVE R26, `(.L_x_241) ;  /* 0x000000001a087348 */ /* 0x000fea0003c00000 */
[----:B------:R0:W1:Y:S02]  /*6010*/  SHFL.BFLY P2, R30, R29, R28, R27 ;  /* 0x0c00001c1d1e7389 */ /* 0x000064000004001b */
[----:B01----:R-:W-:Y:S01]  /*6020*/  ENDCOLLECTIVE ;  /* 0x000000000000791b */ /* 0x003fe20003800000 */
.L_x_241:
[----:B------:R-:W-:-:S04]  /*6030*/  FADD.FTZ R14, R23, R14 ;  /* 0x0000000e170e7221 */ /* 0x000fc80000010000 */
[----:B------:R-:W-:Y:S01]  /*6040*/  IMAD.MOV.U32 R29, RZ, RZ, R14 ;  /* 0x000000ffff1d7224 */ /* 0x000fe200078e000e */
[----:B------:R-:W-:-:S07]  /*6050*/  MOV R24, R30 ;  /* 0x0000001e00187202 */ /* 0x000fce0000000f00 */
[----:B------:R-:W-:Y:S05]  /*6060*/  WARPSYNC.COLLECTIVE R26, `(.L_x_242) ;  /* 0x000000001a087348 */ /* 0x000fea0003c00000 */
[----:B------:R0:W1:Y:S02]  /*6070*/  SHFL.BFLY P2, R30, R29, R28, R27 ;  /* 0x0c00001c1d1e7389 */ /* 0x000064000004001b */
[----:B01----:R-:W-:Y:S01]  /*6080*/  ENDCOLLECTIVE ;  /* 0x000000000000791b */ /* 0x003fe20003800000 */
.L_x_242:
[----:B------:R-:W-:Y:S01]  /*6090*/  FADD.FTZ R24, R25, R24 ;  /* 0x0000001819187221 */ /* 0x000fe20000010000 */
[----:B------:R-:W-:Y:S06]  /*60a0*/  BRA `(.L_x_243) ;  /* 0xffffffe800a87947 */ /* 0x000fec000383ffff */
.L_x_222:
        /* <DEDUP_REMOVED lines=8> */
.L_x_245:
[----:B------:R-:W-:Y:S05]  /*6130*/  BSYNC B1 ;  /* 0x0000000000017941 */ /* 0x000fea0003800000 */
.L_x_244:
        /* <DEDUP_REMOVED lines=8> */
.L_x_246:
[----:B------:R-:W-:-:S05]  /*61c0*/  FADD.FTZ R21, R21, R14 ;  /* 0x0000000e15157221 */ /* 0x000fca0000010000 */
[----:B------:R-:W-:Y:S01]  /*61d0*/  MOV R29, R21 ;  /* 0x00000015001d7202 */ /* 0x000fe20000000f00 */
[----:B------:R-:W-:Y:S01]  /*61e0*/  IMAD.MOV.U32 R28, RZ, RZ, 0x4 ;  /* 0x00000004ff1c7424 */ /* 0x000fe200078e00ff */
[----:B------:R-:W-:-:S07]  /*61f0*/  MOV R20, R30 ;  /* 0x0000001e00147202 */ /* 0x000fce0000000f00 */
[----:B------:R-:W-:Y:S05]  /*6200*/  WARPSYNC.COLLECTIVE R26, `(.L_x_247) ;  /* 0x000000001a087348 */ /* 0x000fea0003c00000 */
[----:B------:R0:W1:Y:S02]  /*6210*/  SHFL.BFLY P2, R30, R29, R28, R27 ;  /* 0x0c00001c1d1e7389 */ /* 0x000064000004001b */
[----:B01----:R-:W-:Y:S01]  /*6220*/  ENDCOLLECTIVE ;  /* 0x000000000000791b */ /* 0x003fe20003800000 */
.L_x_247:
[----:B------:R-:W-:-:S05]  /*6230*/  FADD.FTZ R20, R20, R15 ;  /* 0x0000000f14147221 */ /* 0x000fca0000010000 */
[----:B------:R-:W-:Y:S02]  /*6240*/  MOV R29, R20 ;  /* 0x00000014001d7202 */ /* 0x000fe40000000f00 */
[----:B------:R-:W-:-:S07]  /*6250*/  MOV R22, R30 ;  /* 0x0000001e00167202 */ /* 0x000fce0000000f00 */
[----:B------:R-:W-:Y:S05]  /*6260*/  WARPSYNC.COLLECTIVE R26, `(.L_x_248) ;  /* 0x000000001a087348 */ /* 0x000fea0003c00000 */
[----:B------:R0:W1:Y:S02]  /*6270*/  SHFL.BFLY P2, R30, R29, R28, R27 ;  /* 0x0c00001c1d1e7389 */ /* 0x000064000004001b */
[----:B01----:R-:W-:Y:S01]  /*6280*/  ENDCOLLECTIVE ;  /* 0x000000000000791b */ /* 0x003fe20003800000 */
.L_x_248:
[----:B------:R-:W-:Y:S01]  /*6290*/  FADD.FTZ R22, R21, R22 ;  /* 0x0000001615167221 */ /* 0x000fe20000010000 */
[----:B------:R-:W-:-:S04]  /*62a0*/  HFMA2.MMA R28, -RZ, RZ, 0, 1.1920928955078125e-07 ;  /* 0x00000002ff1c7435 */ /* 0x000fc800000001ff */
[----:B------:R-:W-:Y:S01]  /*62b0*/  MOV R29, R22 ;  /* 0x00000016001d7202 */ /* 0x000fe20000000f00 */
[----:B------:R-:W-:-:S07]  /*62c0*/  IMAD.MOV.U32 R23, RZ, RZ, R30 ;  /* 0x000000ffff177224 */ /* 0x000fce00078e001e */
[----:B------:R-:W-:Y:S05]  /*62d0*/  WARPSYNC.COLLECTIVE R26, `(.L_x_249) ;  /* 0x000000001a087348 */ /* 0x000fea0003c00000 */
[----:B------:R0:W1:Y:S02]  /*62e0*/  SHFL.BFLY P2, R30, R29, R28, R27 ;  /* 0x0c00001c1d1e7389 */ /* 0x000064000004001b */
[----:B01----:R-:W-:Y:S01]  /*62f0*/  ENDCOLLECTIVE ;  /* 0x000000000000791b */ /* 0x003fe20003800000 */
.L_x_249:
[----:B------:R-:W-:-:S05]  /*6300*/  FADD.FTZ R23, R20, R23 ;  /* 0x0000001714177221 */ /* 0x000fca0000010000 */
[----:B------:R-:W-:Y:S01]  /*6310*/  MOV R29, R23 ;  /* 0x00000017001d7202 */ /* 0x000fe20000000f00 */
[----:B------:R-:W-:-:S07]  /*6320*/  IMAD.MOV.U32 R25, RZ, RZ, R30 ;  /* 0x000000ffff197224 */ /* 0x000fce00078e001e */
[----:B------:R-:W-:Y:S05]  /*6330*/  WARPSYNC.COLLECTIVE R26, `(.L_x_250) ;  /* 0x000000001a087348 */ /* 0x000fea0003c00000 */
[----:B------:R0:W1:Y:S02]  /*6340*/  SHFL.BFLY P2, R30, R29, R28, R27 ;  /* 0x0c00001c1d1e7389 */ /* 0x000064000004001b */
[----:B01----:R-:W-:Y:S01]  /*6350*/  ENDCOLLECTIVE ;  /* 0x000000000000791b */ /* 0x003fe20003800000 */
.L_x_250:
[----:B------:R-:W-:Y:S01]  /*6360*/  FADD.FTZ R25, R22, R25 ;  /* 0x0000001916197221 */ /* 0x000fe20000010000 */
[----:B------:R-:W-:-:S03]  /*6370*/  HFMA2.MMA R28, -RZ, RZ, 0, 5.9604644775390625e-08 ;  /* 0x00000001ff1c7435 */ /* 0x000fc600000001ff */
[----:B------:R-:W-:Y:S01]  /*6380*/  IMAD.MOV.U32 R29, RZ, RZ, R25 ;  /* 0x000000ffff1d7224 */ /* 0x000fe200078e0019 */
[----:B------:R-:W-:-:S07]  /*6390*/  MOV R14, R30 ;  /* 0x0000001e000e7202 */ /* 0x000fce0000000f00 */
[----:B------:R-:W-:Y:S05]  /*63a0*/  WARPSYNC.COLLECTIVE R26, `(.L_x_251) ;  /* 0x000000001a087348 */ /* 0x000fea0003c00000 */
[----:B------:R0:W1:Y:S02]  /*63b0*/  SHFL.BFLY P2, R30, R29, R28, R27 ;  /* 0x0c00001c1d1e7389 */ /* 0x000064000004001b */
[----:B01----:R-:W-:Y:S01]  /*63c0*/  ENDCOLLECTIVE ;  /* 0x000000000000791b */ /* 0x003fe20003800000 */
.L_x_251:
[----:B------:R-:W-:-:S04]  /*63d0*/  FADD.FTZ R14, R23, R14 ;  /* 0x0000000e170e7221 */ /* 0x000fc80000010000 */
[----:B------:R-:W-:Y:S01]  /*63e0*/  IMAD.MOV.U32 R29, RZ, RZ, R14 ;  /* 0x000000ffff1d7224 */ /* 0x000fe200078e000e */
[----:B------:R-:W-:-:S07]  /*63f0*/  MOV R24, R30 ;  /* 0x0000001e00187202 */ /* 0x000fce0000000f00 */
[----:B------:R-:W-:Y:S05]  /*6400*/  WARPSYNC.COLLECTIVE R26, `(.L_x_252) ;  /* 0x000000001a087348 */ /* 0x000fea0003c00000 */
[----:B------:R0:W1:Y:S02]  /*6410*/  SHFL.BFLY P2, R30, R29, R28, R27 ;  /* 0x0c00001c1d1e7389 */ /* 0x000064000004001b */
[----:B01----:R-:W-:Y:S01]  /*6420*/  ENDCOLLECTIVE ;  /* 0x000000000000791b */ /* 0x003fe20003800000 */
.L_x_252:
[----:B------:R-:W-:Y:S01]  /*6430*/  FADD.FTZ R24, R25, R24 ;  /* 0x0000001819187221 */ /* 0x000fe20000010000 */
[----:B------:R-:W-:Y:S06]  /*6440*/  BRA `(.L_x_253) ;  /* 0xffffffe800647947 */ /* 0x000fec000383ffff */
.L_x_223:
        /* <DEDUP_REMOVED lines=8> */
.L_x_255:
[----:B------:R-:W-:Y:S05]  /*64d0*/  BSYNC B0 ;  /* 0x0000000000007941 */ /* 0x000fea0003800000 */
.L_x_254:
        /* <DEDUP_REMOVED lines=11> */
.L_x_256:
[----:B------:R-:W-:Y:S01]  /*6590*/  FADD.FTZ R25, R17, R16 ;  /* 0x0000001011197221 */ /* 0x000fe20000010000 */
[----:B------:R-:W-:Y:S01]  /*65a0*/  @!P0 LOP3.LUT R18, R18, R19, RZ, 0x3c, !PT ;  /* 0x0000001312128212 */ /* 0x000fe200078e3cff */
[----:B------:R-:W-:Y:S01]  /*65b0*/  HFMA2.MMA R34, -RZ, RZ, 0, 0 ;  /* 0x00000000ff227435 */ /* 0x000fe200000001ff */
[C---:B------:R-:W-:Y:S02]  /*65c0*/  @!P0 LEA R23, R10.reuse, UR4, 0x7 ;  /* 0x000000040a178c11 */ /* 0x040fe4000f8e38ff */
[----:B------:R-:W-:Y:S02]  /*65d0*/  @!P0 SHF.L.U32 R22, R10, 0x1, RZ ;  /* 0x000000010a168819 */ /* 0x000fe400000006ff */
[----:B------:R-:W-:Y:S01]  /*65e0*/  @!P0 LEA R18, R18, R23, 0x2 ;  /* 0x0000001712128211 */ /* 0x000fe200078e10ff */
[----:B------:R-:W-:Y:S01]  /*65f0*/  HFMA2.MMA R23, -RZ, RZ, 0, 0 ;  /* 0x00000000ff177435 */ /* 0x000fe200000001ff */
[----:B------:R-:W-:-:S03]  /*6600*/  @!P0 LEA R24, R10, UR4, 0x7 ;  /* 0x000000040a188c11 */ /* 0x000fc6000f8e38ff */
        /* <DEDUP_REMOVED lines=8> */
.L_x_257:
[----:B------:R-:W-:Y:S02]  /*6690*/  MOV R29, R17 ;  /* 0x00000011001d7202 */ /* 0x000fe40000000f00 */
[----:B------:R-:W-:-:S07]  /*66a0*/  MOV R16, R30 ;  /* 0x0000001e00107202 */ /* 0x000fce0000000f00 */
[----:B------:R-:W-:Y:S05]  /*66b0*/  WARPSYNC.COLLECTIVE R26, `(.L_x_258) ;  /* 0x000000001a087348 */ /* 0x000fea0003c00000 */
[----:B------:R0:W1:Y:S02]  /*66c0*/  SHFL.BFLY P2, R30, R29, R28, R27 ;  /* 0x0c00001c1d1e7389 */ /* 0x000064000004001b */
[----:B01----:R-:W-:Y:S01]  /*66d0*/  ENDCOLLECTIVE ;  /* 0x000000000000791b */ /* 0x003fe20003800000 */
.L_x_258:
[----:B------:R-:W-:Y:S01]  /*66e0*/  @!P0 MOV R32, R20 ;  /* 0x0000001400208202 */ /* 0x000fe20000000f00 */
[----:B------:R-:W-:Y:S01]  /*66f0*/  FADD.FTZ R19, R25, R16 ;  /* 0x0000001019137221 */ /* 0x000fe20000010000 */
[----:B------:R-:W-:Y:S01]  /*6700*/  @!P0 IMAD.MOV.U32 R34, RZ, RZ, R21 ;  /* 0x000000ffff228224 */ /* 0x000fe200078e0015 */
[----:B------:R-:W-:-:S04]  /*6710*/  @!P0 IADD3 R21, R15, 0x28, RZ ;  /* 0x000000280f158810 */ /* 0x000fc80007ffe0ff */
[----:B------:R-:W-:Y:S02]  /*6720*/  @!P0 LOP3.LUT R21, R21, R22, RZ, 0x3c, !PT ;  /* 0x0000001615158212 */ /* 0x000fe400078e3cff */
[----:B------:R-:W-:Y:S01]  /*6730*/  MOV R29, R19 ;  /* 0x00000013001d7202 */ /* 0x000fe20000000f00 */
[----:B------:R-:W-:Y:S02]  /*6740*/  IMAD.MOV.U32 R28, RZ, RZ, 0x2 ;  /* 0x00000002ff1c7424 */ /* 0x000fe400078e00ff */
[----:B------:R-:W-:Y:S02]  /*6750*/  @!P0 IMAD R22, R21, 0x4, R24 ;  /* 0x0000000415168824 */ /* 0x000fe400078e0218 */
[----:B------:R-:W-:-:S03]  /*6760*/  IMAD.MOV.U32 R24, RZ, RZ, RZ ;  /* 0x000000ffff187224 */ /* 0x000fc600078e00ff */
[----:B------:R0:W1:Y:S01]  /*6770*/  @!P0 LDS R37, [R22] ;  /* 0x0000000016258984 */ /* 0x0000620000000800 */
[----:B------:R-:W-:-:S07]  /*6780*/  FADD.FTZ R14, R17, R30 ;  /* 0x0000001e110e7221 */ /* 0x000fce0000010000 */
[----:B01----:R-:W-:Y:S05]  /*6790*/  WARPSYNC.COLLECTIVE R26, `(.L_x_259) ;  /* 0x000000001a087348 */ /* 0x003fea0003c00000 */
[----:B------:R2:W3:Y:S02]  /*67a0*/  SHFL.BFLY P2, R30, R29, R28, R27 ;  /* 0x0c00001c1d1e7389 */ /* 0x0004e4000004001b */
[----:B0123--:R-:W-:Y:S01]  /*67b0*/  ENDCOLLECTIVE ;  /* 0x000000000000791b */ /* 0x00ffe20003800000 */
.L_x_259:
[----:B------:R0:W1:Y:S01]  /*67c0*/  @!P0 LDS R38, [R22+0x500] ;  /* 0x0005000016268984 */ /* 0x0000620000000800 */
[----:B------:R-:W-:Y:S02]  /*67d0*/  MOV R29, R14 ;  /* 0x0000000e001d7202 */ /* 0x000fe40000000f00 */
[----:B------:R-:W-:-:S07]  /*67e0*/  MOV R16, R30 ;  /* 0x0000001e00107202 */ /* 0x000fce0000000f00 */
[----:B01----:R-:W-:Y:S05]  /*67f0*/  WARPSYNC.COLLECTIVE R26, `(.L_x_260) ;  /* 0x000000001a087348 */ /* 0x003fea0003c00000 */
[----:B------:R2:W3:Y:S02]  /*6800*/  SHFL.BFLY P2, R30, R29, R28, R27 ;  /* 0x0c00001c1d1e7389 */ /* 0x0004e4000004001b */
[----:B0123--:R-:W-:Y:S01]  /*6810*/  ENDCOLLECTIVE ;  /* 0x000000000000791b */ /* 0x00ffe20003800000 */
.L_x_260:
[----:B------:R-:W-:Y:S01]  /*6820*/  FADD.FTZ R16, R19, R16 ;  /* 0x0000001013107221 */ /* 0x000fe20000010000 */
[----:B------:R-:W-:Y:S01]  /*6830*/  @!P0 MOV R24, R37 ;  /* 0x0000002500188202 */ /* 0x000fe20000000f00 */
[----:B------:R-:W-:-:S03]  /*6840*/  HFMA2.MMA R28, -RZ, RZ, 0, 5.9604644775390625e-08 ;  /* 0x00000001ff1c7435 */ /* 0x000fc600000001ff */
[----:B------:R-:W-:Y:S01]  /*6850*/  MOV R29, R16 ;  /* 0x00000010001d7202 */ /* 0x000fe20000000f00 */
[----:B------:R-:W-:Y:S02]  /*6860*/  @!P0 IMAD.MOV.U32 R23, RZ, RZ, R38 ;  /* 0x000000ffff178224 */ /* 0x000fe400078e0026 */
[----:B------:R-:W-:-:S07]  /*6870*/  FADD.FTZ R17, R14, R30 ;  /* 0x0000001e0e117221 */ /* 0x000fce0000010000 */
[----:B------:R-:W-:Y:S05]  /*6880*/  WARPSYNC.COLLECTIVE R26, `(.L_x_261) ;  /* 0x000000001a087348 */ /* 0x000fea0003c00000 */
[----:B------:R0:W1:Y:S02]  /*6890*/  SHFL.BFLY P2, R30, R29, R28, R27 ;  /* 0x0c00001c1d1e7389 */ /* 0x000064000004001b */
[----:B01----:R-:W-:Y:S01]  /*68a0*/  ENDCOLLECTIVE ;  /* 0x000000000000791b */ /* 0x003fe20003800000 */
.L_x_261:
[----:B------:R-:W-:Y:S01]  /*68b0*/  MOV R29, R17 ;  /* 0x00000011001d7202 */ /* 0x000fe20000000f00 */
[----:B------:R-:W-:-:S07]  /*68c0*/  IMAD.MOV.U32 R19, RZ, RZ, R30 ;  /* 0x000000ffff137224 */ /* 0x000fce00078e001e */
[----:B------:R-:W-:Y:S05]  /*68d0*/  WARPSYNC.COLLECTIVE R26, `(.L_x_262) ;  /* 0x000000001a087348 */ /* 0x000fea0003c00000 */
[----:B------:R0:W1:Y:S02]  /*68e0*/  SHFL.BFLY P2, R30, R29, R28, R27 ;  /* 0x0c00001c1d1e7389 */ /* 0x000064000004001b */
[----:B01----:R-:W-:Y:S01]  /*68f0*/  ENDCOLLECTIVE ;  /* 0x000000000000791b */ /* 0x003fe20003800000 */
.L_x_262:
[----:B------:R-:W-:Y:S01]  /*6900*/  FADD.FTZ R16, R16, R19 ;  /* 0x0000001310107221 */ /* 0x000fe20000010000 */
[----:B------:R-:W-:Y:S01]  /*6910*/  HFMA2.MMA R28, -RZ, RZ, 0, 4.76837158203125e-07 ;  /* 0x00000008ff1c7435 */ /* 0x000fe200000001ff */
[----:B------:R-:W-:Y:S01]  /*6920*/  IMAD.MOV.U32 R29, RZ, RZ, R32 ;  /* 0x000000ffff1d7224 */ /* 0x000fe200078e0020 */
[----:B------:R-:W-:-:S09]  /*6930*/  MOV R14, R30 ;  /* 0x0000001e000e7202 */ /* 0x000fd20000000f00 */
[----:B------:R-:W-:Y:S05]  /*6940*/  WARPSYNC.COLLECTIVE R26, `(.L_x_263) ;  /* 0x000000001a087348 */ /* 0x000fea0003c00000 */
[----:B------:R0:W1:Y:S02]  /*6950*/  SHFL.BFLY P2, R30, R29, R28, R27 ;  /* 0x0c00001c1d1e7389 */ /* 0x000064000004001b */
[----:B01----:R-:W-:Y:S01]  /*6960*/  ENDCOLLECTIVE ;  /* 0x000000000000791b */ /* 0x003fe20003800000 */
.L_x_263:
[----:B------:R-:W-:Y:S01]  /*6970*/  FADD.FTZ R44, R17, R14 ;  /* 0x0000000e112c7221 */ /* 0x000fe20000010000 */
[----:B------:R-:W-:Y:S01]  /*6980*/  IMAD.MOV.U32 R29, RZ, RZ, R34 ;  /* 0x000000ffff1d7224 */ /* 0x000fe200078e0022 */
[----:B------:R-:W-:-:S07]  /*6990*/  MOV R31, R30 ;  /* 0x0000001e001f7202 */ /* 0x000fce0000000f00 */
[----:B------:R-:W-:Y:S05]  /*69a0*/  WARPSYNC.COLLECTIVE R26, `(.L_x_264) ;  /* 0x000000001a087348 */ /* 0x000fea0003c00000 */
[----:B------:R0:W1:Y:S02]  /*69b0*/  SHFL.BFLY P2, R30, R29, R28, R27 ;  /* 0x0c00001c1d1e7389 */ /* 0x000064000004001b */
[----:B01----:R-:W-:Y:S01]  /*69c0*/  ENDCOLLECTIVE ;  /* 0x000000000000791b */ /* 0x003fe20003800000 */
.L_x_264:
[----:B------:R-:W-:Y:S01]  /*69d0*/  FADD.FTZ R31, R31, R32 ;  /* 0x000000201f1f7221 */ /* 0x000fe20000010000 */
[----:B------:R-:W-:-:S03]  /*69e0*/  HFMA2.MMA R28, -RZ, RZ, 0, 2.384185791015625e-07 ;  /* 0x00000004ff1c7435 */ /* 0x000fc600000001ff */
[----:B------:R-:W-:Y:S01]  /*69f0*/  IMAD.MOV.U32 R29, RZ, RZ, R31 ;  /* 0x000000ffff1d7224 */ /* 0x000fe200078e001f */
[----:B------:R-:W-:-:S07]  /*6a00*/  MOV R33, R30 ;  /* 0x0000001e00217202 */ /* 0x000fce0000000f00 */
[----:B------:R-:W-:Y:S05]  /*6a10*/  WARPSYNC.COLLECTIVE R26, `(.L_x_265) ;  /* 0x000000001a087348 */ /* 0x000fea0003c00000 */
[----:B------:R0:W1:Y:S02]  /*6a20*/  SHFL.BFLY P2, R30, R29, R28, R27 ;  /* 0x0c00001c1d1e7389 */ /* 0x000064000004001b */
[----:B01----:R-:W-:Y:S01]  /*6a30*/  ENDCOLLECTIVE ;  /* 0x000000000000791b */ /* 0x003fe20003800000 */
.L_x_265:
[----:B------:R-:W-:-:S04]  /*6a40*/  FADD.FTZ R33, R33, R34 ;  /* 0x0000002221217221 */ /* 0x000fc80000010000 */
[----:B------:R-:W-:Y:S01]  /*6a50*/  IMAD.MOV.U32 R29, RZ, RZ, R33 ;  /* 0x000000ffff1d7224 */ /* 0x000fe200078e0021 */
[----:B------:R-:W-:-:S07]  /*6a60*/  MOV R20, R30 ;  /* 0x0000001e00147202 */ /* 0x000fce0000000f00 */
[----:B------:R-:W-:Y:S05]  /*6a70*/  WARPSYNC.COLLECTIVE R26, `(.L_x_266) ;  /* 0x000000001a087348 */ /* 0x000fea0003c00000 */
[----:B------:R0:W1:Y:S02]  /*6a80*/  SHFL.BFLY P2, R30, R29, R28, R27 ;  /* 0x0c00001c1d1e7389 */ /* 0x000064000004001b */
[----:B01----:R-:W-:Y:S01]  /*6a90*/  ENDCOLLECTIVE ;  /* 0x000000000000791b */ /* 0x003fe20003800000 */
.L_x_266:
[----:B------:R-:W-:Y:S01]  /*6aa0*/  FADD.FTZ R35, R31, R20 ;  /* 0x000000141f237221 */ /* 0x000fe20000010000 */
[----:B------:R-:W-:-:S04]  /*6ab0*/  HFMA2.MMA R28, -RZ, RZ, 0, 1.1920928955078125e-07 ;  /* 0x00000002ff1c7435 */ /* 0x000fc800000001ff */
[----:B------:R-:W-:Y:S02]  /*6ac0*/  MOV R29, R35 ;  /* 0x00000023001d7202 */ /* 0x000fe40000000f00 */
[----:B------:R-:W-:-:S07]  /*6ad0*/  MOV R36, R30 ;  /* 0x0000001e00247202 */ /* 0x000fce0000000f00 */
[----:B------:R-:W-:Y:S05]  /*6ae0*/  WARPSYNC.COLLECTIVE R26, `(.L_x_267) ;  /* 0x000000001a087348 */ /* 0x000fea0003c00000 */
[----:B------:R0:W1:Y:S02]  /*6af0*/  SHFL.BFLY P2, R30, R29, R28, R27 ;  /* 0x0c00001c1d1e7389 */ /* 0x000064000004001b */
[----:B01----:R-:W-:Y:S01]  /*6b00*/  ENDCOLLECTIVE ;  /* 0x000000000000791b */ /* 0x003fe20003800000 */
.L_x_267:
[----:B------:R-:W-:-:S05]  /*6b10*/  FADD.FTZ R36, R33, R36 ;  /* 0x0000002421247221 */ /* 0x000fca0000010000 */
[----:B------:R-:W-:Y:S01]  /*6b20*/  MOV R29, R36 ;  /* 0x00000024001d7202 */ /* 0x000fe20000000f00 */
[----:B------:R-:W-:-:S07]  /*6b30*/  IMAD.MOV.U32 R18, RZ, RZ, R30 ;  /* 0x000000ffff127224 */ /* 0x000fce00078e001e */
[----:B------:R-:W-:Y:S05]  /*6b40*/  WARPSYNC.COLLECTIVE R26, `(.L_x_268) ;  /* 0x000000001a087348 */ /* 0x000fea0003c00000 */
[----:B------:R0:W1:Y:S02]  /*6b50*/  SHFL.BFLY P2, R30, R29, R28, R27 ;  /* 0x0c00001c1d1e7389 */ /* 0x000064000004001b */
[----:B01----:R-:W-:Y:S01]  /*6b60*/  ENDCOLLECTIVE ;  /* 0x000000000000791b */ /* 0x003fe20003800000 */
.L_x_268:
[----:B------:R-:W-:Y:S01]  /*6b70*/  FADD.FTZ R35, R35, R18 ;  /* 0x0000001223237221 */ /* 0x000fe20000010000 */
[----:B------:R-:W-:Y:S02]  /*6b80*/  HFMA2.MMA R18, -RZ, RZ, 0, 0 ;  /* 0x00000000ff127435 */ /* 0x000fe400000001ff */
[----:B------:R-:W-:Y:S02]  /*6b90*/  HFMA2.MMA R28, -RZ, RZ, 0, 5.9604644775390625e-08 ;  /* 0x00000001ff1c7435 */ /* 0x000fe400000001ff */
[----:B------:R-:W-:Y:S02]  /*6ba0*/  MOV R29, R35 ;  /* 0x00000023001d7202 */ /* 0x000fe40000000f00 */
[----:B------:R-:W-:-:S07]  /*6bb0*/  MOV R21, R30 ;  /* 0x0000001e00157202 */ /* 0x000fce0000000f00 */
[----:B------:R-:W-:Y:S05]  /*6bc0*/  WARPSYNC.COLLECTIVE R26, `(.L_x_269) ;  /* 0x000000001a087348 */ /* 0x000fea0003c00000 */
[----:B------:R0:W1:Y:S02]  /*6bd0*/  SHFL.BFLY P2, R30, R29, R28, R27 ;  /* 0x0c00001c1d1e7389 */ /* 0x000064000004001b */
[----:B01----:R-:W-:Y:S01]  /*6be0*/  ENDCOLLECTIVE ;  /* 0x000000000000791b */ /* 0x003fe20003800000 */
.L_x_269:
[----:B------:R-:W-:Y:S01]  /*6bf0*/  FADD.FTZ R36, R36, R21 ;  /* 0x0000001524247221 */ /* 0x000fe20000010000 */
[----:B------:R-:W-:-:S04]  /*6c00*/  IMAD.MOV.U32 R21, RZ, RZ, RZ ;  /* 0x000000ffff157224 */ /* 0x000fc800078e00ff */
[----:B------:R-:W-:Y:S01]  /*6c10*/  MOV R29, R36 ;  /* 0x00000024001d7202 */ /* 0x000fe20000000f00 */
[----:B------:R-:W-:-:S07]  /*6c20*/  IMAD.MOV.U32 R34, RZ, RZ, R30 ;  /* 0x000000ffff227224 */ /* 0x000fce00078e001e */
[----:B------:R-:W-:Y:S05]  /*6c30*/  WARPSYNC.COLLECTIVE R26, `(.L_x_270) ;  /* 0x000000001a087348 */ /* 0x000fea0003c00000 */
[----:B------:R0:W1:Y:S02]  /*6c40*/  SHFL.BFLY P2, R30, R29, R28, R27 ;  /* 0x0c00001c1d1e7389 */ /* 0x000064000004001b */
[----:B01----:R-:W-:Y:S01]  /*6c50*/  ENDCOLLECTIVE ;  /* 0x000000000000791b */ /* 0x003fe20003800000 */
.L_x_270:
[----:B------:R-:W-:Y:S01]  /*6c60*/  FADD.FTZ R34, R35, R34 ;  /* 0x0000002223227221 */ /* 0x000fe20000010000 */
[----:B------:R-:W-:Y:S01]  /*6c70*/  HFMA2.MMA R28, -RZ, RZ, 0, 4.76837158203125e-07 ;  /* 0x00000008ff1c7435 */ /* 0x000fe200000001ff */
[----:B------:R-:W-:Y:S01]  /*6c80*/  IMAD.MOV.U32 R29, RZ, RZ, R24 ;  /* 0x000000ffff1d7224 */ /* 0x000fe200078e0018 */
[----:B------:R-:W-:-:S09]  /*6c90*/  MOV R33, R30 ;  /* 0x0000001e00217202 */ /* 0x000fd20000000f00 */
[----:B------:R-:W-:Y:S05]  /*6ca0*/  WARPSYNC.COLLECTIVE R26, `(.L_x_271) ;  /* 0x000000001a087348 */ /* 0x000fea0003c00000 */
[----:B------:R0:W1:Y:S02]  /*6cb0*/  SHFL.BFLY P2, R30, R29, R28, R27 ;  /* 0x0c00001c1d1e7389 */ /* 0x000064000004001b */
[----:B01----:R-:W-:Y:S01]  /*6cc0*/  ENDCOLLECTIVE ;  /* 0x000000000000791b */ /* 0x003fe20003800000 */
.L_x_271:
[----:B------:R-:W-:Y:S01]  /*6cd0*/  FADD.FTZ R33, R36, R33 ;  /* 0x0000002124217221 */ /* 0x000fe20000010000 */
[----:B------:R-:W-:Y:S01]  /*6ce0*/  IMAD.MOV.U32 R29, RZ, RZ, R23 ;  /* 0x000000ffff1d7224 */ /* 0x000fe200078e0017 */
[----:B------:R-:W-:-:S07]  /*6cf0*/  MOV R37, R30 ;  /* 0x0000001e00257202 */ /* 0x000fce0000000f00 */
[----:B------:R-:W-:Y:S05]  /*6d00*/  WARPSYNC.COLLECTIVE R26, `(.L_x_272) ;  /* 0x000000001a087348 */ /* 0x000fea0003c00000 */
[----:B------:R0:W1:Y:S02]  /*6d10*/  SHFL.BFLY P2, R30, R29, R28, R27 ;  /* 0x0c00001c1d1e7389 */ /* 0x000064000004001b */
[----:B01----:R-:W-:Y:S01]  /*6d20*/  ENDCOLLECTIVE ;  /* 0x000000000000791b */ /* 0x003fe20003800000 */
.L_x_272:
        /* <DEDUP_REMOVED lines=8> */
.L_x_273:
        /* <DEDUP_REMOVED lines=8> */
.L_x_274:
        /* <DEDUP_REMOVED lines=10> */
.L_x_275:
[----:B------:R0:W1:Y:S04]  /*6ed0*/  @!P0 LDS R22, [R39] ;  /* 0x0000000027168984 */ /* 0x0000680000000800 */
[----:B------:R0:W2:Y:S01]  /*6ee0*/  @!P0 LDS R20, [R39+0x500] ;  /* 0x0005000027148984 */ /* 0x0000a20000000800 */
[----:B------:R-:W-:Y:S01]  /*6ef0*/  MOV R29, R37 ;  /* 0x00000025001d7202 */ /* 0x000fe20000000f00 */
[----:B------:R-:W-:-:S07]  /*6f00*/  IMAD.MOV.U32 R23, RZ, RZ, R30 ;  /* 0x000000ffff177224 */ /* 0x000fce00078e001e */
[----:B012---:R-:W-:Y:S05]  /*6f10*/  WARPSYNC.COLLECTIVE R26, `(.L_x_276) ;  /* 0x000000001a087348 */ /* 0x007fea0003c00000 */
[----:B------:R3:W4:Y:S02]  /*6f20*/  SHFL.BFLY P2, R30, R29, R28, R27 ;  /* 0x0c00001c1d1e7389 */ /* 0x000724000004001b */
[----:B01234-:R-:W-:Y:S01]  /*6f30*/  ENDCOLLECTIVE ;  /* 0x000000000000791b */ /* 0x01ffe20003800000 */
.L_x_276:
        /* <DEDUP_REMOVED lines=9> */
.L_x_277:
[----:B------:R-:W-:Y:S01]  /*6fd0*/  ISETP.NE.AND P0, PT, R10, RZ, PT ;  /* 0x000000ff0a00720c */ /* 0x000fe20003f05270 */
[----:B------:R-:W-:-:S04]  /*6fe0*/  FADD.FTZ R37, R37, R24 ;  /* 0x0000001825257221 */ /* 0x000fc80000010000 */
[----:B------:R-:W-:-:S08]  /*6ff0*/  IMAD.MOV.U32 R29, RZ, RZ, R37 ;  /* 0x000000ffff1d7224 */ /* 0x000fd000078e0025 */
[----:B------:R-:W0:Y:S01]  /*7000*/  @!P0 LDC.64 R24, c[0x0][0x218] ;  /* 0x00008600ff188b82 */ /* 0x000e220000000a00 */
[----:B------:R-:W-:Y:S02]  /*7010*/  @!P0 F2FP.BF16.F32.PACK_AB R44, RZ, R44 ;  /* 0x0000002cff2c823e */ /* 0x000fe400000010ff */
[----:B------:R-:W-:-:S07]  /*7020*/  MOV R39, R30 ;  /* 0x0000001e00277202 */ /* 0x000fce0000000f00 */
[----:B0-----:R-:W-:Y:S05]  /*7030*/  WARPSYNC.COLLECTIVE R26, `(.L_x_278) ;  /* 0x000000001a087348 */ /* 0x001fea0003c00000 */
[----:B------:R1:W2:Y:S02]  /*7040*/  SHFL.BFLY P2, R30, R29, R28, R27 ;  /* 0x0c00001c1d1e7389 */ /* 0x0002a4000004001b */
[----:B012---:R-:W-:Y:S01]  /*7050*/  ENDCOLLECTIVE ;  /* 0x000000000000791b */ /* 0x007fe20003800000 */
.L_x_278:
[----:B------:R-:W-:Y:S01]  /*7060*/  FADD.FTZ R38, R38, R39 ;  /* 0x0000002726267221 */ /* 0x000fe20000010000 */
[----:B------:R-:W-:Y:S01]  /*7070*/  MOV R29, R21 ;  /* 0x00000015001d7202 */ /* 0x000fe20000000f00 */
[----:B------:R-:W-:Y:S01]  /*7080*/  IMAD.MOV.U32 R28, RZ, RZ, 0x8 ;  /* 0x00000008ff1c7424 */ /* 0x000fe200078e00ff */
[----:B------:R-:W-:-:S07]  /*7090*/  MOV R40, R30 ;  /* 0x0000001e00287202 */ /* 0x000fce0000000f00 */
[----:B------:R-:W-:Y:S05]  /*70a0*/  WARPSYNC.COLLECTIVE R26, `(.L_x_279) ;  /* 0x000000001a087348 */ /* 0x000fea0003c00000 */
[----:B------:R0:W1:Y:S02]  /*70b0*/  SHFL.BFLY P2, R30, R29, R28, R27 ;  /* 0x0c00001c1d1e7389 */ /* 0x000064000004001b */
[----:B01----:R-:W-:Y:S01]  /*70c0*/  ENDCOLLECTIVE ;  /* 0x000000000000791b */ /* 0x003fe20003800000 */
.L_x_279:
[----:B------:R-:W-:Y:S01]  /*70d0*/  FADD.FTZ R37, R37, R40 ;  /* 0x0000002825257221 */ /* 0x000fe20000010000 */
[----:B------:R-:W-:Y:S01]  /*70e0*/  IMAD.MOV.U32 R29, RZ, RZ, R18 ;  /* 0x000000ffff1d7224 */ /* 0x000fe200078e0012 */
[----:B------:R-:W-:-:S07]  /*70f0*/  MOV R42, R30 ;  /* 0x0000001e002a7202 */ /* 0x000fce0000000f00 */
[----:B------:R-:W-:Y:S05]  /*7100*/  WARPSYNC.COLLECTIVE R26, `(.L_x_280) ;  /* 0x000000001a087348 */ /* 0x000fea0003c00000 */
[----:B------:R0:W1:Y:S02]  /*7110*/  SHFL.BFLY P2, R30, R29, R28, R27 ;  /* 0x0c00001c1d1e7389 */ /* 0x000064000004001b */
[----:B01----:R-:W-:Y:S01]  /*7120*/  ENDCOLLECTIVE ;  /* 0x000000000000791b */ /* 0x003fe20003800000 */
.L_x_280:
[----:B------:R-:W-:-:S05]  /*7130*/  FADD.FTZ R42, R42, R21 ;  /* 0x000000152a2a7221 */ /* 0x000fca0000010000 */
[----:B------:R-:W-:Y:S01]  /*7140*/  MOV R29, R42 ;  /* 0x0000002a001d7202 */ /* 0x000fe20000000f00 */
[----:B------:R-:W-:Y:S01]  /*7150*/  IMAD.MOV.U32 R28, RZ, RZ, 0x4 ;  /* 0x00000004ff1c7424 */ /* 0x000fe200078e00ff */
[----:B------:R-:W-:-:S07]  /*7160*/  MOV R23, R30 ;  /* 0x0000001e00177202 */ /* 0x000fce0000000f00 */
[----:B------:R-:W-:Y:S05]  /*7170*/  WARPSYNC.COLLECTIVE R26, `(.L_x_281) ;  /* 0x000000001a087348 */ /* 0x000fea0003c00000 */
[----:B------:R0:W1:Y:S02]  /*7180*/  SHFL.BFLY P2, R30, R29, R28, R27 ;  /* 0x0c00001c1d1e7389 */ /* 0x000064000004001b */
[----:B01----:R-:W-:Y:S01]  /*7190*/  ENDCOLLECTIVE ;  /* 0x000000000000791b */ /* 0x003fe20003800000 */
.L_x_281:
        /* <DEDUP_REMOVED lines=8> */
.L_x_282:
[----:B------:R-:W-:Y:S01]  /*7220*/  FADD.FTZ R42, R42, R41 ;  /* 0x000000292a2a7221 */ /* 0x000fe20000010000 */
[----:B------:R-:W-:Y:S02]  /*7230*/  IADD3 R41, R15, R6, RZ ;  /* 0x000000060f297210 */ /* 0x000fe40007ffe0ff */
[----:B------:R-:W0:Y:S03]  /*7240*/  @!P0 LDC.64 R14, c[0x0][0x220] ;  /* 0x00008800ff0e8b82 */ /* 0x000e260000000a00 */
[----:B------:R-:W-:-:S04]  /*7250*/  @!P0 IMAD.WIDE R24, R41, 0x2, R24 ;  /* 0x0000000229188825 */ /* 0x000fc800078e0218 */
[C---:B------:R-:W-:Y:S01]  /*7260*/  @!P0 IMAD.WIDE R22, R41.reuse, 0x2, R22 ;  /* 0x0000000229168825 */ /* 0x040fe200078e0216 */
[----:B------:R-:W-:Y:S01]  /*7270*/  HFMA2.MMA R28, -RZ, RZ, 0, 1.1920928955078125e-07 ;  /* 0x00000002ff1c7435 */ /* 0x000fe200000001ff */
[----:B------:R-:W-:Y:S02]  /*7280*/  MOV R29, R42 ;  /* 0x0000002a001d7202 */ /* 0x000fe40000000f00 */
[----:B------:R-:W-:-:S04]  /*7290*/  @!P0 IMAD.WIDE R18, R41, 0x2, R18 ;  /* 0x0000000229128825 */ /* 0x000fc800078e0212 */
[----:B------:R-:W-:-:S07]  /*72a0*/  IMAD.MOV.U32 R20, RZ, RZ, R30 ;  /* 0x000000ffff147224 */ /* 0x000fce00078e001e */
[----:B0-----:R-:W-:Y:S05]  /*72b0*/  WARPSYNC.COLLECTIVE R26, `(.L_x_283) ;  /* 0x000000001a087348 */ /* 0x001fea0003c00000 */
[----:B------:R1:W2:Y:S02]  /*72c0*/  SHFL.BFLY P2, R30, R29, R28, R27 ;  /* 0x0c00001c1d1e7389 */ /* 0x0002a4000004001b */
[----:B012---:R-:W-:Y:S01]  /*72d0*/  ENDCOLLECTIVE ;  /* 0x000000000000791b */ /* 0x007fe20003800000 */
.L_x_283:
[----:B------:R-:W-:Y:S02]  /*72e0*/  FADD.FTZ R31, R31, R20 ;  /* 0x000000141f1f7221 */ /* 0x000fe40000010000 */
[----:B------:R-:W0:Y:S01]  /*72f0*/  @!P0 LDC.64 R20, c[0x0][0x218] ;  /* 0x00008600ff148b82 */ /* 0x000e220000000a00 */
[C---:B------:R-:W-:Y:S02]  /*7300*/  @!P0 IMAD.WIDE R14, R41.reuse, 0x2, R14 ;  /* 0x00000002290e8825 */ /* 0x040fe400078e020e */
[----:B------:R-:W-:Y:S02]  /*7310*/  MOV R29, R31 ;  /* 0x0000001f001d7202 */ /* 0x000fe40000000f00 */
[----:B------:R-:W-:Y:S01]  /*7320*/  IMAD.MOV.U32 R43, RZ, RZ, R30 ;  /* 0x000000ffff2b7224 */ /* 0x000fe200078e001e */
[----:B------:R-:W-:Y:S02]  /*7330*/  @!P0 F2FP.BF16.F32.PACK_AB R30, RZ, R16 ;  /* 0x00000010ff1e823e */ /* 0x000fe400000010ff */
[----:B------:R-:W1:Y:S01]  /*7340*/  @!P0 LDC.64 R16, c[0x0][0x218] ;  /* 0x00008600ff108b82 */ /* 0x000e620000000a00 */
[----:B------:R-:W-:Y:S01]  /*7350*/  FADD.FTZ R42, R42, R43 ;  /* 0x0000002b2a2a7221 */ /* 0x000fe20000010000 */
[----:B------:R-:W-:Y:S01]  /*7360*/  PRMT R45, R30, 0x7610, R45 ;  /* 0x000076101e2d7816 */ /* 0x000fe2000000002d */
[----:B0-----:R-:W-:-:S07]  /*7370*/  @!P0 IMAD.WIDE R20, R41, 0x2, R20 ;  /* 0x0000000229148825 */ /* 0x001fce00078e0214 */
[----:B-1----:R-:W-:Y:S05]  /*7380*/  WARPSYNC.COLLECTIVE R26, `(.L_x_284) ;  /* 0x000000001a087348 */ /* 0x002fea0003c00000 */
[----:B------:R0:W2:Y:S02]  /*7390*/  SHFL.BFLY P2, R30, R29, R28, R27 ;  /* 0x0c00001c1d1e7389 */ /* 0x0000a4000004001b */
[----:B012---:R-:W-:Y:S01]  /*73a0*/  ENDCOLLECTIVE ;  /* 0x000000000000791b */ /* 0x007fe20003800000 */
.L_x_284:
        /* <DEDUP_REMOVED lines=17> */
.L_x_285:
        /* <DEDUP_REMOVED lines=8> */
.L_x_286:
[----:B------:R-:W-:Y:S01]  /*7540*/  FADD.FTZ R35, R42, R35 ;  /* 0x000000232a237221 */ /* 0x000fe20000010000 */
[----:B------:R-:W-:Y:S06]  /*7550*/  BRA `(.L_x_287) ;  /* 0xffffffe000d47947 */ /* 0x000fec000383ffff */
.L_x_288:
        /* <DEDUP_REMOVED lines=10> */
.L_x_3542:


//--------------------- .text._ZN13group_norm_v218gn_bwd_cuda_kernelI13__nv_bfloat16Li320ELi1ELi32ELi80ELi256ELb0ELb1ELi32ELi320ELi320ELi4ELb1ELi16ELb0ELb0ELNS_15WgradSyncMethodE3ENS_16CompileConditionILi900EEEEEvPT_S6_S6_PKS5_S8_S8_S8_PKfflPfPj --------------------------
	.section	.text._ZN13group_norm_v218gn_bwd_cuda_kernelI13__nv_bfloat16Li320ELi1ELi32ELi80ELi256ELb0ELb1ELi32ELi320ELi320ELi4ELb1ELi16ELb0ELb0ELNS_15WgradSyncMethodE3ENS_16CompileConditionILi900EEEEEvPT_S6_S6_PKS5_S8_S8_S8_PKfflPfPj,"ax",@progbits
	.align	128
        .global         _ZN13group_norm_v218gn_bwd_cuda_kernelI13__nv_bfloat16Li320ELi1ELi32ELi80ELi256ELb0ELb1ELi32ELi320ELi320ELi4ELb1ELi16ELb0ELb0ELNS_15WgradSyncMethodE3ENS_16CompileConditionILi900EEEEEvPT_S6_S6_PKS5_S8_S8_S8_PKfflPfPj
        .type           _ZN13group_norm_v218gn_bwd_cuda_kernelI13__nv_bfloat16Li320ELi1ELi32ELi80ELi256ELb0ELb1ELi32ELi320ELi320ELi4ELb1ELi16ELb0ELb0ELNS_15WgradSyncMethodE3ENS_16CompileConditionILi900EEEEEvPT_S6_S6_PKS5_S8_S8_S8_PKfflPfPj,@function
        .size           _ZN13group_norm_v218gn_bwd_cuda_kernelI13__nv_bfloat16Li320ELi1ELi32ELi80ELi256ELb0ELb1ELi32ELi320ELi320ELi4ELb1ELi16ELb0ELb0ELNS_15WgradSyncMethodE3ENS_16CompileConditionILi900EEEEEvPT_S6_S6_PKS5_S8_S8_S8_PKfflPfPj,(.L_x_3543 - _ZN13group_norm_v218gn_bwd_cuda_kernelI13__nv_bfloat16Li320ELi1ELi32ELi80ELi256ELb0ELb1ELi32ELi320ELi320ELi4ELb1ELi16ELb0ELb0ELNS_15WgradSyncMethodE3ENS_16CompileConditionILi900EEEEEvPT_S6_S6_PKS5_S8_S8_S8_PKfflPfPj)
        .other          _ZN13group_norm_v218gn_bwd_cuda_kernelI13__nv_bfloat16Li320ELi1ELi32ELi80ELi256ELb0ELb1ELi32ELi320ELi320ELi4ELb1ELi16ELb0ELb0ELNS_15WgradSyncMethodE3ENS_16CompileConditionILi900EEEEEvPT_S6_S6_PKS5_S8_S8_S8_PKfflPfPj,@"STO_CUDA_ENTRY STV_DEFAULT"
_ZN13group_norm_v218gn_bwd_cuda_kernelI13__nv_bfloat16Li320ELi1ELi32ELi80ELi256ELb0ELb1ELi32ELi320ELi320ELi4ELb1ELi16ELb0ELb0ELNS_15WgradSyncMethodE3ENS_16CompileConditionILi900EEEEEvPT_S6_S6_PKS5_S8_S8_S8_PKfflPfPj:
.text._ZN13group_norm_v218gn_bwd_cuda_kernelI13__nv_bfloat16Li320ELi1ELi32ELi80ELi256ELb0ELb1ELi32ELi320ELi320ELi4ELb1ELi16ELb0ELb0ELNS_15WgradSyncMethodE3ENS_16CompileConditionILi900EEEEEvPT_S6_S6_PKS5_S8_S8_S8_PKfflPfPj:
[----:B------:R-:W-:Y:S01]  /*0000*/  LDC R1, c[0x0][0x28] ;  /* 0x00000a00ff017b82 */ /* 0x000fe20000000800 */
[----:B------:R-:W0:Y:S01]  /*0010*/  S2R R32, SR_CTAID.Y ;  /* 0x0000000000207919 */ /* 0x000e220000002600 */
[----:B------:R-:W-:Y:S01]  /*0020*/  ULDC.64 UR6, c[0x0][0x258] ;  /* 0x0000960000067ab9 */ /* 0x000fe20000000a00 */
[----:B------:R-:W-:Y:S01]  /*0030*/  ULDC.64 UR8, c[0x0][0x208] ;  /* 0x0000820000087ab9 */ /* 0x000fe20000000a00 */
[----:B------:R-:W-:Y:S01]  /*0040*/  USHF.L.U32 UR10, UR6, 0x3, URZ ;  /* 0x00000003060a7899 */ /* 0x000fe2000800063f */
[----:B------:R-:W1:Y:S01]  /*0050*/  S2R R31, SR_CTAID.X ;  /* 0x00000000001f7919 */ /* 0x000e620000002500 */
[----:B------:R-:W-:Y:S01]  /*0060*/  USHF.L.U64.HI UR6, UR6, 0x3, UR7 ;  /* 0x0000000306067899 */ /* 0x000fe20008010207 */
[----:B------:R-:W-:-:S05]  /*0070*/  HFMA2.MMA R132, -RZ, RZ, 0, 0 ;  /* 0x00000000ff847435 */ /* 0x000fca00000001ff */
[----:B------:R-:W-:Y:S02]  /*0080*/  MOV R0, UR6 ;  /* 0x0000000600007c02 */ /* 0x000fe40008000f00 */
[----:B0-----:R-:W-:Y:S01]  /*0090*/  ISETP.LT.U32.AND P0, PT, R32, UR10, PT ;  /* 0x0000000a20007c0c */ /* 0x001fe2000bf01070 */
[----:B------:R-:W-:-:S03]  /*00a0*/  IMAD.MOV.U32 R30, RZ, RZ, R32 ;  /* 0x000000ffff1e7224 */ /* 0x000fc600078e0020 */
[----:B------:R-:W-:-:S13]  /*00b0*/  ISETP.GT.AND.EX P0, PT, R0, RZ, PT, P0 ;  /* 0x000000ff0000720c */ /* 0x000fda0003f04300 */
[----:B-1----:R-:W-:Y:S05]  /*00c0*/  @P0 BRA `(.L_x_289) ;  /* 0x0000000000680947 */ /* 0x002fea0003800000 */
[----:B------:R-:W0:Y:S01]  /*00d0*/  S2R R0, SR_TID.X ;  /* 0x0000000000007919 */ /* 0x000e220000002100 */
[----:B------:R-:W-:Y:S01]  /*00e0*/  BAR.SYNC.DEFER_BLOCKING 0x0 ;  /* 0x0000000000007b1d */ /* 0x000fe20000010000 */
[----:B0-----:R-:W-:-:S13]  /*00f0*/  ISETP.NE.AND P0, PT, R0, RZ, PT ;  /* 0x000000ff0000720c */ /* 0x001fda0003f05270 */
[----:B------:R-:W-:Y:S05]  /*0100*/  @P0 BRA `(.L_x_290) ;  /* 0x00000000004c0947 */ /* 0x000fea0003800000 */
[----:B------:R-:W0:Y:S01]  /*0110*/  LDC.64 R2, c[0x0][0x268] ;  /* 0x00009a00ff027b82 */ /* 0x000e220000000a00 */
[----:B------:R-:W-:Y:S02]  /*0120*/  SHF.R.U32.HI R4, RZ, 0x3, R30 ;  /* 0x00000003ff047819 */ /* 0x000fe4000001161e */
[----:B------:R-:W-:Y:S02]  /*0130*/  LOP3.LUT R0, R32, 0x7, RZ, 0xc0, !PT ;  /* 0x0000000720007812 */ /* 0x000fe400078ec0ff */
[----:B------:R-:W-:Y:S02]  /*0140*/  IADD3 R4, -R4, RZ, RZ ;  /* 0x000000ff04047210 */ /* 0x000fe40007ffe1ff */
[----:B------:R-:W-:Y:S02]  /*0150*/  LOP3.LUT R5, R0, 0x10, RZ, 0xfc, !PT ;  /* 0x0000001000057812 */ /* 0x000fe400078efcff */
[----:B------:R-:W-:Y:S02]  /*0160*/  ISETP.NE.AND P0, PT, R31, R4, PT ;  /* 0x000000041f00720c */ /* 0x000fe40003f05270 */
[----:B------:R-:W-:Y:S01]  /*0170*/  MOV R0, 0x7ffffff1 ;  /* 0x7ffffff100007802 */ /* 0x000fe20000000f00 */
[----:B0-----:R-:W-:-:S03]  /*0180*/  IMAD.WIDE.U32 R2, R5, 0x4, R2 ;  /* 0x0000000405027825 */ /* 0x001fc600078e0002 */
[----:B------:R-:W-:Y:S01]  /*0190*/  SEL R5, R0, 0x1, !P0 ;  /* 0x0000000100057807 */ /* 0x000fe20004000000 */
[----:B------:R-:W-:Y:S06]  /*01a0*/  MEMBAR.ALL.GPU ;  /* 0x0000000000007992 */ /* 0x000fec000000a000 */
[----:B------:R-:W-:-:S00]  /*01b0*/  ERRBAR ;  /* 0x00000000000079ab */ /* 0x000fc00000000000 */
[----:B------:R-:W-:Y:S06]  /*01c0*/  CGAERRBAR ;  /* 0x00000000000075ab */ /* 0x000fec0000000000 */
[----:B------:R0:W5:Y:S02]  /*01d0*/  ATOM.E.ADD.STRONG.GPU PT, R5, desc[UR8][R2.64], R5 ;  /* 0x000000050205798a */ /* 0x00016400081ee1c8 */
.L_x_291:
[----:B------:R-:W2:Y:S04]  /*01e0*/  LD.E.STRONG.GPU R0, desc[UR8][R2.64] ;  /* 0x0000000802007980 */ /* 0x000ea8000c10f900 */
[----:B--2---:R-:W-:Y:S01]  /*01f0*/  CCTL.IVALL ;  /* 0x00000000ff00798f */ /* 0x004fe20002000000 */
[----:B------:R-:W-:Y:S05]  /*0200*/  YIELD ;  /* 0x0000000000007946 */ /* 0x000fea0003800000 */
[----:B-----5:R-:W-:-:S04]  /*0210*/  LOP3.LUT R0, R0, R5, RZ, 0x3c, !PT ;  /* 0x0000000500007212 */ /* 0x020fc800078e3cff */
[----:B------:R-:W-:-:S13]  /*0220*/  ISETP.GT.AND P0, PT, R0, -0x1, PT ;  /* 0xffffffff0000780c */ /* 0x000fda0003f04270 */
[----:B------:R-:W-:Y:S05]  /*0230*/  @P0 BRA `(.L_x_291) ;  /* 0xfffffffc00e80947 */ /* 0x000fea000383ffff */
.L_x_290:
[----:B------:R-:W-:Y:S05]  /*0240*/  WARPSYNC.ALL ;  /* 0x0000000000007948 */ /* 0x000fea0003800000 */
[----:B------:R-:W-:Y:S06]  /*0250*/  BAR.SYNC.DEFER_BLOCKING 0x0 ;  /* 0x0000000000007b1d */ /* 0x000fec0000010000 */
[----:B------:R-:W-:Y:S05]  /*0260*/  BRA `(.L_x_292) ;  /* 0x0000004400647947 */ /* 0x000fea0003800000 */
.L_x_289:
[----:B------:R-:W0:Y:S01]  /*0270*/  S2R R29, SR_TID.X ;  /* 0x00000000001d7919 */ /* 0x000e220000002100 */
[----:B------:R-:W-:Y:S02]  /*0280*/  MOV R0, 0x400 ;  /* 0x0000040000007802 */ /* 0x000fe40000000f00 */
[----:B------:R-:W-:Y:S02]  /*0290*/  CS2R R54, SRZ ;  /* 0x0000000000367805 */ /* 0x000fe4000001ff00 */
[----:B------:R-:W-:Y:S01]  /*02a0*/  CS2R R56, SRZ ;  /* 0x0000000000387805 */ /* 0x000fe2000001ff00 */
[----:B------:R-:W1:Y:S01]  /*02b0*/  S2R R4, SR_CgaCtaId ;  /* 0x0000000000047919 */ /* 0x000e620000008800 */
[----:B------:R-:W-:Y:S01]  /*02c0*/  CS2R R58, SRZ ;  /* 0x00000000003a7805 */ /* 0x000fe2000001ff00 */
[----:B------:R-:W-:Y:S01]  /*02d0*/  VIADD R27, R0, 0x2800 ;  /* 0x00002800001b7836 */ /* 0x000fe20000000000 */
[----:B------:R-:W-:Y:S02]  /*02e0*/  SHF.L.U32 R0, R31, 0x5, RZ ;  /* 0x000000051f007819 */ /* 0x000fe400000006ff */
[----:B------:R-:W-:Y:S01]  /*02f0*/  CS2R R60, SRZ ;  /* 0x00000000003c7805 */ /* 0x000fe2000001ff00 */
[----:B------:R-:W-:Y:S01]  /*0300*/  UMOV UR4, URZ ;  /* 0x0000003f00047c82 */ /* 0x000fe20008000000 */
[----:B------:R-:W-:Y:S01]  /*0310*/  LOP3.LUT R0, R0, 0xe0, RZ, 0xc0, !PT ;  /* 0x000000e000007812 */ /* 0x000fe200078ec0ff */
[----:B0-----:R-:W-:Y:S01]  /*0320*/  IMAD.WIDE.U32 R2, R29, -0x33333333, RZ ;  /* 0xcccccccd1d027825 */ /* 0x001fe200078e00ff */
[----:B------:R-:W-:-:S02]  /*0330*/  SHF.R.S32.HI R2, RZ, 0x1f, R29 ;  /* 0x0000001fff027819 */ /* 0x000fc4000001141d */
[----:B-1----:R-:W-:Y:S02]  /*0340*/  LEA R27, R4, R27, 0x18 ;  /* 0x0000001b041b7211 */ /* 0x002fe400078ec0ff */
[----:B------:R-:W-:Y:S02]  /*0350*/  SHF.R.U32.HI R10, RZ, 0x6, R3 ;  /* 0x00000006ff0a7819 */ /* 0x000fe40000011603 */
[----:B------:R-:W-:-:S03]  /*0360*/  LEA.HI R3, R2, R29, RZ, 0x2 ;  /* 0x0000001d02037211 */ /* 0x000fc600078f10ff */
[----:B------:R-:W-:Y:S01]  /*0370*/  IMAD R26, R10, -0x50, R29 ;  /* 0xffffffb00a1a7824 */ /* 0x000fe200078e021d */
[----:B------:R-:W-:Y:S01]  /*0380*/  SHF.R.S32.HI R28, RZ, 0x2, R3 ;  /* 0x00000002ff1c7819 */ /* 0x000fe20000011403 */
[----:B------:R-:W-:Y:S02]  /*0390*/  IMAD.IADD R0, R0, 0x1, R10 ;  /* 0x0000000100007824 */ /* 0x000fe400078e020a */
[----:B------:R-:W-:Y:S01]  /*03a0*/  IMAD R25, R26, 0x28, R27 ;  /* 0x000000281a197824 */ /* 0x000fe200078e021b */
[----:B------:R-:W-:Y:S01]  /*03b0*/  IADD3 R4, R28, 0x50, RZ ;  /* 0x000000501c047810 */ /* 0x000fe20007ffe0ff */
[----:B------:R-:W-:Y:S01]  /*03c0*/  IMAD R20, R0, 0xa00, RZ ;  /* 0x00000a0000147824 */ /* 0x000fe200078e02ff */
[----:B------:R-:W-:Y:S01]  /*03d0*/  IADD3 R6, R28, 0xa0, RZ ;  /* 0x000000a01c067810 */ /* 0x000fe20007ffe0ff */
[----:B------:R-:W-:Y:S01]  /*03e0*/  IMAD R25, R10, 0x8, R25 ;  /* 0x000000080a197824 */ /* 0x000fe200078e0219 */
[----:B------:R-:W-:Y:S02]  /*03f0*/  IADD3 R8, R28, 0xf0, RZ ;  /* 0x000000f01c087810 */ /* 0x000fe40007ffe0ff */
[----:B------:R-:W-:-:S02]  /*0400*/  SHF.R.S32.HI R5, RZ, 0x1f, R4 ;  /* 0x0000001fff057819 */ /* 0x000fc40000011404 */
[----:B------:R-:W-:Y:S02]  /*0410*/  SHF.R.S32.HI R7, RZ, 0x1f, R6 ;  /* 0x0000001fff077819 */ /* 0x000fe40000011406 */
[----:B------:R-:W-:Y:S02]  /*0420*/  SHF.R.S32.HI R9, RZ, 0x1f, R8 ;  /* 0x0000001fff097819 */ /* 0x000fe40000011408 */
[----:B------:R-:W-:Y:S02]  /*0430*/  LEA.HI R5, R5, R4, RZ, 0x2 ;  /* 0x0000000405057211 */ /* 0x000fe400078f10ff */
[----:B------:R-:W-:Y:S02]  /*0440*/  LEA.HI R4, R2, R29, RZ, 0x4 ;  /* 0x0000001d02047211 */ /* 0x000fe400078f20ff */
[----:B------:R-:W-:Y:S02]  /*0450*/  LOP3.LUT R2, R3, 0xfffffffc, RZ, 0xc0, !PT ;  /* 0xfffffffc03027812 */ /* 0x000fe400078ec0ff */
[----:B------:R-:W-:-:S02]  /*0460*/  LEA.HI R7, R7, R6, RZ, 0x2 ;  /* 0x0000000607077211 */ /* 0x000fc400078f10ff */
[----:B------:R-:W-:Y:S02]  /*0470*/  LEA.HI R9, R9, R8, RZ, 0x2 ;  /* 0x0000000809097211 */ /* 0x000fe400078f10ff */
[----:B------:R-:W-:Y:S02]  /*0480*/  SHF.R.U32.HI R3, RZ, 0x4, R4 ;  /* 0x00000004ff037819 */ /* 0x000fe40000011604 */
[----:B------:R-:W-:Y:S02]  /*0490*/  IADD3 R2, -R2, R29, RZ ;  /* 0x0000001d02027210 */ /* 0x000fe40007ffe1ff */
[----:B------:R-:W-:Y:S02]  /*04a0*/  SHF.R.U32.HI R5, RZ, 0x2, R5 ;  /* 0x00000002ff057819 */ /* 0x000fe40000011605 */
[----:B------:R-:W-:Y:S02]  /*04b0*/  SHF.R.U32.HI R7, RZ, 0x2, R7 ;  /* 0x00000002ff077819 */ /* 0x000fe40000011607 */
[----:B------:R-:W-:-:S02]  /*04c0*/  SHF.R.U32.HI R9, RZ, 0x2, R9 ;  /* 0x00000002ff097819 */ /* 0x000fc40000011609 */
[C---:B------:R-:W-:Y:S02]  /*04d0*/  LOP3.LUT R24, R2.reuse, 0x3, R3, 0x78, !PT ;  /* 0x0000000302187812 */ /* 0x040fe400078e7803 */
[C---:B------:R-:W-:Y:S02]  /*04e0*/  LOP3.LUT R23, R2.reuse, 0x3, R5, 0x78, !PT ;  /* 0x0000000302177812 */ /* 0x040fe400078e7805 */
[C---:B------:R-:W-:Y:S02]  /*04f0*/  LOP3.LUT R22, R2.reuse, 0x3, R7, 0x78, !PT ;  /* 0x0000000302167812 */ /* 0x040fe400078e7807 */
[----:B------:R-:W-:-:S07]  /*0500*/  LOP3.LUT R21, R2, 0x3, R9, 0x78, !PT ;  /* 0x0000000302157812 */ /* 0x000fce00078e7809 */
.L_x_304:
[C---:B------:R-:W-:Y:S01]  /*0510*/  LOP3.LUT R107, R30.reuse, 0x7, RZ, 0xc0, !PT ;  /* 0x000000071e6b7812 */ /* 0x040fe200078ec0ff */
[----:B------:R-:W0:Y:S01]  /*0520*/  LDC.64 R4, c[0x0][0x238] ;  /* 0x00008e00ff047b82 */ /* 0x000e220000000a00 */
[--C-:B-1----:R-:W-:Y:S01]  /*0530*/  SHF.R.U32.HI R7, RZ, 0x3, R132.reuse ;  /* 0x00000003ff077819 */ /* 0x102fe20000011684 */
[----:B------:R-:W-:Y:S01]  /*0540*/  ULDC.64 UR12, c[0x0][0x248] ;  /* 0x00009200000c7ab9 */ /* 0x000fe20000000a00 */
[----:B------:R-:W-:Y:S01]  /*0550*/  SHF.R.U64 R6, R30, 0x3, R132 ;  /* 0x000000031e067819 */ /* 0x000fe20000001284 */
[----:B------:R-:W-:Y:S01]  /*0560*/  IMAD R107, R107, 0x140, RZ ;  /* 0x000001406b6b7824 */ /* 0x000fe200078e02ff */
[----:B------:R-:W-:Y:S01]  /*0570*/  ULDC.64 UR14, c[0x0][0x228] ;  /* 0x00008a00000e7ab9 */ /* 0x000fe20000000a00 */
[----:B------:R-:W-:Y:S01]  /*0580*/  IMAD R33, R7, 0xa0000, RZ ;  /* 0x000a000007217824 */ /* 0x000fe200078e02ff */
[----:B------:R-:W-:Y:S02]  /*0590*/  ULDC UR5, c[0x0][0x250] ;  /* 0x0000940000057ab9 */ /* 0x000fe40000000800 */
[----:B------:R-:W-:-:S04]  /*05a0*/  LEA R64, R26, R107, 0x2 ;  /* 0x0000006b1a407211 */ /* 0x000fc800078e10ff */
[----:B------:R-:W-:Y:S01]  /*05b0*/  SHF.R.S32.HI R65, RZ, 0x1f, R64 ;  /* 0x0000001fff417819 */ /* 0x000fe20000011440 */
[----:B------:R-:W-:-:S05]  /*05c0*/  IMAD.WIDE.U32 R2, R64, -0x33333333, RZ ;  /* 0xcccccccd40027825 */ /* 0x000fca00078e00ff */
[----:B------:R-:W-:Y:S01]  /*05d0*/  SHF.R.U32.HI R19, RZ, 0x6, R3 ;  /* 0x00000006ff137819 */ /* 0x000fe20000011603 */
[----:B------:R-:W-:-:S03]  /*05e0*/  IMAD.WIDE.U32 R2, R6, 0xa0000, R64 ;  /* 0x000a000006027825 */ /* 0x000fc600078e0040 */
[----:B------:R-:W-:Y:S01]  /*05f0*/  LEA R0, P0, R6, R19, 0x5 ;  /* 0x0000001306007211 */ /* 0x000fe200078028ff */
[----:B------:R-:W-:Y:S01]  /*0600*/  IMAD.IADD R33, R3, 0x1, R33 ;  /* 0x0000000103217824 */ /* 0x000fe200078e0221 */
[----:B------:R-:W-:Y:S02]  /*0610*/  IADD3 R17, P1, R20, R2, RZ ;  /* 0x0000000214117210 */ /* 0x000fe40007f3e0ff */
[----:B------:R-:W-:Y:S02]  /*0620*/  LEA.HI.X R3, R6, RZ, R7, 0x5, P0 ;  /* 0x000000ff06037211 */ /* 0x000fe400000f2c07 */
[C---:B------:R-:W-:Y:S02]  /*0630*/  LEA R62, P0, R0.reuse, UR12, 0x3 ;  /* 0x0000000c003e7c11 */ /* 0x040fe4000f8018ff */
[----:B------:R-:W-:Y:S02]  /*0640*/  IADD3.X R18, RZ, R33, RZ, P1, !PT ;  /* 0x00000021ff127210 */ /* 0x000fe40000ffe4ff */
[----:B------:R-:W-:Y:S01]  /*0650*/  LEA.HI.X R63, R0, UR13, R3, 0x3, P0 ;  /* 0x0000000d003f7c11 */ /* 0x000fe200080f1c03 */
[----:B------:R-:W-:Y:S01]  /*0660*/  ULDC.64 UR12, c[0x0][0x230] ;  /* 0x00008c00000c7ab9 */ /* 0x000fe20000000a00 */
[----:B------:R-:W-:-:S02]  /*0670*/  SHF.L.U64.HI R18, R17, 0x1, R18 ;  /* 0x0000000111127819 */ /* 0x000fc40000010212 */
[----:B------:R-:W-:Y:S02]  /*0680*/  SHF.L.U32 R17, R17, 0x1, RZ ;  /* 0x0000000111117819 */ /* 0x000fe400000006ff */
        /* <DEDUP_REMOVED lines=9> */
[----:B------:R-:W-:-:S05]  /*0720*/  VIADD R3, R20, 0x2800 ;  /* 0x0000280014037836 */ /* 0x000fca0000000000 */
[----:B------:R-:W-:-:S04]  /*0730*/  IADD3 R3, P0, R3, R2, RZ ;  /* 0x0000000203037210 */ /* 0x000fc80007f1e0ff */
[----:B------:R-:W-:Y:S02]  /*0740*/  IADD3.X R0, RZ, R33, RZ, P0, !PT ;  /* 0x00000021ff007210 */ /* 0x000fe400007fe4ff */
[C---:B------:R-:W-:Y:S02]  /*0750*/  SHF.L.U32 R16, R3.reuse, 0x1, RZ ;  /* 0x0000000103107819 */ /* 0x040fe400000006ff */
[----:B------:R-:W-:Y:S02]  /*0760*/  SHF.L.U64.HI R15, R3, 0x1, R0 ;  /* 0x00000001030f7819 */ /* 0x000fe40000010200 */
[C---:B------:R-:W-:Y:S02]  /*0770*/  IADD3 R70, P0, R16.reuse, UR12, RZ ;  /* 0x0000000c10467c10 */ /* 0x040fe4000ff1e0ff */
[----:B------:R-:W-:Y:S02]  /*0780*/  IADD3 R72, P1, R16, UR14, RZ ;  /* 0x0000000e10487c10 */ /* 0x000fe4000ff3e0ff */
[----:B------:R-:W-:-:S02]  /*0790*/  IADD3.X R71, R15, UR13, RZ, P0, !PT ;  /* 0x0000000d0f477c10 */ /* 0x000fc400087fe4ff */
[----:B------:R-:W-:Y:S01]  /*07a0*/  IADD3.X R73, R15, UR15, RZ, P1, !PT ;  /* 0x0000000f0f497c10 */ /* 0x000fe20008ffe4ff */
[----:B------:R-:W-:-:S03]  /*07b0*/  VIADD R3, R20, 0x5000 ;  /* 0x0000500014037836 */ /* 0x000fc60000000000 */
[----:B------:R-:W5:Y:S04]  /*07c0*/  LDG.E.64.CONSTANT R70, desc[UR8][R70.64] ;  /* 0x0000000846467981 */ /* 0x000f68000c1e9b00 */
[----:B------:R-:W5:Y:S01]  /*07d0*/  LDG.E.64.CONSTANT R72, desc[UR8][R72.64] ;  /* 0x0000000848487981 */ /* 0x000f62000c1e9b00 */
        /* <DEDUP_REMOVED lines=9> */
[----:B------:R-:W5:Y:S02]  /*0870*/  LDG.E.64.CONSTANT R74, desc[UR8][R74.64] ;  /* 0x000000084a4a7981 */ /* 0x000f64000c1e9b00 */
[----:B------:R-:W-:Y:S02]  /*0880*/  IADD3 R3, P0, R3, R2, RZ ;  /* 0x0000000203037210 */ /* 0x000fe40007f1e0ff */
[----:B------:R-:W5:Y:S02]  /*0890*/  LDG.E.64.CONSTANT R76, desc[UR8][R76.64] ;  /* 0x000000084c4c7981 */ /* 0x000f64000c1e9b00 */
[----:B------:R-:W-:Y:S02]  /*08a0*/  IADD3.X R0, RZ, R33, RZ, P0, !PT ;  /* 0x00000021ff007210 */ /* 0x000fe400007fe4ff */
[C---:B------:R-:W-:Y:S02]  /*08b0*/  SHF.L.U32 R12, R3.reuse, 0x1, RZ ;  /* 0x00000001030c7819 */ /* 0x040fe400000006ff */
[----:B------:R-:W-:-:S02]  /*08c0*/  SHF.L.U64.HI R11, R3, 0x1, R0 ;  /* 0x00000001030b7819 */ /* 0x000fc40000010200 */
        /* <DEDUP_REMOVED lines=14> */
[----:B------:R-:W-:-:S04]  /*09b0*/  IADD3.X R85, R9, UR15, RZ, P1, !PT ;  /* 0x0000000f09557c10 */ /* 0x000fc80008ffe4ff */
[----:B------:R-:W5:Y:S01]  /*09c0*/  LDG.E.64.CONSTANT R82, desc[UR8][R82.64] ;  /* 0x0000000852527981 */ /* 0x000f62000c1e9b00 */
[----:B------:R-:W-:-:S03]  /*09d0*/  VIADD R3, R20, 0xc800 ;  /* 0x0000c80014037836 */ /* 0x000fc60000000000 */
[----:B------:R-:W5:Y:S02]  /*09e0*/  LDG.E.64.CONSTANT R84, desc[UR8][R84.64] ;  /* 0x0000000854547981 */ /* 0x000f64000c1e9b00 */
[----:B------:R-:W-:-:S04]  /*09f0*/  IADD3 R3, P0, R3, R2, RZ ;  /* 0x0000000203037210 */ /* 0x000fc80007f1e0ff */
[----:B------:R-:W-:Y:S02]  /*0a00*/  IADD3.X R0, RZ, R33, RZ, P0, !PT ;  /* 0x00000021ff007210 */ /* 0x000fe400007fe4ff */
[C---:B------:R-:W-:Y:S02]  /*0a10*/  SHF.L.U32 R8, R3.reuse, 0x1, RZ ;  /* 0x0000000103087819 */ /* 0x040fe400000006ff */
[----:B------:R-:W-:Y:S02]  /*0a20*/  SHF.L.U64.HI R7, R3, 0x1, R0 ;  /* 0x0000000103077819 */ /* 0x000fe40000010200 */
[C---:B------:R-:W-:Y:S02]  /*0a30*/  IADD3 R86, P0, R8.reuse, UR12, RZ ;  /* 0x0000000c08567c10 */ /* 0x040fe4000ff1e0ff */
[----:B------:R-:W-:Y:S02]  /*0a40*/  IADD3 R88, P1, R8, UR14, RZ ;  /* 0x0000000e08587c10 */ /* 0x000fe4000ff3e0ff */
[----:B------:R-:W-:-:S02]  /*0a50*/  IADD3.X R87, R7, UR13, RZ, P0, !PT ;  /* 0x0000000d07577c10 */ /* 0x000fc400087fe4ff */
[----:B------:R-:W-:-:S04]  /*0a60*/  IADD3.X R89, R7, UR15, RZ, P1, !PT ;  /* 0x0000000f07597c10 */ /* 0x000fc80008ffe4ff */
[----:B------:R-:W5:Y:S04]  /*0a70*/  LDG.E.64.CONSTANT R86, desc[UR8][R86.64] ;  /* 0x0000000856567981 */ /* 0x000f68000c1e9b00 */
[----:B------:R-:W5:Y:S01]  /*0a80*/  LDG.E.64.CONSTANT R88, desc[UR8][R88.64] ;  /* 0x0000000858587981 */ /* 0x000f62000c1e9b00 */
[----:B------:R-:W-:-:S05]  /*0a90*/  VIADD R3, R20, 0xf000 ;  /* 0x0000f00014037836 */ /* 0x000fca0000000000 */
[----:B------:R-:W-:-:S04]  /*0aa0*/  IADD3 R3, P0, R3, R2, RZ ;  /* 0x0000000203037210 */ /* 0x000fc80007f1e0ff */
[----:B------:R-:W-:Y:S02]  /*0ab0*/  IADD3.X R4, RZ, R33, RZ, P0, !PT ;  /* 0x00000021ff047210 */ /* 0x000fe400007fe4ff */
[C---:B------:R-:W-:Y:S02]  /*0ac0*/  SHF.L.U32 R6, R3.reuse, 0x1, RZ ;  /* 0x0000000103067819 */ /* 0x040fe400000006ff */
[----:B------:R-:W-:Y:S02]  /*0ad0*/  SHF.L.U64.HI R4, R3, 0x1, R4 ;  /* 0x0000000103047819 */ /* 0x000fe40000010204 */
[----:B------:R-:W-:-:S04]  /*0ae0*/  IADD3 R90, P0, R6, UR12, RZ ;  /* 0x0000000c065a7c10 */ /* 0x000fc8000ff1e0ff */
[----:B------:R-:W-:Y:S02]  /*0af0*/  IADD3.X R91, R4, UR13, RZ, P0, !PT ;  /* 0x0000000d045b7c10 */ /* 0x000fe400087fe4ff */
[----:B------:R-:W-:-:S04]  /*0b00*/  IADD3 R92, P1, R6, UR14, RZ ;  /* 0x0000000e065c7c10 */ /* 0x000fc8000ff3e0ff */
[----:B------:R-:W5:Y:S01]  /*0b10*/  LDG.E.64.CONSTANT R90, desc[UR8][R90.64] ;  /* 0x000000085a5a7981 */ /* 0x000f62000c1e9b00 */
[----:B------:R-:W-:-:S06]  /*0b20*/  IADD3.X R93, R4, UR15, RZ, P1, !PT ;  /* 0x0000000f045d7c10 */ /* 0x000fcc0008ffe4ff */
        /* <DEDUP_REMOVED lines=12> */
[----:B--2---:R-:W-:-:S04]  /*0bf0*/  FADD.FTZ R63, R63, UR5 ;  /* 0x000000053f3f7e21 */ /* 0x004fc80008010000 */
[----:B------:R-:W0:Y:S01]  /*0c00*/  MUFU.RSQ R129, R63 ;  /* 0x0000003f00817308 */ /* 0x000e220000001400 */
[----:B---3--:R-:W-:Y:S02]  /*0c10*/  PRMT R52, R64, 0x7632, R52 ;  /* 0x0000763240347816 */ /* 0x008fe40000000034 */
[C---:B----4-:R-:W-:Y:S02]  /*0c20*/  PRMT R3, R66.reuse, 0x7632, R3 ;  /* 0x0000763242037816 */ /* 0x050fe40000000003 */
[----:B------:R-:W-:Y:S01]  /*0c30*/  SHF.L.U32 R35, R66, 0x10, RZ ;  /* 0x0000001042237819 */ /* 0x000fe200000006ff */
[----:B------:R-:W-:Y:S01]  /*0c40*/  IMAD.U32 R130, R64, 0x10000, RZ ;  /* 0x0001000040827824 */ /* 0x000fe200078e00ff */
[C---:B-----5:R-:W-:Y:S01]  /*0c50*/  SHF.L.U32 R5, R68.reuse, 0x10, RZ ;  /* 0x0000001044057819 */ /* 0x060fe200000006ff */
[----:B------:R-:W-:Y:S01]  /*0c60*/  IMAD.U32 R3, R3, 0x10000, RZ ;  /* 0x0001000003037824 */ /* 0x000fe200078e00ff */
[----:B------:R-:W-:Y:S01]  /*0c70*/  PRMT R33, R68, 0x7632, R33 ;  /* 0x0000763244217816 */ /* 0x000fe20000000021 */
[----:B------:R-:W-:Y:S01]  /*0c80*/  FADD.FTZ R34, -R62, R35 ;  /* 0x000000233e227221 */ /* 0x000fe20000010100 */
[----:B------:R-:W-:Y:S01]  /*0c90*/  SHF.L.U32 R52, R52, 0x10, RZ ;  /* 0x0000001034347819 */ /* 0x000fe200000006ff */
[----:B------:R-:W-:Y:S01]  /*0ca0*/  FADD.FTZ R38, -R62, R3 ;  /* 0x000000033e267221 */ /* 0x000fe20000010100 */
[----:B------:R-:W-:Y:S01]  /*0cb0*/  SHF.L.U32 R33, R33, 0x10, RZ ;  /* 0x0000001021217819 */ /* 0x000fe200000006ff */
[----:B------:R-:W-:Y:S01]  /*0cc0*/  FMUL.FTZ R36, R5, R130 ;  /* 0x0000008205247220 */ /* 0x000fe20000410000 */
[C---:B0-----:R-:W-:Y:S01]  /*0cd0*/  FMUL.FTZ R3, R129.reuse, R34 ;  /* 0x0000002281037220 */ /* 0x041fe20000410000 */
[----:B------:R-:W-:-:S02]  /*0ce0*/  FMUL.FTZ R35, R129, R38 ;  /* 0x0000002681237220 */ /* 0x000fc40000410000 */
[----:B------:R-:W-:Y:S01]  /*0cf0*/  FMUL.FTZ R34, R33, R52 ;  /* 0x0000003421227220 */ /* 0x000fe20000410000 */
[----:B------:R-:W-:Y:S01]  /*0d00*/  FFMA.FTZ R36, R3, R36, RZ ;  /* 0x0000002403247223 */ /* 0x000fe200000100ff */
[----:B------:R-:W-:-:S03]  /*0d10*/  IMAD.U32 R37, R67, 0x10000, RZ ;  /* 0x0001000043257824 */ /* 0x000fc600078e00ff */
[----:B------:R-:W-:Y:S01]  /*0d20*/  FFMA.FTZ R38, R35, R34, R36 ;  /* 0x0000002223267223 */ /* 0x000fe20000010024 */
[----:B------:R-:W-:Y:S01]  /*0d30*/  PRMT R34, R67, 0x7632, R34 ;  /* 0x0000763243227816 */ /* 0x000fe20000000022 */
[----:B------:R-:W-:Y:S01]  /*0d40*/  FADD.FTZ R40, -R62, R37 ;  /* 0x000000253e287221 */ /* 0x000fe20000010100 */
[----:B------:R-:W-:Y:S02]  /*0d50*/  SHF.L.U32 R128, R65, 0x10, RZ ;  /* 0x0000001041807819 */ /* 0x000fe400000006ff */
[----:B------:R-:W-:Y:S02]  /*0d60*/  SHF.L.U32 R127, R69, 0x10, RZ ;  /* 0x00000010457f7819 */ /* 0x000fe400000006ff */
        /* <DEDUP_REMOVED lines=12> */
[----:B------:R-:W-:Y:S01]  /*0e30*/  PRMT R36, R70, 0x7632, R36 ;  /* 0x0000763246247816 */ /* 0x000fe20000000024 */
[----:B------:R-:W-:Y:S01]  /*0e40*/  FADD.FTZ R126, -R62, R43 ;  /* 0x0000002b3e7e7221 */ /* 0x000fe20000010100 */
[C---:B------:R-:W-:Y:S01]  /*0e50*/  SHF.L.U32 R123, R72.reuse, 0x10, RZ ;  /* 0x00000010487b7819 */ /* 0x040fe200000006ff */
[----:B------:R-:W-:Y:S01]  /*0e60*/  FFMA.FTZ R41, R39, R37, R38 ;  /* 0x0000002527297223 */ /* 0x000fe20000010026 */
[----:B------:R-:W-:-:S02]  /*0e70*/  PRMT R37, R72, 0x7632, R37 ;  /* 0x0000763248257816 */ /* 0x000fc40000000025 */
[----:B------:R-:W-:Y:S01]  /*0e80*/  SHF.L.U32 R43, R36, 0x10, RZ ;  /* 0x00000010242b7819 */ /* 0x000fe200000006ff */
[----:B------:R-:W-:Y:S01]  /*0e90*/  FMUL.FTZ R36, R130, R123 ;  /* 0x0000007b82247220 */ /* 0x000fe20000410000 */
[----:B------:R-:W-:Y:S01]  /*0ea0*/  FMUL.FTZ R126, R129, R126 ;  /* 0x0000007e817e7220 */ /* 0x000fe20000410000 */
[----:B------:R-:W-:Y:S02]  /*0eb0*/  IMAD.U32 R37, R37, 0x10000, RZ ;  /* 0x0001000025257824 */ /* 0x000fe400078e00ff */
[----:B------:R-:W-:Y:S01]  /*0ec0*/  FADD.FTZ R40, -R62, R43 ;  /* 0x0000002b3e287221 */ /* 0x000fe20000010100 */
[----:B------:R-:W-:Y:S01]  /*0ed0*/  FFMA.FTZ R41, R126, R36, R41 ;  /* 0x000000247e297223 */ /* 0x000fe20000010029 */
[----:B------:R-:W-:Y:S01]  /*0ee0*/  SHF.L.U32 R43, R71, 0x10, RZ ;  /* 0x00000010472b7819 */ /* 0x000fe200000006ff */
[----:B------:R-:W-:Y:S01]  /*0ef0*/  FMUL.FTZ R38, R52, R37 ;  /* 0x0000002534267220 */ /* 0x000fe20000410000 */
[----:B------:R-:W-:Y:S01]  /*0f00*/  FMUL.FTZ R40, R129, R40 ;  /* 0x0000002881287220 */ /* 0x000fe20000410000 */
[----:B------:R-:W-:-:S02]  /*0f10*/  PRMT R36, R71, 0x7632, R36 ;  /* 0x0000763247247816 */ /* 0x000fc40000000024 */
[----:B------:R-:W-:Y:S01]  /*0f20*/  FADD.FTZ R124, -R62, R43 ;  /* 0x0000002b3e7c7221 */ /* 0x000fe20000010100 */
[----:B------:R-:W-:Y:S01]  /*0f30*/  FFMA.FTZ R41, R40, R38, R41 ;  /* 0x0000002628297223 */ /* 0x000fe20000010029 */
[C---:B------:R-:W-:Y:S01]  /*0f40*/  PRMT R38, R73.reuse, 0x7632, R38 ;  /* 0x0000763249267816 */ /* 0x040fe20000000026 */
[----:B------:R-:W-:Y:S01]  /*0f50*/  IMAD.U32 R43, R36, 0x10000, RZ ;  /* 0x00010000242b7824 */ /* 0x000fe200078e00ff */
[----:B------:R-:W-:Y:S02]  /*0f60*/  SHF.L.U32 R121, R73, 0x10, RZ ;  /* 0x0000001049797819 */ /* 0x000fe400000006ff */
[----:B------:R-:W-:Y:S01]  /*0f70*/  SHF.L.U32 R36, R38, 0x10, RZ ;  /* 0x0000001026247819 */ /* 0x000fe200000006ff */
[----:B------:R-:W-:Y:S01]  /*0f80*/  FADD.FTZ R38, -R62, R43 ;  /* 0x0000002b3e267221 */ /* 0x000fe20000010100 */
[C---:B------:R-:W-:Y:S01]  /*0f90*/  FMUL.FTZ R124, R129.reuse, R124 ;  /* 0x0000007c817c7220 */ /* 0x040fe20000410000 */
[----:B------:R-:W-:Y:S01]  /*0fa0*/  FMUL.FTZ R42, R128, R121 ;  /* 0x00000079802a7220 */ /* 0x000fe20000410000 */
[C---:B------:R-:W-:Y:S01]  /*0fb0*/  SHF.L.U32 R43, R74.reuse, 0x10, RZ ;  /* 0x000000104a2b7819 */ /* 0x040fe200000006ff */
[----:B------:R-:W-:Y:S01]  /*0fc0*/  FMUL.FTZ R109, R129, R38 ;  /* 0x00000026816d7220 */ /* 0x000fe20000410000 */
[----:B------:R-:W-:Y:S01]  /*0fd0*/  PRMT R38, R74, 0x7632, R38 ;  /* 0x000076324a267816 */ /* 0x000fe20000000026 */
[----:B------:R-:W-:Y:S01]  /*0fe0*/  FFMA.FTZ R42, R124, R42, R41 ;  /* 0x0000002a7c2a7223 */ /* 0x000fe20000010029 */
[----:B------:R-:W-:Y:S01]  /*0ff0*/  FMUL.FTZ R41, R53, R36 ;  /* 0x0000002435297220 */ /* 0x000fe20000410000 */
[----:B------:R-:W-:-:S02]  /*1000*/  IMAD.U32 R119, R76, 0x10000, RZ ;  /* 0x000100004c777824 */ /* 0x000fc400078e00ff */
[----:B------:R-:W-:Y:S01]  /*1010*/  FADD.FTZ R122, -R62, R43 ;  /* 0x0000002b3e7a7221 */ /* 0x000fe20000010100 */
[----:B------:R-:W-:Y:S01]  /*1020*/  SHF.L.U32 R43, R38, 0x10, RZ ;  /* 0x00000010262b7819 */ /* 0x000fe200000006ff */
[----:B------:R-:W-:Y:S01]  /*1030*/  FFMA.FTZ R41, R109, R41, R42 ;  /* 0x000000296d297223 */ /* 0x000fe2000001002a */
[----:B------:R-:W-:Y:S01]  /*1040*/  PRMT R105, R76, 0x7632, R105 ;  /* 0x000076324c697816 */ /* 0x000fe20000000069 */
[----:B------:R-:W-:Y:S01]  /*1050*/  FMUL.FTZ R38, R130, R119 ;  /* 0x0000007782267220 */ /* 0x000fe20000410000 */
[----:B------:R-:W-:Y:S01]  /*1060*/  FMUL.FTZ R122, R129, R122 ;  /* 0x0000007a817a7220 */ /* 0x000fe20000410000 */
[----:B------:R-:W-:Y:S01]  /*1070*/  FADD.FTZ R42, -R62, R43 ;  /* 0x0000002b3e2a7221 */ /* 0x000fe20000010100 */
[----:B------:R-:W-:Y:S01]  /*1080*/  SHF.L.U32 R105, R105, 0x10, RZ ;  /* 0x0000001069697819 */ /* 0x000fe200000006ff */
[C---:B------:R-:W-:Y:S02]  /*1090*/  IMAD.U32 R45, R75.reuse, 0x10000, RZ ;  /* 0x000100004b2d7824 */ /* 0x040fe400078e00ff */
[--C-:B------:R-:W-:Y:S01]  /*10a0*/  FFMA.FTZ R43, R122, R38, R41.reuse ;  /* 0x000000267a2b7223 */ /* 0x100fe20000010029 */
[----:B------:R-:W-:Y:S01]  /*10b0*/  PRMT R41, R75, 0x7632, R41 ;  /* 0x000076324b297816 */ /* 0x000fe20000000029 */
[----:B------:R-:W-:Y:S01]  /*10c0*/  FMUL.FTZ R38, R129, R42 ;  /* 0x0000002a81267220 */ /* 0x000fe20000410000 */
[----:B------:R-:W-:Y:S01]  /*10d0*/  SHF.L.U32 R63, R77, 0x10, RZ ;  /* 0x000000104d3f7819 */ /* 0x000fe200000006ff */
[----:B------:R-:W-:Y:S01]  /*10e0*/  FMUL.FTZ R44, R52, R105 ;  /* 0x00000069342c7220 */ /* 0x000fe20000410000 */
[----:B------:R-:W-:Y:S01]  /*10f0*/  FADD.FTZ R120, -R62, R45 ;  /* 0x0000002d3e787221 */ /* 0x000fe20000010100 */
[----:B------:R-:W-:-:S02]  /*1100*/  SHF.L.U32 R45, R41, 0x10, RZ ;  /* 0x00000010292d7819 */ /* 0x000fc400000006ff */
[----:B------:R-:W-:Y:S01]  /*1110*/  PRMT R106, R77, 0x7632, R106 ;  /* 0x000076324d6a7816 */ /* 0x000fe2000000006a */
[----:B------:R-:W-:Y:S01]  /*1120*/  FFMA.FTZ R43, R38, R44, R43 ;  /* 0x0000002c262b7223 */ /* 0x000fe2000001002b */
[----:B------:R-:W-:Y:S01]  /*1130*/  FMUL.FTZ R41, R128, R63 ;  /* 0x0000003f80297220 */ /* 0x000fe20000410000 */
[C---:B------:R-:W-:Y:S01]  /*1140*/  FMUL.FTZ R120, R129.reuse, R120 ;  /* 0x0000007881787220 */ /* 0x040fe20000410000 */
[----:B------:R-:W-:Y:S01]  /*1150*/  FADD.FTZ R44, -R62, R45 ;  /* 0x0000002d3e2c7221 */ /* 0x000fe20000010100 */
[----:B------:R-:W-:Y:S01]  /*1160*/  SHF.L.U32 R45, R78, 0x10, RZ ;  /* 0x000000104e2d7819 */ /* 0x000fe200000006ff */
[----:B------:R-:W-:Y:S02]  /*1170*/  IMAD.U32 R106, R106, 0x10000, RZ ;  /* 0x000100006a6a7824 */ /* 0x000fe400078e00ff */
[----:B------:R-:W-:Y:S01]  /*1180*/  FFMA.FTZ R42, R120, R41, R43 ;  /* 0x00000029782a7223 */ /* 0x000fe2000001002b */
[----:B------:R-:W-:Y:S01]  /*1190*/  PRMT R41, R78, 0x7632, R41 ;  /* 0x000076324e297816 */ /* 0x000fe20000000029 */
[----:B------:R-:W-:Y:S01]  /*11a0*/  FMUL.FTZ R113, R129, R44 ;  /* 0x0000002c81717220 */ /* 0x000fe20000410000 */
[----:B------:R-:W-:Y:S01]  /*11b0*/  SHF.L.U32 R51, R80, 0x10, RZ ;  /* 0x0000001050337819 */ /* 0x000fe200000006ff */
[----:B------:R-:W-:Y:S01]  /*11c0*/  FMUL.FTZ R43, R53, R106 ;  /* 0x0000006a352b7220 */ /* 0x000fe20000410000 */
[----:B------:R-:W-:Y:S01]  /*11d0*/  FADD.FTZ R118, -R62, R45 ;  /* 0x0000002d3e767221 */ /* 0x000fe20000010100 */
[----:B------:R-:W-:Y:S01]  /*11e0*/  IMAD.U32 R45, R41, 0x10000, RZ ;  /* 0x00010000292d7824 */ /* 0x000fe200078e00ff */
[----:B------:R-:W-:Y:S01]  /*11f0*/  PRMT R103, R80, 0x7632, R103 ;  /* 0x0000763250677816 */ /* 0x000fe20000000067 */
[----:B------:R-:W-:Y:S01]  /*1200*/  FFMA.FTZ R43, R113, R43, R42 ;  /* 0x0000002b712b7223 */ /* 0x000fe2000001002a */
[----:B------:R-:W-:Y:S01]  /*1210*/  FMUL.FTZ R41, R130, R51 ;  /* 0x0000003382297220 */ /* 0x000fe20000410000 */
[----:B------:R-:W-:Y:S01]  /*1220*/  FMUL.FTZ R118, R129, R118 ;  /* 0x0000007681767220 */ /* 0x000fe20000410000 */
[----:B------:R-:W-:Y:S01]  /*1230*/  FADD.FTZ R44, -R62, R45 ;  /* 0x0000002d3e2c7221 */ /* 0x000fe20000010100 */
[----:B------:R-:W-:-:S02]  /*1240*/  SHF.L.U32 R45, R79, 0x10, RZ ;  /* 0x000000104f2d7819 */ /* 0x000fc400000006ff */
[----:B------:R-:W-:Y:S01]  /*1250*/  SHF.L.U32 R103, R103, 0x10, RZ ;  /* 0x0000001067677819 */ /* 0x000fe200000006ff */
[----:B------:R-:W-:Y:S01]  /*1260*/  FFMA.FTZ R42, R118, R41, R43 ;  /* 0x00000029762a7223 */ /* 0x000fe2000001002b */
[----:B------:R-:W-:Y:S01]  /*1270*/  PRMT R41, R79, 0x7632, R41 ;  /* 0x000076324f297816 */ /* 0x000fe20000000029 */
[----:B------:R-:W-:Y:S01]  /*1280*/  FADD.FTZ R50, -R62, R45 ;  /* 0x0000002d3e327221 */ /* 0x000fe20000010100 */
[----:B------:R-:W-:Y:S01]  /*1290*/  FMUL.FTZ R101, R129, R44 ;  /* 0x0000002c81657220 */ /* 0x000fe20000410000 */
[----:B------:R-:W-:Y:S01]  /*12a0*/  FMUL.FTZ R43, R52, R103 ;  /* 0x00000067342b7220 */ /* 0x000fe20000410000 */
[----:B------:R-:W-:Y:S01]  /*12b0*/  IMAD.U32 R49, R81, 0x10000, RZ ;  /* 0x0001000051317824 */ /* 0x000fe200078e00ff */
[----:B------:R-:W-:Y:S02]  /*12c0*/  SHF.L.U32 R45, R41, 0x10, RZ ;  /* 0x00000010292d7819 */ /* 0x000fe400000006ff */
[----:B------:R-:W-:Y:S01]  /*12d0*/  PRMT R104, R81, 0x7632, R104 ;  /* 0x0000763251687816 */ /* 0x000fe20000000068 */
[----:B------:R-:W-:Y:S01]  /*12e0*/  FFMA.FTZ R43, R101, R43, R42 ;  /* 0x0000002b652b7223 */ /* 0x000fe2000001002a */
[----:B------:R-:W-:Y:S01]  /*12f0*/  FMUL.FTZ R41, R128, R49 ;  /* 0x0000003180297220 */ /* 0x000fe20000410000 */
[----:B------:R-:W-:Y:S01]  /*1300*/  FMUL.FTZ R50, R129, R50 ;  /* 0x0000003281327220 */ /* 0x000fe20000410000 */
[----:B------:R-:W-:Y:S01]  /*1310*/  SHF.L.U32 R104, R104, 0x10, RZ ;  /* 0x0000001068687819 */ /* 0x000fe200000006ff */
[----:B------:R-:W-:Y:S01]  /*1320*/  FADD.FTZ R44, -R62, R45 ;  /* 0x0000002d3e2c7221 */ /* 0x000fe20000010100 */
[----:B------:R-:W-:-:S02]  /*1330*/  IMAD.U32 R45, R82, 0x10000, RZ ;  /* 0x00010000522d7824 */ /* 0x000fc400078e00ff */
[----:B------:R-:W-:Y:S01]  /*1340*/  FFMA.FTZ R42, R50, R41, R43 ;  /* 0x00000029322a7223 */ /* 0x000fe2000001002b */
[----:B------:R-:W-:Y:S01]  /*1350*/  PRMT R41, R82, 0x7632, R41 ;  /* 0x0000763252297816 */ /* 0x000fe20000000029 */
[----:B------:R-:W-:Y:S01]  /*1360*/  FMUL.FTZ R43, R53, R104 ;  /* 0x00000068352b7220 */ /* 0x000fe20000410000 */
[----:B------:R-:W-:Y:S01]  /*1370*/  SHF.L.U32 R47, R84, 0x10, RZ ;  /* 0x00000010542f7819 */ /* 0x000fe200000006ff */
[----:B------:R-:W-:Y:S01]  /*1380*/  FMUL.FTZ R111, R129, R44 ;  /* 0x0000002c816f7220 */ /* 0x000fe20000410000 */
[----:B------:R-:W-:Y:S01]  /*1390*/  FADD.FTZ R48, -R62, R45 ;  /* 0x0000002d3e307221 */ /* 0x000fe20000010100 */
[----:B------:R-:W-:Y:S02]  /*13a0*/  SHF.L.U32 R45, R41, 0x10, RZ ;  /* 0x00000010292d7819 */ /* 0x000fe400000006ff */
[----:B------:R-:W-:Y:S01]  /*13b0*/  FFMA.FTZ R43, R111, R43, R42 ;  /* 0x0000002b6f2b7223 */ /* 0x000fe2000001002a */
[----:B------:R-:W-:Y:S01]  /*13c0*/  FMUL.FTZ R41, R130, R47 ;  /* 0x0000002f82297220 */ /* 0x000fe20000410000 */
[----:B------:R-:W-:Y:S01]  /*13d0*/  FMUL.FTZ R48, R129, R48 ;  /* 0x0000003081307220 */ /* 0x000fe20000410000 */
[----:B------:R-:W-:-:S02]  /*13e0*/  PRMT R99, R84, 0x7632, R99 ;  /* 0x0000763254637816 */ /* 0x000fc40000000063 */
[C---:B------:R-:W-:Y:S01]  /*13f0*/  SHF.L.U32 R115, R83.reuse, 0x10, RZ ;  /* 0x0000001053737819 */ /* 0x040fe200000006ff */
[----:B------:R-:W-:Y:S01]  /*1400*/  FFMA.FTZ R43, R48, R41, R43 ;  /* 0x00000029302b7223 */ /* 0x000fe2000001002b */
[----:B------:R-:W-:Y:S01]  /*1410*/  PRMT R41, R83, 0x7632, R41 ;  /* 0x0000763253297816 */ /* 0x000fe20000000029 */
[----:B------:R-:W-:Y:S02]  /*1420*/  IMAD.U32 R99, R99, 0x10000, RZ ;  /* 0x0001000063637824 */ /* 0x000fe400078e00ff */
[C---:B------:R-:W-:Y:S01]  /*1430*/  FADD.FTZ R98, -R62.reuse, R45 ;  /* 0x0000002d3e627221 */ /* 0x040fe20000010100 */
[C---:B------:R-:W-:Y:S01]  /*1440*/  SHF.L.U32 R45, R85.reuse, 0x10, RZ ;  /* 0x00000010552d7819 */ /* 0x040fe200000006ff */
[----:B------:R-:W-:Y:S01]  /*1450*/  FADD.FTZ R46, -R62, R115 ;  /* 0x000000733e2e7221 */ /* 0x000fe20000010100 */
[----:B------:R-:W-:Y:S01]  /*1460*/  PRMT R102, R85, 0x7632, R102 ;  /* 0x0000763255667816 */ /* 0x000fe20000000066 */
[----:B------:R-:W-:Y:S01]  /*1470*/  FMUL.FTZ R42, R52, R99 ;  /* 0x00000063342a7220 */ /* 0x000fe20000410000 */
[----:B------:R-:W-:Y:S01]  /*1480*/  FMUL.FTZ R98, R129, R98 ;  /* 0x0000006281627220 */ /* 0x000fe20000410000 */
[----:B------:R-:W-:Y:S01]  /*1490*/  IMAD.U32 R115, R41, 0x10000, RZ ;  /* 0x0001000029737824 */ /* 0x000fe200078e00ff */
[----:B------:R-:W-:Y:S01]  /*14a0*/  SHF.L.U32 R102, R102, 0x10, RZ ;  /* 0x0000001066667819 */ /* 0x000fe200000006ff */
[----:B------:R-:W-:Y:S01]  /*14b0*/  FMUL.FTZ R41, R128, R45 ;  /* 0x0000002d80297220 */ /* 0x000fe20000410000 */
[----:B------:R-:W-:Y:S01]  /*14c0*/  FFMA.FTZ R43, R98, R42, R43 ;  /* 0x0000002a622b7223 */ /* 0x000fe2000001002b */
[----:B------:R-:W-:Y:S01]  /*14d0*/  FMUL.FTZ R46, R129, R46 ;  /* 0x0000002e812e7220 */ /* 0x000fe20000410000 */
[----:B------:R-:W-:Y:S01]  /*14e0*/  FADD.FTZ R100, -R62, R115 ;  /* 0x000000733e647221 */ /* 0x000fe20000010100 */
[----:B------:R-:W-:Y:S01]  /*14f0*/  FMUL.FTZ R42, R53, R102 ;  /* 0x00000066352a7220 */ /* 0x000fe20000410000 */
[----:B------:R-:W-:Y:S01]  /*1500*/  FFMA.FTZ R44, R5, R130, RZ ;  /* 0x00000082052c7223 */ /* 0x000fe200000100ff */
[----:B------:R-:W-:Y:S01]  /*1510*/  FFMA.FTZ R41, R46, R41, R43 ;  /* 0x000000292e297223 */ /* 0x000fe2000001002b */
[----:B------:R-:W-:Y:S01]  /*1520*/  FMUL.FTZ R100, R129, R100 ;  /* 0x0000006481647220 */ /* 0x000fe20000410000 */
[----:B------:R-:W-:Y:S01]  /*1530*/  SHF.L.U32 R117, R86, 0x10, RZ ;  /* 0x0000001056757819 */ /* 0x000fe200000006ff */
[----:B------:R-:W-:-:S02]  /*1540*/  FFMA.FTZ R108, R33, R52, R44 ;  /* 0x00000034216c7223 */ /* 0x000fc4000001002c */
[--C-:B------:R-:W-:Y:S01]  /*1550*/  FFMA.FTZ R115, R100, R42, R41.reuse ;  /* 0x0000002a64737223 */ /* 0x100fe20000010029 */
[----:B------:R-:W-:Y:S01]  /*1560*/  PRMT R41, R86, 0x7632, R41 ;  /* 0x0000763256297816 */ /* 0x000fe20000000029 */
[----:B------:R-:W-:Y:S01]  /*1570*/  FADD.FTZ R110, R33, R57 ;  /* 0x00000039216e7221 */ /* 0x000fe20000010000 */
[----:B------:R-:W-:Y:S01]  /*1580*/  FFMA.FTZ R33, R35, R33, R56 ;  /* 0x0000002123217223 */ /* 0x000fe20000010038 */
[----:B------:R-:W-:Y:S01]  /*1590*/  FADD.FTZ R112, -R62, R117 ;  /* 0x000000753e707221 */ /* 0x000fe20000010100 */
[----:B------:R-:W-:Y:S01]  /*15a0*/  FFMA.FTZ R35, R127, R128, R108 ;  /* 0x000000807f237223 */ /* 0x000fe2000001006c */
[C---:B------:R-:W-:Y:S01]  /*15b0*/  PRMT R42, R88.reuse, 0x7632, R42 ;  /* 0x00007632582a7816 */ /* 0x040fe2000000002a */
[----:B------:R-:W-:Y:S01]  /*15c0*/  IMAD.U32 R43, R88, 0x10000, RZ ;  /* 0x00010000582b7824 */ /* 0x000fe200078e00ff */
[----:B------:R-:W-:Y:S01]  /*15d0*/  SHF.L.U32 R117, R41, 0x10, RZ ;  /* 0x0000001029757819 */ /* 0x000fe200000006ff */
[----:B------:R-:W-:Y:S01]  /*15e0*/  FFMA.FTZ R35, R34, R53, R35 ;  /* 0x0000003522237223 */ /* 0x000fe20000010023 */
[----:B------:R-:W-:Y:S01]  /*15f0*/  SHF.L.U32 R57, R42, 0x10, RZ ;  /* 0x000000102a397819 */ /* 0x000fe200000006ff */
[----:B------:R-:W-:Y:S01]  /*1600*/  FMUL.FTZ R41, R130, R43 ;  /* 0x0000002b82297220 */ /* 0x000fe20000410000 */
[C---:B------:R-:W-:Y:S01]  /*1610*/  FMUL.FTZ R44, R129.reuse, R112 ;  /* 0x00000070812c7220 */ /* 0x040fe20000410000 */
[----:B------:R-:W-:Y:S01]  /*1620*/  FADD.FTZ R56, -R62, R117 ;  /* 0x000000753e387221 */ /* 0x000fe20000010100 */
[----:B------:R-:W-:Y:S01]  /*1630*/  FFMA.FTZ R35, R130, R123, R35 ;  /* 0x0000007b82237223 */ /* 0x000fe20000010023 */
[----:B------:R-:W-:Y:S01]  /*1640*/  FMUL.FTZ R42, R52, R57 ;  /* 0x00000039342a7220 */ /* 0x000fe20000410000 */
[----:B------:R-:W-:Y:S01]  /*1650*/  FFMA.FTZ R41, R44, R41, R115 ;  /* 0x000000292c297223 */ /* 0x000fe20000010073 */
[----:B------:R-:W-:Y:S01]  /*1660*/  FMUL.FTZ R56, R129, R56 ;  /* 0x0000003881387220 */ /* 0x000fe20000410000 */
[----:B------:R-:W-:Y:S01]  /*1670*/  FFMA.FTZ R115, R40, R37, R33 ;  /* 0x0000002528737223 */ /* 0x000fe20000010021 */
[----:B------:R-:W-:-:S02]  /*1680*/  IMAD.U32 R117, R87, 0x10000, RZ ;  /* 0x0001000057757824 */ /* 0x000fc400078e00ff */
[--C-:B------:R-:W-:Y:S01]  /*1690*/  FFMA.FTZ R112, R39, R34, R60.reuse ;  /* 0x0000002227707223 */ /* 0x100fe2000001003c */
[----:B------:R-:W-:Y:S01]  /*16a0*/  PRMT R33, R87, 0x7632, R33 ;  /* 0x0000763257217816 */ /* 0x000fe20000000021 */
[----:B------:R-:W-:Y:S01]  /*16b0*/  FFMA.FTZ R35, R52, R37, R35 ;  /* 0x0000002534237223 */ /* 0x000fe20000010023 */
[----:B------:R-:W-:Y:S01]  /*16c0*/  FADD.FTZ R39, R34, R61 ;  /* 0x0000003d22277221 */ /* 0x000fe20000010000 */
[----:B------:R-:W-:Y:S01]  /*16d0*/  FFMA.FTZ R61, R56, R42, R41 ;  /* 0x0000002a383d7223 */ /* 0x000fe20000010029 */
[C---:B------:R-:W-:Y:S01]  /*16e0*/  SHF.L.U32 R41, R89.reuse, 0x10, RZ ;  /* 0x0000001059297819 */ /* 0x040fe200000006ff */
[----:B------:R-:W-:Y:S01]  /*16f0*/  FADD.FTZ R42, -R62, R117 ;  /* 0x000000753e2a7221 */ /* 0x000fe20000010100 */
[----:B------:R-:W-:Y:S01]  /*1700*/  PRMT R60, R89, 0x7632, R60 ;  /* 0x00007632593c7816 */ /* 0x000fe2000000003c */
[C---:B------:R-:W-:Y:S01]  /*1710*/  FFMA.FTZ R34, R128.reuse, R121, R35 ;  /* 0x0000007980227223 */ /* 0x040fe20000010023 */
[----:B------:R-:W-:Y:S01]  /*1720*/  SHF.L.U32 R117, R33, 0x10, RZ ;  /* 0x0000001021757819 */ /* 0x000fe200000006ff */
[----:B------:R-:W-:Y:S01]  /*1730*/  FMUL.FTZ R33, R128, R41 ;  /* 0x0000002980217220 */ /* 0x000fe20000410000 */
[----:B------:R-:W-:Y:S01]  /*1740*/  FMUL.FTZ R42, R129, R42 ;  /* 0x0000002a812a7220 */ /* 0x000fe20000410000 */
[----:B------:R-:W-:Y:S01]  /*1750*/  FFMA.FTZ R35, R53, R36, R34 ;  /* 0x0000002435237223 */ /* 0x000fe20000010022 */
[----:B------:R-:W-:-:S02]  /*1760*/  IMAD.U32 R60, R60, 0x10000, RZ ;  /* 0x000100003c3c7824 */ /* 0x000fc400078e00ff */
[----:B------:R-:W-:Y:S01]  /*1770*/  FADD.FTZ R108, -R62, R117 ;  /* 0x000000753e6c7221 */ /* 0x000fe20000010100 */
[----:B------:R-:W-:Y:S01]  /*1780*/  FFMA.FTZ R40, R42, R33, R61 ;  /* 0x000000212a287223 */ /* 0x000fe2000001003d */
[----:B------:R-:W-:Y:S01]  /*1790*/  FFMA.FTZ R35, R130, R119, R35 ;  /* 0x0000007782237223 */ /* 0x000fe20000010023 */
[----:B------:R-:W-:Y:S01]  /*17a0*/  FMUL.FTZ R33, R53, R60 ;  /* 0x0000003c35217220 */ /* 0x000fe20000410000 */
[----:B------:R-:W-:Y:S01]  /*17b0*/  FMUL.FTZ R61, R129, R108 ;  /* 0x0000006c813d7220 */ /* 0x000fe20000410000 */
[----:B------:R-:W-:Y:S01]  /*17c0*/  SHF.L.U32 R131, R90, 0x10, RZ ;  /* 0x000000105a837819 */ /* 0x000fe200000006ff */
[----:B------:R-:W-:Y:S01]  /*17d0*/  FFMA.FTZ R35, R52, R105, R35 ;  /* 0x0000006934237223 */ /* 0x000fe20000010023 */
[----:B------:R-:W-:Y:S01]  /*17e0*/  FADD.FTZ R110, R110, R37 ;  /* 0x000000256e6e7221 */ /* 0x000fe20000010000 */
[----:B------:R-:W-:Y:S01]  /*17f0*/  FFMA.FTZ R117, R61, R33, R40 ;  /* 0x000000213d757223 */ /* 0x000fe20000010028 */
[----:B------:R-:W-:Y:S01]  /*1800*/  PRMT R33, R90, 0x7632, R33 ;  /* 0x000076325a217816 */ /* 0x000fe20000000021 */
[----:B------:R-:W-:Y:S01]  /*1810*/  FFMA.FTZ R112, R109, R36, R112 ;  /* 0x000000246d707223 */ /* 0x000fe20000010070 */
[----:B------:R-:W-:Y:S01]  /*1820*/  FADD.FTZ R37, R39, R36 ;  /* 0x0000002427257221 */ /* 0x000fe20000010000 */
[----:B------:R-:W-:Y:S01]  /*1830*/  FFMA.FTZ R36, R128, R63, R35 ;  /* 0x0000003f80247223 */ /* 0x000fe20000010023 */
[----:B------:R-:W-:Y:S01]  /*1840*/  FADD.FTZ R40, -R62, R131 ;  /* 0x000000833e287221 */ /* 0x000fe20000010100 */
[----:B------:R-:W-:Y:S01]  /*1850*/  IMAD.U32 R131, R33, 0x10000, RZ ;  /* 0x0001000021837824 */ /* 0x000fe200078e00ff */
[C---:B------:R-:W-:Y:S01]  /*1860*/  SHF.L.U32 R39, R92.reuse, 0x10, RZ ;  /* 0x000000105c277819 */ /* 0x040fe200000006ff */
[----:B------:R-:W-:Y:S01]  /*1870*/  FFMA.FTZ R33, R53, R106, R36 ;  /* 0x0000006a35217223 */ /* 0x000fe20000010024 */
[----:B------:R-:W-:Y:S01]  /*1880*/  PRMT R109, R92, 0x7632, R109 ;  /* 0x000076325c6d7816 */ /* 0x000fe2000000006d */
[----:B------:R-:W-:-:S02]  /*1890*/  FMUL.FTZ R40, R129, R40 ;  /* 0x0000002881287220 */ /* 0x000fc40000410000 */
[C---:B------:R-:W-:Y:S01]  /*18a0*/  FFMA.FTZ R33, R130.reuse, R51, R33 ;  /* 0x0000003382217223 */ /* 0x040fe20000010021 */
[----:B------:R-:W-:Y:S01]  /*18b0*/  SHF.L.U32 R109, R109, 0x10, RZ ;  /* 0x000000106d6d7819 */ /* 0x000fe200000006ff */
[----:B------:R-:W-:Y:S01]  /*18c0*/  FMUL.FTZ R108, R130, R39 ;  /* 0x00000027826c7220 */ /* 0x000fe20000410000 */
[----:B------:R-:W-:Y:S01]  /*18d0*/  FADD.FTZ R36, -R62, R131 ;  /* 0x000000833e247221 */ /* 0x000fe20000010100 */
[----:B------:R-:W-:Y:S01]  /*18e0*/  FADD.FTZ R35, R37, R106 ;  /* 0x0000006a25237221 */ /* 0x000fe20000010000 */
[----:B------:R-:W-:Y:S01]  /*18f0*/  FFMA.FTZ R37, R52, R103, R33 ;  /* 0x0000006734257223 */ /* 0x000fe20000010021 */
[----:B------:R-:W-:Y:S01]  /*1900*/  FADD.FTZ R110, R110, R105 ;  /* 0x000000696e6e7221 */ /* 0x000fe20000010000 */
[----:B------:R-:W-:Y:S01]  /*1910*/  FFMA.FTZ R34, R38, R105, R115 ;  /* 0x0000006926227223 */ /* 0x000fe20000010073 */
[----:B------:R-:W-:Y:S01]  /*1920*/  FFMA.FTZ R117, R40, R108, R117 ;  /* 0x0000006c28757223 */ /* 0x000fe20000010075 */
[----:B------:R-:W-:Y:S01]  /*1930*/  FMUL.FTZ R38, R52, R109 ;  /* 0x0000006d34267220 */ /* 0x000fe20000410000 */
[----:B------:R-:W-:Y:S01]  /*1940*/  FMUL.FTZ R108, R129, R36 ;  /* 0x00000024816c7220 */ /* 0x000fe20000410000 */
[C---:B------:R-:W-:Y:S01]  /*1950*/  SHF.L.U32 R105, R91.reuse, 0x10, RZ ;  /* 0x000000105b697819 */ /* 0x040fe200000006ff */
[----:B------:R-:W-:Y:S01]  /*1960*/  FFMA.FTZ R36, R128, R49, R37 ;  /* 0x0000003180247223 */ /* 0x000fe20000010025 */
[----:B------:R-:W-:Y:S01]  /*1970*/  PRMT R33, R91, 0x7632, R33 ;  /* 0x000076325b217816 */ /* 0x000fe20000000021 */
[----:B------:R-:W-:-:S02]  /*1980*/  FFMA.FTZ R117, R108, R38, R117 ;  /* 0x000000266c757223 */ /* 0x000fc40000010075 */
[----:B------:R-:W-:Y:S01]  /*1990*/  FADD.FTZ R38, -R62, R105 ;  /* 0x000000693e267221 */ /* 0x000fe20000010100 */
[----:B------:R-:W-:Y:S01]  /*19a0*/  FFMA.FTZ R105, R53, R104, R36 ;  /* 0x0000006835697223 */ /* 0x000fe20000010024 */
[----:B------:R-:W-:Y:S01]  /*19b0*/  FFMA.FTZ R112, R113, R106, R112 ;  /* 0x0000006a71707223 */ /* 0x000fe20000010070 */
[----:B------:R-:W-:Y:S02]  /*19c0*/  SHF.L.U32 R113, R33, 0x10, RZ ;  /* 0x0000001021717819 */ /* 0x000fe400000006ff */
[----:B------:R-:W-:Y:S01]  /*19d0*/  FFMA.FTZ R33, R130, R47, R105 ;  /* 0x0000002f82217223 */ /* 0x000fe20000010069 */
[----:B------:R-:W-:-:S03]  /*19e0*/  FFMA.FTZ R105, R101, R103, R34 ;  /* 0x0000006765697223 */ /* 0x000fc60000010022 */
[----:B------:R-:W-:Y:S01]  /*19f0*/  FFMA.FTZ R33, R52, R99, R33 ;  /* 0x0000006334217223 */ /* 0x000fe20000010021 */
[----:B------:R-:W-:-:S03]  /*1a00*/  FADD.FTZ R114, -R62, R113 ;  /* 0x000000713e727221 */ /* 0x000fc60000010100 */
[----:B------:R-:W-:Y:S01]  /*1a10*/  FFMA.FTZ R34, R128, R45, R33 ;  /* 0x0000002d80227223 */ /* 0x000fe20000010021 */
[----:B------:R-:W-:Y:S01]  /*1a20*/  FADD.FTZ R113, R35, R104 ;  /* 0x0000006823717221 */ /* 0x000fe20000010000 */
[C---:B------:R-:W-:Y:S01]  /*1a30*/  PRMT R106, R93.reuse, 0x7632, R106 ;  /* 0x000076325d6a7816 */ /* 0x040fe2000000006a */
[----:B------:R-:W-:Y:S02]  /*1a40*/  IMAD.U32 R37, R93, 0x10000, RZ ;  /* 0x000100005d257824 */ /* 0x000fe400078e00ff */
[----:B------:R-:W-:Y:S01]  /*1a50*/  FFMA.FTZ R35, R53, R102, R34 ;  /* 0x0000006635237223 */ /* 0x000fe20000010022 */
[C---:B------:R-:W-:Y:S01]  /*1a60*/  FMUL.FTZ R38, R129.reuse, R38 ;  /* 0x0000002681267220 */ /* 0x040fe20000410000 */
[----:B------:R-:W-:Y:S01]  /*1a70*/  SHF.L.U32 R106, R106, 0x10, RZ ;  /* 0x000000106a6a7819 */ /* 0x000fe200000006ff */
[----:B------:R-:W-:Y:S01]  /*1a80*/  FMUL.FTZ R36, R128, R37 ;  /* 0x0000002580247220 */ /* 0x000fe20000410000 */
[----:B------:R-:W-:Y:S01]  /*1a90*/  FFMA.FTZ R115, R130, R43, R35 ;  /* 0x0000002b82737223 */ /* 0x000fe20000010023 */
[----:B------:R-:W-:Y:S01]  /*1aa0*/  FADD.FTZ R110, R110, R103 ;  /* 0x000000676e6e7221 */ /* 0x000fe20000010000 */
[----:B------:R-:W-:Y:S01]  /*1ab0*/  FMUL.FTZ R101, R129, R114 ;  /* 0x0000007281657220 */ /* 0x000fe20000410000 */
[----:B------:R-:W-:Y:S01]  /*1ac0*/  FFMA.FTZ R36, R38, R36, R117 ;  /* 0x0000002426247223 */ /* 0x000fe20000010075 */
[----:B------:R-:W-:Y:S01]  /*1ad0*/  FFMA.FTZ R115, R52, R57, R115 ;  /* 0x0000003934737223 */ /* 0x000fe20000010073 */
[----:B------:R-:W-:Y:S01]  /*1ae0*/  FMUL.FTZ R103, R53, R106 ;  /* 0x0000006a35677220 */ /* 0x000fe20000410000 */
[C---:B------:R-:W-:Y:S01]  /*1af0*/  IMAD.U32 R131, R94.reuse, 0x10000, RZ ;  /* 0x000100005e837824 */ /* 0x040fe200078e00ff */
[----:B------:R-:W-:Y:S01]  /*1b00*/  PRMT R33, R94, 0x7632, R33 ;  /* 0x000076325e217816 */ /* 0x000fe20000000021 */
[----:B------:R-:W-:Y:S01]  /*1b10*/  FFMA.FTZ R34, R128, R41, R115 ;  /* 0x0000002980227223 */ /* 0x000fe20000010073 */
[----:B------:R-:W-:Y:S01]  /*1b20*/  FFMA.FTZ R117, R101, R103, R36 ;  /* 0x0000006765757223 */ /* 0x000fe20000010024 */
[----:B------:R-:W-:Y:S01]  /*1b30*/  FADD.FTZ R36, -R62, R131 ;  /* 0x000000833e247221 */ /* 0x000fe20000010100 */
[----:B------:R-:W-:Y:S01]  /*1b40*/  SHF.L.U32 R131, R33, 0x10, RZ ;  /* 0x0000001021837819 */ /* 0x000fe200000006ff */
[----:B------:R-:W-:Y:S01]  /*1b50*/  FFMA.FTZ R33, R53, R60, R34 ;  /* 0x0000003c35217223 */ /* 0x000fe20000010022 */
[----:B------:R-:W-:-:S03]  /*1b60*/  SHF.L.U32 R35, R96, 0x10, RZ ;  /* 0x0000001060237819 */ /* 0x000fc600000006ff */
[----:B------:R-:W-:Y:S01]  /*1b70*/  FFMA.FTZ R33, R130, R39, R33 ;  /* 0x0000002782217223 */ /* 0x000fe20000010021 */
[----:B------:R-:W-:Y:S01]  /*1b80*/  PRMT R103, R96, 0x7632, R103 ;  /* 0x0000763260677816 */ /* 0x000fe20000000067 */
[----:B------:R-:W-:Y:S02]  /*1b90*/  FFMA.FTZ R111, R111, R104, R112 ;  /* 0x000000686f6f7223 */ /* 0x000fe40000010070 */
[----:B------:R-:W-:Y:S01]  /*1ba0*/  FFMA.FTZ R33, R52, R109, R33 ;  /* 0x0000006d34217223 */ /* 0x000fe20000010021 */
[----:B------:R-:W-:Y:S01]  /*1bb0*/  FADD.FTZ R34, -R62, R131 ;  /* 0x000000833e227221 */ /* 0x000fe20000010100 */
[----:B------:R-:W-:Y:S02]  /*1bc0*/  IMAD.U32 R103, R103, 0x10000, RZ ;  /* 0x0001000067677824 */ /* 0x000fe400078e00ff */
[----:B------:R-:W-:Y:S01]  /*1bd0*/  FMUL.FTZ R104, R130, R35 ;  /* 0x0000002382687220 */ /* 0x000fe20000410000 */
[----:B------:R-:W-:Y:S01]  /*1be0*/  FMUL.FTZ R36, R129, R36 ;  /* 0x0000002481247220 */ /* 0x000fe20000410000 */
[----:B------:R-:W-:Y:S01]  /*1bf0*/  FADD.FTZ R113, R113, R102 ;  /* 0x0000006671717221 */ /* 0x000fe20000010000 */
[----:B------:R-:W-:Y:S01]  /*1c00*/  FFMA.FTZ R100, R100, R102, R111 ;  /* 0x0000006664647223 */ /* 0x000fe2000001006f */
[----:B------:R-:W-:Y:S01]  /*1c10*/  FFMA.FTZ R102, R128, R37, R33 ;  /* 0x0000002580667223 */ /* 0x000fe20000010021 */
[----:B------:R-:W-:Y:S01]  /*1c20*/  FFMA.FTZ R105, R98, R99, R105 ;  /* 0x0000006362697223 */ /* 0x000fe20000010069 */
[----:B------:R-:W-:Y:S01]  /*1c30*/  FMUL.FTZ R115, R129, R34 ;  /* 0x0000002281737220 */ /* 0x000fe20000410000 */
[----:B------:R-:W-:Y:S01]  /*1c40*/  FADD.FTZ R110, R110, R99 ;  /* 0x000000636e6e7221 */ /* 0x000fe20000010000 */
[----:B------:R-:W-:Y:S01]  /*1c50*/  FFMA.FTZ R104, R36, R104, R117 ;  /* 0x0000006824687223 */ /* 0x000fe20000010075 */
[----:B------:R-:W-:Y:S01]  /*1c60*/  FMUL.FTZ R98, R52, R103 ;  /* 0x0000006734627220 */ /* 0x000fe20000410000 */
[----:B------:R-:W-:Y:S01]  /*1c70*/  PRMT R34, R95, 0x7632, R34 ;  /* 0x000076325f227816 */ /* 0x000fe20000000022 */
[----:B------:R-:W-:Y:S01]  /*1c80*/  FFMA.FTZ R99, R53, R106, R102 ;  /* 0x0000006a35637223 */ /* 0x000fe20000010066 */
[----:B------:R-:W-:Y:S01]  /*1c90*/  SHF.L.U32 R117, R95, 0x10, RZ ;  /* 0x000000105f757819 */ /* 0x000fe200000006ff */
[----:B------:R-:W-:Y:S01]  /*1ca0*/  FFMA.FTZ R111, R115, R98, R104 ;  /* 0x00000062736f7223 */ /* 0x000fe20000010068 */
[C---:B------:R-:W-:Y:S01]  /*1cb0*/  SHF.L.U32 R33, R97.reuse, 0x10, RZ ;  /* 0x0000001061217819 */ /* 0x040fe200000006ff */
[----:B------:R-:W-:Y:S01]  /*1cc0*/  IMAD.U32 R131, R34, 0x10000, RZ ;  /* 0x0001000022837824 */ /* 0x000fe200078e00ff */
[----:B------:R-:W-:Y:S01]  /*1cd0*/  PRMT R98, R97, 0x7632, R98 ;  /* 0x0000763261627816 */ /* 0x000fe20000000062 */
[----:B------:R-:W-:Y:S01]  /*1ce0*/  FFMA.FTZ R99, R130, R35, R99 ;  /* 0x0000002382637223 */ /* 0x000fe20000010063 */
[----:B------:R-:W-:Y:S01]  /*1cf0*/  FADD.FTZ R34, -R62, R117 ;  /* 0x000000753e227221 */ /* 0x000fe20000010100 */
[----:B------:R-:W-:Y:S01]  /*1d00*/  FFMA.FTZ R105, R56, R57, R105 ;  /* 0x0000003938697223 */ /* 0x000fe20000010069 */
[----:B------:R-:W-:Y:S01]  /*1d10*/  SHF.L.U32 R102, R98, 0x10, RZ ;  /* 0x0000001062667819 */ /* 0x000fe200000006ff */
[----:B------:R-:W-:Y:S01]  /*1d20*/  FFMA.FTZ R99, R52, R103, R99 ;  /* 0x0000006734637223 */ /* 0x000fe20000010063 */
[-C--:B------:R-:W-:Y:S01]  /*1d30*/  FMUL.FTZ R98, R128, R33.reuse ;  /* 0x0000002180627220 */ /* 0x080fe20000410000 */
[----:B------:R-:W-:Y:S01]  /*1d40*/  FMUL.FTZ R34, R129, R34 ;  /* 0x0000002281227220 */ /* 0x000fe20000410000 */
[----:B------:R-:W-:Y:S01]  /*1d50*/  FADD.FTZ R56, -R62, R131 ;  /* 0x000000833e387221 */ /* 0x000fe20000010100 */
[----:B------:R-:W-:Y:S01]  /*1d60*/  FADD.FTZ R110, R110, R57 ;  /* 0x000000396e6e7221 */ /* 0x000fe20000010000 */
[----:B------:R-:W-:Y:S01]  /*1d70*/  FFMA.FTZ R52, R128, R33, R99 ;  /* 0x0000002180347223 */ /* 0x000fe20000010063 */
[----:B------:R-:W-:Y:S01]  /*1d80*/  FFMA.FTZ R98, R34, R98, R111 ;  /* 0x0000006222627223 */ /* 0x000fe2000001006f */
[----:B------:R-:W-:Y:S01]  /*1d90*/  FMUL.FTZ R57, R53, R102 ;  /* 0x0000006635397220 */ /* 0x000fe20000410000 */
[----:B------:R-:W-:Y:S01]  /*1da0*/  FMUL.FTZ R99, R129, R56 ;  /* 0x0000003881637220 */ /* 0x000fe20000410000 */
[----:B------:R-:W-:-:S03]  /*1db0*/  FFMA.FTZ R52, R53, R102, R52 ;  /* 0x0000006635347223 */ /* 0x000fc60000010034 */
[----:B------:R-:W-:Y:S01]  /*1dc0*/  FFMA.FTZ R53, R99, R57, R98 ;  /* 0x0000003963357223 */ /* 0x000fe20000010062 */
[----:B------:R-:W-:Y:S01]  /*1dd0*/  FADD.FTZ R98, R5, R55 ;  /* 0x0000003705627221 */ /* 0x000fe20000010000 */
[----:B------:R-:W-:Y:S01]  /*1de0*/  FFMA.FTZ R55, R3, R5, R54 ;  /* 0x0000000503377223 */ /* 0x000fe20000010036 */
[----:B------:R-:W-:Y:S01]  /*1df0*/  FADD.FTZ R54, R127, R59 ;  /* 0x0000003b7f367221 */ /* 0x000fe20000010000 */
[----:B------:R-:W-:Y:S01]  /*1e00*/  FFMA.FTZ R59, R125, R127, R58 ;  /* 0x0000007f7d3b7223 */ /* 0x000fe2000001003a */
[----:B------:R-:W-:Y:S01]  /*1e10*/  IADD3 R131, P0, R30, 0x10, RZ ;  /* 0x000000101e837810 */ /* 0x000fe20007f1e0ff */
[----:B------:R-:W-:Y:S01]  /*1e20*/  FADD.FTZ R98, R98, R123 ;  /* 0x0000007b62627221 */ /* 0x000fe20000010000 */
[----:B------:R-:W-:Y:S01]  /*1e30*/  FADD.FTZ R54, R54, R121 ;  /* 0x0000007936367221 */ /* 0x000fe20000010000 */
[----:B------:R-:W-:Y:S01]  /*1e40*/  FFMA.FTZ R55, R126, R123, R55 ;  /* 0x0000007b7e377223 */ /* 0x000fe20000010037 */
[----:B------:R-:W-:Y:S01]  /*1e50*/  FFMA.FTZ R59, R124, R121, R59 ;  /* 0x000000797c3b7223 */ /* 0x000fe2000001003b */
[----:B------:R-:W-:Y:S01]  /*1e60*/  IADD3.X R132, RZ, R132, RZ, P0, !PT ;  /* 0x00000084ff847210 */ /* 0x000fe200007fe4ff */
[----:B------:R-:W-:Y:S01]  /*1e70*/  FADD.FTZ R54, R54, R63 ;  /* 0x0000003f36367221 */ /* 0x000fe20000010000 */
[----:B------:R-:W-:Y:S01]  /*1e80*/  FADD.FTZ R98, R98, R119 ;  /* 0x0000007762627221 */ /* 0x000fe20000010000 */
[----:B------:R-:W-:Y:S01]  /*1e90*/  FFMA.FTZ R55, R122, R119, R55 ;  /* 0x000000777a377223 */ /* 0x000fe20000010037 */
[----:B------:R-:W-:Y:S01]  /*1ea0*/  FFMA.FTZ R59, R120, R63, R59 ;  /* 0x0000003f783b7223 */ /* 0x000fe2000001003b */
[----:B------:R-:W-:Y:S01]  /*1eb0*/  ISETP.GE.U32.AND P0, PT, R131, UR10, PT ;  /* 0x0000000a83007c0c */ /* 0x000fe2000bf06070 */
[----:B------:R-:W-:Y:S01]  /*1ec0*/  FADD.FTZ R54, R54, R49 ;  /* 0x0000003136367221 */ /* 0x000fe20000010000 */
[----:B------:R-:W-:Y:S01]  /*1ed0*/  FADD.FTZ R98, R98, R51 ;  /* 0x0000003362627221 */ /* 0x000fe20000010000 */
[----:B------:R-:W-:Y:S01]  /*1ee0*/  FFMA.FTZ R55, R118, R51, R55 ;  /* 0x0000003376377223 */ /* 0x000fe20000010037 */
[----:B------:R-:W-:Y:S01]  /*1ef0*/  FFMA.FTZ R59, R50, R49, R59 ;  /* 0x00000031323b7223 */ /* 0x000fe2000001003b */
[----:B------:R-:W-:Y:S01]  /*1f00*/  ISETP.GE.AND.EX P0, PT, R132, UR6, PT, P0 ;  /* 0x0000000684007c0c */ /* 0x000fe2000bf06300 */
[----:B------:R-:W-:Y:S01]  /*1f10*/  FFMA.FTZ R100, R61, R60, R100 ;  /* 0x0000003c3d647223 */ /* 0x000fe20000010064 */
[----:B------:R-:W-:Y:S01]  /*1f20*/  FADD.FTZ R54, R54, R45 ;  /* 0x0000002d36367221 */ /* 0x000fe20000010000 */
[----:B------:R-:W-:Y:S01]  /*1f30*/  FADD.FTZ R98, R98, R47 ;  /* 0x0000002f62627221 */ /* 0x000fe20000010000 */
[----:B------:R-:W-:Y:S01]  /*1f40*/  FFMA.FTZ R55, R48, R47, R55 ;  /* 0x0000002f30377223 */ /* 0x000fe20000010037 */
[----:B------:R-:W-:Y:S01]  /*1f50*/  FFMA.FTZ R59, R46, R45, R59 ;  /* 0x0000002d2e3b7223 */ /* 0x000fe2000001003b */
[----:B------:R-:W-:Y:S01]  /*1f60*/  FFMA.FTZ R100, R101, R106, R100 ;  /* 0x0000006a65647223 */ /* 0x000fe20000010064 */
[----:B------:R-:W-:Y:S01]  /*1f70*/  FADD.FTZ R54, R54, R41 ;  /* 0x0000002936367221 */ /* 0x000fe20000010000 */
[----:B------:R-:W-:Y:S01]  /*1f80*/  FADD.FTZ R113, R113, R60 ;  /* 0x0000003c71717221 */ /* 0x000fe20000010000 */
[----:B------:R-:W-:Y:S01]  /*1f90*/  FADD.FTZ R98, R98, R43 ;  /* 0x0000002b62627221 */ /* 0x000fe20000010000 */
[----:B------:R-:W-:Y:S01]  /*1fa0*/  FFMA.FTZ R55, R44, R43, R55 ;  /* 0x0000002b2c377223 */ /* 0x000fe20000010037 */
[----:B------:R-:W-:Y:S01]  /*1fb0*/  FFMA.FTZ R59, R42, R41, R59 ;  /* 0x000000292a3b7223 */ /* 0x000fe2000001003b */
[----:B------:R0:W-:Y:S01]  /*1fc0*/  STS.64 [R25], R52 ;  /* 0x0000003419007388 */ /* 0x0001e20000000a00 */
[----:B------:R-:W-:Y:S01]  /*1fd0*/  FFMA.FTZ R60, R99, R102, R100 ;  /* 0x00000066633c7223 */ /* 0x000fe20000010064 */
[----:B------:R-:W-:Y:S01]  /*1fe0*/  FADD.FTZ R54, R54, R37 ;  /* 0x0000002536367221 */ /* 0x000fe20000010000 */
[----:B------:R-:W-:Y:S01]  /*1ff0*/  FADD.FTZ R110, R110, R109 ;  /* 0x0000006d6e6e7221 */ /* 0x000fe20000010000 */
[----:B------:R-:W-:Y:S01]  /*2000*/  FFMA.FTZ R56, R108, R109, R105 ;  /* 0x0000006d6c387223 */ /* 0x000fe20000010069 */
[----:B------:R-:W-:Y:S01]  /*2010*/  FADD.FTZ R113, R113, R106 ;  /* 0x0000006a71717221 */ /* 0x000fe20000010000 */
[----:B------:R-:W-:Y:S01]  /*2020*/  FADD.FTZ R98, R98, R39 ;  /* 0x0000002762627221 */ /* 0x000fe20000010000 */
[----:B------:R-:W-:Y:S01]  /*2030*/  FFMA.FTZ R99, R38, R37, R59 ;  /* 0x0000002526637223 */ /* 0x000fe2000001003b */
[----:B------:R-:W-:Y:S01]  /*2040*/  HFMA2.MMA R108, -RZ, RZ, 0, 0 ;  /* 0x00000000ff6c7435 */ /* 0x000fe200000001ff */
[----:B------:R-:W-:Y:S01]  /*2050*/  FADD.FTZ R59, R54, R33 ;  /* 0x00000021363b7221 */ /* 0x000fe20000010000 */
[----:B0-----:R-:W-:Y:S01]  /*2060*/  FFMA.FTZ R53, R40, R39, R55 ;  /* 0x0000002728357223 */ /* 0x001fe20000010037 */
[----:B------:R-:W-:Y:S01]  /*2070*/  FADD.FTZ R57, R110, R103 ;  /* 0x000000676e397221 */ /* 0x000fe20000010000 */
[----:B------:R-:W-:Y:S01]  /*2080*/  FFMA.FTZ R56, R115, R103, R56 ;  /* 0x0000006773387223 */ /* 0x000fe20000010038 */
[----:B------:R-:W-:Y:S01]  /*2090*/  FADD.FTZ R61, R113, R102 ;  /* 0x00000066713d7221 */ /* 0x000fe20000010000 */
[----:B------:R-:W-:Y:S01]  /*20a0*/  BAR.SYNC.DEFER_BLOCKING 0x0 ;  /* 0x0000000000007b1d */ /* 0x000fe20000010000 */
[----:B------:R-:W-:Y:S01]  /*20b0*/  ISETP.GT.U32.AND P1, PT, R29, 0xf, PT ;  /* 0x0000000f1d00780c */ /* 0x000fe20003f24070 */
[----:B------:R-:W-:-:S02]  /*20c0*/  IMAD.MOV.U32 R106, RZ, RZ, RZ ;  /* 0x000000ffff6a7224 */ /* 0x000fc400078e00ff */
[----:B------:R-:W-:Y:S01]  /*20d0*/  FADD.FTZ R55, R98, R35 ;  /* 0x0000002362377221 */ /* 0x000fe20000010000 */
[----:B------:R-:W-:Y:S01]  /*20e0*/  FFMA.FTZ R54, R36, R35, R53 ;  /* 0x0000002324367223 */ /* 0x000fe20000010035 */
[----:B------:R-:W-:Y:S01]  /*20f0*/  FFMA.FTZ R58, R34, R33, R99 ;  /* 0x00000021223a7223 */ /* 0x000fe20000010063 */
[----:B------:R-:W-:Y:S07]  /*2100*/  @!P0 BRA `(.L_x_293) ;  /* 0x0000000000ac8947 */ /* 0x000fee0003800000 */
[----:B------:R-:W0:Y:S01]  /*2110*/  S2UR UR7, SR_CgaCtaId ;  /* 0x00000000000779c3 */ /* 0x000e220000008800 */
[----:B------:R-:W-:Y:S01]  /*2120*/  UMOV UR5, 0x400 ;  /* 0x0000040000057882 */ /* 0x000fe20000000000 */
[----:B------:R-:W-:Y:S02]  /*2130*/  SHF.L.U32 R52, R29, 0x1, RZ ;  /* 0x000000011d347819 */ /* 0x000fe400000006ff */
[----:B------:R-:W-:Y:S02]  /*2140*/  LOP3.LUT R112, R32, 0x7ffffff8, RZ, 0xc0, !PT ;  /* 0x7ffffff820707812 */ /* 0x000fe400078ec0ff */
[----:B------:R-:W-:Y:S02]  /*2150*/  LOP3.LUT R53, R52, 0x18, RZ, 0xc0, !PT ;  /* 0x0000001834357812 */ /* 0x000fe400078ec0ff */
[----:B------:R-:W-:Y:S02]  /*2160*/  LOP3.LUT R112, R112, 0x7, R31, 0xf8, !PT ;  /* 0x0000000770707812 */ /* 0x000fe400078ef81f */
[----:B------:R-:W-:-:S02]  /*2170*/  LOP3.LUT R99, R53, 0x8, RZ, 0x3c, !PT ;  /* 0x0000000835637812 */ /* 0x000fc400078e3cff */
[C---:B------:R-:W-:Y:S01]  /*2180*/  LOP3.LUT R101, R53.reuse, 0x10, RZ, 0x3c, !PT ;  /* 0x0000001035657812 */ /* 0x040fe200078e3cff */
[----:B------:R-:W-:Y:S01]  /*2190*/  IMAD R112, R112, 0xa00, R29 ;  /* 0x00000a0070707824 */ /* 0x000fe200078e021d */
[----:B------:R-:W-:-:S04]  /*21a0*/  LOP3.LUT R103, R53, 0x18, RZ, 0x3c, !PT ;  /* 0x0000001835677812 */ /* 0x000fc800078e3cff */
[----:B------:R-:W-:Y:S01]  /*21b0*/  IADD3 R112, R107, R112, RZ ;  /* 0x000000706b707210 */ /* 0x000fe20007ffe0ff */
[----:B0-----:R-:W-:-:S06]  /*21c0*/  ULEA UR5, UR7, UR5, 0x18 ;  /* 0x0000000507057291 */ /* 0x001fcc000f8ec03f */
[----:B------:R-:W-:Y:S02]  /*21d0*/  LEA R52, R29, UR5, 0x5 ;  /* 0x000000051d347c11 */ /* 0x000fe4000f8e28ff */
[----:B------:R-:W-:Y:S02]  /*21e0*/  LEA R104, R28, UR5, 0x5 ;  /* 0x000000051c687c11 */ /* 0x000fe4000f8e28ff */
[C---:B------:R-:W-:Y:S01]  /*21f0*/  IADD3 R102, R52.reuse, R99, RZ ;  /* 0x0000006334667210 */ /* 0x040fe20007ffe0ff */
[C---:B------:R-:W-:Y:S01]  /*2200*/  IMAD.IADD R100, R52.reuse, 0x1, R53 ;  /* 0x0000000134647824 */ /* 0x040fe200078e0235 */
[C---:B------:R-:W-:Y:S01]  /*2210*/  IADD3 R109, R52.reuse, R101, RZ ;  /* 0x00000065346d7210 */ /* 0x040fe20007ffe0ff */
[----:B------:R-:W-:Y:S01]  /*2220*/  IMAD.IADD R110, R52, 0x1, R103 ;  /* 0x00000001346e7824 */ /* 0x000fe200078e0267 */
[-C--:B------:R-:W-:Y:S01]  /*2230*/  LEA R52, R24, R104.reuse, 0x3 ;  /* 0x0000006818347211 */ /* 0x080fe200078e18ff */
[----:B------:R-:W-:Y:S01]  /*2240*/  IMAD R101, R22, 0x8, R104 ;  /* 0x0000000816657824 */ /* 0x000fe200078e0268 */
[----:B------:R-:W-:Y:S01]  /*2250*/  STS.64 [R100], R54 ;  /* 0x0000003664007388 */ /* 0x000fe20000000a00 */
[----:B------:R-:W-:-:S02]  /*2260*/  LEA R98, R23, R104, 0x3 ;  /* 0x0000006817627211 */ /* 0x000fc400078e18ff */
[----:B------:R-:W-:Y:S01]  /*2270*/  LEA R103, R21, R104, 0x3 ;  /* 0x0000006815677211 */ /* 0x000fe200078e18ff */
[----:B------:R-:W-:Y:S01]  /*2280*/  STS.64 [R102], R56 ;  /* 0x0000003866007388 */ /* 0x000fe20000000a00 */
[----:B------:R-:W0:Y:S03]  /*2290*/  LDC.64 R104, c[0x0][0x260] ;  /* 0x00009800ff687b82 */ /* 0x000e260000000a00 */
[----:B------:R-:W-:Y:S04]  /*22a0*/  STS.64 [R109], R58 ;  /* 0x0000003a6d007388 */ /* 0x000fe80000000a00 */
[----:B------:R-:W-:Y:S01]  /*22b0*/  STS.64 [R110], R60 ;  /* 0x0000003c6e007388 */ /* 0x000fe20000000a00 */
[----:B------:R-:W-:Y:S06]  /*22c0*/  BAR.SYNC.DEFER_BLOCKING 0x0 ;  /* 0x0000000000007b1d */ /* 0x000fec0000010000 */
[----:B------:R-:W1:Y:S04]  /*22d0*/  LDS.64 R52, [R52] ;  /* 0x0000000034347984 */ /* 0x000e680000000a00 */
[----:B------:R-:W2:Y:S04]  /*22e0*/  LDS.64 R98, [R98+0xa00] ;  /* 0x000a000062627984 */ /* 0x000ea80000000a00 */
[----:B------:R-:W3:Y:S04]  /*22f0*/  LDS.64 R100, [R101+0x1400] ;  /* 0x0014000065647984 */ /* 0x000ee80000000a00 */
[----:B------:R-:W4:Y:S01]  /*2300*/  LDS.64 R102, [R103+0x1e00] ;  /* 0x001e000067667984 */ /* 0x000f220000000a00 */
[----:B-1----:R-:W-:Y:S01]  /*2310*/  FADD.FTZ R110, RZ, R53 ;  /* 0x00000035ff6e7221 */ /* 0x002fe20000010000 */
[----:B------:R-:W-:-:S03]  /*2320*/  FADD.FTZ R53, RZ, R52 ;  /* 0x00000034ff357221 */ /* 0x000fc60000010000 */
[----:B--2---:R-:W-:Y:S01]  /*2330*/  FADD.FTZ R110, R110, R99 ;  /* 0x000000636e6e7221 */ /* 0x004fe20000010000 */
[----:B------:R-:W-:Y:S01]  /*2340*/  FADD.FTZ R53, R53, R98 ;  /* 0x0000006235357221 */ /* 0x000fe20000010000 */
[----:B------:R-:W-:Y:S02]  /*2350*/  IMAD.SHL.U32 R99, R112, 0x2, RZ ;  /* 0x0000000270637824 */ /* 0x000fe400078e00ff */
[----:B---3--:R-:W-:Y:S01]  /*2360*/  FADD.FTZ R110, R110, R101 ;  /* 0x000000656e6e7221 */ /* 0x008fe20000010000 */
[----:B------:R-:W-:Y:S01]  /*2370*/  FADD.FTZ R53, R53, R100 ;  /* 0x0000006435357221 */ /* 0x000fe20000010000 */
[----:B0-----:R-:W-:-:S04]  /*2380*/  IMAD.WIDE.U32 R104, R99, 0x4, R104 ;  /* 0x0000000463687825 */ /* 0x001fc800078e0068 */
[----:B----4-:R-:W-:Y:S01]  /*2390*/  FADD.FTZ R103, R110, R103 ;  /* 0x000000676e677221 */ /* 0x010fe20000010000 */
[----:B------:R-:W-:-:S05]  /*23a0*/  FADD.FTZ R102, R53, R102 ;  /* 0x0000006635667221 */ /* 0x000fca0000010000 */
[----:B------:R0:W-:Y:S02]  /*23b0*/  STG.E.64 desc[UR8][R104.64+0x2000], R102 ;  /* 0x0020006668007986 */ /* 0x0001e4000c101b08 */
.L_x_293:
[----:B------:R-:W-:Y:S04]  /*23c0*/  BSSY B0, `(.L_x_294) ;  /* 0x00000bb000007945 */ /* 0x000fe80003800000 */
[----:B------:R-:W-:Y:S05]  /*23d0*/  @P1 BRA `(.L_x_295) ;  /* 0x0000000800e41947 */ /* 0x000fea0003800000 */
        /* <DEDUP_REMOVED lines=13> */
[C---:B------:R-:W-:Y:S01]  /*24b0*/  IADD3 R113, R110.reuse, 0x1c, RZ ;  /* 0x0000001c6e717810 */ /* 0x040fe20007ffe0ff */
[C---:B------:R-:W-:Y:S01]  /*24c0*/  VIADD R135, R110.reuse, 0x34 ;  /* 0x000000346e877836 */ /* 0x040fe20000000000 */
[----:B------:R-:W-:Y:S01]  /*24d0*/  LEA.HI R98, R53, R52, RZ, 0x2 ;  /* 0x0000003435627211 */ /* 0x000fe200078f10ff */
[C---:B------:R-:W-:Y:S01]  /*24e0*/  VIADD R134, R110.reuse, 0x3c ;  /* 0x0000003c6e867836 */ /* 0x040fe20000000000 */
[----:B------:R-:W-:-:S02]  /*24f0*/  IADD3 R53, R110, 0x10, RZ ;  /* 0x000000106e357810 */ /* 0x000fc40007ffe0ff */
[----:B------:R-:W-:Y:S02]  /*2500*/  SHF.R.S32.HI R52, RZ, 0x1f, R101 ;  /* 0x0000001fff347819 */ /* 0x000fe40000011465 */
[----:B0-----:R-:W-:Y:S02]  /*2510*/  SHF.R.S32.HI R102, RZ, 0x1f, R53 ;  /* 0x0000001fff667819 */ /* 0x001fe40000011435 */
[----:B------:R-:W-:Y:S02]  /*2520*/  SHF.R.S32.HI R100, RZ, 0x1f, R99 ;  /* 0x0000001fff647819 */ /* 0x000fe40000011463 */
[----:B------:R-:W-:Y:S02]  /*2530*/  LEA.HI R103, R102, R53, RZ, 0x2 ;  /* 0x0000003566677211 */ /* 0x000fe400078f10ff */
[----:B------:R-:W-:Y:S02]  /*2540*/  SHF.R.S32.HI R53, RZ, 0x1f, R110 ;  /* 0x0000001fff357819 */ /* 0x000fe4000001146e */
[----:B------:R-:W-:-:S02]  /*2550*/  LEA.HI R101, R52, R101, RZ, 0x2 ;  /* 0x0000006534657211 */ /* 0x000fc400078f10ff */
[----:B------:R-:W-:Y:S02]  /*2560*/  SHF.R.S32.HI R52, RZ, 0x1f, R113 ;  /* 0x0000001fff347819 */ /* 0x000fe40000011471 */
[----:B------:R-:W-:Y:S02]  /*2570*/  LEA.HI R53, R53, R110, RZ, 0x2 ;  /* 0x0000006e35357211 */ /* 0x000fe400078f10ff */
[----:B------:R-:W-:Y:S01]  /*2580*/  LEA.HI R100, R100, R99, RZ, 0x2 ;  /* 0x0000006364647211 */ /* 0x000fe200078f10ff */
[----:B------:R-:W-:Y:S01]  /*2590*/  VIADD R99, R110, 0x14 ;  /* 0x000000146e637836 */ /* 0x000fe20000000000 */
[----:B------:R-:W-:Y:S02]  /*25a0*/  LEA.HI R113, R52, R113, RZ, 0x2 ;  /* 0x0000007134717211 */ /* 0x000fe400078f10ff */
[----:B------:R-:W-:Y:S02]  /*25b0*/  SHF.R.S32.HI R52, RZ, 0x2, R53 ;  /* 0x00000002ff347819 */ /* 0x000fe40000011435 */
[----:B------:R-:W-:-:S02]  /*25c0*/  IADD3 R111, R110, 0x24, RZ ;  /* 0x000000246e6f7810 */ /* 0x000fc40007ffe0ff */
[----:B------:R-:W-:Y:S01]  /*25d0*/  SHF.R.S32.HI R98, RZ, 0x2, R98 ;  /* 0x00000002ff627819 */ /* 0x000fe20000011462 */
[----:B------:R-:W-:Y:S01]  /*25e0*/  IMAD R52, R52, 0x28, R27 ;  /* 0x0000002834347824 */ /* 0x000fe200078e021b */
[----:B------:R-:W-:Y:S02]  /*25f0*/  SHF.R.S32.HI R104, RZ, 0x1f, R99 ;  /* 0x0000001fff687819 */ /* 0x000fe40000011463 */
[----:B------:R-:W-:Y:S01]  /*2600*/  IADD3 R106, R110, 0x18, RZ ;  /* 0x000000186e6a7810 */ /* 0x000fe20007ffe0ff */
[----:B------:R-:W-:Y:S01]  /*2610*/  IMAD R98, R98, 0x28, R27 ;  /* 0x0000002862627824 */ /* 0x000fe200078e021b */
[----:B------:R-:W-:Y:S02]  /*2620*/  SHF.R.S32.HI R102, RZ, 0x1f, R111 ;  /* 0x0000001fff667819 */ /* 0x000fe4000001146f */
[----:B------:R-:W-:Y:S02]  /*2630*/  SHF.R.S32.HI R100, RZ, 0x2, R100 ;  /* 0x00000002ff647819 */ /* 0x000fe40000011464 */
[----:B------:R-:W-:-:S02]  /*2640*/  LEA.HI R105, R104, R99, RZ, 0x2 ;  /* 0x0000006368697211 */ /* 0x000fc400078f10ff */
[----:B------:R-:W-:Y:S02]  /*2650*/  SHF.R.S32.HI R99, RZ, 0x1f, R112 ;  /* 0x0000001fff637819 */ /* 0x000fe40000011470 */
[----:B------:R-:W-:Y:S02]  /*2660*/  SHF.R.S32.HI R107, RZ, 0x1f, R106 ;  /* 0x0000001fff6b7819 */ /* 0x000fe4000001146a */
[----:B------:R-:W-:Y:S02]  /*2670*/  IADD3 R52, R52, R133, RZ ;  /* 0x0000008534347210 */ /* 0x000fe40007ffe0ff */
[----:B------:R-:W-:Y:S01]  /*2680*/  LEA.HI R111, R102, R111, RZ, 0x2 ;  /* 0x0000006f666f7211 */ /* 0x000fe200078f10ff */
[----:B------:R-:W-:Y:S01]  /*2690*/  IMAD R102, R100, 0x28, R27 ;  /* 0x0000002864667824 */ /* 0x000fe200078e021b */
[----:B------:R-:W-:Y:S02]  /*26a0*/  SHF.R.S32.HI R104, RZ, 0x2, R101 ;  /* 0x00000002ff687819 */ /* 0x000fe40000011465 */
[C---:B------:R-:W-:Y:S01]  /*26b0*/  IADD3 R100, R133.reuse, R98, RZ ;  /* 0x0000006285647210 */ /* 0x040fe20007ffe0ff */
[----:B------:R-:W-:Y:S01]  /*26c0*/  IMAD.IADD R102, R133, 0x1, R102 ;  /* 0x0000000185667824 */ /* 0x000fe200078e0266 */
[----:B------:R-:W-:Y:S01]  /*26d0*/  LEA.HI R107, R107, R106, RZ, 0x2 ;  /* 0x0000006a6b6b7211 */ /* 0x000fe200078f10ff */
[----:B------:R-:W-:Y:S01]  /*26e0*/  IMAD R104, R104, 0x28, R27 ;  /* 0x0000002868687824 */ /* 0x000fe200078e021b */
[----:B------:R-:W-:-:S02]  /*26f0*/  LEA.HI R112, R99, R112, RZ, 0x2 ;  /* 0x0000007063707211 */ /* 0x000fc400078f10ff */
[----:B------:R0:W1:Y:S01]  /*2700*/  LDS.64 R98, [R52] ;  /* 0x0000000034627984 */ /* 0x0000620000000a00 */
[----:B------:R-:W-:Y:S02]  /*2710*/  SHF.R.S32.HI R106, RZ, 0x2, R103 ;  /* 0x00000002ff6a7819 */ /* 0x000fe40000011467 */
[----:B------:R-:W-:Y:S01]  /*2720*/  SHF.R.S32.HI R108, RZ, 0x2, R105 ;  /* 0x00000002ff6c7819 */ /* 0x000fe20000011469 */
[----:B------:R-:W2:Y:S01]  /*2730*/  LDS.64 R100, [R100] ;  /* 0x0000000064647984 */ /* 0x000ea20000000a00 */
[----:B------:R-:W-:Y:S01]  /*2740*/  IADD3 R104, R133, R104, RZ ;  /* 0x0000006885687210 */ /* 0x000fe20007ffe0ff */
[--C-:B------:R-:W-:Y:S01]  /*2750*/  IMAD R106, R106, 0x28, R27.reuse ;  /* 0x000000286a6a7824 */ /* 0x100fe200078e021b */
[----:B------:R-:W-:Y:S01]  /*2760*/  IADD3 R137, R110, 0x30, RZ ;  /* 0x000000306e897810 */ /* 0x000fe20007ffe0ff */
[----:B------:R-:W3:Y:S01]  /*2770*/  LDS.64 R102, [R102] ;  /* 0x0000000066667984 */ /* 0x000ee20000000a00 */
[----:B------:R-:W-:Y:S01]  /*2780*/  IMAD R108, R108, 0x28, R27 ;  /* 0x000000286c6c7824 */ /* 0x000fe200078e021b */
[----:B0-----:R-:W-:-:S02]  /*2790*/  SHF.R.S32.HI R52, RZ, 0x2, R107 ;  /* 0x00000002ff347819 */ /* 0x001fc4000001146b */
[C---:B------:R-:W-:Y:S01]  /*27a0*/  IADD3 R106, R133.reuse, R106, RZ ;  /* 0x0000006a856a7210 */ /* 0x040fe20007ffe0ff */
[----:B------:R-:W0:Y:S01]  /*27b0*/  LDS.64 R104, [R104] ;  /* 0x0000000068687984 */ /* 0x000e220000000a00 */
[----:B------:R-:W-:Y:S01]  /*27c0*/  IADD3 R108, R133, R108, RZ ;  /* 0x0000006c856c7210 */ /* 0x000fe20007ffe0ff */
[----:B------:R-:W-:Y:S01]  /*27d0*/  IMAD R52, R52, 0x28, R27 ;  /* 0x0000002834347824 */ /* 0x000fe200078e021b */
[----:B------:R-:W-:Y:S02]  /*27e0*/  SHF.R.S32.HI R53, RZ, 0x1f, R116 ;  /* 0x0000001fff357819 */ /* 0x000fe40000011474 */
[----:B------:R-:W4:Y:S01]  /*27f0*/  LDS.64 R106, [R106] ;  /* 0x000000006a6a7984 */ /* 0x000f220000000a00 */
[----:B------:R-:W-:Y:S02]  /*2800*/  SHF.R.S32.HI R114, RZ, 0x1f, R137 ;  /* 0x0000001fff727819 */ /* 0x000fe40000011489 */
[----:B------:R-:W-:Y:S01]  /*2810*/  LEA.HI R116, R53, R116, RZ, 0x2 ;  /* 0x0000007435747211 */ /* 0x000fe200078f10ff */
[----:B------:R-:W5:Y:S01]  /*2820*/  LDS.64 R108, [R108] ;  /* 0x000000006c6c7984 */ /* 0x000f620000000a00 */
[----:B------:R-:W-:-:S02]  /*2830*/  SHF.R.S32.HI R53, RZ, 0x1f, R138 ;  /* 0x0000001fff357819 */ /* 0x000fc4000001148a */
[----:B------:R-:W-:Y:S02]  /*2840*/  IADD3 R52, R133, R52, RZ ;  /* 0x0000003485347210 */ /* 0x000fe40007ffe0ff */
[----:B------:R-:W-:Y:S02]  /*2850*/  LEA.HI R137, R114, R137, RZ, 0x2 ;  /* 0x0000008972897211 */ /* 0x000fe400078f10ff */
[----:B------:R-:W-:Y:S02]  /*2860*/  SHF.R.S32.HI R114, RZ, 0x1f, R135 ;  /* 0x0000001fff727819 */ /* 0x000fe40000011487 */
[----:B------:R-:W-:Y:S02]  /*2870*/  LEA.HI R138, R53, R138, RZ, 0x2 ;  /* 0x0000008a358a7211 */ /* 0x000fe400078f10ff */
[----:B------:R-:W5:Y:S01]  /*2880*/  LDS.64 R52, [R52] ;  /* 0x0000000034347984 */ /* 0x000f620000000a00 */
[----:B------:R-:W-:Y:S02]  /*2890*/  IADD3 R136, R110, 0x38, RZ ;  /* 0x000000386e887810 */ /* 0x000fe40007ffe0ff */
[----:B------:R-:W-:-:S02]  /*28a0*/  LEA.HI R135, R114, R135, RZ, 0x2 ;  /* 0x0000008772877211 */ /* 0x000fc400078f10ff */
[C---:B------:R-:W-:Y:S02]  /*28b0*/  IADD3 R114, R110.reuse, 0x40, RZ ;  /* 0x000000406e727810 */ /* 0x040fe40007ffe0ff */
[----:B------:R-:W-:Y:S02]  /*28c0*/  SHF.R.S32.HI R115, RZ, 0x1f, R136 ;  /* 0x0000001fff737819 */ /* 0x000fe40000011488 */
[----:B------:R-:W-:Y:S02]  /*28d0*/  SHF.R.S32.HI R117, RZ, 0x1f, R134 ;  /* 0x0000001fff757819 */ /* 0x000fe40000011486 */
[----:B------:R-:W-:Y:S02]  /*28e0*/  SHF.R.S32.HI R139, RZ, 0x1f, R114 ;  /* 0x0000001fff8b7819 */ /* 0x000fe40000011472 */
[----:B------:R-:W-:Y:S02]  /*28f0*/  LEA.HI R136, R115, R136, RZ, 0x2 ;  /* 0x0000008873887211 */ /* 0x000fe400078f10ff */
[----:B------:R-:W-:Y:S01]  /*2900*/  LEA.HI R134, R117, R134, RZ, 0x2 ;  /* 0x0000008675867211 */ /* 0x000fe200078f10ff */
[----:B-1----:R-:W-:Y:S01]  /*2910*/  FADD.FTZ R117, RZ, R98 ;  /* 0x00000062ff757221 */ /* 0x002fe20000010000 */
[----:B------:R-:W-:Y:S01]  /*2920*/  LEA.HI R115, R139, R114, RZ, 0x2 ;  /* 0x000000728b737211 */ /* 0x000fe200078f10ff */
[----:B------:R-:W-:-:S02]  /*2930*/  VIADD R139, R110, 0x48 ;  /* 0x000000486e8b7836 */ /* 0x000fc40000000000 */
[----:B------:R-:W-:Y:S01]  /*2940*/  FADD.FTZ R98, RZ, R99 ;  /* 0x00000063ff627221 */ /* 0x000fe20000010000 */
[----:B--2---:R-:W-:Y:S01]  /*2950*/  FADD.FTZ R117, R117, R100 ;  /* 0x0000006475757221 */ /* 0x004fe20000010000 */
[C---:B------:R-:W-:Y:S02]  /*2960*/  IADD3 R140, R110.reuse, 0x44, RZ ;  /* 0x000000446e8c7810 */ /* 0x040fe40007ffe0ff */
[----:B------:R-:W-:Y:S01]  /*2970*/  SHF.R.S32.HI R100, RZ, 0x1f, R139 ;  /* 0x0000001fff647819 */ /* 0x000fe2000001148b */
[----:B---3--:R-:W-:Y:S01]  /*2980*/  FADD.FTZ R117, R117, R102 ;  /* 0x0000006675757221 */ /* 0x008fe20000010000 */
[----:B------:R-:W-:Y:S01]  /*2990*/  IADD3 R99, R110, 0x4c, RZ ;  /* 0x0000004c6e637810 */ /* 0x000fe20007ffe0ff */
[----:B------:R-:W-:Y:S01]  /*29a0*/  FADD.FTZ R98, R98, R101 ;  /* 0x0000006562627221 */ /* 0x000fe20000010000 */
[----:B------:R-:W-:Y:S01]  /*29b0*/  LEA.HI R110, R100, R139, RZ, 0x2 ;  /* 0x0000008b646e7211 */ /* 0x000fe200078f10ff */
[----:B0-----:R-:W-:Y:S01]  /*29c0*/  FADD.FTZ R117, R117, R104 ;  /* 0x0000006875757221 */ /* 0x001fe20000010000 */
[----:B------:R-:W-:Y:S01]  /*29d0*/  SHF.R.S32.HI R100, RZ, 0x2, R113 ;  /* 0x00000002ff647819 */ /* 0x000fe20000011471 */
[----:B------:R-:W-:Y:S01]  /*29e0*/  FADD.FTZ R98, R98, R103 ;  /* 0x0000006762627221 */ /* 0x000fe20000010000 */
[----:B------:R-:W-:Y:S01]  /*29f0*/  SHF.R.S32.HI R102, RZ, 0x1f, R99 ;  /* 0x0000001fff667819 */ /* 0x000fe20000011463 */
[----:B----4-:R-:W-:Y:S01]  /*2a00*/  FADD.FTZ R117, R117, R106 ;  /* 0x0000006a75757221 */ /* 0x010fe20000010000 */
[----:B------:R-:W-:Y:S01]  /*2a10*/  SHF.R.S32.HI R112, RZ, 0x2, R112 ;  /* 0x00000002ff707819 */ /* 0x000fe20000011470 */
[----:B------:R-:W-:-:S02]  /*2a20*/  IMAD R100, R100, 0x28, R27 ;  /* 0x0000002864647824 */ /* 0x000fc400078e021b */
[----:B------:R-:W-:Y:S01]  /*2a30*/  FADD.FTZ R98, R98, R105 ;  /* 0x0000006962627221 */ /* 0x000fe20000010000 */
[----:B-----5:R-:W-:Y:S01]  /*2a40*/  FADD.FTZ R139, R117, R108 ;  /* 0x0000006c758b7221 */ /* 0x020fe20000010000 */
[----:B------:R-:W-:Y:S01]  /*2a50*/  LEA.HI R113, R102, R99, RZ, 0x2 ;  /* 0x0000006366717211 */ /* 0x000fe200078f10ff */
[----:B------:R-:W-:Y:S01]  /*2a60*/  IMAD R112, R112, 0x28, R27 ;  /* 0x0000002870707824 */ /* 0x000fe200078e021b */
[----:B------:R-:W-:Y:S01]  /*2a70*/  IADD3 R117, R133, R100, RZ ;  /* 0x0000006485757210 */ /* 0x000fe20007ffe0ff */
[----:B------:R-:W-:Y:S01]  /*2a80*/  FADD.FTZ R98, R98, R107 ;  /* 0x0000006b62627221 */ /* 0x000fe20000010000 */
[----:B------:R-:W-:Y:S01]  /*2a90*/  SHF.R.S32.HI R141, RZ, 0x1f, R140 ;  /* 0x0000001fff8d7819 */ /* 0x000fe2000001148c */
[----:B------:R-:W-:Y:S01]  /*2aa0*/  FADD.FTZ R139, R139, R52 ;  /* 0x000000348b8b7221 */ /* 0x000fe20000010000 */
[----:B------:R-:W-:Y:S02]  /*2ab0*/  SHF.R.S32.HI R102, RZ, 0x2, R111 ;  /* 0x00000002ff667819 */ /* 0x000fe4000001146f */
[----:B------:R-:W-:Y:S01]  /*2ac0*/  LEA.HI R114, R141, R140, RZ, 0x2 ;  /* 0x0000008c8d727211 */ /* 0x000fe200078f10ff */
[----:B------:R-:W-:Y:S01]  /*2ad0*/  FADD.FTZ R140, R98, R109 ;  /* 0x0000006d628c7221 */ /* 0x000fe20000010000 */
[----:B------:R-:W-:Y:S01]  /*2ae0*/  SHF.R.S32.HI R100, RZ, 0x2, R116 ;  /* 0x00000002ff647819 */ /* 0x000fe20000011474 */
[--C-:B------:R-:W-:Y:S01]  /*2af0*/  IMAD R102, R102, 0x28, R27.reuse ;  /* 0x0000002866667824 */ /* 0x100fe200078e021b */
[----:B------:R-:W0:Y:S01]  /*2b00*/  LDS.64 R116, [R117] ;  /* 0x0000000075747984 */ /* 0x000e220000000a00 */
[C---:B------:R-:W-:Y:S01]  /*2b10*/  IMAD.IADD R98, R133.reuse, 0x1, R112 ;  /* 0x0000000185627824 */ /* 0x040fe200078e0270 */
[----:B------:R-:W-:Y:S01]  /*2b20*/  SHF.R.S32.HI R138, RZ, 0x2, R138 ;  /* 0x00000002ff8a7819 */ /* 0x000fe2000001148a */
[----:B------:R-:W-:Y:S01]  /*2b30*/  IMAD R52, R100, 0x28, R27 ;  /* 0x0000002864347824 */ /* 0x000fe200078e021b */
[C---:B------:R-:W-:Y:S01]  /*2b40*/  IADD3 R100, R133.reuse, R102, RZ ;  /* 0x0000006685647210 */ /* 0x040fe20007ffe0ff */
[----:B------:R-:W-:Y:S01]  /*2b50*/  FADD.FTZ R140, R140, R53 ;  /* 0x000000358c8c7221 */ /* 0x000fe20000010000 */
[----:B------:R-:W-:Y:S01]  /*2b60*/  SHF.R.S32.HI R102, RZ, 0x2, R137 ;  /* 0x00000002ff667819 */ /* 0x000fe20000011489 */
[----:B------:R-:W1:Y:S01]  /*2b70*/  LDS.64 R98, [R98] ;  /* 0x0000000062627984 */ /* 0x000e620000000a00 */
[----:B------:R-:W-:Y:S01]  /*2b80*/  IMAD R138, R138, 0x28, R27 ;  /* 0x000000288a8a7824 */ /* 0x000fe200078e021b */
[----:B------:R-:W-:-:S02]  /*2b90*/  IADD3 R52, R133, R52, RZ ;  /* 0x0000003485347210 */ /* 0x000fc40007ffe0ff */
[----:B------:R-:W2:Y:S01]  /*2ba0*/  LDS.64 R100, [R100] ;  /* 0x0000000064647984 */ /* 0x000ea20000000a00 */
[----:B------:R-:W-:Y:S01]  /*2bb0*/  SHF.R.S32.HI R108, RZ, 0x2, R135 ;  /* 0x00000002ff6c7819 */ /* 0x000fe20000011487 */
[--C-:B------:R-:W-:Y:S01]  /*2bc0*/  IMAD R106, R102, 0x28, R27.reuse ;  /* 0x00000028666a7824 */ /* 0x100fe200078e021b */
[----:B------:R-:W-:Y:S01]  /*2bd0*/  SHF.R.S32.HI R136, RZ, 0x2, R136 ;  /* 0x00000002ff887819 */ /* 0x000fe20000011488 */
[C---:B------:R-:W-:Y:S01]  /*2be0*/  IMAD.IADD R104, R133.reuse, 0x1, R138 ;  /* 0x0000000185687824 */ /* 0x040fe200078e028a */
[----:B------:R3:W4:Y:S01]  /*2bf0*/  LDS.64 R102, [R52] ;  /* 0x0000000034667984 */ /* 0x0007220000000a00 */
[--C-:B------:R-:W-:Y:S01]  /*2c00*/  IMAD R108, R108, 0x28, R27.reuse ;  /* 0x000000286c6c7824 */ /* 0x100fe200078e021b */
[C---:B------:R-:W-:Y:S01]  /*2c10*/  IADD3 R106, R133.reuse, R106, RZ ;  /* 0x0000006a856a7210 */ /* 0x040fe20007ffe0ff */
[----:B------:R-:W-:Y:S01]  /*2c20*/  IMAD R136, R136, 0x28, R27 ;  /* 0x0000002888887824 */ /* 0x000fe200078e021b */
[----:B------:R-:W-:Y:S01]  /*2c30*/  SHF.R.S32.HI R134, RZ, 0x2, R134 ;  /* 0x00000002ff867819 */ /* 0x000fe20000011486 */
[----:B------:R-:W5:Y:S01]  /*2c40*/  LDS.64 R104, [R104] ;  /* 0x0000000068687984 */ /* 0x000f620000000a00 */
[C---:B------:R-:W-:Y:S01]  /*2c50*/  IADD3 R108, R133.reuse, R108, RZ ;  /* 0x0000006c856c7210 */ /* 0x040fe20007ffe0ff */
[----:B------:R-:W-:Y:S01]  /*2c60*/  IMAD.IADD R111, R133, 0x1, R136 ;  /* 0x00000001856f7824 */ /* 0x000fe200078e0288 */
[----:B------:R-:W-:Y:S01]  /*2c70*/  SHF.R.S32.HI R112, RZ, 0x2, R115 ;  /* 0x00000002ff707819 */ /* 0x000fe20000011473 */
[----:B------:R-:W5:Y:S01]  /*2c80*/  LDS.64 R106, [R106] ;  /* 0x000000006a6a7984 */ /* 0x000f620000000a00 */
[----:B------:R-:W-:Y:S01]  /*2c90*/  IMAD R134, R134, 0x28, R27 ;  /* 0x0000002886867824 */ /* 0x000fe200078e021b */
[----:B------:R-:W-:-:S02]  /*2ca0*/  SHF.R.S32.HI R114, RZ, 0x2, R114 ;  /* 0x00000002ff727819 */ /* 0x000fc40000011472 */
[----:B------:R-:W5:Y:S01]  /*2cb0*/  LDS.64 R108, [R108] ;  /* 0x000000006c6c7984 */ /* 0x000f620000000a00 */
[--C-:B---3--:R-:W-:Y:S01]  /*2cc0*/  IMAD R52, R112, 0x28, R27.reuse ;  /* 0x0000002870347824 */ /* 0x108fe200078e021b */
[C---:B------:R-:W-:Y:S01]  /*2cd0*/  IADD3 R112, R133.reuse, R134, RZ ;  /* 0x0000008685707210 */ /* 0x040fe20007ffe0ff */
[----:B------:R-:W-:Y:S01]  /*2ce0*/  IMAD R134, R114, 0x28, R27 ;  /* 0x0000002872867824 */ /* 0x000fe200078e021b */
[----:B------:R-:W-:Y:S02]  /*2cf0*/  SHF.R.S32.HI R136, RZ, 0x2, R110 ;  /* 0x00000002ff887819 */ /* 0x000fe4000001146e */
[----:B------:R-:W3:Y:S01]  /*2d00*/  LDS.64 R110, [R111] ;  /* 0x000000006f6e7984 */ /* 0x000ee20000000a00 */
[C---:B------:R-:W-:Y:S01]  /*2d10*/  IADD3 R114, R133.reuse, R52, RZ ;  /* 0x0000003485727210 */ /* 0x040fe20007ffe0ff */
[----:B------:R-:W-:Y:S01]  /*2d20*/  IMAD.IADD R52, R133, 0x1, R134 ;  /* 0x0000000185347824 */ /* 0x000fe200078e0286 */
[----:B------:R-:W-:Y:S01]  /*2d30*/  SHF.R.S32.HI R138, RZ, 0x2, R113 ;  /* 0x00000002ff8a7819 */ /* 0x000fe20000011471 */
[----:B------:R-:W-:Y:S01]  /*2d40*/  IMAD R136, R136, 0x28, R27 ;  /* 0x0000002888887824 */ /* 0x000fe200078e021b */
[----:B------:R-:W3:Y:S01]  /*2d50*/  LDS.64 R112, [R112] ;  /* 0x0000000070707984 */ /* 0x000ee20000000a00 */
[----:B0-----:R-:W-:Y:S01]  /*2d60*/  FADD.FTZ R139, R139, R116 ;  /* 0x000000748b8b7221 */ /* 0x001fe20000010000 */
[----:B------:R-:W-:Y:S01]  /*2d70*/  FADD.FTZ R140, R140, R117 ;  /* 0x000000758c8c7221 */ /* 0x000fe20000010000 */
[----:B------:R-:W-:Y:S01]  /*2d80*/  IMAD R138, R138, 0x28, R27 ;  /* 0x000000288a8a7824 */ /* 0x000fe200078e021b */
[----:B------:R-:W0:Y:S01]  /*2d90*/  LDS.64 R114, [R114] ;  /* 0x0000000072727984 */ /* 0x000e220000000a00 */
[----:B------:R-:W-:Y:S01]  /*2da0*/  IADD3 R116, R133, R136, RZ ;  /* 0x0000008885747210 */ /* 0x000fe20007ffe0ff */
[----:B-1----:R-:W-:-:S02]  /*2db0*/  FADD.FTZ R139, R139, R98 ;  /* 0x000000628b8b7221 */ /* 0x002fc40000010000 */
[----:B------:R-:W1:Y:S01]  /*2dc0*/  LDS.64 R52, [R52] ;  /* 0x0000000034347984 */ /* 0x000e620000000a00 */
[----:B------:R-:W-:Y:S01]  /*2dd0*/  IADD3 R138, R133, R138, RZ ;  /* 0x0000008a858a7210 */ /* 0x000fe20007ffe0ff */
[----:B------:R-:W-:Y:S01]  /*2de0*/  FADD.FTZ R140, R140, R99 ;  /* 0x000000638c8c7221 */ /* 0x000fe20000010000 */
[----:B--2---:R-:W-:Y:S01]  /*2df0*/  FADD.FTZ R139, R139, R100 ;  /* 0x000000648b8b7221 */ /* 0x004fe20000010000 */
[----:B------:R-:W2:Y:S02]  /*2e00*/  LDS.64 R116, [R116] ;  /* 0x0000000074747984 */ /* 0x000ea40000000a00 */
[----:B------:R-:W-:Y:S02]  /*2e10*/  FADD.FTZ R140, R140, R101 ;  /* 0x000000658c8c7221 */ /* 0x000fe40000010000 */
[----:B------:R-:W2:Y:S01]  /*2e20*/  LDS.64 R98, [R138] ;  /* 0x000000008a627984 */ /* 0x000ea20000000a00 */
        /* <DEDUP_REMOVED lines=8> */
[----:B---3--:R-:W-:Y:S01]  /*2eb0*/  FADD.FTZ R139, R139, R110 ;  /* 0x0000006e8b8b7221 */ /* 0x008fe20000010000 */
[----:B------:R-:W-:-:S03]  /*2ec0*/  FADD.FTZ R140, R140, R111 ;  /* 0x0000006f8c8c7221 */ /* 0x000fc60000010000 */
[----:B------:R-:W-:Y:S01]  /*2ed0*/  FADD.FTZ R139, R139, R112 ;  /* 0x000000708b8b7221 */ /* 0x000fe20000010000 */
[----:B------:R-:W-:-:S03]  /*2ee0*/  FADD.FTZ R140, R140, R113 ;  /* 0x000000718c8c7221 */ /* 0x000fc60000010000 */
[----:B0-----:R-:W-:Y:S01]  /*2ef0*/  FADD.FTZ R139, R139, R114 ;  /* 0x000000728b8b7221 */ /* 0x001fe20000010000 */
[----:B------:R-:W-:-:S03]  /*2f00*/  FADD.FTZ R140, R140, R115 ;  /* 0x000000738c8c7221 */ /* 0x000fc60000010000 */
[----:B-1----:R-:W-:Y:S01]  /*2f10*/  FADD.FTZ R139, R139, R52 ;  /* 0x000000348b8b7221 */ /* 0x002fe20000010000 */
[----:B------:R-:W-:-:S03]  /*2f20*/  FADD.FTZ R140, R140, R53 ;  /* 0x000000358c8c7221 */ /* 0x000fc60000010000 */
[----:B--2---:R-:W-:Y:S01]  /*2f30*/  FADD.FTZ R139, R139, R116 ;  /* 0x000000748b8b7221 */ /* 0x004fe20000010000 */
[----:B------:R-:W-:-:S03]  /*2f40*/  FADD.FTZ R140, R140, R117 ;  /* 0x000000758c8c7221 */ /* 0x000fc60000010000 */
[----:B------:R-:W-:Y:S01]  /*2f50*/  FADD.FTZ R106, R139, R98 ;  /* 0x000000628b6a7221 */ /* 0x000fe20000010000 */
[----:B------:R-:W-:-:S07]  /*2f60*/  FADD.FTZ R108, R140, R99 ;  /* 0x000000638c6c7221 */ /* 0x000fce0000010000 */
.L_x_295:
[----:B------:R-:W-:Y:S05]  /*2f70*/  BSYNC B0 ;  /* 0x0000000000007941 */ /* 0x000fea0003800000 */
.L_x_294:
[----:B------:R-:W1:Y:S01]  /*2f80*/  SHFL.BFLY PT, R53, R106, 0x2, 0x1f ;  /* 0x0c401f006a357f89 */ /* 0x000e6200000e0000 */
[----:B------:R-:W-:Y:S01]  /*2f90*/  LOP3.LUT P1, RZ, R29, 0xfffffff3, RZ, 0xc0, !PT ;  /* 0xfffffff31dff7812 */ /* 0x000fe2000782c0ff */
[----:B------:R-:W-:Y:S01]  /*2fa0*/  BSSY B0, `(.L_x_296) ;  /* 0x0000015000007945 */ /* 0x000fe20003800000 */
[----:B------:R-:W-:Y:S01]  /*2fb0*/  PRMT R98, R64, 0x7632, R98 ;  /* 0x0000763240627816 */ /* 0x000fe20000000062 */
[----:B------:R-:W2:Y:S01]  /*2fc0*/  SHFL.BFLY PT, R99, R108, 0x2, 0x1f ;  /* 0x0c401f006c637f89 */ /* 0x000ea200000e0000 */
[----:B-1----:R-:W-:Y:S01]  /*2fd0*/  FADD.FTZ R100, R53, R106 ;  /* 0x0000006a35647221 */ /* 0x002fe20000010000 */
[----:B--2---:R-:W-:-:S04]  /*2fe0*/  FADD.FTZ R101, R99, R108 ;  /* 0x0000006c63657221 */ /* 0x004fc80000010000 */
[----:B------:R-:W1:Y:S01]  /*2ff0*/  SHFL.BFLY PT, R53, R100, 0x1, 0x1f ;  /* 0x0c201f0064357f89 */ /* 0x000e6200000e0000 */
[----:B------:R-:W-:-:S03]  /*3000*/  PRMT R99, R65, 0x7632, R99 ;  /* 0x0000763241637816 */ /* 0x000fc60000000063 */
[----:B0-----:R-:W0:Y:S01]  /*3010*/  SHFL.BFLY PT, R102, R101, 0x1, 0x1f ;  /* 0x0c201f0065667f89 */ /* 0x001e2200000e0000 */
[----:B-1----:R-:W-:Y:S01]  /*3020*/  FADD.FTZ R52, R100, R53 ;  /* 0x0000003564347221 */ /* 0x002fe20000010000 */
[----:B0-----:R-:W-:Y:S01]  /*3030*/  FADD.FTZ R53, R101, R102 ;  /* 0x0000006665357221 */ /* 0x001fe20000010000 */
[----:B------:R-:W-:Y:S06]  /*3040*/  @P1 BRA `(.L_x_297) ;  /* 0x0000000000281947 */ /* 0x000fec0003800000 */
[----:B------:R-:W0:Y:S01]  /*3050*/  LDC R101, c[0x0][0x10] ;  /* 0x00000400ff657b82 */ /* 0x000e220000000800 */
[----:B------:R-:W-:-:S05]  /*3060*/  SHF.R.U32.HI R100, RZ, 0x2, R29 ;  /* 0x00000002ff647819 */ /* 0x000fca000001161d */
[----:B------:R-:W-:Y:S02]  /*3070*/  IMAD.SHL.U32 R102, R100, 0x8, RZ ;  /* 0x0000000864667824 */ /* 0x000fe400078e00ff */
[----:B------:R-:W1:Y:S01]  /*3080*/  LDC.64 R64, c[0x0][0x260] ;  /* 0x00009800ff407b82 */ /* 0x000e620000000a00 */
[----:B0-----:R-:W-:Y:S02]  /*3090*/  IMAD R100, R101, UR4, R32 ;  /* 0x0000000465647c24 */ /* 0x001fe4000f8e0220 */
[----:B------:R-:W-:-:S04]  /*30a0*/  LOP3.LUT R101, R102, 0xfffffff8, R31, 0xe2, !PT ;  /* 0xfffffff866657812 */ /* 0x000fc800078ee21f */
[----:B------:R-:W-:-:S04]  /*30b0*/  LEA R100, R100, R101, 0x5 ;  /* 0x0000006564647211 */ /* 0x000fc800078e28ff */
[----:B------:R-:W-:-:S05]  /*30c0*/  SHF.L.U32 R101, R100, 0x1, RZ ;  /* 0x0000000164657819 */ /* 0x000fca00000006ff */
[----:B-1----:R-:W-:-:S05]  /*30d0*/  IMAD.WIDE.U32 R64, R101, 0x4, R64 ;  /* 0x0000000465407825 */ /* 0x002fca00078e0040 */
[----:B------:R0:W-:Y:S02]  /*30e0*/  STG.E.64 desc[UR8][R64.64], R52 ;  /* 0x0000003440007986 */ /* 0x0001e4000c101b08 */
.L_x_297:
[----:B------:R-:W-:Y:S05]  /*30f0*/  BSYNC B0 ;  /* 0x0000000000007941 */ /* 0x000fea0003800000 */
.L_x_296:
[----:B------:R-:W-:Y:S02]  /*3100*/  ISETP.GE.U32.AND P1, PT, R131, UR10, PT ;  /* 0x0000000a83007c0c */ /* 0x000fe4000bf26070 */
[----:B------:R-:W-:Y:S02]  /*3110*/  PRMT R66, R66, 0x7632, R66 ;  /* 0x0000763242427816 */ /* 0x000fe40000000042 */
[----:B------:R-:W-:Y:S02]  /*3120*/  ISETP.GE.AND.EX P1, PT, R132, UR6, PT, P1 ;  /* 0x0000000684007c0c */ /* 0x000fe4000bf26310 */
        /* <DEDUP_REMOVED lines=36> */
[----:B------:R-:W-:Y:S01]  /*3370*/  IMAD.MOV.U32 R65, RZ, RZ, 0x7ffffff9 ;  /* 0x7ffffff9ff417424 */ /* 0x000fe200078e00ff */
[----:B------:R-:W-:-:S04]  /*3380*/  ISETP.NE.AND P1, PT, R31, RZ, PT ;  /* 0x000000ff1f00720c */ /* 0x000fc80003f25270 */
[----:B------:R-:W-:Y:S01]  /*3390*/  SEL R65, R65, 0x1, !P1 ;  /* 0x0000000141417807 */ /* 0x000fe20004800000 */
[----:B0-----:R-:W-:Y:S01]  /*33a0*/  IMAD.WIDE.U32 R52, R32, 0x4, R52 ;  /* 0x0000000420347825 */ /* 0x001fe200078e0034 */
[----:B------:R-:W-:Y:S06]  /*33b0*/  MEMBAR.ALL.GPU ;  /* 0x0000000000007992 */ /* 0x000fec000000a000 */
[----:B------:R-:W-:-:S00]  /*33c0*/  ERRBAR ;  /* 0x00000000000079ab */ /* 0x000fc00000000000 */
[----:B------:R-:W-:Y:S06]  /*33d0*/  CGAERRBAR ;  /* 0x00000000000075ab */ /* 0x000fec0000000000 */
[----:B------:R0:W5:Y:S02]  /*33e0*/  ATOM.E.ADD.STRONG.GPU PT, R65, desc[UR8][R52.64], R65 ;  /* 0x000000413441798a */ /* 0x00016400081ee1c8 */
.L_x_300:
[----:B------:R-:W2:Y:S04]  /*33f0*/  LD.E.STRONG.GPU R64, desc[UR8][R52.64] ;  /* 0x0000000834407980 */ /* 0x000ea8000c10f900 */
[----:B--2---:R-:W-:Y:S01]  /*3400*/  CCTL.IVALL ;  /* 0x00000000ff00798f */ /* 0x004fe20002000000 */
[----:B------:R-:W-:Y:S05]  /*3410*/  YIELD ;  /* 0x0000000000007946 */ /* 0x000fea0003800000 */
[----:B-----5:R-:W-:-:S04]  /*3420*/  LOP3.LUT R64, R64, R65, RZ, 0x3c, !PT ;  /* 0x0000004140407212 */ /* 0x020fc800078e3cff */
[----:B------:R-:W-:-:S13]  /*3430*/  ISETP.GT.AND P1, PT, R64, -0x1, PT ;  /* 0xffffffff4000780c */ /* 0x000fda0003f24270 */
[----:B------:R-:W-:Y:S05]  /*3440*/  @P1 BRA `(.L_x_300) ;  /* 0xfffffffc00e81947 */ /* 0x000fea000383ffff */
.L_x_299:
[----:B------:R-:W-:Y:S05]  /*3450*/  WARPSYNC.ALL ;  /* 0x0000000000007948 */ /* 0x000fea0003800000 */
[----:B------:R-:W-:Y:S06]  /*3460*/  BAR.SYNC.DEFER_BLOCKING 0x0 ;  /* 0x0000000000007b1d */ /* 0x000fec0000010000 */
[----:B------:R-:W-:Y:S05]  /*3470*/  BRA `(.L_x_301) ;  /* 0x0000000000607947 */ /* 0x000fea0003800000 */
.L_x_298:
[----:B------:R-:W-:Y:S01]  /*3480*/  BAR.SYNC.DEFER_BLOCKING 0x0 ;  /* 0x0000000000007b1d */ /* 0x000fe20000010000 */
[----:B------:R-:W-:-:S13]  /*3490*/  ISETP.NE.AND P1, PT, R29, RZ, PT ;  /* 0x000000ff1d00720c */ /* 0x000fda0003f25270 */
[----:B------:R-:W-:Y:S05]  /*34a0*/  @P1 BRA `(.L_x_302) ;  /* 0x00000000004c1947 */ /* 0x000fea0003800000 */
[----:B0-----:R-:W0:Y:S01]  /*34b0*/  LDC.64 R52, c[0x0][0x268] ;  /* 0x00009a00ff347b82 */ /* 0x001e220000000a00 */
        /* <DEDUP_REMOVED lines=12> */
.L_x_303:
[----:B------:R-:W2:Y:S04]  /*3580*/  LD.E.STRONG.GPU R64, desc[UR8][R52.64] ;  /* 0x0000000834407980 */ /* 0x000ea8000c10f900 */
[----:B--2---:R-:W-:Y:S01]  /*3590*/  CCTL.IVALL ;  /* 0x00000000ff00798f */ /* 0x004fe20002000000 */
[----:B------:R-:W-:Y:S05]  /*35a0*/  YIELD ;  /* 0x0000000000007946 */ /* 0x000fea0003800000 */
[----:B-----5:R-:W-:-:S04]  /*35b0*/  LOP3.LUT R64, R64, R65, RZ, 0x3c, !PT ;  /* 0x0000004140407212 */ /* 0x020fc800078e3cff */
[----:B------:R-:W-:-:S13]  /*35c0*/  ISETP.GT.AND P1, PT, R64, -0x1, PT ;  /* 0xffffffff4000780c */ /* 0x000fda0003f24270 */
[----:B------:R-:W-:Y:S05]  /*35d0*/  @P1 BRA `(.L_x_303) ;  /* 0xfffffffc00e81947 */ /* 0x000fea000383ffff */
.L_x_302:
[----:B------:R-:W-:Y:S05]  /*35e0*/  WARPSYNC.ALL ;  /* 0x0000000000007948 */ /* 0x000fea0003800000 */
[----:B------:R-:W-:Y:S06]  /*35f0*/  BAR.SYNC.DEFER_BLOCKING 0x0 ;  /* 0x0000000000007b1d */ /* 0x000fec0000010000 */
.L_x_301:
[----:B------:R-:W-:Y:S01]  /*3600*/  ISETP.GT.U32.AND P1, PT, R29, 0x1f, PT ;  /* 0x0000001f1d00780c */ /* 0x000fe20003f24070 */
[----:B------:R-:W1:Y:S01]  /*3610*/  S2UR UR7, SR_CgaCtaId ;  /* 0x00000000000779c3 */ /* 0x000e620000008800 */
[----:B------:R-:W-:Y:S01]  /*3620*/  IMAD.SHL.U32 R30, R30, 0x4, RZ ;  /* 0x000000041e1e7824 */ /* 0x000fe200078e00ff */
[----:B------:R-:W-:Y:S01]  /*3630*/  UMOV UR5, 0x400 ;  /* 0x0000040000057882 */ /* 0x000fe20000000000 */
[----:B------:R-:W-:Y:S01]  /*3640*/  SHF.L.U32 R75, R75, 0x10, RZ ;  /* 0x000000104b4b7819 */ /* 0x000fe200000006ff */
[----:B------:R-:W-:Y:S01]  /*3650*/  IMAD.U32 R105, R74, 0x10000, RZ ;  /* 0x000100004a697824 */ /* 0x000fe200078e00ff */
[----:B------:R-:W-:Y:S01]  /*3660*/  SHF.L.U32 R111, R94, 0x10, RZ ;  /* 0x000000105e6f7819 */ /* 0x000fe200000006ff */
[----:B------:R-:W-:Y:S01]  /*3670*/  IMAD.U32 R79, R79, 0x10000, RZ ;  /* 0x000100004f4f7824 */ /* 0x000fe200078e00ff */
[----:B------:R-:W-:Y:S02]  /*3680*/  SHF.L.U32 R107, R78, 0x10, RZ ;  /* 0x000000104e6b7819 */ /* 0x000fe400000006ff */
[----:B------:R-:W-:-:S02]  /*3690*/  SHF.L.U32 R109, R90, 0x10, RZ ;  /* 0x000000105a6d7819 */ /* 0x000fc400000006ff */
[----:B------:R-:W-:Y:S01]  /*36a0*/  SHF.L.U32 R83, R83, 0x10, RZ ;  /* 0x0000001053537819 */ /* 0x000fe200000006ff */
[----:B0-----:R-:W0:Y:S01]  /*36b0*/  @!P1 LDC R65, c[0x0][0x10] ;  /* 0x00000400ff419b82 */ /* 0x001e220000000800 */
[----:B------:R-:W-:Y:S01]  /*36c0*/  @!P1 LOP3.LUT R101, R29, 0x7, RZ, 0xc0, !PT ;  /* 0x000000071d659812 */ /* 0x000fe200078ec0ff */
[----:B------:R-:W-:Y:S01]  /*36d0*/  IMAD.U32 R67, R67, 0x10000, RZ ;  /* 0x0001000043437824 */ /* 0x000fe200078e00ff */
[----:B------:R-:W-:Y:S02]  /*36e0*/  SHF.L.U32 R72, R72, 0x10, RZ ;  /* 0x0000001048487819 */ /* 0x000fe400000006ff */
[----:B------:R-:W-:Y:S01]  /*36f0*/  SHF.L.U32 R71, R71, 0x10, RZ ;  /* 0x0000001047477819 */ /* 0x000fe200000006ff */
[----:B------:R-:W-:Y:S01]  /*3700*/  IMAD.U32 R69, R69, 0x10000, RZ ;  /* 0x0001000045457824 */ /* 0x000fe200078e00ff */
[----:B------:R-:W-:Y:S01]  /*3710*/  SHF.L.U32 R99, R99, 0x10, RZ ;  /* 0x0000001063637819 */ /* 0x000fe200000006ff */
[----:B------:R-:W2:Y:S01]  /*3720*/  @!P1 LDC.64 R52, c[0x0][0x260] ;  /* 0x00009800ff349b82 */ /* 0x000ea20000000a00 */
[----:B------:R-:W-:Y:S01]  /*3730*/  SHF.L.U32 R73, R73, 0x10, RZ ;  /* 0x0000001049497819 */ /* 0x000fe200000006ff */
[----:B------:R-:W-:Y:S01]  /*3740*/  ULDC.64 UR12, c[0x0][0x210] ;  /* 0x00008400000c7ab9 */ /* 0x000fe20000000a00 */
[----:B0-----:R-:W-:Y:S01]  /*3750*/  @!P1 IMAD R64, R65, UR4, R32 ;  /* 0x0000000441409c24 */ /* 0x001fe2000f8e0220 */
[----:B------:R-:W-:-:S05]  /*3760*/  @!P1 LOP3.LUT R65, R29, 0x7ffffff8, RZ, 0xc0, !PT ;  /* 0x7ffffff81d419812 */ /* 0x000fca00078ec0ff */
[----:B------:R-:W-:-:S05]  /*3770*/  @!P1 IMAD R64, R64, 0x20, R65 ;  /* 0x0000002040409824 */ /* 0x000fca00078e0241 */
[----:B------:R-:W-:-:S04]  /*3780*/  @!P1 IADD3 R64, R64, R101, RZ ;  /* 0x0000006540409210 */ /* 0x000fc80007ffe0ff */
[----:B------:R-:W-:-:S05]  /*3790*/  @!P1 SHF.L.U32 R65, R64, 0x1, RZ ;  /* 0x0000000140419819 */ /* 0x000fca00000006ff */
[----:B--2---:R-:W-:-:S06]  /*37a0*/  @!P1 IMAD.WIDE.U32 R52, R65, 0x4, R52 ;  /* 0x0000000441349825 */ /* 0x004fcc00078e0034 */
[----:B------:R-:W2:Y:S01]  /*37b0*/  @!P1 LDG.E.64 R52, desc[UR8][R52.64] ;  /* 0x0000000834349981 */ /* 0x000ea2000c1e1b00 */
[----:B------:R-:W-:Y:S01]  /*37c0*/  CS2R R64, SRZ ;  /* 0x0000000000407805 */ /* 0x000fe2000001ff00 */
[----:B------:R-:W-:Y:S01]  /*37d0*/  UIADD3 UR5, UR5, 0x3480, URZ ;  /* 0x0000348005057890 */ /* 0x000fe2000fffe03f */
[----:B------:R-:W-:Y:S01]  /*37e0*/  LOP3.LUT R30, R30, 0x1c, RZ, 0xc0, !PT ;  /* 0x0000001c1e1e7812 */ /* 0x000fe200078ec0ff */
[----:B------:R-:W-:Y:S01]  /*37f0*/  FADD.FTZ R94, -R62, R75 ;  /* 0x0000004b3e5e7221 */ /* 0x000fe20000010100 */
[----:B------:R-:W-:Y:S01]  /*3800*/  IMAD.U32 R75, R88, 0x10000, RZ ;  /* 0x00010000584b7824 */ /* 0x000fe200078e00ff */
[----:B-1----:R-:W-:Y:S01]  /*3810*/  ULEA UR5, UR7, UR5, 0x18 ;  /* 0x0000000507057291 */ /* 0x002fe2000f8ec03f */
[----:B------:R-:W-:Y:S01]  /*3820*/  IADD3 R30, -R30, R19, RZ ;  /* 0x000000131e1e7210 */ /* 0x000fe20007ffe1ff */
[----:B------:R-:W-:Y:S01]  /*3830*/  FADD.FTZ R106, -R62, R67 ;  /* 0x000000433e6a7221 */ /* 0x000fe20000010100 */
[----:B------:R-:W-:Y:S01]  /*3840*/  SHF.L.U32 R67, R80, 0x10, RZ ;  /* 0x0000001050437819 */ /* 0x000fe200000006ff */
[----:B------:R-:W-:-:S02]  /*3850*/  IMAD.U32 R77, R77, 0x10000, RZ ;  /* 0x000100004d4d7824 */ /* 0x000fc400078e00ff */
[----:B------:R-:W-:Y:S01]  /*3860*/  FADD.FTZ R90, -R62, R107 ;  /* 0x0000006b3e5a7221 */ /* 0x000fe20000010100 */
[----:B------:R-:W-:Y:S01]  /*3870*/  LEA R30, R30, UR5, 0x3 ;  /* 0x000000051e1e7c11 */ /* 0x000fe2000f8e18ff */
[C---:B------:R-:W-:Y:S01]  /*3880*/  FMUL.FTZ R106, R129.reuse, R106 ;  /* 0x0000006a816a7220 */ /* 0x040fe20000410000 */
[----:B------:R-:W-:Y:S01]  /*3890*/  FMUL.FTZ R94, R129, R94 ;  /* 0x0000005e815e7220 */ /* 0x000fe20000410000 */
[----:B------:R-:W-:Y:S01]  /*38a0*/  SHF.L.U32 R81, R81, 0x10, RZ ;  /* 0x0000001051517819 */ /* 0x000fe200000006ff */
[----:B------:R-:W-:Y:S01]  /*38b0*/  FMUL.FTZ R90, R129, R90 ;  /* 0x0000005a815a7220 */ /* 0x000fe20000410000 */
[----:B------:R-:W-:Y:S01]  /*38c0*/  SHF.L.U32 R85, R85, 0x10, RZ ;  /* 0x0000001055557819 */ /* 0x000fe200000006ff */
[----:B------:R-:W-:Y:S01]  /*38d0*/  IMAD.U32 R91, R91, 0x10000, RZ ;  /* 0x000100005b5b7824 */ /* 0x000fe200078e00ff */
[----:B------:R-:W-:Y:S01]  /*38e0*/  SHF.L.U32 R87, R87, 0x10, RZ ;  /* 0x0000001057577819 */ /* 0x000fe200000006ff */
[----:B------:R-:W-:Y:S01]  /*38f0*/  IMAD.U32 R89, R89, 0x10000, RZ ;  /* 0x0001000059597824 */ /* 0x000fe200078e00ff */
[----:B------:R-:W-:Y:S01]  /*3900*/  SHF.L.U32 R93, R93, 0x10, RZ ;  /* 0x000000105d5d7819 */ /* 0x000fe200000006ff */
[----:B------:R-:W-:Y:S01]  /*3910*/  ULOP3.LUT UR4, UR4, 0x1, URZ, 0x3c, !UPT ;  /* 0x0000000104047892 */ /* 0x000fe2000f8e3c3f */
[----:B------:R-:W-:-:S02]  /*3920*/  SHF.L.U32 R95, R95, 0x10, RZ ;  /* 0x000000105f5f7819 */ /* 0x000fc400000006ff */
[----:B------:R-:W-:Y:S01]  /*3930*/  SHF.L.U32 R97, R97, 0x10, RZ ;  /* 0x0000001061617819 */ /* 0x000fe200000006ff */
[----:B--2---:R-:W-:Y:S01]  /*3940*/  @!P1 FADD.FTZ R65, RZ, R52 ;  /* 0x00000034ff419221 */ /* 0x004fe20000010000 */
[----:B------:R-:W-:Y:S01]  /*3950*/  @!P1 FADD.FTZ R64, RZ, R53 ;  /* 0x00000035ff409221 */ /* 0x000fe20000010000 */
[----:B------:R-:W-:-:S03]  /*3960*/  LOP3.LUT P1, RZ, R29, 0xffffffe7, RZ, 0xc0, !PT ;  /* 0xffffffe71dff7812 */ /* 0x000fc6000782c0ff */
[----:B------:R-:W0:Y:S04]  /*3970*/  SHFL.BFLY PT, R100, R65, 0x4, 0x1f ;  /* 0x0c801f0041647f89 */ /* 0x000e2800000e0000 */
[----:B------:R-:W1:Y:S06]  /*3980*/  SHFL.BFLY PT, R101, R64, 0x4, 0x1f ;  /* 0x0c801f0040657f89 */ /* 0x000e6c00000e0000 */
[----:B------:R-:W-:Y:S01]  /*3990*/  @!P1 LOP3.LUT R19, R29, 0xfffffff8, RZ, 0xc0, !PT ;  /* 0xfffffff81d139812 */ /* 0x000fe200078ec0ff */
[----:B0-----:R-:W-:Y:S01]  /*39a0*/  FADD.FTZ R100, R100, R65 ;  /* 0x0000004164647221 */ /* 0x001fe20000010000 */
[----:B-1----:R-:W-:-:S04]  /*39b0*/  FADD.FTZ R101, R101, R64 ;  /* 0x0000004065657221 */ /* 0x002fc80000010000 */
[----:B------:R-:W0:Y:S04]  /*39c0*/  SHFL.BFLY PT, R103, R100, 0x2, 0x1f ;  /* 0x0c401f0064677f89 */ /* 0x000e2800000e0000 */
[----:B------:R-:W1:Y:S01]  /*39d0*/  SHFL.BFLY PT, R102, R101, 0x2, 0x1f ;  /* 0x0c401f0065667f89 */ /* 0x000e6200000e0000 */
[----:B0-----:R-:W-:Y:S01]  /*39e0*/  FADD.FTZ R103, R100, R103 ;  /* 0x0000006764677221 */ /* 0x001fe20000010000 */
[----:B------:R-:W-:Y:S01]  /*39f0*/  FADD.FTZ R100, -R62, R105 ;  /* 0x000000693e647221 */ /* 0x000fe20000010100 */
[----:B-1----:R-:W-:-:S03]  /*3a00*/  FADD.FTZ R102, R101, R102 ;  /* 0x0000006665667221 */ /* 0x002fc60000010000 */
[----:B------:R-:W0:Y:S01]  /*3a10*/  SHFL.BFLY PT, R52, R103, 0x1, 0x1f ;  /* 0x0c201f0067347f89 */ /* 0x000e2200000e0000 */
[----:B------:R-:W-:Y:S01]  /*3a20*/  SHF.L.U32 R101, R66, 0x10, RZ ;  /* 0x0000001042657819 */ /* 0x000fe200000006ff */
[C---:B------:R-:W-:Y:S01]  /*3a30*/  FMUL.FTZ R100, R129.reuse, R100 ;  /* 0x0000006481647220 */ /* 0x040fe20000410000 */
[C---:B------:R-:W-:Y:S01]  /*3a40*/  FADD.FTZ R66, -R62.reuse, R91 ;  /* 0x0000005b3e427221 */ /* 0x040fe20000010100 */
[----:B------:R-:W1:Y:S02]  /*3a50*/  SHFL.BFLY PT, R53, R102, 0x1, 0x1f ;  /* 0x0c201f0066357f89 */ /* 0x000e6400000e0000 */
[----:B------:R-:W-:Y:S01]  /*3a60*/  FADD.FTZ R108, -R62, R101 ;  /* 0x000000653e6c7221 */ /* 0x000fe20000010100 */
[----:B------:R-:W-:-:S03]  /*3a70*/  FMUL.FTZ R66, R129, R66 ;  /* 0x0000004281427220 */ /* 0x000fc60000410000 */
[----:B------:R-:W-:Y:S01]  /*3a80*/  FMUL.FTZ R108, R129, R108 ;  /* 0x0000006c816c7220 */ /* 0x000fe20000410000 */
[----:B0-----:R-:W-:Y:S01]  /*3a90*/  FADD.FTZ R52, R103, R52 ;  /* 0x0000003467347221 */ /* 0x001fe20000010000 */
[----:B------:R-:W-:Y:S01]  /*3aa0*/  SHF.L.U32 R103, R70, 0x10, RZ ;  /* 0x0000001046677819 */ /* 0x000fe200000006ff */
[----:B------:R-:W-:Y:S01]  /*3ab0*/  FADD.FTZ R70, -R62, R87 ;  /* 0x000000573e467221 */ /* 0x000fe20000010100 */
[----:B-1----:R-:W-:Y:S01]  /*3ac0*/  FADD.FTZ R53, R102, R53 ;  /* 0x0000003566357221 */ /* 0x002fe20000010000 */
[----:B------:R-:W-:Y:S01]  /*3ad0*/  @!P1 FMUL.FTZ R52, R52, 4.8828125727595761418e-05 ;  /* 0x384ccccd34349820 */ /* 0x000fe20000410000 */
[C---:B------:R-:W-:Y:S01]  /*3ae0*/  FADD.FTZ R102, -R62.reuse, R71 ;  /* 0x000000473e667221 */ /* 0x040fe20000010100 */
[----:B------:R-:W-:Y:S01]  /*3af0*/  FADD.FTZ R104, -R62, R103 ;  /* 0x000000673e687221 */ /* 0x000fe20000010100 */
[----:B------:R-:W-:Y:S01]  /*3b00*/  @!P1 FMUL.FTZ R53, R53, 4.8828125727595761418e-05 ;  /* 0x384ccccd35359820 */ /* 0x000fe20000410000 */
[----:B------:R-:W-:Y:S01]  /*3b10*/  SHF.L.U32 R71, R84, 0x10, RZ ;  /* 0x0000001054477819 */ /* 0x000fe200000006ff */
[C---:B------:R-:W-:Y:S01]  /*3b20*/  FMUL.FTZ R102, R129.reuse, R102 ;  /* 0x0000006681667220 */ /* 0x040fe20000410000 */
[C---:B------:R-:W-:Y:S01]  /*3b30*/  FMUL.FTZ R104, R129.reuse, R104 ;  /* 0x0000006881687220 */ /* 0x040fe20000410000 */
[----:B------:R-:W-:Y:S01]  /*3b40*/  FMUL.FTZ R70, R129, R70 ;  /* 0x0000004681467220 */ /* 0x000fe20000410000 */
[----:B------:R0:W-:Y:S01]  /*3b50*/  @!P1 STS.64 [R19+UR5], R52 ;  /* 0x0000003413009988 */ /* 0x0001e20008000a05 */
[----:B------:R-:W-:Y:S01]  /*3b60*/  BAR.SYNC.DEFER_BLOCKING 0x0 ;  /* 0x0000000000007b1d */ /* 0x000fe20000010000 */
[----:B0-----:R-:W-:Y:S01]  /*3b70*/  SHF.L.U32 R19, R82, 0x10, RZ ;  /* 0x0000001052137819 */ /* 0x001fe200000006ff */
[----:B------:R-:W-:-:S02]  /*3b80*/  IMAD.U32 R53, R86, 0x10000, RZ ;  /* 0x0001000056357824 */ /* 0x000fc400078e00ff */
[----:B------:R-:W-:Y:S01]  /*3b90*/  FADD.FTZ R86, -R62, R79 ;  /* 0x0000004f3e567221 */ /* 0x000fe20000010100 */
[----:B------:R-:W-:Y:S01]  /*3ba0*/  SHF.L.U32 R79, R92, 0x10, RZ ;  /* 0x000000105c4f7819 */ /* 0x000fe200000006ff */
[C---:B------:R-:W-:Y:S01]  /*3bb0*/  FADD.FTZ R82, -R62.reuse, R83 ;  /* 0x000000533e527221 */ /* 0x040fe20000010100 */
[----:B------:R-:W-:Y:S01]  /*3bc0*/  FADD.FTZ R74, -R62, R19 ;  /* 0x000000133e4a7221 */ /* 0x000fe20000010100 */
[----:B------:R-:W-:Y:S01]  /*3bd0*/  SHF.L.U32 R19, R98, 0x10, RZ ;  /* 0x0000001062137819 */ /* 0x000fe200000006ff */
[----:B------:R-:W-:Y:S01]  /*3be0*/  FADD.FTZ R78, -R62, R53 ;  /* 0x000000353e4e7221 */ /* 0x000fe20000010100 */
[----:B------:R-:W-:Y:S01]  /*3bf0*/  IMAD.U32 R53, R76, 0x10000, RZ ;  /* 0x000100004c357824 */ /* 0x000fe200078e00ff */
[----:B------:R-:W-:Y:S01]  /*3c00*/  SHF.L.U32 R83, R96, 0x10, RZ ;  /* 0x0000001060537819 */ /* 0x000fe200000006ff */
[C---:B------:R-:W-:Y:S01]  /*3c10*/  FADD.FTZ R52, -R62.reuse, R111 ;  /* 0x0000006f3e347221 */ /* 0x040fe20000010100 */
[C---:B------:R-:W-:Y:S01]  /*3c20*/  FMUL.FTZ R86, R129.reuse, R86 ;  /* 0x0000005681567220 */ /* 0x040fe20000410000 */
[C---:B------:R-:W-:Y:S01]  /*3c30*/  FMUL.FTZ R74, R129.reuse, R74 ;  /* 0x0000004a814a7220 */ /* 0x040fe20000410000 */
[----:B------:R-:W-:Y:S01]  /*3c40*/  FMUL.FTZ R82, R129, R82 ;  /* 0x0000005281527220 */ /* 0x000fe20000410000 */
[----:B------:R0:W1:Y:S02]  /*3c50*/  LDS.64 R64, [R30] ;  /* 0x000000001e407984 */ /* 0x0000640000000a00 */
[C---:B0-----:R-:W-:Y:S01]  /*3c60*/  FADD.FTZ R30, -R62.reuse, R109 ;  /* 0x0000006d3e1e7221 */ /* 0x041fe20000010100 */
[----:B------:R-:W-:-:S04]  /*3c70*/  FADD.FTZ R62, -R62, R95 ;  /* 0x0000005f3e3e7221 */ /* 0x000fc80000010100 */
[----:B------:R-:W-:Y:S01]  /*3c80*/  FMUL.FTZ R62, R129, R62 ;  /* 0x0000003e813e7220 */ /* 0x000fe20000410000 */
[--C-:B-1----:R-:W-:Y:S01]  /*3c90*/  FFMA.FTZ R110, R5, R130, -R64.reuse ;  /* 0x00000082056e7223 */ /* 0x102fe20000010840 */
[C-C-:B------:R-:W-:Y:S01]  /*3ca0*/  FFMA.FTZ R76, R19.reuse, R75, -R64.reuse ;  /* 0x0000004b134c7223 */ /* 0x140fe20000010840 */
[----:B------:R-:W-:Y:S02]  /*3cb0*/  IMAD.U32 R5, R68, 0x10000, RZ ;  /* 0x0001000044057824 */ /* 0x000fe400078e00ff */
[----:B------:R-:W-:Y:S01]  /*3cc0*/  FFMA.FTZ R68, R19, R79, -R64 ;  /* 0x0000004f13447223 */ /* 0x000fe20000010840 */
[----:B------:R-:W-:Y:S01]  /*3cd0*/  FFMA.FTZ R110, R3, -R65, R110 ;  /* 0x80000041036e7223 */ /* 0x000fe2000001006e */
[----:B------:R-:W-:Y:S01]  /*3ce0*/  FMUL.FTZ R3, R129, R78 ;  /* 0x0000004e81037220 */ /* 0x000fe20000410000 */
[--C-:B------:R-:W-:Y:S01]  /*3cf0*/  FFMA.FTZ R80, R5, R19, -R64.reuse ;  /* 0x0000001305507223 */ /* 0x100fe20000010840 */
[C-C-:B------:R-:W-:Y:S01]  /*3d00*/  FFMA.FTZ R5, R19.reuse, R72, -R64.reuse ;  /* 0x0000004813057223 */ /* 0x140fe20000010840 */
[----:B------:R-:W-:Y:S01]  /*3d10*/  FFMA.FTZ R72, R19, R83, -R64 ;  /* 0x0000005313487223 */ /* 0x000fe20000010840 */
[----:B------:R-:W-:Y:S01]  /*3d20*/  FFMA.FTZ R76, -R65, R3, R76 ;  /* 0x00000003414c7223 */ /* 0x000fe2000001014c */
[----:B------:R-:W-:Y:S01]  /*3d30*/  FMUL.FTZ R3, R129, R30 ;  /* 0x0000001e81037220 */ /* 0x000fe20000410000 */
[----:B------:R-:W-:Y:S01]  /*3d40*/  FFMA.FTZ R80, -R65, R108, R80 ;  /* 0x0000006c41507223 */ /* 0x000fe20000010150 */
[--C-:B------:R-:W-:Y:S01]  /*3d50*/  FFMA.FTZ R84, R127, R128, -R64.reuse ;  /* 0x000000807f547223 */ /* 0x100fe20000010840 */
[----:B------:R-:W-:Y:S01]  /*3d60*/  FFMA.FTZ R69, R69, R99, -R64 ;  /* 0x0000006345457223 */ /* 0x000fe20000010840 */
[----:B------:R-:W-:Y:S01]  /*3d70*/  FFMA.FTZ R68, -R65, R3, R68 ;  /* 0x0000000341447223 */ /* 0x000fe20000010144 */
[C---:B------:R-:W-:Y:S01]  /*3d80*/  FMUL.FTZ R3, R129.reuse, R52 ;  /* 0x0000003481037220 */ /* 0x040fe20000410000 */
[----:B------:R-:W-:Y:S01]  /*3d90*/  FFMA.FTZ R33, R128, R33, -R64 ;  /* 0x0000002180217223 */ /* 0x000fe20000010840 */
[----:B------:R-:W-:Y:S01]  /*3da0*/  FMUL.FTZ R110, R129, R110 ;  /* 0x0000006e816e7220 */ /* 0x000fe20000410000 */
[----:B------:R-:W-:Y:S01]  /*3db0*/  FFMA.FTZ R84, R125, -R65, R84 ;  /* 0x800000417d547223 */ /* 0x000fe20000010054 */
[----:B------:R-:W-:Y:S01]  /*3dc0*/  FFMA.FTZ R72, -R65, R3, R72 ;  /* 0x0000000341487223 */ /* 0x000fe20000010148 */
[----:B------:R-:W-:Y:S01]  /*3dd0*/  FMUL.FTZ R3, R129, R80 ;  /* 0x0000005081037220 */ /* 0x000fe20000410000 */
[----:B------:R-:W-:Y:S01]  /*3de0*/  FFMA.FTZ R106, -R65, R106, R69 ;  /* 0x0000006a416a7223 */ /* 0x000fe20000010145 */
[--C-:B------:R-:W-:Y:S01]  /*3df0*/  FFMA.FTZ R123, R130, R123, -R64.reuse ;  /* 0x0000007b827b7223 */ /* 0x100fe20000010840 */
[--C-:B------:R-:W-:Y:S01]  /*3e00*/  FFMA.FTZ R121, R128, R121, -R64.reuse ;  /* 0x0000007980797223 */ /* 0x100fe20000010840 */
[--C-:B------:R-:W-:Y:S01]  /*3e10*/  FFMA.FTZ R73, R99, R73, -R64.reuse ;  /* 0x0000004963497223 */ /* 0x100fe20000010840 */
[C-C-:B------:R-:W-:Y:S01]  /*3e20*/  FFMA.FTZ R119, R130.reuse, R119, -R64.reuse ;  /* 0x0000007782777223 */ /* 0x140fe20000010840 */
[--C-:B------:R-:W-:Y:S01]  /*3e30*/  FFMA.FTZ R35, R130, R35, -R64.reuse ;  /* 0x0000002382237223 */ /* 0x100fe20000010840 */
[--C-:B------:R-:W-:Y:S01]  /*3e40*/  FFMA.FTZ R53, R19, R53, -R64.reuse ;  /* 0x0000003513357223 */ /* 0x100fe20000010840 */
[----:B------:R-:W-:Y:S01]  /*3e50*/  FFMA.FTZ R104, -R65, R104, R5 ;  /* 0x0000006841687223 */ /* 0x000fe20000010105 */
[-C--:B------:R-:W-:Y:S01]  /*3e60*/  FFMA.FTZ R30, R34, -R65.reuse, R33 ;  /* 0x80000041221e7223 */ /* 0x080fe20000010021 */
[C---:B------:R-:W-:Y:S01]  /*3e70*/  FMUL.FTZ R84, R129.reuse, R84 ;  /* 0x0000005481547220 */ /* 0x040fe20000410000 */
[----:B------:R-:W-:Y:S01]  /*3e80*/  FMUL.FTZ R5, R129, R106 ;  /* 0x0000006a81057220 */ /* 0x000fe20000410000 */
[----:B------:R-:W-:Y:S01]  /*3e90*/  IADD3 R34, P1, R17, UR12, RZ ;  /* 0x0000000c11227c10 */ /* 0x000fe2000ff3e0ff */
[-C--:B------:R-:W-:Y:S01]  /*3ea0*/  FFMA.FTZ R126, R126, -R65.reuse, R123 ;  /* 0x800000417e7e7223 */ /* 0x080fe2000001007b */
[----:B------:R-:W-:Y:S01]  /*3eb0*/  F2FP.BF16.F32.PACK_AB R110, R3, R110 ;  /* 0x0000006e036e723e */ /* 0x000fe200000010ff */
[-C--:B------:R-:W-:Y:S01]  /*3ec0*/  FFMA.FTZ R124, R124, -R65.reuse, R121 ;  /* 0x800000417c7c7223 */ /* 0x080fe20000010079 */
[C---:B------:R-:W-:Y:S01]  /*3ed0*/  FFMA.FTZ R102, -R65.reuse, R102, R73 ;  /* 0x0000006641667223 */ /* 0x040fe20000010149 */
[-C--:B------:R-:W-:Y:S01]  /*3ee0*/  FFMA.FTZ R122, R122, -R65.reuse, R119 ;  /* 0x800000417a7a7223 */ /* 0x080fe20000010077 */
[----:B------:R-:W-:Y:S01]  /*3ef0*/  FFMA.FTZ R100, -R65, R100, R53 ;  /* 0x0000006441647223 */ /* 0x000fe20000010135 */
[----:B------:R-:W-:Y:S01]  /*3f00*/  FFMA.FTZ R36, R36, -R65, R35 ;  /* 0x8000004124247223 */ /* 0x000fe20000010023 */
[----:B------:R-:W-:Y:S01]  /*3f10*/  IADD3.X R35, R18, UR13, RZ, P1, !PT ;  /* 0x0000000d12237c10 */ /* 0x000fe20008ffe4ff */
[C-C-:B------:R-:W-:Y:S01]  /*3f20*/  FFMA.FTZ R67, R19.reuse, R67, -R64.reuse ;  /* 0x0000004313437223 */ /* 0x140fe20000010840 */
[----:B------:R-:W-:Y:S01]  /*3f30*/  PRMT R17, R110, 0x7632, R17 ;  /* 0x000076326e117816 */ /* 0x000fe20000000011 */
[--C-:B------:R-:W-:Y:S01]  /*3f40*/  FFMA.FTZ R71, R19, R71, -R64.reuse ;  /* 0x0000004713477223 */ /* 0x100fe20000010840 */
[----:B------:R-:W-:Y:S01]  /*3f50*/  F2FP.BF16.F32.PACK_AB R84, R5, R84 ;  /* 0x000000540554723e */ /* 0x000fe200000010ff */
[C---:B------:R-:W-:Y:S01]  /*3f60*/  FMUL.FTZ R126, R129.reuse, R126 ;  /* 0x0000007e817e7220 */ /* 0x040fe20000410000 */
[C---:B------:R-:W-:Y:S01]  /*3f70*/  FMUL.FTZ R3, R129.reuse, R104 ;  /* 0x0000006881037220 */ /* 0x040fe20000410000 */
[C---:B------:R-:W-:Y:S01]  /*3f80*/  FMUL.FTZ R124, R129.reuse, R124 ;  /* 0x0000007c817c7220 */ /* 0x040fe20000410000 */
[C---:B------:R-:W-:Y:S01]  /*3f90*/  FMUL.FTZ R5, R129.reuse, R102 ;  /* 0x0000006681057220 */ /* 0x040fe20000410000 */
[----:B------:R-:W-:Y:S01]  /*3fa0*/  IADD3 R16, P1, R16, UR12, RZ ;  /* 0x0000000c10107c10 */ /* 0x000fe2000ff3e0ff */
[C---:B------:R-:W-:Y:S01]  /*3fb0*/  FMUL.FTZ R122, R129.reuse, R122 ;  /* 0x0000007a817a7220 */ /* 0x040fe20000410000 */
[----:B------:R-:W-:Y:S01]  /*3fc0*/  FMUL.FTZ R19, R129, R100 ;  /* 0x0000006481137220 */ /* 0x000fe20000410000 */
[--C-:B------:R-:W-:Y:S01]  /*3fd0*/  FFMA.FTZ R63, R128, R63, -R64.reuse ;  /* 0x0000003f803f7223 */ /* 0x100fe20000010840 */
[--C-:B------:R-:W-:Y:S01]  /*3fe0*/  FFMA.FTZ R77, R99, R77, -R64.reuse ;  /* 0x0000004d634d7223 */ /* 0x100fe20000010840 */
[--C-:B------:R-:W-:Y:S01]  /*3ff0*/  FFMA.FTZ R51, R130, R51, -R64.reuse ;  /* 0x0000003382337223 */ /* 0x100fe20000010840 */
[----:B------:R0:W-:Y:S01]  /*4000*/  STG.E.U16 desc[UR8][R34.64+0x2], R17 ;  /* 0x0000021122007986 */ /* 0x0001e2000c101508 */
[----:B------:R-:W-:Y:S01]  /*4010*/  F2FP.BF16.F32.PACK_AB R126, R3, R126 ;  /* 0x0000007e037e723e */ /* 0x000fe200000010ff */
[--C-:B------:R-:W-:Y:S01]  /*4020*/  FFMA.FTZ R37, R128, R37, -R64.reuse ;  /* 0x0000002580257223 */ /* 0x100fe20000010840 */
[----:B------:R-:W-:Y:S01]  /*4030*/  F2FP.BF16.F32.PACK_AB R124, R5, R124 ;  /* 0x0000007c057c723e */ /* 0x000fe200000010ff */
[-C--:B------:R-:W-:Y:S01]  /*4040*/  FFMA.FTZ R120, R120, -R65.reuse, R63 ;  /* 0x8000004178787223 */ /* 0x080fe2000001003f */
[----:B------:R-:W-:Y:S01]  /*4050*/  FFMA.FTZ R94, -R65, R94, R77 ;  /* 0x0000005e415e7223 */ /* 0x000fe2000001014d */
[----:B------:R-:W-:Y:S01]  /*4060*/  F2FP.BF16.F32.PACK_AB R122, R19, R122 ;  /* 0x0000007a137a723e */ /* 0x000fe200000010ff */
[----:B------:R-:W-:Y:S01]  /*4070*/  FFMA.FTZ R118, R118, -R65, R51 ;  /* 0x8000004176767223 */ /* 0x000fe20000010033 */
[----:B------:R-:W-:Y:S01]  /*4080*/  FFMA.FTZ R90, -R65, R90, R67 ;  /* 0x0000005a415a7223 */ /* 0x000fe20000010143 */
[--C-:B------:R-:W-:Y:S01]  /*4090*/  FFMA.FTZ R49, R128, R49, -R64.reuse ;  /* 0x0000003180317223 */ /* 0x100fe20000010840 */
[--C-:B------:R-:W-:Y:S01]  /*40a0*/  FFMA.FTZ R81, R99, R81, -R64.reuse ;  /* 0x0000005163517223 */ /* 0x100fe20000010840 */
[----:B------:R-:W-:Y:S01]  /*40b0*/  PRMT R3, R84, 0x7632, R3 ;  /* 0x0000763254037816 */ /* 0x000fe20000000003 */
[--C-:B------:R-:W-:Y:S01]  /*40c0*/  FFMA.FTZ R47, R130, R47, -R64.reuse ;  /* 0x0000002f822f7223 */ /* 0x100fe20000010840 */
[----:B0-----:R-:W-:Y:S01]  /*40d0*/  IADD3.X R17, R15, UR13, RZ, P1, !PT ;  /* 0x0000000d0f117c10 */ /* 0x001fe20008ffe4ff */
[--C-:B------:R-:W-:Y:S01]  /*40e0*/  FFMA.FTZ R45, R128, R45, -R64.reuse ;  /* 0x0000002d802d7223 */ /* 0x100fe20000010840 */
[----:B------:R-:W-:Y:S01]  /*40f0*/  IADD3 R14, P1, R14, UR12, RZ ;  /* 0x0000000c0e0e7c10 */ /* 0x000fe2000ff3e0ff */
[--C-:B------:R-:W-:Y:S01]  /*4100*/  FFMA.FTZ R85, R99, R85, -R64.reuse ;  /* 0x0000005563557223 */ /* 0x100fe20000010840 */
[----:B------:R-:W-:Y:S01]  /*4110*/  PRMT R5, R126, 0x7632, R5 ;  /* 0x000076327e057816 */ /* 0x000fe20000000005 */
[----:B------:R-:W-:Y:S01]  /*4120*/  FFMA.FTZ R43, R130, R43, -R64 ;  /* 0x0000002b822b7223 */ /* 0x000fe20000010840 */
[----:B------:R-:W-:Y:S01]  /*4130*/  PRMT R18, R124, 0x7632, R18 ;  /* 0x000076327c127816 */ /* 0x000fe20000000012 */
[----:B------:R-:W-:Y:S01]  /*4140*/  FFMA.FTZ R38, R38, -R65, R37 ;  /* 0x8000004126267223 */ /* 0x000fe20000010025 */
[----:B------:R-:W-:Y:S01]  /*4150*/  IADD3.X R15, R13, UR13, RZ, P1, !PT ;  /* 0x0000000d0d0f7c10 */ /* 0x000fe20008ffe4ff */
[C---:B------:R-:W-:Y:S01]  /*4160*/  FMUL.FTZ R120, R129.reuse, R120 ;  /* 0x0000007881787220 */ /* 0x040fe20000410000 */
[C---:B------:R-:W-:Y:S01]  /*4170*/  FMUL.FTZ R33, R129.reuse, R94 ;  /* 0x0000005e81217220 */ /* 0x040fe20000410000 */
[----:B------:R-:W-:Y:S01]  /*4180*/  PRMT R13, R122, 0x7632, R13 ;  /* 0x000076327a0d7816 */ /* 0x000fe2000000000d */
[--C-:B------:R-:W-:Y:S01]  /*4190*/  FFMA.FTZ R39, R130, R39, -R64.reuse ;  /* 0x0000002782277223 */ /* 0x100fe20000010840 */
[C---:B------:R-:W-:Y:S01]  /*41a0*/  FMUL.FTZ R118, R129.reuse, R118 ;  /* 0x0000007681767220 */ /* 0x040fe20000410000 */
[----:B------:R-:W-:Y:S01]  /*41b0*/  FMUL.FTZ R37, R129, R90 ;  /* 0x0000005a81257220 */ /* 0x000fe20000410000 */
[--C-:B------:R-:W-:Y:S01]  /*41c0*/  FFMA.FTZ R41, R128, R41, -R64.reuse ;  /* 0x0000002980297223 */ /* 0x100fe20000010840 */
[-C--:B------:R-:W-:Y:S01]  /*41d0*/  FFMA.FTZ R50, R50, -R65.reuse, R49 ;  /* 0x8000004132327223 */ /* 0x080fe20000010031 */
[C---:B------:R-:W-:Y:S01]  /*41e0*/  FFMA.FTZ R86, -R65.reuse, R86, R81 ;  /* 0x0000005641567223 */ /* 0x040fe20000010151 */
[----:B------:R-:W-:Y:S01]  /*41f0*/  IADD3 R12, P1, R12, UR12, RZ ;  /* 0x0000000c0c0c7c10 */ /* 0x000fe2000ff3e0ff */
[-C--:B------:R-:W-:Y:S01]  /*4200*/  FFMA.FTZ R48, R48, -R65.reuse, R47 ;  /* 0x8000004130307223 */ /* 0x080fe2000001002f */
[C---:B------:R-:W-:Y:S01]  /*4210*/  FFMA.FTZ R74, -R65.reuse, R74, R71 ;  /* 0x0000004a414a7223 */ /* 0x040fe20000010147 */
[-C--:B------:R-:W-:Y:S01]  /*4220*/  FFMA.FTZ R46, R46, -R65.reuse, R45 ;  /* 0x800000412e2e7223 */ /* 0x080fe2000001002d */
[----:B------:R-:W-:Y:S01]  /*4230*/  FFMA.FTZ R82, -R65, R82, R85 ;  /* 0x0000005241527223 */ /* 0x000fe20000010155 */
[----:B------:R-:W-:Y:S01]  /*4240*/  STG.E.U16 desc[UR8][R34.64], R110 ;  /* 0x0000006e22007986 */ /* 0x000fe2000c101508 */
[-C--:B------:R-:W-:Y:S01]  /*4250*/  FFMA.FTZ R44, R44, -R65.reuse, R43 ;  /* 0x800000412c2c7223 */ /* 0x080fe2000001002b */
[----:B------:R-:W-:Y:S01]  /*4260*/  FFMA.FTZ R40, R40, -R65, R39 ;  /* 0x8000004128287223 */ /* 0x000fe20000010027 */
[----:B------:R-:W-:Y:S01]  /*4270*/  F2FP.BF16.F32.PACK_AB R120, R33, R120 ;  /* 0x000000782178723e */ /* 0x000fe200000010ff */
[----:B------:R-:W-:Y:S01]  /*4280*/  STG.E.U16 desc[UR8][R34.64+0x4], R84 ;  /* 0x0000045422007986 */ /* 0x000fe2000c101508 */
[--C-:B------:R-:W-:Y:S01]  /*4290*/  FFMA.FTZ R89, R99, R89, -R64.reuse ;  /* 0x0000005963597223 */ /* 0x100fe20000010840 */
[----:B------:R-:W-:Y:S01]  /*42a0*/  FFMA.FTZ R42, R42, -R65, R41 ;  /* 0x800000412a2a7223 */ /* 0x000fe20000010029 */
[C---:B------:R-:W-:Y:S01]  /*42b0*/  FMUL.FTZ R50, R129.reuse, R50 ;  /* 0x0000003281327220 */ /* 0x040fe20000410000 */
[----:B------:R0:W-:Y:S01]  /*42c0*/  STG.E.U16 desc[UR8][R34.64+0x6], R3 ;  /* 0x0000060322007986 */ /* 0x0001e2000c101508 */
[----:B------:R-:W-:Y:S01]  /*42d0*/  FMUL.FTZ R39, R129, R86 ;  /* 0x0000005681277220 */ /* 0x000fe20000410000 */
[----:B------:R-:W-:Y:S01]  /*42e0*/  F2FP.BF16.F32.PACK_AB R118, R37, R118 ;  /* 0x000000762576723e */ /* 0x000fe200000010ff */
[--C-:B------:R-:W-:Y:S01]  /*42f0*/  FFMA.FTZ R93, R99, R93, -R64.reuse ;  /* 0x0000005d635d7223 */ /* 0x100fe20000010840 */
[----:B------:R-:W-:Y:S01]  /*4300*/  STG.E.U16 desc[UR8][R16.64], R126 ;  /* 0x0000007e10007986 */ /* 0x000fe2000c101508 */
[C---:B------:R-:W-:Y:S01]  /*4310*/  FMUL.FTZ R48, R129.reuse, R48 ;  /* 0x0000003081307220 */ /* 0x040fe20000410000 */
[C---:B------:R-:W-:Y:S01]  /*4320*/  FMUL.FTZ R41, R129.reuse, R74 ;  /* 0x0000004a81297220 */ /* 0x040fe20000410000 */
[C---:B------:R-:W-:Y:S01]  /*4330*/  FMUL.FTZ R46, R129.reuse, R46 ;  /* 0x0000002e812e7220 */ /* 0x040fe20000410000 */
[----:B------:R1:W-:Y:S01]  /*4340*/  STG.E.U16 desc[UR8][R16.64+0x2], R5 ;  /* 0x0000020510007986 */ /* 0x0003e2000c101508 */
[C---:B------:R-:W-:Y:S01]  /*4350*/  FMUL.FTZ R43, R129.reuse, R82 ;  /* 0x00000052812b7220 */ /* 0x040fe20000410000 */
[C---:B------:R-:W-:Y:S01]  /*4360*/  FMUL.FTZ R44, R129.reuse, R44 ;  /* 0x0000002c812c7220 */ /* 0x040fe20000410000 */
[----:B------:R-:W-:Y:S01]  /*4370*/  FMUL.FTZ R45, R129, R76 ;  /* 0x0000004c812d7220 */ /* 0x000fe20000410000 */
[----:B------:R-:W-:Y:S01]  /*4380*/  STG.E.U16 desc[UR8][R16.64+0x4], R124 ;  /* 0x0000047c10007986 */ /* 0x000fe2000c101508 */
[----:B0-----:R-:W-:Y:S01]  /*4390*/  PRMT R3, R120, 0x7632, R3 ;  /* 0x0000763278037816 */ /* 0x001fe20000000003 */
[C---:B------:R-:W-:Y:S01]  /*43a0*/  FFMA.FTZ R70, -R65.reuse, R70, R89 ;  /* 0x0000004641467223 */ /* 0x040fe20000010159 */
[----:B------:R-:W-:Y:S01]  /*43b0*/  FFMA.FTZ R66, -R65, R66, R93 ;  /* 0x0000004241427223 */ /* 0x000fe2000001015d */
[----:B------:R-:W-:Y:S01]  /*43c0*/  STG.E.U16 desc[UR8][R16.64+0x6], R18 ;  /* 0x0000061210007986 */ /* 0x000fe2000c101508 */
[----:B------:R-:W-:Y:S01]  /*43d0*/  F2FP.BF16.F32.PACK_AB R50, R39, R50 ;  /* 0x000000322732723e */ /* 0x000fe200000010ff */
[----:B------:R-:W-:Y:S01]  /*43e0*/  FFMA.FTZ R64, R99, R97, -R64 ;  /* 0x0000006163407223 */ /* 0x000fe20000010840 */
[----:B------:R-:W-:Y:S01]  /*43f0*/  F2FP.BF16.F32.PACK_AB R48, R41, R48 ;  /* 0x000000302930723e */ /* 0x000fe200000010ff */
[----:B------:R0:W-:Y:S01]  /*4400*/  STG.E.U16 desc[UR8][R14.64+0x2], R13 ;  /* 0x0000020d0e007986 */ /* 0x0001e2000c101508 */
[----:B-1----:R-:W-:Y:S01]  /*4410*/  PRMT R5, R118, 0x7632, R5 ;  /* 0x0000763276057816 */ /* 0x002fe20000000005 */
[----:B------:R-:W-:Y:S01]  /*4420*/  FMUL.FTZ R42, R129, R42 ;  /* 0x0000002a812a7220 */ /* 0x000fe20000410000 */
[----:B------:R-:W-:Y:S01]  /*4430*/  F2FP.BF16.F32.PACK_AB R46, R43, R46 ;  /* 0x0000002e2b2e723e */ /* 0x000fe200000010ff */
[----:B------:R-:W-:Y:S01]  /*4440*/  FMUL.FTZ R47, R129, R70 ;  /* 0x00000046812f7220 */ /* 0x000fe20000410000 */
[----:B------:R-:W-:Y:S01]  /*4450*/  F2FP.BF16.F32.PACK_AB R44, R45, R44 ;  /* 0x0000002c2d2c723e */ /* 0x000fe200000010ff */
[----:B------:R-:W-:Y:S01]  /*4460*/  STG.E.U16 desc[UR8][R14.64], R122 ;  /* 0x0000007a0e007986 */ /* 0x000fe2000c101508 */
[C---:B------:R-:W-:Y:S01]  /*4470*/  FMUL.FTZ R40, R129.reuse, R40 ;  /* 0x0000002881287220 */ /* 0x040fe20000410000 */
[C---:B------:R-:W-:Y:S01]  /*4480*/  FMUL.FTZ R49, R129.reuse, R68 ;  /* 0x0000004481317220 */ /* 0x040fe20000410000 */
[C---:B------:R-:W-:Y:S01]  /*4490*/  FMUL.FTZ R38, R129.reuse, R38 ;  /* 0x0000002681267220 */ /* 0x040fe20000410000 */
[----:B------:R-:W-:Y:S01]  /*44a0*/  STG.E.U16 desc[UR8][R14.64+0x4], R120 ;  /* 0x000004780e007986 */ /* 0x000fe2000c101508 */
[----:B------:R-:W-:Y:S01]  /*44b0*/  FMUL.FTZ R51, R129, R66 ;  /* 0x0000004281337220 */ /* 0x000fe20000410000 */
[----:B0-----:R-:W-:Y:S01]  /*44c0*/  IADD3.X R13, R11, UR13, RZ, P1, !PT ;  /* 0x0000000d0b0d7c10 */ /* 0x001fe20008ffe4ff */
[----:B------:R-:W-:Y:S01]  /*44d0*/  FFMA.FTZ R62, -R65, R62, R64 ;  /* 0x0000003e413e7223 */ /* 0x000fe20000010140 */
[----:B------:R-:W-:Y:S01]  /*44e0*/  IADD3 R10, P1, R10, UR12, RZ ;  /* 0x0000000c0a0a7c10 */ /* 0x000fe2000ff3e0ff */
[----:B------:R0:W-:Y:S01]  /*44f0*/  STG.E.U16 desc[UR8][R14.64+0x6], R3 ;  /* 0x000006030e007986 */ /* 0x0001e2000c101508 */
[----:B------:R-:W-:Y:S01]  /*4500*/  F2FP.BF16.F32.PACK_AB R42, R47, R42 ;  /* 0x0000002a2f2a723e */ /* 0x000fe200000010ff */
[----:B------:R-:W-:Y:S01]  /*4510*/  FMUL.FTZ R36, R129, R36 ;  /* 0x0000002481247220 */ /* 0x000fe20000410000 */
[----:B------:R-:W-:Y:S01]  /*4520*/  IADD3.X R11, R9, UR13, RZ, P1, !PT ;  /* 0x0000000d090b7c10 */ /* 0x000fe20008ffe4ff */
[----:B------:R1:W-:Y:S01]  /*4530*/  STG.E.U16 desc[UR8][R12.64+0x2], R5 ;  /* 0x000002050c007986 */ /* 0x0003e2000c101508 */
[----:B------:R-:W-:Y:S01]  /*4540*/  IADD3 R8, P1, R8, UR12, RZ ;  /* 0x0000000c08087c10 */ /* 0x000fe2000ff3e0ff */
[C---:B------:R-:W-:Y:S01]  /*4550*/  FMUL.FTZ R53, R129.reuse, R72 ;  /* 0x0000004881357220 */ /* 0x040fe20000410000 */
[----:B------:R-:W-:Y:S01]  /*4560*/  FMUL.FTZ R30, R129, R30 ;  /* 0x0000001e811e7220 */ /* 0x000fe20000410000 */
[----:B------:R-:W-:Y:S01]  /*4570*/  STG.E.U16 desc[UR8][R12.64], R118 ;  /* 0x000000760c007986 */ /* 0x000fe2000c101508 */
[----:B------:R-:W-:Y:S01]  /*4580*/  IADD3.X R9, R7, UR13, RZ, P1, !PT ;  /* 0x0000000d07097c10 */ /* 0x000fe20008ffe4ff */
[----:B------:R-:W-:Y:S01]  /*4590*/  FMUL.FTZ R129, R129, R62 ;  /* 0x0000003e81817220 */ /* 0x000fe20000410000 */
[----:B------:R-:W-:Y:S01]  /*45a0*/  PRMT R7, R44, 0x7632, R7 ;  /* 0x000076322c077816 */ /* 0x000fe20000000007 */
[----:B------:R-:W-:Y:S01]  /*45b0*/  STG.E.U16 desc[UR8][R12.64+0x4], R50 ;  /* 0x000004320c007986 */ /* 0x000fe2000c101508 */
[----:B0-----:R-:W-:-:S02]  /*45c0*/  PRMT R15, R50, 0x7632, R15 ;  /* 0x00007632320f7816 */ /* 0x001fc4000000000f */
[----:B------:R-:W-:Y:S02]  /*45d0*/  PRMT R3, R48, 0x7632, R3 ;  /* 0x0000763230037816 */ /* 0x000fe40000000003 */
[----:B-1----:R-:W-:Y:S01]  /*45e0*/  PRMT R5, R46, 0x7632, R5 ;  /* 0x000076322e057816 */ /* 0x002fe20000000005 */
[----:B------:R-:W-:Y:S01]  /*45f0*/  STG.E.U16 desc[UR8][R12.64+0x6], R15 ;  /* 0x0000060f0c007986 */ /* 0x000fe2000c101508 */
[----:B------:R-:W-:Y:S02]  /*4600*/  IADD3 R6, P1, R6, UR12, RZ ;  /* 0x0000000c06067c10 */ /* 0x000fe4000ff3e0ff */
[----:B------:R-:W-:Y:S01]  /*4610*/  F2FP.BF16.F32.PACK_AB R40, R49, R40 ;  /* 0x000000283128723e */ /* 0x000fe200000010ff */
[----:B------:R-:W-:Y:S01]  /*4620*/  STG.E.U16 desc[UR8][R10.64], R48 ;  /* 0x000000300a007986 */ /* 0x000fe2000c101508 */
[----:B------:R-:W-:Y:S02]  /*4630*/  F2FP.BF16.F32.PACK_AB R38, R51, R38 ;  /* 0x000000263326723e */ /* 0x000fe400000010ff */
[----:B------:R-:W-:Y:S01]  /*4640*/  F2FP.BF16.F32.PACK_AB R36, R53, R36 ;  /* 0x000000243524723e */ /* 0x000fe200000010ff */
[----:B------:R0:W-:Y:S01]  /*4650*/  STG.E.U16 desc[UR8][R10.64+0x2], R3 ;  /* 0x000002030a007986 */ /* 0x0001e2000c101508 */
[----:B------:R-:W-:-:S03]  /*4660*/  F2FP.BF16.F32.PACK_AB R30, R129, R30 ;  /* 0x0000001e811e723e */ /* 0x000fc600000010ff */
[----:B------:R-:W-:Y:S04]  /*4670*/  STG.E.U16 desc[UR8][R10.64+0x4], R46 ;  /* 0x0000042e0a007986 */ /* 0x000fe8000c101508 */
[----:B------:R1:W-:Y:S04]  /*4680*/  STG.E.U16 desc[UR8][R10.64+0x6], R5 ;  /* 0x000006050a007986 */ /* 0x0003e8000c101508 */
[----:B------:R2:W-:Y:S01]  /*4690*/  STG.E.U16 desc[UR8][R8.64+0x2], R7 ;  /* 0x0000020708007986 */ /* 0x0005e2000c101508 */
[----:B0-----:R-:W-:-:S03]  /*46a0*/  PRMT R3, R42, 0x7632, R3 ;  /* 0x000076322a037816 */ /* 0x001fc60000000003 */
[----:B------:R-:W-:Y:S01]  /*46b0*/  STG.E.U16 desc[UR8][R8.64], R44 ;  /* 0x0000002c08007986 */ /* 0x000fe2000c101508 */
[----:B-1----:R-:W-:-:S03]  /*46c0*/  PRMT R5, R38, 0x7632, R5 ;  /* 0x0000763226057816 */ /* 0x002fc60000000005 */
[----:B------:R-:W-:Y:S01]  /*46d0*/  STG.E.U16 desc[UR8][R8.64+0x4], R42 ;  /* 0x0000042a08007986 */ /* 0x000fe2000c101508 */
[----:B--2---:R-:W-:-:S03]  /*46e0*/  IADD3.X R7, R4, UR13, RZ, P1, !PT ;  /* 0x0000000d04077c10 */ /* 0x004fc60008ffe4ff */
[----:B------:R0:W-:Y:S01]  /*46f0*/  STG.E.U16 desc[UR8][R8.64+0x6], R3 ;  /* 0x0000060308007986 */ /* 0x0001e2000c101508 */
[----:B------:R-:W-:Y:S02]  /*4700*/  PRMT R4, R40, 0x7632, R4 ;  /* 0x0000763228047816 */ /* 0x000fe40000000004 */
[----:B------:R-:W-:Y:S01]  /*4710*/  IADD3 R2, P1, R2, UR12, RZ ;  /* 0x0000000c02027c10 */ /* 0x000fe2000ff3e0ff */
[----:B------:R-:W-:Y:S04]  /*4720*/  STG.E.U16 desc[UR8][R6.64], R40 ;  /* 0x0000002806007986 */ /* 0x000fe8000c101508 */
[----:B------:R-:W-:Y:S04]  /*4730*/  STG.E.U16 desc[UR8][R6.64+0x2], R4 ;  /* 0x0000020406007986 */ /* 0x000fe8000c101508 */
[----:B------:R-:W-:Y:S01]  /*4740*/  STG.E.U16 desc[UR8][R6.64+0x4], R38 ;  /* 0x0000042606007986 */ /* 0x000fe2000c101508 */
[----:B0-----:R-:W-:-:S02]  /*4750*/  IADD3.X R3, R0, UR13, RZ, P1, !PT ;  /* 0x0000000d00037c10 */ /* 0x001fc40008ffe4ff */
[----:B------:R-:W-:Y:S01]  /*4760*/  PRMT R0, R36, 0x7632, R0 ;  /* 0x0000763224007816 */ /* 0x000fe20000000000 */
[----:B------:R0:W-:Y:S01]  /*4770*/  STG.E.U16 desc[UR8][R6.64+0x6], R5 ;  /* 0x0000060506007986 */ /* 0x0001e2000c101508 */
[----:B------:R-:W-:-:S03]  /*4780*/  PRMT R8, R30, 0x7632, R8 ;  /* 0x000076321e087816 */ /* 0x000fc60000000008 */
[----:B------:R1:W-:Y:S04]  /*4790*/  STG.E.U16 desc[UR8][R2.64], R36 ;  /* 0x0000002402007986 */ /* 0x0003e8000c101508 */
[----:B------:R1:W-:Y:S01]  /*47a0*/  STG.E.U16 desc[UR8][R2.64+0x2], R0 ;  /* 0x0000020002007986 */ /* 0x0003e2000c101508 */
[----:B0-----:R-:W-:-:S03]  /*47b0*/  PRMT R7, R30, 0x7610, R7 ;  /* 0x000076101e077816 */ /* 0x001fc60000000007 */
[----:B------:R1:W-:Y:S01]  /*47c0*/  STG.E.U16 desc[UR8][R2.64+0x6], R8 ;  /* 0x0000060802007986 */ /* 0x0003e2000c101508 */
[----:B------:R-:W-:-:S03]  /*47d0*/  IMAD.MOV.U32 R30, RZ, RZ, R131 ;  /* 0x000000ffff1e7224 */ /* 0x000fc600078e0083 */
[----:B------:R1:W-:Y:S01]  /*47e0*/  STG.E.U16 desc[UR8][R2.64+0x4], R7 ;  /* 0x0000040702007986 */ /* 0x0003e2000c101508 */
[----:B------:R-:W-:Y:S05]  /*47f0*/  @!P0 BRA `(.L_x_304) ;  /* 0xffffffbc00448947 */ /* 0x000fea000383ffff */
.L_x_292:
[C---:B-1----:R-:W-:Y:S02]  /*4800*/  LOP3.LUT R7, R32.reuse, 0x7, RZ, 0xc0, !PT ;  /* 0x0000000720077812 */ /* 0x042fe400078ec0ff */
[----:B------:R-:W-:-:S03]  /*4810*/  LOP3.LUT R32, R32, 0x7fffff8, RZ, 0xc0, !PT ;  /* 0x07fffff820207812 */ /* 0x000fc600078ec0ff */
[----:B------:R-:W-:Y:S01]  /*4820*/  IMAD R7, R7, 0x140, RZ ;  /* 0x0000014007077824 */ /* 0x000fe200078e02ff */
[----:B------:R-:W-:-:S04]  /*4830*/  IADD3 R32, R32, R31, RZ ;  /* 0x0000001f20207210 */ /* 0x000fc80007ffe0ff */
[----:B------:R-:W-:Y:S01]  /*4840*/  LEA R23, R32, R7, 0x5 ;  /* 0x0000000720177211 */ /* 0x000fe200078e28ff */
[----:B------:R-:W-:-:S05]  /*4850*/  VIADD R7, R7, 0x140 ;  /* 0x0000014007077836 */ /* 0x000fca0000000000 */
[----:B------:R-:W-:-:S13]  /*4860*/  ISETP.GE.AND P0, PT, R23, R7, PT ;  /* 0x000000071700720c */ /* 0x000fda0003f06270 */
[----:B------:R-:W-:Y:S05]  /*4870*/  @P0 EXIT ;  /* 0x000000000000094d */ /* 0x000fea0003800000 */
[----:B------:R-:W0:Y:S01]  /*4880*/  LDC.64 R20, c[0x0][0x258] ;  /* 0x00009600ff147b82 */ /* 0x000e220000000a00 */
[----:B------:R-:W1:Y:S01]  /*4890*/  S2R R6, SR_TID.X ;  /* 0x0000000000067919 */ /* 0x000e620000002100 */
[----:B------:R-:W-:-:S06]  /*48a0*/  UMOV UR4, 0x400 ;  /* 0x0000040000047882 */ /* 0x000fcc0000000000 */
[----:B------:R-:W2:Y:S01]  /*48b0*/  S2UR UR5, SR_CgaCtaId ;  /* 0x00000000000579c3 */ /* 0x000ea20000008800 */
[----:B0-----:R-:W-:Y:S02]  /*48c0*/  LOP3.LUT R3, RZ, R20, RZ, 0x33, !PT ;  /* 0x00000014ff037212 */ /* 0x001fe400078e33ff */
[----:B------:R-:W-:Y:S02]  /*48d0*/  LOP3.LUT R0, RZ, R21, RZ, 0x33, !PT ;  /* 0x00000015ff007212 */ /* 0x000fe400078e33ff */
[----:B------:R-:W-:-:S04]  /*48e0*/  ISETP.GT.U32.AND P0, PT, R3, -0x3, PT ;  /* 0xfffffffd0300780c */ /* 0x000fc80003f04070 */
[C---:B------:R-:W-:Y:S01]  /*48f0*/  ISETP.GT.AND.EX P0, PT, R0.reuse, -0x1, PT, P0 ;  /* 0xffffffff0000780c */ /* 0x040fe20003f04300 */
[----:B--2---:R-:W-:Y:S01]  /*4900*/  ULEA UR6, UR5, UR4, 0x18 ;  /* 0x0000000405067291 */ /* 0x004fe2000f8ec03f */
[----:B-1----:R-:W-:Y:S02]  /*4910*/  SHF.R.U32.HI R5, RZ, 0x5, R6 ;  /* 0x00000005ff057819 */ /* 0x002fe40000011606 */
[----:B------:R-:W-:Y:S01]  /*4920*/  SEL R3, R3, 0xfffffffd, P0 ;  /* 0xfffffffd03037807 */ /* 0x000fe20000000000 */
[----:B------:R-:W-:Y:S01]  /*4930*/  ULDC.64 UR4, c[0x0][0x260] ;  /* 0x0000980000047ab9 */ /* 0x000fe20000000a00 */
[----:B------:R-:W-:Y:S01]  /*4940*/  SEL R0, R0, 0xffffffff, P0 ;  /* 0xffffffff00007807 */ /* 0x000fe20000000000 */
[----:B------:R-:W-:Y:S01]  /*4950*/  IMAD.SHL.U32 R11, R5, 0x2, RZ ;  /* 0x00000002050b7824 */ /* 0x000fe200078e00ff */
[C---:B------:R-:W-:Y:S01]  /*4960*/  SHF.L.U32 R4, R3.reuse, 0x3, RZ ;  /* 0x0000000303047819 */ /* 0x040fe200000006ff */
[----:B------:R-:W-:Y:S01]  /*4970*/  UIADD3 UR4, UP0, UR4, 0x66000, URZ ;  /* 0x0006600004047890 */ /* 0x000fe2000ff1e03f */
[----:B------:R-:W-:-:S02]  /*4980*/  SHF.L.U64.HI R3, R3, 0x3, R0 ;  /* 0x0000000303037819 */ /* 0x000fc40000010200 */
[----:B------:R-:W-:Y:S01]  /*4990*/  MOV R0, 0xffffffff ;  /* 0xffffffff00007802 */ /* 0x000fe20000000f00 */
[----:B------:R-:W-:Y:S01]  /*49a0*/  UIADD3.X UR5, URZ, UR5, URZ, UP0, !UPT ;  /* 0x000000053f057290 */ /* 0x000fe200087fe43f */
[----:B------:R-:W-:Y:S02]  /*49b0*/  IADD3 R4, P0, P1, -R4, -0x9, -R5 ;  /* 0xfffffff704047810 */ /* 0x000fe4000791e905 */
[----:B------:R-:W-:Y:S02]  /*49c0*/  SHF.R.U32.HI R2, RZ, 0x4, R6 ;  /* 0x00000004ff027819 */ /* 0x000fe40000011606 */
[----:B------:R-:W-:Y:S02]  /*49d0*/  IADD3.X R3, ~R3, -0x1, R0, P0, P1 ;  /* 0xffffffff03037810 */ /* 0x000fe400007e2500 */
[----:B------:R-:W-:Y:S02]  /*49e0*/  IADD3 R0, R2, 0x14, RZ ;  /* 0x0000001402007810 */ /* 0x000fe40007ffe0ff */
[----:B------:R-:W-:Y:S01]  /*49f0*/  LEA R10, R5, UR6, 0x7 ;  /* 0x00000006050a7c11 */ /* 0x000fe2000f8e38ff */
[----:B------:R-:W-:Y:S01]  /*4a00*/  IMAD.WIDE.U32 R8, R3, -0x33333333, RZ ;  /* 0xcccccccd03087825 */ /* 0x000fe200078e00ff */
[----:B------:R-:W-:-:S02]  /*4a10*/  LOP3.LUT R11, R11, 0x1f, R6, 0x78, !PT ;  /* 0x0000001f0b0b7812 */ /* 0x000fc400078e7806 */
[----:B------:R-:W-:Y:S02]  /*4a20*/  LOP3.LUT R14, RZ, R2, RZ, 0x33, !PT ;  /* 0x00000002ff0e7212 */ /* 0x000fe400078e33ff */
[----:B------:R-:W-:Y:S01]  /*4a30*/  IADD3 R39, P2, R5, 0x1e, RZ ;  /* 0x0000001e05277810 */ /* 0x000fe20007f5e0ff */
[----:B------:R-:W-:Y:S01]  /*4a40*/  IMAD.WIDE.U32 R12, P0, R4, -0x33333334, R8 ;  /* 0xcccccccc040c7825 */ /* 0x000fe20007800008 */
[----:B------:R-:W-:Y:S02]  /*4a50*/  VIMNMX.U32 R9, R0, 0x20, !PT ;  /* 0x0000002000097848 */ /* 0x000fe40007fe0000 */
[----:B------:R-:W-:Y:S01]  /*4a60*/  LEA R8, R11, R10, 0x2 ;  /* 0x0000000a0b087211 */ /* 0x000fe200078e10ff */
[----:B------:R-:W-:Y:S01]  /*4a70*/  IMAD.WIDE.U32 R10, R4, -0x33333333, RZ ;  /* 0xcccccccd040a7825 */ /* 0x000fe200078e00ff */
[----:B------:R-:W-:Y:S02]  /*4a80*/  IADD3 R9, R9, R14, RZ ;  /* 0x0000000e09097210 */ /* 0x000fe40007ffe0ff */
[C---:B------:R-:W-:Y:S01]  /*4a90*/  SHF.L.U32 R10, R6.reuse, 0x7, RZ ;  /* 0x00000007060a7819 */ /* 0x040fe200000006ff */
[----:B------:R-:W-:Y:S01]  /*4aa0*/  IMAD.SHL.U32 R14, R6, 0x2, RZ ;  /* 0x00000002060e7824 */ /* 0x000fe200078e00ff */
[----:B------:R-:W-:Y:S01]  /*4ab0*/  IADD3 RZ, P1, R11, R12, RZ ;  /* 0x0000000c0bff7210 */ /* 0x000fe20007f3e0ff */
[----:B------:R-:W-:Y:S01]  /*4ac0*/  IMAD.X R17, RZ, RZ, RZ, P0 ;  /* 0x000000ffff117224 */ /* 0x000fe200000e06ff */
[----:B------:R-:W-:-:S02]  /*4ad0*/  LOP3.LUT R12, R10, 0x780, RZ, 0xc0, !PT ;  /* 0x000007800a0c7812 */ /* 0x000fc400078ec0ff */
[----:B------:R-:W-:Y:S02]  /*4ae0*/  LOP3.LUT R11, R14, 0x1e, RZ, 0xc0, !PT ;  /* 0x0000001e0e0b7812 */ /* 0x000fe400078ec0ff */
[----:B------:R-:W-:Y:S01]  /*4af0*/  MOV R16, R13 ;  /* 0x0000000d00107202 */ /* 0x000fe20000000f00 */
[----:B------:R-:W-:Y:S01]  /*4b00*/  VIADD R19, R12, UR6 ;  /* 0x000000060c137c36 */ /* 0x000fe20008000000 */
[----:B------:R-:W-:Y:S02]  /*4b10*/  LOP3.LUT R14, R0, R11, RZ, 0x3c, !PT ;  /* 0x0000000b000e7212 */ /* 0x000fe400078e3cff */
[----:B------:R-:W-:Y:S01]  /*4b20*/  ISETP.LT.U32.AND P0, PT, R20, 0x2, PT ;  /* 0x000000021400780c */ /* 0x000fe20003f01070 */
[----:B------:R-:W-:Y:S01]  /*4b30*/  IMAD.WIDE.U32.X R16, R3, -0x33333334, R16, P1 ;  /* 0xcccccccc03107825 */ /* 0x000fe200008e0410 */
[----:B------:R-:W-:Y:S02]  /*4b40*/  LEA R13, R14, R19, 0x2 ;  /* 0x000000130e0d7211 */ /* 0x000fe400078e10ff */
[----:B------:R-:W-:Y:S01]  /*4b50*/  IADD3 R10, R2, 0x28, RZ ;  /* 0x00000028020a7810 */ /* 0x000fe20007ffe0ff */
[----:B------:R-:W-:Y:S01]  /*4b60*/  IMAD.WIDE.U32 R14, R9, -0x33333333, RZ ;  /* 0xcccccccd090e7825 */ /* 0x000fe200078e00ff */
[----:B------:R-:W-:-:S02]  /*4b70*/  ISETP.LT.AND.EX P0, PT, R21, RZ, PT, P0 ;  /* 0x000000ff1500720c */ /* 0x000fc40003f01300 */
[----:B------:R-:W-:Y:S02]  /*4b80*/  SHF.R.U64 R24, R16, 0x3, R17 ;  /* 0x0000000310187819 */ /* 0x000fe40000001211 */
[-C--:B------:R-:W-:Y:S02]  /*4b90*/  LOP3.LUT R18, R10, R11.reuse, RZ, 0x3c, !PT ;  /* 0x0000000b0a127212 */ /* 0x080fe400078e3cff */
[----:B------:R-:W-:Y:S02]  /*4ba0*/  LEA.HI R25, R15, 0x1, RZ, 0x1c ;  /* 0x000000010f197811 */ /* 0x000fe400078fe0ff */
[----:B------:R-:W-:Y:S01]  /*4bb0*/  SEL R16, R20, 0x2, P0 ;  /* 0x0000000214107807 */ /* 0x000fe20000000000 */
[----:B------:R-:W-:Y:S01]  /*4bc0*/  IMAD R14, R18, 0x4, R19 ;  /* 0x00000004120e7824 */ /* 0x000fe200078e0213 */
[----:B------:R-:W-:Y:S02]  /*4bd0*/  LOP3.LUT R12, R2, R11, RZ, 0x3c, !PT ;  /* 0x0000000b020c7212 */ /* 0x000fe400078e3cff */
[----:B------:R-:W-:-:S02]  /*4be0*/  SEL R15, R21, RZ, P0 ;  /* 0x000000ff150f7207 */ /* 0x000fc40000000000 */
[C---:B------:R-:W-:Y:S02]  /*4bf0*/  IADD3 R20, P1, R5.reuse, 0x14, RZ ;  /* 0x0000001405147810 */ /* 0x040fe40007f3e0ff */
[----:B------:R-:W-:Y:S02]  /*4c00*/  IADD3 R21, P0, R5, 0xa, RZ ;  /* 0x0000000a05157810 */ /* 0x000fe40007f1e0ff */
[----:B------:R-:W-:Y:S01]  /*4c10*/  IADD3 R24, R24, 0x1, RZ ;  /* 0x0000000118187810 */ /* 0x000fe20007ffe0ff */
[----:B------:R-:W-:Y:S01]  /*4c20*/  IMAD.X R17, RZ, RZ, RZ, P1 ;  /* 0x000000ffff117224 */ /* 0x000fe200008e06ff */
[----:B------:R-:W-:Y:S02]  /*4c30*/  LEA R12, R12, R19, 0x2 ;  /* 0x000000130c0c7211 */ /* 0x000fe400078e10ff */
[C---:B------:R-:W-:Y:S01]  /*4c40*/  SHF.L.U64.HI R15, R16.reuse, 0x3, R15 ;  /* 0x00000003100f7819 */ /* 0x040fe2000001020f */
[----:B------:R-:W-:Y:S01]  /*4c50*/  IMAD.SHL.U32 R16, R16, 0x8, RZ ;  /* 0x0000000810107824 */ /* 0x000fe200078e00ff */
[----:B------:R-:W-:-:S02]  /*4c60*/  LOP3.LUT R22, R6, 0x1f, RZ, 0xc0, !PT ;  /* 0x0000001f06167812 */ /* 0x000fc400078ec0ff */
[----:B------:R-:W-:Y:S02]  /*4c70*/  LOP3.LUT R40, R6, 0xf, RZ, 0xc0, !PT ;  /* 0x0000000f06287812 */ /* 0x000fe400078ec0ff */
[----:B------:R-:W-:Y:S02]  /*4c80*/  IADD3 R19, R2, 0x3c, RZ ;  /* 0x0000003c02137810 */ /* 0x000fe40007ffe0ff */
[----:B------:R-:W-:Y:S02]  /*4c90*/  IADD3.X R18, RZ, RZ, RZ, P0, !PT ;  /* 0x000000ffff127210 */ /* 0x000fe400007fe4ff */
[----:B------:R-:W-:Y:S02]  /*4ca0*/  IADD3.X R38, RZ, RZ, RZ, P2, !PT ;  /* 0x000000ffff267210 */ /* 0x000fe400017fe4ff */
[----:B------:R-:W-:Y:S02]  /*4cb0*/  LOP3.LUT R25, R25, 0x3, RZ, 0xc0, !PT ;  /* 0x0000000319197812 */ /* 0x000fe400078ec0ff */
[----:B------:R-:W-:-:S07]  /*4cc0*/  LOP3.LUT R24, R24, 0x3, RZ, 0xc0, !PT ;  /* 0x0000000318187812 */ /* 0x000fce00078ec0ff */
.L_x_321:
[----:B------:R-:W-:Y:S01]  /*4cd0*/  ISETP.GT.U32.AND P0, PT, R16, R5, PT ;  /* 0x000000051000720c */ /* 0x000fe20003f04070 */
[----:B------:R-:W-:Y:S01]  /*4ce0*/  BSSY B0, `(.L_x_305) ;  /* 0x00000a5000007945 */ /* 0x000fe20003800000 */
[----:B01234-:R-:W-:Y:S02]  /*4cf0*/  CS2R R30, SRZ ;  /* 0x00000000001e7805 */ /* 0x01ffe4000001ff00 */
[----:B------:R-:W-:-:S13]  /*4d00*/  ISETP.GT.AND.EX P0, PT, R15, RZ, PT, P0 ;  /* 0x000000ff0f00720c */ /* 0x000fda0003f04300 */
[----:B------:R-:W-:Y:S05]  /*4d10*/  @!P0 BRA `(.L_x_306) ;  /* 0x0000000800848947 */ /* 0x000fea0003800000 */
[----:B------:R-:W-:Y:S01]  /*4d20*/  ISETP.NE.U32.AND P1, PT, R24, RZ, PT ;  /* 0x000000ff1800720c */ /* 0x000fe20003f25070 */
[----:B------:R-:W-:Y:S01]  /*4d30*/  BSSY B1, `(.L_x_307) ;  /* 0x0000022000017945 */ /* 0x000fe20003800000 */
[----:B------:R-:W-:Y:S01]  /*4d40*/  ISETP.GE.U32.AND P0, PT, R4, 0x1e, PT ;  /* 0x0000001e0400780c */ /* 0x000fe20003f06070 */
[----:B------:R-:W-:Y:S01]  /*4d50*/  HFMA2.MMA R68, -RZ, RZ, 0, 0 ;  /* 0x00000000ff447435 */ /* 0x000fe200000001ff */
[----:B------:R-:W-:Y:S02]  /*4d60*/  ISETP.NE.AND.EX P1, PT, RZ, RZ, PT, P1 ;  /* 0x000000ffff00720c */ /* 0x000fe40003f25310 */
[----:B------:R-:W-:Y:S02]  /*4d70*/  CS2R R30, SRZ ;  /* 0x00000000001e7805 */ /* 0x000fe4000001ff00 */
        /* <DEDUP_REMOVED lines=29> */
.L_x_308:
[----:B------:R-:W-:Y:S05]  /*4f50*/  BSYNC B1 ;  /* 0x0000000000017941 */ /* 0x000fea0003800000 */
.L_x_307:
[----:B------:R-:W-:Y:S05]  /*4f60*/  @!P0 BRA `(.L_x_306) ;  /* 0x0000000400f08947 */ /* 0x000fea0003800000 */
[C---:B------:R-:W-:Y:S01]  /*4f70*/  SHF.L.U64.HI R29, R26.reuse, 0x1, R27 ;  /* 0x000000011a1d7819 */ /* 0x040fe2000001021b */
[----:B------:R-:W-:Y:S01]  /*4f80*/  IMAD.SHL.U32 R28, R26, 0x2, RZ ;  /* 0x000000021a1c7824 */ /* 0x000fe200078e00ff */
[C---:B------:R-:W-:Y:S01]  /*4f90*/  IADD3 R26, P0, -R67.reuse, R16, RZ ;  /* 0x00000010431a7210 */ /* 0x040fe20007f1e1ff */
[----:B------:R-:W-:Y:S01]  /*4fa0*/  IMAD R27, R68, 0x1400, RZ ;  /* 0x00001400441b7824 */ /* 0x000fe200078e02ff */
[----:B------:R-:W-:Y:S01]  /*4fb0*/  BSSY B1, `(.L_x_309) ;  /* 0x0000044000017945 */ /* 0x000fe20003800000 */
[----:B------:R-:W-:Y:S01]  /*4fc0*/  IMAD.WIDE.U32 R28, R67, 0x1400, R28 ;  /* 0x00001400431c7825 */ /* 0x000fe200078e001c */
[----:B------:R-:W-:Y:S02]  /*4fd0*/  ISETP.GT.U32.AND P1, PT, R26, 0x78, PT ;  /* 0x000000781a00780c */ /* 0x000fe40003f24070 */
[----:B------:R-:W-:Y:S02]  /*4fe0*/  IADD3.X R32, ~R68, R15, RZ, P0, !PT ;  /* 0x0000000f44207210 */ /* 0x000fe400007fe5ff */
[----:B------:R-:W-:-:S02]  /*4ff0*/  IADD3 R27, R29, R27, RZ ;  /* 0x0000001b1d1b7210 */ /* 0x000fc40007ffe0ff */
[----:B------:R-:W-:Y:S02]  /*5000*/  ISETP.GT.AND.EX P1, PT, R32, RZ, PT, P1 ;  /* 0x000000ff2000720c */ /* 0x000fe40003f24310 */
[----:B------:R-:W-:-:S04]  /*5010*/  LEA R26, P0, R28, UR4, 0x2 ;  /* 0x000000041c1a7c11 */ /* 0x000fc8000f8010ff */
[----:B------:R-:W-:Y:S02]  /*5020*/  LEA.HI.X R27, R28, UR5, R27, 0x2, P0 ;  /* 0x000000051c1b7c11 */ /* 0x000fe400080f141b */
[----:B------:R-:W-:-:S05]  /*5030*/  PLOP3.LUT P0, PT, PT, PT, PT, 0x80, 0x0 ;  /* 0x000000000000781c */ /* 0x000fca0003f0f070 */
[----:B------:R-:W-:Y:S08]  /*5040*/  @!P1 BRA `(.L_x_310) ;  /* 0x0000000000e89947 */ /* 0x000ff00003800000 */
[----:B------:R-:W-:Y:S02]  /*5050*/  IADD3 R41, P1, R16, -0x78, RZ ;  /* 0xffffff8810297810 */ /* 0x000fe40007f3e0ff */
[----:B------:R-:W-:Y:S02]  /*5060*/  PLOP3.LUT P0, PT, PT, PT, PT, 0x8, 0x0 ;  /* 0x000000000000781c */ /* 0x000fe40003f0e170 */
[----:B------:R-:W-:-:S11]  /*5070*/  IADD3.X R66, R15, -0x1, RZ, P1, !PT ;  /* 0xffffffff0f427810 */ /* 0x000fd60000ffe4ff */
.L_x_311:
        /* <DEDUP_REMOVED lines=55> */
.L_x_310:
[----:B------:R-:W-:Y:S05]  /*53f0*/  BSYNC B1 ;  /* 0x0000000000017941 */ /* 0x000fea0003800000 */
.L_x_309:
        /* <DEDUP_REMOVED lines=17> */
[----:B0-----:R-:W-:-:S05]  /*5510*/  IADD3 R26, P1, R26, 0x190000, RZ ;  /* 0x001900001a1a7810 */ /* 0x001fca0007f3e0ff */
        /* <DEDUP_REMOVED lines=17> */
.L_x_313:
[----:B------:R-:W-:Y:S05]  /*5630*/  BSYNC B1 ;  /* 0x0000000000017941 */ /* 0x000fea0003800000 */
.L_x_312:
        /* <DEDUP_REMOVED lines=15> */
.L_x_306:
[----:B------:R-:W-:Y:S05]  /*5730*/  BSYNC B0 ;  /* 0x0000000000007941 */ /* 0x000fea0003800000 */
.L_x_305:
[----:B------:R-:W-:Y:S01]  /*5740*/  ISETP.GT.U32.AND P0, PT, R6, 0x1ff, PT ;  /* 0x000001ff0600780c */ /* 0x000fe20003f04070 */
[----:B------:R0:W-:Y:S04]  /*5750*/  STS [R8], R31 ;  /* 0x0000001f08007388 */ /* 0x0001e80000000800 */
[----:B------:R0:W-:Y:S01]  /*5760*/  STS [R8+0x500], R30 ;  /* 0x0005001e08007388 */ /* 0x0001e20000000800 */
[----:B------:R-:W-:Y:S07]  /*5770*/  BAR.SYNC.DEFER_BLOCKING 0x0 ;  /* 0x0000000000007b1d */ /* 0x000fee0000010000 */
[----:B------:R-:W-:Y:S05]  /*5780*/  @P0 BRA `(.L_x_314) ;  /* 0x0000001000400947 */ /* 0x000fea0003800000 */
[----:B------:R-:W-:Y:S01]  /*5790*/  ISETP.NE.AND P0, PT, R25, RZ, PT ;  /* 0x000000ff1900720c */ /* 0x000fe20003f05270 */
[----:B------:R-:W-:Y:S01]  /*57a0*/  BSSY B0, `(.L_x_315) ;  /* 0x0000077000007945 */ /* 0x000fe20003800000 */
[----:B0-----:R-:W-:-:S11]  /*57b0*/  MOV R30, R2 ;  /* 0x00000002001e7202 */ /* 0x001fd60000000f00 */
[----:B------:R-:W-:Y:S05]  /*57c0*/  @!P0 BRA `(.L_x_316) ;  /* 0x0000000400d08947 */ /* 0x000fea0003800000 */
[----:B------:R-:W-:Y:S02]  /*57d0*/  ISETP.GT.U32.AND P0, PT, R40, 0x9, PT ;  /* 0x000000092800780c */ /* 0x000fe40003f04070 */
[----:B------:R-:W-:Y:S01]  /*57e0*/  CS2R R26, SRZ ;  /* 0x00000000001a7805 */ /* 0x000fe2000001ff00 */
[----:B------:R-:W-:-:S10]  /*57f0*/  UMOV UR7, 0xffff ;  /* 0x0000ffff00077882 */ /* 0x000fd40000000000 */
        /* <DEDUP_REMOVED lines=9> */
[----:B------:R-:W-:-:S03]  /*5890*/  MOV R37, 0xffff ;  /* 0x0000ffff00257802 */ /* 0x000fc60000000f00 */
[----:B--2---:R-:W2:Y:S01]  /*58a0*/  SHFL.BFLY PT, R28, R27, 0x8, 0x101f ;  /* 0x0d101f001b1c7f89 */ /* 0x004ea200000e0000 */
[----:B-1----:R-:W-:Y:S01]  /*58b0*/  FADD.FTZ R29, R29, R26 ;  /* 0x0000001a1d1d7221 */ /* 0x002fe20000010000 */
[----:B------:R-:W-:Y:S01]  /*58c0*/  MOV R26, 0xffff ;  /* 0x0000ffff001a7802 */ /* 0x000fe20000000f00 */
[----:B--2---:R-:W-:-:S03]  /*58d0*/  FADD.FTZ R28, R28, R27 ;  /* 0x0000001b1c1c7221 */ /* 0x004fc60000010000 */
[----:B------:R-:W1:Y:S01]  /*58e0*/  SHFL.BFLY PT, R30, R29, 0x4, 0x101f ;  /* 0x0c901f001d1e7f89 */ /* 0x000e6200000e0000 */
[----:B------:R-:W-:-:S03]  /*58f0*/  MOV R27, 0xffff ;  /* 0x0000ffff001b7802 */ /* 0x000fc60000000f00 */
[----:B------:R-:W2:Y:S01]  /*5900*/  SHFL.BFLY PT, R31, R28, 0x4, 0x101f ;  /* 0x0c901f001c1f7f89 */ /* 0x000ea200000e0000 */
[----:B-1----:R-:W-:Y:S01]  /*5910*/  FADD.FTZ R30, R29, R30 ;  /* 0x0000001e1d1e7221 */ /* 0x002fe20000010000 */
[----:B--2---:R-:W-:-:S04]  /*5920*/  FADD.FTZ R31, R28, R31 ;  /* 0x0000001f1c1f7221 */ /* 0x004fc80000010000 */
[----:B------:R-:W1:Y:S04]  /*5930*/  SHFL.BFLY PT, R33, R30, 0x2, 0x101f ;  /* 0x0c501f001e217f89 */ /* 0x000e6800000e0000 */
[----:B------:R-:W2:Y:S01]  /*5940*/  SHFL.BFLY PT, R26, R31, 0x2, 0x101f ;  /* 0x0c501f001f1a7f89 */ /* 0x000ea200000e0000 */
[----:B-1----:R-:W-:Y:S01]  /*5950*/  FADD.FTZ R33, R30, R33 ;  /* 0x000000211e217221 */ /* 0x002fe20000010000 */
[----:B--2---:R-:W-:-:S04]  /*5960*/  FADD.FTZ R32, R31, R26 ;  /* 0x0000001a1f207221 */ /* 0x004fc80000010000 */
[----:B------:R-:W1:Y:S04]  /*5970*/  SHFL.BFLY PT, R34, R33, 0x1, 0x101f ;  /* 0x0c301f0021227f89 */ /* 0x000e6800000e0000 */
[----:B------:R2:W3:Y:S02]  /*5980*/  SHFL.BFLY PT, R35, R32, 0x1, 0x101f ;  /* 0x0c301f0020237f89 */ /* 0x0004e400000e0000 */
[----:B-12---:R-:W-:-:S07]  /*5990*/  FADD.FTZ R34, R33, R34 ;  /* 0x0000002221227221 */ /* 0x006fce0000010000 */
.L_x_330:
[----:B------:R-:W1:Y:S01]  /*59a0*/  LDC.64 R26, c[0x0][0x218] ;  /* 0x00008600ff1a7b82 */ /* 0x000e620000000a00 */
[----:B------:R-:W-:Y:S01]  /*59b0*/  ISETP.NE.AND P1, PT, R40, RZ, PT ;  /* 0x000000ff2800720c */ /* 0x000fe20003f25270 */
[----:B---3--:R-:W-:Y:S01]  /*59c0*/  FADD.FTZ R32, R32, R35 ;  /* 0x0000002320207221 */ /* 0x008fe20000010000 */
[----:B------:R-:W-:Y:S02]  /*59d0*/  IADD3 R31, R2, R23, RZ ;  /* 0x00000017021f7210 */ /* 0x000fe40007ffe0ff */
[----:B------:R-:W-:-:S03]  /*59e0*/  ISETP.NE.AND P2, PT, R25, 0x1, PT ;  /* 0x000000011900780c */ /* 0x000fc60003f45270 */
[----:B------:R-:W2:Y:S06]  /*59f0*/  LDC.64 R28, c[0x0][0x220] ;  /* 0x00008800ff1c7b82 */ /* 0x000eac0000000a00 */
[----:B------:R-:W-:Y:S02]  /*5a00*/  @!P1 F2FP.BF16.F32.PACK_AB R30, RZ, R34 ;  /* 0x00000022ff1e923e */ /* 0x000fe400000010ff */
[----:B------:R-:W-:Y:S01]  /*5a10*/  @!P1 F2FP.BF16.F32.PACK_AB R32, RZ, R32 ;  /* 0x00000020ff20923e */ /* 0x000fe200000010ff */
[----:B-1----:R-:W-:-:S04]  /*5a20*/  IMAD.WIDE R26, R31, 0x2, R26 ;  /* 0x000000021f1a7825 */ /* 0x002fc800078e021a */
[----:B--2---:R-:W-:Y:S01]  /*5a30*/  IMAD.WIDE R28, R31, 0x2, R28 ;  /* 0x000000021f1c7825 */ /* 0x004fe200078e021c */
[----:B------:R-:W-:-:S03]  /*5a40*/  PRMT R31, R30, 0x7610, R31 ;  /* 0x000076101e1f7816 */ /* 0x000fc6000000001f */
[----:B------:R-:W-:Y:S02]  /*5a50*/  IMAD.MOV.U32 R30, RZ, RZ, R0 ;  /* 0x000000ffff1e7224 */ /* 0x000fe400078e0000 */
[----:B------:R1:W-:Y:S04]  /*5a60*/  @!P1 STG.E.U16 desc[UR8][R26.64], R31 ;  /* 0x0000001f1a009986 */ /* 0x0003e8000c101508 */
[----:B------:R1:W-:Y:S01]  /*5a70*/  @!P1 STG.E.U16 desc[UR8][R28.64], R32 ;  /* 0x000000201c009986 */ /* 0x0003e2000c101508 */
[----:B------:R-:W-:Y:S05]  /*5a80*/  @!P2 BRA `(.L_x_316) ;  /* 0x000000040020a947 */ /* 0x000fea0003800000 */
[----:B-1----:R-:W-:Y:S01]  /*5a90*/  CS2R R30, SRZ ;  /* 0x00000000001e7805 */ /* 0x002fe2000001ff00 */
[----:B------:R-:W-:-:S05]  /*5aa0*/  UMOV UR7, 0xffff ;  /* 0x0000ffff00077882 */ /* 0x000fca0000000000 */
[----:B------:R1:W2:Y:S04]  /*5ab0*/  @!P0 LDS R30, [R13] ;  /* 0x000000000d1e8984 */ /* 0x0002a80000000800 */
[----:B------:R1:W3:Y:S01]  /*5ac0*/  @!P0 LDS R31, [R13+0x500] ;  /* 0x000500000d1f8984 */ /* 0x0002e20000000800 */
[----:B------:R-:W-:Y:S05]  /*5ad0*/  BRA.DIV UR7, `(.L_x_318) ;  /* 0x00000012075c7947 */ /* 0x000fea000b800000 */
[----:B------:R-:W-:Y:S01]  /*5ae0*/  MOV R37, 0xffff ;  /* 0x0000ffff00257802 */ /* 0x000fe20000000f00 */
[----:B------:R-:W-:Y:S01]  /*5af0*/  IMAD.MOV.U32 R42, RZ, RZ, 0xffff ;  /* 0x0000ffffff2a7424 */ /* 0x000fe200078e00ff */
[----:B------:R-:W-:Y:S01]  /*5b00*/  MOV R36, 0xffff ;  /* 0x0000ffff00247802 */ /* 0x000fe20000000f00 */
[----:B------:R-:W-:Y:S01]  /*5b10*/  IMAD.MOV.U32 R44, RZ, RZ, 0xffff ;  /* 0x0000ffffff2c7424 */ /* 0x000fe200078e00ff */
[----:B------:R-:W-:Y:S01]  /*5b20*/  MOV R41, 0xffff ;  /* 0x0000ffff00297802 */ /* 0x000fe20000000f00 */
[----:B--2---:R-:W2:Y:S01]  /*5b30*/  SHFL.BFLY PT, R33, R30, 0x8, 0x101f ;  /* 0x0d101f001e217f89 */ /* 0x004ea200000e0000 */
[----:B------:R-:W-:Y:S02]  /*5b40*/  MOV R43, 0xffff ;  /* 0x0000ffff002b7802 */ /* 0x000fe40000000f00 */
[----:B------:R-:W-:Y:S01]  /*5b50*/  MOV R46, 0xffff ;  /* 0x0000ffff002e7802 */ /* 0x000fe20000000f00 */
[----:B---3--:R-:W3:Y:S01]  /*5b60*/  SHFL.BFLY PT, R32, R31, 0x8, 0x101f ;  /* 0x0d101f001f207f89 */ /* 0x008ee200000e0000 */
[----:B--2---:R-:W-:Y:S01]  /*5b70*/  FADD.FTZ R33, R33, R30 ;  /* 0x0000001e21217221 */ /* 0x004fe20000010000 */
[----:B---3--:R-:W-:-:S04]  /*5b80*/  FADD.FTZ R32, R32, R31 ;  /* 0x0000001f20207221 */ /* 0x008fc80000010000 */
[----:B------:R-:W2:Y:S01]  /*5b90*/  SHFL.BFLY PT, R34, R33, 0x4, 0x101f ;  /* 0x0c901f0021227f89 */ /* 0x000ea200000e0000 */
[----:B------:R-:W-:-:S03]  /*5ba0*/  MOV R31, 0xffff ;  /* 0x0000ffff001f7802 */ /* 0x000fc60000000f00 */
[----:B------:R-:W3:Y:S01]  /*5bb0*/  SHFL.BFLY PT, R35, R32, 0x4, 0x101f ;  /* 0x0c901f0020237f89 */ /* 0x000ee200000e0000 */
[----:B--2---:R-:W-:Y:S01]  /*5bc0*/  FADD.FTZ R34, R33, R34 ;  /* 0x0000002221227221 */ /* 0x004fe20000010000 */
[----:B---3--:R-:W-:-:S04]  /*5bd0*/  FADD.FTZ R35, R32, R35 ;  /* 0x0000002320237221 */ /* 0x008fc80000010000 */
[----:B------:R-:W2:Y:S04]  /*5be0*/  SHFL.BFLY PT, R37, R34, 0x2, 0x101f ;  /* 0x0c501f0022257f89 */ /* 0x000ea800000e0000 */
[----:B------:R-:W3:Y:S01]  /*5bf0*/  SHFL.BFLY PT, R30, R35, 0x2, 0x101f ;  /* 0x0c501f00231e7f89 */ /* 0x000ee200000e0000 */
[----:B--2---:R-:W-:Y:S01]  /*5c00*/  FADD.FTZ R37, R34, R37 ;  /* 0x0000002522257221 */ /* 0x004fe20000010000 */
[----:B---3--:R-:W-:-:S04]  /*5c10*/  FADD.FTZ R30, R35, R30 ;  /* 0x0000001e231e7221 */ /* 0x008fc80000010000 */
[----:B------:R-:W2:Y:S04]  /*5c20*/  SHFL.BFLY PT, R36, R37, 0x1, 0x101f ;  /* 0x0c301f0025247f89 */ /* 0x000ea800000e0000 */
[----:B------:R3:W4:Y:S02]  /*5c30*/  SHFL.BFLY PT, R31, R30, 0x1, 0x101f ;  /* 0x0c301f001e1f7f89 */ /* 0x00072400000e0000 */
[----:B--23--:R-:W-:-:S07]  /*5c40*/  FADD.FTZ R36, R37, R36 ;  /* 0x0000002425247221 */ /* 0x00cfce0000010000 */
.L_x_340:
[----:B----4-:R-:W-:Y:S01]  /*5c50*/  FADD.FTZ R31, R30, R31 ;  /* 0x0000001f1e1f7221 */ /* 0x010fe20000010000 */
[----:B------:R-:W-:Y:S02]  /*5c60*/  @!P1 F2FP.BF16.F32.PACK_AB R30, RZ, R36 ;  /* 0x00000024ff1e923e */ /* 0x000fe400000010ff */
[----:B------:R-:W-:Y:S02]  /*5c70*/  ISETP.NE.AND P2, PT, R25, 0x2, PT ;  /* 0x000000021900780c */ /* 0x000fe40003f45270 */
[----:B------:R-:W-:Y:S01]  /*5c80*/  PRMT R32, R30, 0x7610, R32 ;  /* 0x000076101e207816 */ /* 0x000fe20000000020 */
[----:B------:R-:W-:Y:S01]  /*5c90*/  IMAD.MOV.U32 R30, RZ, RZ, R10 ;  /* 0x000000ffff1e7224 */ /* 0x000fe200078e000a */
[----:B------:R-:W-:-:S03]  /*5ca0*/  @!P1 F2FP.BF16.F32.PACK_AB R31, RZ, R31 ;  /* 0x0000001fff1f923e */ /* 0x000fc600000010ff */
[----:B------:R2:W-:Y:S04]  /*5cb0*/  @!P1 STG.E.U16 desc[UR8][R26.64+0x28], R32 ;  /* 0x000028201a009986 */ /* 0x0005e8000c101508 */
[----:B------:R2:W-:Y:S02]  /*5cc0*/  @!P1 STG.E.U16 desc[UR8][R28.64+0x28], R31 ;  /* 0x0000281f1c009986 */ /* 0x0005e4000c101508 */
[----:B------:R-:W-:Y:S05]  /*5cd0*/  @!P2 BRA `(.L_x_316) ;  /* 0x00000000008ca947 */ /* 0x000fea0003800000 */
[----:B--2---:R-:W-:Y:S01]  /*5ce0*/  CS2R R30, SRZ ;  /* 0x00000000001e7805 */ /* 0x004fe2000001ff00 */
[----:B------:R-:W-:-:S05]  /*5cf0*/  UMOV UR7, 0xffff ;  /* 0x0000ffff00077882 */ /* 0x000fca0000000000 */
[----:B------:R2:W3:Y:S04]  /*5d00*/  @!P0 LDS R30, [R14] ;  /* 0x000000000e1e8984 */ /* 0x0004e80000000800 */
[----:B------:R2:W4:Y:S01]  /*5d10*/  @!P0 LDS R31, [R14+0x500] ;  /* 0x000500000e1f8984 */ /* 0x0005220000000800 */
[----:B------:R-:W-:Y:S05]  /*5d20*/  BRA.DIV UR7, `(.L_x_319) ;  /* 0x0000001207b47947 */ /* 0x000fea000b800000 */
[----:B------:R-:W-:Y:S01]  /*5d30*/  MOV R37, 0xffff ;  /* 0x0000ffff00257802 */ /* 0x000fe20000000f00 */
[----:B------:R-:W-:Y:S01]  /*5d40*/  IMAD.MOV.U32 R42, RZ, RZ, 0xffff ;  /* 0x0000ffffff2a7424 */ /* 0x000fe200078e00ff */
[----:B------:R-:W-:Y:S01]  /*5d50*/  MOV R36, 0xffff ;  /* 0x0000ffff00247802 */ /* 0x000fe20000000f00 */
[----:B------:R-:W-:Y:S01]  /*5d60*/  IMAD.MOV.U32 R44, RZ, RZ, 0xffff ;  /* 0x0000ffffff2c7424 */ /* 0x000fe200078e00ff */
[----:B------:R-:W-:Y:S01]  /*5d70*/  MOV R41, 0xffff ;  /* 0x0000ffff00297802 */ /* 0x000fe20000000f00 */
[----:B---3--:R-:W3:Y:S01]  /*5d80*/  SHFL.BFLY PT, R33, R30, 0x8, 0x101f ;  /* 0x0d101f001e217f89 */ /* 0x008ee200000e0000 */
[----:B------:R-:W-:Y:S02]  /*5d90*/  MOV R43, 0xffff ;  /* 0x0000ffff002b7802 */ /* 0x000fe40000000f00 */
[----:B------:R-:W-:Y:S01]  /*5da0*/  MOV R46, 0xffff ;  /* 0x0000ffff002e7802 */ /* 0x000fe20000000f00 */
[----:B----4-:R-:W4:Y:S01]  /*5db0*/  SHFL.BFLY PT, R32, R31, 0x8, 0x101f ;  /* 0x0d101f001f207f89 */ /* 0x010f2200000e0000 */
[----:B---3--:R-:W-:Y:S01]  /*5dc0*/  FADD.FTZ R33, R33, R30 ;  /* 0x0000001e21217221 */ /* 0x008fe20000010000 */
[----:B----4-:R-:W-:-:S04]  /*5dd0*/  FADD.FTZ R32, R32, R31 ;  /* 0x0000001f20207221 */ /* 0x010fc80000010000 */
[----:B------:R-:W3:Y:S01]  /*5de0*/  SHFL.BFLY PT, R34, R33, 0x4, 0x101f ;  /* 0x0c901f0021227f89 */ /* 0x000ee200000e0000 */
[----:B------:R-:W-:-:S03]  /*5df0*/  MOV R31, 0xffff ;  /* 0x0000ffff001f7802 */ /* 0x000fc60000000f00 */
[----:B------:R-:W4:Y:S01]  /*5e00*/  SHFL.BFLY PT, R35, R32, 0x4, 0x101f ;  /* 0x0c901f0020237f89 */ /* 0x000f2200000e0000 */
[----:B---3--:R-:W-:Y:S01]  /*5e10*/  FADD.FTZ R34, R33, R34 ;  /* 0x0000002221227221 */ /* 0x008fe20000010000 */
[----:B----4-:R-:W-:-:S04]  /*5e20*/  FADD.FTZ R35, R32, R35 ;  /* 0x0000002320237221 */ /* 0x010fc80000010000 */
[----:B------:R-:W3:Y:S04]  /*5e30*/  SHFL.BFLY PT, R37, R34, 0x2, 0x101f ;  /* 0x0c501f0022257f89 */ /* 0x000ee800000e0000 */
[----:B------:R-:W4:Y:S01]  /*5e40*/  SHFL.BFLY PT, R30, R35, 0x2, 0x101f ;  /* 0x0c501f00231e7f89 */ /* 0x000f2200000e0000 */
[----:B---3--:R-:W-:Y:S01]  /*5e50*/  FADD.FTZ R37, R34, R37 ;  /* 0x0000002522257221 */ /* 0x008fe20000010000 */
[----:B----4-:R-:W-:-:S04]  /*5e60*/  FADD.FTZ R30, R35, R30 ;  /* 0x0000001e231e7221 */ /* 0x010fc80000010000 */
[----:B------:R-:W3:Y:S04]  /*5e70*/  SHFL.BFLY PT, R36, R37, 0x1, 0x101f ;  /* 0x0c301f0025247f89 */ /* 0x000ee800000e0000 */
[----:B------:R4:W0:Y:S02]  /*5e80*/  SHFL.BFLY PT, R31, R30, 0x1, 0x101f ;  /* 0x0c301f001e1f7f89 */ /* 0x00082400000e0000 */
[----:B---34-:R-:W-:-:S07]  /*5e90*/  FADD.FTZ R36, R37, R36 ;  /* 0x0000002425247221 */ /* 0x018fce0000010000 */
.L_x_350:
[----:B0-----:R-:W-:Y:S01]  /*5ea0*/  FADD.FTZ R31, R30, R31 ;  /* 0x0000001f1e1f7221 */ /* 0x001fe20000010000 */
[----:B------:R-:W-:-:S04]  /*5eb0*/  @!P1 F2FP.BF16.F32.PACK_AB R30, RZ, R36 ;  /* 0x00000024ff1e923e */ /* 0x000fc800000010ff */
[----:B------:R-:W-:Y:S01]  /*5ec0*/  PRMT R32, R30, 0x7610, R32 ;  /* 0x000076101e207816 */ /* 0x000fe20000000020 */
[----:B------:R-:W-:Y:S01]  /*5ed0*/  IMAD.MOV.U32 R30, RZ, RZ, R19 ;  /* 0x000000ffff1e7224 */ /* 0x000fe200078e0013 */
[----:B------:R-:W-:-:S03]  /*5ee0*/  @!P1 F2FP.BF16.F32.PACK_AB R31, RZ, R31 ;  /* 0x0000001fff1f923e */ /* 0x000fc600000010ff */
[----:B------:R3:W-:Y:S04]  /*5ef0*/  @!P1 STG.E.U16 desc[UR8][R26.64+0x50], R32 ;  /* 0x000050201a009986 */ /* 0x0007e8000c101508 */
[----:B------:R3:W-:Y:S02]  /*5f00*/  @!P1 STG.E.U16 desc[UR8][R28.64+0x50], R31 ;  /* 0x0000501f1c009986 */ /* 0x0007e4000c101508 */
.L_x_316:
[----:B------:R-:W-:Y:S05]  /*5f10*/  BSYNC B0 ;  /* 0x0000000000007941 */ /* 0x000fea0003800000 */
.L_x_315:
[----:B------:R-:W-:-:S13]  /*5f20*/  ISETP.GE.U32.AND P0, PT, R9, 0x3c, PT ;  /* 0x0000003c0900780c */ /* 0x000fda0003f06070 */
[----:B------:R-:W-:Y:S05]  /*5f30*/  @!P0 BRA `(.L_x_314) ;  /* 0x0000000800548947 */ /* 0x000fea0003800000 */
[----:B------:R-:W-:Y:S01]  /*5f40*/  ISETP.GT.U32.AND P0, PT, R40, 0x9, PT ;  /* 0x000000092800780c */ /* 0x000fe20003f04070 */
[----:B------:R-:W-:-:S12]  /*5f50*/  UMOV UR7, 0xffff ;  /* 0x0000ffff00077882 */ /* 0x000fd80000000000 */
[----:B-123--:R-:W-:Y:S02]  /*5f60*/  @!P0 LOP3.LUT R27, R30, R11, RZ, 0x3c, !PT ;  /* 0x0000000b1e1b8212 */ /* 0x00efe400078e3cff */
[----:B------:R-:W-:-:S04]  /*5f70*/  @!P0 LEA R28, R40, UR6, 0x7 ;  /* 0x00000006281c8c11 */ /* 0x000fc8000f8e38ff */
[----:B------:R-:W-:Y:S02]  /*5f80*/  @!P0 LEA R28, R27, R28, 0x2 ;  /* 0x0000001c1b1c8211 */ /* 0x000fe400078e10ff */
[----:B------:R-:W-:-:S06]  /*5f90*/  CS2R R26, SRZ ;  /* 0x00000000001a7805 */ /* 0x000fcc000001ff00 */
[----:B------:R1:W2:Y:S04]  /*5fa0*/  @!P0 LDS R26, [R28] ;  /* 0x000000001c1a8984 */ /* 0x0002a80000000800 */
[----:B------:R1:W3:Y:S01]  /*5fb0*/  @!P0 LDS R27, [R28+0x500] ;  /* 0x000500001c1b8984 */ /* 0x0002e20000000800 */
[----:B------:R-:W-:Y:S05]  /*5fc0*/  BRA.DIV UR7, `(.L_x_320) ;  /* 0x0000001207f87947 */ /* 0x000fea000b800000 */
[----:B-1----:R-:W-:Y:S01]  /*5fd0*/  @!P0 VIADD R28, R30, 0x28 ;  /* 0x000000281e1c8836 */ /* 0x002fe20000000000 */
[----:B------:R-:W-:Y:S01]  /*5fe0*/  @!P0 LEA R29, R40, UR6, 0x7 ;  /* 0x00000006281d8c11 */ /* 0x000fe2000f8e38ff */
[C---:B------:R-:W-:Y:S01]  /*5ff0*/  @!P0 VIADD R48, R30.reuse, 0x3c ;  /* 0x0000003c1e308836 */ /* 0x040fe20000000000 */
[----:B------:R-:W-:Y:S01]  /*6000*/  @!P0 IADD3 R32, R30, 0x14, RZ ;  /* 0x000000141e208810 */ /* 0x000fe20007ffe0ff */
[----:B------:R-:W-:Y:S01]  /*6010*/  HFMA2.MMA R35, -RZ, RZ, 0, 0 ;  /* 0x00000000ff237435 */ /* 0x000fe200000001ff */
[----:B------:R-:W-:Y:S01]  /*6020*/  @!P0 LOP3.LUT R28, R28, R11, RZ, 0x3c, !PT ;  /* 0x0000000b1c1c8212 */ /* 0x000fe200078e3cff */
[----:B------:R-:W-:Y:S01]  /*6030*/  IMAD.MOV.U32 R36, RZ, RZ, RZ ;  /* 0x000000ffff247224 */ /* 0x000fe200078e00ff */
[----:B------:R-:W-:Y:S01]  /*6040*/  @!P0 LEA R31, R40, UR6, 0x7 ;  /* 0x00000006281f8c11 */ /* 0x000fe2000f8e38ff */
[----:B------:R-:W-:Y:S01]  /*6050*/  HFMA2.MMA R43, -RZ, RZ, 0, 0 ;  /* 0x00000000ff2b7435 */ /* 0x000fe200000001ff */
[----:B------:R-:W-:Y:S01]  /*6060*/  @!P0 LEA R28, R28, R29, 0x2 ;  /* 0x0000001d1c1c8211 */ /* 0x000fe200078e10ff */
[----:B------:R-:W-:Y:S01]  /*6070*/  IMAD.MOV.U32 R54, RZ, RZ, 0xffff ;  /* 0x0000ffffff367424 */ /* 0x000fe200078e00ff */
[----:B------:R-:W-:Y:S01]  /*6080*/  @!P0 LOP3.LUT R32, R32, R11, RZ, 0x3c, !PT ;  /* 0x0000000b20208212 */ /* 0x000fe200078e3cff */
[----:B------:R-:W-:Y:S01]  /*6090*/  IMAD.MOV.U32 R51, RZ, RZ, 0xffff ;  /* 0x0000ffffff337424 */ /* 0x000fe200078e00ff */
[----:B------:R-:W-:Y:S01]  /*60a0*/  @!P0 LEA R45, R40, UR6, 0x7 ;  /* 0x00000006282d8c11 */ /* 0x000fe2000f8e38ff */
[----:B------:R-:W1:Y:S01]  /*60b0*/  @!P0 LDS R29, [R28] ;  /* 0x000000001c1d8984 */ /* 0x000e620000000800 */
[----:B------:R-:W-:-:S02]  /*60c0*/  @!P0 LEA R32, R32, R31, 0x2 ;  /* 0x0000001f20208211 */ /* 0x000fc400078e10ff */
[----:B------:R-:W-:Y:S01]  /*60d0*/  @!P0 LOP3.LUT R48, R48, R11, RZ, 0x3c, !PT ;  /* 0x0000000b30308212 */ /* 0x000fe200078e3cff */
[----:B------:R-:W4:Y:S01]  /*60e0*/  @!P0 LDS R44, [R28+0x500] ;  /* 0x000500001c2c8984 */ /* 0x000f220000000800 */
[----:B------:R-:W-:Y:S02]  /*60f0*/  MOV R31, 0xffff ;  /* 0x0000ffff001f7802 */ /* 0x000fe40000000f00 */
[----:B------:R-:W-:Y:S01]  /*6100*/  @!P0 LEA R48, R48, R45, 0x2 ;  /* 0x0000002d30308211 */ /* 0x000fe200078e10ff */
[----:B------:R-:W5:Y:S01]  /*6110*/  @!P0 LDS R34, [R32+0x500] ;  /* 0x0005000020228984 */ /* 0x000f620000000800 */
[----:B------:R-:W-:Y:S01]  /*6120*/  MOV R41, RZ ;  /* 0x000000ff00297202 */ /* 0x000fe20000000f00 */
[----:B------:R-:W-:Y:S01]  /*6130*/  HFMA2.MMA R45, -RZ, RZ, 0, 0 ;  /* 0x00000000ff2d7435 */ /* 0x000fe200000001ff */
[----:B------:R-:W-:Y:S01]  /*6140*/  MOV R52, 0xffff ;  /* 0x0000ffff00347802 */ /* 0x000fe20000000f00 */
[----:B------:R0:W-:Y:S01]  /*6150*/  @!P0 LDS R33, [R32] ;  /* 0x0000000020218984 */ /* 0x0001e20000000800 */
[----:B------:R-:W-:-:S03]  /*6160*/  MOV R47, RZ ;  /* 0x000000ff002f7202 */ /* 0x000fc60000000f00 */
[----:B------:R-:W-:Y:S01]  /*6170*/  @!P0 LDS R49, [R48] ;  /* 0x0000000030318984 */ /* 0x000fe20000000800 */
[----:B0-----:R-:W-:-:S03]  /*6180*/  MOV R32, 0xffff ;  /* 0x0000ffff00207802 */ /* 0x001fc60000000f00 */
[----:B------:R-:W-:Y:S04]  /*6190*/  @!P0 LDS R50, [R48+0x500] ;  /* 0x0005000030328984 */ /* 0x000fe80000000800 */
[----:B---3--:R-:W0:Y:S01]  /*61a0*/  SHFL.BFLY PT, R28, R27, 0x8, 0x101f ;  /* 0x0d101f001b1c7f89 */ /* 0x008e2200000e0000 */
[----:B-1----:R-:W-:-:S03]  /*61b0*/  @!P0 MOV R41, R29 ;  /* 0x0000001d00298202 */ /* 0x002fc60000000f00 */
[----:B--2---:R-:W1:Y:S01]  /*61c0*/  SHFL.BFLY PT, R29, R26, 0x8, 0x101f ;  /* 0x0d101f001a1d7f89 */ /* 0x004e6200000e0000 */
[----:B----4-:R-:W-:-:S03]  /*61d0*/  @!P0 IMAD.MOV.U32 R43, RZ, RZ, R44 ;  /* 0x000000ffff2b8224 */ /* 0x010fc600078e002c */
[----:B------:R-:W2:Y:S01]  /*61e0*/  SHFL.BFLY PT, R44, R41, 0x8, 0x101f ;  /* 0x0d101f00292c7f89 */ /* 0x000ea200000e0000 */
[----:B-----5:R-:W-:Y:S01]  /*61f0*/  @!P0 MOV R36, R34 ;  /* 0x0000002200248202 */ /* 0x020fe20000000f00 */
[----:B------:R-:W-:Y:S02]  /*6200*/  IMAD.MOV.U32 R34, RZ, RZ, 0xffff ;  /* 0x0000ffffff227424 */ /* 0x000fe400078e00ff */
[----:B------:R-:W3:Y:S01]  /*6210*/  SHFL.BFLY PT, R46, R43, 0x8, 0x101f ;  /* 0x0d101f002b2e7f89 */ /* 0x000ee200000e0000 */
[----:B0-----:R-:W-:Y:S01]  /*6220*/  FADD.FTZ R28, R28, R27 ;  /* 0x0000001b1c1c7221 */ /* 0x001fe20000010000 */
[----:B------:R-:W-:Y:S01]  /*6230*/  @!P0 IMAD.MOV.U32 R35, RZ, RZ, R33 ;  /* 0x000000ffff238224 */ /* 0x000fe200078e0021 */
[----:B------:R-:W-:-:S03]  /*6240*/  MOV R33, 0xffff ;  /* 0x0000ffff00217802 */ /* 0x000fc60000000f00 */
[----:B------:R-:W0:Y:S01]  /*6250*/  SHFL.BFLY PT, R27, R28, 0x4, 0x101f ;  /* 0x0c901f001c1b7f89 */ /* 0x000e2200000e0000 */
[----:B------:R-:W-:Y:S01]  /*6260*/  @!P0 IMAD.MOV.U32 R45, RZ, RZ, R49 ;  /* 0x000000ffff2d8224 */ /* 0x000fe200078e0031 */
[----:B------:R-:W-:Y:S02]  /*6270*/  MOV R49, 0xffff ;  /* 0x0000ffff00317802 */ /* 0x000fe40000000f00 */
[----:B------:R-:W4:Y:S01]  /*6280*/  SHFL.BFLY PT, R42, R35, 0x8, 0x101f ;  /* 0x0d101f00232a7f89 */ /* 0x000f2200000e0000 */
[----:B------:R-:W-:Y:S02]  /*6290*/  @!P0 MOV R47, R50 ;  /* 0x00000032002f8202 */ /* 0x000fe40000000f00 */
[----:B------:R-:W-:Y:S01]  /*62a0*/  ISETP.NE.AND P0, PT, R40, RZ, PT ;  /* 0x000000ff2800720c */ /* 0x000fe20003f05270 */
[----:B------:R-:W5:Y:S01]  /*62b0*/  SHFL.BFLY PT, R37, R36, 0x8, 0x101f ;  /* 0x0d101f0024257f89 */ /* 0x000f6200000e0000 */
[----:B-1----:R-:W-:-:S03]  /*62c0*/  FADD.FTZ R29, R29, R26 ;  /* 0x0000001a1d1d7221 */ /* 0x002fc60000010000 */
[----:B------:R-:W1:Y:S01]  /*62d0*/  SHFL.BFLY PT, R48, R45, 0x8, 0x101f ;  /* 0x0d101f002d307f89 */ /* 0x000e6200000e0000 */
[----:B--2---:R-:W-:-:S03]  /*62e0*/  FADD.FTZ R44, R44, R41 ;  /* 0x000000292c2c7221 */ /* 0x004fc60000010000 */
[----:B------:R-:W2:Y:S01]  /*62f0*/  SHFL.BFLY PT, R26, R29, 0x4, 0x101f ;  /* 0x0c901f001d1a7f89 */ /* 0x000ea200000e0000 */
[----:B---3--:R-:W-:-:S03]  /*6300*/  FADD.FTZ R46, R46, R43 ;  /* 0x0000002b2e2e7221 */ /* 0x008fc60000010000 */
[----:B------:R-:W3:Y:S04]  /*6310*/  SHFL.BFLY PT, R41, R44, 0x4, 0x101f ;  /* 0x0c901f002c297f89 */ /* 0x000ee800000e0000 */
[----:B------:R-:W3:Y:S01]  /*6320*/  SHFL.BFLY PT, R43, R46, 0x4, 0x101f ;  /* 0x0c901f002e2b7f89 */ /* 0x000ee200000e0000 */
[----:B0-----:R-:W-:Y:S01]  /*6330*/  FADD.FTZ R27, R28, R27 ;  /* 0x0000001b1c1b7221 */ /* 0x001fe20000010000 */
[----:B------:R-:W-:Y:S01]  /*6340*/  MOV R28, 0xffff ;  /* 0x0000ffff001c7802 */ /* 0x000fe20000000f00 */
[----:B----4-:R-:W-:Y:S01]  /*6350*/  FADD.FTZ R42, R42, R35 ;  /* 0x000000232a2a7221 */ /* 0x010fe20000010000 */
[----:B------:R-:W0:Y:S01]  /*6360*/  SHFL.BFLY PT, R50, R47, 0x8, 0x101f ;  /* 0x0d101f002f327f89 */ /* 0x000e2200000e0000 */
[----:B-----5:R-:W-:-:S03]  /*6370*/  FADD.FTZ R37, R37, R36 ;  /* 0x0000002425257221 */ /* 0x020fc60000010000 */
[----:B------:R-:W4:Y:S01]  /*6380*/  SHFL.BFLY PT, R35, R42, 0x4, 0x101f ;  /* 0x0c901f002a237f89 */ /* 0x000f2200000e0000 */
[----:B-1----:R-:W-:-:S03]  /*6390*/  FADD.FTZ R48, R48, R45 ;  /* 0x0000002d30307221 */ /* 0x002fc60000010000 */
[----:B------:R-:W1:Y:S01]  /*63a0*/  SHFL.BFLY PT, R36, R37, 0x4, 0x101f ;  /* 0x0c901f0025247f89 */ /* 0x000e6200000e0000 */
[----:B------:R-:W-:Y:S01]  /*63b0*/  MOV R45, 0xffff ;  /* 0x0000ffff002d7802 */ /* 0x000fe20000000f00 */
[----:B--2---:R-:W-:Y:S01]  /*63c0*/  FADD.FTZ R26, R29, R26 ;  /* 0x0000001a1d1a7221 */ /* 0x004fe20000010000 */
[----:B------:R-:W-:Y:S01]  /*63d0*/  MOV R29, 0xffff ;  /* 0x0000ffff001d7802 */ /* 0x000fe20000000f00 */
[----:B------:R-:W2:Y:S01]  /*63e0*/  SHFL.BFLY PT, R28, R27, 0x2, 0x101f ;  /* 0x0c501f001b1c7f89 */ /* 0x000ea200000e0000 */
[----:B---3--:R-:W-:-:S03]  /*63f0*/  FADD.FTZ R41, R44, R41 ;  /* 0x000000292c297221 */ /* 0x008fc60000010000 */
[----:B------:R-:W3:Y:S01]  /*6400*/  SHFL.BFLY PT, R45, R48, 0x4, 0x101f ;  /* 0x0c901f00302d7f89 */ /* 0x000ee200000e0000 */
[----:B------:R-:W-:Y:S01]  /*6410*/  FADD.FTZ R43, R46, R43 ;  /* 0x0000002b2e2b7221 */ /* 0x000fe20000010000 */
[----:B------:R-:W-:Y:S02]  /*6420*/  IMAD.MOV.U32 R46, RZ, RZ, 0xffff ;  /* 0x0000ffffff2e7424 */ /* 0x000fe400078e00ff */
[----:B------:R-:W5:Y:S01]  /*6430*/  SHFL.BFLY PT, R29, R26, 0x2, 0x101f ;  /* 0x0c501f001a1d7f89 */ /* 0x000f6200000e0000 */
[----:B0-----:R-:W-:Y:S01]  /*6440*/  FADD.FTZ R50, R50, R47 ;  /* 0x0000002f32327221 */ /* 0x001fe20000010000 */
[----:B------:R-:W-:Y:S02]  /*6450*/  MOV R47, 0xffff ;  /* 0x0000ffff002f7802 */ /* 0x000fe40000000f00 */
[----:B------:R-:W0:Y:S01]  /*6460*/  SHFL.BFLY PT, R44, R41, 0x2, 0x101f ;  /* 0x0c501f00292c7f89 */ /* 0x000e2200000e0000 */
[----:B----4-:R-:W-:-:S03]  /*6470*/  FADD.FTZ R35, R42, R35 ;  /* 0x000000232a237221 */ /* 0x010fc60000010000 */
[----:B------:R-:W4:Y:S01]  /*6480*/  SHFL.BFLY PT, R46, R43, 0x2, 0x101f ;  /* 0x0c501f002b2e7f89 */ /* 0x000f2200000e0000 */
[----:B-1----:R-:W-:-:S03]  /*6490*/  FADD.FTZ R36, R37, R36 ;  /* 0x0000002425247221 */ /* 0x002fc60000010000 */
[----:B------:R-:W1:Y:S01]  /*64a0*/  SHFL.BFLY PT, R42, R35, 0x2, 0x101f ;  /* 0x0c501f00232a7f89 */ /* 0x000e6200000e0000 */
[----:B--2---:R-:W-:-:S03]  /*64b0*/  FADD.FTZ R32, R27, R28 ;  /* 0x0000001c1b207221 */ /* 0x004fc60000010000 */
[----:B------:R-:W2:Y:S01]  /*64c0*/  SHFL.BFLY PT, R37, R36, 0x2, 0x101f ;  /* 0x0c501f0024257f89 */ /* 0x000ea200000e0000 */
[----:B---3--:R-:W-:-:S03]  /*64d0*/  FADD.FTZ R45, R48, R45 ;  /* 0x0000002d302d7221 */ /* 0x008fc60000010000 */
[----:B------:R-:W3:Y:S01]  /*64e0*/  SHFL.BFLY PT, R47, R50, 0x4, 0x101f ;  /* 0x0c901f00322f7f89 */ /* 0x000ee200000e0000 */
[----:B------:R-:W-:Y:S01]  /*64f0*/  MOV R48, 0xffff ;  /* 0x0000ffff00307802 */ /* 0x000fe20000000f00 */
[----:B-----5:R-:W-:Y:S02]  /*6500*/  FADD.FTZ R31, R26, R29 ;  /* 0x0000001d1a1f7221 */ /* 0x020fe40000010000 */
[----:B------:R-:W5:Y:S01]  /*6510*/  SHFL.BFLY PT, R33, R32, 0x1, 0x101f ;  /* 0x0c301f0020217f89 */ /* 0x000f6200000e0000 */
[----:B------:R-:W5:Y:S03]  /*6520*/  LDC.64 R26, c[0x0][0x218] ;  /* 0x00008600ff1a7b82 */ /* 0x000f660000000a00 */
[----:B------:R-:W5:Y:S01]  /*6530*/  SHFL.BFLY PT, R34, R31, 0x1, 0x101f ;  /* 0x0c301f001f227f89 */ /* 0x000f6200000e0000 */
[----:B0-----:R-:W-:Y:S01]  /*6540*/  FADD.FTZ R44, R41, R44 ;  /* 0x0000002c292c7221 */ /* 0x001fe20000010000 */
[----:B------:R-:W-:Y:S01]  /*6550*/  MOV R41, 0xffff ;  /* 0x0000ffff00297802 */ /* 0x000fe20000000f00 */
[----:B----4-:R-:W-:Y:S01]  /*6560*/  FADD.FTZ R43, R43, R46 ;  /* 0x0000002e2b2b7221 */ /* 0x010fe20000010000 */
[----:B------:R-:W-:Y:S01]  /*6570*/  IMAD.MOV.U32 R46, RZ, RZ, 0xffff ;  /* 0x0000ffffff2e7424 */ /* 0x000fe200078e00ff */
[----:B------:R-:W0:Y:S01]  /*6580*/  LDC.64 R28, c[0x0][0x220] ;  /* 0x00008800ff1c7b82 */ /* 0x000e220000000a00 */
[----:B------:R-:W4:Y:S01]  /*6590*/  SHFL.BFLY PT, R48, R45, 0x2, 0x101f ;  /* 0x0c501f002d307f89 */ /* 0x000f2200000e0000 */
[----:B-1----:R-:W-:Y:S01]  /*65a0*/  FADD.FTZ R42, R35, R42 ;  /* 0x0000002a232a7221 */ /* 0x002fe20000010000 */
[----:B------:R-:W-:-:S02]  /*65b0*/  IMAD.MOV.U32 R35, RZ, RZ, 0xffff ;  /* 0x0000ffffff237424 */ /* 0x000fc400078e00ff */
[----:B------:R-:W1:Y:S01]  /*65c0*/  SHFL.BFLY PT, R41, R44, 0x1, 0x101f ;  /* 0x0c301f002c297f89 */ /* 0x000e6200000e0000 */
[----:B--2---:R-:W-:Y:S01]  /*65d0*/  FADD.FTZ R37, R36, R37 ;  /* 0x0000002524257221 */ /* 0x004fe20000010000 */
[----:B------:R-:W-:Y:S02]  /*65e0*/  MOV R36, 0xffff ;  /* 0x0000ffff00247802 */ /* 0x000fe40000000f00 */
[----:B------:R-:W2:Y:S01]  /*65f0*/  SHFL.BFLY PT, R35, R42, 0x1, 0x101f ;  /* 0x0c301f002a237f89 */ /* 0x000ea200000e0000 */
[----:B---3--:R-:W-:Y:S01]  /*6600*/  FADD.FTZ R47, R50, R47 ;  /* 0x0000002f322f7221 */ /* 0x008fe20000010000 */
[----:B------:R-:W-:Y:S02]  /*6610*/  MOV R50, 0xffff ;  /* 0x0000ffff00327802 */ /* 0x000fe40000000f00 */
[----:B------:R-:W3:Y:S01]  /*6620*/  SHFL.BFLY PT, R36, R37, 0x1, 0x101f ;  /* 0x0c301f0025247f89 */ /* 0x000ee200000e0000 */
[----:B-----5:R-:W-:-:S03]  /*6630*/  FADD.FTZ R32, R32, R33 ;  /* 0x0000002120207221 */ /* 0x020fc60000010000 */
[----:B------:R-:W5:Y:S01]  /*6640*/  SHFL.BFLY PT, R46, R43, 0x1, 0x101f ;  /* 0x0c301f002b2e7f89 */ /* 0x000f6200000e0000 */
[----:B------:R-:W-:Y:S01]  /*6650*/  FADD.FTZ R34, R31, R34 ;  /* 0x000000221f227221 */ /* 0x000fe20000010000 */
[----:B------:R-:W-:Y:S01]  /*6660*/  IMAD.IADD R31, R30, 0x1, R23 ;  /* 0x000000011e1f7824 */ /* 0x000fe200078e0217 */
[----:B------:R-:W-:Y:S01]  /*6670*/  @!P0 F2FP.BF16.F32.PACK_AB R32, RZ, R32 ;  /* 0x00000020ff20823e */ /* 0x000fe200000010ff */
[----:B------:R-:W5:Y:S02]  /*6680*/  SHFL.BFLY PT, R50, R47, 0x2, 0x101f ;  /* 0x0c501f002f327f89 */ /* 0x000f6400000e0000 */
[----:B------:R-:W-:Y:S01]  /*6690*/  @!P0 F2FP.BF16.F32.PACK_AB R30, RZ, R34 ;  /* 0x00000022ff1e823e */ /* 0x000fe200000010ff */
[----:B------:R-:W-:Y:S01]  /*66a0*/  IMAD.WIDE R26, R31, 0x2, R26 ;  /* 0x000000021f1a7825 */ /* 0x000fe200078e021a */
[----:B------:R-:W-:-:S03]  /*66b0*/  PRMT R51, R32, 0x7610, R51 ;  /* 0x0000761020337816 */ /* 0x000fc60000000033 */
[----:B----4-:R-:W-:Y:S01]  /*66c0*/  FADD.FTZ R45, R45, R48 ;  /* 0x000000302d2d7221 */ /* 0x010fe20000010000 */
[----:B------:R-:W-:Y:S01]  /*66d0*/  PRMT R49, R30, 0x7610, R49 ;  /* 0x000076101e317816 */ /* 0x000fe20000000031 */
[----:B0-----:R-:W-:-:S04]  /*66e0*/  IMAD.WIDE R28, R31, 0x2, R28 ;  /* 0x000000021f1c7825 */ /* 0x001fc800078e021c */
[----:B-1----:R-:W-:Y:S01]  /*66f0*/  FADD.FTZ R32, R44, R41 ;  /* 0x000000292c207221 */ /* 0x002fe20000010000 */
[----:B------:R-:W-:Y:S01]  /*6700*/  MOV R34, 0xffff ;  /* 0x0000ffff00227802 */ /* 0x000fe20000000f00 */
[----:B------:R-:W-:Y:S01]  /*6710*/  @!P0 STG.E.U16 desc[UR8][R26.64], R49 ;  /* 0x000000311a008986 */ /* 0x000fe2000c101508 */
[--C-:B--2---:R-:W-:Y:S02]  /*6720*/  FADD.FTZ R30, R42, R35.reuse ;  /* 0x000000232a1e7221 */ /* 0x104fe40000010000 */
[----:B------:R-:W-:Y:S01]  /*6730*/  @!P0 F2FP.BF16.F32.PACK_AB R32, RZ, R32 ;  /* 0x00000020ff20823e */ /* 0x000fe200000010ff */
[----:B------:R-:W-:Y:S01]  /*6740*/  @!P0 STG.E.U16 desc[UR8][R28.64], R51 ;  /* 0x000000331c008986 */ /* 0x000fe2000c101508 */
[----:B---3--:R-:W-:Y:S01]  /*6750*/  FADD.FTZ R31, R37, R36 ;  /* 0x00000024251f7221 */ /* 0x008fe20000010000 */
[----:B------:R-:W-:Y:S02]  /*6760*/  @!P0 F2FP.BF16.F32.PACK_AB R30, RZ, R30 ;  /* 0x0000001eff1e823e */ /* 0x000fe400000010ff */
[----:B------:R-:W0:Y:S01]  /*6770*/  SHFL.BFLY PT, R34, R45, 0x1, 0x101f ;  /* 0x0c301f002d227f89 */ /* 0x000e2200000e0000 */
[----:B-----5:R-:W-:Y:S01]  /*6780*/  FADD.FTZ R33, R43, R46 ;  /* 0x0000002e2b217221 */ /* 0x020fe20000010000 */
[----:B------:R-:W-:-:S02]  /*6790*/  PRMT R35, R30, 0x7610, R35 ;  /* 0x000076101e237816 */ /* 0x000fc40000000023 */
[----:B------:R-:W-:Y:S01]  /*67a0*/  @!P0 F2FP.BF16.F32.PACK_AB R31, RZ, R31 ;  /* 0x0000001fff1f823e */ /* 0x000fe200000010ff */
[----:B------:R-:W-:Y:S01]  /*67b0*/  FADD.FTZ R47, R47, R50 ;  /* 0x000000322f2f7221 */ /* 0x000fe20000010000 */
[----:B------:R-:W-:Y:S01]  /*67c0*/  MOV R30, 0xffff ;  /* 0x0000ffff001e7802 */ /* 0x000fe20000000f00 */
[----:B------:R1:W-:Y:S01]  /*67d0*/  @!P0 STG.E.U16 desc[UR8][R26.64+0x28], R35 ;  /* 0x000028231a008986 */ /* 0x0003e2000c101508 */
[----:B------:R-:W-:-:S03]  /*67e0*/  @!P0 F2FP.BF16.F32.PACK_AB R33, RZ, R33 ;  /* 0x00000021ff21823e */ /* 0x000fc600000010ff */
[----:B------:R1:W-:Y:S04]  /*67f0*/  @!P0 STG.E.U16 desc[UR8][R28.64+0x28], R31 ;  /* 0x0000281f1c008986 */ /* 0x0003e8000c101508 */
[----:B------:R1:W-:Y:S04]  /*6800*/  @!P0 STG.E.U16 desc[UR8][R26.64+0x50], R32 ;  /* 0x000050201a008986 */ /* 0x0003e8000c101508 */
[----:B------:R1:W2:Y:S04]  /*6810*/  SHFL.BFLY PT, R30, R47, 0x1, 0x101f ;  /* 0x0c301f002f1e7f89 */ /* 0x0002a800000e0000 */
[----:B------:R1:W-:Y:S01]  /*6820*/  @!P0 STG.E.U16 desc[UR8][R28.64+0x50], R33 ;  /* 0x000050211c008986 */ /* 0x0003e2000c101508 */
[----:B0-----:R-:W-:-:S07]  /*6830*/  FADD.FTZ R34, R45, R34 ;  /* 0x000000222d227221 */ /* 0x001fce0000010000 */
.L_x_384:
[----:B-12---:R-:W-:Y:S01]  /*6840*/  FADD.FTZ R31, R47, R30 ;  /* 0x0000001e2f1f7221 */ /* 0x006fe20000010000 */
[----:B------:R-:W-:-:S04]  /*6850*/  @!P0 F2FP.BF16.F32.PACK_AB R30, RZ, R34 ;  /* 0x00000022ff1e823e */ /* 0x000fc800000010ff */
[----:B------:R-:W-:Y:S01]  /*6860*/  @!P0 F2FP.BF16.F32.PACK_AB R31, RZ, R31 ;  /* 0x0000001fff1f823e */ /* 0x000fe200000010ff */
[----:B------:R4:W-:Y:S04]  /*6870*/  @!P0 STG.E.U16 desc[UR8][R26.64+0x78], R30 ;  /* 0x0000781e1a008986 */ /* 0x0009e8000c101508 */
[----:B------:R4:W-:Y:S02]  /*6880*/  @!P0 STG.E.U16 desc[UR8][R28.64+0x78], R31 ;  /* 0x0000781f1c008986 */ /* 0x0009e4000c101508 */
.L_x_314:
[----:B------:R-:W-:Y:S05]  /*6890*/  WARPSYNC.ALL ;  /* 0x0000000000007948 */ /* 0x000fea0003800000 */
[----:B------:R-:W-:Y:S01]  /*68a0*/  VIADD R23, R23, 0x200 ;  /* 0x0000020017177836 */ /* 0x000fe20000000000 */
[----:B------:R-:W-:Y:S04]  /*68b0*/  BAR.SYNC.DEFER_BLOCKING 0x0 ;  /* 0x0000000000007b1d */ /* 0x000fe80000010000 */
[----:B------:R-:W-:-:S13]  /*68c0*/  ISETP.GE.AND P0, PT, R23, R7, PT ;  /* 0x000000071700720c */ /* 0x000fda0003f06270 */
[----:B------:R-:W-:Y:S05]  /*68d0*/  @!P0 BRA `(.L_x_321) ;  /* 0xffffffe000fc8947 */ /* 0x000fea000383ffff */
[----:B------:R-:W-:Y:S05]  /*68e0*/  EXIT ;  /* 0x000000000000794d */ /* 0x000fea0003800000 */
.L_x_317:
[----:B------:R-:W-:Y:S01]  /*68f0*/  HFMA2.MMA R53, -RZ, RZ, 0, 4.76837158203125e-07 ;  /* 0x00000008ff357435 */ /* 0x000fe200000001ff */
[----:B-1----:R-:W-:Y:S01]  /*6900*/  MOV R54, R26 ;  /* 0x0000001a00367202 */ /* 0x002fe20000000f00 */
[----:B------:R-:W-:Y:S01]  /*6910*/  IMAD.MOV.U32 R56, RZ, RZ, 0x101f ;  /* 0x0000101fff387424 */ /* 0x000fe200078e00ff */
[----:B------:R-:W-:-:S08]  /*6920*/  MOV R51, 0xffff ;  /* 0x0000ffff00337802 */ /* 0x000fd00000000f00 */
[----:B0-2---:R-:W-:Y:S05]  /*6930*/  WARPSYNC.COLLECTIVE R51, `(.L_x_322) ;  /* 0x0000000033087348 */ /* 0x005fea0003c00000 */
[----:B------:R1:W3:Y:S02]  /*6940*/  SHFL.BFLY P2, R52, R54, R53, R56 ;  /* 0x0c00003536347389 */ /* 0x0002e40000040038 */
[----:B0123--:R-:W-:Y:S01]  /*6950*/  ENDCOLLECTIVE ;  /* 0x000000000000791b */ /* 0x00ffe20003800000 */
.L_x_322:
[----:B------:R-:W-:Y:S01]  /*6960*/  IMAD.MOV.U32 R54, RZ, RZ, R27 ;  /* 0x000000ffff367224 */ /* 0x000fe200078e001b */
[----:B------:R-:W-:-:S07]  /*6970*/  MOV R29, R52 ;  /* 0x00000034001d7202 */ /* 0x000fce0000000f00 */
[----:B------:R-:W-:Y:S05]  /*6980*/  WARPSYNC.COLLECTIVE R51, `(.L_x_323) ;  /* 0x0000000033087348 */ /* 0x000fea0003c00000 */
[----:B------:R0:W1:Y:S02]  /*6990*/  SHFL.BFLY P2, R52, R54, R53, R56 ;  /* 0x0c00003536347389 */ /* 0x0000640000040038 */
[----:B01----:R-:W-:Y:S01]  /*69a0*/  ENDCOLLECTIVE ;  /* 0x000000000000791b */ /* 0x003fe20003800000 */
.L_x_323:
[----:B------:R-:W-:-:S05]  /*69b0*/  FADD.FTZ R29, R29, R26 ;  /* 0x0000001a1d1d7221 */ /* 0x000fca0000010000 */
[----:B------:R-:W-:Y:S01]  /*69c0*/  MOV R54, R29 ;  /* 0x0000001d00367202 */ /* 0x000fe20000000f00 */
[----:B------:R-:W-:Y:S01]  /*69d0*/  IMAD.MOV.U32 R53, RZ, RZ, 0x4 ;  /* 0x00000004ff357424 */ /* 0x000fe200078e00ff */
[----:B------:R-:W-:-:S07]  /*69e0*/  MOV R28, R52 ;  /* 0x00000034001c7202 */ /* 0x000fce0000000f00 */
[----:B------:R-:W-:Y:S05]  /*69f0*/  WARPSYNC.COLLECTIVE R51, `(.L_x_324) ;  /* 0x0000000033087348 */ /* 0x000fea0003c00000 */
[----:B------:R0:W1:Y:S02]  /*6a00*/  SHFL.BFLY P2, R52, R54, R53, R56 ;  /* 0x0c00003536347389 */ /* 0x0000640000040038 */
[----:B01----:R-:W-:Y:S01]  /*6a10*/  ENDCOLLECTIVE ;  /* 0x000000000000791b */ /* 0x003fe20003800000 */
.L_x_324:
[----:B------:R-:W-:-:S05]  /*6a20*/  FADD.FTZ R28, R28, R27 ;  /* 0x0000001b1c1c7221 */ /* 0x000fca0000010000 */
[----:B------:R-:W-:Y:S02]  /*6a30*/  MOV R54, R28 ;  /* 0x0000001c00367202 */ /* 0x000fe40000000f00 */
[----:B------:R-:W-:-:S07]  /*6a40*/  MOV R30, R52 ;  /* 0x00000034001e7202 */ /* 0x000fce0000000f00 */
[----:B------:R-:W-:Y:S05]  /*6a50*/  WARPSYNC.COLLECTIVE R51, `(.L_x_325) ;  /* 0x0000000033087348 */ /* 0x000fea0003c00000 */
[----:B------:R0:W1:Y:S02]  /*6a60*/  SHFL.BFLY P2, R52, R54, R53, R56 ;  /* 0x0c00003536347389 */ /* 0x0000640000040038 */
[----:B01----:R-:W-:Y:S01]  /*6a70*/  ENDCOLLECTIVE ;  /* 0x000000000000791b */ /* 0x003fe20003800000 */
.L_x_325:
[----:B------:R-:W-:Y:S01]  /*6a80*/  FADD.FTZ R30, R29, R30 ;  /* 0x0000001e1d1e7221 */ /* 0x000fe20000010000 */
[----:B------:R-:W-:-:S03]  /*6a90*/  HFMA2.MMA R53, -RZ, RZ, 0, 1.1920928955078125e-07 ;  /* 0x00000002ff357435 */ /* 0x000fc600000001ff */
[----:B------:R-:W-:Y:S01]  /*6aa0*/  IMAD.MOV.U32 R54, RZ, RZ, R30 ;  /* 0x000000ffff367224 */ /* 0x000fe200078e001e */
[----:B------:R-:W-:-:S07]  /*6ab0*/  MOV R31, R52 ;  /* 0x00000034001f7202 */ /* 0x000fce0000000f00 */
[----:B------:R-:W-:Y:S05]  /*6ac0*/  WARPSYNC.COLLECTIVE R51, `(.L_x_326) ;  /* 0x0000000033087348 */ /* 0x000fea0003c00000 */
[----:B------:R0:W1:Y:S02]  /*6ad0*/  SHFL.BFLY P2, R52, R54, R53, R56 ;  /* 0x0c00003536347389 */ /* 0x0000640000040038 */
[----:B01----:R-:W-:Y:S01]  /*6ae0*/  ENDCOLLECTIVE ;  /* 0x000000000000791b */ /* 0x003fe20003800000 */
.L_x_326:
[----:B------:R-:W-:-:S05]  /*6af0*/  FADD.FTZ R31, R28, R31 ;  /* 0x0000001f1c1f7221 */ /* 0x000fca0000010000 */
[----:B------:R-:W-:Y:S02]  /*6b00*/  MOV R54, R31 ;  /* 0x0000001f00367202 */ /* 0x000fe40000000f00 */
[----:B------:R-:W-:-:S07]  /*6b10*/  MOV R33, R52 ;  /* 0x0000003400217202 */ /* 0x000fce0000000f00 */
[----:B------:R-:W-:Y:S05]  /*6b20*/  WARPSYNC.COLLECTIVE R51, `(.L_x_327) ;  /* 0x0000000033087348 */ /* 0x000fea0003c00000 */
[----:B------:R0:W1:Y:S02]  /*6b30*/  SHFL.BFLY P2, R52, R54, R53, R56 ;  /* 0x0c00003536347389 */ /* 0x0000640000040038 */
[----:B01----:R-:W-:Y:S01]  /*6b40*/  ENDCOLLECTIVE ;  /* 0x000000000000791b */ /* 0x003fe20003800000 */
.L_x_327:
[----:B------:R-:W-:Y:S01]  /*6b50*/  FADD.FTZ R33, R30, R33 ;  /* 0x000000211e217221 */ /* 0x000fe20000010000 */
[----:B------:R-:W-:-:S04]  /*6b60*/  HFMA2.MMA R53, -RZ, RZ, 0, 5.9604644775390625e-08 ;  /* 0x00000001ff357435 */ /* 0x000fc800000001ff */
[----:B------:R-:W-:Y:S01]  /*6b70*/  MOV R54, R33 ;  /* 0x0000002100367202 */ /* 0x000fe20000000f00 */
[----:B------:R-:W-:-:S07]  /*6b80*/  IMAD.MOV.U32 R26, RZ, RZ, R52 ;  /* 0x000000ffff1a7224 */ /* 0x000fce00078e0034 */
[----:B------:R-:W-:Y:S05]  /*6b90*/  WARPSYNC.COLLECTIVE R51, `(.L_x_328) ;  /* 0x0000000033087348 */ /* 0x000fea0003c00000 */
[----:B------:R0:W1:Y:S02]  /*6ba0*/  SHFL.BFLY P2, R52, R54, R53, R56 ;  /* 0x0c00003536347389 */ /* 0x0000640000040038 */
[----:B01----:R-:W-:Y:S01]  /*6bb0*/  ENDCOLLECTIVE ;  /* 0x000000000000791b */ /* 0x003fe20003800000 */
.L_x_328:
[----:B------:R-:W-:-:S04]  /*6bc0*/  FADD.FTZ R32, R31, R26 ;  /* 0x0000001a1f207221 */ /* 0x000fc80000010000 */
[----:B------:R-:W-:Y:S01]  /*6bd0*/  IMAD.MOV.U32 R54, RZ, RZ, R32 ;  /* 0x000000ffff367224 */ /* 0x000fe200078e0020 */
[----:B------:R-:W-:-:S07]  /*6be0*/  MOV R34, R52 ;  /* 0x0000003400227202 */ /* 0x000fce0000000f00 */
[----:B------:R-:W-:Y:S05]  /*6bf0*/  WARPSYNC.COLLECTIVE R51, `(.L_x_329) ;  /* 0x0000000033087348 */ /* 0x000fea0003c00000 */
[----:B------:R0:W1:Y:S02]  /*6c00*/  SHFL.BFLY P2, R52, R54, R53, R56 ;  /* 0x0c00003536347389 */ /* 0x0000640000040038 */
[----:B01----:R-:W-:Y:S01]  /*6c10*/  ENDCOLLECTIVE ;  /* 0x000000000000791b */ /* 0x003fe20003800000 */
.L_x_329:
[----:B------:R-:W-:Y:S01]  /*6c20*/  FADD.FTZ R34, R33, R34 ;  /* 0x0000002221227221 */ /* 0x000fe20000010000 */
[----:B------:R-:W-:Y:S01]  /*6c30*/  MOV R35, R52 ;  /* 0x0000003400237202 */ /* 0x000fe20000000f00 */
[----:B------:R-:W-:Y:S06]  /*6c40*/  BRA `(.L_x_330) ;  /* 0xffffffec00547947 */ /* 0x000fec000383ffff */
.L_x_318:
[----:B------:R-:W-:Y:S01]  /*6c50*/  HFMA2.MMA R53, -RZ, RZ, 0, 4.76837158203125e-07 ;  /* 0x00000008ff357435 */ /* 0x000fe200000001ff */
[----:B------:R-:W-:Y:S01]  /*6c60*/  BSSY B1, `(.L_x_331) ;  /* 0x0000007000017945 */ /* 0x000fe20003800000 */
[----:B--2---:R-:W-:Y:S01]  /*6c70*/  MOV R54, R30 ;  /* 0x0000001e00367202 */ /* 0x004fe20000000f00 */
[----:B------:R-:W-:Y:S01]  /*6c80*/  IMAD.MOV.U32 R56, RZ, RZ, 0x101f ;  /* 0x0000101fff387424 */ /* 0x000fe200078e00ff */
[----:B------:R-:W-:-:S07]  /*6c90*/  MOV R51, 0xffff ;  /* 0x0000ffff00337802 */ /* 0x000fce0000000f00 */
[----:B01-3--:R-:W-:Y:S05]  /*6ca0*/  WARPSYNC.COLLECTIVE R51, `(.L_x_332) ;  /* 0x0000000033087348 */ /* 0x00bfea0003c00000 */
[----:B------:R2:W4:Y:S02]  /*6cb0*/  SHFL.BFLY P2, R52, R54, R53, R56 ;  /* 0x0c00003536347389 */ /* 0x0005240000040038 */
[----:B01234-:R-:W-:Y:S01]  /*6cc0*/  ENDCOLLECTIVE ;  /* 0x000000000000791b */ /* 0x01ffe20003800000 */
.L_x_332:
[----:B------:R-:W-:Y:S05]  /*6cd0*/  BSYNC B1 ;  /* 0x0000000000017941 */ /* 0x000fea0003800000 */
.L_x_331:
[----:B------:R-:W-:Y:S01]  /*6ce0*/  HFMA2.MMA R56, -RZ, RZ, 0, 0.000503063201904296875 ;  /* 0x0000101fff387435 */ /* 0x000fe200000001ff */
[----:B------:R-:W-:Y:S01]  /*6cf0*/  MOV R54, R31 ;  /* 0x0000001f00367202 */ /* 0x000fe20000000f00 */
[----:B------:R-:W-:Y:S01]  /*6d00*/  IMAD.MOV.U32 R53, RZ, RZ, 0x8 ;  /* 0x00000008ff357424 */ /* 0x000fe200078e00ff */
[----:B------:R-:W-:Y:S02]  /*6d10*/  MOV R51, 0xffff ;  /* 0x0000ffff00337802 */ /* 0x000fe40000000f00 */
[----:B------:R-:W-:-:S07]  /*6d20*/  MOV R33, R52 ;  /* 0x0000003400217202 */ /* 0x000fce0000000f00 */
[----:B------:R-:W-:Y:S05]  /*6d30*/  WARPSYNC.COLLECTIVE R51, `(.L_x_333) ;  /* 0x0000000033087348 */ /* 0x000fea0003c00000 */
[----:B------:R0:W1:Y:S02]  /*6d40*/  SHFL.BFLY P2, R52, R54, R53, R56 ;  /* 0x0c00003536347389 */ /* 0x0000640000040038 */
[----:B01----:R-:W-:Y:S01]  /*6d50*/  ENDCOLLECTIVE ;  /* 0x000000000000791b */ /* 0x003fe20003800000 */
.L_x_333:
[----:B------:R-:W-:Y:S01]  /*6d60*/  FADD.FTZ R33, R33, R30 ;  /* 0x0000001e21217221 */ /* 0x000fe20000010000 */
[----:B------:R-:W-:-:S03]  /*6d70*/  HFMA2.MMA R53, -RZ, RZ, 0, 2.384185791015625e-07 ;  /* 0x00000004ff357435 */ /* 0x000fc600000001ff */
[----:B------:R-:W-:Y:S01]  /*6d80*/  IMAD.MOV.U32 R54, RZ, RZ, R33 ;  /* 0x000000ffff367224 */ /* 0x000fe200078e0021 */
[----:B------:R-:W-:-:S07]  /*6d90*/  MOV R32, R52 ;  /* 0x0000003400207202 */ /* 0x000fce0000000f00 */
[----:B------:R-:W-:Y:S05]  /*6da0*/  WARPSYNC.COLLECTIVE R51, `(.L_x_334) ;  /* 0x0000000033087348 */ /* 0x000fea0003c00000 */
[----:B------:R0:W1:Y:S02]  /*6db0*/  SHFL.BFLY P2, R52, R54, R53, R56 ;  /* 0x0c00003536347389 */ /* 0x0000640000040038 */
[----:B01----:R-:W-:Y:S01]  /*6dc0*/  ENDCOLLECTIVE ;  /* 0x000000000000791b */ /* 0x003fe20003800000 */
.L_x_334:
[----:B------:R-:W-:-:S05]  /*6dd0*/  FADD.FTZ R32, R32, R31 ;  /* 0x0000001f20207221 */ /* 0x000fca0000010000 */
[----:B------:R-:W-:Y:S02]  /*6de0*/  MOV R54, R32 ;  /* 0x0000002000367202 */ /* 0x000fe40000000f00 */
[----:B------:R-:W-:-:S07]  /*6df0*/  MOV R34, R52 ;  /* 0x0000003400227202 */ /* 0x000fce0000000f00 */
[----:B------:R-:W-:Y:S05]  /*6e00*/  WARPSYNC.COLLECTIVE R51, `(.L_x_335) ;  /* 0x0000000033087348 */ /* 0x000fea0003c00000 */
[----:B------:R0:W1:Y:S02]  /*6e10*/  SHFL.BFLY P2, R52, R54, R53, R56 ;  /* 0x0c00003536347389 */ /* 0x0000640000040038 */
[----:B01----:R-:W-:Y:S01]  /*6e20*/  ENDCOLLECTIVE ;  /* 0x000000000000791b */ /* 0x003fe20003800000 */
.L_x_335:
[----:B------:R-:W-:Y:S01]  /*6e30*/  FADD.FTZ R34, R33, R34 ;  /* 0x0000002221227221 */ /* 0x000fe20000010000 */
[----:B------:R-:W-:-:S04]  /*6e40*/  HFMA2.MMA R53, -RZ, RZ, 0, 1.1920928955078125e-07 ;  /* 0x00000002ff357435 */ /* 0x000fc800000001ff */
[----:B------:R-:W-:Y:S01]  /*6e50*/  MOV R54, R34 ;  /* 0x0000002200367202 */ /* 0x000fe20000000f00 */
[----:B------:R-:W-:-:S07]  /*6e60*/  IMAD.MOV.U32 R35, RZ, RZ, R52 ;  /* 0x000000ffff237224 */ /* 0x000fce00078e0034 */
[----:B------:R-:W-:Y:S05]  /*6e70*/  WARPSYNC.COLLECTIVE R51, `(.L_x_336) ;  /* 0x0000000033087348 */ /* 0x000fea0003c00000 */
[----:B------:R0:W1:Y:S02]  /*6e80*/  SHFL.BFLY P2, R52, R54, R53, R56 ;  /* 0x0c00003536347389 */ /* 0x0000640000040038 */
[----:B01----:R-:W-:Y:S01]  /*6e90*/  ENDCOLLECTIVE ;  /* 0x000000000000791b */ /* 0x003fe20003800000 */
.L_x_336:
[----:B------:R-:W-:-:S04]  /*6ea0*/  FADD.FTZ R35, R32, R35 ;  /* 0x0000002320237221 */ /* 0x000fc80000010000 */
[----:B------:R-:W-:Y:S01]  /*6eb0*/  IMAD.MOV.U32 R54, RZ, RZ, R35 ;  /* 0x000000ffff367224 */ /* 0x000fe200078e0023 */
[----:B------:R-:W-:-:S07]  /*6ec0*/  MOV R37, R52 ;  /* 0x0000003400257202 */ /* 0x000fce0000000f00 */
[----:B------:R-:W-:Y:S05]  /*6ed0*/  WARPSYNC.COLLECTIVE R51, `(.L_x_337) ;  /* 0x0000000033087348 */ /* 0x000fea0003c00000 */
[----:B------:R0:W1:Y:S02]  /*6ee0*/  SHFL.BFLY P2, R52, R54, R53, R56 ;  /* 0x0c00003536347389 */ /* 0x0000640000040038 */
[----:B01----:R-:W-:Y:S01]  /*6ef0*/  ENDCOLLECTIVE ;  /* 0x000000000000791b */ /* 0x003fe20003800000 */
.L_x_337:
[----:B------:R-:W-:Y:S01]  /*6f00*/  FADD.FTZ R37, R34, R37 ;  /* 0x0000002522257221 */ /* 0x000fe20000010000 */
[----:B------:R-:W-:-:S04]  /*6f10*/  HFMA2.MMA R53, -RZ, RZ, 0, 5.9604644775390625e-08 ;  /* 0x00000001ff357435 */ /* 0x000fc800000001ff */
[----:B------:R-:W-:Y:S02]  /*6f20*/  MOV R54, R37 ;  /* 0x0000002500367202 */ /* 0x000fe40000000f00 */
[----:B------:R-:W-:-:S07]  /*6f30*/  MOV R30, R52 ;  /* 0x00000034001e7202 */ /* 0x000fce0000000f00 */
[----:B------:R-:W-:Y:S05]  /*6f40*/  WARPSYNC.COLLECTIVE R51, `(.L_x_338) ;  /* 0x0000000033087348 */ /* 0x000fea0003c00000 */
[----:B------:R0:W1:Y:S02]  /*6f50*/  SHFL.BFLY P2, R52, R54, R53, R56 ;  /* 0x0c00003536347389 */ /* 0x0000640000040038 */
[----:B01----:R-:W-:Y:S01]  /*6f60*/  ENDCOLLECTIVE ;  /* 0x000000000000791b */ /* 0x003fe20003800000 */
.L_x_338:
[----:B------:R-:W-:-:S05]  /*6f70*/  FADD.FTZ R30, R35, R30 ;  /* 0x0000001e231e7221 */ /* 0x000fca0000010000 */
[----:B------:R-:W-:Y:S01]  /*6f80*/  MOV R54, R30 ;  /* 0x0000001e00367202 */ /* 0x000fe20000000f00 */
[----:B------:R-:W-:-:S07]  /*6f90*/  IMAD.MOV.U32 R36, RZ, RZ, R52 ;  /* 0x000000ffff247224 */ /* 0x000fce00078e0034 */
[----:B------:R-:W-:Y:S05]  /*6fa0*/  WARPSYNC.COLLECTIVE R51, `(.L_x_339) ;  /* 0x0000000033087348 */ /* 0x000fea0003c00000 */
[----:B------:R0:W1:Y:S02]  /*6fb0*/  SHFL.BFLY P2, R52, R54, R53, R56 ;  /* 0x0c00003536347389 */ /* 0x0000640000040038 */
[----:B01----:R-:W-:Y:S01]  /*6fc0*/  ENDCOLLECTIVE ;  /* 0x000000000000791b */ /* 0x003fe20003800000 */
.L_x_339:
[----:B------:R-:W-:Y:S01]  /*6fd0*/  FADD.FTZ R36, R37, R36 ;  /* 0x0000002425247221 */ /* 0x000fe20000010000 */
[----:B------:R-:W-:Y:S01]  /*6fe0*/  MOV R31, R52 ;  /* 0x00000034001f7202 */ /* 0x000fe20000000f00 */
[----:B------:R-:W-:Y:S06]  /*6ff0*/  BRA `(.L_x_340) ;  /* 0xffffffec00147947 */ /* 0x000fec000383ffff */
.L_x_319:
[----:B------:R-:W-:Y:S01]  /*7000*/  HFMA2.MMA R56, -RZ, RZ, 0, 0.000503063201904296875 ;  /* 0x0000101fff387435 */ /* 0x000fe200000001ff */
[----:B------:R-:W-:Y:S01]  /*7010*/  BSSY B1, `(.L_x_341) ;  /* 0x0000007000017945 */ /* 0x000fe20003800000 */
[----:B---3--:R-:W-:Y:S01]  /*7020*/  MOV R54, R30 ;  /* 0x0000001e00367202 */ /* 0x008fe20000000f00 */
[----:B------:R-:W-:Y:S01]  /*7030*/  IMAD.MOV.U32 R53, RZ, RZ, 0x8 ;  /* 0x00000008ff357424 */ /* 0x000fe200078e00ff */
[----:B------:R-:W-:-:S07]  /*7040*/  MOV R51, 0xffff ;  /* 0x0000ffff00337802 */ /* 0x000fce0000000f00 */
[----:B012-4-:R-:W-:Y:S05]  /*7050*/  WARPSYNC.COLLECTIVE R51, `(.L_x_342) ;  /* 0x0000000033087348 */ /* 0x017fea0003c00000 */
[----:B------:R3:W0:Y:S02]  /*7060*/  SHFL.BFLY P2, R52, R54, R53, R56 ;  /* 0x0c00003536347389 */ /* 0x0006240000040038 */
[----:B01234-:R-:W-:Y:S01]  /*7070*/  ENDCOLLECTIVE ;  /* 0x000000000000791b */ /* 0x01ffe20003800000 */
.L_x_342:
[----:B------:R-:W-:Y:S05]  /*7080*/  BSYNC B1 ;  /* 0x0000000000017941 */ /* 0x000fea0003800000 */
.L_x_341:
[----:B------:R-:W-:Y:S01]  /*7090*/  HFMA2.MMA R53, -RZ, RZ, 0, 4.76837158203125e-07 ;  /* 0x00000008ff357435 */ /* 0x000fe200000001ff */
[----:B------:R-:W-:Y:S01]  /*70a0*/  IMAD.MOV.U32 R54, RZ, RZ, R31 ;  /* 0x000000ffff367224 */ /* 0x000fe200078e001f */
[----:B------:R-:W-:Y:S02]  /*70b0*/  MOV R56, 0x101f ;  /* 0x0000101f00387802 */ /* 0x000fe40000000f00 */
[----:B------:R-:W-:Y:S02]  /*70c0*/  MOV R51, 0xffff ;  /* 0x0000ffff00337802 */ /* 0x000fe40000000f00 */
[----:B------:R-:W-:-:S07]  /*70d0*/  MOV R33, R52 ;  /* 0x0000003400217202 */ /* 0x000fce0000000f00 */
[----:B------:R-:W-:Y:S05]  /*70e0*/  WARPSYNC.COLLECTIVE R51, `(.L_x_343) ;  /* 0x0000000033087348 */ /* 0x000fea0003c00000 */
[----:B------:R0:W1:Y:S02]  /*70f0*/  SHFL.BFLY P2, R52, R54, R53, R56 ;  /* 0x0c00003536347389 */ /* 0x0000640000040038 */
[----:B01----:R-:W-:Y:S01]  /*7100*/  ENDCOLLECTIVE ;  /* 0x000000000000791b */ /* 0x003fe20003800000 */
.L_x_343:
[----:B------:R-:W-:Y:S01]  /*7110*/  FADD.FTZ R33, R33, R30 ;  /* 0x0000001e21217221 */ /* 0x000fe20000010000 */
[----:B------:R-:W-:-:S04]  /*7120*/  HFMA2.MMA R53, -RZ, RZ, 0, 2.384185791015625e-07 ;  /* 0x00000004ff357435 */ /* 0x000fc800000001ff */
[----:B------:R-:W-:Y:S01]  /*7130*/  MOV R54, R33 ;  /* 0x0000002100367202 */ /* 0x000fe20000000f00 */
[----:B------:R-:W-:-:S07]  /*7140*/  IMAD.MOV.U32 R32, RZ, RZ, R52 ;  /* 0x000000ffff207224 */ /* 0x000fce00078e0034 */
[----:B------:R-:W-:Y:S05]  /*7150*/  WARPSYNC.COLLECTIVE R51, `(.L_x_344) ;  /* 0x0000000033087348 */ /* 0x000fea0003c00000 */
[----:B------:R0:W1:Y:S02]  /*7160*/  SHFL.BFLY P2, R52, R54, R53, R56 ;  /* 0x0c00003536347389 */ /* 0x0000640000040038 */
[----:B01----:R-:W-:Y:S01]  /*7170*/  ENDCOLLECTIVE ;  /* 0x000000000000791b */ /* 0x003fe20003800000 */
.L_x_344:
[----:B------:R-:W-:-:S04]  /*7180*/  FADD.FTZ R32, R32, R31 ;  /* 0x0000001f20207221 */ /* 0x000fc80000010000 */
[----:B------:R-:W-:Y:S01]  /*7190*/  IMAD.MOV.U32 R54, RZ, RZ, R32 ;  /* 0x000000ffff367224 */ /* 0x000fe200078e0020 */
[----:B------:R-:W-:-:S07]  /*71a0*/  MOV R34, R52 ;  /* 0x0000003400227202 */ /* 0x000fce0000000f00 */
[----:B------:R-:W-:Y:S05]  /*71b0*/  WARPSYNC.COLLECTIVE R51, `(.L_x_345) ;  /* 0x0000000033087348 */ /* 0x000fea0003c00000 */
[----:B------:R0:W1:Y:S02]  /*71c0*/  SHFL.BFLY P2, R52, R54, R53, R56 ;  /* 0x0c00003536347389 */ /* 0x0000640000040038 */
[----:B01----:R-:W-:Y:S01]  /*71d0*/  ENDCOLLECTIVE ;  /* 0x000000000000791b */ /* 0x003fe20003800000 */
.L_x_345:
[----:B------:R-:W-:Y:S01]  /*71e0*/  FADD.FTZ R34, R33, R34 ;  /* 0x0000002221227221 */ /* 0x000fe20000010000 */
[----:B------:R-:W-:-:S04]  /*71f0*/  HFMA2.MMA R53, -RZ, RZ, 0, 1.1920928955078125e-07 ;  /* 0x00000002ff357435 */ /* 0x000fc800000001ff */
[----:B------:R-:W-:Y:S02]  /*7200*/  MOV R54, R34 ;  /* 0x0000002200367202 */ /* 0x000fe40000000f00 */
[----:B------:R-:W-:-:S07]  /*7210*/  MOV R35, R52 ;  /* 0x0000003400237202 */ /* 0x000fce0000000f00 */
[----:B------:R-:W-:Y:S05]  /*7220*/  WARPSYNC.COLLECTIVE R51, `(.L_x_346) ;  /* 0x0000000033087348 */ /* 0x000fea0003c00000 */
[----:B------:R0:W1:Y:S02]  /*7230*/  SHFL.BFLY P2, R52, R54, R53, R56 ;  /* 0x0c00003536347389 */ /* 0x0000640000040038 */
[----:B01----:R-:W-:Y:S01]  /*7240*/  ENDCOLLECTIVE ;  /* 0x000000000000791b */ /* 0x003fe20003800000 */
.L_x_346:
[----:B------:R-:W-:-:S05]  /*7250*/  FADD.FTZ R35, R32, R35 ;  /* 0x0000002320237221 */ /* 0x000fca0000010000 */
[----:B------:R-:W-:Y:S01]  /*7260*/  MOV R54, R35 ;  /* 0x0000002300367202 */ /* 0x000fe20000000f00 */
[----:B------:R-:W-:-:S07]  /*7270*/  IMAD.MOV.U32 R37, RZ, RZ, R52 ;  /* 0x000000ffff257224 */ /* 0x000fce00078e0034 */
[----:B------:R-:W-:Y:S05]  /*7280*/  WARPSYNC.COLLECTIVE R51, `(.L_x_347) ;  /* 0x0000000033087348 */ /* 0x000fea0003c00000 */
[----:B------:R0:W1:Y:S02]  /*7290*/  SHFL.BFLY P2, R52, R54, R53, R56 ;  /* 0x0c00003536347389 */ /* 0x0000640000040038 */
[----:B01----:R-:W-:Y:S01]  /*72a0*/  ENDCOLLECTIVE ;  /* 0x000000000000791b */ /* 0x003fe20003800000 */
.L_x_347:
[----:B------:R-:W-:-:S05]  /*72b0*/  FADD.FTZ R37, R34, R37 ;  /* 0x0000002522257221 */ /* 0x000fca0000010000 */
[----:B------:R-:W-:Y:S01]  /*72c0*/  MOV R54, R37 ;  /* 0x0000002500367202 */ /* 0x000fe20000000f00 */
[----:B------:R-:W-:Y:S01]  /*72d0*/  IMAD.MOV.U32 R53, RZ, RZ, 0x1 ;  /* 0x00000001ff357424 */ /* 0x000fe200078e00ff */
[----:B------:R-:W-:-:S07]  /*72e0*/  MOV R30, R52 ;  /* 0x00000034001e7202 */ /* 0x000fce0000000f00 */
[----:B------:R-:W-:Y:S05]  /*72f0*/  WARPSYNC.COLLECTIVE R51, `(.L_x_348) ;  /* 0x0000000033087348 */ /* 0x000fea0003c00000 */
[----:B------:R0:W1:Y:S02]  /*7300*/  SHFL.BFLY P2, R52, R54, R53, R56 ;  /* 0x0c00003536347389 */ /* 0x0000640000040038 */
[----:B01----:R-:W-:Y:S01]  /*7310*/  ENDCOLLECTIVE ;  /* 0x000000000000791b */ /* 0x003fe20003800000 */
.L_x_348:
[----:B------:R-:W-:-:S05]  /*7320*/  FADD.FTZ R30, R35, R30 ;  /* 0x0000001e231e7221 */ /* 0x000fca0000010000 */
[----:B------:R-:W-:Y:S02]  /*7330*/  MOV R54, R30 ;  /* 0x0000001e00367202 */ /* 0x000fe40000000f00 */
[----:B------:R-:W-:-:S07]  /*7340*/  MOV R36, R52 ;  /* 0x0000003400247202 */ /* 0x000fce0000000f00 */
[----:B------:R-:W-:Y:S05]  /*7350*/  WARPSYNC.COLLECTIVE R51, `(.L_x_349) ;  /* 0x0000000033087348 */ /* 0x000fea0003c00000 */
[----:B------:R0:W1:Y:S02]  /*7360*/  SHFL.BFLY P2, R52, R54, R53, R56 ;  /* 0x0c00003536347389 */ /* 0x0000640000040038 */
[----:B01----:R-:W-:Y:S01]  /*7370*/  ENDCOLLECTIVE ;  /* 0x000000000000791b */ /* 0x003fe20003800000 */
.L_x_349:
[----:B------:R-:W-:Y:S01]  /*7380*/  FADD.FTZ R36, R37, R36 ;  /* 0x0000002425247221 */ /* 0x000fe20000010000 */
[----:B------:R-:W-:Y:S01]  /*7390*/  MOV R31, R52 ;  /* 0x00000034001f7202 */ /* 0x000fe20000000f00 */
[----:B------:R-:W-:Y:S06]  /*73a0*/  BRA `(.L_x_350) ;  /* 0xffffffe800bc7947 */ /* 0x000fec000383ffff */
.L_x_320:
[----:B------:R-:W-:Y:S01]  /*73b0*/  HFMA2.MMA R53, -RZ, RZ, 0, 4.76837158203125e-07 ;  /* 0x00000008ff357435 */ /* 0x000fe200000001ff */
[----:B------:R-:W-:Y:S01]  /*73c0*/  BSSY B0, `(.L_x_351) ;  /* 0x0000007000007945 */ /* 0x000fe20003800000 */
[----:B--2---:R-:W-:Y:S01]  /*73d0*/  IMAD.MOV.U32 R54, RZ, RZ, R26 ;  /* 0x000000ffff367224 */ /* 0x004fe200078e001a */
[----:B------:R-:W-:Y:S02]  /*73e0*/  MOV R56, 0x101f ;  /* 0x0000101f00387802 */ /* 0x000fe40000000f00 */
[----:B------:R-:W-:-:S07]  /*73f0*/  MOV R51, 0xffff ;  /* 0x0000ffff00337802 */ /* 0x000fce0000000f00 */
[----:B01-3--:R-:W-:Y:S05]  /*7400*/  WARPSYNC.COLLECTIVE R51, `(.L_x_352) ;  /* 0x0000000033087348 */ /* 0x00bfea0003c00000 */
[----:B------:R2:W4:Y:S02]  /*7410*/  SHFL.BFLY P2, R52, R54, R53, R56 ;  /* 0x0c00003536347389 */ /* 0x0005240000040038 */
[----:B01234-:R-:W-:Y:S01]  /*7420*/  ENDCOLLECTIVE ;  /* 0x000000000000791b */ /* 0x01ffe20003800000 */
.L_x_352:
[----:B------:R-:W-:Y:S05]  /*7430*/  BSYNC B0 ;  /* 0x0000000000007941 */ /* 0x000fea0003800000 */
.L_x_351:
[----:B------:R-:W-:Y:S01]  /*7440*/  HFMA2.MMA R53, -RZ, RZ, 0, 4.76837158203125e-07 ;  /* 0x00000008ff357435 */ /* 0x000fe200000001ff */
[----:B------:R-:W-:Y:S01]  /*7450*/  MOV R54, R27 ;  /* 0x0000001b00367202 */ /* 0x000fe20000000f00 */
[----:B------:R-:W-:Y:S01]  /*7460*/  IMAD.MOV.U32 R51, RZ, RZ, 0xffff ;  /* 0x0000ffffff337424 */ /* 0x000fe200078e00ff */
[----:B------:R-:W-:Y:S01]  /*7470*/  MOV R56, 0x101f ;  /* 0x0000101f00387802 */ /* 0x000fe20000000f00 */
[----:B------:R-:W-:Y:S01]  /*7480*/  IMAD.MOV.U32 R29, RZ, RZ, R52 ;  /* 0x000000ffff1d7224 */ /* 0x000fe200078e0034 */
[----:B------:R-:W-:Y:S01]  /*7490*/  @!P0 IADD3 R32, R30, 0x14, RZ ;  /* 0x000000141e208810 */ /* 0x000fe20007ffe0ff */
[----:B------:R-:W-:Y:S01]  /*74a0*/  HFMA2.MMA R35, -RZ, RZ, 0, 0 ;  /* 0x00000000ff237435 */ /* 0x000fe200000001ff */
[----:B------:R-:W-:-:S10]  /*74b0*/  @!P0 LEA R31, R40, UR6, 0x7 ;  /* 0x00000006281f8c11 */ /* 0x000fd4000f8e38ff */
[----:B------:R-:W-:Y:S05]  /*74c0*/  WARPSYNC.COLLECTIVE R51, `(.L_x_353) ;  /* 0x0000000033087348 */ /* 0x000fea0003c00000 */
[----:B------:R0:W1:Y:S02]  /*74d0*/  SHFL.BFLY P2, R52, R54, R53, R56 ;  /* 0x0c00003536347389 */ /* 0x0000640000040038 */
[----:B01----:R-:W-:Y:S01]  /*74e0*/  ENDCOLLECTIVE ;  /* 0x000000000000791b */ /* 0x003fe20003800000 */
.L_x_353:
[----:B------:R-:W-:Y:S01]  /*74f0*/  FADD.FTZ R29, R29, R26 ;  /* 0x0000001a1d1d7221 */ /* 0x000fe20000010000 */
[-C--:B------:R-:W-:Y:S01]  /*7500*/  @!P0 LOP3.LUT R32, R32, R11.reuse, RZ, 0x3c, !PT ;  /* 0x0000000b20208212 */ /* 0x080fe200078e3cff */
[----:B------:R-:W-:Y:S01]  /*7510*/  IMAD.MOV.U32 R41, RZ, RZ, RZ ;  /* 0x000000ffff297224 */ /* 0x000fe200078e00ff */
[----:B------:R-:W-:Y:S01]  /*7520*/  MOV R36, RZ ;  /* 0x000000ff00247202 */ /* 0x000fe20000000f00 */
[----:B------:R-:W-:Y:S01]  /*7530*/  HFMA2.MMA R43, -RZ, RZ, 0, 0 ;  /* 0x00000000ff2b7435 */ /* 0x000fe200000001ff */
[----:B------:R-:W-:Y:S01]  /*7540*/  @!P0 IADD3 R48, R30, 0x3c, RZ ;  /* 0x0000003c1e308810 */ /* 0x000fe20007ffe0ff */
[----:B------:R-:W-:Y:S01]  /*7550*/  @!P0 IMAD R32, R32, 0x4, R31 ;  /* 0x0000000420208824 */ /* 0x000fe200078e021f */
[----:B------:R-:W-:Y:S01]  /*7560*/  @!P0 LEA R45, R40, UR6, 0x7 ;  /* 0x00000006282d8c11 */ /* 0x000fe2000f8e38ff */
[----:B------:R-:W-:Y:S01]  /*7570*/  IMAD.MOV.U32 R47, RZ, RZ, RZ ;  /* 0x000000ffff2f7224 */ /* 0x000fe200078e00ff */
[----:B------:R-:W-:Y:S02]  /*7580*/  @!P0 LOP3.LUT R48, R48, R11, RZ, 0x3c, !PT ;  /* 0x0000000b30308212 */ /* 0x000fe400078e3cff */
[----:B------:R0:W1:Y:S01]  /*7590*/  @!P0 LDS R34, [R32+0x500] ;  /* 0x0005000020228984 */ /* 0x0000620000000800 */
[----:B------:R-:W-:Y:S01]  /*75a0*/  HFMA2.MMA R53, -RZ, RZ, 0, 2.384185791015625e-07 ;  /* 0x00000004ff357435 */ /* 0x000fe200000001ff */
[----:B------:R-:W-:-:S02]  /*75b0*/  MOV R54, R29 ;  /* 0x0000001d00367202 */ /* 0x000fc40000000f00 */
[----:B------:R0:W2:Y:S01]  /*75c0*/  @!P0 LDS R33, [R32] ;  /* 0x0000000020218984 */ /* 0x0000a20000000800 */
[----:B------:R-:W-:Y:S01]  /*75d0*/  @!P0 IMAD R48, R48, 0x4, R45 ;  /* 0x0000000430308824 */ /* 0x000fe200078e022d */
[----:B------:R-:W-:-:S04]  /*75e0*/  HFMA2.MMA R45, -RZ, RZ, 0, 0 ;  /* 0x00000000ff2d7435 */ /* 0x000fc800000001ff */
[----:B------:R0:W3:Y:S01]  /*75f0*/  @!P0 LDS R49, [R48] ;  /* 0x0000000030318984 */ /* 0x0000e20000000800 */
[----:B------:R-:W-:-:S07]  /*7600*/  MOV R28, R52 ;  /* 0x00000034001c7202 */ /* 0x000fce0000000f00 */
[----:B0123--:R-:W-:Y:S05]  /*7610*/  WARPSYNC.COLLECTIVE R51, `(.L_x_354) ;  /* 0x0000000033087348 */ /* 0x00ffea0003c00000 */
[----:B------:R4:W0:Y:S02]  /*7620*/  SHFL.BFLY P2, R52, R54, R53, R56 ;  /* 0x0c00003536347389 */ /* 0x0008240000040038 */
[----:B01234-:R-:W-:Y:S01]  /*7630*/  ENDCOLLECTIVE ;  /* 0x000000000000791b */ /* 0x01ffe20003800000 */
.L_x_354:
[----:B------:R-:W-:Y:S01]  /*7640*/  FADD.FTZ R28, R28, R27 ;  /* 0x0000001b1c1c7221 */ /* 0x000fe20000010000 */
[----:B------:R0:W1:Y:S04]  /*7650*/  @!P0 LDS R50, [R48+0x500] ;  /* 0x0005000030328984 */ /* 0x0000680000000800 */
[----:B------:R-:W-:Y:S01]  /*7660*/  MOV R54, R28 ;  /* 0x0000001c00367202 */ /* 0x000fe20000000f00 */
[----:B------:R-:W-:-:S07]  /*7670*/  IMAD.MOV.U32 R26, RZ, RZ, R52 ;  /* 0x000000ffff1a7224 */ /* 0x000fce00078e0034 */
[----:B01----:R-:W-:Y:S05]  /*7680*/  WARPSYNC.COLLECTIVE R51, `(.L_x_355) ;  /* 0x0000000033087348 */ /* 0x003fea0003c00000 */
[----:B------:R2:W3:Y:S02]  /*7690*/  SHFL.BFLY P2, R52, R54, R53, R56 ;  /* 0x0c00003536347389 */ /* 0x0004e40000040038 */
[----:B0123--:R-:W-:Y:S01]  /*76a0*/  ENDCOLLECTIVE ;  /* 0x000000000000791b */ /* 0x00ffe20003800000 */
.L_x_355:
[----:B------:R-:W-:Y:S01]  /*76b0*/  @!P0 MOV R36, R34 ;  /* 0x0000002200248202 */ /* 0x000fe20000000f00 */
[----:B------:R-:W-:Y:S01]  /*76c0*/  FADD.FTZ R26, R29, R26 ;  /* 0x0000001a1d1a7221 */ /* 0x000fe20000010000 */
[----:B------:R-:W-:Y:S01]  /*76d0*/  @!P0 IMAD.MOV.U32 R35, RZ, RZ, R33 ;  /* 0x000000ffff238224 */ /* 0x000fe200078e0021 */
[----:B------:R-:W-:Y:S01]  /*76e0*/  @!P0 MOV R45, R49 ;  /* 0x00000031002d8202 */ /* 0x000fe20000000f00 */
[----:B------:R-:W-:Y:S02]  /*76f0*/  HFMA2.MMA R53, -RZ, RZ, 0, 1.1920928955078125e-07 ;  /* 0x00000002ff357435 */ /* 0x000fe400000001ff */
[----:B------:R-:W-:Y:S02]  /*7700*/  MOV R54, R26 ;  /* 0x0000001a00367202 */ /* 0x000fe40000000f00 */
[----:B------:R-:W-:Y:S02]  /*7710*/  @!P0 MOV R47, R50 ;  /* 0x00000032002f8202 */ /* 0x000fe40000000f00 */
[----:B------:R-:W-:-:S07]  /*7720*/  MOV R27, R52 ;  /* 0x00000034001b7202 */ /* 0x000fce0000000f00 */
[----:B------:R-:W-:Y:S05]  /*7730*/  WARPSYNC.COLLECTIVE R51, `(.L_x_356) ;  /* 0x0000000033087348 */ /* 0x000fea0003c00000 */
[----:B------:R0:W1:Y:S02]  /*7740*/  SHFL.BFLY P2, R52, R54, R53, R56 ;  /* 0x0c00003536347389 */ /* 0x0000640000040038 */
[----:B01----:R-:W-:Y:S01]  /*7750*/  ENDCOLLECTIVE ;  /* 0x000000000000791b */ /* 0x003fe20003800000 */
.L_x_356:
[----:B------:R-:W-:-:S04]  /*7760*/  FADD.FTZ R27, R28, R27 ;  /* 0x0000001b1c1b7221 */ /* 0x000fc80000010000 */
[----:B------:R-:W-:Y:S01]  /*7770*/  IMAD.MOV.U32 R54, RZ, RZ, R27 ;  /* 0x000000ffff367224 */ /* 0x000fe200078e001b */
[----:B------:R-:W-:-:S07]  /*7780*/  MOV R29, R52 ;  /* 0x00000034001d7202 */ /* 0x000fce0000000f00 */
[----:B------:R-:W-:Y:S05]  /*7790*/  WARPSYNC.COLLECTIVE R51, `(.L_x_357) ;  /* 0x0000000033087348 */ /* 0x000fea0003c00000 */
[----:B------:R0:W1:Y:S02]  /*77a0*/  SHFL.BFLY P2, R52, R54, R53, R56 ;  /* 0x0c00003536347389 */ /* 0x0000640000040038 */
[----:B01----:R-:W-:Y:S01]  /*77b0*/  ENDCOLLECTIVE ;  /* 0x000000000000791b */ /* 0x003fe20003800000 */
.L_x_357:
[----:B------:R-:W-:Y:S01]  /*77c0*/  FADD.FTZ R31, R26, R29 ;  /* 0x0000001d1a1f7221 */ /* 0x000fe20000010000 */
[----:B------:R-:W-:Y:S01]  /*77d0*/  @!P0 LEA R29, R40, UR6, 0x7 ;  /* 0x00000006281d8c11 */ /* 0x000fe2000f8e38ff */
[----:B------:R-:W-:-:S03]  /*77e0*/  HFMA2.MMA R53, -RZ, RZ, 0, 5.9604644775390625e-08 ;  /* 0x00000001ff357435 */ /* 0x000fc600000001ff */
[----:B------:R-:W-:Y:S02]  /*77f0*/  MOV R54, R31 ;  /* 0x0000001f00367202 */ /* 0x000fe40000000f00 */
[----:B------:R-:W-:-:S07]  /*7800*/  MOV R28, R52 ;  /* 0x00000034001c7202 */ /* 0x000fce0000000f00 */
[----:B------:R-:W-:Y:S05]  /*7810*/  WARPSYNC.COLLECTIVE R51, `(.L_x_358) ;  /* 0x0000000033087348 */ /* 0x000fea0003c00000 */
[----:B------:R0:W1:Y:S02]  /*7820*/  SHFL.BFLY P2, R52, R54, R53, R56 ;  /* 0x0c00003536347389 */ /* 0x0000640000040038 */
[----:B01----:R-:W-:Y:S01]  /*7830*/  ENDCOLLECTIVE ;  /* 0x000000000000791b */ /* 0x003fe20003800000 */
.L_x_358:
[----:B------:R-:W-:Y:S01]  /*7840*/  FADD.FTZ R32, R27, R28 ;  /* 0x0000001c1b207221 */ /* 0x000fe20000010000 */
[----:B------:R-:W-:Y:S01]  /*7850*/  @!P0 IADD3 R28, R30, 0x28, RZ ;  /* 0x000000281e1c8810 */ /* 0x000fe20007ffe0ff */
[----:B------:R-:W0:Y:S03]  /*7860*/  LDC.64 R26, c[0x0][0x218] ;  /* 0x00008600ff1a7b82 */ /* 0x000e260000000a00 */
[----:B------:R-:W-:-:S04]  /*7870*/  @!P0 LOP3.LUT R28, R28, R11, RZ, 0x3c, !PT ;  /* 0x0000000b1c1c8212 */ /* 0x000fc800078e3cff */
[----:B------:R-:W-:Y:S02]  /*7880*/  @!P0 LEA R28, R28, R29, 0x2 ;  /* 0x0000001d1c1c8211 */ /* 0x000fe400078e10ff */
[----:B------:R-:W-:-:S03]  /*7890*/  MOV R54, R32 ;  /* 0x0000002000367202 */ /* 0x000fc60000000f00 */
[----:B------:R1:W2:Y:S04]  /*78a0*/  @!P0 LDS R29, [R28] ;  /* 0x000000001c1d8984 */ /* 0x0002a80000000800 */
[----:B------:R1:W3:Y:S01]  /*78b0*/  @!P0 LDS R44, [R28+0x500] ;  /* 0x000500001c2c8984 */ /* 0x0002e20000000800 */
[----:B------:R-:W-:-:S07]  /*78c0*/  IMAD.MOV.U32 R34, RZ, RZ, R52 ;  /* 0x000000ffff227224 */ /* 0x000fce00078e0034 */
[----:B0123--:R-:W-:Y:S05]  /*78d0*/  WARPSYNC.COLLECTIVE R51, `(.L_x_359) ;  /* 0x0000000033087348 */ /* 0x00ffea0003c00000 */
[----:B------:R4:W0:Y:S02]  /*78e0*/  SHFL.BFLY P2, R52, R54, R53, R56 ;  /* 0x0c00003536347389 */ /* 0x0008240000040038 */
[----:B01234-:R-:W-:Y:S01]  /*78f0*/  ENDCOLLECTIVE ;  /* 0x000000000000791b */ /* 0x01ffe20003800000 */
.L_x_359:
[----:B------:R-:W-:Y:S01]  /*7900*/  FADD.FTZ R34, R31, R34 ;  /* 0x000000221f227221 */ /* 0x000fe20000010000 */
[----:B------:R-:W-:-:S04]  /*7910*/  IMAD.IADD R31, R30, 0x1, R23 ;  /* 0x000000011e1f7824 */ /* 0x000fc800078e0217 */
[----:B------:R-:W-:Y:S01]  /*7920*/  IMAD.WIDE R26, R31, 0x2, R26 ;  /* 0x000000021f1a7825 */ /* 0x000fe200078e021a */
[----:B------:R-:W-:-:S03]  /*7930*/  MOV R54, R35 ;  /* 0x0000002300367202 */ /* 0x000fc60000000f00 */
[----:B------:R-:W-:Y:S01]  /*7940*/  IMAD.MOV.U32 R53, RZ, RZ, 0x8 ;  /* 0x00000008ff357424 */ /* 0x000fe200078e00ff */
[----:B------:R-:W-:-:S07]  /*7950*/  MOV R33, R52 ;  /* 0x0000003400217202 */ /* 0x000fce0000000f00 */
[----:B------:R-:W-:Y:S05]  /*7960*/  WARPSYNC.COLLECTIVE R51, `(.L_x_360) ;  /* 0x0000000033087348 */ /* 0x000fea0003c00000 */
[----:B------:R0:W1:Y:S02]  /*7970*/  SHFL.BFLY P2, R52, R54, R53, R56 ;  /* 0x0c00003536347389 */ /* 0x0000640000040038 */
[----:B01----:R-:W-:Y:S01]  /*7980*/  ENDCOLLECTIVE ;  /* 0x000000000000791b */ /* 0x003fe20003800000 */
.L_x_360:
[----:B------:R-:W-:Y:S01]  /*7990*/  FADD.FTZ R32, R32, R33 ;  /* 0x0000002120207221 */ /* 0x000fe20000010000 */
[----:B------:R-:W-:Y:S02]  /*79a0*/  @!P0 MOV R41, R29 ;  /* 0x0000001d00298202 */ /* 0x000fe40000000f00 */
[----:B------:R-:W0:Y:S01]  /*79b0*/  LDC.64 R28, c[0x0][0x220] ;  /* 0x00008800ff1c7b82 */ /* 0x000e220000000a00 */
[----:B------:R-:W-:Y:S02]  /*79c0*/  @!P0 MOV R43, R44 ;  /* 0x0000002c002b8202 */ /* 0x000fe40000000f00 */
[----:B------:R-:W-:Y:S02]  /*79d0*/  ISETP.NE.AND P0, PT, R40, RZ, PT ;  /* 0x000000ff2800720c */ /* 0x000fe40003f05270 */
[----:B------:R-:W-:Y:S02]  /*79e0*/  MOV R54, R36 ;  /* 0x0000002400367202 */ /* 0x000fe40000000f00 */
[----:B------:R-:W-:-:S09]  /*79f0*/  MOV R42, R52 ;  /* 0x00000034002a7202 */ /* 0x000fd20000000f00 */
[----:B0-----:R-:W-:Y:S05]  /*7a00*/  WARPSYNC.COLLECTIVE R51, `(.L_x_361) ;  /* 0x0000000033087348 */ /* 0x001fea0003c00000 */
[----:B------:R1:W2:Y:S02]  /*7a10*/  SHFL.BFLY P2, R52, R54, R53, R56 ;  /* 0x0c00003536347389 */ /* 0x0002a40000040038 */
[----:B012---:R-:W-:Y:S01]  /*7a20*/  ENDCOLLECTIVE ;  /* 0x000000000000791b */ /* 0x007fe20003800000 */
.L_x_361:
[----:B------:R-:W-:Y:S01]  /*7a30*/  @!P0 F2FP.BF16.F32.PACK_AB R30, RZ, R34 ;  /* 0x00000022ff1e823e */ /* 0x000fe200000010ff */
[----:B------:R-:W-:Y:S01]  /*7a40*/  FADD.FTZ R42, R42, R35 ;  /* 0x000000232a2a7221 */ /* 0x000fe20000010000 */
[----:B------:R-:W-:Y:S01]  /*7a50*/  @!P0 F2FP.BF16.F32.PACK_AB R32, RZ, R32 ;  /* 0x00000020ff20823e */ /* 0x000fe200000010ff */
[----:B------:R-:W-:Y:S01]  /*7a60*/  IMAD.WIDE R28, R31, 0x2, R28 ;  /* 0x000000021f1c7825 */ /* 0x000fe200078e021c */
[----:B------:R-:W-:Y:S02]  /*7a70*/  PRMT R34, R30, 0x7610, R34 ;  /* 0x000076101e227816 */ /* 0x000fe40000000022 */
[----:B------:R-:W-:-:S03]  /*7a80*/  PRMT R49, R32, 0x7610, R49 ;  /* 0x0000761020317816 */ /* 0x000fc60000000031 */
[----:B------:R0:W-:Y:S01]  /*7a90*/  @!P0 STG.E.U16 desc[UR8][R26.64], R34 ;  /* 0x000000221a008986 */ /* 0x0001e2000c101508 */
[----:B------:R-:W-:Y:S01]  /*7aa0*/  HFMA2.MMA R53, -RZ, RZ, 0, 2.384185791015625e-07 ;  /* 0x00000004ff357435 */ /* 0x000fe200000001ff */
[----:B------:R-:W-:Y:S02]  /*7ab0*/  IMAD.MOV.U32 R54, RZ, RZ, R42 ;  /* 0x000000ffff367224 */ /* 0x000fe400078e002a */
[----:B------:R0:W-:Y:S01]  /*7ac0*/  @!P0 STG.E.U16 desc[UR8][R28.64], R49 ;  /* 0x000000311c008986 */ /* 0x0001e2000c101508 */
[----:B------:R-:W-:-:S07]  /*7ad0*/  MOV R37, R52 ;  /* 0x0000003400257202 */ /* 0x000fce0000000f00 */
[----:B0-----:R-:W-:Y:S05]  /*7ae0*/  WARPSYNC.COLLECTIVE R51, `(.L_x_362) ;  /* 0x0000000033087348 */ /* 0x001fea0003c00000 */
[----:B------:R1:W2:Y:S02]  /*7af0*/  SHFL.BFLY P2, R52, R54, R53, R56 ;  /* 0x0c00003536347389 */ /* 0x0002a40000040038 */
[----:B012---:R-:W-:Y:S01]  /*7b00*/  ENDCOLLECTIVE ;  /* 0x000000000000791b */ /* 0x007fe20003800000 */
.L_x_362:
[----:B------:R-:W-:-:S05]  /*7b10*/  FADD.FTZ R37, R37, R36 ;  /* 0x0000002425257221 */ /* 0x000fca0000010000 */
[----:B------:R-:W-:Y:S02]  /*7b20*/  MOV R54, R37 ;  /* 0x0000002500367202 */ /* 0x000fe40000000f00 */
[----:B------:R-:W-:-:S07]  /*7b30*/  MOV R35, R52 ;  /* 0x0000003400237202 */ /* 0x000fce0000000f00 */
[----:B------:R-:W-:Y:S05]  /*7b40*/  WARPSYNC.COLLECTIVE R51, `(.L_x_363) ;  /* 0x0000000033087348 */ /* 0x000fea0003c00000 */
[----:B------:R0:W1:Y:S02]  /*7b50*/  SHFL.BFLY P2, R52, R54, R53, R56 ;  /* 0x0c00003536347389 */ /* 0x0000640000040038 */
[----:B01----:R-:W-:Y:S01]  /*7b60*/  ENDCOLLECTIVE ;  /* 0x000000000000791b */ /* 0x003fe20003800000 */
.L_x_363:
[----:B------:R-:W-:-:S05]  /*7b70*/  FADD.FTZ R35, R42, R35 ;  /* 0x000000232a237221 */ /* 0x000fca0000010000 */
[----:B------:R-:W-:Y:S01]  /*7b80*/  MOV R54, R35 ;  /* 0x0000002300367202 */ /* 0x000fe20000000f00 */
[----:B------:R-:W-:Y:S02]  /*7b90*/  IMAD.MOV.U32 R53, RZ, RZ, 0x2 ;  /* 0x00000002ff357424 */ /* 0x000fe400078e00ff */
[----:B------:R-:W-:-:S07]  /*7ba0*/  IMAD.MOV.U32 R36, RZ, RZ, R52 ;  /* 0x000000ffff247224 */ /* 0x000fce00078e0034 */
[----:B------:R-:W-:Y:S05]  /*7bb0*/  WARPSYNC.COLLECTIVE R51, `(.L_x_364) ;  /* 0x0000000033087348 */ /* 0x000fea0003c00000 */
[----:B------:R0:W1:Y:S02]  /*7bc0*/  SHFL.BFLY P2, R52, R54, R53, R56 ;  /* 0x0c00003536347389 */ /* 0x0000640000040038 */
[----:B01----:R-:W-:Y:S01]  /*7bd0*/  ENDCOLLECTIVE ;  /* 0x000000000000791b */ /* 0x003fe20003800000 */
.L_x_364:
[----:B------:R-:W-:-:S05]  /*7be0*/  FADD.FTZ R36, R37, R36 ;  /* 0x0000002425247221 */ /* 0x000fca0000010000 */
[----:B------:R-:W-:Y:S02]  /*7bf0*/  MOV R54, R36 ;  /* 0x0000002400367202 */ /* 0x000fe40000000f00 */
[----:B------:R-:W-:-:S07]  /*7c00*/  MOV R42, R52 ;  /* 0x00000034002a7202 */ /* 0x000fce0000000f00 */
[----:B------:R-:W-:Y:S05]  /*7c10*/  WARPSYNC.COLLECTIVE R51, `(.L_x_365) ;  /* 0x0000000033087348 */ /* 0x000fea0003c00000 */
[----:B------:R0:W1:Y:S02]  /*7c20*/  SHFL.BFLY P2, R52, R54, R53, R56 ;  /* 0x0c00003536347389 */ /* 0x0000640000040038 */
[----:B01----:R-:W-:Y:S01]  /*7c30*/  ENDCOLLECTIVE ;  /* 0x000000000000791b */ /* 0x003fe20003800000 */
.L_x_365:
[----:B------:R-:W-:Y:S01]  /*7c40*/  FADD.FTZ R42, R35, R42 ;  /* 0x0000002a232a7221 */ /* 0x000fe20000010000 */
[----:B------:R-:W-:-:S03]  /*7c50*/  HFMA2.MMA R53, -RZ, RZ, 0, 5.9604644775390625e-08 ;  /* 0x00000001ff357435 */ /* 0x000fc600000001ff */
[----:B------:R-:W-:Y:S01]  /*7c60*/  IMAD.MOV.U32 R54, RZ, RZ, R42 ;  /* 0x000000ffff367224 */ /* 0x000fe200078e002a */
[----:B------:R-:W-:-:S07]  /*7c70*/  MOV R37, R52 ;  /* 0x0000003400257202 */ /* 0x000fce0000000f00 */
[----:B------:R-:W-:Y:S05]  /*7c80*/  WARPSYNC.COLLECTIVE R51, `(.L_x_366) ;  /* 0x0000000033087348 */ /* 0x000fea0003c00000 */
[----:B------:R0:W1:Y:S02]  /*7c90*/  SHFL.BFLY P2, R52, R54, R53, R56 ;  /* 0x0c00003536347389 */ /* 0x0000640000040038 */
[----:B01----:R-:W-:Y:S01]  /*7ca0*/  ENDCOLLECTIVE ;  /* 0x000000000000791b */ /* 0x003fe20003800000 */
.L_x_366:
[----:B------:R-:W-:-:S05]  /*7cb0*/  FADD.FTZ R37, R36, R37 ;  /* 0x0000002524257221 */ /* 0x000fca0000010000 */
[----:B------:R-:W-:Y:S02]  /*7cc0*/  MOV R54, R37 ;  /* 0x0000002500367202 */ /* 0x000fe40000000f00 */
[----:B------:R-:W-:-:S07]  /*7cd0*/  MOV R35, R52 ;  /* 0x0000003400237202 */ /* 0x000fce0000000f00 */
[----:B------:R-:W-:Y:S05]  /*7ce0*/  WARPSYNC.COLLECTIVE R51, `(.L_x_367) ;  /* 0x0000000033087348 */ /* 0x000fea0003c00000 */
[----:B------:R0:W1:Y:S02]  /*7cf0*/  SHFL.BFLY P2, R52, R54, R53, R56 ;  /* 0x0c00003536347389 */ /* 0x0000640000040038 */
[----:B01----:R-:W-:Y:S01]  /*7d00*/  ENDCOLLECTIVE ;  /* 0x000000000000791b */ /* 0x003fe20003800000 */
.L_x_367:
[----:B------:R-:W-:-:S05]  /*7d10*/  FADD.FTZ R30, R42, R35 ;  /* 0x000000232a1e7221 */ /* 0x000fca0000010000 */
[----:B------:R-:W-:-:S04]  /*7d20*/  @!P0 F2FP.BF16.F32.PACK_AB R30, RZ, R30 ;  /* 0x0000001eff1e823e */ /* 0x000fc800000010ff */
[----:B------:R-:W-:Y:S01]  /*7d30*/  PRMT R35, R30, 0x7610, R35 ;  /* 0x000076101e237816 */ /* 0x000fe20000000023 */
[----:B------:R-:W-:Y:S01]  /*7d40*/  HFMA2.MMA R53, -RZ, RZ, 0, 4.76837158203125e-07 ;  /* 0x00000008ff357435 */ /* 0x000fe200000001ff */
[----:B------:R-:W-:-:S03]  /*7d50*/  MOV R54, R41 ;  /* 0x0000002900367202 */ /* 0x000fc60000000f00 */
[----:B------:R0:W-:Y:S01]  /*7d60*/  @!P0 STG.E.U16 desc[UR8][R26.64+0x28], R35 ;  /* 0x000028231a008986 */ /* 0x0001e2000c101508 */
[----:B------:R-:W-:-:S07]  /*7d70*/  IMAD.MOV.U32 R36, RZ, RZ, R52 ;  /* 0x000000ffff247224 */ /* 0x000fce00078e0034 */
[----:B0-----:R-:W-:Y:S05]  /*7d80*/  WARPSYNC.COLLECTIVE R51, `(.L_x_368) ;  /* 0x0000000033087348 */ /* 0x001fea0003c00000 */
[----:B------:R1:W2:Y:S02]  /*7d90*/  SHFL.BFLY P2, R52, R54, R53, R56 ;  /* 0x0c00003536347389 */ /* 0x0002a40000040038 */
[----:B012---:R-:W-:Y:S01]  /*7da0*/  ENDCOLLECTIVE ;  /* 0x000000000000791b */ /* 0x007fe20003800000 */
.L_x_368:
[----:B------:R-:W-:-:S05]  /*7db0*/  FADD.FTZ R31, R37, R36 ;  /* 0x00000024251f7221 */ /* 0x000fca0000010000 */
[----:B------:R-:W-:-:S05]  /*7dc0*/  @!P0 F2FP.BF16.F32.PACK_AB R31, RZ, R31 ;  /* 0x0000001fff1f823e */ /* 0x000fca00000010ff */
[----:B------:R0:W-:Y:S01]  /*7dd0*/  @!P0 STG.E.U16 desc[UR8][R28.64+0x28], R31 ;  /* 0x0000281f1c008986 */ /* 0x0001e2000c101508 */
[----:B------:R-:W-:Y:S01]  /*7de0*/  IMAD.MOV.U32 R54, RZ, RZ, R43 ;  /* 0x000000ffff367224 */ /* 0x000fe200078e002b */
[----:B------:R-:W-:-:S07]  /*7df0*/  MOV R44, R52 ;  /* 0x00000034002c7202 */ /* 0x000fce0000000f00 */
[----:B0-----:R-:W-:Y:S05]  /*7e00*/  WARPSYNC.COLLECTIVE R51, `(.L_x_369) ;  /* 0x0000000033087348 */ /* 0x001fea0003c00000 */
[----:B------:R1:W2:Y:S02]  /*7e10*/  SHFL.BFLY P2, R52, R54, R53, R56 ;  /* 0x0c00003536347389 */ /* 0x0002a40000040038 */
[----:B012---:R-:W-:Y:S01]  /*7e20*/  ENDCOLLECTIVE ;  /* 0x000000000000791b */ /* 0x007fe20003800000 */
.L_x_369:
[----:B------:R-:W-:Y:S01]  /*7e30*/  FADD.FTZ R44, R44, R41 ;  /* 0x000000292c2c7221 */ /* 0x000fe20000010000 */
[----:B------:R-:W-:-:S04]  /*7e40*/  HFMA2.MMA R53, -RZ, RZ, 0, 2.384185791015625e-07 ;  /* 0x00000004ff357435 */ /* 0x000fc800000001ff */
[----:B------:R-:W-:Y:S02]  /*7e50*/  MOV R54, R44 ;  /* 0x0000002c00367202 */ /* 0x000fe40000000f00 */
[----:B------:R-:W-:-:S07]  /*7e60*/  MOV R46, R52 ;  /* 0x00000034002e7202 */ /* 0x000fce0000000f00 */
[----:B------:R-:W-:Y:S05]  /*7e70*/  WARPSYNC.COLLECTIVE R51, `(.L_x_370) ;  /* 0x0000000033087348 */ /* 0x000fea0003c00000 */
[----:B------:R0:W1:Y:S02]  /*7e80*/  SHFL.BFLY P2, R52, R54, R53, R56 ;  /* 0x0c00003536347389 */ /* 0x0000640000040038 */
[----:B01----:R-:W-:Y:S01]  /*7e90*/  ENDCOLLECTIVE ;  /* 0x000000000000791b */ /* 0x003fe20003800000 */
.L_x_370:
[----:B------:R-:W-:-:S05]  /*7ea0*/  FADD.FTZ R46, R46, R43 ;  /* 0x0000002b2e2e7221 */ /* 0x000fca0000010000 */
[----:B------:R-:W-:Y:S01]  /*7eb0*/  MOV R54, R46 ;  /* 0x0000002e00367202 */ /* 0x000fe20000000f00 */
[----:B------:R-:W-:-:S07]  /*7ec0*/  IMAD.MOV.U32 R41, RZ, RZ, R52 ;  /* 0x000000ffff297224 */ /* 0x000fce00078e0034 */
[----:B------:R-:W-:Y:S05]  /*7ed0*/  WARPSYNC.COLLECTIVE R51, `(.L_x_371) ;  /* 0x0000000033087348 */ /* 0x000fea0003c00000 */
[----:B------:R0:W1:Y:S02]  /*7ee0*/  SHFL.BFLY P2, R52, R54, R53, R56 ;  /* 0x0c00003536347389 */ /* 0x0000640000040038 */
[----:B01----:R-:W-:Y:S01]  /*7ef0*/  ENDCOLLECTIVE ;  /* 0x000000000000791b */ /* 0x003fe20003800000 */
.L_x_371:
[----:B------:R-:W-:Y:S01]  /*7f00*/  FADD.FTZ R41, R44, R41 ;  /* 0x000000292c297221 */ /* 0x000fe20000010000 */
[----:B------:R-:W-:-:S04]  /*7f10*/  HFMA2.MMA R53, -RZ, RZ, 0, 1.1920928955078125e-07 ;  /* 0x00000002ff357435 */ /* 0x000fc800000001ff */
[----:B------:R-:W-:Y:S02]  /*7f20*/  MOV R54, R41 ;  /* 0x0000002900367202 */ /* 0x000fe40000000f00 */
[----:B------:R-:W-:-:S07]  /*7f30*/  MOV R43, R52 ;  /* 0x00000034002b7202 */ /* 0x000fce0000000f00 */
[----:B------:R-:W-:Y:S05]  /*7f40*/  WARPSYNC.COLLECTIVE R51, `(.L_x_372) ;  /* 0x0000000033087348 */ /* 0x000fea0003c00000 */
[----:B------:R0:W1:Y:S02]  /*7f50*/  SHFL.BFLY P2, R52, R54, R53, R56 ;  /* 0x0c00003536347389 */ /* 0x0000640000040038 */
[----:B01----:R-:W-:Y:S01]  /*7f60*/  ENDCOLLECTIVE ;  /* 0x000000000000791b */ /* 0x003fe20003800000 */
.L_x_372:
[----:B------:R-:W-:-:S04]  /*7f70*/  FADD.FTZ R43, R46, R43 ;  /* 0x0000002b2e2b7221 */ /* 0x000fc80000010000 */
[----:B------:R-:W-:Y:S01]  /*7f80*/  IMAD.MOV.U32 R54, RZ, RZ, R43 ;  /* 0x000000ffff367224 */ /* 0x000fe200078e002b */
[----:B------:R-:W-:-:S07]  /*7f90*/  MOV R44, R52 ;  /* 0x00000034002c7202 */ /* 0x000fce0000000f00 */
[----:B------:R-:W-:Y:S05]  /*7fa0*/  WARPSYNC.COLLECTIVE R51, `(.L_x_373) ;  /* 0x0000000033087348 */ /* 0x000fea0003c00000 */
[----:B------:R0:W1:Y:S02]  /*7fb0*/  SHFL.BFLY P2, R52, R54, R53, R56 ;  /* 0x0c00003536347389 */ /* 0x0000640000040038 */
[----:B01----:R-:W-:Y:S01]  /*7fc0*/  ENDCOLLECTIVE ;  /* 0x000000000000791b */ /* 0x003fe20003800000 */
.L_x_373:
[----:B------:R-:W-:Y:S01]  /*7fd0*/  FADD.FTZ R44, R41, R44 ;  /* 0x0000002c292c7221 */ /* 0x000fe20000010000 */
[----:B------:R-:W-:-:S03]  /*7fe0*/  HFMA2.MMA R53, -RZ, RZ, 0, 5.9604644775390625e-08 ;  /* 0x00000001ff357435 */ /* 0x000fc600000001ff */
[----:B------:R-:W-:Y:S01]  /*7ff0*/  IMAD.MOV.U32 R54, RZ, RZ, R44 ;  /* 0x000000ffff367224 */ /* 0x000fe200078e002c */
[----:B------:R-:W-:-:S07]  /*8000*/  MOV R46, R52 ;  /* 0x00000034002e7202 */ /* 0x000fce0000000f00 */
[----:B------:R-:W-:Y:S05]  /*8010*/  WARPSYNC.COLLECTIVE R51, `(.L_x_374) ;  /* 0x0000000033087348 */ /* 0x000fea0003c00000 */
[----:B------:R0:W1:Y:S02]  /*8020*/  SHFL.BFLY P2, R52, R54, R53, R56 ;  /* 0x0c00003536347389 */ /* 0x0000640000040038 */
[----:B01----:R-:W-:Y:S01]  /*8030*/  ENDCOLLECTIVE ;  /* 0x000000000000791b */ /* 0x003fe20003800000 */
.L_x_374:
[----:B------:R-:W-:-:S05]  /*8040*/  FADD.FTZ R43, R43, R46 ;  /* 0x0000002e2b2b7221 */ /* 0x000fca0000010000 */
[----:B------:R-:W-:Y:S02]  /*8050*/  MOV R54, R43 ;  /* 0x0000002b00367202 */ /* 0x000fe40000000f00 */
[----:B------:R-:W-:-:S07]  /*8060*/  MOV R41, R52 ;  /* 0x0000003400297202 */ /* 0x000fce0000000f00 */
[----:B------:R-:W-:Y:S05]  /*8070*/  WARPSYNC.COLLECTIVE R51, `(.L_x_375) ;  /* 0x0000000033087348 */ /* 0x000fea0003c00000 */
[----:B------:R0:W1:Y:S02]  /*8080*/  SHFL.BFLY P2, R52, R54, R53, R56 ;  /* 0x0c00003536347389 */ /* 0x0000640000040038 */
[----:B01----:R-:W-:Y:S01]  /*8090*/  ENDCOLLECTIVE ;  /* 0x000000000000791b */ /* 0x003fe20003800000 */
.L_x_375:
[----:B------:R-:W-:-:S05]  /*80a0*/  FADD.FTZ R32, R44, R41 ;  /* 0x000000292c207221 */ /* 0x000fca0000010000 */
[----:B------:R-:W-:-:S05]  /*80b0*/  @!P0 F2FP.BF16.F32.PACK_AB R32, RZ, R32 ;  /* 0x00000020ff20823e */ /* 0x000fca00000010ff */
[----:B------:R0:W-:Y:S01]  /*80c0*/  @!P0 STG.E.U16 desc[UR8][R26.64+0x50], R32 ;  /* 0x000050201a008986 */ /* 0x0001e2000c101508 */
[----:B------:R-:W-:Y:S01]  /*80d0*/  HFMA2.MMA R53, -RZ, RZ, 0, 4.76837158203125e-07 ;  /* 0x00000008ff357435 */ /* 0x000fe200000001ff */
[----:B------:R-:W-:Y:S01]  /*80e0*/  MOV R54, R45 ;  /* 0x0000002d00367202 */ /* 0x000fe20000000f00 */
[----:B------:R-:W-:-:S09]  /*80f0*/  IMAD.MOV.U32 R46, RZ, RZ, R52 ;  /* 0x000000ffff2e7224 */ /* 0x000fd200078e0034 */
[----:B0-----:R-:W-:Y:S05]  /*8100*/  WARPSYNC.COLLECTIVE R51, `(.L_x_376) ;  /* 0x0000000033087348 */ /* 0x001fea0003c00000 */
[----:B------:R1:W2:Y:S02]  /*8110*/  SHFL.BFLY P2, R52, R54, R53, R56 ;  /* 0x0c00003536347389 */ /* 0x0002a40000040038 */
[----:B012---:R-:W-:Y:S01]  /*8120*/  ENDCOLLECTIVE ;  /* 0x000000000000791b */ /* 0x007fe20003800000 */
.L_x_376:
[----:B------:R-:W-:-:S05]  /*8130*/  FADD.FTZ R33, R43, R46 ;  /* 0x0000002e2b217221 */ /* 0x000fca0000010000 */
[----:B------:R-:W-:-:S05]  /*8140*/  @!P0 F2FP.BF16.F32.PACK_AB R33, RZ, R33 ;  /* 0x00000021ff21823e */ /* 0x000fca00000010ff */
[----:B------:R0:W-:Y:S01]  /*8150*/  @!P0 STG.E.U16 desc[UR8][R28.64+0x50], R33 ;  /* 0x000050211c008986 */ /* 0x0001e2000c101508 */
[----:B------:R-:W-:Y:S02]  /*8160*/  MOV R54, R47 ;  /* 0x0000002f00367202 */ /* 0x000fe40000000f00 */
[----:B------:R-:W-:-:S07]  /*8170*/  MOV R48, R52 ;  /* 0x0000003400307202 */ /* 0x000fce0000000f00 */
[----:B0-----:R-:W-:Y:S05]  /*8180*/  WARPSYNC.COLLECTIVE R51, `(.L_x_377) ;  /* 0x0000000033087348 */ /* 0x001fea0003c00000 */
[----:B------:R1:W2:Y:S02]  /*8190*/  SHFL.BFLY P2, R52, R54, R53, R56 ;  /* 0x0c00003536347389 */ /* 0x0002a40000040038 */
[----:B012---:R-:W-:Y:S01]  /*81a0*/  ENDCOLLECTIVE ;  /* 0x000000000000791b */ /* 0x007fe20003800000 */
.L_x_377:
[----:B------:R-:W-:Y:S01]  /*81b0*/  FADD.FTZ R48, R48, R45 ;  /* 0x0000002d30307221 */ /* 0x000fe20000010000 */
[----:B------:R-:W-:-:S03]  /*81c0*/  HFMA2.MMA R53, -RZ, RZ, 0, 2.384185791015625e-07 ;  /* 0x00000004ff357435 */ /* 0x000fc600000001ff */
[----:B------:R-:W-:Y:S01]  /*81d0*/  IMAD.MOV.U32 R54, RZ, RZ, R48 ;  /* 0x000000ffff367224 */ /* 0x000fe200078e0030 */
[----:B------:R-:W-:-:S07]  /*81e0*/  MOV R50, R52 ;  /* 0x0000003400327202 */ /* 0x000fce0000000f00 */
[----:B------:R-:W-:Y:S05]  /*81f0*/  WARPSYNC.COLLECTIVE R51, `(.L_x_378) ;  /* 0x0000000033087348 */ /* 0x000fea0003c00000 */
[----:B------:R0:W1:Y:S02]  /*8200*/  SHFL.BFLY P2, R52, R54, R53, R56 ;  /* 0x0c00003536347389 */ /* 0x0000640000040038 */
[----:B01----:R-:W-:Y:S01]  /*8210*/  ENDCOLLECTIVE ;  /* 0x000000000000791b */ /* 0x003fe20003800000 */
.L_x_378:
[----:B------:R-:W-:-:S05]  /*8220*/  FADD.FTZ R50, R50, R47 ;  /* 0x0000002f32327221 */ /* 0x000fca0000010000 */
[----:B------:R-:W-:Y:S02]  /*8230*/  MOV R54, R50 ;  /* 0x0000003200367202 */ /* 0x000fe40000000f00 */
[----:B------:R-:W-:-:S07]  /*8240*/  MOV R45, R52 ;  /* 0x00000034002d7202 */ /* 0x000fce0000000f00 */
[----:B------:R-:W-:Y:S05]  /*8250*/  WARPSYNC.COLLECTIVE R51, `(.L_x_379) ;  /* 0x0000000033087348 */ /* 0x000fea0003c00000 */
[----:B------:R0:W1:Y:S02]  /*8260*/  SHFL.BFLY P2, R52, R54, R53, R56 ;  /* 0x0c00003536347389 */ /* 0x0000640000040038 */
[----:B01----:R-:W-:Y:S01]  /*8270*/  ENDCOLLECTIVE ;  /* 0x000000000000791b */ /* 0x003fe20003800000 */
.L_x_379:
[----:B------:R-:W-:Y:S01]  /*8280*/  FADD.FTZ R45, R48, R45 ;  /* 0x0000002d302d7221 */ /* 0x000fe20000010000 */
[----:B------:R-:W-:-:S04]  /*8290*/  HFMA2.MMA R53, -RZ, RZ, 0, 1.1920928955078125e-07 ;  /* 0x00000002ff357435 */ /* 0x000fc800000001ff */
[----:B------:R-:W-:Y:S01]  /*82a0*/  MOV R54, R45 ;  /* 0x0000002d00367202 */ /* 0x000fe20000000f00 */
[----:B------:R-:W-:-:S07]  /*82b0*/  IMAD.MOV.U32 R47, RZ, RZ, R52 ;  /* 0x000000ffff2f7224 */ /* 0x000fce00078e0034 */
[----:B------:R-:W-:Y:S05]  /*82c0*/  WARPSYNC.COLLECTIVE R51, `(.L_x_380) ;  /* 0x0000000033087348 */ /* 0x000fea0003c00000 */
[----:B------:R0:W1:Y:S02]  /*82d0*/  SHFL.BFLY P2, R52, R54, R53, R56 ;  /* 0x0c00003536347389 */ /* 0x0000640000040038 */
[----:B01----:R-:W-:Y:S01]  /*82e0*/  ENDCOLLECTIVE ;  /* 0x000000000000791b */ /* 0x003fe20003800000 */
.L_x_380:
[----:B------:R-:W-:-:S05]  /*82f0*/  FADD.FTZ R47, R50, R47 ;  /* 0x0000002f322f7221 */ /* 0x000fca0000010000 */
[----:B------:R-:W-:Y:S02]  /*8300*/  MOV R54, R47 ;  /* 0x0000002f00367202 */ /* 0x000fe40000000f00 */
[----:B------:R-:W-:-:S07]  /*8310*/  MOV R48, R52 ;  /* 0x0000003400307202 */ /* 0x000fce0000000f00 */
[----:B------:R-:W-:Y:S05]  /*8320*/  WARPSYNC.COLLECTIVE R51, `(.L_x_381) ;  /* 0x0000000033087348 */ /* 0x000fea0003c00000 */
[----:B------:R0:W1:Y:S02]  /*8330*/  SHFL.BFLY P2, R52, R54, R53, R56 ;  /* 0x0c00003536347389 */ /* 0x0000640000040038 */
[----:B01----:R-:W-:Y:S01]  /*8340*/  ENDCOLLECTIVE ;  /* 0x000000000000791b */ /* 0x003fe20003800000 */
.L_x_381:
[----:B------:R-:W-:-:S05]  /*8350*/  FADD.FTZ R45, R45, R48 ;  /* 0x000000302d2d7221 */ /* 0x000fca0000010000 */
[----:B------:R-:W-:Y:S01]  /*8360*/  MOV R54, R45 ;  /* 0x0000002d00367202 */ /* 0x000fe20000000f00 */
[----:B------:R-:W-:Y:S01]  /*8370*/  IMAD.MOV.U32 R53, RZ, RZ, 0x1 ;  /* 0x00000001ff357424 */ /* 0x000fe200078e00ff */
[----:B------:R-:W-:-:S07]  /*8380*/  MOV R50, R52 ;  /* 0x0000003400327202 */ /* 0x000fce0000000f00 */
[----:B------:R-:W-:Y:S05]  /*8390*/  WARPSYNC.COLLECTIVE R51, `(.L_x_382) ;  /* 0x0000000033087348 */ /* 0x000fea0003c00000 */
[----:B------:R0:W1:Y:S02]  /*83a0*/  SHFL.BFLY P2, R52, R54, R53, R56 ;  /* 0x0c00003536347389 */ /* 0x0000640000040038 */
[----:B01----:R-:W-:Y:S01]  /*83b0*/  ENDCOLLECTIVE ;  /* 0x000000000000791b */ /* 0x003fe20003800000 */
.L_x_382:
[----:B------:R-:W-:-:S05]  /*83c0*/  FADD.FTZ R47, R47, R50 ;  /* 0x000000322f2f7221 */ /* 0x000fca0000010000 */
[----:B------:R-:W-:Y:S02]  /*83d0*/  MOV R54, R47 ;  /* 0x0000002f00367202 */ /* 0x000fe40000000f00 */
[----:B------:R-:W-:-:S07]  /*83e0*/  MOV R34, R52 ;  /* 0x0000003400227202 */ /* 0x000fce0000000f00 */
[----:B------:R-:W-:Y:S05]  /*83f0*/  WARPSYNC.COLLECTIVE R51, `(.L_x_383) ;  /* 0x0000000033087348 */ /* 0x000fea0003c00000 */
[----:B------:R0:W1:Y:S02]  /*8400*/  SHFL.BFLY P2, R52, R54, R53, R56 ;  /* 0x0c00003536347389 */ /* 0x0000640000040038 */
[----:B01----:R-:W-:Y:S01]  /*8410*/  ENDCOLLECTIVE ;  /* 0x000000000000791b */ /* 0x003fe20003800000 */
.L_x_383:
[----:B------:R-:W-:Y:S01]  /*8420*/  FADD.FTZ R34, R45, R34 ;  /* 0x000000222d227221 */ /* 0x000fe20000010000 */
[----:B------:R-:W-:Y:S01]  /*8430*/  MOV R30, R52 ;  /* 0x00000034001e7202 */ /* 0x000fe20000000f00 */
[----:B------:R-:W-:Y:S06]  /*8440*/  BRA `(.L_x_384) ;  /* 0xffffffe000fc7947 */ /* 0x000fec000383ffff */
.L_x_385:
        /* <DEDUP_REMOVED lines=11> */
.L_x_3543:


//--------------------- .text._ZN13group_norm_v218gn_bwd_cuda_kernelI13__nv_bfloat16Li320ELi1ELi32ELi80ELi256ELb0ELb1ELi64ELi320ELi320ELi4ELb1ELi32ELb0ELb0ELNS_15WgradSyncMethodE3ENS_16CompileConditionILi900EEEEEvPT_S6_S6_PKS5_S8_S8_S8_PKfflPfPj --------------------------
	.section	.text._ZN13group_norm_v218gn_bwd_cuda_kernelI13__nv_bfloat16Li320ELi1ELi32ELi80ELi256ELb0ELb1ELi64ELi320ELi320ELi4ELb1ELi32ELb0ELb0ELNS_15WgradSyncMethodE3ENS_16CompileConditionILi900EEEEEvPT_S6_S6_PKS5_S8_S8_S8_PKfflPfPj,"ax",@progbits
	.align	128
        .global         _ZN13group_norm_v218gn_bwd_cuda_kernelI13__nv_bfloat16Li320ELi1ELi32ELi80ELi256ELb0ELb1ELi64ELi320ELi320ELi4ELb1ELi32ELb0ELb0ELNS_15WgradSyncMethodE3ENS_16CompileConditionILi900EEEEEvPT_S6_S6_PKS5_S8_S8_S8_PKfflPfPj
        .type           _ZN13group_norm_v218gn_bwd_cuda_kernelI13__nv_bfloat16Li320ELi1ELi32ELi80ELi256ELb0ELb1ELi64ELi320ELi320ELi4ELb1ELi32ELb0ELb0ELNS_15WgradSyncMethodE3ENS_16CompileConditionILi900EEEEEvPT_S6_S6_PKS5_S8_S8_S8_PKfflPfPj,@function
        .size           _ZN13group_norm_v218gn_bwd_cuda_kernelI13__nv_bfloat16Li320ELi1ELi32ELi80ELi256ELb0ELb1ELi64ELi320ELi320ELi4ELb1ELi32ELb0ELb0ELNS_15WgradSyncMethodE3ENS_16CompileConditionILi900EEEEEvPT_S6_S6_PKS5_S8_S8_S8_PKfflPfPj,(.L_x_3544 - _ZN13group_norm_v218gn_bwd_cuda_kernelI13__nv_bfloat16Li320ELi1ELi32ELi80ELi256ELb0ELb1ELi64ELi320ELi320ELi4ELb1ELi32ELb0ELb0ELNS_15WgradSyncMethodE3ENS_16CompileConditionILi900EEEEEvPT_S6_S6_PKS5_S8_S8_S8_PKfflPfPj)
        .other          _ZN13group_norm_v218gn_bwd_cuda_kernelI13__nv_bfloat16Li320ELi1ELi32ELi80ELi256ELb0ELb1ELi64ELi320ELi320ELi4ELb1ELi32ELb0ELb0ELNS_15WgradSyncMethodE3ENS_16CompileConditionILi900EEEEEvPT_S6_S6_PKS5_S8_S8_S8_PKfflPfPj,@"STO_CUDA_ENTRY STV_DEFAULT"
_ZN13group_norm_v218gn_bwd_cuda_kernelI13__nv_bfloat16Li320ELi1ELi32ELi80ELi256ELb0ELb1ELi64ELi320ELi320ELi4ELb1ELi32ELb0ELb0ELNS_15WgradSyncMethodE3ENS_16CompileConditionILi900EEEEEvPT_S6_S6_PKS5_S8_S8_S8_PKfflPfPj:
.text._ZN13group_norm_v218gn_bwd_cuda_kernelI13__nv_bfloat16Li320ELi1ELi32ELi80ELi256ELb0ELb1ELi64ELi320ELi320ELi4ELb1ELi32ELb0ELb0ELNS_15WgradSyncMethodE3ENS_16CompileConditionILi900EEEEEvPT_S6_S6_PKS5_S8_S8_S8_PKfflPfPj:
        /* <DEDUP_REMOVED lines=10> */
[----:B------:R-:W-:Y:S02]  /*00a0*/  ULOP3.LUT UR23, UR10, 0x7, URZ, 0xc0, !UPT ;  /* 0x000000070a177892 */ /* 0x000fe4000f8ec03f */
        /* <DEDUP_REMOVED lines=9> */
[----:B------:R-:W-:Y:S01]  /*0140*/  MOV R5, 0x7ffffff1 ;  /* 0x7ffffff100057802 */ /* 0x000fe20000000f00 */
[----:B------:R-:W-:-:S04]  /*0150*/  ULOP3.LUT UR4, UR23, 0x20, URZ, 0xfc, !UPT ;  /* 0x0000002017047892 */ /* 0x000fc8000f8efc3f */
[----:B------:R-:W-:Y:S02]  /*0160*/  IADD3 R0, RZ, -UR6, RZ ;  /* 0x80000006ff007c10 */ /* 0x000fe4000fffe0ff */
        /* <DEDUP_REMOVED lines=8> */
.L_x_388:
[----:B------:R-:W2:Y:S04]  /*01f0*/  LD.E.STRONG.GPU R0, desc[UR18][R2.64] ;  /* 0x0000001202007980 */ /* 0x000ea8000c10f900 */
[----:B--2---:R-:W-:Y:S01]  /*0200*/  CCTL.IVALL ;  /* 0x00000000ff00798f */ /* 0x004fe20002000000 */
[----:B------:R-:W-:Y:S05]  /*0210*/  YIELD ;  /* 0x0000000000007946 */ /* 0x000fea0003800000 */
[----:B-----5:R-:W-:-:S04]  /*0220*/  LOP3.LUT R0, R0, R5, RZ, 0x3c, !PT ;  /* 0x0000000500007212 */ /* 0x020fc800078e3cff */
[----:B------:R-:W-:-:S13]  /*0230*/  ISETP.GT.AND P0, PT, R0, -0x1, PT ;  /* 0xffffffff0000780c */ /* 0x000fda0003f04270 */
[----:B------:R-:W-:Y:S05]  /*0240*/  @P0 BRA `(.L_x_388) ;  /* 0xfffffffc00e80947 */ /* 0x000fea000383ffff */
.L_x_387:
[----:B------:R-:W-:Y:S05]  /*0250*/  WARPSYNC.ALL ;  /* 0x0000000000007948 */ /* 0x000fea0003800000 */
[----:B------:R-:W-:Y:S06]  /*0260*/  BAR.SYNC.DEFER_BLOCKING 0x0 ;  /* 0x0000000000007b1d */ /* 0x000fec0000010000 */
[----:B------:R-:W-:Y:S05]  /*0270*/  BRA `(.L_x_389) ;  /* 0x0000007400f47947 */ /* 0x000fea0003800000 */
.L_x_386:
[----:B------:R-:W0:Y:S01]  /*0280*/  S2R R10, SR_TID.X ;  /* 0x00000000000a7919 */ /* 0x000e220000002100 */
[----:B------:R-:W1:Y:S01]  /*0290*/  S2UR UR14, SR_CgaCtaId ;  /* 0x00000000000e79c3 */ /* 0x000e620000008800 */
[----:B------:R-:W-:Y:S01]  /*02a0*/  USHF.R.U32.HI UR15, URZ, 0x3, UR10 ;  /* 0x000000033f0f7899 */ /* 0x000fe2000801160a */
[----:B------:R-:W-:Y:S01]  /*02b0*/  CS2R R44, SRZ ;  /* 0x00000000002c7805 */ /* 0x000fe2000001ff00 */
[----:B------:R-:W-:Y:S01]  /*02c0*/  ULOP3.LUT UR4, UR22, 0x3, URZ, 0xc0, !UPT ;  /* 0x0000000316047892 */ /* 0x000fe2000f8ec03f */
[----:B------:R-:W-:Y:S01]  /*02d0*/  CS2R R46, SRZ ;  /* 0x00000000002e7805 */ /* 0x000fe2000001ff00 */
[----:B------:R-:W-:Y:S01]  /*02e0*/  ULOP3.LUT UR13, UR23, 0x20, URZ, 0xfc, !UPT ;  /* 0x00000020170d7892 */ /* 0x000fe2000f8efc3f */
[----:B------:R-:W-:Y:S01]  /*02f0*/  CS2R R48, SRZ ;  /* 0x0000000000307805 */ /* 0x000fe2000001ff00 */
[----:B------:R-:W-:Y:S01]  /*0300*/  ULDC.64 UR8, c[0x0][0x268] ;  /* 0x00009a0000087ab9 */ /* 0x000fe20000000a00 */
[----:B------:R-:W-:Y:S01]  /*0310*/  USHF.L.U32 UR17, UR15, 0x2, URZ ;  /* 0x000000020f117899 */ /* 0x000fe2000800063f */
[----:B------:R-:W-:Y:S01]  /*0320*/  CS2R R50, SRZ ;  /* 0x0000000000327805 */ /* 0x000fe2000001ff00 */
[----:B------:R-:W-:Y:S01]  /*0330*/  UMOV UR12, 0x400 ;  /* 0x00000400000c7882 */ /* 0x000fe20000000000 */
[----:B------:R-:W-:-:S02]  /*0340*/  UIMAD.WIDE.U32 UR8, UR13, 0x4, UR8 ;  /* 0x000000040d0878a5 */ /* 0x000fc4000f8e0008 */
[----:B------:R-:W-:Y:S01]  /*0350*/  UIADD3 UR13, UR12, 0x2800, URZ ;  /* 0x000028000c0d7890 */ /* 0x000fe2000fffe03f */
[----:B------:R-:W-:Y:S01]  /*0360*/  ULDC.64 UR6, c[0x0][0x268] ;  /* 0x00009a0000067ab9 */ /* 0x000fe20000000a00 */
[----:B------:R-:W-:Y:S02]  /*0370*/  UIADD3 UR15, -UR15, URZ, URZ ;  /* 0x0000003f0f0f7290 */ /* 0x000fe4000fffe13f */
[----:B------:R-:W-:Y:S01]  /*0380*/  ULEA UR6, UP0, UR10, UR6, 0x2 ;  /* 0x000000060a067291 */ /* 0x000fe2000f80103f */
[----:B------:R-:W-:-:S03]  /*0390*/  UMOV UR16, 0x7ffffff1 ;  /* 0x7ffffff100107882 */ /* 0x000fc60000000000 */
[----:B------:R-:W-:Y:S02]  /*03a0*/  ULEA.HI.X UR7, UR10, UR7, UR5, 0x2, UP0 ;  /* 0x000000070a077291 */ /* 0x000fe400080f1405 */
[----:B-1----:R-:W-:Y:S02]  /*03b0*/  ULEA UR12, UR14, UR12, 0x18 ;  /* 0x0000000c0e0c7291 */ /* 0x002fe4000f8ec03f */
[----:B------:R-:W-:Y:S02]  /*03c0*/  UISETP.NE.AND UP0, UPT, UR22, UR15, UPT ;  /* 0x0000000f1600728c */ /* 0x000fe4000bf05270 */
[----:B------:R-:W-:Y:S02]  /*03d0*/  ULEA UR14, UR14, UR13, 0x18 ;  /* 0x0000000d0e0e7291 */ /* 0x000fe4000f8ec03f */
[----:B------:R-:W-:Y:S01]  /*03e0*/  USEL UR20, UR16, 0x1, !UP0 ;  /* 0x0000000110147887 */ /* 0x000fe2000c000000 */
[----:B0-----:R-:W-:Y:S01]  /*03f0*/  SHF.R.S32.HI R0, RZ, 0x1f, R10 ;  /* 0x0000001fff007819 */ /* 0x001fe2000001140a */
[----:B------:R-:W-:-:S03]  /*0400*/  UMOV UR13, UR10 ;  /* 0x0000000a000d7c82 */ /* 0x000fc60008000000 */
[CC--:B------:R-:W-:Y:S02]  /*0410*/  LEA.HI R2, R0.reuse, R10.reuse, RZ, 0x2 ;  /* 0x0000000a00027211 */ /* 0x0c0fe400078f10ff */
[----:B------:R-:W-:Y:S02]  /*0420*/  LEA.HI R0, R0, R10, RZ, 0x4 ;  /* 0x0000000a00007211 */ /* 0x000fe400078f20ff */
[----:B------:R-:W-:Y:S02]  /*0430*/  SHF.R.S32.HI R4, RZ, 0x2, R2 ;  /* 0x00000002ff047819 */ /* 0x000fe40000011402 */
[----:B------:R-:W-:Y:S02]  /*0440*/  LOP3.LUT R2, R2, 0xfffffffc, RZ, 0xc0, !PT ;  /* 0xfffffffc02027812 */ /* 0x000fe400078ec0ff */
[C---:B------:R-:W-:Y:S01]  /*0450*/  IADD3 R5, R4.reuse, 0xa0, RZ ;  /* 0x000000a004057810 */ /* 0x040fe20007ffe0ff */
[C---:B------:R-:W-:Y:S01]  /*0460*/  VIADD R3, R4.reuse, 0x50 ;  /* 0x0000005004037836 */ /* 0x040fe20000000000 */
[----:B------:R-:W-:-:S02]  /*0470*/  IADD3 R7, R4, 0xf0, RZ ;  /* 0x000000f004077810 */ /* 0x000fc40007ffe0ff */
[----:B------:R-:W-:Y:S02]  /*0480*/  SHF.R.S32.HI R6, RZ, 0x1f, R5 ;  /* 0x0000001fff067819 */ /* 0x000fe40000011405 */
[----:B------:R-:W-:Y:S02]  /*0490*/  SHF.R.S32.HI R4, RZ, 0x1f, R3 ;  /* 0x0000001fff047819 */ /* 0x000fe40000011403 */
[----:B------:R-:W-:Y:S02]  /*04a0*/  SHF.R.S32.HI R8, RZ, 0x1f, R7 ;  /* 0x0000001fff087819 */ /* 0x000fe40000011407 */
[----:B------:R-:W-:Y:S02]  /*04b0*/  LEA.HI R4, R4, R3, RZ, 0x2 ;  /* 0x0000000304047211 */ /* 0x000fe400078f10ff */
[----:B------:R-:W-:Y:S02]  /*04c0*/  SHF.R.U32.HI R3, RZ, 0x4, R0 ;  /* 0x00000004ff037819 */ /* 0x000fe40000011600 */
[----:B------:R-:W-:-:S02]  /*04d0*/  IADD3 R2, -R2, R10, RZ ;  /* 0x0000000a02027210 */ /* 0x000fc40007ffe1ff */
[----:B------:R-:W-:Y:S02]  /*04e0*/  LEA.HI R6, R6, R5, RZ, 0x2 ;  /* 0x0000000506067211 */ /* 0x000fe400078f10ff */
[----:B------:R-:W-:Y:S02]  /*04f0*/  LEA.HI R8, R8, R7, RZ, 0x2 ;  /* 0x0000000708087211 */ /* 0x000fe400078f10ff */
[----:B------:R-:W-:Y:S02]  /*0500*/  SHF.R.U32.HI R5, RZ, 0x2, R4 ;  /* 0x00000002ff057819 */ /* 0x000fe40000011604 */
[C---:B------:R-:W-:Y:S02]  /*0510*/  LOP3.LUT R0, R2.reuse, 0x3, R3, 0x78, !PT ;  /* 0x0000000302007812 */ /* 0x040fe400078e7803 */
[----:B------:R-:W-:Y:S02]  /*0520*/  SHF.R.U32.HI R7, RZ, 0x2, R6 ;  /* 0x00000002ff077819 */ /* 0x000fe40000011606 */
[----:B------:R-:W-:Y:S01]  /*0530*/  SHF.R.U32.HI R9, RZ, 0x2, R8 ;  /* 0x00000002ff097819 */ /* 0x000fe20000011608 */
[----:B------:R0:W-:Y:S01]  /*0540*/  STL [R1+0x58], R0 ;  /* 0x0000580001007387 */ /* 0x0001e20000100800 */
[----:B------:R-:W-:-:S02]  /*0550*/  LOP3.LUT R4, R2, 0x3, R5, 0x78, !PT ;  /* 0x0000000302047812 */ /* 0x000fc400078e7805 */
[----:B------:R-:W-:Y:S02]  /*0560*/  LOP3.LUT R3, R2, 0x3, R7, 0x78, !PT ;  /* 0x0000000302037812 */ /* 0x000fe400078e7807 */
[----:B------:R-:W-:Y:S01]  /*0570*/  LEA R5, R10, UR12, 0x5 ;  /* 0x0000000c0a057c11 */ /* 0x000fe2000f8e28ff */
[----:B------:R-:W-:Y:S01]  /*0580*/  STL [R1+0x54], R4 ;  /* 0x0000540401007387 */ /* 0x000fe20000100800 */
[----:B0-----:R-:W-:-:S03]  /*0590*/  LOP3.LUT R0, R2, 0x3, R9, 0x78, !PT ;  /* 0x0000000302007812 */ /* 0x001fc600078e7809 */
[----:B------:R0:W-:Y:S04]  /*05a0*/  STL [R1+0x50], R3 ;  /* 0x0000500301007387 */ /* 0x0001e80000100800 */
[----:B------:R1:W-:Y:S01]  /*05b0*/  STL [R1+0x4c], R0 ;  /* 0x00004c0001007387 */ /* 0x0003e20000100800 */
[----:B0-----:R-:W-:Y:S01]  /*05c0*/  IMAD.SHL.U32 R3, R10, 0x2, RZ ;  /* 0x000000020a037824 */ /* 0x001fe200078e00ff */
[----:B-1----:R-:W-:Y:S01]  /*05d0*/  MOV R0, UR4 ;  /* 0x0000000400007c02 */ /* 0x002fe20008000f00 */
[----:B------:R-:W-:-:S03]  /*05e0*/  ULOP3.LUT UR4, UR17, 0xfffffffc, UR4, 0xe2, !UPT ;  /* 0xfffffffc11047892 */ /* 0x000fc6000f8ee204 */
[C---:B------:R-:W-:Y:S02]  /*05f0*/  LOP3.LUT R2, R3.reuse, 0x18, RZ, 0xc0, !PT ;  /* 0x0000001803027812 */ /* 0x040fe400078ec0ff */
[----:B------:R-:W-:Y:S02]  /*0600*/  LOP3.LUT R3, R3, 0x18, RZ, 0xc, !PT ;  /* 0x0000001803037812 */ /* 0x000fe400078e0cff */
[--C-:B------:R-:W-:Y:S02]  /*0610*/  LOP3.LUT R0, R0, 0x7ffffffc, R10.reuse, 0xf8, !PT ;  /* 0x7ffffffc00007812 */ /* 0x100fe400078ef80a */
[----:B------:R-:W-:Y:S01]  /*0620*/  MOV R4, UR4 ;  /* 0x0000000400047c02 */ /* 0x000fe20008000f00 */
[----:B------:R-:W-:Y:S01]  /*0630*/  UMOV UR4, URZ ;  /* 0x0000003f00047c82 */ /* 0x000fe20008000000 */
[C---:B------:R-:W-:Y:S02]  /*0640*/  LOP3.LUT R0, R2.reuse, 0x8, RZ, 0x3c, !PT ;  /* 0x0000000802007812 */ /* 0x040fe400078e3cff */
[----:B------:R-:W-:Y:S01]  /*0650*/  LOP3.LUT R2, R2, 0x10, RZ, 0x3c, !PT ;  /* 0x0000001002027812 */ /* 0x000fe200078e3cff */
[----:B------:R-:W-:Y:S01]  /*0660*/  IMAD R4, R4, 0xa00, R10 ;  /* 0x00000a0004047824 */ /* 0x000fe200078e020a */
[----:B------:R-:W-:-:S02]  /*0670*/  IADD3 R6, R5, R3, RZ ;  /* 0x0000000305067210 */ /* 0x000fc40007ffe0ff */
[C---:B------:R-:W-:Y:S02]  /*0680*/  IADD3 R3, R5.reuse, R0, RZ ;  /* 0x0000000005037210 */ /* 0x040fe40007ffe0ff */
[----:B------:R-:W-:Y:S01]  /*0690*/  IADD3 R0, R5, R2, RZ ;  /* 0x0000000205007210 */ /* 0x000fe20007ffe0ff */
[----:B------:R0:W-:Y:S04]  /*06a0*/  STL [R1+0x5c], R6 ;  /* 0x00005c0601007387 */ /* 0x0001e80000100800 */
[----:B------:R0:W-:Y:S04]  /*06b0*/  STL [R1+0x48], R4 ;  /* 0x0000480401007387 */ /* 0x0001e80000100800 */
[----:B------:R0:W-:Y:S04]  /*06c0*/  STL [R1+0x64], R3 ;  /* 0x0000640301007387 */ /* 0x0001e80000100800 */
[----:B------:R0:W-:Y:S02]  /*06d0*/  STL [R1+0x60], R0 ;  /* 0x0000600001007387 */ /* 0x0001e40000100800 */
.L_x_399:
[----:B01----:R-:W0:Y:S01]  /*06e0*/  S2R R0, SR_TID.X ;  /* 0x0000000000007919 */ /* 0x003e220000002100 */
[----:B------:R-:W-:Y:S01]  /*06f0*/  ULOP3.LUT UR15, UR10, 0x7, URZ, 0xc0, !UPT ;  /* 0x000000070a0f7892 */ /* 0x000fe2000f8ec03f */
[----:B------:R-:W1:Y:S01]  /*0700*/  LDC.64 R52, c[0x0][0x238] ;  /* 0x00008e00ff347b82 */ /* 0x000e620000000a00 */
[----:B------:R-:W-:Y:S01]  /*0710*/  USHF.R.U64 UR16, UR10, 0x3, UR5 ;  /* 0x000000030a107899 */ /* 0x000fe20008001205 */
[----:B------:R-:W-:Y:S01]  /*0720*/  STL [R1+0x78], R45 ;  /* 0x0000782d01007387 */ /* 0x000fe20000100800 */
[----:B------:R-:W-:Y:S02]  /*0730*/  UIMAD UR17, UR15, 0x140, URZ ;  /* 0x000001400f1178a4 */ /* 0x000fe4000f8e023f */
[----:B------:R-:W-:Y:S01]  /*0740*/  USHF.L.U32 UR15, UR22, 0x6, URZ ;  /* 0x00000006160f7899 */ /* 0x000fe2000800063f */
[----:B------:R-:W-:Y:S01]  /*0750*/  STL [R1+0x74], R44 ;  /* 0x0000742c01007387 */ /* 0x000fe20000100800 */
[----:B------:R-:W-:Y:S02]  /*0760*/  USHF.R.U32.HI UR24, URZ, 0x3, UR5 ;  /* 0x000000033f187899 */ /* 0x000fe40008011605 */
[----:B------:R-:W-:Y:S01]  /*0770*/  ULOP3.LUT UR15, UR15, 0xc0, URZ, 0xc0, !UPT ;  /* 0x000000c00f0f7892 */ /* 0x000fe2000f8ec03f */
[----:B------:R-:W-:Y:S01]  /*0780*/  ULDC.64 UR26, c[0x0][0x248] ;  /* 0x00009200001a7ab9 */ /* 0x000fe20000000a00 */
[----:B0-----:R-:W-:Y:S01]  /*0790*/  IMAD.WIDE.U32 R2, R0, -0x33333333, RZ ;  /* 0xcccccccd00027825 */ /* 0x001fe200078e00ff */
[----:B------:R-:W-:Y:S04]  /*07a0*/  STL [R1+0x70], R49 ;  /* 0x0000703101007387 */ /* 0x000fe80000100800 */
[----:B------:R-:W-:Y:S01]  /*07b0*/  SHF.R.U32.HI R6, RZ, 0x6, R3 ;  /* 0x00000006ff067819 */ /* 0x000fe20000011603 */
[----:B------:R-:W-:Y:S01]  /*07c0*/  IMAD.U32 R7, RZ, RZ, UR16 ;  /* 0x00000010ff077e24 */ /* 0x000fe2000f8e00ff */
[----:B------:R-:W-:Y:S01]  /*07d0*/  MOV R10, UR24 ;  /* 0x00000018000a7c02 */ /* 0x000fe20008000f00 */
[----:B------:R-:W-:Y:S01]  /*07e0*/  UIMAD UR25, UR24, 0xa0000, URZ ;  /* 0x000a0000181978a4 */ /* 0x000fe2000f8e023f */
[----:B------:R-:W-:Y:S01]  /*07f0*/  STL [R1+0x68], R48 ;  /* 0x0000683001007387 */ /* 0x000fe20000100800 */
[----:B------:R-:W-:-:S05]  /*0800*/  IMAD R8, R6, -0x50, R0 ;  /* 0xffffffb006087824 */ /* 0x000fca00078e0200 */
[----:B------:R-:W-:Y:S02]  /*0810*/  LEA R4, R8, UR17, 0x2 ;  /* 0x0000001108047c11 */ /* 0x000fe4000f8e10ff */
[----:B------:R-:W-:Y:S01]  /*0820*/  IADD3 R0, R6, UR15, RZ ;  /* 0x0000000f06007c10 */ /* 0x000fe2000fffe0ff */
[----:B------:R-:W-:Y:S01]  /*0830*/  ULDC UR15, c[0x0][0x250] ;  /* 0x00009400000f7ab9 */ /* 0x000fe20000000800 */
[----:B------:R-:W-:Y:S01]  /*0840*/  SHF.R.S32.HI R5, RZ, 0x1f, R4 ;  /* 0x0000001fff057819 */ /* 0x000fe20000011404 */
[----:B------:R-:W-:-:S04]  /*0850*/  IMAD.WIDE.U32 R2, R4, -0x33333333, RZ ;  /* 0xcccccccd04027825 */ /* 0x000fc800078e00ff */
[----:B-1----:R-:W-:Y:S01]  /*0860*/  IMAD.WIDE R52, R4, 0x2, R52 ;  /* 0x0000000204347825 */ /* 0x002fe200078e0234 */
[----:B------:R-:W-:-:S04]  /*0870*/  SHF.R.U32.HI R9, RZ, 0x6, R3 ;  /* 0x00000006ff097819 */ /* 0x000fc80000011603 */
[C---:B------:R-:W-:Y:S01]  /*0880*/  LEA R2, P0, R7.reuse, R9, 0x5 ;  /* 0x0000000907027211 */ /* 0x040fe200078028ff */
[C---:B------:R-:W-:Y:S01]  /*0890*/  IMAD.WIDE.U32 R4, R7.reuse, 0xa0000, R4 ;  /* 0x000a000007047825 */ /* 0x040fe200078e0004 */
[----:B------:R-:W2:Y:S02]  /*08a0*/  LDG.E.64.CONSTANT R52, desc[UR18][R52.64] ;  /* 0x0000001234347981 */ /* 0x000ea4000c1e9b00 */
[----:B------:R-:W-:Y:S01]  /*08b0*/  LEA.HI.X R7, R7, RZ, R10, 0x5, P0 ;  /* 0x000000ff07077211 */ /* 0x000fe200000f2c0a */
[----:B------:R-:W-:Y:S01]  /*08c0*/  IMAD R25, R0, 0xa00, RZ ;  /* 0x00000a0000197824 */ /* 0x000fe200078e02ff */
[----:B------:R-:W-:Y:S01]  /*08d0*/  LEA R54, P0, R2, UR26, 0x3 ;  /* 0x0000001a02367c11 */ /* 0x000fe2000f8018ff */
[----:B------:R0:W-:Y:S01]  /*08e0*/  STL [R1+0x44], R9 ;  /* 0x0000440901007387 */ /* 0x0001e20000100800 */
[----:B------:R-:W-:Y:S01]  /*08f0*/  IADD3 R24, R5, UR25, RZ ;  /* 0x0000001905187c10 */ /* 0x000fe2000fffe0ff */
[----:B------:R-:W-:Y:S01]  /*0900*/  ULDC.64 UR24, c[0x0][0x230] ;  /* 0x00008c0000187ab9 */ /* 0x000fe20000000a00 */
[----:B------:R-:W-:-:S02]  /*0910*/  IADD3 R0, P1, R25, R4, RZ ;  /* 0x0000000419007210 */ /* 0x000fc40007f3e0ff */
[----:B------:R-:W-:Y:S01]  /*0920*/  LEA.HI.X R55, R2, UR27, R7, 0x3, P0 ;  /* 0x0000001b02377c11 */ /* 0x000fe200080f1c07 */
[----:B------:R-:W-:Y:S01]  /*0930*/  ULDC.64 UR26, c[0x0][0x228] ;  /* 0x00008a00001a7ab9 */ /* 0x000fe20000000a00 */
[----:B------:R-:W-:Y:S01]  /*0940*/  IADD3.X R3, RZ, R24, RZ, P1, !PT ;  /* 0x00000018ff037210 */ /* 0x000fe20000ffe4ff */
[----:B------:R-:W-:-:S03]  /*0950*/  IMAD.SHL.U32 R11, R0, 0x2, RZ ;  /* 0x00000002000b7824 */ /* 0x000fc600078e00ff */
[----:B------:R-:W3:Y:S01]  /*0960*/  LDG.E.64.CONSTANT R54, desc[UR18][R54.64] ;  /* 0x0000001236367981 */ /* 0x000ee2000c1e9b00 */
[----:B0-----:R-:W-:Y:S02]  /*0970*/  SHF.L.U64.HI R9, R0, 0x1, R3 ;  /* 0x0000000100097819 */ /* 0x001fe40000010203 */
[C---:B------:R-:W-:Y:S02]  /*0980*/  IADD3 R56, P0, R11.reuse, UR24, RZ ;  /* 0x000000180b387c10 */ /* 0x040fe4000ff1e0ff */
[----:B------:R-:W-:Y:S02]  /*0990*/  IADD3 R58, P1, R11, UR26, RZ ;  /* 0x0000001a0b3a7c10 */ /* 0x000fe4000ff3e0ff */
[C---:B------:R-:W-:Y:S02]  /*09a0*/  IADD3.X R57, R9.reuse, UR25, RZ, P0, !PT ;  /* 0x0000001909397c10 */ /* 0x040fe400087fe4ff */
[----:B------:R-:W-:-:S04]  /*09b0*/  IADD3.X R59, R9, UR27, RZ, P1, !PT ;  /* 0x0000001b093b7c10 */ /* 0x000fc80008ffe4ff */
[----:B------:R-:W4:Y:S04]  /*09c0*/  LDG.E.64.CONSTANT R56, desc[UR18][R56.64] ;  /* 0x0000001238387981 */ /* 0x000f28000c1e9b00 */
[----:B------:R-:W4:Y:S01]  /*09d0*/  LDG.E.64.CONSTANT R58, desc[UR18][R58.64] ;  /* 0x000000123a3a7981 */ /* 0x000f22000c1e9b00 */
[----:B------:R-:W-:-:S04]  /*09e0*/  IADD3 R3, R25, 0x2800, RZ ;  /* 0x0000280019037810 */ /* 0x000fc80007ffe0ff */
[----:B------:R-:W-:-:S04]  /*09f0*/  IADD3 R3, P0, R3, R4, RZ ;  /* 0x0000000403037210 */ /* 0x000fc80007f1e0ff */
[----:B------:R-:W-:Y:S02]  /*0a00*/  IADD3.X R0, RZ, R24, RZ, P0, !PT ;  /* 0x00000018ff007210 */ /* 0x000fe400007fe4ff */
[C---:B------:R-:W-:Y:S02]  /*0a10*/  SHF.L.U32 R7, R3.reuse, 0x1, RZ ;  /* 0x0000000103077819 */ /* 0x040fe400000006ff */
[----:B------:R-:W-:Y:S02]  /*0a20*/  SHF.L.U64.HI R2, R3, 0x1, R0 ;  /* 0x0000000103027819 */ /* 0x000fe40000010200 */
[----:B------:R-:W-:-:S04]  /*0a30*/  IADD3 R60, P0, R7, UR24, RZ ;  /* 0x00000018073c7c10 */ /* 0x000fc8000ff1e0ff */
[----:B------:R-:W-:Y:S02]  /*0a40*/  IADD3.X R61, R2, UR25, RZ, P0, !PT ;  /* 0x00000019023d7c10 */ /* 0x000fe400087fe4ff */
[----:B------:R-:W-:-:S04]  /*0a50*/  IADD3 R62, P0, R7, UR26, RZ ;  /* 0x0000001a073e7c10 */ /* 0x000fc8000ff1e0ff */
[----:B------:R-:W4:Y:S01]  /*0a60*/  LDG.E.64.CONSTANT R60, desc[UR18][R60.64] ;  /* 0x000000123c3c7981 */ /* 0x000f22000c1e9b00 */
[----:B------:R-:W-:-:S06]  /*0a70*/  IADD3.X R63, R2, UR27, RZ, P0, !PT ;  /* 0x0000001b023f7c10 */ /* 0x000fcc00087fe4ff */
[----:B------:R-:W4:Y:S01]  /*0a80*/  LDG.E.64.CONSTANT R62, desc[UR18][R62.64] ;  /* 0x000000123e3e7981 */ /* 0x000f22000c1e9b00 */
[----:B------:R-:W-:-:S04]  /*0a90*/  IADD3 R3, R25, 0x5000, RZ ;  /* 0x0000500019037810 */ /* 0x000fc80007ffe0ff */
[----:B------:R-:W-:Y:S01]  /*0aa0*/  IADD3 R3, P0, R3, R4, RZ ;  /* 0x0000000403037210 */ /* 0x000fe20007f1e0ff */
[----:B------:R-:W-:Y:S04]  /*0ab0*/  STL [R1+0x40], R9 ;  /* 0x0000400901007387 */ /* 0x000fe80000100800 */
[----:B------:R-:W-:Y:S01]  /*0ac0*/  STL [R1+0x3c], R11 ;  /* 0x00003c0b01007387 */ /* 0x000fe20000100800 */
[----:B------:R-:W-:-:S03]  /*0ad0*/  IMAD.X R0, RZ, RZ, R24, P0 ;  /* 0x000000ffff007224 */ /* 0x000fc600000e0618 */
[----:B------:R0:W-:Y:S04]  /*0ae0*/  STL [R1+0x34], R7 ;  /* 0x0000340701007387 */ /* 0x0001e80000100800 */
[----:B------:R1:W-:Y:S01]  /*0af0*/  STL [R1+0x38], R2 ;  /* 0x0000380201007387 */ /* 0x0003e20000100800 */
[C---:B0-----:R-:W-:Y:S02]  /*0b00*/  SHF.L.U32 R7, R3.reuse, 0x1, RZ ;  /* 0x0000000103077819 */ /* 0x041fe400000006ff */
[----:B-1----:R-:W-:Y:S02]  /*0b10*/  SHF.L.U64.HI R2, R3, 0x1, R0 ;  /* 0x0000000103027819 */ /* 0x002fe40000010200 */
[C---:B------:R-:W-:Y:S02]  /*0b20*/  IADD3 R64, P0, R7.reuse, UR24, RZ ;  /* 0x0000001807407c10 */ /* 0x040fe4000ff1e0ff */
[----:B------:R-:W-:-:S02]  /*0b30*/  IADD3 R66, P1, R7, UR26, RZ ;  /* 0x0000001a07427c10 */ /* 0x000fc4000ff3e0ff */
[C---:B------:R-:W-:Y:S02]  /*0b40*/  IADD3.X R65, R2.reuse, UR25, RZ, P0, !PT ;  /* 0x0000001902417c10 */ /* 0x040fe400087fe4ff */
[----:B------:R-:W-:-:S04]  /*0b50*/  IADD3.X R67, R2, UR27, RZ, P1, !PT ;  /* 0x0000001b02437c10 */ /* 0x000fc80008ffe4ff */
[----:B------:R-:W4:Y:S04]  /*0b60*/  LDG.E.64.CONSTANT R64, desc[UR18][R64.64] ;  /* 0x0000001240407981 */ /* 0x000f28000c1e9b00 */
[----:B------:R-:W4:Y:S01]  /*0b70*/  LDG.E.64.CONSTANT R66, desc[UR18][R66.64] ;  /* 0x0000001242427981 */ /* 0x000f22000c1e9b00 */
[----:B------:R-:W-:-:S04]  /*0b80*/  IADD3 R3, R25, 0x7800, RZ ;  /* 0x0000780019037810 */ /* 0x000fc80007ffe0ff */
[----:B------:R-:W-:Y:S01]  /*0b90*/  IADD3 R3, P0, R3, R4, RZ ;  /* 0x0000000403037210 */ /* 0x000fe20007f1e0ff */
[----:B------:R0:W-:Y:S03]  /*0ba0*/  STL [R1+0x2c], R7 ;  /* 0x00002c0701007387 */ /* 0x0001e60000100800 */
[----:B------:R-:W-:Y:S01]  /*0bb0*/  IADD3.X R0, RZ, R24, RZ, P0, !PT ;  /* 0x00000018ff007210 */ /* 0x000fe200007fe4ff */
[----:B------:R1:W-:Y:S01]  /*0bc0*/  STL [R1+0x30], R2 ;  /* 0x0000300201007387 */ /* 0x0003e20000100800 */
[C---:B0-----:R-:W-:Y:S02]  /*0bd0*/  SHF.L.U32 R7, R3.reuse, 0x1, RZ ;  /* 0x0000000103077819 */ /* 0x041fe400000006ff */
[----:B-1----:R-:W-:Y:S02]  /*0be0*/  SHF.L.U64.HI R2, R3, 0x1, R0 ;  /* 0x0000000103027819 */ /* 0x002fe40000010200 */
[----:B------:R-:W-:-:S04]  /*0bf0*/  IADD3 R68, P0, R7, UR24, RZ ;  /* 0x0000001807447c10 */ /* 0x000fc8000ff1e0ff */
[----:B------:R-:W-:Y:S02]  /*0c00*/  IADD3.X R69, R2, UR25, RZ, P0, !PT ;  /* 0x0000001902457c10 */ /* 0x000fe400087fe4ff */
[----:B------:R-:W-:-:S04]  /*0c10*/  IADD3 R70, P1, R7, UR26, RZ ;  /* 0x0000001a07467c10 */ /* 0x000fc8000ff3e0ff */
[----:B------:R-:W4:Y:S01]  /*0c20*/  LDG.E.64.CONSTANT R68, desc[UR18][R68.64] ;  /* 0x0000001244447981 */ /* 0x000f22000c1e9b00 */
[----:B------:R-:W-:-:S06]  /*0c30*/  IADD3.X R71, R2, UR27, RZ, P1, !PT ;  /* 0x0000001b02477c10 */ /* 0x000fcc0008ffe4ff */
[----:B------:R-:W4:Y:S01]  /*0c40*/  LDG.E.64.CONSTANT R70, desc[UR18][R70.64] ;  /* 0x0000001246467981 */ /* 0x000f22000c1e9b00 */
[----:B------:R-:W-:-:S05]  /*0c50*/  VIADD R3, R25, 0xa000 ;  /* 0x0000a00019037836 */ /* 0x000fca0000000000 */
[----:B------:R-:W-:Y:S01]  /*0c60*/  IADD3 R3, P0, R3, R4, RZ ;  /* 0x0000000403037210 */ /* 0x000fe20007f1e0ff */
[----:B------:R0:W-:Y:S03]  /*0c70*/  STL [R1+0x24], R7 ;  /* 0x0000240701007387 */ /* 0x0001e60000100800 */
[----:B------:R-:W-:Y:S01]  /*0c80*/  IADD3.X R0, RZ, R24, RZ, P0, !PT ;  /* 0x00000018ff007210 */ /* 0x000fe200007fe4ff */
[----:B------:R1:W-:Y:S01]  /*0c90*/  STL [R1+0x28], R2 ;  /* 0x0000280201007387 */ /* 0x0003e20000100800 */
[C---:B0-----:R-:W-:Y:S02]  /*0ca0*/  SHF.L.U32 R7, R3.reuse, 0x1, RZ ;  /* 0x0000000103077819 */ /* 0x041fe400000006ff */
[----:B-1----:R-:W-:Y:S02]  /*0cb0*/  SHF.L.U64.HI R2, R3, 0x1, R0 ;  /* 0x0000000103027819 */ /* 0x002fe40000010200 */
[----:B------:R-:W-:-:S02]  /*0cc0*/  IADD3 R72, P0, R7, UR24, RZ ;  /* 0x0000001807487c10 */ /* 0x000fc4000ff1e0ff */
[----:B------:R-:W-:Y:S02]  /*0cd0*/  IADD3 R74, P1, R7, UR26, RZ ;  /* 0x0000001a074a7c10 */ /* 0x000fe4000ff3e0ff */
        /* <DEDUP_REMOVED lines=9> */
[C---:B0-----:R-:W-:Y:S02]  /*0d70*/  IMAD.SHL.U32 R7, R3.reuse, 0x2, RZ ;  /* 0x0000000203077824 */ /* 0x041fe400078e00ff */
[----:B-1----:R-:W-:-:S03]  /*0d80*/  SHF.L.U64.HI R2, R3, 0x1, R0 ;  /* 0x0000000103027819 */ /* 0x002fc60000010200 */
[----:B------:R-:W-:-:S04]  /*0d90*/  IADD3 R76, P0, R7, UR24, RZ ;  /* 0x00000018074c7c10 */ /* 0x000fc8000ff1e0ff */
[----:B------:R-:W-:-:S06]  /*0da0*/  IADD3.X R77, R2, UR25, RZ, P0, !PT ;  /* 0x00000019024d7c10 */ /* 0x000fcc00087fe4ff */
[----:B------:R-:W4:Y:S01]  /*0db0*/  LDG.E.64.CONSTANT R76, desc[UR18][R76.64] ;  /* 0x000000124c4c7981 */ /* 0x000f22000c1e9b00 */
[----:B------:R-:W-:Y:S01]  /*0dc0*/  HFMA2.MMA R3, -RZ, RZ, 0, 2.384185791015625e-06 ;  /* 0x00000028ff037435 */ /* 0x000fe200000001ff */
[----:B------:R-:W-:-:S04]  /*0dd0*/  IADD3 R78, P1, R7, UR26, RZ ;  /* 0x0000001a074e7c10 */ /* 0x000fc8000ff3e0ff */
[----:B------:R-:W-:-:S05]  /*0de0*/  IADD3.X R79, R2, UR27, RZ, P1, !PT ;  /* 0x0000001b024f7c10 */ /* 0x000fca0008ffe4ff */
[----:B------:R-:W-:Y:S01]  /*0df0*/  IMAD R3, R8, R3, UR14 ;  /* 0x0000000e08037e24 */ /* 0x000fe2000f8e0203 */
[----:B------:R-:W4:Y:S04]  /*0e00*/  LDG.E.64.CONSTANT R78, desc[UR18][R78.64] ;  /* 0x000000124e4e7981 */ /* 0x000f28000c1e9b00 */
[----:B------:R-:W-:Y:S02]  /*0e10*/  LEA R0, R6, R3, 0x3 ;  /* 0x0000000306007211 */ /* 0x000fe400078e18ff */
[----:B------:R-:W-:-:S04]  /*0e20*/  IADD3 R3, R25, 0xf000, RZ ;  /* 0x0000f00019037810 */ /* 0x000fc80007ffe0ff */
[----:B------:R-:W-:Y:S01]  /*0e30*/  IADD3 R3, P1, R3, R4, RZ ;  /* 0x0000000403037210 */ /* 0x000fe20007f3e0ff */
[----:B------:R0:W-:Y:S03]  /*0e40*/  STL [R1+0x14], R7 ;  /* 0x0000140701007387 */ /* 0x0001e60000100800 */
[----:B------:R-:W-:Y:S02]  /*0e50*/  IADD3.X R6, RZ, R24, RZ, P1, !PT ;  /* 0x00000018ff067210 */ /* 0x000fe40000ffe4ff */
[----:B------:R-:W-:Y:S02]  /*0e60*/  IADD3 R5, R25, 0x11800, RZ ;  /* 0x0001180019057810 */ /* 0x000fe40007ffe0ff */
[C---:B------:R-:W-:Y:S02]  /*0e70*/  SHF.L.U64.HI R9, R3.reuse, 0x1, R6 ;  /* 0x0000000103097819 */ /* 0x040fe40000010206 */
[----:B------:R-:W-:Y:S01]  /*0e80*/  SHF.L.U32 R10, R3, 0x1, RZ ;  /* 0x00000001030a7819 */ /* 0x000fe200000006ff */
[----:B0-----:R-:W-:Y:S01]  /*0e90*/  VIADD R7, R25, 0x14000 ;  /* 0x0001400019077836 */ /* 0x001fe20000000000 */
[-C--:B------:R-:W-:Y:S01]  /*0ea0*/  IADD3 R5, P6, R5, R4.reuse, RZ ;  /* 0x0000000405057210 */ /* 0x080fe20007fde0ff */
[----:B------:R-:W-:Y:S03]  /*0eb0*/  STL [R1+0x18], R2 ;  /* 0x0000180201007387 */ /* 0x000fe60000100800 */
[----:B------:R-:W-:Y:S01]  /*0ec0*/  IADD3 R7, P5, R7, R4, RZ ;  /* 0x0000000407077210 */ /* 0x000fe20007fbe0ff */
[----:B------:R0:W-:Y:S01]  /*0ed0*/  STL [R1+0x8], R0 ;  /* 0x0000080001007387 */ /* 0x0001e20000100800 */
[----:B------:R-:W-:-:S02]  /*0ee0*/  SHF.L.U32 R165, R5, 0x1, RZ ;  /* 0x0000000105a57819 */ /* 0x000fc400000006ff */
[----:B------:R-:W-:Y:S02]  /*0ef0*/  IADD3.X R164, RZ, R24, RZ, P5, !PT ;  /* 0x00000018ffa47210 */ /* 0x000fe40002ffe4ff */
[C---:B------:R-:W-:Y:S01]  /*0f00*/  IADD3 R80, P5, R10.reuse, UR24, RZ ;  /* 0x000000180a507c10 */ /* 0x040fe2000ffbe0ff */
[----:B0-----:R-:W-:Y:S01]  /*0f10*/  IMAD.X R0, RZ, RZ, R24, P6 ;  /* 0x000000ffff007224 */ /* 0x001fe200030e0618 */
[----:B------:R-:W-:Y:S02]  /*0f20*/  IADD3 R82, P6, R10, UR26, RZ ;  /* 0x0000001a0a527c10 */ /* 0x000fe4000ffde0ff */
[----:B------:R-:W-:Y:S02]  /*0f30*/  SHF.L.U64.HI R164, R7, 0x1, R164 ;  /* 0x0000000107a47819 */ /* 0x000fe400000102a4 */
[----:B------:R-:W-:Y:S02]  /*0f40*/  SHF.L.U64.HI R8, R5, 0x1, R0 ;  /* 0x0000000105087819 */ /* 0x000fe40000010200 */
[----:B------:R-:W-:-:S02]  /*0f50*/  IADD3.X R81, R9, UR25, RZ, P5, !PT ;  /* 0x0000001909517c10 */ /* 0x000fc4000affe4ff */
[----:B------:R-:W-:Y:S02]  /*0f60*/  SHF.L.U32 R162, R7, 0x1, RZ ;  /* 0x0000000107a27819 */ /* 0x000fe400000006ff */
[----:B------:R-:W-:Y:S02]  /*0f70*/  IADD3.X R83, R9, UR27, RZ, P6, !PT ;  /* 0x0000001b09537c10 */ /* 0x000fe4000b7fe4ff */
[C---:B------:R-:W-:Y:S01]  /*0f80*/  IADD3 R84, P5, R165.reuse, UR24, RZ ;  /* 0x00000018a5547c10 */ /* 0x040fe2000ffbe0ff */
[----:B------:R-:W4:Y:S01]  /*0f90*/  LDG.E.64.CONSTANT R80, desc[UR18][R80.64] ;  /* 0x0000001250507981 */ /* 0x000f22000c1e9b00 */
[----:B------:R-:W-:Y:S02]  /*0fa0*/  IADD3 R86, P6, R165, UR26, RZ ;  /* 0x0000001aa5567c10 */ /* 0x000fe4000ffde0ff */
[C---:B------:R-:W-:Y:S01]  /*0fb0*/  IADD3.X R85, R8.reuse, UR25, RZ, P5, !PT ;  /* 0x0000001908557c10 */ /* 0x040fe2000affe4ff */
[----:B------:R-:W4:Y:S01]  /*0fc0*/  LDG.E.64.CONSTANT R82, desc[UR18][R82.64] ;  /* 0x0000001252527981 */ /* 0x000f22000c1e9b00 */
[----:B------:R-:W-:-:S02]  /*0fd0*/  IADD3.X R87, R8, UR27, RZ, P6, !PT ;  /* 0x0000001b08577c10 */ /* 0x000fc4000b7fe4ff */
[----:B------:R-:W-:Y:S01]  /*0fe0*/  IADD3 R88, P6, R162, UR24, RZ ;  /* 0x00000018a2587c10 */ /* 0x000fe2000ffde0ff */
[C---:B------:R-:W-:Y:S01]  /*0ff0*/  VIADD R17, R25.reuse, 0x20800 ;  /* 0x0002080019117836 */ /* 0x040fe20000000000 */
[----:B------:R-:W-:Y:S01]  /*1000*/  IADD3 R127, R25, 0x16800, RZ ;  /* 0x00016800197f7810 */ /* 0x000fe20007ffe0ff */
[----:B------:R-:W4:Y:S04]  /*1010*/  LDG.E.64.CONSTANT R84, desc[UR18][R84.64] ;  /* 0x0000001254547981 */ /* 0x000f28000c1e9b00 */
[----:B--2---:R-:W-:Y:S01]  /*1020*/  STL [R1+0x7c], R52 ;  /* 0x00007c3401007387 */ /* 0x004fe20000100800 */
[----:B---3--:R-:W-:Y:S01]  /*1030*/  FADD.FTZ R3, R55, UR15 ;  /* 0x0000000f37037e21 */ /* 0x008fe20008010000 */
[C---:B------:R-:W-:Y:S02]  /*1040*/  PRMT R43, R52.reuse, 0x7632, R43 ;  /* 0x00007632342b7816 */ /* 0x040fe4000000002b */
[----:B------:R-:W2:Y:S03]  /*1050*/  LDG.E.64.CONSTANT R86, desc[UR18][R86.64] ;  /* 0x0000001256567981 */ /* 0x000ea6000c1e9b00 */
[----:B------:R-:W0:Y:S01]  /*1060*/  MUFU.RSQ R3, R3 ;  /* 0x0000000300037308 */ /* 0x000e220000001400 */
[----:B------:R-:W-:Y:S01]  /*1070*/  STL [R1+0x10], R9 ;  /* 0x0000100901007387 */ /* 0x000fe20000100800 */
[----:B------:R-:W-:-:S02]  /*1080*/  SHF.L.U32 R2, R52, 0x10, RZ ;  /* 0x0000001034027819 */ /* 0x000fc400000006ff */
[C---:B----4-:R-:W-:Y:S02]  /*1090*/  PRMT R5, R56.reuse, 0x7632, R5 ;  /* 0x0000763238057816 */ /* 0x050fe40000000005 */
[----:B------:R-:W-:Y:S01]  /*10a0*/  SHF.L.U32 R7, R56, 0x10, RZ ;  /* 0x0000001038077819 */ /* 0x000fe200000006ff */
[----:B------:R1:W-:Y:S01]  /*10b0*/  STL [R1+0xc], R10 ;  /* 0x00000c0a01007387 */ /* 0x0003e20000100800 */
[C---:B------:R-:W-:Y:S02]  /*10c0*/  SHF.L.U32 R0, R58.reuse, 0x10, RZ ;  /* 0x000000103a007819 */ /* 0x040fe400000006ff */
[----:B------:R-:W-:Y:S01]  /*10d0*/  PRMT R6, R58, 0x7632, R6 ;  /* 0x000076323a067816 */ /* 0x000fe20000000006 */
[----:B------:R3:W-:Y:S01]  /*10e0*/  STL [R1+0x4], R8 ;  /* 0x0000040801007387 */ /* 0x0007e20000100800 */
[----:B------:R-:W-:Y:S01]  /*10f0*/  SHF.L.U32 R5, R5, 0x10, RZ ;  /* 0x0000001005057819 */ /* 0x000fe200000006ff */
[----:B------:R-:W-:Y:S01]  /*1100*/  IMAD.U32 R43, R43, 0x10000, RZ ;  /* 0x000100002b2b7824 */ /* 0x000fe200078e00ff */
[----:B------:R-:W-:Y:S01]  /*1110*/  SHF.L.U32 R12, R6, 0x10, RZ ;  /* 0x00000010060c7819 */ /* 0x000fe200000006ff */
[----:B------:R-:W-:-:S02]  /*1120*/  FMUL.FTZ R6, R0, R2 ;  /* 0x0000000200067220 */ /* 0x000fc40000410000 */
[C---:B-1----:R-:W-:Y:S01]  /*1130*/  FADD.FTZ R10, -R54.reuse, R5 ;  /* 0x00000005360a7221 */ /* 0x042fe20000010100 */
[----:B---3--:R-:W-:Y:S01]  /*1140*/  FADD.FTZ R8, -R54, R7 ;  /* 0x0000000736087221 */ /* 0x008fe20000010100 */
[----:B------:R-:W-:-:S03]  /*1150*/  IADD3.X R89, R164, UR25, RZ, P6, !PT ;  /* 0x00000019a4597c10 */ /* 0x000fc6000b7fe4ff */
[----:B0-----:R-:W-:Y:S01]  /*1160*/  FMUL.FTZ R161, R3, R8 ;  /* 0x0000000803a17220 */ /* 0x001fe20000410000 */
[C---:B------:R-:W-:Y:S01]  /*1170*/  IADD3 R125, R25.reuse, 0x19000, RZ ;  /* 0x00019000197d7810 */ /* 0x040fe20007ffe0ff */
[----:B------:R-:W-:Y:S01]  /*1180*/  FMUL.FTZ R5, R12, R43 ;  /* 0x0000002b0c057220 */ /* 0x000fe20000410000 */
[----:B------:R-:W-:Y:S01]  /*1190*/  IADD3 R11, R25, 0x1b800, RZ ;  /* 0x0001b800190b7810 */ /* 0x000fe20007ffe0ff */
[----:B------:R-:W-:Y:S01]  /*11a0*/  FMUL.FTZ R9, R3, R10 ;  /* 0x0000000a03097220 */ /* 0x000fe20000410000 */
[----:B------:R-:W-:Y:S01]  /*11b0*/  IADD3 R13, R25, 0x1e000, RZ ;  /* 0x0001e000190d7810 */ /* 0x000fe20007ffe0ff */
[----:B------:R-:W-:Y:S01]  /*11c0*/  FFMA.FTZ R6, R161, R6, RZ ;  /* 0x00000006a1067223 */ /* 0x000fe200000100ff */
[----:B------:R-:W-:Y:S01]  /*11d0*/  IADD3 R21, R25, 0x23000, RZ ;  /* 0x0002300019157810 */ /* 0x000fe20007ffe0ff */
[----:B------:R-:W-:Y:S01]  /*11e0*/  IMAD.U32 R15, R57, 0x10000, RZ ;  /* 0x00010000390f7824 */ /* 0x000fe200078e00ff */
[----:B------:R-:W-:Y:S02]  /*11f0*/  IADD3 R90, P6, R162, UR26, RZ ;  /* 0x0000001aa25a7c10 */ /* 0x000fe4000ffde0ff */
[----:B------:R-:W-:-:S02]  /*1200*/  IADD3 R127, P0, R127, R4, RZ ;  /* 0x000000047f7f7210 */ /* 0x000fc40007f1e0ff */
[-C--:B------:R-:W-:Y:S02]  /*1210*/  IADD3 R17, P1, R17, R4.reuse, RZ ;  /* 0x0000000411117210 */ /* 0x080fe40007f3e0ff */
[----:B------:R-:W-:Y:S02]  /*1220*/  PRMT R120, R53, 0x7632, R120 ;  /* 0x0000763235787816 */ /* 0x000fe40000000078 */
[----:B------:R-:W-:Y:S01]  /*1230*/  SHF.L.U32 R19, R60, 0x10, RZ ;  /* 0x000000103c137819 */ /* 0x000fe200000006ff */
[----:B------:R-:W-:Y:S01]  /*1240*/  FADD.FTZ R47, R12, R47 ;  /* 0x0000002f0c2f7221 */ /* 0x000fe20000010000 */
[----:B------:R-:W-:Y:S01]  /*1250*/  IADD3 R25, R25, 0x25800, RZ ;  /* 0x0002580019197810 */ /* 0x000fe20007ffe0ff */
[----:B------:R-:W-:Y:S01]  /*1260*/  FFMA.FTZ R7, R9, R5, R6 ;  /* 0x0000000509077223 */ /* 0x000fe20000010006 */
[----:B------:R-:W-:Y:S01]  /*1270*/  IADD3.X R91, R164, UR27, RZ, P6, !PT ;  /* 0x0000001ba45b7c10 */ /* 0x000fe2000b7fe4ff */
[----:B------:R-:W3:Y:S01]  /*1280*/  LDG.E.64.CONSTANT R88, desc[UR18][R88.64] ;  /* 0x0000001258587981 */ /* 0x000ee2000c1e9b00 */
[----:B------:R-:W-:-:S02]  /*1290*/  IADD3 R125, P4, R125, R4, RZ ;  /* 0x000000047d7d7210 */ /* 0x000fc40007f9e0ff */
[-C--:B------:R-:W-:Y:S02]  /*12a0*/  IADD3 R11, P3, R11, R4.reuse, RZ ;  /* 0x000000040b0b7210 */ /* 0x080fe40007f7e0ff */
[-C--:B------:R-:W-:Y:S02]  /*12b0*/  IADD3 R13, P2, R13, R4.reuse, RZ ;  /* 0x000000040d0d7210 */ /* 0x080fe40007f5e0ff */
[-C--:B------:R-:W-:Y:S01]  /*12c0*/  IADD3 R21, P5, R21, R4.reuse, RZ ;  /* 0x0000000415157210 */ /* 0x080fe20007fbe0ff */
[----:B------:R-:W-:Y:S01]  /*12d0*/  FADD.FTZ R160, -R54, R15 ;  /* 0x0000000f36a07221 */ /* 0x000fe20000010100 */
[----:B------:R-:W-:Y:S02]  /*12e0*/  IADD3 R25, P6, R25, R4, RZ ;  /* 0x0000000419197210 */ /* 0x000fe40007fde0ff */
[----:B------:R-:W-:Y:S01]  /*12f0*/  SHF.L.U32 R120, R120, 0x10, RZ ;  /* 0x0000001078787819 */ /* 0x000fe200000006ff */
[----:B------:R-:W-:Y:S01]  /*1300*/  FFMA.FTZ R9, R9, R12, R46 ;  /* 0x0000000c09097223 */ /* 0x000fe2000001002e */
[----:B------:R-:W-:-:S02]  /*1310*/  SHF.L.U32 R4, R53, 0x10, RZ ;  /* 0x0000001035047819 */ /* 0x000fc400000006ff */
[----:B------:R-:W-:Y:S01]  /*1320*/  SHF.L.U32 R5, R59, 0x10, RZ ;  /* 0x000000103b057819 */ /* 0x000fe200000006ff */
[----:B------:R-:W-:Y:S01]  /*1330*/  FMUL.FTZ R160, R3, R160 ;  /* 0x000000a003a07220 */ /* 0x000fe20000410000 */
[----:B------:R-:W-:Y:S01]  /*1340*/  PRMT R6, R57, 0x7632, R6 ;  /* 0x0000763239067816 */ /* 0x000fe20000000006 */
[----:B------:R-:W4:Y:S02]  /*1350*/  LDG.E.64.CONSTANT R90, desc[UR18][R90.64] ;  /* 0x000000125a5a7981 */ /* 0x000f24000c1e9b00 */
[----:B------:R-:W-:Y:S01]  /*1360*/  FMUL.FTZ R8, R5, R4 ;  /* 0x0000000405087220 */ /* 0x000fe20000410000 */
[----:B------:R-:W-:-:S03]  /*1370*/  SHF.L.U32 R15, R6, 0x10, RZ ;  /* 0x00000010060f7819 */ /* 0x000fc600000006ff */
[--C-:B------:R-:W-:Y:S01]  /*1380*/  FFMA.FTZ R8, R160, R8, R7.reuse ;  /* 0x00000008a0087223 */ /* 0x100fe20000010007 */
[----:B------:R-:W-:Y:S01]  /*1390*/  PRMT R7, R59, 0x7632, R7 ;  /* 0x000076323b077816 */ /* 0x000fe20000000007 */
[----:B------:R-:W-:Y:S01]  /*13a0*/  FADD.FTZ R14, -R54, R15 ;  /* 0x0000000f360e7221 */ /* 0x000fe20000010100 */
[----:B------:R-:W-:-:S03]  /*13b0*/  FFMA.FTZ R6, R0, R2, RZ ;  /* 0x0000000200067223 */ /* 0x000fc600000100ff */
[----:B------:R-:W-:Y:S02]  /*13c0*/  IMAD.U32 R16, R7, 0x10000, RZ ;  /* 0x0001000007107824 */ /* 0x000fe400078e00ff */
[----:B------:R-:W-:Y:S01]  /*13d0*/  FMUL.FTZ R15, R3, R14 ;  /* 0x0000000e030f7220 */ /* 0x000fe20000410000 */
[----:B------:R-:W-:Y:S01]  /*13e0*/  PRMT R7, R60, 0x7632, R7 ;  /* 0x000076323c077816 */ /* 0x000fe20000000007 */
[----:B------:R-:W-:Y:S01]  /*13f0*/  FMUL.FTZ R18, R16, R120 ;  /* 0x0000007810127220 */ /* 0x000fe20000410000 */
[----:B------:R-:W-:Y:S01]  /*1400*/  FFMA.FTZ R10, R12, R43, R6 ;  /* 0x0000002b0c0a7223 */ /* 0x000fe20000010006 */
[----:B------:R-:W-:Y:S01]  /*1410*/  FADD.FTZ R12, -R54, R19 ;  /* 0x00000013360c7221 */ /* 0x000fe20000010100 */
[C---:B------:R-:W-:Y:S01]  /*1420*/  SHF.L.U32 R6, R62.reuse, 0x10, RZ ;  /* 0x000000103e067819 */ /* 0x040fe200000006ff */
[--C-:B------:R-:W-:Y:S01]  /*1430*/  FFMA.FTZ R18, R15, R18, R8.reuse ;  /* 0x000000120f127223 */ /* 0x100fe20000010008 */
[----:B------:R-:W-:Y:S02]  /*1440*/  PRMT R8, R62, 0x7632, R8 ;  /* 0x000076323e087816 */ /* 0x000fe40000000008 */
[----:B------:R-:W-:Y:S01]  /*1450*/  SHF.L.U32 R19, R7, 0x10, RZ ;  /* 0x0000001007137819 */ /* 0x000fe200000006ff */
[----:B------:R-:W-:Y:S01]  /*1460*/  FMUL.FTZ R159, R3, R12 ;  /* 0x0000000c039f7220 */ /* 0x000fe20000410000 */
[----:B------:R-:W-:Y:S01]  /*1470*/  SHF.L.U32 R12, R8, 0x10, RZ ;  /* 0x00000010080c7819 */ /* 0x000fe200000006ff */
[----:B------:R-:W-:-:S02]  /*1480*/  FMUL.FTZ R7, R2, R6 ;  /* 0x0000000602077220 */ /* 0x000fc40000410000 */
[----:B------:R-:W-:Y:S02]  /*1490*/  FADD.FTZ R8, -R54, R19 ;  /* 0x0000001336087221 */ /* 0x000fe40000010100 */
[----:B------:R-:W-:Y:S01]  /*14a0*/  FFMA.FTZ R18, R159, R7, R18 ;  /* 0x000000079f127223 */ /* 0x000fe20000010012 */
[----:B------:R-:W-:Y:S01]  /*14b0*/  FMUL.FTZ R19, R43, R12 ;  /* 0x0000000c2b137220 */ /* 0x000fe20000410000 */
[----:B------:R-:W-:Y:S01]  /*14c0*/  FMUL.FTZ R8, R3, R8 ;  /* 0x0000000803087220 */ /* 0x000fe20000410000 */
[----:B------:R-:W-:Y:S01]  /*14d0*/  FFMA.FTZ R7, R5, R4, R10 ;  /* 0x0000000405077223 */ /* 0x000fe2000001000a */
[----:B------:R-:W-:Y:S02]  /*14e0*/  FFMA.FTZ R50, R15, R16, R50 ;  /* 0x000000100f327223 */ /* 0x000fe40000010032 */
[C---:B------:R-:W-:Y:S01]  /*14f0*/  FFMA.FTZ R14, R8.reuse, R12, R9 ;  /* 0x0000000c080e7223 */ /* 0x040fe20000010009 */
[----:B------:R-:W-:Y:S01]  /*1500*/  FFMA.FTZ R19, R8, R19, R18 ;  /* 0x0000001308137223 */ /* 0x000fe20000010012 */
[C---:B------:R-:W-:Y:S01]  /*1510*/  PRMT R8, R61.reuse, 0x7632, R8 ;  /* 0x000076323d087816 */ /* 0x040fe20000000008 */
[----:B------:R-:W-:Y:S01]  /*1520*/  FFMA.FTZ R15, R16, R120, R7 ;  /* 0x00000078100f7223 */ /* 0x000fe20000010007 */
[----:B------:R-:W-:-:S02]  /*1530*/  SHF.L.U32 R9, R61, 0x10, RZ ;  /* 0x000000103d097819 */ /* 0x000fc400000006ff */
[----:B------:R-:W-:Y:S01]  /*1540*/  SHF.L.U32 R23, R8, 0x10, RZ ;  /* 0x0000001008177819 */ /* 0x000fe200000006ff */
[----:B------:R-:W-:Y:S02]  /*1550*/  FFMA.FTZ R8, R2, R6, R15 ;  /* 0x0000000602087223 */ /* 0x000fe4000001000f */
[----:B------:R-:W-:Y:S01]  /*1560*/  FADD.FTZ R158, -R54, R9 ;  /* 0x00000009369e7221 */ /* 0x000fe20000010100 */
[----:B------:R-:W-:Y:S01]  /*1570*/  SHF.L.U32 R7, R63, 0x10, RZ ;  /* 0x000000103f077819 */ /* 0x000fe200000006ff */
[--C-:B------:R-:W-:Y:S01]  /*1580*/  FFMA.FTZ R9, R43, R12, R8.reuse ;  /* 0x0000000c2b097223 */ /* 0x100fe20000010008 */
[----:B------:R-:W-:Y:S01]  /*1590*/  PRMT R8, R63, 0x7632, R8 ;  /* 0x000076323f087816 */ /* 0x000fe20000000008 */
[----:B------:R-:W-:Y:S01]  /*15a0*/  FADD.FTZ R47, R47, R12 ;  /* 0x0000000c2f2f7221 */ /* 0x000fe20000010000 */
[----:B------:R-:W-:Y:S01]  /*15b0*/  FMUL.FTZ R158, R3, R158 ;  /* 0x0000009e039e7220 */ /* 0x000fe20000410000 */
[----:B------:R-:W-:Y:S01]  /*15c0*/  FMUL.FTZ R10, R4, R7 ;  /* 0x00000007040a7220 */ /* 0x000fe20000410000 */
[----:B------:R-:W-:Y:S01]  /*15d0*/  FADD.FTZ R12, -R54, R23 ;  /* 0x00000017360c7221 */ /* 0x000fe20000010100 */
[----:B------:R-:W-:-:S02]  /*15e0*/  IMAD.U32 R8, R8, 0x10000, RZ ;  /* 0x0001000008087824 */ /* 0x000fc400078e00ff */
[----:B------:R-:W-:Y:S01]  /*15f0*/  FFMA.FTZ R10, R158, R10, R19 ;  /* 0x0000000a9e0a7223 */ /* 0x000fe20000010013 */
[----:B------:R-:W-:Y:S01]  /*1600*/  FMUL.FTZ R15, R3, R12 ;  /* 0x0000000c030f7220 */ /* 0x000fe20000410000 */
[-C--:B------:R-:W-:Y:S01]  /*1610*/  FMUL.FTZ R23, R120, R8.reuse ;  /* 0x0000000878177220 */ /* 0x080fe20000410000 */
[----:B------:R-:W-:Y:S02]  /*1620*/  IMAD.X R128, RZ, RZ, R24, P0 ;  /* 0x000000ffff807224 */ /* 0x000fe400000e0618 */
[----:B------:R-:W-:Y:S01]  /*1630*/  FFMA.FTZ R9, R4, R7, R9 ;  /* 0x0000000704097223 */ /* 0x000fe20000010009 */
[CC--:B------:R-:W-:Y:S01]  /*1640*/  FFMA.FTZ R50, R15.reuse, R8.reuse, R50 ;  /* 0x000000080f327223 */ /* 0x0c0fe20000010032 */
[----:B------:R-:W-:Y:S01]  /*1650*/  FFMA.FTZ R12, R15, R23, R10 ;  /* 0x000000170f0c7223 */ /* 0x000fe2000001000a */
[----:B------:R-:W-:Y:S01]  /*1660*/  SHF.L.U32 R15, R64, 0x10, RZ ;  /* 0x00000010400f7819 */ /* 0x000fe200000006ff */
[----:B------:R-:W-:Y:S01]  /*1670*/  FFMA.FTZ R19, R120, R8, R9 ;  /* 0x0000000878137223 */ /* 0x000fe20000010009 */
[C---:B------:R-:W-:Y:S01]  /*1680*/  SHF.L.U64.HI R128, R127.reuse, 0x1, R128 ;  /* 0x000000017f807819 */ /* 0x040fe20000010280 */
[----:B------:R-:W-:Y:S01]  /*1690*/  FADD.FTZ R51, R16, R51 ;  /* 0x0000003310337221 */ /* 0x000fe20000010000 */
[----:B------:R-:W-:-:S02]  /*16a0*/  SHF.L.U32 R127, R127, 0x1, RZ ;  /* 0x000000017f7f7819 */ /* 0x000fc400000006ff */
[----:B------:R-:W-:Y:S01]  /*16b0*/  PRMT R9, R64, 0x7632, R9 ;  /* 0x0000763240097816 */ /* 0x000fe20000000009 */
[----:B------:R-:W-:Y:S01]  /*16c0*/  FADD.FTZ R16, -R54, R15 ;  /* 0x0000000f36107221 */ /* 0x000fe20000010100 */
[----:B------:R-:W-:Y:S01]  /*16d0*/  IADD3 R92, P0, R127, UR24, RZ ;  /* 0x000000187f5c7c10 */ /* 0x000fe2000ff1e0ff */
[----:B------:R-:W-:Y:S01]  /*16e0*/  FADD.FTZ R40, R51, R8 ;  /* 0x0000000833287221 */ /* 0x000fe20000010000 */
[C---:B------:R-:W-:Y:S02]  /*16f0*/  PRMT R10, R66.reuse, 0x7632, R10 ;  /* 0x00007632420a7816 */ /* 0x040fe4000000000a */
[----:B------:R-:W-:Y:S02]  /*1700*/  SHF.L.U32 R15, R9, 0x10, RZ ;  /* 0x00000010090f7819 */ /* 0x000fe400000006ff */
[----:B------:R-:W-:Y:S01]  /*1710*/  SHF.L.U32 R8, R66, 0x10, RZ ;  /* 0x0000001042087819 */ /* 0x000fe200000006ff */
[----:B------:R-:W-:Y:S01]  /*1720*/  FMUL.FTZ R157, R3, R16 ;  /* 0x00000010039d7220 */ /* 0x000fe20000410000 */
[----:B------:R-:W-:-:S02]  /*1730*/  IADD3.X R93, R128, UR25, RZ, P0, !PT ;  /* 0x00000019805d7c10 */ /* 0x000fc400087fe4ff */
[----:B------:R-:W-:Y:S01]  /*1740*/  SHF.L.U32 R16, R10, 0x10, RZ ;  /* 0x000000100a107819 */ /* 0x000fe200000006ff */
[----:B------:R-:W-:Y:S01]  /*1750*/  FADD.FTZ R10, -R54, R15 ;  /* 0x0000000f360a7221 */ /* 0x000fe20000010100 */
[----:B------:R-:W-:Y:S01]  /*1760*/  IADD3 R94, P0, R127, UR26, RZ ;  /* 0x0000001a7f5e7c10 */ /* 0x000fe2000ff1e0ff */
[----:B------:R-:W-:Y:S01]  /*1770*/  FMUL.FTZ R9, R2, R8 ;  /* 0x0000000802097220 */ /* 0x000fe20000410000 */
[----:B------:R-:W4:Y:S01]  /*1780*/  LDG.E.64.CONSTANT R92, desc[UR18][R92.64] ;  /* 0x000000125c5c7981 */ /* 0x000f22000c1e9b00 */
[----:B------:R-:W-:Y:S01]  /*1790*/  FMUL.FTZ R15, R3, R10 ;  /* 0x0000000a030f7220 */ /* 0x000fe20000410000 */
[----:B------:R-:W-:Y:S01]  /*17a0*/  IADD3.X R95, R128, UR27, RZ, P0, !PT ;  /* 0x0000001b805f7c10 */ /* 0x000fe200087fe4ff */
[----:B------:R-:W-:Y:S01]  /*17b0*/  FFMA.FTZ R9, R157, R9, R12 ;  /* 0x000000099d097223 */ /* 0x000fe2000001000c */
[----:B------:R-:W-:Y:S01]  /*17c0*/  FMUL.FTZ R10, R43, R16 ;  /* 0x000000102b0a7220 */ /* 0x000fe20000410000 */
[----:B------:R-:W-:Y:S01]  /*17d0*/  SHF.L.U32 R27, R65, 0x10, RZ ;  /* 0x00000010411b7819 */ /* 0x000fe200000006ff */
[----:B------:R-:W-:-:S02]  /*17e0*/  IMAD.X R126, RZ, RZ, R24, P4 ;  /* 0x000000ffff7e7224 */ /* 0x000fc400020e0618 */
[----:B------:R-:W-:Y:S01]  /*17f0*/  FFMA.FTZ R23, R15, R10, R9 ;  /* 0x0000000a0f177223 */ /* 0x000fe20000010009 */
[----:B------:R-:W4:Y:S01]  /*1800*/  LDG.E.64.CONSTANT R94, desc[UR18][R94.64] ;  /* 0x000000125e5e7981 */ /* 0x000f22000c1e9b00 */
[----:B------:R-:W-:Y:S01]  /*1810*/  SHF.L.U32 R9, R67, 0x10, RZ ;  /* 0x0000001043097819 */ /* 0x000fe200000006ff */
[----:B------:R-:W-:Y:S01]  /*1820*/  FFMA.FTZ R12, R15, R16, R14 ;  /* 0x000000100f0c7223 */ /* 0x000fe2000001000e */
[----:B------:R-:W-:Y:S01]  /*1830*/  PRMT R10, R65, 0x7632, R10 ;  /* 0x00007632410a7816 */ /* 0x000fe2000000000a */
[----:B------:R-:W-:Y:S01]  /*1840*/  FADD.FTZ R156, -R54, R27 ;  /* 0x0000001b369c7221 */ /* 0x000fe20000010100 */
[----:B------:R-:W-:Y:S01]  /*1850*/  FFMA.FTZ R14, R2, R8, R19 ;  /* 0x00000008020e7223 */ /* 0x000fe20000010013 */
[----:B------:R-:W-:Y:S01]  /*1860*/  SHF.L.U64.HI R126, R125, 0x1, R126 ;  /* 0x000000017d7e7819 */ /* 0x000fe2000001027e */
[----:B------:R-:W-:Y:S01]  /*1870*/  FMUL.FTZ R18, R4, R9 ;  /* 0x0000000904127220 */ /* 0x000fe20000410000 */
[----:B------:R-:W-:Y:S01]  /*1880*/  SHF.L.U32 R19, R10, 0x10, RZ ;  /* 0x000000100a137819 */ /* 0x000fe200000006ff */
[----:B------:R-:W-:Y:S01]  /*1890*/  FMUL.FTZ R156, R3, R156 ;  /* 0x0000009c039c7220 */ /* 0x000fe20000410000 */
[----:B------:R-:W-:Y:S01]  /*18a0*/  PRMT R10, R67, 0x7632, R10 ;  /* 0x00007632430a7816 */ /* 0x000fe2000000000a */
[----:B------:R-:W-:Y:S01]  /*18b0*/  FFMA.FTZ R15, R43, R16, R14 ;  /* 0x000000102b0f7223 */ /* 0x000fe2000001000e */
[----:B------:R-:W-:Y:S01]  /*18c0*/  SHF.L.U32 R125, R125, 0x1, RZ ;  /* 0x000000017d7d7819 */ /* 0x000fe200000006ff */
[----:B------:R-:W-:-:S02]  /*18d0*/  FFMA.FTZ R18, R156, R18, R23 ;  /* 0x000000129c127223 */ /* 0x000fc40000010017 */
[----:B------:R-:W-:Y:S01]  /*18e0*/  IMAD.U32 R23, R10, 0x10000, RZ ;  /* 0x000100000a177824 */ /* 0x000fe200078e00ff */
[C---:B------:R-:W-:Y:S01]  /*18f0*/  IADD3 R96, P0, R125.reuse, UR24, RZ ;  /* 0x000000187d607c10 */ /* 0x040fe2000ff1e0ff */
[----:B------:R-:W-:Y:S01]  /*1900*/  FFMA.FTZ R15, R4, R9, R15 ;  /* 0x00000009040f7223 */ /* 0x000fe2000001000f */
[----:B------:R-:W-:Y:S02]  /*1910*/  IADD3 R98, P4, R125, UR26, RZ ;  /* 0x0000001a7d627c10 */ /* 0x000fe4000ff9e0ff */
[----:B------:R-:W-:Y:S01]  /*1920*/  IADD3.X R97, R126, UR25, RZ, P0, !PT ;  /* 0x000000197e617c10 */ /* 0x000fe200087fe4ff */
[----:B------:R-:W-:Y:S01]  /*1930*/  FFMA.FTZ R27, R120, R23, R15 ;  /* 0x00000017781b7223 */ /* 0x000fe2000001000f */
[----:B------:R-:W-:Y:S01]  /*1940*/  SHF.L.U32 R15, R68, 0x10, RZ ;  /* 0x00000010440f7819 */ /* 0x000fe200000006ff */
[----:B------:R-:W-:Y:S01]  /*1950*/  FADD.FTZ R47, R47, R16 ;  /* 0x000000102f2f7221 */ /* 0x000fe20000010000 */
[----:B------:R-:W-:Y:S01]  /*1960*/  IADD3.X R99, R126, UR27, RZ, P4, !PT ;  /* 0x0000001b7e637c10 */ /* 0x000fe2000a7fe4ff */
[C---:B------:R-:W-:Y:S01]  /*1970*/  FADD.FTZ R14, -R54.reuse, R19 ;  /* 0x00000013360e7221 */ /* 0x040fe20000010100 */
[----:B------:R-:W4:Y:S01]  /*1980*/  LDG.E.64.CONSTANT R96, desc[UR18][R96.64] ;  /* 0x0000001260607981 */ /* 0x000f22000c1e9b00 */
[--C-:B------:R-:W-:Y:S01]  /*1990*/  FADD.FTZ R16, -R54, R15.reuse ;  /* 0x0000000f36107221 */ /* 0x100fe20000010100 */
[----:B------:R-:W-:Y:S01]  /*19a0*/  PRMT R15, R68, 0x7632, R15 ;  /* 0x00007632440f7816 */ /* 0x000fe2000000000f */
[----:B------:R-:W-:Y:S01]  /*19b0*/  FMUL.FTZ R19, R3, R14 ;  /* 0x0000000e03137220 */ /* 0x000fe20000410000 */
[----:B------:R-:W4:Y:S01]  /*19c0*/  LDG.E.64.CONSTANT R98, desc[UR18][R98.64] ;  /* 0x0000001262627981 */ /* 0x000f22000c1e9b00 */
[----:B------:R-:W-:-:S02]  /*19d0*/  IADD3.X R124, RZ, R24, RZ, P3, !PT ;  /* 0x00000018ff7c7210 */ /* 0x000fc40001ffe4ff */
[----:B------:R-:W-:Y:S01]  /*19e0*/  IMAD.U32 R15, R15, 0x10000, RZ ;  /* 0x000100000f0f7824 */ /* 0x000fe200078e00ff */
[C---:B------:R-:W-:Y:S01]  /*19f0*/  SHF.L.U32 R55, R11.reuse, 0x1, RZ ;  /* 0x000000010b377819 */ /* 0x040fe200000006ff */
[----:B------:R-:W-:Y:S01]  /*1a00*/  FADD.FTZ R40, R40, R23 ;  /* 0x0000001728287221 */ /* 0x000fe20000010000 */
[----:B------:R-:W-:Y:S01]  /*1a10*/  SHF.L.U64.HI R124, R11, 0x1, R124 ;  /* 0x000000010b7c7819 */ /* 0x000fe2000001027c */
[-C--:B------:R-:W-:Y:S01]  /*1a20*/  FFMA.FTZ R14, R19, R23.reuse, R50 ;  /* 0x00000017130e7223 */ /* 0x080fe20000010032 */
[----:B------:R-:W-:Y:S01]  /*1a30*/  FMUL.FTZ R155, R3, R16 ;  /* 0x00000010039b7220 */ /* 0x000fe20000410000 */
[----:B------:R-:W-:Y:S01]  /*1a40*/  PRMT R11, R70, 0x7632, R11 ;  /* 0x00007632460b7816 */ /* 0x000fe2000000000b */
[----:B------:R-:W-:Y:S01]  /*1a50*/  FMUL.FTZ R23, R120, R23 ;  /* 0x0000001778177220 */ /* 0x000fe20000410000 */
[----:B------:R-:W-:Y:S01]  /*1a60*/  SHF.L.U32 R10, R70, 0x10, RZ ;  /* 0x00000010460a7819 */ /* 0x000fe200000006ff */
[----:B------:R-:W-:Y:S01]  /*1a70*/  FADD.FTZ R16, -R54, R15 ;  /* 0x0000000f36107221 */ /* 0x000fe20000010100 */
[----:B------:R-:W-:Y:S01]  /*1a80*/  SHF.L.U32 R20, R11, 0x10, RZ ;  /* 0x000000100b147819 */ /* 0x000fe200000006ff */
[----:B------:R-:W-:-:S02]  /*1a90*/  FFMA.FTZ R18, R19, R23, R18 ;  /* 0x0000001713127223 */ /* 0x000fc40000010012 */
[----:B------:R-:W-:Y:S01]  /*1aa0*/  FMUL.FTZ R11, R3, R16 ;  /* 0x00000010030b7220 */ /* 0x000fe20000410000 */
[CC--:B------:R-:W-:Y:S01]  /*1ab0*/  FMUL.FTZ R19, R2.reuse, R10.reuse ;  /* 0x0000000a02137220 */ /* 0x0c0fe20000410000 */
[----:B------:R-:W-:Y:S01]  /*1ac0*/  IADD3 R100, P0, R55, UR24, RZ ;  /* 0x0000001837647c10 */ /* 0x000fe2000ff1e0ff */
[----:B------:R-:W-:Y:S01]  /*1ad0*/  FFMA.FTZ R16, R2, R10, R27 ;  /* 0x0000000a02107223 */ /* 0x000fe2000001001b */
[----:B------:R-:W-:Y:S01]  /*1ae0*/  SHF.L.U32 R23, R69, 0x10, RZ ;  /* 0x0000001045177819 */ /* 0x000fe200000006ff */
[-C--:B------:R-:W-:Y:S01]  /*1af0*/  FFMA.FTZ R27, R11, R20.reuse, R12 ;  /* 0x000000140b1b7223 */ /* 0x080fe2000001000c */
[----:B------:R-:W-:Y:S01]  /*1b00*/  FFMA.FTZ R18, R155, R19, R18 ;  /* 0x000000139b127223 */ /* 0x000fe20000010012 */
[----:B------:R-:W-:Y:S01]  /*1b10*/  IADD3 R102, P3, R55, UR26, RZ ;  /* 0x0000001a37667c10 */ /* 0x000fe2000ff7e0ff */
[----:B------:R-:W-:Y:S01]  /*1b20*/  FMUL.FTZ R19, R43, R20 ;  /* 0x000000142b137220 */ /* 0x000fe20000410000 */
[----:B------:R-:W-:Y:S02]  /*1b30*/  PRMT R12, R69, 0x7632, R12 ;  /* 0x00007632450c7816 */ /* 0x000fe4000000000c */
[----:B------:R-:W-:Y:S01]  /*1b40*/  IADD3.X R101, R124, UR25, RZ, P0, !PT ;  /* 0x000000197c657c10 */ /* 0x000fe200087fe4ff */
[----:B------:R-:W-:Y:S01]  /*1b50*/  FADD.FTZ R154, -R54, R23 ;  /* 0x00000017369a7221 */ /* 0x000fe20000010100 */
[----:B------:R-:W-:Y:S01]  /*1b60*/  IADD3.X R103, R124, UR27, RZ, P3, !PT ;  /* 0x0000001b7c677c10 */ /* 0x000fe20009ffe4ff */
[----:B------:R-:W-:Y:S01]  /*1b70*/  FFMA.FTZ R19, R11, R19, R18 ;  /* 0x000000130b137223 */ /* 0x000fe20000010012 */
[----:B------:R-:W-:-:S02]  /*1b80*/  SHF.L.U32 R23, R12, 0x10, RZ ;  /* 0x000000100c177819 */ /* 0x000fc400000006ff */
[C---:B------:R-:W-:Y:S01]  /*1b90*/  PRMT R12, R71.reuse, 0x7632, R12 ;  /* 0x00007632470c7816 */ /* 0x040fe2000000000c */
[----:B------:R-:W4:Y:S01]  /*1ba0*/  LDG.E.64.CONSTANT R100, desc[UR18][R100.64] ;  /* 0x0000001264647981 */ /* 0x000f22000c1e9b00 */
[----:B------:R-:W-:Y:S01]  /*1bb0*/  SHF.L.U32 R11, R71, 0x10, RZ ;  /* 0x00000010470b7819 */ /* 0x000fe200000006ff */
[----:B------:R-:W-:Y:S01]  /*1bc0*/  FFMA.FTZ R15, R43, R20, R16 ;  /* 0x000000142b0f7223 */ /* 0x000fe20000010010 */
[C---:B------:R-:W-:Y:S01]  /*1bd0*/  FMUL.FTZ R154, R3.reuse, R154 ;  /* 0x0000009a039a7220 */ /* 0x040fe20000410000 */
[----:B------:R-:W4:Y:S01]  /*1be0*/  LDG.E.64.CONSTANT R102, desc[UR18][R102.64] ;  /* 0x0000001266667981 */ /* 0x000f22000c1e9b00 */
[----:B------:R-:W-:Y:S02]  /*1bf0*/  IMAD.U32 R29, R12, 0x10000, RZ ;  /* 0x000100000c1d7824 */ /* 0x000fe400078e00ff */
[----:B------:R-:W-:Y:S01]  /*1c00*/  FMUL.FTZ R16, R4, R11 ;  /* 0x0000000b04107220 */ /* 0x000fe20000410000 */
[----:B------:R-:W-:Y:S01]  /*1c10*/  FADD.FTZ R18, -R54, R23 ;  /* 0x0000001736127221 */ /* 0x000fe20000010100 */
[----:B------:R-:W-:Y:S01]  /*1c20*/  IADD3.X R12, RZ, R24, RZ, P2, !PT ;  /* 0x00000018ff0c7210 */ /* 0x000fe200017fe4ff */
[----:B------:R-:W-:Y:S01]  /*1c30*/  FMUL.FTZ R31, R120, R29 ;  /* 0x0000001d781f7220 */ /* 0x000fe20000410000 */
[----:B------:R-:W-:Y:S01]  /*1c40*/  FFMA.FTZ R16, R154, R16, R19 ;  /* 0x000000109a107223 */ /* 0x000fe20000010013 */
[----:B------:R-:W-:Y:S01]  /*1c50*/  FMUL.FTZ R23, R3, R18 ;  /* 0x0000001203177220 */ /* 0x000fe20000410000 */
[C---:B------:R-:W-:Y:S01]  /*1c60*/  SHF.L.U64.HI R12, R13.reuse, 0x1, R12 ;  /* 0x000000010d0c7819 */ /* 0x040fe2000001020c */
[----:B------:R-:W-:Y:S01]  /*1c70*/  FFMA.FTZ R15, R4, R11, R15 ;  /* 0x0000000b040f7223 */ /* 0x000fe2000001000f */
[----:B------:R-:W-:Y:S01]  /*1c80*/  SHF.L.U32 R13, R13, 0x1, RZ ;  /* 0x000000010d0d7819 */ /* 0x000fe200000006ff */
[C---:B------:R-:W-:Y:S01]  /*1c90*/  FFMA.FTZ R38, R23.reuse, R29, R14 ;  /* 0x0000001d17267223 */ /* 0x040fe2000001000e */
[----:B------:R-:W-:Y:S01]  /*1ca0*/  FFMA.FTZ R16, R23, R31, R16 ;  /* 0x0000001f17107223 */ /* 0x000fe20000010010 */
[----:B------:R-:W-:Y:S01]  /*1cb0*/  FFMA.FTZ R19, R120, R29, R15 ;  /* 0x0000001d78137223 */ /* 0x000fe2000001000f */
[----:B------:R-:W-:-:S02]  /*1cc0*/  SHF.L.U32 R23, R72, 0x10, RZ ;  /* 0x0000001048177819 */ /* 0x000fc400000006ff */
[----:B------:R-:W-:Y:S02]  /*1cd0*/  IADD3 R104, P0, R13, UR24, RZ ;  /* 0x000000180d687c10 */ /* 0x000fe4000ff1e0ff */
[----:B------:R-:W-:Y:S01]  /*1ce0*/  PRMT R15, R72, 0x7632, R15 ;  /* 0x00007632480f7816 */ /* 0x000fe2000000000f */
[--C-:B------:R-:W-:Y:S01]  /*1cf0*/  FADD.FTZ R122, R47, R20.reuse ;  /* 0x000000142f7a7221 */ /* 0x100fe20000010000 */
[----:B------:R-:W-:Y:S01]  /*1d00*/  SHF.L.U32 R14, R74, 0x10, RZ ;  /* 0x000000104a0e7819 */ /* 0x000fe200000006ff */
[----:B------:R-:W-:Y:S01]  /*1d10*/  FADD.FTZ R18, -R54, R23 ;  /* 0x0000001736127221 */ /* 0x000fe20000010100 */
[----:B------:R-:W-:Y:S02]  /*1d20*/  IADD3 R106, P2, R13, UR26, RZ ;  /* 0x0000001a0d6a7c10 */ /* 0x000fe4000ff5e0ff */
[----:B------:R-:W-:Y:S01]  /*1d30*/  IADD3.X R105, R12, UR25, RZ, P0, !PT ;  /* 0x000000190c697c10 */ /* 0x000fe200087fe4ff */
[----:B------:R-:W-:Y:S01]  /*1d40*/  IMAD.U32 R23, R15, 0x10000, RZ ;  /* 0x000100000f177824 */ /* 0x000fe200078e00ff */
[----:B------:R-:W-:Y:S01]  /*1d50*/  PRMT R20, R74, 0x7632, R20 ;  /* 0x000076324a147816 */ /* 0x000fe20000000014 */
[----:B------:R-:W-:Y:S01]  /*1d60*/  FMUL.FTZ R15, R2, R14 ;  /* 0x0000000e020f7220 */ /* 0x000fe20000410000 */
[----:B------:R-:W-:Y:S01]  /*1d70*/  IADD3.X R107, R12, UR27, RZ, P2, !PT ;  /* 0x0000001b0c6b7c10 */ /* 0x000fe200097fe4ff */
[----:B------:R-:W-:Y:S01]  /*1d80*/  FMUL.FTZ R153, R3, R18 ;  /* 0x0000001203997220 */ /* 0x000fe20000410000 */
[----:B------:R-:W-:Y:S01]  /*1d90*/  SHF.L.U32 R20, R20, 0x10, RZ ;  /* 0x0000001014147819 */ /* 0x000fe200000006ff */
[----:B------:R-:W-:Y:S01]  /*1da0*/  FADD.FTZ R18, -R54, R23 ;  /* 0x0000001736127221 */ /* 0x000fe20000010100 */
[----:B------:R-:W4:Y:S01]  /*1db0*/  LDG.E.64.CONSTANT R104, desc[UR18][R104.64] ;  /* 0x0000001268687981 */ /* 0x000f22000c1e9b00 */
[----:B------:R-:W-:-:S02]  /*1dc0*/  FFMA.FTZ R15, R153, R15, R16 ;  /* 0x0000000f990f7223 */ /* 0x000fc40000010010 */
[----:B------:R-:W-:Y:S01]  /*1dd0*/  FMUL.FTZ R16, R43, R20 ;  /* 0x000000142b107220 */ /* 0x000fe20000410000 */
[----:B------:R-:W-:Y:S01]  /*1de0*/  FMUL.FTZ R22, R3, R18 ;  /* 0x0000001203167220 */ /* 0x000fe20000410000 */
[----:B------:R-:W4:Y:S01]  /*1df0*/  LDG.E.64.CONSTANT R106, desc[UR18][R106.64] ;  /* 0x000000126a6a7981 */ /* 0x000f22000c1e9b00 */
[----:B------:R-:W-:Y:S01]  /*1e00*/  FADD.FTZ R40, R40, R29 ;  /* 0x0000001d28287221 */ /* 0x000fe20000010000 */
[C---:B------:R-:W-:Y:S01]  /*1e10*/  SHF.L.U32 R29, R73.reuse, 0x10, RZ ;  /* 0x00000010491d7819 */ /* 0x040fe200000006ff */
[----:B------:R-:W-:Y:S01]  /*1e20*/  FFMA.FTZ R23, R22, R16, R15 ;  /* 0x0000001016177223 */ /* 0x000fe2000001000f */
[----:B------:R-:W-:Y:S02]  /*1e30*/  IADD3.X R16, RZ, R24, RZ, P1, !PT ;  /* 0x00000018ff107210 */ /* 0x000fe40000ffe4ff */
[----:B------:R-:W-:Y:S01]  /*1e40*/  PRMT R18, R73, 0x7632, R18 ;  /* 0x0000763249127816 */ /* 0x000fe20000000012 */
[----:B------:R-:W-:Y:S01]  /*1e50*/  FADD.FTZ R152, -R54, R29 ;  /* 0x0000001d36987221 */ /* 0x000fe20000010100 */
[----:B------:R-:W-:-:S02]  /*1e60*/  SHF.L.U32 R15, R75, 0x10, RZ ;  /* 0x000000104b0f7819 */ /* 0x000fc400000006ff */
[----:B------:R-:W-:Y:S01]  /*1e70*/  SHF.L.U64.HI R16, R17, 0x1, R16 ;  /* 0x0000000111107819 */ /* 0x000fe20000010210 */
[----:B------:R-:W-:Y:S01]  /*1e80*/  IMAD.U32 R31, R18, 0x10000, RZ ;  /* 0x00010000121f7824 */ /* 0x000fe200078e00ff */
[----:B------:R-:W-:Y:S02]  /*1e90*/  PRMT R29, R75, 0x7632, R29 ;  /* 0x000076324b1d7816 */ /* 0x000fe4000000001d */
[----:B------:R-:W-:Y:S01]  /*1ea0*/  SHF.L.U32 R17, R17, 0x1, RZ ;  /* 0x0000000111117819 */ /* 0x000fe200000006ff */
[----:B------:R-:W-:Y:S01]  /*1eb0*/  FMUL.FTZ R18, R4, R15 ;  /* 0x0000000f04127220 */ /* 0x000fe20000410000 */
[----:B------:R-:W-:Y:S01]  /*1ec0*/  FMUL.FTZ R152, R3, R152 ;  /* 0x0000009803987220 */ /* 0x000fe20000410000 */
[----:B------:R-:W-:Y:S01]  /*1ed0*/  SHF.L.U32 R29, R29, 0x10, RZ ;  /* 0x000000101d1d7819 */ /* 0x000fe200000006ff */
[----:B------:R-:W-:Y:S01]  /*1ee0*/  FADD.FTZ R26, -R54, R31 ;  /* 0x0000001f361a7221 */ /* 0x000fe20000010100 */
[C---:B------:R-:W-:Y:S01]  /*1ef0*/  IADD3 R108, P0, R17.reuse, UR24, RZ ;  /* 0x00000018116c7c10 */ /* 0x040fe2000ff1e0ff */
[----:B------:R-:W-:Y:S01]  /*1f00*/  FFMA.FTZ R18, R152, R18, R23 ;  /* 0x0000001298127223 */ /* 0x000fe20000010017 */
[----:B------:R-:W-:Y:S01]  /*1f10*/  FFMA.FTZ R27, R22, R20, R27 ;  /* 0x00000014161b7223 */ /* 0x000fe2000001001b */
[----:B------:R-:W-:Y:S01]  /*1f20*/  IADD3 R110, P1, R17, UR26, RZ ;  /* 0x0000001a116e7c10 */ /* 0x000fe2000ff3e0ff */
[----:B------:R-:W-:Y:S01]  /*1f30*/  FMUL.FTZ R23, R3, R26 ;  /* 0x0000001a03177220 */ /* 0x000fe20000410000 */
[----:B------:R-:W-:Y:S01]  /*1f40*/  FMUL.FTZ R31, R120, R29 ;  /* 0x0000001d781f7220 */ /* 0x000fe20000410000 */
[----:B------:R-:W-:-:S02]  /*1f50*/  IADD3.X R109, R16, UR25, RZ, P0, !PT ;  /* 0x00000019106d7c10 */ /* 0x000fc400087fe4ff */
[----:B------:R-:W-:Y:S01]  /*1f60*/  PRMT R22, R76, 0x7632, R22 ;  /* 0x000076324c167816 */ /* 0x000fe20000000016 */
[----:B------:R-:W-:Y:S01]  /*1f70*/  FFMA.FTZ R28, R23, R31, R18 ;  /* 0x0000001f171c7223 */ /* 0x000fe20000010012 */
[----:B------:R-:W-:Y:S02]  /*1f80*/  IADD3.X R111, R16, UR27, RZ, P1, !PT ;  /* 0x0000001b106f7c10 */ /* 0x000fe40008ffe4ff */
[----:B------:R-:W4:Y:S01]  /*1f90*/  LDG.E.64.CONSTANT R108, desc[UR18][R108.64] ;  /* 0x000000126c6c7981 */ /* 0x000f22000c1e9b00 */
[----:B------:R-:W-:Y:S02]  /*1fa0*/  IMAD.U32 R31, R22, 0x10000, RZ ;  /* 0x00010000161f7824 */ /* 0x000fe400078e00ff */
[----:B------:R-:W-:Y:S01]  /*1fb0*/  FFMA.FTZ R22, R2, R14, R19 ;  /* 0x0000000e02167223 */ /* 0x000fe20000010013 */
[----:B------:R-:W4:Y:S03]  /*1fc0*/  LDG.E.64.CONSTANT R110, desc[UR18][R110.64] ;  /* 0x000000126e6e7981 */ /* 0x000f26000c1e9b00 */
[----:B------:R-:W-:Y:S01]  /*1fd0*/  FFMA.FTZ R19, R43, R20, R22 ;  /* 0x000000142b137223 */ /* 0x000fe20000010016 */
[----:B------:R-:W-:-:S03]  /*1fe0*/  IADD3.X R22, RZ, R24, RZ, P5, !PT ;  /* 0x00000018ff167210 */ /* 0x000fc60002ffe4ff */
[----:B------:R-:W-:Y:S01]  /*1ff0*/  FFMA.FTZ R19, R4, R15, R19 ;  /* 0x0000000f04137223 */ /* 0x000fe20000010013 */
[-C--:B------:R-:W-:Y:S01]  /*2000*/  FFMA.FTZ R38, R23, R29.reuse, R38 ;  /* 0x0000001d17267223 */ /* 0x080fe20000010026 */
[----:B------:R-:W-:Y:S02]  /*2010*/  FADD.FTZ R40, R40, R29 ;  /* 0x0000001d28287221 */ /* 0x000fe40000010000 */
[----:B------:R-:W-:Y:S01]  /*2020*/  FFMA.FTZ R29, R120, R29, R19 ;  /* 0x0000001d781d7223 */ /* 0x000fe20000010013 */
[C---:B------:R-:W-:Y:S01]  /*2030*/  SHF.L.U64.HI R19, R21.reuse, 0x1, R22 ;  /* 0x0000000115137819 */ /* 0x040fe20000010216 */
[----:B------:R-:W-:-:S05]  /*2040*/  IMAD.SHL.U32 R21, R21, 0x2, RZ ;  /* 0x0000000215157824 */ /* 0x000fca00078e00ff */
[C---:B------:R-:W-:Y:S02]  /*2050*/  IADD3 R112, P0, R21.reuse, UR24, RZ ;  /* 0x0000001815707c10 */ /* 0x040fe4000ff1e0ff */
[----:B------:R-:W-:Y:S02]  /*2060*/  IADD3 R114, P1, R21, UR26, RZ ;  /* 0x0000001a15727c10 */ /* 0x000fe4000ff3e0ff */
[C---:B------:R-:W-:Y:S02]  /*2070*/  IADD3.X R113, R19.reuse, UR25, RZ, P0, !PT ;  /* 0x0000001913717c10 */ /* 0x040fe400087fe4ff */
[----:B------:R-:W-:-:S04]  /*2080*/  IADD3.X R115, R19, UR27, RZ, P1, !PT ;  /* 0x0000001b13737c10 */ /* 0x000fc80008ffe4ff */
[----:B------:R-:W4:Y:S04]  /*2090*/  LDG.E.64.CONSTANT R112, desc[UR18][R112.64] ;  /* 0x0000001270707981 */ /* 0x000f28000c1e9b00 */
[----:B------:R-:W4:Y:S01]  /*20a0*/  LDG.E.64.CONSTANT R114, desc[UR18][R114.64] ;  /* 0x0000001272727981 */ /* 0x000f22000c1e9b00 */
[----:B------:R-:W-:-:S05]  /*20b0*/  IMAD.X R24, RZ, RZ, R24, P6 ;  /* 0x000000ffff187224 */ /* 0x000fca00030e0618 */
[C---:B------:R-:W-:Y:S02]  /*20c0*/  SHF.L.U64.HI R24, R25.reuse, 0x1, R24 ;  /* 0x0000000119187819 */ /* 0x040fe40000010218 */
[----:B------:R-:W-:-:S04]  /*20d0*/  SHF.L.U32 R25, R25, 0x1, RZ ;  /* 0x0000000119197819 */ /* 0x000fc800000006ff */
[C---:B------:R-:W-:Y:S02]  /*20e0*/  IADD3 R116, P0, R25.reuse, UR24, RZ ;  /* 0x0000001819747c10 */ /* 0x040fe4000ff1e0ff */
[----:B------:R-:W-:Y:S02]  /*20f0*/  IADD3 R118, P1, R25, UR26, RZ ;  /* 0x0000001a19767c10 */ /* 0x000fe4000ff3e0ff */
[C---:B------:R-:W-:Y:S02]  /*2100*/  IADD3.X R117, R24.reuse, UR25, RZ, P0, !PT ;  /* 0x0000001918757c10 */ /* 0x040fe400087fe4ff */
[----:B------:R-:W-:-:S04]  /*2110*/  IADD3.X R119, R24, UR27, RZ, P1, !PT ;  /* 0x0000001b18777c10 */ /* 0x000fc80008ffe4ff */
[----:B------:R-:W4:Y:S04]  /*2120*/  LDG.E.64.CONSTANT R116, desc[UR18][R116.64] ;  /* 0x0000001274747981 */ /* 0x000f28000c1e9b00 */
[----:B------:R-:W4:Y:S01]  /*2130*/  LDG.E.64.CONSTANT R118, desc[UR18][R118.64] ;  /* 0x0000001276767981 */ /* 0x000f22000c1e9b00 */
[----:B------:R-:W-:Y:S02]  /*2140*/  SHF.L.U32 R23, R76, 0x10, RZ ;  /* 0x000000104c177819 */ /* 0x000fe400000006ff */
[C---:B------:R-:W-:Y:S02]  /*2150*/  SHF.L.U32 R18, R78.reuse, 0x10, RZ ;  /* 0x000000104e127819 */ /* 0x040fe400000006ff */
[----:B------:R-:W-:Y:S01]  /*2160*/  PRMT R26, R78, 0x7632, R26 ;  /* 0x000076324e1a7816 */ /* 0x000fe2000000001a */
[C---:B------:R-:W-:Y:S01]  /*2170*/  FADD.FTZ R30, -R54.reuse, R23 ;  /* 0x00000017361e7221 */ /* 0x040fe20000010100 */
[----:B------:R-:W-:Y:S01]  /*2180*/  FADD.FTZ R34, -R54, R31 ;  /* 0x0000001f36227221 */ /* 0x000fe20000010100 */
[----:B------:R-:W-:Y:S01]  /*2190*/  FMUL.FTZ R23, R2, R18 ;  /* 0x0000001202177220 */ /* 0x000fe20000410000 */
[----:B------:R-:W-:Y:S01]  /*21a0*/  SHF.L.U32 R26, R26, 0x10, RZ ;  /* 0x000000101a1a7819 */ /* 0x000fe200000006ff */
[C---:B------:R-:W-:Y:S01]  /*21b0*/  FMUL.FTZ R151, R3.reuse, R30 ;  /* 0x0000001e03977220 */ /* 0x040fe20000410000 */
[----:B------:R-:W-:Y:S01]  /*21c0*/  FADD.FTZ R122, R122, R20 ;  /* 0x000000147a7a7221 */ /* 0x000fe20000010000 */
[----:B------:R-:W-:-:S02]  /*21d0*/  FMUL.FTZ R34, R3, R34 ;  /* 0x0000002203227220 */ /* 0x000fc40000410000 */
[----:B------:R-:W-:Y:S01]  /*21e0*/  FFMA.FTZ R23, R151, R23, R28 ;  /* 0x0000001797177223 */ /* 0x000fe2000001001c */
[----:B------:R-:W-:Y:S01]  /*21f0*/  FMUL.FTZ R20, R43, R26 ;  /* 0x0000001a2b147220 */ /* 0x000fe20000410000 */
[----:B------:R-:W-:-:S03]  /*2200*/  PRMT R22, R77, 0x7632, R22 ;  /* 0x000076324d167816 */ /* 0x000fc60000000016 */
[----:B------:R-:W-:Y:S01]  /*2210*/  FFMA.FTZ R31, R34, R20, R23 ;  /* 0x00000014221f7223 */ /* 0x000fe20000010017 */
[----:B------:R-:W-:Y:S02]  /*2220*/  SHF.L.U32 R23, R77, 0x10, RZ ;  /* 0x000000104d177819 */ /* 0x000fe400000006ff */
[C---:B------:R-:W-:Y:S02]  /*2230*/  SHF.L.U32 R20, R79.reuse, 0x10, RZ ;  /* 0x000000104f147819 */ /* 0x040fe400000006ff */
[----:B------:R-:W-:Y:S01]  /*2240*/  SHF.L.U32 R33, R22, 0x10, RZ ;  /* 0x0000001016217819 */ /* 0x000fe200000006ff */
[--C-:B------:R-:W-:Y:S01]  /*2250*/  FADD.FTZ R150, -R54, R23.reuse ;  /* 0x0000001736967221 */ /* 0x100fe20000010100 */
[----:B------:R-:W-:Y:S01]  /*2260*/  PRMT R23, R79, 0x7632, R23 ;  /* 0x000076324f177816 */ /* 0x000fe20000000017 */
[----:B------:R-:W-:Y:S02]  /*2270*/  FMUL.FTZ R22, R4, R20 ;  /* 0x0000001404167220 */ /* 0x000fe40000410000 */
[----:B------:R-:W-:Y:S01]  /*2280*/  FMUL.FTZ R150, R3, R150 ;  /* 0x0000009603967220 */ /* 0x000fe20000410000 */
[----:B------:R-:W-:Y:S01]  /*2290*/  SHF.L.U32 R23, R23, 0x10, RZ ;  /* 0x0000001017177819 */ /* 0x000fe200000006ff */
[----:B------:R-:W-:-:S02]  /*22a0*/  FADD.FTZ R28, -R54, R33 ;  /* 0x00000021361c7221 */ /* 0x000fc40000010100 */
[----:B------:R-:W-:Y:S02]  /*22b0*/  FFMA.FTZ R22, R150, R22, R31 ;  /* 0x0000001696167223 */ /* 0x000fe4000001001f */
[----:B------:R-:W-:Y:S01]  /*22c0*/  FMUL.FTZ R31, R3, R28 ;  /* 0x0000001c031f7220 */ /* 0x000fe20000410000 */
[----:B------:R-:W-:-:S03]  /*22d0*/  FMUL.FTZ R33, R120, R23 ;  /* 0x0000001778217220 */ /* 0x000fc60000410000 */
[C---:B------:R-:W-:Y:S01]  /*22e0*/  FFMA.FTZ R38, R31.reuse, R23, R38 ;  /* 0x000000171f267223 */ /* 0x040fe20000010026 */
[----:B------:R-:W-:Y:S01]  /*22f0*/  FFMA.FTZ R28, R31, R33, R22 ;  /* 0x000000211f1c7223 */ /* 0x000fe20000010016 */
[----:B------:R-:W-:Y:S01]  /*2300*/  SHF.L.U32 R31, R80, 0x10, RZ ;  /* 0x00000010501f7819 */ /* 0x000fe200000006ff */
[--C-:B------:R-:W-:Y:S01]  /*2310*/  FFMA.FTZ R34, R34, R26, R27.reuse ;  /* 0x0000001a22227223 */ /* 0x100fe2000001001b */
[----:B------:R-:W-:Y:S02]  /*2320*/  SHF.L.U32 R22, R82, 0x10, RZ ;  /* 0x0000001052167819 */ /* 0x000fe400000006ff */
[----:B------:R-:W-:Y:S01]  /*2330*/  PRMT R27, R80, 0x7632, R27 ;  /* 0x00007632501b7816 */ /* 0x000fe2000000001b */
[----:B------:R-:W-:Y:S01]  /*2340*/  FADD.FTZ R36, -R54, R31 ;  /* 0x0000001f36247221 */ /* 0x000fe20000010100 */
[----:B------:R-:W-:Y:S01]  /*2350*/  FFMA.FTZ R32, R2, R18, R29 ;  /* 0x0000001202207223 */ /* 0x000fe2000001001d */
[----:B------:R-:W-:Y:S01]  /*2360*/  PRMT R30, R82, 0x7632, R30 ;  /* 0x00007632521e7816 */ /* 0x000fe2000000001e */
[----:B------:R-:W-:Y:S01]  /*2370*/  FMUL.FTZ R31, R2, R22 ;  /* 0x00000016021f7220 */ /* 0x000fe20000410000 */
[----:B------:R-:W-:Y:S01]  /*2380*/  FMUL.FTZ R149, R3, R36 ;  /* 0x0000002403957220 */ /* 0x000fe20000410000 */
[----:B------:R-:W-:-:S02]  /*2390*/  IMAD.U32 R33, R27, 0x10000, RZ ;  /* 0x000100001b217824 */ /* 0x000fc400078e00ff */
[----:B------:R-:W-:Y:S01]  /*23a0*/  FADD.FTZ R122, R122, R26 ;  /* 0x0000001a7a7a7221 */ /* 0x000fe20000010000 */
[----:B------:R-:W-:Y:S01]  /*23b0*/  FFMA.FTZ R29, R43, R26, R32 ;  /* 0x0000001a2b1d7223 */ /* 0x000fe20000010020 */
[----:B------:R-:W-:Y:S01]  /*23c0*/  SHF.L.U32 R27, R30, 0x10, RZ ;  /* 0x000000101e1b7819 */ /* 0x000fe200000006ff */
[----:B------:R-:W-:Y:S01]  /*23d0*/  FFMA.FTZ R26, R149, R31, R28 ;  /* 0x0000001f951a7223 */ /* 0x000fe2000001001c */
[----:B------:R-:W-:Y:S01]  /*23e0*/  FADD.FTZ R28, -R54, R33 ;  /* 0x00000021361c7221 */ /* 0x000fe20000010100 */
[----:B------:R-:W-:Y:S02]  /*23f0*/  FFMA.FTZ R31, R4, R20, R29 ;  /* 0x00000014041f7223 */ /* 0x000fe4000001001d */
[----:B------:R-:W-:Y:S01]  /*2400*/  FMUL.FTZ R30, R43, R27 ;  /* 0x0000001b2b1e7220 */ /* 0x000fe20000410000 */
[----:B------:R-:W-:Y:S01]  /*2410*/  FMUL.FTZ R29, R3, R28 ;  /* 0x0000001c031d7220 */ /* 0x000fe20000410000 */
[----:B------:R-:W-:-:S03]  /*2420*/  SHF.L.U32 R35, R81, 0x10, RZ ;  /* 0x0000001051237819 */ /* 0x000fc600000006ff */
[--C-:B------:R-:W-:Y:S01]  /*2430*/  FFMA.FTZ R33, R29, R30, R26.reuse ;  /* 0x0000001e1d217223 */ /* 0x100fe2000001001a */
[----:B------:R-:W-:Y:S01]  /*2440*/  PRMT R26, R81, 0x7632, R26 ;  /* 0x00007632511a7816 */ /* 0x000fe2000000001a */
[----:B------:R-:W-:-:S03]  /*2450*/  FADD.FTZ R148, -R54, R35 ;  /* 0x0000002336947221 */ /* 0x000fc60000010100 */
[----:B------:R-:W-:Y:S01]  /*2460*/  SHF.L.U32 R35, R26, 0x10, RZ ;  /* 0x000000101a237819 */ /* 0x000fe200000006ff */
[----:B------:R-:W-:Y:S01]  /*2470*/  FADD.FTZ R40, R40, R23 ;  /* 0x0000001728287221 */ /* 0x000fe20000010000 */
[--C-:B------:R-:W-:Y:S01]  /*2480*/  FFMA.FTZ R28, R120, R23, R31.reuse ;  /* 0x00000017781c7223 */ /* 0x100fe2000001001f */
[C---:B------:R-:W-:Y:S02]  /*2490*/  SHF.L.U32 R23, R83.reuse, 0x10, RZ ;  /* 0x0000001053177819 */ /* 0x040fe400000006ff */
[----:B------:R-:W-:Y:S01]  /*24a0*/  PRMT R31, R83, 0x7632, R31 ;  /* 0x00007632531f7816 */ /* 0x000fe2000000001f */
[----:B------:R-:W-:Y:S01]  /*24b0*/  FADD.FTZ R26, -R54, R35 ;  /* 0x00000023361a7221 */ /* 0x000fe20000010100 */
[----:B------:R-:W-:Y:S01]  /*24c0*/  SHF.L.U32 R35, R84, 0x10, RZ ;  /* 0x0000001054237819 */ /* 0x000fe200000006ff */
[----:B------:R-:W-:Y:S01]  /*24d0*/  FMUL.FTZ R32, R4, R23 ;  /* 0x0000001704207220 */ /* 0x000fe20000410000 */
[----:B------:R-:W-:Y:S01]  /*24e0*/  FMUL.FTZ R148, R3, R148 ;  /* 0x0000009403947220 */ /* 0x000fe20000410000 */
[----:B------:R-:W-:Y:S01]  /*24f0*/  SHF.L.U32 R31, R31, 0x10, RZ ;  /* 0x000000101f1f7819 */ /* 0x000fe200000006ff */
[----:B------:R-:W-:Y:S01]  /*2500*/  FFMA.FTZ R34, R29, R27, R34 ;  /* 0x0000001b1d227223 */ /* 0x000fe20000010022 */
[----:B------:R-:W-:Y:S01]  /*2510*/  FADD.FTZ R30, -R54, R35 ;  /* 0x00000023361e7221 */ /* 0x000fe20000010100 */
[C---:B------:R-:W-:Y:S01]  /*2520*/  FMUL.FTZ R29, R3.reuse, R26 ;  /* 0x0000001a031d7220 */ /* 0x040fe20000410000 */
[----:B------:R-:W-:Y:S01]  /*2530*/  FFMA.FTZ R32, R148, R32, R33 ;  /* 0x0000002094207223 */ /* 0x000fe20000010021 */
[----:B--2---:R-:W-:Y:S01]  /*2540*/  SHF.L.U32 R26, R86, 0x10, RZ ;  /* 0x00000010561a7819 */ /* 0x004fe200000006ff */
[----:B------:R-:W-:Y:S01]  /*2550*/  FMUL.FTZ R33, R120, R31 ;  /* 0x0000001f78217220 */ /* 0x000fe20000410000 */
[----:B------:R-:W-:Y:S01]  /*2560*/  FMUL.FTZ R147, R3, R30 ;  /* 0x0000001e03937220 */ /* 0x000fe20000410000 */
[----:B------:R-:W-:-:S02]  /*2570*/  PRMT R30, R84, 0x7632, R30 ;  /* 0x00007632541e7816 */ /* 0x000fc4000000001e */
[----:B------:R-:W-:Y:S01]  /*2580*/  FFMA.FTZ R32, R29, R33, R32 ;  /* 0x000000211d207223 */ /* 0x000fe20000010020 */
[----:B------:R-:W-:Y:S02]  /*2590*/  FMUL.FTZ R47, R2, R26 ;  /* 0x0000001a022f7220 */ /* 0x000fe40000410000 */
[----:B------:R-:W-:Y:S02]  /*25a0*/  IMAD.U32 R30, R30, 0x10000, RZ ;  /* 0x000100001e1e7824 */ /* 0x000fe400078e00ff */
[--C-:B------:R-:W-:Y:S01]  /*25b0*/  FFMA.FTZ R47, R147, R47, R32.reuse ;  /* 0x0000002f932f7223 */ /* 0x100fe20000010020 */
[----:B------:R-:W-:Y:S01]  /*25c0*/  PRMT R32, R86, 0x7632, R32 ;  /* 0x0000763256207816 */ /* 0x000fe20000000020 */
[----:B------:R-:W-:Y:S01]  /*25d0*/  FADD.FTZ R30, -R54, R30 ;  /* 0x0000001e361e7221 */ /* 0x000fe20000010100 */
[----:B------:R-:W-:Y:S01]  /*25e0*/  FFMA.FTZ R33, R2, R22, R28 ;  /* 0x0000001602217223 */ /* 0x000fe2000001001c */
[----:B------:R-:W-:Y:S02]  /*25f0*/  SHF.L.U32 R146, R85, 0x10, RZ ;  /* 0x0000001055927819 */ /* 0x000fe400000006ff */
[----:B------:R-:W-:Y:S01]  /*2600*/  SHF.L.U32 R32, R32, 0x10, RZ ;  /* 0x0000001020207819 */ /* 0x000fe200000006ff */
[----:B------:R-:W-:Y:S01]  /*2610*/  FMUL.FTZ R28, R3, R30 ;  /* 0x0000001e031c7220 */ /* 0x000fe20000410000 */
[----:B------:R-:W-:Y:S01]  /*2620*/  PRMT R35, R85, 0x7632, R35 ;  /* 0x0000763255237816 */ /* 0x000fe20000000023 */
[----:B------:R-:W-:Y:S01]  /*2630*/  FFMA.FTZ R30, R43, R27, R33 ;  /* 0x0000001b2b1e7223 */ /* 0x000fe20000010021 */
[----:B------:R-:W-:Y:S01]  /*2640*/  FFMA.FTZ R38, R29, R31, R38 ;  /* 0x0000001f1d267223 */ /* 0x000fe20000010026 */
[----:B------:R-:W-:Y:S01]  /*2650*/  FADD.FTZ R122, R122, R27 ;  /* 0x0000001b7a7a7221 */ /* 0x000fe20000010000 */
[----:B------:R-:W-:Y:S01]  /*2660*/  FMUL.FTZ R29, R43, R32 ;  /* 0x000000202b1d7220 */ /* 0x000fe20000410000 */
[C---:B------:R-:W-:Y:S01]  /*2670*/  SHF.L.U32 R27, R87.reuse, 0x10, RZ ;  /* 0x00000010571b7819 */ /* 0x040fe200000006ff */
[----:B------:R-:W-:Y:S01]  /*2680*/  FADD.FTZ R146, -R54, R146 ;  /* 0x0000009236927221 */ /* 0x000fe20000010100 */
[----:B------:R-:W-:Y:S01]  /*2690*/  PRMT R33, R87, 0x7632, R33 ;  /* 0x0000763257217816 */ /* 0x000fe20000000021 */
[----:B------:R-:W-:Y:S01]  /*26a0*/  FFMA.FTZ R30, R4, R23, R30 ;  /* 0x00000017041e7223 */ /* 0x000fe2000001001e */
[----:B------:R-:W-:Y:S01]  /*26b0*/  SHF.L.U32 R35, R35, 0x10, RZ ;  /* 0x0000001023237819 */ /* 0x000fe200000006ff */
[----:B------:R-:W-:Y:S01]  /*26c0*/  FFMA.FTZ R47, R28, R29, R47 ;  /* 0x0000001d1c2f7223 */ /* 0x000fe2000001002f */
[----:B------:R-:W-:Y:S01]  /*26d0*/  FMUL.FTZ R29, R4, R27 ;  /* 0x0000001b041d7220 */ /* 0x000fe20000410000 */
[----:B------:R-:W-:Y:S01]  /*26e0*/  FMUL.FTZ R146, R3, R146 ;  /* 0x0000009203927220 */ /* 0x000fe20000410000 */
[----:B------:R-:W-:Y:S01]  /*26f0*/  FADD.FTZ R40, R40, R31 ;  /* 0x0000001f28287221 */ /* 0x000fe20000010000 */
[----:B------:R-:W-:-:S02]  /*2700*/  IMAD.U32 R33, R33, 0x10000, RZ ;  /* 0x0001000021217824 */ /* 0x000fc400078e00ff */
[--C-:B------:R-:W-:Y:S01]  /*2710*/  FFMA.FTZ R31, R120, R31, R30.reuse ;  /* 0x0000001f781f7223 */ /* 0x100fe2000001001e */
[----:B------:R-:W-:Y:S01]  /*2720*/  FADD.FTZ R35, -R54, R35 ;  /* 0x0000002336237221 */ /* 0x000fe20000010100 */
[C---:B---3--:R-:W-:Y:S02]  /*2730*/  SHF.L.U32 R145, R88.reuse, 0x10, RZ ;  /* 0x0000001058917819 */ /* 0x048fe400000006ff */
[----:B------:R-:W-:Y:S01]  /*2740*/  PRMT R30, R88, 0x7632, R30 ;  /* 0x00007632581e7816 */ /* 0x000fe2000000001e */
[----:B------:R-:W-:Y:S01]  /*2750*/  FFMA.FTZ R47, R146, R29, R47 ;  /* 0x0000001d922f7223 */ /* 0x000fe2000001002f */
[----:B------:R-:W-:Y:S01]  /*2760*/  FFMA.FTZ R34, R28, R32, R34 ;  /* 0x000000201c227223 */ /* 0x000fe20000010022 */
[----:B------:R-:W-:Y:S01]  /*2770*/  FMUL.FTZ R29, R120, R33 ;  /* 0x00000021781d7220 */ /* 0x000fe20000410000 */
[----:B------:R-:W-:Y:S01]  /*2780*/  FMUL.FTZ R35, R3, R35 ;  /* 0x0000002303237220 */ /* 0x000fe20000410000 */
[----:B----4-:R-:W-:Y:S01]  /*2790*/  SHF.L.U32 R28, R90, 0x10, RZ ;  /* 0x000000105a1c7819 */ /* 0x010fe200000006ff */
[----:B------:R-:W-:Y:S01]  /*27a0*/  FADD.FTZ R145, -R54, R145 ;  /* 0x0000009136917221 */ /* 0x000fe20000010100 */
[----:B------:R-:W-:-:S02]  /*27b0*/  PRMT R36, R90, 0x7632, R36 ;  /* 0x000076325a247816 */ /* 0x000fc40000000024 */
[----:B------:R-:W-:Y:S01]  /*27c0*/  SHF.L.U32 R30, R30, 0x10, RZ ;  /* 0x000000101e1e7819 */ /* 0x000fe200000006ff */
[----:B------:R-:W-:Y:S01]  /*27d0*/  FFMA.FTZ R47, R35, R29, R47 ;  /* 0x0000001d232f7223 */ /* 0x000fe2000001002f */
[----:B------:R-:W-:Y:S01]  /*27e0*/  FMUL.FTZ R29, R2, R28 ;  /* 0x0000001c021d7220 */ /* 0x000fe20000410000 */
[----:B------:R-:W-:Y:S01]  /*27f0*/  FMUL.FTZ R145, R3, R145 ;  /* 0x0000009103917220 */ /* 0x000fe20000410000 */
[----:B------:R-:W-:Y:S01]  /*2800*/  SHF.L.U32 R36, R36, 0x10, RZ ;  /* 0x0000001024247819 */ /* 0x000fe200000006ff */
[----:B------:R-:W-:Y:S01]  /*2810*/  FADD.FTZ R30, -R54, R30 ;  /* 0x0000001e361e7221 */ /* 0x000fe20000010100 */
[----:B------:R-:W-:Y:S01]  /*2820*/  FFMA.FTZ R31, R2, R26, R31 ;  /* 0x0000001a021f7223 */ /* 0x000fe2000001001f */
[----:B------:R-:W-:Y:S02]  /*2830*/  FFMA.FTZ R47, R145, R29, R47 ;  /* 0x0000001d912f7223 */ /* 0x000fe4000001002f */
[----:B------:R-:W-:Y:S01]  /*2840*/  FMUL.FTZ R29, R43, R36 ;  /* 0x000000242b1d7220 */ /* 0x000fe20000410000 */
[----:B------:R-:W-:Y:S01]  /*2850*/  FMUL.FTZ R30, R3, R30 ;  /* 0x0000001e031e7220 */ /* 0x000fe20000410000 */
[----:B------:R-:W-:Y:S01]  /*2860*/  FADD.FTZ R122, R122, R32 ;  /* 0x000000207a7a7221 */ /* 0x000fe20000010000 */
[C---:B------:R-:W-:Y:S01]  /*2870*/  IMAD.U32 R144, R89.reuse, 0x10000, RZ ;  /* 0x0001000059907824 */ /* 0x040fe200078e00ff */
[----:B------:R-:W-:Y:S01]  /*2880*/  PRMT R37, R89, 0x7632, R37 ;  /* 0x0000763259257816 */ /* 0x000fe20000000025 */
[----:B------:R-:W-:Y:S01]  /*2890*/  FFMA.FTZ R32, R43, R32, R31 ;  /* 0x000000202b207223 */ /* 0x000fe2000001001f */
[----:B------:R-:W-:Y:S01]  /*28a0*/  FFMA.FTZ R47, R30, R29, R47 ;  /* 0x0000001d1e2f7223 */ /* 0x000fe2000001002f */
[----:B------:R-:W-:Y:S01]  /*28b0*/  FFMA.FTZ R38, R35, R33, R38 ;  /* 0x0000002123267223 */ /* 0x000fe20000010026 */
[C---:B------:R-:W-:Y:S01]  /*28c0*/  SHF.L.U32 R29, R91.reuse, 0x10, RZ ;  /* 0x000000105b1d7819 */ /* 0x040fe200000006ff */
[----:B------:R-:W-:Y:S01]  /*28d0*/  FADD.FTZ R144, -R54, R144 ;  /* 0x0000009036907221 */ /* 0x000fe20000010100 */
[----:B------:R-:W-:Y:S01]  /*28e0*/  PRMT R35, R91, 0x7632, R35 ;  /* 0x000076325b237816 */ /* 0x000fe20000000023 */
[C---:B------:R-:W-:Y:S01]  /*28f0*/  FFMA.FTZ R32, R4.reuse, R27, R32 ;  /* 0x0000001b04207223 */ /* 0x040fe20000010020 */
[----:B------:R-:W-:Y:S01]  /*2900*/  SHF.L.U32 R37, R37, 0x10, RZ ;  /* 0x0000001025257819 */ /* 0x000fe200000006ff */
[----:B------:R-:W-:Y:S01]  /*2910*/  FMUL.FTZ R31, R4, R29 ;  /* 0x0000001d041f7220 */ /* 0x000fe20000410000 */
[----:B------:R-:W-:Y:S01]  /*2920*/  SHF.L.U32 R35, R35, 0x10, RZ ;  /* 0x0000001023237819 */ /* 0x000fe200000006ff */
[----:B------:R-:W-:Y:S01]  /*2930*/  FMUL.FTZ R144, R3, R144 ;  /* 0x0000009003907220 */ /* 0x000fe20000410000 */
[----:B------:R-:W-:Y:S01]  /*2940*/  FADD.FTZ R40, R40, R33 ;  /* 0x0000002128287221 */ /* 0x000fe20000010000 */
[----:B------:R-:W-:Y:S01]  /*2950*/  FFMA.FTZ R33, R120, R33, R32 ;  /* 0x0000002178217223 */ /* 0x000fe20000010020 */
[----:B------:R-:W-:Y:S01]  /*2960*/  FADD.FTZ R37, -R54, R37 ;  /* 0x0000002536257221 */ /* 0x000fe20000010100 */
[----:B------:R-:W-:-:S02]  /*2970*/  SHF.L.U32 R143, R92, 0x10, RZ ;  /* 0x000000105c8f7819 */ /* 0x000fc400000006ff */
[----:B------:R-:W-:Y:S01]  /*2980*/  PRMT R32, R92, 0x7632, R32 ;  /* 0x000076325c207816 */ /* 0x000fe20000000020 */
[----:B------:R-:W-:Y:S01]  /*2990*/  FFMA.FTZ R47, R144, R31, R47 ;  /* 0x0000001f902f7223 */ /* 0x000fe2000001002f */
[----:B------:R-:W-:Y:S01]  /*29a0*/  FMUL.FTZ R31, R120, R35 ;  /* 0x00000023781f7220 */ /* 0x000fe20000410000 */
[----:B------:R-:W-:Y:S01]  /*29b0*/  FMUL.FTZ R37, R3, R37 ;  /* 0x0000002503257220 */ /* 0x000fe20000410000 */
[----:B------:R-:W-:Y:S01]  /*29c0*/  FFMA.FTZ R34, R30, R36, R34 ;  /* 0x000000241e227223 */ /* 0x000fe20000010022 */
[----:B------:R-:W-:Y:S02]  /*29d0*/  IMAD.U32 R30, R94, 0x10000, RZ ;  /* 0x000100005e1e7824 */ /* 0x000fe400078e00ff */
[----:B------:R-:W-:Y:S01]  /*29e0*/  FADD.FTZ R143, -R54, R143 ;  /* 0x0000008f368f7221 */ /* 0x000fe20000010100 */
[----:B------:R-:W-:Y:S02]  /*29f0*/  PRMT R46, R94, 0x7632, R46 ;  /* 0x000076325e2e7816 */ /* 0x000fe4000000002e */
[----:B------:R-:W-:Y:S01]  /*2a00*/  SHF.L.U32 R32, R32, 0x10, RZ ;  /* 0x0000001020207819 */ /* 0x000fe200000006ff */
[----:B------:R-:W-:Y:S01]  /*2a10*/  FFMA.FTZ R47, R37, R31, R47 ;  /* 0x0000001f252f7223 */ /* 0x000fe2000001002f */
[----:B------:R-:W-:Y:S01]  /*2a20*/  FMUL.FTZ R31, R2, R30 ;  /* 0x0000001e021f7220 */ /* 0x000fe20000410000 */
[----:B------:R-:W-:Y:S01]  /*2a30*/  FMUL.FTZ R143, R3, R143 ;  /* 0x0000008f038f7220 */ /* 0x000fe20000410000 */
[----:B------:R-:W-:Y:S01]  /*2a40*/  SHF.L.U32 R46, R46, 0x10, RZ ;  /* 0x000000102e2e7819 */ /* 0x000fe200000006ff */
[----:B------:R-:W-:Y:S01]  /*2a50*/  FADD.FTZ R32, -R54, R32 ;  /* 0x0000002036207221 */ /* 0x000fe20000010100 */
[----:B------:R-:W-:Y:S01]  /*2a60*/  FFMA.FTZ R33, R2, R28, R33 ;  /* 0x0000001c02217223 */ /* 0x000fe20000010021 */
[----:B------:R-:W-:Y:S01]  /*2a70*/  FFMA.FTZ R47, R143, R31, R47 ;  /* 0x0000001f8f2f7223 */ /* 0x000fe2000001002f */
[----:B------:R-:W-:Y:S01]  /*2a80*/  SHF.L.U32 R142, R93, 0x10, RZ ;  /* 0x000000105d8e7819 */ /* 0x000fe200000006ff */
[----:B------:R-:W-:Y:S01]  /*2a90*/  FMUL.FTZ R31, R43, R46 ;  /* 0x0000002e2b1f7220 */ /* 0x000fe20000410000 */
[----:B------:R-:W-:Y:S01]  /*2aa0*/  FMUL.FTZ R32, R3, R32 ;  /* 0x0000002003207220 */ /* 0x000fe20000410000 */
[----:B------:R-:W-:Y:S01]  /*2ab0*/  FADD.FTZ R122, R122, R36 ;  /* 0x000000247a7a7221 */ /* 0x000fe20000010000 */
[----:B------:R-:W-:Y:S01]  /*2ac0*/  PRMT R41, R93, 0x7632, R41 ;  /* 0x000076325d297816 */ /* 0x000fe20000000029 */
[----:B------:R-:W-:Y:S01]  /*2ad0*/  FFMA.FTZ R36, R43, R36, R33 ;  /* 0x000000242b247223 */ /* 0x000fe20000010021 */
[----:B------:R-:W-:Y:S01]  /*2ae0*/  FFMA.FTZ R47, R32, R31, R47 ;  /* 0x0000001f202f7223 */ /* 0x000fe2000001002f */
[----:B------:R-:W-:Y:S01]  /*2af0*/  FFMA.FTZ R38, R37, R35, R38 ;  /* 0x0000002325267223 */ /* 0x000fe20000010026 */
[C---:B------:R-:W-:Y:S01]  /*2b00*/  SHF.L.U32 R31, R95.reuse, 0x10, RZ ;  /* 0x000000105f1f7819 */ /* 0x040fe200000006ff */
[----:B------:R-:W-:Y:S01]  /*2b10*/  FADD.FTZ R142, -R54, R142 ;  /* 0x0000008e368e7221 */ /* 0x000fe20000010100 */
[----:B------:R-:W-:Y:S01]  /*2b20*/  PRMT R37, R95, 0x7632, R37 ;  /* 0x000076325f257816 */ /* 0x000fe20000000025 */
[----:B------:R-:W-:-:S02]  /*2b30*/  IMAD.U32 R41, R41, 0x10000, RZ ;  /* 0x0001000029297824 */ /* 0x000fc400078e00ff */
[C---:B------:R-:W-:Y:S01]  /*2b40*/  FFMA.FTZ R36, R4.reuse, R29, R36 ;  /* 0x0000001d04247223 */ /* 0x040fe20000010024 */
[----:B------:R-:W-:Y:S01]  /*2b50*/  FMUL.FTZ R33, R4, R31 ;  /* 0x0000001f04217220 */ /* 0x000fe20000410000 */
[----:B------:R-:W-:Y:S01]  /*2b60*/  SHF.L.U32 R37, R37, 0x10, RZ ;  /* 0x0000001025257819 */ /* 0x000fe200000006ff */
[C---:B------:R-:W-:Y:S01]  /*2b70*/  FMUL.FTZ R142, R3.reuse, R142 ;  /* 0x0000008e038e7220 */ /* 0x040fe20000410000 */
[----:B------:R-:W-:Y:S01]  /*2b80*/  FADD.FTZ R40, R40, R35 ;  /* 0x0000002328287221 */ /* 0x000fe20000010000 */
[--C-:B------:R-:W-:Y:S01]  /*2b90*/  FFMA.FTZ R35, R120, R35, R36.reuse ;  /* 0x0000002378237223 */ /* 0x100fe20000010024 */
[----:B------:R-:W-:Y:S01]  /*2ba0*/  FADD.FTZ R41, -R54, R41 ;  /* 0x0000002936297221 */ /* 0x000fe20000010100 */
[C---:B------:R-:W-:Y:S02]  /*2bb0*/  SHF.L.U32 R141, R96.reuse, 0x10, RZ ;  /* 0x00000010608d7819 */ /* 0x040fe400000006ff */
[----:B------:R-:W-:Y:S01]  /*2bc0*/  PRMT R36, R96, 0x7632, R36 ;  /* 0x0000763260247816 */ /* 0x000fe20000000024 */
[----:B------:R-:W-:Y:S01]  /*2bd0*/  FFMA.FTZ R47, R142, R33, R47 ;  /* 0x000000218e2f7223 */ /* 0x000fe2000001002f */
[----:B------:R-:W-:Y:S01]  /*2be0*/  FFMA.FTZ R34, R32, R46, R34 ;  /* 0x0000002e20227223 */ /* 0x000fe20000010022 */
[----:B------:R-:W-:Y:S01]  /*2bf0*/  FMUL.FTZ R33, R120, R37 ;  /* 0x0000002578217220 */ /* 0x000fe20000410000 */
[----:B------:R-:W-:Y:S01]  /*2c00*/  FMUL.FTZ R41, R3, R41 ;  /* 0x0000002903297220 */ /* 0x000fe20000410000 */
[----:B------:R-:W-:Y:S01]  /*2c10*/  SHF.L.U32 R32, R98, 0x10, RZ ;  /* 0x0000001062207819 */ /* 0x000fe200000006ff */
[----:B------:R-:W-:Y:S01]  /*2c20*/  FADD.FTZ R141, -R54, R141 ;  /* 0x0000008d368d7221 */ /* 0x000fe20000010100 */
[----:B------:R-:W-:-:S02]  /*2c30*/  PRMT R42, R98, 0x7632, R42 ;  /* 0x00007632622a7816 */ /* 0x000fc4000000002a */
[----:B------:R-:W-:Y:S01]  /*2c40*/  SHF.L.U32 R36, R36, 0x10, RZ ;  /* 0x0000001024247819 */ /* 0x000fe200000006ff */
[----:B------:R-:W-:Y:S01]  /*2c50*/  FFMA.FTZ R47, R41, R33, R47 ;  /* 0x00000021292f7223 */ /* 0x000fe2000001002f */
[----:B------:R-:W-:Y:S01]  /*2c60*/  FMUL.FTZ R33, R2, R32 ;  /* 0x0000002002217220 */ /* 0x000fe20000410000 */
[----:B------:R-:W-:Y:S01]  /*2c70*/  FMUL.FTZ R141, R3, R141 ;  /* 0x0000008d038d7220 */ /* 0x000fe20000410000 */
[----:B------:R-:W-:Y:S02]  /*2c80*/  IMAD.U32 R42, R42, 0x10000, RZ ;  /* 0x000100002a2a7824 */ /* 0x000fe400078e00ff */
[----:B------:R-:W-:Y:S01]  /*2c90*/  FADD.FTZ R36, -R54, R36 ;  /* 0x0000002436247221 */ /* 0x000fe20000010100 */
[----:B------:R-:W-:Y:S01]  /*2ca0*/  FFMA.FTZ R35, R2, R30, R35 ;  /* 0x0000001e02237223 */ /* 0x000fe20000010023 */
[----:B------:R-:W-:Y:S01]  /*2cb0*/  FFMA.FTZ R47, R141, R33, R47 ;  /* 0x000000218d2f7223 */ /* 0x000fe2000001002f */
[----:B------:R-:W-:Y:S01]  /*2cc0*/  FMUL.FTZ R33, R43, R42 ;  /* 0x0000002a2b217220 */ /* 0x000fe20000410000 */
[----:B------:R-:W-:Y:S01]  /*2cd0*/  FMUL.FTZ R36, R3, R36 ;  /* 0x0000002403247220 */ /* 0x000fe20000410000 */
[----:B------:R-:W-:Y:S01]  /*2ce0*/  FFMA.FTZ R41, R41, R37, R38 ;  /* 0x0000002529297223 */ /* 0x000fe20000010026 */
[C---:B------:R-:W-:Y:S01]  /*2cf0*/  SHF.L.U32 R140, R97.reuse, 0x10, RZ ;  /* 0x00000010618c7819 */ /* 0x040fe200000006ff */
[----:B------:R-:W-:Y:S01]  /*2d00*/  FADD.FTZ R122, R122, R46 ;  /* 0x0000002e7a7a7221 */ /* 0x000fe20000010000 */
[----:B------:R-:W-:Y:S01]  /*2d10*/  PRMT R38, R97, 0x7632, R38 ;  /* 0x0000763261267816 */ /* 0x000fe20000000026 */
[----:B------:R-:W-:Y:S01]  /*2d20*/  FFMA.FTZ R46, R43, R46, R35 ;  /* 0x0000002e2b2e7223 */ /* 0x000fe20000010023 */
[----:B------:R-:W-:Y:S01]  /*2d30*/  FFMA.FTZ R47, R36, R33, R47 ;  /* 0x00000021242f7223 */ /* 0x000fe2000001002f */
[C---:B------:R-:W-:Y:S01]  /*2d40*/  SHF.L.U32 R33, R99.reuse, 0x10, RZ ;  /* 0x0000001063217819 */ /* 0x040fe200000006ff */
[----:B------:R-:W-:Y:S01]  /*2d50*/  FADD.FTZ R140, -R54, R140 ;  /* 0x0000008c368c7221 */ /* 0x000fe20000010100 */
[----:B------:R-:W-:Y:S01]  /*2d60*/  PRMT R39, R99, 0x7632, R39 ;  /* 0x0000763263277816 */ /* 0x000fe20000000027 */
[----:B------:R-:W-:Y:S01]  /*2d70*/  FFMA.FTZ R46, R4, R31, R46 ;  /* 0x0000001f042e7223 */ /* 0x000fe2000001002e */
[----:B------:R-:W-:Y:S01]  /*2d80*/  SHF.L.U32 R38, R38, 0x10, RZ ;  /* 0x0000001026267819 */ /* 0x000fe200000006ff */
[----:B------:R-:W-:Y:S01]  /*2d90*/  FMUL.FTZ R35, R4, R33 ;  /* 0x0000002104237220 */ /* 0x000fe20000410000 */
[----:B------:R-:W-:Y:S01]  /*2da0*/  SHF.L.U32 R39, R39, 0x10, RZ ;  /* 0x0000001027277819 */ /* 0x000fe200000006ff */
[C---:B------:R-:W-:Y:S01]  /*2db0*/  FMUL.FTZ R140, R3.reuse, R140 ;  /* 0x0000008c038c7220 */ /* 0x040fe20000410000 */
[----:B------:R-:W-:Y:S01]  /*2dc0*/  FADD.FTZ R40, R40, R37 ;  /* 0x0000002528287221 */ /* 0x000fe20000010000 */
[----:B------:R-:W-:Y:S01]  /*2dd0*/  FFMA.FTZ R37, R120, R37, R46 ;  /* 0x0000002578257223 */ /* 0x000fe2000001002e */
[----:B------:R-:W-:Y:S01]  /*2de0*/  FADD.FTZ R38, -R54, R38 ;  /* 0x0000002636267221 */ /* 0x000fe20000010100 */
[C---:B------:R-:W-:Y:S01]  /*2df0*/  IMAD.U32 R139, R100.reuse, 0x10000, RZ ;  /* 0x00010000648b7824 */ /* 0x040fe200078e00ff */
        /* <DEDUP_REMOVED lines=14> */
[----:B------:R-:W-:Y:S01]  /*2ee0*/  SHF.L.U32 R138, R101, 0x10, RZ ;  /* 0x00000010658a7819 */ /* 0x000fe200000006ff */
[----:B------:R-:W-:Y:S01]  /*2ef0*/  FFMA.FTZ R47, R139, R35, R47 ;  /* 0x000000238b2f7223 */ /* 0x000fe2000001002f */
[----:B------:R-:W-:Y:S01]  /*2f00*/  PRMT R123, R101, 0x7632, R123 ;  /* 0x00007632657b7816 */ /* 0x000fe2000000007b */
[----:B------:R-:W-:Y:S01]  /*2f10*/  FMUL.FTZ R35, R43, R121 ;  /* 0x000000792b237220 */ /* 0x000fe20000410000 */
[----:B------:R-:W-:Y:S01]  /*2f20*/  FMUL.FTZ R46, R3, R46 ;  /* 0x0000002e032e7220 */ /* 0x000fe20000410000 */
[----:B------:R-:W-:Y:S01]  /*2f30*/  FFMA.FTZ R41, R38, R39, R41 ;  /* 0x0000002726297223 */ /* 0x000fe20000010029 */
[----:B------:R-:W-:Y:S01]  /*2f40*/  FFMA.FTZ R37, R2, R32, R37 ;  /* 0x0000002002257223 */ /* 0x000fe20000010025 */
[C---:B------:R-:W-:Y:S01]  /*2f50*/  PRMT R38, R103.reuse, 0x7632, R38 ;  /* 0x0000763267267816 */ /* 0x040fe20000000026 */
[----:B------:R-:W-:Y:S01]  /*2f60*/  FFMA.FTZ R47, R46, R35, R47 ;  /* 0x000000232e2f7223 */ /* 0x000fe2000001002f */
[----:B------:R-:W-:-:S02]  /*2f70*/  IMAD.U32 R35, R103, 0x10000, RZ ;  /* 0x0001000067237824 */ /* 0x000fc400078e00ff */
[----:B------:R-:W-:Y:S01]  /*2f80*/  FADD.FTZ R138, -R54, R138 ;  /* 0x0000008a368a7221 */ /* 0x000fe20000010100 */
[----:B------:R-:W-:Y:S01]  /*2f90*/  SHF.L.U32 R123, R123, 0x10, RZ ;  /* 0x000000107b7b7819 */ /* 0x000fe200000006ff */
[----:B------:R-:W-:Y:S01]  /*2fa0*/  FADD.FTZ R122, R122, R42 ;  /* 0x0000002a7a7a7221 */ /* 0x000fe20000010000 */
[----:B------:R-:W-:Y:S01]  /*2fb0*/  FFMA.FTZ R42, R43, R42, R37 ;  /* 0x0000002a2b2a7223 */ /* 0x000fe20000010025 */
[----:B------:R-:W-:Y:S01]  /*2fc0*/  SHF.L.U32 R38, R38, 0x10, RZ ;  /* 0x0000001026267819 */ /* 0x000fe200000006ff */
[----:B------:R-:W-:Y:S01]  /*2fd0*/  FMUL.FTZ R37, R4, R35 ;  /* 0x0000002304257220 */ /* 0x000fe20000410000 */
[C---:B------:R-:W-:Y:S01]  /*2fe0*/  FMUL.FTZ R138, R3.reuse, R138 ;  /* 0x0000008a038a7220 */ /* 0x040fe20000410000 */
[----:B------:R-:W-:Y:S01]  /*2ff0*/  FADD.FTZ R123, -R54, R123 ;  /* 0x0000007b367b7221 */ /* 0x000fe20000010100 */
[C---:B------:R-:W-:Y:S02]  /*3000*/  SHF.L.U32 R137, R104.reuse, 0x10, RZ ;  /* 0x0000001068897819 */ /* 0x040fe400000006ff */
[----:B------:R-:W-:Y:S01]  /*3010*/  PRMT R51, R104, 0x7632, R51 ;  /* 0x0000763268337816 */ /* 0x000fe20000000033 */
[----:B------:R-:W-:Y:S01]  /*3020*/  FFMA.FTZ R42, R4, R33, R42 ;  /* 0x00000021042a7223 */ /* 0x000fe2000001002a */
[----:B------:R-:W-:Y:S01]  /*3030*/  FFMA.FTZ R47, R138, R37, R47 ;  /* 0x000000258a2f7223 */ /* 0x000fe2000001002f */
[----:B------:R-:W-:Y:S01]  /*3040*/  FFMA.FTZ R46, R46, R121, R36 ;  /* 0x000000792e2e7223 */ /* 0x000fe20000010024 */
[----:B------:R-:W-:Y:S01]  /*3050*/  FMUL.FTZ R37, R120, R38 ;  /* 0x0000002678257220 */ /* 0x000fe20000410000 */
[----:B------:R-:W-:Y:S01]  /*3060*/  FMUL.FTZ R123, R3, R123 ;  /* 0x0000007b037b7220 */ /* 0x000fe20000410000 */
[----:B------:R-:W-:Y:S01]  /*3070*/  SHF.L.U32 R36, R106, 0x10, RZ ;  /* 0x000000106a247819 */ /* 0x000fe200000006ff */
[----:B------:R-:W-:Y:S01]  /*3080*/  FADD.FTZ R137, -R54, R137 ;  /* 0x0000008936897221 */ /* 0x000fe20000010100 */
[----:B------:R-:W-:Y:S01]  /*3090*/  PRMT R50, R106, 0x7632, R50 ;  /* 0x000076326a327816 */ /* 0x000fe20000000032 */
[----:B------:R-:W-:Y:S01]  /*30a0*/  FADD.FTZ R40, R40, R39 ;  /* 0x0000002728287221 */ /* 0x000fe20000010000 */
[----:B------:R-:W-:-:S02]  /*30b0*/  IMAD.U32 R51, R51, 0x10000, RZ ;  /* 0x0001000033337824 */ /* 0x000fc400078e00ff */
[----:B------:R-:W-:Y:S01]  /*30c0*/  FFMA.FTZ R39, R120, R39, R42 ;  /* 0x0000002778277223 */ /* 0x000fe2000001002a */
[----:B------:R-:W-:Y:S01]  /*30d0*/  FFMA.FTZ R47, R123, R37, R47 ;  /* 0x000000257b2f7223 */ /* 0x000fe2000001002f */
[----:B------:R-:W-:Y:S01]  /*30e0*/  FMUL.FTZ R37, R2, R36 ;  /* 0x0000002402257220 */ /* 0x000fe20000410000 */
[----:B------:R-:W-:Y:S01]  /*30f0*/  FMUL.FTZ R137, R3, R137 ;  /* 0x0000008903897220 */ /* 0x000fe20000410000 */
[----:B------:R-:W-:Y:S01]  /*3100*/  SHF.L.U32 R50, R50, 0x10, RZ ;  /* 0x0000001032327819 */ /* 0x000fe200000006ff */
[----:B------:R-:W-:Y:S01]  /*3110*/  FADD.FTZ R51, -R54, R51 ;  /* 0x0000003336337221 */ /* 0x000fe20000010100 */
[----:B------:R-:W-:Y:S01]  /*3120*/  FFMA.FTZ R39, R2, R34, R39 ;  /* 0x0000002202277223 */ /* 0x000fe20000010027 */
[----:B------:R-:W-:Y:S01]  /*3130*/  FFMA.FTZ R47, R137, R37, R47 ;  /* 0x00000025892f7223 */ /* 0x000fe2000001002f */
[----:B------:R-:W-:Y:S01]  /*3140*/  FADD.FTZ R122, R122, R121 ;  /* 0x000000797a7a7221 */ /* 0x000fe20000010000 */
[----:B------:R-:W-:Y:S01]  /*3150*/  FMUL.FTZ R37, R43, R50 ;  /* 0x000000322b257220 */ /* 0x000fe20000410000 */
[----:B------:R-:W-:Y:S01]  /*3160*/  FMUL.FTZ R51, R3, R51 ;  /* 0x0000003303337220 */ /* 0x000fe20000410000 */
[----:B------:R-:W-:Y:S01]  /*3170*/  FFMA.FTZ R121, R43, R121, R39 ;  /* 0x000000792b797223 */ /* 0x000fe20000010027 */
[----:B------:R-:W-:-:S02]  /*3180*/  SHF.L.U32 R136, R105, 0x10, RZ ;  /* 0x0000001069887819 */ /* 0x000fc400000006ff */
[----:B------:R-:W-:Y:S01]  /*3190*/  FFMA.FTZ R47, R51, R37, R47 ;  /* 0x00000025332f7223 */ /* 0x000fe2000001002f */
[----:B------:R-:W-:Y:S01]  /*31a0*/  PRMT R39, R105, 0x7632, R39 ;  /* 0x0000763269277816 */ /* 0x000fe20000000027 */
[----:B------:R-:W-:Y:S01]  /*31b0*/  FFMA.FTZ R121, R4, R35, R121 ;  /* 0x0000002304797223 */ /* 0x000fe20000010079 */
[----:B------:R-:W-:Y:S01]  /*31c0*/  SHF.L.U32 R37, R107, 0x10, RZ ;  /* 0x000000106b257819 */ /* 0x000fe200000006ff */
[----:B------:R-:W-:Y:S01]  /*31d0*/  FADD.FTZ R136, -R54, R136 ;  /* 0x0000008836887221 */ /* 0x000fe20000010100 */
[-CC-:B------:R-:W-:Y:S01]  /*31e0*/  FFMA.FTZ R123, R123, R38.reuse, R41.reuse ;  /* 0x000000267b7b7223 */ /* 0x180fe20000010029 */
[----:B------:R-:W-:Y:S01]  /*31f0*/  FADD.FTZ R40, R40, R38 ;  /* 0x0000002628287221 */ /* 0x000fe20000010000 */
[----:B------:R-:W-:Y:S01]  /*3200*/  PRMT R41, R107, 0x7632, R41 ;  /* 0x000076326b297816 */ /* 0x000fe20000000029 */
[----:B------:R-:W-:Y:S01]  /*3210*/  FFMA.FTZ R38, R120, R38, R121 ;  /* 0x0000002678267223 */ /* 0x000fe20000010079 */
[----:B------:R-:W-:Y:S01]  /*3220*/  SHF.L.U32 R39, R39, 0x10, RZ ;  /* 0x0000001027277819 */ /* 0x000fe200000006ff */
[----:B------:R-:W-:Y:S01]  /*3230*/  FMUL.FTZ R42, R4, R37 ;  /* 0x00000025042a7220 */ /* 0x000fe20000410000 */
[----:B------:R-:W-:Y:S01]  /*3240*/  FMUL.FTZ R136, R3, R136 ;  /* 0x0000008803887220 */ /* 0x000fe20000410000 */
[----:B------:R-:W-:Y:S01]  /*3250*/  FFMA.FTZ R46, R51, R50, R46 ;  /* 0x00000032332e7223 */ /* 0x000fe2000001002e */
[----:B------:R-:W-:Y:S01]  /*3260*/  FFMA.FTZ R38, R2, R36, R38 ;  /* 0x0000002402267223 */ /* 0x000fe20000010026 */
[----:B------:R-:W-:-:S02]  /*3270*/  IMAD.U32 R41, R41, 0x10000, RZ ;  /* 0x0001000029297824 */ /* 0x000fc400078e00ff */
[----:B------:R-:W-:Y:S01]  /*3280*/  FFMA.FTZ R47, R136, R42, R47 ;  /* 0x0000002a882f7223 */ /* 0x000fe2000001002f */
[----:B------:R-:W-:Y:S01]  /*3290*/  FADD.FTZ R51, -R54, R39 ;  /* 0x0000002736337221 */ /* 0x000fe20000010100 */
[----:B------:R-:W-:Y:S01]  /*32a0*/  SHF.L.U32 R135, R108, 0x10, RZ ;  /* 0x000000106c877819 */ /* 0x000fe200000006ff */
[----:B------:R-:W-:Y:S01]  /*32b0*/  FADD.FTZ R122, R122, R50 ;  /* 0x000000327a7a7221 */ /* 0x000fe20000010000 */
[----:B------:R-:W-:Y:S01]  /*32c0*/  PRMT R42, R108, 0x7632, R42 ;  /* 0x000076326c2a7816 */ /* 0x000fe2000000002a */
        /* <DEDUP_REMOVED lines=11> */
[----:B------:R-:W-:Y:S02]  /*3380*/  FADD.FTZ R42, -R54, R42 ;  /* 0x0000002a362a7221 */ /* 0x000fe40000010100 */
[----:B------:R-:W-:Y:S02]  /*3390*/  FFMA.FTZ R47, R135, R39, R47 ;  /* 0x00000027872f7223 */ /* 0x000fe4000001002f */
[----:B------:R-:W-:Y:S01]  /*33a0*/  FMUL.FTZ R39, R43, R121 ;  /* 0x000000792b277220 */ /* 0x000fe20000410000 */
[----:B------:R-:W-:Y:S01]  /*33b0*/  FMUL.FTZ R42, R3, R42 ;  /* 0x0000002a032a7220 */ /* 0x000fe20000410000 */
[----:B------:R-:W-:Y:S01]  /*33c0*/  FFMA.FTZ R50, R4, R37, R50 ;  /* 0x0000002504327223 */ /* 0x000fe20000010032 */
[----:B------:R-:W-:-:S02]  /*33d0*/  FFMA.FTZ R51, R51, R41, R123 ;  /* 0x0000002933337223 */ /* 0x000fc4000001007b */
[C---:B------:R-:W-:Y:S01]  /*33e0*/  FFMA.FTZ R45, R42.reuse, R121, R46 ;  /* 0x000000792a2d7223 */ /* 0x040fe2000001002e */
[----:B------:R-:W-:Y:S01]  /*33f0*/  FFMA.FTZ R47, R42, R39, R47 ;  /* 0x000000272a2f7223 */ /* 0x000fe2000001002f */
[C---:B------:R-:W-:Y:S01]  /*3400*/  PRMT R42, R109.reuse, 0x7632, R42 ;  /* 0x000076326d2a7816 */ /* 0x040fe2000000002a */
[----:B------:R-:W-:Y:S01]  /*3410*/  FADD.FTZ R40, R40, R41 ;  /* 0x0000002928287221 */ /* 0x000fe20000010000 */
[----:B------:R-:W-:Y:S01]  /*3420*/  FFMA.FTZ R41, R120, R41, R50 ;  /* 0x0000002978297223 */ /* 0x000fe20000010032 */
[----:B------:R-:W-:Y:S01]  /*3430*/  IMAD.U32 R134, R109, 0x10000, RZ ;  /* 0x000100006d867824 */ /* 0x000fe200078e00ff */
[C---:B------:R-:W-:Y:S02]  /*3440*/  PRMT R46, R111.reuse, 0x7632, R46 ;  /* 0x000076326f2e7816 */ /* 0x040fe4000000002e */
[----:B------:R-:W-:Y:S01]  /*3450*/  SHF.L.U32 R42, R42, 0x10, RZ ;  /* 0x000000102a2a7819 */ /* 0x000fe200000006ff */
[----:B------:R-:W-:Y:S01]  /*3460*/  FADD.FTZ R134, -R54, R134 ;  /* 0x0000008636867221 */ /* 0x000fe20000010100 */
[----:B------:R-:W-:Y:S01]  /*3470*/  SHF.L.U32 R39, R111, 0x10, RZ ;  /* 0x000000106f277819 */ /* 0x000fe200000006ff */
[----:B------:R-:W-:Y:S01]  /*3480*/  FFMA.FTZ R41, R2, R38, R41 ;  /* 0x0000002602297223 */ /* 0x000fe20000010029 */
[----:B------:R-:W-:Y:S01]  /*3490*/  SHF.L.U32 R46, R46, 0x10, RZ ;  /* 0x000000102e2e7819 */ /* 0x000fe200000006ff */
[----:B------:R-:W-:Y:S01]  /*34a0*/  FADD.FTZ R42, -R54, R42 ;  /* 0x0000002a362a7221 */ /* 0x000fe20000010100 */
[----:B------:R-:W-:Y:S01]  /*34b0*/  FMUL.FTZ R134, R3, R134 ;  /* 0x0000008603867220 */ /* 0x000fe20000410000 */
[----:B------:R-:W-:Y:S01]  /*34c0*/  FMUL.FTZ R50, R4, R39 ;  /* 0x0000002704327220 */ /* 0x000fe20000410000 */
[----:B------:R-:W-:Y:S01]  /*34d0*/  FFMA.FTZ R41, R43, R121, R41 ;  /* 0x000000792b297223 */ /* 0x000fe20000010029 */
[----:B------:R-:W-:Y:S01]  /*34e0*/  FADD.FTZ R44, R122, R121 ;  /* 0x000000797a2c7221 */ /* 0x000fe20000010000 */
[----:B------:R-:W-:-:S02]  /*34f0*/  SHF.L.U32 R133, R112, 0x10, RZ ;  /* 0x0000001070857819 */ /* 0x000fc400000006ff */
[----:B------:R-:W-:Y:S01]  /*3500*/  PRMT R122, R112, 0x7632, R122 ;  /* 0x00007632707a7816 */ /* 0x000fe2000000007a */
[----:B------:R-:W-:Y:S01]  /*3510*/  FMUL.FTZ R42, R3, R42 ;  /* 0x0000002a032a7220 */ /* 0x000fe20000410000 */
[----:B------:R-:W-:Y:S01]  /*3520*/  FADD.FTZ R48, R40, R46 ;  /* 0x0000002e28307221 */ /* 0x000fe20000010000 */
[----:B------:R-:W-:Y:S01]  /*3530*/  FFMA.FTZ R47, R134, R50, R47 ;  /* 0x00000032862f7223 */ /* 0x000fe2000001002f */
[----:B------:R-:W-:Y:S01]  /*3540*/  FFMA.FTZ R41, R4, R39, R41 ;  /* 0x0000002704297223 */ /* 0x000fe20000010029 */
[----:B------:R-:W-:Y:S01]  /*3550*/  SHF.L.U32 R40, R114, 0x10, RZ ;  /* 0x0000001072287819 */ /* 0x000fe200000006ff */
[-C--:B------:R-:W-:Y:S01]  /*3560*/  FMUL.FTZ R50, R120, R46.reuse ;  /* 0x0000002e78327220 */ /* 0x080fe20000410000 */
[----:B------:R-:W-:Y:S01]  /*3570*/  PRMT R121, R114, 0x7632, R121 ;  /* 0x0000763272797816 */ /* 0x000fe20000000079 */
[----:B------:R-:W-:Y:S01]  /*3580*/  FADD.FTZ R133, -R54, R133 ;  /* 0x0000008536857221 */ /* 0x000fe20000010100 */
[----:B------:R-:W-:Y:S02]  /*3590*/  IMAD.U32 R122, R122, 0x10000, RZ ;  /* 0x000100007a7a7824 */ /* 0x000fe400078e00ff */
[-C--:B------:R-:W-:Y:S01]  /*35a0*/  FFMA.FTZ R49, R42, R46.reuse, R51 ;  /* 0x0000002e2a317223 */ /* 0x080fe20000010033 */
[----:B------:R-:W-:Y:S01]  /*35b0*/  FFMA.FTZ R46, R120, R46, R41 ;  /* 0x0000002e782e7223 */ /* 0x000fe20000010029 */
[----:B------:R-:W-:Y:S01]  /*35c0*/  FFMA.FTZ R47, R42, R50, R47 ;  /* 0x000000322a2f7223 */ /* 0x000fe2000001002f */
[----:B------:R-:W-:Y:S01]  /*35d0*/  SHF.L.U32 R121, R121, 0x10, RZ ;  /* 0x0000001079797819 */ /* 0x000fe200000006ff */
[----:B------:R-:W-:Y:S01]  /*35e0*/  FMUL.FTZ R133, R3, R133 ;  /* 0x0000008503857220 */ /* 0x000fe20000410000 */
[----:B------:R-:W-:Y:S01]  /*35f0*/  FMUL.FTZ R41, R2, R40 ;  /* 0x0000002802297220 */ /* 0x000fe20000410000 */
[----:B------:R-:W-:Y:S01]  /*3600*/  FADD.FTZ R122, -R54, R122 ;  /* 0x0000007a367a7221 */ /* 0x000fe20000010100 */
[----:B------:R-:W-:-:S02]  /*3610*/  SHF.L.U32 R132, R113, 0x10, RZ ;  /* 0x0000001071847819 */ /* 0x000fc400000006ff */
[----:B------:R-:W-:Y:S01]  /*3620*/  FFMA.FTZ R47, R133, R41, R47 ;  /* 0x00000029852f7223 */ /* 0x000fe2000001002f */
[----:B------:R-:W-:Y:S01]  /*3630*/  FMUL.FTZ R122, R3, R122 ;  /* 0x0000007a037a7220 */ /* 0x000fe20000410000 */
[----:B------:R-:W-:Y:S01]  /*3640*/  FMUL.FTZ R41, R43, R121 ;  /* 0x000000792b297220 */ /* 0x000fe20000410000 */
[----:B------:R-:W-:Y:S01]  /*3650*/  PRMT R131, R113, 0x7632, R131 ;  /* 0x0000763271837816 */ /* 0x000fe20000000083 */
[----:B------:R-:W-:Y:S01]  /*3660*/  FADD.FTZ R132, -R54, R132 ;  /* 0x0000008436847221 */ /* 0x000fe20000010100 */
[----:B------:R-:W-:Y:S01]  /*3670*/  PRMT R123, R115, 0x7632, R123 ;  /* 0x00007632737b7816 */ /* 0x000fe2000000007b */
[----:B------:R-:W-:Y:S01]  /*3680*/  FFMA.FTZ R47, R122, R41, R47 ;  /* 0x000000297a2f7223 */ /* 0x000fe2000001002f */
[----:B------:R-:W-:Y:S01]  /*3690*/  SHF.L.U32 R131, R131, 0x10, RZ ;  /* 0x0000001083837819 */ /* 0x000fe200000006ff */
[----:B------:R-:W-:Y:S02]  /*36a0*/  IMAD.U32 R41, R115, 0x10000, RZ ;  /* 0x0001000073297824 */ /* 0x000fe400078e00ff */
[----:B------:R-:W-:Y:S01]  /*36b0*/  FFMA.FTZ R46, R2, R40, R46 ;  /* 0x00000028022e7223 */ /* 0x000fe2000001002e */
[----:B------:R-:W-:Y:S01]  /*36c0*/  SHF.L.U32 R123, R123, 0x10, RZ ;  /* 0x000000107b7b7819 */ /* 0x000fe200000006ff */
[----:B------:R-:W-:Y:S01]  /*36d0*/  FMUL.FTZ R132, R3, R132 ;  /* 0x0000008403847220 */ /* 0x000fe20000410000 */
[----:B------:R-:W-:Y:S01]  /*36e0*/  FMUL.FTZ R42, R4, R41 ;  /* 0x00000029042a7220 */ /* 0x000fe20000410000 */
[----:B------:R-:W-:Y:S01]  /*36f0*/  FADD.FTZ R131, -R54, R131 ;  /* 0x0000008336837221 */ /* 0x000fe20000010100 */
[----:B------:R-:W-:Y:S01]  /*3700*/  FFMA.FTZ R46, R43, R121, R46 ;  /* 0x000000792b2e7223 */ /* 0x000fe2000001002e */
[----:B------:R-:W-:Y:S01]  /*3710*/  SHF.L.U32 R130, R116, 0x10, RZ ;  /* 0x0000001074827819 */ /* 0x000fe200000006ff */
[----:B------:R-:W-:Y:S01]  /*3720*/  FFMA.FTZ R47, R132, R42, R47 ;  /* 0x0000002a842f7223 */ /* 0x000fe2000001002f */
[----:B------:R-:W-:Y:S01]  /*3730*/  FMUL.FTZ R131, R3, R131 ;  /* 0x0000008303837220 */ /* 0x000fe20000410000 */
[----:B------:R-:W-:Y:S01]  /*3740*/  FMUL.FTZ R42, R120, R123 ;  /* 0x0000007b782a7220 */ /* 0x000fe20000410000 */
[----:B------:R-:W-:Y:S01]  /*3750*/  PRMT R163, R116, 0x7632, R163 ;  /* 0x0000763274a37816 */ /* 0x000fe200000000a3 */
[----:B------:R-:W-:Y:S01]  /*3760*/  FFMA.FTZ R46, R4, R41, R46 ;  /* 0x00000029042e7223 */ /* 0x000fe2000001002e */
[----:B------:R-:W-:Y:S01]  /*3770*/  PRMT R50, R118, 0x7632, R50 ;  /* 0x0000763276327816 */ /* 0x000fe20000000032 */
[----:B------:R-:W-:Y:S01]  /*3780*/  FFMA.FTZ R47, R131, R42, R47 ;  /* 0x0000002a832f7223 */ /* 0x000fe2000001002f */
[----:B------:R-:W-:Y:S01]  /*3790*/  FADD.FTZ R130, -R54, R130 ;  /* 0x0000008236827221 */ /* 0x000fe20000010100 */
[----:B------:R-:W-:Y:S01]  /*37a0*/  IMAD.U32 R42, R118, 0x10000, RZ ;  /* 0x00010000762a7824 */ /* 0x000fe200078e00ff */
[----:B------:R-:W-:Y:S01]  /*37b0*/  SHF.L.U32 R163, R163, 0x10, RZ ;  /* 0x00000010a3a37819 */ /* 0x000fe200000006ff */
[----:B------:R-:W-:Y:S01]  /*37c0*/  FFMA.FTZ R46, R120, R123, R46 ;  /* 0x0000007b782e7223 */ /* 0x000fe2000001002e */
[----:B------:R-:W-:Y:S01]  /*37d0*/  SHF.L.U32 R50, R50, 0x10, RZ ;  /* 0x0000001032327819 */ /* 0x000fe200000006ff */
[----:B------:R-:W-:Y:S01]  /*37e0*/  FMUL.FTZ R130, R3, R130 ;  /* 0x0000008203827220 */ /* 0x000fe20000410000 */
[CC--:B------:R-:W-:Y:S01]  /*37f0*/  FMUL.FTZ R51, R2.reuse, R42.reuse ;  /* 0x0000002a02337220 */ /* 0x0c0fe20000410000 */
[----:B------:R-:W-:Y:S01]  /*3800*/  FFMA.FTZ R46, R2, R42, R46 ;  /* 0x0000002a022e7223 */ /* 0x000fe2000001002e */
[----:B------:R-:W-:Y:S01]  /*3810*/  FADD.FTZ R163, -R54, R163 ;  /* 0x000000a336a37221 */ /* 0x000fe20000010100 */
[----:B------:R-:W-:Y:S01]  /*3820*/  SHF.L.U32 R129, R117, 0x10, RZ ;  /* 0x0000001075817819 */ /* 0x000fe200000006ff */
[----:B------:R-:W-:Y:S01]  /*3830*/  FFMA.FTZ R47, R130, R51, R47 ;  /* 0x00000033822f7223 */ /* 0x000fe2000001002f */
[CC--:B------:R-:W-:Y:S01]  /*3840*/  FMUL.FTZ R51, R43.reuse, R50.reuse ;  /* 0x000000322b337220 */ /* 0x0c0fe20000410000 */
[----:B------:R-:W-:Y:S01]  /*3850*/  FFMA.FTZ R46, R43, R50, R46 ;  /* 0x000000322b2e7223 */ /* 0x000fe2000001002e */
[----:B------:R-:W-:Y:S01]  /*3860*/  FMUL.FTZ R163, R3, R163 ;  /* 0x000000a303a37220 */ /* 0x000fe20000410000 */
[----:B------:R-:W-:Y:S01]  /*3870*/  SHF.L.U32 R43, R119, 0x10, RZ ;  /* 0x00000010772b7819 */ /* 0x000fe200000006ff */
[----:B------:R-:W-:-:S02]  /*3880*/  FADD.FTZ R129, -R54, R129 ;  /* 0x0000008136817221 */ /* 0x000fc40000010100 */
[----:B------:R-:W-:Y:S02]  /*3890*/  FFMA.FTZ R47, R163, R51, R47 ;  /* 0x00000033a32f7223 */ /* 0x000fe4000001002f */
[----:B------:R-:W-:Y:S01]  /*38a0*/  FMUL.FTZ R129, R3, R129 ;  /* 0x0000008103817220 */ /* 0x000fe20000410000 */
[CC--:B------:R-:W-:Y:S01]  /*38b0*/  FMUL.FTZ R51, R4.reuse, R43.reuse ;  /* 0x0000002b04337220 */ /* 0x0c0fe20000410000 */
[----:B------:R0:W-:Y:S01]  /*38c0*/  STL [R1+0x80], R165 ;  /* 0x000080a501007387 */ /* 0x0001e20000100800 */
[----:B------:R-:W-:-:S03]  /*38d0*/  FFMA.FTZ R46, R4, R43, R46 ;  /* 0x0000002b042e7223 */ /* 0x000fc6000001002e */
[----:B------:R-:W2:Y:S01]  /*38e0*/  LDL.LU R52, [R1+0x8] ;  /* 0x0000080001347983 */ /* 0x000ea20000300800 */
[--C-:B0-----:R-:W-:Y:S01]  /*38f0*/  FFMA.FTZ R165, R129, R51, R47.reuse ;  /* 0x0000003381a57223 */ /* 0x101fe2000001002f */
[----:B------:R-:W-:Y:S02]  /*3900*/  PRMT R47, R117, 0x7632, R47 ;  /* 0x00007632752f7816 */ /* 0x000fe4000000002f */
[----:B------:R-:W-:Y:S02]  /*3910*/  PRMT R51, R119, 0x7632, R51 ;  /* 0x0000763277337816 */ /* 0x000fe40000000033 */
[----:B------:R-:W-:Y:S02]  /*3920*/  SHF.L.U32 R47, R47, 0x10, RZ ;  /* 0x000000102f2f7819 */ /* 0x000fe400000006ff */
[----:B------:R-:W-:-:S03]  /*3930*/  SHF.L.U32 R51, R51, 0x10, RZ ;  /* 0x0000001033337819 */ /* 0x000fc600000006ff */
[----:B------:R-:W-:Y:S02]  /*3940*/  FADD.FTZ R47, -R54, R47 ;  /* 0x0000002f362f7221 */ /* 0x000fe40000010100 */
[----:B------:R-:W-:-:S03]  /*3950*/  FFMA.FTZ R46, R120, R51, R46 ;  /* 0x00000033782e7223 */ /* 0x000fc6000001002e */
[----:B------:R0:W-:Y:S02]  /*3960*/  STL [R1], R47 ;  /* 0x0000002f01007387 */ /* 0x0001e40000100800 */
[----:B0-----:R-:W-:Y:S02]  /*3970*/  FMUL.FTZ R47, R120, R51 ;  /* 0x00000033782f7220 */ /* 0x001fe40000410000 */
[----:B------:R-:W3:Y:S01]  /*3980*/  LDL.LU R120, [R1] ;  /* 0x0000000001787983 */ /* 0x000ee20000300800 */
[----:B------:R-:W-:Y:S01]  /*3990*/  FFMA.FTZ R131, R131, R123, R49 ;  /* 0x0000007b83837223 */ /* 0x000fe20000010031 */
[----:B------:R-:W-:Y:S01]  /*39a0*/  FADD.FTZ R123, R48, R123 ;  /* 0x0000007b307b7221 */ /* 0x000fe20000010000 */
[----:B---3--:R-:W-:-:S04]  /*39b0*/  FMUL.FTZ R120, R3, R120 ;  /* 0x0000007803787220 */ /* 0x008fc80000410000 */
[----:B------:R-:W-:Y:S02]  /*39c0*/  FFMA.FTZ R47, R120, R47, R165 ;  /* 0x0000002f782f7223 */ /* 0x000fe400000100a5 */
[----:B------:R0:W5:Y:S04]  /*39d0*/  LDL.LU R165, [R1+0x80] ;  /* 0x0000800001a57983 */ /* 0x0001680000300800 */
[----:B--2---:R1:W-:Y:S04]  /*39e0*/  STS.64 [R52], R46 ;  /* 0x0000002e34007388 */ /* 0x0043e80000000a00 */
[----:B-1----:R0:W5:Y:S01]  /*39f0*/  LDL.LU R52, [R1+0x7c] ;  /* 0x00007c0001347983 */ /* 0x0021620000300800 */
[----:B------:R-:W-:Y:S01]  /*3a00*/  FFMA.FTZ R46, R122, R121, R45 ;  /* 0x000000797a2e7223 */ /* 0x000fe2000001002d */
[----:B------:R-:W-:-:S02]  /*3a10*/  FADD.FTZ R47, R44, R121 ;  /* 0x000000792c2f7221 */ /* 0x000fc40000010000 */
[----:B------:R-:W2:Y:S04]  /*3a20*/  LDL.LU R45, [R1+0x78] ;  /* 0x00007800012d7983 */ /* 0x000ea80000300800 */
[----:B------:R-:W3:Y:S04]  /*3a30*/  LDL.LU R44, [R1+0x74] ;  /* 0x00007400012c7983 */ /* 0x000ee80000300800 */
[----:B------:R-:W4:Y:S04]  /*3a40*/  LDL.LU R49, [R1+0x70] ;  /* 0x0000700001317983 */ /* 0x000f280000300800 */
[----:B------:R-:W4:Y:S01]  /*3a50*/  LDL.LU R48, [R1+0x68] ;  /* 0x0000680001307983 */ /* 0x000f220000300800 */
[----:B------:R-:W-:Y:S01]  /*3a60*/  FFMA.FTZ R46, R163, R50, R46 ;  /* 0x00000032a32e7223 */ /* 0x000fe2000001002e */
[----:B------:R-:W-:Y:S01]  /*3a70*/  UIADD3 UR15, UP0, UR10, 0x20, URZ ;  /* 0x000000200a0f7890 */ /* 0x000fe2000ff1e03f */
[----:B------:R-:W1:Y:S03]  /*3a80*/  S2R R163, SR_TID.X ;  /* 0x0000000000a37919 */ /* 0x000e660000002100 */
[----:B------:R-:W-:-:S02]  /*3a90*/  UIADD3.X UR16, URZ, UR5, URZ, UP0, !UPT ;  /* 0x000000053f107290 */ /* 0x000fc400087fe43f */
[----:B------:R-:W-:-:S04]  /*3aa0*/  UISETP.GE.U32.AND UP0, UPT, UR15, UR21, UPT ;  /* 0x000000150f00728c */ /* 0x000fc8000bf06070 */
[----:B------:R-:W-:Y:S01]  /*3ab0*/  UISETP.GE.AND.EX UP0, UPT, UR16, UR11, UPT, UP0 ;  /* 0x0000000b1000728c */ /* 0x000fe2000bf06300 */
[----:B------:R-:W-:Y:S05]  /*3ac0*/  BAR.SYNC.DEFER_BLOCKING 0x0 ;  /* 0x0000000000007b1d */ /* 0x000fea0000010000 */
[----:B------:R-:W-:Y:S01]  /*3ad0*/  PLOP3.LUT P0, PT, PT, PT, UP0, 0x80, 0x0 ;  /* 0x000000000000781c */ /* 0x000fe20003f0f008 */
[----:B------:R-:W-:Y:S01]  /*3ae0*/  FADD.FTZ R47, R47, R50 ;  /* 0x000000322f2f7221 */ /* 0x000fe20000010000 */
[----:B------:R-:W-:Y:S01]  /*3af0*/  FFMA.FTZ R50, R120, R51, R131 ;  /* 0x0000003378327223 */ /* 0x000fe20000010083 */
[----:B------:R-:W-:Y:S01]  /*3b00*/  FADD.FTZ R51, R123, R51 ;  /* 0x000000337b337221 */ /* 0x000fe20000010000 */
[----:B-1----:R-:W-:Y:S01]  /*3b10*/  ISETP.GT.U32.AND P1, PT, R163, 0xf, PT ;  /* 0x0000000fa300780c */ /* 0x002fe20003f24070 */
[----:B--2---:R-:W-:Y:S01]  /*3b20*/  FADD.FTZ R45, R0, R45 ;  /* 0x0000002d002d7221 */ /* 0x004fe20000010000 */
[----:B---3--:R-:W-:Y:S01]  /*3b30*/  FFMA.FTZ R44, R161, R0, R44 ;  /* 0x00000000a12c7223 */ /* 0x008fe2000001002c */
[----:B----4-:R-:W-:Y:S01]  /*3b40*/  FADD.FTZ R49, R5, R49 ;  /* 0x0000003105317221 */ /* 0x010fe20000010000 */
[----:B------:R-:W-:Y:S01]  /*3b50*/  FFMA.FTZ R48, R160, R5, R48 ;  /* 0x00000005a0307223 */ /* 0x000fe20000010030 */
[----:B------:R-:W-:-:S02]  /*3b60*/  FADD.FTZ R45, R45, R6 ;  /* 0x000000062d2d7221 */ /* 0x000fc40000010000 */
[----:B------:R-:W-:Y:S01]  /*3b70*/  FADD.FTZ R49, R49, R7 ;  /* 0x0000000731317221 */ /* 0x000fe20000010000 */
[----:B------:R-:W-:Y:S01]  /*3b80*/  FFMA.FTZ R44, R159, R6, R44 ;  /* 0x000000069f2c7223 */ /* 0x000fe2000001002c */
[----:B------:R-:W-:Y:S01]  /*3b90*/  FFMA.FTZ R48, R158, R7, R48 ;  /* 0x000000079e307223 */ /* 0x000fe20000010030 */
        /* <DEDUP_REMOVED lines=56> */
[----:B0-----:R-:W-:Y:S06]  /*3f20*/  @!P0 BRA `(.L_x_390) ;  /* 0x0000000000c88947 */ /* 0x001fec0003800000 */
[----:B------:R-:W0:Y:S01]  /*3f30*/  S2R R131, SR_TID.X ;  /* 0x0000000000837919 */ /* 0x000e220000002100 */
[----:B------:R1:W-:Y:S04]  /*3f40*/  STL [R1+0x7c], R4 ;  /* 0x00007c0401007387 */ /* 0x0003e80000100800 */
[----:B------:R2:W-:Y:S04]  /*3f50*/  STL [R1+0x78], R0 ;  /* 0x0000780001007387 */ /* 0x0005e80000100800 */
[----:B------:R-:W3:Y:S01]  /*3f60*/  LDL R123, [R1+0x58] ;  /* 0x00005800017b7983 */ /* 0x000ee20000100800 */
[----:B-1----:R-:W1:Y:S03]  /*3f70*/  S2R R4, SR_TID.X ;  /* 0x0000000000047919 */ /* 0x002e660000002100 */
[----:B--2---:R-:W2:Y:S04]  /*3f80*/  LDL R0, [R1+0x64] ;  /* 0x0000640001007983 */ /* 0x004ea80000100800 */
[----:B------:R-:W4:Y:S04]  /*3f90*/  LDL R122, [R1+0x5c] ;  /* 0x00005c00017a7983 */ /* 0x000f280000100800 */
[----:B------:R-:W3:Y:S01]  /*3fa0*/  LDL R121, [R1+0x54] ;  /* 0x0000540001797983 */ /* 0x000ee20000100800 */
[----:B0-----:R-:W-:-:S03]  /*3fb0*/  IMAD.SHL.U32 R131, R131, 0x2, RZ ;  /* 0x0000000283837824 */ /* 0x001fc600078e00ff */
[----:B------:R0:W-:Y:S02]  /*3fc0*/  STL.64 [R1+0x70], R2 ;  /* 0x0000700201007387 */ /* 0x0001e40000100a00 */
[----:B0-----:R-:W-:Y:S02]  /*3fd0*/  LOP3.LUT R2, R131, 0x18, RZ, 0xc0, !PT ;  /* 0x0000001883027812 */ /* 0x001fe400078ec0ff */
[----:B------:R-:W3:Y:S01]  /*3fe0*/  LDL R3, [R1+0x50] ;  /* 0x0000500001037983 */ /* 0x000ee20000100800 */
[----:B-1----:R-:W-:Y:S02]  /*3ff0*/  LEA R120, R4, UR12, 0x5 ;  /* 0x0000000c04787c11 */ /* 0x002fe4000f8e28ff */
[----:B------:R-:W-:Y:S02]  /*4000*/  SHF.R.S32.HI R131, RZ, 0x1f, R4 ;  /* 0x0000001fff837819 */ /* 0x000fe40000011404 */
[----:B------:R-:W-:Y:S02]  /*4010*/  IADD3 R120, R120, R2, RZ ;  /* 0x0000000278787210 */ /* 0x000fe40007ffe0ff */
[----:B------:R-:W-:-:S02]  /*4020*/  LEA.HI R131, R131, R4, RZ, 0x2 ;  /* 0x0000000483837211 */ /* 0x000fc400078f10ff */
[----:B------:R0:W5:Y:S04]  /*4030*/  LDL.LU R4, [R1+0x7c] ;  /* 0x00007c0001047983 */ /* 0x0001680000300800 */
[----:B------:R1:W-:Y:S04]  /*4040*/  STS.64 [R120], R44 ;  /* 0x0000002c78007388 */ /* 0x0003e80000000a00 */
[----:B------:R-:W3:Y:S04]  /*4050*/  LDL R2, [R1+0x4c] ;  /* 0x00004c0001027983 */ /* 0x000ee80000100800 */
[----:B-1----:R-:W4:Y:S01]  /*4060*/  LDL R120, [R1+0x60] ;  /* 0x0000600001787983 */ /* 0x002f220000100800 */
[----:B------:R-:W-:-:S04]  /*4070*/  SHF.R.S32.HI R131, RZ, 0x2, R131 ;  /* 0x00000002ff837819 */ /* 0x000fc80000011483 */
[----:B------:R-:W-:Y:S01]  /*4080*/  LEA R131, R131, UR12, 0x5 ;  /* 0x0000000c83837c11 */ /* 0x000fe2000f8e28ff */
[----:B--2---:R1:W-:Y:S04]  /*4090*/  STS.64 [R0], R46 ;  /* 0x0000002e00007388 */ /* 0x0043e80000000a00 */
[----:B-1----:R0:W5:Y:S04]  /*40a0*/  LDL.LU R0, [R1+0x78] ;  /* 0x0000780001007983 */ /* 0x0021680000300800 */
[----:B----4-:R3:W-:Y:S04]  /*40b0*/  STS.64 [R120], R48 ;  /* 0x0000003078007388 */ /* 0x0107e80000000a00 */
[----:B------:R1:W-:Y:S01]  /*40c0*/  STS.64 [R122], R50 ;  /* 0x000000327a007388 */ /* 0x0003e20000000a00 */
[----:B---3--:R-:W-:-:S02]  /*40d0*/  LEA R120, R123, R131, 0x3 ;  /* 0x000000837b787211 */ /* 0x008fc400078e18ff */
[----:B-1----:R-:W-:Y:S01]  /*40e0*/  LEA R122, R121, R131, 0x3 ;  /* 0x00000083797a7211 */ /* 0x002fe200078e18ff */
[----:B------:R-:W-:Y:S06]  /*40f0*/  BAR.SYNC.DEFER_BLOCKING 0x0 ;  /* 0x0000000000007b1d */ /* 0x000fec0000010000 */
[----:B------:R-:W1:Y:S04]  /*4100*/  LDS.64 R120, [R120] ;  /* 0x0000000078787984 */ /* 0x000e680000000a00 */
[----:B------:R-:W2:Y:S01]  /*4110*/  LDS.64 R122, [R122+0xa00] ;  /* 0x000a00007a7a7984 */ /* 0x000ea20000000a00 */
[----:B-1----:R-:W-:Y:S01]  /*4120*/  FADD.FTZ R120, RZ, R120 ;  /* 0x00000078ff787221 */ /* 0x002fe20000010000 */
[----:B------:R-:W-:-:S03]  /*4130*/  FADD.FTZ R121, RZ, R121 ;  /* 0x00000079ff797221 */ /* 0x000fc60000010000 */
[----:B--2---:R-:W-:Y:S01]  /*4140*/  FADD.FTZ R122, R120, R122 ;  /* 0x0000007a787a7221 */ /* 0x004fe20000010000 */
[----:B------:R-:W-:Y:S01]  /*4150*/  LEA R120, R3, R131, 0x3 ;  /* 0x0000008303787211 */ /* 0x000fe200078e18ff */
[----:B------:R-:W-:-:S05]  /*4160*/  FADD.FTZ R123, R121, R123 ;  /* 0x0000007b797b7221 */ /* 0x000fca0000010000 */
[----:B------:R-:W1:Y:S02]  /*4170*/  LDS.64 R120, [R120+0x1400] ;  /* 0x0014000078787984 */ /* 0x000e640000000a00 */
[----:B-1----:R-:W-:Y:S01]  /*4180*/  FADD.FTZ R122, R122, R120 ;  /* 0x000000787a7a7221 */ /* 0x002fe20000010000 */
[----:B------:R-:W-:Y:S02]  /*4190*/  IMAD R120, R2, 0x8, R131 ;  /* 0x0000000802787824 */ /* 0x000fe400078e0283 */
[----:B------:R-:W2:Y:S01]  /*41a0*/  LDL R131, [R1+0x48] ;  /* 0x0000480001837983 */ /* 0x000ea20000100800 */
[----:B------:R-:W-:Y:S01]  /*41b0*/  FADD.FTZ R123, R123, R121 ;  /* 0x000000797b7b7221 */ /* 0x000fe20000010000 */
[----:B------:R-:W1:Y:S02]  /*41c0*/  LDC.64 R2, c[0x0][0x260] ;  /* 0x00009800ff027b82 */ /* 0x000e640000000a00 */
[----:B------:R-:W3:Y:S02]  /*41d0*/  LDS.64 R120, [R120+0x1e00] ;  /* 0x001e000078787984 */ /* 0x000ee40000000a00 */
[----:B---3--:R-:W-:Y:S01]  /*41e0*/  FADD.FTZ R120, R122, R120 ;  /* 0x000000787a787221 */ /* 0x008fe20000010000 */
[----:B------:R-:W-:Y:S01]  /*41f0*/  FADD.FTZ R121, R123, R121 ;  /* 0x000000797b797221 */ /* 0x000fe20000010000 */
[----:B--2---:R-:W-:-:S04]  /*4200*/  IADD3 R122, R131, UR17, RZ ;  /* 0x00000011837a7c10 */ /* 0x004fc8000fffe0ff */
[----:B------:R-:W-:-:S05]  /*4210*/  SHF.L.U32 R122, R122, 0x1, RZ ;  /* 0x000000017a7a7819 */ /* 0x000fca00000006ff */
[----:B-1----:R-:W-:Y:S02]  /*4220*/  IMAD.WIDE.U32 R122, R122, 0x4, R2 ;  /* 0x000000047a7a7825 */ /* 0x002fe400078e0002 */
[----:B------:R0:W5:Y:S04]  /*4230*/  LDL.LU.64 R2, [R1+0x70] ;  /* 0x0000700001027983 */ /* 0x0001680000300a00 */
[----:B------:R0:W-:Y:S02]  /*4240*/  STG.E.64 desc[UR18][R122.64+0x2000], R120 ;  /* 0x002000787a007986 */ /* 0x0001e4000c101b12 */
.L_x_390:
[----:B------:R-:W-:Y:S01]  /*4250*/  BSSY B0, `(.L_x_391) ;  /* 0x00000d1000007945 */ /* 0x000fe20003800000 */
[----:B0-----:R-:W-:-:S03]  /*4260*/  CS2R R120, SRZ ;  /* 0x0000000000787805 */ /* 0x001fc6000001ff00 */
[----:B------:R-:W-:Y:S05]  /*4270*/  @P1 BRA `(.L_x_392) ;  /* 0x0000000c00381947 */ /* 0x000fea0003800000 */
[----:B------:R-:W-:Y:S01]  /*4280*/  USHF.L.U32 UR5, UR10, 0x2, URZ ;  /* 0x000000020a057899 */ /* 0x000fe2000800063f */
[----:B------:R-:W-:Y:S01]  /*4290*/  MOV R120, 0x50 ;  /* 0x0000005000787802 */ /* 0x000fe20000000f00 */
[----:B------:R-:W-:Y:S02]  /*42a0*/  HFMA2.MMA R121, -RZ, RZ, 0, 2.384185791015625e-06 ;  /* 0x00000028ff797435 */ /* 0x000fe400000001ff */
[----:B------:R-:W-:-:S06]  /*42b0*/  ULOP3.LUT UR5, UR5, 0x1c, URZ, 0xc0, !UPT ;  /* 0x0000001c05057892 */ /* 0x000fcc000f8ec03f */
[C---:B------:R-:W-:Y:S02]  /*42c0*/  LEA.HI R131, R163.reuse, UR5, RZ, 0x1e ;  /* 0x00000005a3837c11 */ /* 0x040fe4000f8ff0ff */
[----:B------:R-:W-:-:S03]  /*42d0*/  SHF.L.U32 R163, R163, 0x3, RZ ;  /* 0x00000003a3a37819 */ /* 0x000fc600000006ff */
[----:B------:R-:W-:Y:S01]  /*42e0*/  IMAD R131, R131, R120, -UR17 ;  /* 0x8000001183837e24 */ /* 0x000fe2000f8e0278 */
[----:B------:R-:W-:-:S04]  /*42f0*/  LOP3.LUT R163, R163, 0x18, RZ, 0xc0, !PT ;  /* 0x00000018a3a37812 */ /* 0x000fc800078ec0ff */
        /* <DEDUP_REMOVED lines=11> */
[----:B------:R-:W0:Y:S03]  /*43b0*/  LDS.64 R120, [R120] ;  /* 0x0000000078787984 */ /* 0x000e260000000a00 */
[----:B------:R-:W-:-:S06]  /*43c0*/  IADD3 R122, R163, R122, RZ ;  /* 0x0000007aa37a7210 */ /* 0x000fcc0007ffe0ff */
[----:B------:R-:W1:Y:S01]  /*43d0*/  LDS.64 R122, [R122] ;  /* 0x000000007a7a7984 */ /* 0x000e620000000a00 */
[----:B0-----:R-:W-:Y:S01]  /*43e0*/  FADD.FTZ R120, RZ, R120 ;  /* 0x00000078ff787221 */ /* 0x001fe20000010000 */
[----:B------:R-:W-:-:S03]  /*43f0*/  FADD.FTZ R121, RZ, R121 ;  /* 0x00000079ff797221 */ /* 0x000fc60000010000 */
[----:B-1----:R-:W-:Y:S01]  /*4400*/  FADD.FTZ R122, R120, R122 ;  /* 0x0000007a787a7221 */ /* 0x002fe20000010000 */
        /* <DEDUP_REMOVED lines=10> */
[----:B------:R-:W-:Y:S01]  /*44b0*/  IADD3 R120, R131, 0xc, RZ ;  /* 0x0000000c83787810 */ /* 0x000fe20007ffe0ff */
        /* <DEDUP_REMOVED lines=150> */
[----:B------:R-:W-:Y:S01]  /*4e20*/  FADD.FTZ R123, R123, R121 ;  /* 0x000000797b7b7221 */ /* 0x000fe20000010000 */
[----:B------:R-:W-:Y:S02]  /*4e30*/  IADD3 R131, R131, 0x4c, RZ ;  /* 0x0000004c83837810 */ /* 0x000fe40007ffe0ff */
        /* <DEDUP_REMOVED lines=8> */
[----:B------:R-:W-:Y:S01]  /*4ec0*/  SHF.R.S32.HI R120, RZ, 0x1f, R131 ;  /* 0x0000001fff787819 */ /* 0x000fe20000011483 */
[----:B------:R-:W-:Y:S01]  /*4ed0*/  FADD.FTZ R123, R123, R121 ;  /* 0x000000797b7b7221 */ /* 0x000fe20000010000 */
[----:B------:R-:W-:Y:S02]  /*4ee0*/  HFMA2.MMA R121, -RZ, RZ, 0, 2.384185791015625e-06 ;  /* 0x00000028ff797435 */ /* 0x000fe400000001ff */
[----:B------:R-:W-:-:S04]  /*4ef0*/  LEA.HI R120, R120, R131, RZ, 0x2 ;  /* 0x0000008378787211 */ /* 0x000fc800078f10ff */
[----:B------:R-:W-:-:S05]  /*4f00*/  SHF.R.S32.HI R120, RZ, 0x2, R120 ;  /* 0x00000002ff787819 */ /* 0x000fca0000011478 */
[----:B------:R-:W-:-:S05]  /*4f10*/  IMAD R120, R120, R121, UR14 ;  /* 0x0000000e78787e24 */ /* 0x000fca000f8e0279 */
[----:B------:R-:W-:-:S06]  /*4f20*/  IADD3 R120, R163, R120, RZ ;  /* 0x00000078a3787210 */ /* 0x000fcc0007ffe0ff */
[----:B------:R-:W0:Y:S02]  /*4f30*/  LDS.64 R120, [R120] ;  /* 0x0000000078787984 */ /* 0x000e240000000a00 */
[----:B0-----:R-:W-:Y:S01]  /*4f40*/  FADD.FTZ R120, R122, R120 ;  /* 0x000000787a787221 */ /* 0x001fe20000010000 */
[----:B------:R-:W-:-:S07]  /*4f50*/  FADD.FTZ R121, R123, R121 ;  /* 0x000000797b797221 */ /* 0x000fce0000010000 */
.L_x_392:
[----:B------:R-:W-:Y:S05]  /*4f60*/  BSYNC B0 ;  /* 0x0000000000007941 */ /* 0x000fea0003800000 */
.L_x_391:
[----:B-----5:R0:W-:Y:S01]  /*4f70*/  STL [R1+0x78], R0 ;  /* 0x0000780001007387 */ /* 0x0201e20000100800 */
[----:B------:R-:W-:-:S03]  /*4f80*/  ULOP3.LUT UR5, UR22, 0x3, URZ, 0xc0, !UPT ;  /* 0x0000000316057892 */ /* 0x000fc6000f8ec03f */
[----:B------:R-:W1:Y:S04]  /*4f90*/  SHFL.BFLY PT, R123, R121, 0x2, 0x1f ;  /* 0x0c401f00797b7f89 */ /* 0x000e6800000e0000 */
[----:B------:R-:W-:Y:S01]  /*4fa0*/  STL.64 [R1+0x70], R2 ;  /* 0x0000700201007387 */ /* 0x000fe20000100a00 */
[----:B0-----:R-:W0:Y:S03]  /*4fb0*/  S2R R0, SR_TID.X ;  /* 0x0000000000007919 */ /* 0x001e260000002100 */
[----:B------:R-:W2:Y:S01]  /*4fc0*/  SHFL.BFLY PT, R131, R120, 0x2, 0x1f ;  /* 0x0c401f0078837f89 */ /* 0x000ea200000e0000 */
[----:B-1----:R-:W-:Y:S01]  /*4fd0*/  FADD.FTZ R121, R123, R121 ;  /* 0x000000797b797221 */ /* 0x002fe20000010000 */
[----:B------:R-:W-:Y:S01]  /*4fe0*/  MOV R123, UR4 ;  /* 0x00000004007b7c02 */ /* 0x000fe20008000f00 */
[----:B------:R-:W-:Y:S01]  /*4ff0*/  UISETP.GE.U32.AND UP0, UPT, UR15, UR21, UPT ;  /* 0x000000150f00728c */ /* 0x000fe2000bf06070 */
[----:B--2---:R-:W-:-:S02]  /*5000*/  FADD.FTZ R120, R131, R120 ;  /* 0x0000007883787221 */ /* 0x004fc40000010000 */
[----:B------:R-:W-:Y:S01]  /*5010*/  SHFL.BFLY PT, R131, R121, 0x1, 0x1f ;  /* 0x0c201f0079837f89 */ /* 0x000fe200000e0000 */
[----:B0-----:R-:W-:-:S03]  /*5020*/  LOP3.LUT P2, RZ, R0, 0xfffffff3, RZ, 0xc0, !PT ;  /* 0xfffffff300ff7812 */ /* 0x001fc6000784c0ff */
[----:B------:R-:W0:Y:S10]  /*5030*/  SHFL.BFLY PT, R163, R120, 0x1, 0x1f ;  /* 0x0c201f0078a37f89 */ /* 0x000e3400000e0000 */
[----:B------:R-:W1:Y:S08]  /*5040*/  @!P2 LDC R122, c[0x0][0x10] ;  /* 0x00000400ff7aab82 */ /* 0x000e700000000800 */
[----:B------:R-:W2:Y:S01]  /*5050*/  @!P2 LDC.64 R2, c[0x0][0x260] ;  /* 0x00009800ff02ab82 */ /* 0x000ea20000000a00 */
[----:B-1----:R-:W-:-:S02]  /*5060*/  @!P2 IMAD R122, R122, R123, UR13 ;  /* 0x0000000d7a7aae24 */ /* 0x002fc4000f8e027b */
[----:B------:R-:W-:-:S05]  /*5070*/  IMAD.U32 R123, RZ, RZ, UR5 ;  /* 0x00000005ff7b7e24 */ /* 0x000fca000f8e00ff */
[----:B------:R-:W-:Y:S02]  /*5080*/  LOP3.LUT R123, R123, 0x7ffffffc, R0, 0xf8, !PT ;  /* 0x7ffffffc7b7b7812 */ /* 0x000fe400078ef800 */
[----:B------:R1:W5:Y:S02]  /*5090*/  LDL.LU R0, [R1+0x78] ;  /* 0x0000780001007983 */ /* 0x0003640000300800 */
[----:B------:R-:W-:-:S04]  /*50a0*/  @!P2 LEA R122, R122, R123, 0x4 ;  /* 0x0000007b7a7aa211 */ /* 0x000fc800078e20ff */
[----:B------:R-:W-:-:S05]  /*50b0*/  @!P2 SHF.L.U32 R122, R122, 0x1, RZ ;  /* 0x000000017a7aa819 */ /* 0x000fca00000006ff */
[----:B--2---:R-:W-:Y:S02]  /*50c0*/  @!P2 IMAD.WIDE.U32 R122, R122, 0x4, R2 ;  /* 0x000000047a7aa825 */ /* 0x004fe400078e0002 */
[----:B------:R1:W5:Y:S01]  /*50d0*/  LDL.LU.64 R2, [R1+0x70] ;  /* 0x0000700001027983 */ /* 0x0003620000300a00 */
[----:B------:R-:W-:Y:S01]  /*50e0*/  UISETP.GE.AND.EX UP0, UPT, UR16, UR11, UPT, UP0 ;  /* 0x0000000b1000728c */ /* 0x000fe2000bf06300 */
[----:B0-----:R-:W-:Y:S01]  /*50f0*/  FADD.FTZ R120, R120, R163 ;  /* 0x000000a378787221 */ /* 0x001fe20000010000 */
[----:B------:R-:W-:Y:S01]  /*5100*/  FADD.FTZ R121, R121, R131 ;  /* 0x0000008379797221 */ /* 0x000fe20000010000 */
[----:B------:R-:W-:Y:S02]  /*5110*/  PRMT R58, R58, 0x7632, R58 ;  /* 0x000076323a3a7816 */ /* 0x000fe4000000003a */
[----:B------:R-:W-:Y:S02]  /*5120*/  PRMT R59, R59, 0x7632, R59 ;  /* 0x000076323b3b7816 */ /* 0x000fe4000000003b */
[----:B------:R-:W-:Y:S01]  /*5130*/  PLOP3.LUT P3, PT, PT, PT, UP0, 0x80, 0x0 ;  /* 0x000000000000781c */ /* 0x000fe20003f6f008 */
[----:B------:R0:W-:Y:S01]  /*5140*/  @!P2 STG.E.64 desc[UR18][R122.64], R120 ;  /* 0x000000787a00a986 */ /* 0x0001e2000c101b12 */
[----:B------:R-:W-:-:S02]  /*5150*/  PRMT R60, R60, 0x7632, R60 ;  /* 0x000076323c3c7816 */ /* 0x000fc4000000003c */
[----:B------:R-:W-:Y:S02]  /*5160*/  PRMT R61, R61, 0x7632, R61 ;  /* 0x000076323d3d7816 */ /* 0x000fe4000000003d */
[----:B------:R-:W-:Y:S02]  /*5170*/  PRMT R62, R62, 0x7632, R62 ;  /* 0x000076323e3e7816 */ /* 0x000fe4000000003e */
[----:B------:R-:W-:Y:S02]  /*5180*/  PRMT R63, R63, 0x7632, R63 ;  /* 0x000076323f3f7816 */ /* 0x000fe4000000003f */
[----:B------:R-:W-:Y:S02]  /*5190*/  PRMT R64, R64, 0x7632, R64 ;  /* 0x0000763240407816 */ /* 0x000fe40000000040 */
[----:B------:R-:W-:Y:S02]  /*51a0*/  PRMT R65, R65, 0x7632, R65 ;  /* 0x0000763241417816 */ /* 0x000fe40000000041 */
[----:B------:R-:W-:-:S02]  /*51b0*/  PRMT R66, R66, 0x7632, R66 ;  /* 0x0000763242427816 */ /* 0x000fc40000000042 */
[----:B0-----:R-:W-:Y:S02]  /*51c0*/  PRMT R123, R52, 0x7632, R123 ;  /* 0x00007632347b7816 */ /* 0x001fe4000000007b */
        /* <DEDUP_REMOVED lines=55> */
[----:B------:R-:W-:Y:S01]  /*5540*/  PRMT R119, R119, 0x7632, R119 ;  /* 0x0000763277777816 */ /* 0x000fe20000000077 */
[----:B-1----:R-:W-:Y:S06]  /*5550*/  @P3 BRA `(.L_x_393) ;  /* 0x0000000000603947 */ /* 0x002fec0003800000 */
[----:B------:R-:W0:Y:S01]  /*5560*/  S2R R163, SR_TID.X ;  /* 0x0000000000a37919 */ /* 0x000e220000002100 */
[----:B------:R-:W-:Y:S01]  /*5570*/  BAR.SYNC.DEFER_BLOCKING 0x0 ;  /* 0x0000000000007b1d */ /* 0x000fe20000010000 */
[----:B0-----:R-:W-:-:S13]  /*5580*/  ISETP.NE.AND P3, PT, R163, RZ, PT ;  /* 0x000000ffa300720c */ /* 0x001fda0003f65270 */
[----:B------:R-:W-:Y:S05]  /*5590*/  @P3 BRA `(.L_x_394) ;  /* 0x0000000000443947 */ /* 0x000fea0003800000 */
[----:B------:R-:W-:Y:S01]  /*55a0*/  ISETP.NE.AND P3, PT, RZ, UR22, PT ;  /* 0x00000016ff007c0c */ /* 0x000fe2000bf65270 */
[----:B------:R-:W-:Y:S01]  /*55b0*/  IMAD.U32 R53, RZ, RZ, UR7 ;  /* 0x00000007ff357e24 */ /* 0x000fe2000f8e00ff */
[----:B------:R-:W-:Y:S02]  /*55c0*/  MOV R56, 0x7ffffffd ;  /* 0x7ffffffd00387802 */ /* 0x000fe40000000f00 */
[----:B------:R-:W-:Y:S02]  /*55d0*/  MOV R52, UR6 ;  /* 0x0000000600347c02 */ /* 0x000fe40008000f00 */
[----:B------:R-:W-:Y:S01]  /*55e0*/  SEL R56, R56, 0x1, !P3 ;  /* 0x0000000138387807 */ /* 0x000fe20005800000 */
[----:B------:R-:W-:Y:S06]  /*55f0*/  MEMBAR.ALL.GPU ;  /* 0x0000000000007992 */ /* 0x000fec000000a000 */
[----:B------:R-:W-:-:S00]  /*5600*/  ERRBAR ;  /* 0x00000000000079ab */ /* 0x000fc00000000000 */
[----:B------:R-:W-:Y:S06]  /*5610*/  CGAERRBAR ;  /* 0x00000000000075ab */ /* 0x000fec0000000000 */
[----:B------:R0:W5:Y:S02]  /*5620*/  ATOM.E.ADD.STRONG.GPU PT, R56, desc[UR18][R52.64], R56 ;  /* 0x000000383438798a */ /* 0x00016400081ee1d2 */
.L_x_395:
[----:B0-----:R-:W-:Y:S02]  /*5630*/  MOV R52, UR6 ;  /* 0x0000000600347c02 */ /* 0x001fe40008000f00 */
[----:B------:R-:W-:-:S05]  /*5640*/  MOV R53, UR7 ;  /* 0x0000000700357c02 */ /* 0x000fca0008000f00 */
[----:B------:R-:W2:Y:S04]  /*5650*/  LD.E.STRONG.GPU R52, desc[UR18][R52.64] ;  /* 0x0000001234347980 */ /* 0x000ea8000c10f900 */
[----:B--2---:R-:W-:Y:S01]  /*5660*/  CCTL.IVALL ;  /* 0x00000000ff00798f */ /* 0x004fe20002000000 */
[----:B------:R-:W-:Y:S05]  /*5670*/  YIELD ;  /* 0x0000000000007946 */ /* 0x000fea0003800000 */
[----:B-----5:R-:W-:-:S04]  /*5680*/  LOP3.LUT R52, R52, R56, RZ, 0x3c, !PT ;  /* 0x0000003834347212 */ /* 0x020fc800078e3cff */
[----:B------:R-:W-:-:S13]  /*5690*/  ISETP.GT.AND P3, PT, R52, -0x1, PT ;  /* 0xffffffff3400780c */ /* 0x000fda0003f64270 */
[----:B------:R-:W-:Y:S05]  /*56a0*/  @P3 BRA `(.L_x_395) ;  /* 0xfffffffc00e03947 */ /* 0x000fea000383ffff */
.L_x_394:
[----:B------:R-:W-:Y:S05]  /*56b0*/  WARPSYNC.ALL ;  /* 0x0000000000007948 */ /* 0x000fea0003800000 */
[----:B------:R-:W-:Y:S06]  /*56c0*/  BAR.SYNC.DEFER_BLOCKING 0x0 ;  /* 0x0000000000007b1d */ /* 0x000fec0000010000 */
[----:B------:R-:W-:Y:S05]  /*56d0*/  BRA `(.L_x_396) ;  /* 0x0000000000547947 */ /* 0x000fea0003800000 */
.L_x_393:
[----:B------:R-:W0:Y:S01]  /*56e0*/  S2R R52, SR_TID.X ;  /* 0x0000000000347919 */ /* 0x000e220000002100 */
[----:B------:R-:W-:Y:S01]  /*56f0*/  BAR.SYNC.DEFER_BLOCKING 0x0 ;  /* 0x0000000000007b1d */ /* 0x000fe20000010000 */
[----:B0-----:R-:W-:-:S13]  /*5700*/  ISETP.NE.AND P3, PT, R52, RZ, PT ;  /* 0x000000ff3400720c */ /* 0x001fda0003f65270 */
[----:B------:R-:W-:Y:S05]  /*5710*/  @P3 BRA `(.L_x_397) ;  /* 0x00000000003c3947 */ /* 0x000fea0003800000 */
[----:B------:R-:W-:Y:S01]  /*5720*/  MOV R56, UR20 ;  /* 0x0000001400387c02 */ /* 0x000fe20008000f00 */
[----:B------:R-:W-:Y:S01]  /*5730*/  IMAD.U32 R53, RZ, RZ, UR9 ;  /* 0x00000009ff357e24 */ /* 0x000fe2000f8e00ff */
[----:B------:R-:W-:Y:S01]  /*5740*/  MOV R52, UR8 ;  /* 0x0000000800347c02 */ /* 0x000fe20008000f00 */
[----:B------:R-:W-:Y:S06]  /*5750*/  MEMBAR.ALL.GPU ;  /* 0x0000000000007992 */ /* 0x000fec000000a000 */
[----:B------:R-:W-:-:S00]  /*5760*/  ERRBAR ;  /* 0x00000000000079ab */ /* 0x000fc00000000000 */
[----:B------:R-:W-:Y:S06]  /*5770*/  CGAERRBAR ;  /* 0x00000000000075ab */ /* 0x000fec0000000000 */
[----:B------:R0:W5:Y:S02]  /*5780*/  ATOM.E.ADD.STRONG.GPU PT, R56, desc[UR18][R52.64], R56 ;  /* 0x000000383438798a */ /* 0x00016400081ee1d2 */
.L_x_398:
        /* <DEDUP_REMOVED lines=8> */
.L_x_397:
[----:B------:R-:W-:Y:S05]  /*5810*/  WARPSYNC.ALL ;  /* 0x0000000000007948 */ /* 0x000fea0003800000 */
[----:B------:R-:W-:Y:S06]  /*5820*/  BAR.SYNC.DEFER_BLOCKING 0x0 ;  /* 0x0000000000007b1d */ /* 0x000fec0000010000 */
.L_x_396:
[----:B------:R-:W0:Y:S01]  /*5830*/  S2R R52, SR_TID.X ;  /* 0x0000000000347919 */ /* 0x000e220000002100 */
[----:B------:R-:W-:Y:S01]  /*5840*/  VOTEU.ALL UP0, P1 ;  /* 0x00000000003f7886 */ /* 0x000fe20000800000 */
[----:B------:R-:W1:Y:S01]  /*5850*/  @!P1 LDC.64 R56, c[0x0][0x260] ;  /* 0x00009800ff389b82 */ /* 0x000e620000000a00 */
[----:B------:R-:W2:Y:S01]  /*5860*/  S2R R163, SR_TID.X ;  /* 0x0000000000a37919 */ /* 0x000ea20000002100 */
[----:B------:R-:W3:Y:S02]  /*5870*/  LDL.LU R131, [R1+0x44] ;  /* 0x0000440001837983 */ /* 0x000ee40000300800 */
[----:B------:R-:W-:-:S04]  /*5880*/  @!UP0 ULDC UR5, c[0x0][0x10] ;  /* 0x0000040000058ab9 */ /* 0x000fc80000000800 */
[----:B------:R-:W4:Y:S01]  /*5890*/  S2UR UR17, SR_CgaCtaId ;  /* 0x00000000001179c3 */ /* 0x000f220000008800 */
[----:B------:R-:W-:Y:S02]  /*58a0*/  @!UP0 UIMAD UR5, UR5, UR4, UR13 ;  /* 0x00000004050582a4 */ /* 0x000fe4000f8e020d */
[----:B------:R-:W-:Y:S01]  /*58b0*/  USHF.L.U32 UR10, UR10, 0x2, URZ ;  /* 0x000000020a0a7899 */ /* 0x000fe2000800063f */
[----:B------:R-:W-:Y:S02]  /*58c0*/  SHF.L.U32 R84, R84, 0x10, RZ ;  /* 0x0000001054547819 */ /* 0x000fe400000006ff */
[----:B------:R-:W-:Y:S02]  /*58d0*/  SHF.L.U32 R123, R123, 0x10, RZ ;  /* 0x000000107b7b7819 */ /* 0x000fe400000006ff */
[----:B------:R-:W-:Y:S02]  /*58e0*/  SHF.L.U32 R86, R86, 0x10, RZ ;  /* 0x0000001056567819 */ /* 0x000fe400000006ff */
[----:B------:R-:W-:Y:S01]  /*58f0*/  SHF.L.U32 R88, R88, 0x10, RZ ;  /* 0x0000001058587819 */ /* 0x000fe200000006ff */
[----:B------:R-:W-:Y:S01]  /*5900*/  IMAD.U32 R90, R90, 0x10000, RZ ;  /* 0x000100005a5a7824 */ /* 0x000fe200078e00ff */
[----:B------:R-:W-:-:S02]  /*5910*/  SHF.L.U32 R92, R92, 0x10, RZ ;  /* 0x000000105c5c7819 */ /* 0x000fc400000006ff */
[----:B------:R-:W-:Y:S01]  /*5920*/  SHF.L.U32 R94, R94, 0x10, RZ ;  /* 0x000000105e5e7819 */ /* 0x000fe200000006ff */
[----:B------:R-:W-:Y:S01]  /*5930*/  IMAD.U32 R96, R96, 0x10000, RZ ;  /* 0x0001000060607824 */ /* 0x000fe200078e00ff */
[----:B------:R-:W-:Y:S02]  /*5940*/  SHF.L.U32 R98, R98, 0x10, RZ ;  /* 0x0000001062627819 */ /* 0x000fe400000006ff */
[----:B------:R-:W-:Y:S02]  /*5950*/  SHF.L.U32 R100, R100, 0x10, RZ ;  /* 0x0000001064647819 */ /* 0x000fe400000006ff */
[----:B------:R-:W-:Y:S02]  /*5960*/  SHF.L.U32 R102, R102, 0x10, RZ ;  /* 0x0000001066667819 */ /* 0x000fe400000006ff */
[----:B------:R-:W-:Y:S02]  /*5970*/  SHF.L.U32 R104, R104, 0x10, RZ ;  /* 0x0000001068687819 */ /* 0x000fe400000006ff */
[----:B------:R-:W-:-:S02]  /*5980*/  SHF.L.U32 R106, R106, 0x10, RZ ;  /* 0x000000106a6a7819 */ /* 0x000fc400000006ff */
[----:B------:R-:W-:Y:S01]  /*5990*/  SHF.L.U32 R108, R108, 0x10, RZ ;  /* 0x000000106c6c7819 */ /* 0x000fe200000006ff */
[----:B------:R-:W-:Y:S01]  /*59a0*/  IMAD.U32 R110, R110, 0x10000, RZ ;  /* 0x000100006e6e7824 */ /* 0x000fe200078e00ff */
[----:B0-----:R-:W-:Y:S02]  /*59b0*/  LOP3.LUT R53, R52, 0x7ffffffc, RZ, 0xc0, !PT ;  /* 0x7ffffffc34357812 */ /* 0x001fe400078ec0ff */
[----:B------:R-:W-:Y:S02]  /*59c0*/  SHF.L.U32 R112, R112, 0x10, RZ ;  /* 0x0000001070707819 */ /* 0x000fe400000006ff */
[----:B------:R-:W-:Y:S02]  /*59d0*/  SHF.L.U32 R120, R120, 0x10, RZ ;  /* 0x0000001078787819 */ /* 0x000fe400000006ff */
[----:B------:R-:W-:Y:S01]  /*59e0*/  SHF.L.U32 R114, R114, 0x10, RZ ;  /* 0x0000001072727819 */ /* 0x000fe200000006ff */
[----:B------:R-:W-:Y:S01]  /*59f0*/  IMAD.U32 R116, R116, 0x10000, RZ ;  /* 0x0001000074747824 */ /* 0x000fe200078e00ff */
[----:B------:R-:W-:-:S02]  /*5a00*/  MOV R52, UR5 ;  /* 0x0000000500347c02 */ /* 0x000fc40008000f00 */
[----:B------:R-:W-:Y:S02]  /*5a10*/  SHF.L.U32 R59, R59, 0x10, RZ ;  /* 0x000000103b3b7819 */ /* 0x000fe400000006ff */
[----:B------:R-:W-:Y:S02]  /*5a20*/  SHF.L.U32 R122, R122, 0x10, RZ ;  /* 0x000000107a7a7819 */ /* 0x000fe400000006ff */
[----:B------:R-:W-:Y:S02]  /*5a30*/  SHF.L.U32 R64, R64, 0x10, RZ ;  /* 0x0000001040407819 */ /* 0x000fe400000006ff */
[----:B------:R-:W-:Y:S02]  /*5a40*/  SHF.L.U32 R118, R118, 0x10, RZ ;  /* 0x0000001076767819 */ /* 0x000fe400000006ff */
[----:B------:R-:W-:Y:S02]  /*5a50*/  SHF.L.U32 R66, R66, 0x10, RZ ;  /* 0x0000001042427819 */ /* 0x000fe400000006ff */
[----:B------:R-:W-:-:S02]  /*5a60*/  SHF.L.U32 R93, R93, 0x10, RZ ;  /* 0x000000105d5d7819 */ /* 0x000fc400000006ff */
[----:B------:R-:W-:Y:S01]  /*5a70*/  SHF.L.U32 R60, R60, 0x10, RZ ;  /* 0x000000103c3c7819 */ /* 0x000fe200000006ff */
[----:B------:R-:W-:Y:S01]  /*5a80*/  IMAD.U32 R121, R121, 0x10000, RZ ;  /* 0x0001000079797824 */ /* 0x000fe200078e00ff */
[----:B------:R-:W-:Y:S02]  /*5a90*/  @!P1 LEA R52, R52, R53, 0x4 ;  /* 0x0000003534349211 */ /* 0x000fe400078e20ff */
[----:B------:R-:W-:Y:S02]  /*5aa0*/  SHF.L.U32 R62, R62, 0x10, RZ ;  /* 0x000000103e3e7819 */ /* 0x000fe400000006ff */
[----:B------:R-:W-:Y:S02]  /*5ab0*/  SHF.L.U32 R58, R58, 0x10, RZ ;  /* 0x000000103a3a7819 */ /* 0x000fe400000006ff */
[----:B------:R-:W-:Y:S02]  /*5ac0*/  SHF.L.U32 R89, R89, 0x10, RZ ;  /* 0x0000001059597819 */ /* 0x000fe400000006ff */
[----:B------:R-:W-:Y:S01]  /*5ad0*/  SHF.L.U32 R91, R91, 0x10, RZ ;  /* 0x000000105b5b7819 */ /* 0x000fe200000006ff */
[----:B------:R-:W-:Y:S01]  /*5ae0*/  IMAD.U32 R65, R65, 0x10000, RZ ;  /* 0x0001000041417824 */ /* 0x000fe200078e00ff */
[----:B--2---:R-:W-:-:S02]  /*5af0*/  @!P1 LOP3.LUT R53, R163, 0x3, RZ, 0xc0, !PT ;  /* 0x00000003a3359812 */ /* 0x004fc400078ec0ff */
[----:B------:R-:W-:Y:S02]  /*5b00*/  SHF.L.U32 R95, R95, 0x10, RZ ;  /* 0x000000105f5f7819 */ /* 0x000fe400000006ff */
[----:B------:R-:W-:Y:S01]  /*5b10*/  SHF.L.U32 R67, R67, 0x10, RZ ;  /* 0x0000001043437819 */ /* 0x000fe200000006ff */
[----:B------:R-:W-:Y:S01]  /*5b20*/  @!P1 IMAD.IADD R52, R52, 0x1, R53 ;  /* 0x0000000134349824 */ /* 0x000fe200078e0235 */
[----:B------:R-:W-:Y:S01]  /*5b30*/  SHF.L.U32 R77, R77, 0x10, RZ ;  /* 0x000000104d4d7819 */ /* 0x000fe200000006ff */
[----:B------:R-:W-:Y:S01]  /*5b40*/  IMAD.U32 R76, R76, 0x10000, RZ ;  /* 0x000100004c4c7824 */ /* 0x000fe200078e00ff */
[----:B------:R-:W-:Y:S02]  /*5b50*/  SHF.L.U32 R68, R68, 0x10, RZ ;  /* 0x0000001044447819 */ /* 0x000fe400000006ff */
[----:B------:R-:W-:Y:S01]  /*5b60*/  SHF.L.U32 R72, R72, 0x10, RZ ;  /* 0x0000001048487819 */ /* 0x000fe200000006ff */
[----:B------:R-:W-:Y:S01]  /*5b70*/  IMAD.U32 R85, R85, 0x10000, RZ ;  /* 0x0001000055557824 */ /* 0x000fe200078e00ff */
[----:B------:R-:W-:-:S02]  /*5b80*/  @!P1 SHF.L.U32 R52, R52, 0x1, RZ ;  /* 0x0000000134349819 */ /* 0x000fc400000006ff */
[----:B------:R-:W-:Y:S02]  /*5b90*/  SHF.L.U32 R79, R79, 0x10, RZ ;  /* 0x000000104f4f7819 */ /* 0x000fe400000006ff */
[----:B------:R-:W-:Y:S01]  /*5ba0*/  SHF.L.U32 R81, R81, 0x10, RZ ;  /* 0x0000001051517819 */ /* 0x000fe200000006ff */
[----:B-1----:R-:W-:Y:S01]  /*5bb0*/  @!P1 IMAD.WIDE.U32 R52, R52, 0x4, R56 ;  /* 0x0000000434349825 */ /* 0x002fe200078e0038 */
[----:B------:R-:W-:Y:S01]  /*5bc0*/  SHF.L.U32 R74, R74, 0x10, RZ ;  /* 0x000000104a4a7819 */ /* 0x000fe200000006ff */
[----:B------:R-:W-:-:S04]  /*5bd0*/  ULDC.64 UR24, c[0x0][0x210] ;  /* 0x0000840000187ab9 */ /* 0x000fc80000000a00 */
[----:B------:R-:W2:Y:S01]  /*5be0*/  @!P1 LDG.E.64 R52, desc[UR18][R52.64] ;  /* 0x0000001234349981 */ /* 0x000ea2000c1e1b00 */
[----:B------:R-:W-:Y:S01]  /*5bf0*/  HFMA2.MMA R56, -RZ, RZ, 0, 0 ;  /* 0x00000000ff387435 */ /* 0x000fe200000001ff */
[----:B------:R-:W-:Y:S02]  /*5c00*/  UMOV UR5, 0x400 ;  /* 0x0000040000057882 */ /* 0x000fe40000000000 */
[----:B------:R-:W-:Y:S01]  /*5c10*/  UIADD3 UR5, UR5, 0x3480, URZ ;  /* 0x0000348005057890 */ /* 0x000fe2000fffe03f */
[----:B------:R-:W-:-:S03]  /*5c20*/  SHF.L.U32 R163, R163, 0x1, RZ ;  /* 0x00000001a3a37819 */ /* 0x000fc600000006ff */
[----:B----4-:R-:W-:Y:S02]  /*5c30*/  ULEA UR5, UR17, UR5, 0x18 ;  /* 0x0000000511057291 */ /* 0x010fe4000f8ec03f */
[----:B------:R-:W-:Y:S01]  /*5c40*/  ULOP3.LUT UR10, UR10, 0x1c, URZ, 0xc0, !UPT ;  /* 0x0000001c0a0a7892 */ /* 0x000fe2000f8ec03f */
[C---:B------:R-:W-:Y:S01]  /*5c50*/  FADD.FTZ R84, -R54.reuse, R84 ;  /* 0x0000005436547221 */ /* 0x040fe20000010100 */
        /* <DEDUP_REMOVED lines=9> */
[----:B------:R-:W-:-:S02]  /*5cf0*/  FADD.FTZ R64, -R54, R64 ;  /* 0x0000004036407221 */ /* 0x000fc40000010100 */
[C---:B-----5:R-:W-:Y:S01]  /*5d00*/  FMUL.FTZ R120, R3.reuse, R120 ;  /* 0x0000007803787220 */ /* 0x060fe20000410000 */
[C---:B------:R-:W-:Y:S01]  /*5d10*/  FADD.FTZ R93, -R54.reuse, R93 ;  /* 0x0000005d365d7221 */ /* 0x040fe20000010100 */
[C---:B------:R-:W-:Y:S01]  /*5d20*/  FMUL.FTZ R64, R3.reuse, R64 ;  /* 0x0000004003407220 */ /* 0x040fe20000410000 */
[C---:B------:R-:W-:Y:S01]  /*5d30*/  FADD.FTZ R60, -R54.reuse, R60 ;  /* 0x0000003c363c7221 */ /* 0x040fe20000010100 */
[C---:B------:R-:W-:Y:S01]  /*5d40*/  FADD.FTZ R121, -R54.reuse, R121 ;  /* 0x0000007936797221 */ /* 0x040fe20000010100 */
[C---:B------:R-:W-:Y:S02]  /*5d50*/  FADD.FTZ R89, -R54.reuse, R89 ;  /* 0x0000005936597221 */ /* 0x040fe40000010100 */
[C---:B------:R-:W-:Y:S01]  /*5d60*/  FMUL.FTZ R60, R3.reuse, R60 ;  /* 0x0000003c033c7220 */ /* 0x040fe20000410000 */
[----:B------:R-:W-:Y:S01]  /*5d70*/  FMUL.FTZ R121, R3, R121 ;  /* 0x0000007903797220 */ /* 0x000fe20000410000 */
[----:B------:R-:W-:-:S04]  /*5d80*/  FADD.FTZ R65, -R54, R65 ;  /* 0x0000004136417221 */ /* 0x000fc80000010100 */
[----:B------:R-:W-:Y:S01]  /*5d90*/  FMUL.FTZ R65, R3, R65 ;  /* 0x0000004103417220 */ /* 0x000fe20000410000 */
[----:B--2---:R-:W-:Y:S01]  /*5da0*/  @!P1 FADD.FTZ R56, RZ, R52 ;  /* 0x00000034ff389221 */ /* 0x004fe20000010000 */
[----:B------:R-:W-:Y:S01]  /*5db0*/  MOV R52, RZ ;  /* 0x000000ff00347202 */ /* 0x000fe20000000f00 */
[----:B------:R-:W-:-:S03]  /*5dc0*/  @!P1 FADD.FTZ R52, RZ, R53 ;  /* 0x00000035ff349221 */ /* 0x000fc60000010000 */
[----:B------:R-:W0:Y:S02]  /*5dd0*/  SHFL.BFLY PT, R53, R56, 0x2, 0x1f ;  /* 0x0c401f0038357f89 */ /* 0x000e2400000e0000 */
[----:B0-----:R-:W-:Y:S02]  /*5de0*/  FADD.FTZ R53, R53, R56 ;  /* 0x0000003835357221 */ /* 0x001fe40000010000 */
[----:B------:R-:W0:Y:S02]  /*5df0*/  SHFL.BFLY PT, R56, R52, 0x2, 0x1f ;  /* 0x0c401f0034387f89 */ /* 0x000e2400000e0000 */
[----:B0-----:R-:W-:Y:S02]  /*5e00*/  FADD.FTZ R56, R56, R52 ;  /* 0x0000003438387221 */ /* 0x001fe40000010000 */
[----:B------:R-:W0:Y:S02]  /*5e10*/  SHFL.BFLY PT, R52, R53, 0x1, 0x1f ;  /* 0x0c201f0035347f89 */ /* 0x000e2400000e0000 */
[----:B0-----:R-:W-:-:S02]  /*5e20*/  FADD.FTZ R52, R53, R52 ;  /* 0x0000003435347221 */ /* 0x001fc40000010000 */
[----:B------:R-:W0:Y:S02]  /*5e30*/  SHFL.BFLY PT, R53, R56, 0x1, 0x1f ;  /* 0x0c201f0038357f89 */ /* 0x000e2400000e0000 */
[----:B------:R-:W-:Y:S01]  /*5e40*/  @!P2 FMUL.FTZ R52, R52, 4.8828125727595761418e-05 ;  /* 0x384ccccd3434a820 */ /* 0x000fe20000410000 */
[----:B0-----:R-:W-:Y:S01]  /*5e50*/  FADD.FTZ R53, R56, R53 ;  /* 0x0000003538357221 */ /* 0x001fe20000010000 */
[----:B------:R-:W-:-:S03]  /*5e60*/  @!P2 LOP3.LUT R56, R163, 0xfffffff8, RZ, 0xc0, !PT ;  /* 0xfffffff8a338a812 */ /* 0x000fc600078ec0ff */
[----:B------:R-:W-:-:S05]  /*5e70*/  @!P2 FMUL.FTZ R53, R53, 4.8828125727595761418e-05 ;  /* 0x384ccccd3535a820 */ /* 0x000fca0000410000 */
[----:B------:R3:W-:Y:S02]  /*5e80*/  @!P2 STS.64 [R56+UR5], R52 ;  /* 0x000000343800a988 */ /* 0x0007e40008000a05 */
[----:B---3--:R-:W-:Y:S02]  /*5e90*/  VIADD R52, R131, -UR10 ;  /* 0x8000000a83347c36 */ /* 0x008fe40008000000 */
[----:B------:R-:W2:Y:S03]  /*5ea0*/  LDL.LU R131, [R1+0x3c] ;  /* 0x00003c0001837983 */ /* 0x000ea60000300800 */
[----:B------:R-:W-:Y:S01]  /*5eb0*/  LEA R52, R52, UR5, 0x3 ;  /* 0x0000000534347c11 */ /* 0x000fe2000f8e18ff */
[----:B------:R-:W-:Y:S06]  /*5ec0*/  BAR.SYNC.DEFER_BLOCKING 0x0 ;  /* 0x0000000000007b1d */ /* 0x000fec0000010000 */
[----:B------:R-:W3:Y:S04]  /*5ed0*/  LDL.LU R53, [R1+0x40] ;  /* 0x0000400001357983 */ /* 0x000ee80000300800 */
[----:B------:R-:W0:Y:S02]  /*5ee0*/  LDS.64 R56, [R52] ;  /* 0x0000000034387984 */ /* 0x000e240000000a00 */
[--C-:B0-----:R-:W-:Y:S01]  /*5ef0*/  FFMA.FTZ R23, R4, R23, -R56.reuse ;  /* 0x0000001704177223 */ /* 0x101fe20000010838 */
[----:B------:R-:W-:-:S03]  /*5f00*/  FFMA.FTZ R86, R123, R86, -R56 ;  /* 0x000000567b567223 */ /* 0x000fc60000010838 */
[----:B------:R-:W-:Y:S01]  /*5f10*/  FFMA.FTZ R148, R148, -R57, R23 ;  /* 0x8000003994947223 */ /* 0x000fe20000010017 */
[----:B------:R-:W-:Y:S01]  /*5f20*/  FMUL.FTZ R23, R3, R84 ;  /* 0x0000005403177220 */ /* 0x000fe20000410000 */
[----:B------:R-:W-:-:S03]  /*5f30*/  FFMA.FTZ R90, R123, R90, -R56 ;  /* 0x0000005a7b5a7223 */ /* 0x000fc60000010838 */
[----:B------:R-:W-:Y:S01]  /*5f40*/  FFMA.FTZ R86, -R57, R23, R86 ;  /* 0x0000001739567223 */ /* 0x000fe20000010156 */
        /* <DEDUP_REMOVED lines=19> */
[--C-:B------:R-:W-:Y:S01]  /*6080*/  FFMA.FTZ R5, R5, R4, -R56.reuse ;  /* 0x0000000405057223 */ /* 0x100fe20000010838 */
[--C-:B------:R-:W-:Y:S01]  /*6090*/  FFMA.FTZ R59, R59, R122, -R56.reuse ;  /* 0x0000007a3b3b7223 */ /* 0x100fe20000010838 */
[----:B------:R-:W-:Y:S01]  /*60a0*/  FFMA.FTZ R118, R123, R118, -R56 ;  /* 0x000000767b767223 */ /* 0x000fe20000010838 */
[----:B------:R-:W-:Y:S01]  /*60b0*/  FFMA.FTZ R114, -R57, R23, R114 ;  /* 0x0000001739727223 */ /* 0x000fe20000010172 */
[----:B------:R-:W-:Y:S01]  /*60c0*/  FMUL.FTZ R23, R3, R116 ;  /* 0x0000007403177220 */ /* 0x000fe20000410000 */
[----:B------:R-:W-:Y:S01]  /*60d0*/  FFMA.FTZ R66, R123, R66, -R56 ;  /* 0x000000427b427223 */ /* 0x000fe20000010838 */
[----:B------:R-:W-:Y:S01]  /*60e0*/  FFMA.FTZ R5, R160, -R57, R5 ;  /* 0x80000039a0057223 */ /* 0x000fe20000010005 */
[C---:B------:R-:W-:Y:S01]  /*60f0*/  FFMA.FTZ R59, -R57.reuse, R120, R59 ;  /* 0x00000078393b7223 */ /* 0x040fe2000001013b */
[C---:B------:R-:W-:Y:S01]  /*6100*/  FFMA.FTZ R118, -R57.reuse, R23, R118 ;  /* 0x0000001739767223 */ /* 0x040fe20000010176 */
[----:B------:R-:W-:Y:S01]  /*6110*/  FFMA.FTZ R64, -R57, R64, R66 ;  /* 0x0000004039407223 */ /* 0x000fe20000010142 */
[C---:B------:R-:W-:Y:S01]  /*6120*/  FMUL.FTZ R23, R3.reuse, R5 ;  /* 0x0000000503177220 */ /* 0x040fe20000410000 */
[C---:B------:R-:W-:Y:S01]  /*6130*/  FMUL.FTZ R92, R3.reuse, R59 ;  /* 0x0000003b035c7220 */ /* 0x040fe20000410000 */
[----:B------:R-:W-:Y:S01]  /*6140*/  FMUL.FTZ R66, R3, R93 ;  /* 0x0000005d03427220 */ /* 0x000fe20000410000 */
[--C-:B------:R-:W-:Y:S01]  /*6150*/  FFMA.FTZ R62, R123, R62, -R56.reuse ;  /* 0x0000003e7b3e7223 */ /* 0x100fe20000010838 */
[----:B------:R-:W4:Y:S01]  /*6160*/  LDL.LU R93, [R1+0x34] ;  /* 0x00003400015d7983 */ /* 0x000f220000300800 */
[--C-:B------:R-:W-:Y:S01]  /*6170*/  FFMA.FTZ R0, R0, R2, -R56.reuse ;  /* 0x0000000200007223 */ /* 0x100fe20000010838 */
[--C-:B------:R-:W-:Y:S01]  /*6180*/  FFMA.FTZ R58, R58, R123, -R56.reuse ;  /* 0x0000007b3a3a7223 */ /* 0x100fe20000010838 */
[----:B------:R-:W-:Y:S01]  /*6190*/  F2FP.BF16.F32.PACK_AB R23, R92, R23 ;  /* 0x000000175c17723e */ /* 0x000fe200000010ff */
[--C-:B------:R-:W-:Y:S01]  /*61a0*/  FFMA.FTZ R27, R4, R27, -R56.reuse ;  /* 0x0000001b041b7223 */ /* 0x100fe20000010838 */
[----:B------:R-:W-:Y:S01]  /*61b0*/  FFMA.FTZ R91, R122, R91, -R56 ;  /* 0x0000005b7a5b7223 */ /* 0x000fe20000010838 */
[----:B------:R-:W-:Y:S01]  /*61c0*/  FFMA.FTZ R60, -R57, R60, R62 ;  /* 0x0000003c393c7223 */ /* 0x000fe2000001013e */
[----:B------:R-:W4:Y:S01]  /*61d0*/  LDL.LU R92, [R1+0x38] ;  /* 0x00003800015c7983 */ /* 0x000f220000300800 */
[----:B------:R-:W-:Y:S01]  /*61e0*/  FFMA.FTZ R0, R161, -R57, R0 ;  /* 0x80000039a1007223 */ /* 0x000fe20000010000 */
[----:B------:R-:W-:Y:S01]  /*61f0*/  FFMA.FTZ R58, -R57, R121, R58 ;  /* 0x00000079393a7223 */ /* 0x000fe2000001013a */
[C---:B------:R-:W-:Y:S01]  /*6200*/  FMUL.FTZ R62, R3.reuse, R89 ;  /* 0x00000059033e7220 */ /* 0x040fe20000410000 */
[----:B------:R-:W-:Y:S01]  /*6210*/  FFMA.FTZ R146, R146, -R57, R27 ;  /* 0x8000003992927223 */ /* 0x000fe2000001001b */
[C-C-:B------:R-:W-:Y:S01]  /*6220*/  FFMA.FTZ R95, R122.reuse, R95, -R56.reuse ;  /* 0x0000005f7a5f7223 */ /* 0x140fe20000010838 */
[----:B------:R-:W-:Y:S01]  /*6230*/  FMUL.FTZ R27, R3, R0 ;  /* 0x00000000031b7220 */ /* 0x000fe20000410000 */
[----:B------:R-:W-:Y:S01]  /*6240*/  FFMA.FTZ R62, -R57, R62, R91 ;  /* 0x0000003e393e7223 */ /* 0x000fe2000001015b */
[----:B------:R-:W-:Y:S01]  /*6250*/  FMUL.FTZ R88, R3, R58 ;  /* 0x0000003a03587220 */ /* 0x000fe20000410000 */
[----:B------:R-:W4:Y:S01]  /*6260*/  LDL.LU R91, [R1+0x2c] ;  /* 0x00002c00015b7983 */ /* 0x000f220000300800 */
[----:B------:R-:W-:Y:S01]  /*6270*/  FFMA.FTZ R67, R122, R67, -R56 ;  /* 0x000000437a437223 */ /* 0x000fe20000010838 */
[----:B------:R-:W-:-:S02]  /*6280*/  FFMA.FTZ R66, -R57, R66, R95 ;  /* 0x0000004239427223 */ /* 0x000fc4000001015f */
[----:B------:R-:W-:Y:S01]  /*6290*/  F2FP.BF16.F32.PACK_AB R27, R88, R27 ;  /* 0x0000001b581b723e */ /* 0x000fe200000010ff */
[----:B------:R-:W4:Y:S01]  /*62a0*/  LDL.LU R89, [R1+0x30] ;  /* 0x0000300001597983 */ /* 0x000f220000300800 */
[----:B------:R-:W-:-:S03]  /*62b0*/  FFMA.FTZ R65, -R57, R65, R67 ;  /* 0x0000004139417223 */ /* 0x000fc60000010143 */
[----:B------:R-:W4:Y:S01]  /*62c0*/  LDL.LU R88, [R1+0x24] ;  /* 0x0000240001587983 */ /* 0x000f220000300800 */
[----:B------:R-:W-:-:S03]  /*62d0*/  FMUL.FTZ R67, R3, R66 ;  /* 0x0000004203437220 */ /* 0x000fc60000410000 */
[----:B------:R-:W4:Y:S01]  /*62e0*/  LDL.LU R66, [R1+0x28] ;  /* 0x0000280001427983 */ /* 0x000f220000300800 */
[----:B------:R-:W-:Y:S01]  /*62f0*/  SHF.L.U32 R78, R78, 0x10, RZ ;  /* 0x000000104e4e7819 */ /* 0x000fe200000006ff */
[----:B------:R-:W-:Y:S01]  /*6300*/  FADD.FTZ R77, -R54, R77 ;  /* 0x0000004d364d7221 */ /* 0x000fe20000010100 */
[----:B------:R-:W-:Y:S01]  /*6310*/  SHF.L.U32 R61, R61, 0x10, RZ ;  /* 0x000000103d3d7819 */ /* 0x000fe200000006ff */
[----:B------:R-:W-:Y:S01]  /*6320*/  IMAD.U32 R70, R70, 0x10000, RZ ;  /* 0x0001000046467824 */ /* 0x000fe200078e00ff */
[----:B------:R-:W-:Y:S01]  /*6330*/  SHF.L.U32 R69, R69, 0x10, RZ ;  /* 0x0000001045457819 */ /* 0x000fe200000006ff */
[----:B------:R-:W-:Y:S01]  /*6340*/  FADD.FTZ R68, -R54, R68 ;  /* 0x0000004436447221 */ /* 0x000fe20000010100 */
[----:B------:R-:W-:Y:S01]  /*6350*/  SHF.L.U32 R80, R80, 0x10, RZ ;  /* 0x0000001050507819 */ /* 0x000fe200000006ff */
[C---:B------:R-:W-:Y:S01]  /*6360*/  FADD.FTZ R72, -R54.reuse, R72 ;  /* 0x0000004836487221 */ /* 0x040fe20000010100 */
[----:B------:R-:W-:Y:S01]  /*6370*/  SHF.L.U32 R73, R73, 0x10, RZ ;  /* 0x0000001049497819 */ /* 0x000fe200000006ff */
[----:B------:R-:W-:Y:S01]  /*6380*/  FADD.FTZ R76, -R54, R76 ;  /* 0x0000004c364c7221 */ /* 0x000fe20000010100 */
[----:B------:R-:W-:Y:S01]  /*6390*/  SHF.L.U32 R97, R97, 0x10, RZ ;  /* 0x0000001061617819 */ /* 0x000fe200000006ff */
[----:B------:R-:W-:Y:S01]  /*63a0*/  FFMA.FTZ R6, R2, R6, -R56 ;  /* 0x0000000602067223 */ /* 0x000fe20000010838 */
[----:B------:R-:W-:Y:S01]  /*63b0*/  SHF.L.U32 R101, R101, 0x10, RZ ;  /* 0x0000001065657819 */ /* 0x000fe200000006ff */
[----:B------:R-:W-:Y:S01]  /*63c0*/  IMAD.U32 R105, R105, 0x10000, RZ ;  /* 0x0001000069697824 */ /* 0x000fe200078e00ff */
[----:B------:R-:W-:-:S02]  /*63d0*/  SHF.L.U32 R109, R109, 0x10, RZ ;  /* 0x000000106d6d7819 */ /* 0x000fc400000006ff */
[----:B------:R-:W-:Y:S02]  /*63e0*/  SHF.L.U32 R113, R113, 0x10, RZ ;  /* 0x0000001071717819 */ /* 0x000fe400000006ff */
[----:B------:R-:W-:Y:S01]  /*63f0*/  SHF.L.U32 R117, R117, 0x10, RZ ;  /* 0x0000001075757819 */ /* 0x000fe200000006ff */
[----:B------:R-:W-:Y:S01]  /*6400*/  IMAD.U32 R63, R63, 0x10000, RZ ;  /* 0x000100003f3f7824 */ /* 0x000fe200078e00ff */
[----:B------:R-:W-:Y:S01]  /*6410*/  SHF.L.U32 R82, R82, 0x10, RZ ;  /* 0x0000001052527819 */ /* 0x000fe200000006ff */
[----:B------:R-:W-:Y:S01]  /*6420*/  IMAD.U32 R83, R83, 0x10000, RZ ;  /* 0x0001000053537824 */ /* 0x000fe200078e00ff */
[----:B------:R-:W-:Y:S01]  /*6430*/  SHF.L.U32 R71, R71, 0x10, RZ ;  /* 0x0000001047477819 */ /* 0x000fe200000006ff */
[----:B------:R-:W-:Y:S01]  /*6440*/  IMAD.U32 R103, R103, 0x10000, RZ ;  /* 0x0001000067677824 */ /* 0x000fe200078e00ff */
[----:B------:R-:W-:Y:S02]  /*6450*/  SHF.L.U32 R75, R75, 0x10, RZ ;  /* 0x000000104b4b7819 */ /* 0x000fe400000006ff */
[----:B------:R-:W-:-:S02]  /*6460*/  SHF.L.U32 R87, R87, 0x10, RZ ;  /* 0x0000001057577819 */ /* 0x000fc400000006ff */
[----:B------:R-:W-:Y:S02]  /*6470*/  SHF.L.U32 R99, R99, 0x10, RZ ;  /* 0x0000001063637819 */ /* 0x000fe400000006ff */
[----:B------:R-:W-:Y:S02]  /*6480*/  SHF.L.U32 R107, R107, 0x10, RZ ;  /* 0x000000106b6b7819 */ /* 0x000fe400000006ff */
[----:B------:R-:W-:Y:S02]  /*6490*/  SHF.L.U32 R111, R111, 0x10, RZ ;  /* 0x000000106f6f7819 */ /* 0x000fe400000006ff */
[----:B------:R-:W-:Y:S02]  /*64a0*/  SHF.L.U32 R115, R115, 0x10, RZ ;  /* 0x0000001073737819 */ /* 0x000fe400000006ff */
[----:B------:R-:W-:Y:S01]  /*64b0*/  SHF.L.U32 R119, R119, 0x10, RZ ;  /* 0x0000001077777819 */ /* 0x000fe200000006ff */
[C-C-:B------:R-:W-:Y:S01]  /*64c0*/  FFMA.FTZ R7, R4.reuse, R7, -R56.reuse ;  /* 0x0000000704077223 */ /* 0x140fe20000010838 */
        /* <DEDUP_REMOVED lines=10> */
[--C-:B------:R-:W-:Y:S01]  /*6570*/  FFMA.FTZ R41, R4, R41, -R56.reuse ;  /* 0x0000002904297223 */ /* 0x100fe20000010838 */
[--C-:B------:R-:W-:Y:S01]  /*6580*/  FFMA.FTZ R79, R122, R79, -R56.reuse ;  /* 0x0000004f7a4f7223 */ /* 0x100fe20000010838 */
[C---:B------:R-:W-:Y:S01]  /*6590*/  FADD.FTZ R81, -R54.reuse, R81 ;  /* 0x0000005136517221 */ /* 0x040fe20000010100 */
[----:B------:R-:W-:Y:S01]  /*65a0*/  FADD.FTZ R85, -R54, R85 ;  /* 0x0000005536557221 */ /* 0x000fe20000010100 */
[----:B------:R-:W-:Y:S01]  /*65b0*/  FMUL.FTZ R52, R3, R77 ;  /* 0x0000004d03347220 */ /* 0x000fe20000410000 */
        /* <DEDUP_REMOVED lines=13> */
[C-C-:B------:R-:W-:Y:S01]  /*6690*/  FFMA.FTZ R70, R123.reuse, R70, -R56.reuse ;  /* 0x000000467b467223 */ /* 0x140fe20000010838 */
[C-C-:B------:R-:W-:Y:S01]  /*66a0*/  FFMA.FTZ R74, R123.reuse, R74, -R56.reuse ;  /* 0x0000004a7b4a7223 */ /* 0x140fe20000010838 */
[--C-:B------:R-:W-:Y:S01]  /*66b0*/  FFMA.FTZ R78, R123, R78, -R56.reuse ;  /* 0x0000004e7b4e7223 */ /* 0x100fe20000010838 */
[----:B------:R-:W-:Y:S01]  /*66c0*/  FFMA.FTZ R4, R4, R43, -R56 ;  /* 0x0000002b04047223 */ /* 0x000fe20000010838 */
[C---:B------:R-:W-:Y:S01]  /*66d0*/  FADD.FTZ R61, -R54.reuse, R61 ;  /* 0x0000003d363d7221 */ /* 0x040fe20000010100 */
[C---:B------:R-:W-:Y:S01]  /*66e0*/  FADD.FTZ R69, -R54.reuse, R69 ;  /* 0x0000004536457221 */ /* 0x040fe20000010100 */
[----:B------:R-:W-:Y:S01]  /*66f0*/  FADD.FTZ R80, -R54, R80 ;  /* 0x0000005036507221 */ /* 0x000fe20000010100 */
[C---:B------:R-:W-:Y:S01]  /*6700*/  FMUL.FTZ R68, R3.reuse, R68 ;  /* 0x0000004403447220 */ /* 0x040fe20000410000 */
[C---:B------:R-:W-:Y:S01]  /*6710*/  FMUL.FTZ R72, R3.reuse, R72 ;  /* 0x0000004803487220 */ /* 0x040fe20000410000 */
[----:B------:R-:W-:Y:S01]  /*6720*/  FMUL.FTZ R76, R3, R76 ;  /* 0x0000004c034c7220 */ /* 0x000fe20000410000 */
[----:B------:R-:W-:Y:S01]  /*6730*/  FFMA.FTZ R2, R2, R42, -R56 ;  /* 0x0000002a02027223 */ /* 0x000fe20000010838 */
[C---:B------:R-:W-:Y:S01]  /*6740*/  FADD.FTZ R73, -R54.reuse, R73 ;  /* 0x0000004936497221 */ /* 0x040fe20000010100 */
[C---:B------:R-:W-:Y:S01]  /*6750*/  FADD.FTZ R97, -R54.reuse, R97 ;  /* 0x0000006136617221 */ /* 0x040fe20000010100 */
[C---:B------:R-:W-:Y:S01]  /*6760*/  FADD.FTZ R101, -R54.reuse, R101 ;  /* 0x0000006536657221 */ /* 0x040fe20000010100 */
[C---:B------:R-:W-:Y:S01]  /*6770*/  FADD.FTZ R105, -R54.reuse, R105 ;  /* 0x0000006936697221 */ /* 0x040fe20000010100 */
[C---:B------:R-:W-:Y:S01]  /*6780*/  FADD.FTZ R109, -R54.reuse, R109 ;  /* 0x0000006d366d7221 */ /* 0x040fe20000010100 */
[C---:B------:R-:W-:Y:S01]  /*6790*/  FADD.FTZ R113, -R54.reuse, R113 ;  /* 0x0000007136717221 */ /* 0x040fe20000010100 */
[----:B------:R-:W-:Y:S01]  /*67a0*/  FADD.FTZ R117, -R54, R117 ;  /* 0x0000007536757221 */ /* 0x000fe20000010100 */
[----:B------:R-:W-:Y:S01]  /*67b0*/  FFMA.FTZ R6, R159, -R57, R6 ;  /* 0x800000399f067223 */ /* 0x000fe20000010006 */
[--C-:B------:R-:W-:Y:S01]  /*67c0*/  FFMA.FTZ R82, R123, R82, -R56.reuse ;  /* 0x000000527b527223 */ /* 0x100fe20000010838 */
        /* <DEDUP_REMOVED lines=10> */
[----:B------:R-:W-:Y:S01]  /*6870*/  FFMA.FTZ R119, R122, R119, -R56 ;  /* 0x000000777a777223 */ /* 0x000fe20000010838 */
[----:B------:R-:W-:Y:S01]  /*6880*/  FFMA.FTZ R52, -R57, R52, R79 ;  /* 0x0000003439347223 */ /* 0x000fe2000001014f */
[C---:B------:R-:W-:Y:S01]  /*6890*/  FMUL.FTZ R54, R3.reuse, R81 ;  /* 0x0000005103367220 */ /* 0x040fe20000410000 */
[C---:B------:R-:W-:Y:S01]  /*68a0*/  FMUL.FTZ R56, R3.reuse, R85 ;  /* 0x0000005503387220 */ /* 0x040fe20000410000 */
[C---:B------:R-:W-:Y:S01]  /*68b0*/  FMUL.FTZ R61, R3.reuse, R61 ;  /* 0x0000003d033d7220 */ /* 0x040fe20000410000 */
[----:B------:R-:W-:Y:S01]  /*68c0*/  FMUL.FTZ R69, R3, R69 ;  /* 0x0000004503457220 */ /* 0x000fe20000410000 */
[C---:B------:R-:W-:Y:S01]  /*68d0*/  FFMA.FTZ R68, -R57.reuse, R68, R70 ;  /* 0x0000004439447223 */ /* 0x040fe20000010146 */
[C---:B------:R-:W-:Y:S01]  /*68e0*/  FFMA.FTZ R72, -R57.reuse, R72, R74 ;  /* 0x0000004839487223 */ /* 0x040fe2000001014a */
[----:B------:R-:W-:Y:S01]  /*68f0*/  FFMA.FTZ R76, -R57, R76, R78 ;  /* 0x0000004c394c7223 */ /* 0x000fe2000001014e */
[----:B------:R-:W-:Y:S01]  /*6900*/  FMUL.FTZ R43, R3, R80 ;  /* 0x00000050032b7220 */ /* 0x000fe20000410000 */
[-C--:B------:R-:W-:Y:S01]  /*6910*/  FFMA.FTZ R144, R144, -R57.reuse, R29 ;  /* 0x8000003990907223 */ /* 0x080fe2000001001d */
[-C--:B------:R-:W-:Y:S01]  /*6920*/  FFMA.FTZ R40, R133, -R57.reuse, R40 ;  /* 0x8000003985287223 */ /* 0x080fe20000010028 */
[----:B------:R-:W-:Y:S01]  /*6930*/  FFMA.FTZ R0, R129, -R57, R4 ;  /* 0x8000003981007223 */ /* 0x000fe20000010004 */
[C---:B------:R-:W-:Y:S01]  /*6940*/  FMUL.FTZ R73, R3.reuse, R73 ;  /* 0x0000004903497220 */ /* 0x040fe20000410000 */
[C---:B------:R-:W-:Y:S01]  /*6950*/  FMUL.FTZ R70, R3.reuse, R97 ;  /* 0x0000006103467220 */ /* 0x040fe20000410000 */
[C---:B------:R-:W-:Y:S01]  /*6960*/  FMUL.FTZ R74, R3.reuse, R101 ;  /* 0x00000065034a7220 */ /* 0x040fe20000410000 */
[C---:B------:R-:W-:Y:S01]  /*6970*/  FMUL.FTZ R78, R3.reuse, R105 ;  /* 0x00000069034e7220 */ /* 0x040fe20000410000 */
[C---:B------:R-:W-:Y:S01]  /*6980*/  FMUL.FTZ R80, R3.reuse, R109 ;  /* 0x0000006d03507220 */ /* 0x040fe20000410000 */
[C---:B------:R-:W-:Y:S01]  /*6990*/  FMUL.FTZ R84, R3.reuse, R113 ;  /* 0x0000007103547220 */ /* 0x040fe20000410000 */
[----:B------:R-:W-:Y:S01]  /*69a0*/  FFMA.FTZ R2, R130, -R57, R2 ;  /* 0x8000003982027223 */ /* 0x000fe20000010002 */
[C---:B------:R-:W-:Y:S01]  /*69b0*/  FMUL.FTZ R96, R3.reuse, R117 ;  /* 0x0000007503607220 */ /* 0x040fe20000410000 */
[C---:B------:R-:W-:Y:S01]  /*69c0*/  FMUL.FTZ R6, R3.reuse, R6 ;  /* 0x0000000603067220 */ /* 0x040fe20000410000 */
[----:B------:R-:W-:Y:S01]  /*69d0*/  FMUL.FTZ R29, R3, R60 ;  /* 0x0000003c031d7220 */ /* 0x000fe20000410000 */
[----:B------:R-:W-:Y:S01]  /*69e0*/  FFMA.FTZ R132, R132, -R57, R41 ;  /* 0x8000003984847223 */ /* 0x000fe20000010029 */
[C---:B------:R-:W-:Y:S01]  /*69f0*/  FFMA.FTZ R54, -R57.reuse, R54, R83 ;  /* 0x0000003639367223 */ /* 0x040fe20000010153 */
[----:B------:R-:W-:Y:S01]  /*6a00*/  FFMA.FTZ R56, -R57, R56, R87 ;  /* 0x0000003839387223 */ /* 0x000fe20000010157 */
[----:B------:R-:W-:Y:S01]  /*6a10*/  FMUL.FTZ R41, R3, R52 ;  /* 0x0000003403297220 */ /* 0x000fe20000410000 */
[C---:B------:R-:W-:Y:S01]  /*6a20*/  FFMA.FTZ R61, -R57.reuse, R61, R63 ;  /* 0x0000003d393d7223 */ /* 0x040fe2000001013f */
[----:B------:R-:W-:Y:S01]  /*6a30*/  FFMA.FTZ R69, -R57, R69, R71 ;  /* 0x0000004539457223 */ /* 0x000fe20000010147 */
[----:B------:R-:W-:Y:S01]  /*6a40*/  FMUL.FTZ R52, R3, R40 ;  /* 0x0000002803347220 */ /* 0x000fe20000410000 */
[-C--:B------:R-:W-:Y:S01]  /*6a50*/  FFMA.FTZ R7, R158, -R57.reuse, R7 ;  /* 0x800000399e077223 */ /* 0x080fe20000010007 */
[-C--:B------:R-:W-:Y:S01]  /*6a60*/  FFMA.FTZ R8, R157, -R57.reuse, R8 ;  /* 0x800000399d087223 */ /* 0x080fe20000010008 */
[-C--:B------:R-:W-:Y:S01]  /*6a70*/  FFMA.FTZ R9, R156, -R57.reuse, R9 ;  /* 0x800000399c097223 */ /* 0x080fe20000010009 */
[-C--:B------:R-:W-:Y:S01]  /*6a80*/  FFMA.FTZ R10, R155, -R57.reuse, R10 ;  /* 0x800000399b0a7223 */ /* 0x080fe2000001000a */
[-C--:B------:R-:W-:Y:S01]  /*6a90*/  FFMA.FTZ R11, R154, -R57.reuse, R11 ;  /* 0x800000399a0b7223 */ /* 0x080fe2000001000b */
[-C--:B------:R-:W-:Y:S01]  /*6aa0*/  FFMA.FTZ R14, R153, -R57.reuse, R14 ;  /* 0x80000039990e7223 */ /* 0x080fe2000001000e */
[----:B------:R-:W-:Y:S01]  /*6ab0*/  FFMA.FTZ R15, R152, -R57, R15 ;  /* 0x80000039980f7223 */ /* 0x000fe2000001000f */
[----:B------:R-:W-:Y:S01]  /*6ac0*/  FFMA.FTZ R42, -R57, R73, R75 ;  /* 0x00000049392a7223 */ /* 0x000fe2000001014b */
[-C--:B------:R-:W-:Y:S01]  /*6ad0*/  FFMA.FTZ R18, R151, -R57.reuse, R18 ;  /* 0x8000003997127223 */ /* 0x080fe20000010012 */
[-C--:B------:R-:W-:Y:S01]  /*6ae0*/  FFMA.FTZ R20, R150, -R57.reuse, R20 ;  /* 0x8000003996147223 */ /* 0x080fe20000010014 */
[----:B------:R-:W-:Y:S01]  /*6af0*/  FFMA.FTZ R22, R149, -R57, R22 ;  /* 0x8000003995167223 */ /* 0x000fe20000010016 */
[----:B------:R-:W-:Y:S01]  /*6b00*/  FFMA.FTZ R82, -R57, R43, R82 ;  /* 0x0000002b39527223 */ /* 0x000fe20000010152 */
[-C--:B------:R-:W-:Y:S01]  /*6b10*/  FFMA.FTZ R26, R147, -R57.reuse, R26 ;  /* 0x80000039931a7223 */ /* 0x080fe2000001001a */
[-C--:B------:R-:W-:Y:S01]  /*6b20*/  FFMA.FTZ R28, R145, -R57.reuse, R28 ;  /* 0x80000039911c7223 */ /* 0x080fe2000001001c */
[-C--:B------:R-:W-:Y:S01]  /*6b30*/  FFMA.FTZ R30, R143, -R57.reuse, R30 ;  /* 0x800000398f1e7223 */ /* 0x080fe2000001001e */
[-C--:B------:R-:W-:Y:S01]  /*6b40*/  FFMA.FTZ R142, R142, -R57.reuse, R31 ;  /* 0x800000398e8e7223 */ /* 0x080fe2000001001f */
[-C--:B------:R-:W-:Y:S01]  /*6b50*/  FFMA.FTZ R32, R141, -R57.reuse, R32 ;  /* 0x800000398d207223 */ /* 0x080fe20000010020 */
[-C--:B------:R-:W-:Y:S01]  /*6b60*/  FFMA.FTZ R140, R140, -R57.reuse, R33 ;  /* 0x800000398c8c7223 */ /* 0x080fe20000010021 */
[----:B--2---:R-:W-:Y:S01]  /*6b70*/  IADD3 R4, P1, R131, UR24, RZ ;  /* 0x0000001883047c10 */ /* 0x004fe2000ff3e0ff */
[----:B------:R-:W-:Y:S01]  /*6b80*/  FFMA.FTZ R70, -R57, R70, R99 ;  /* 0x0000004639467223 */ /* 0x000fe20000010163 */
[-C--:B------:R-:W-:Y:S01]  /*6b90*/  FFMA.FTZ R34, R139, -R57.reuse, R34 ;  /* 0x800000398b227223 */ /* 0x080fe20000010022 */
[-C--:B------:R-:W-:Y:S01]  /*6ba0*/  FFMA.FTZ R138, R138, -R57.reuse, R35 ;  /* 0x800000398a8a7223 */ /* 0x080fe20000010023 */
[----:B------:R-:W-:Y:S01]  /*6bb0*/  FFMA.FTZ R74, -R57, R74, R103 ;  /* 0x0000004a394a7223 */ /* 0x000fe20000010167 */
[-C--:B------:R-:W-:Y:S01]  /*6bc0*/  FFMA.FTZ R36, R137, -R57.reuse, R36 ;  /* 0x8000003989247223 */ /* 0x080fe20000010024 */
[-C--:B------:R-:W-:Y:S01]  /*6bd0*/  FFMA.FTZ R136, R136, -R57.reuse, R37 ;  /* 0x8000003988887223 */ /* 0x080fe20000010025 */
[----:B------:R-:W-:Y:S01]  /*6be0*/  FFMA.FTZ R78, -R57, R78, R107 ;  /* 0x0000004e394e7223 */ /* 0x000fe2000001016b */
[-C--:B------:R-:W-:Y:S01]  /*6bf0*/  FFMA.FTZ R38, R135, -R57.reuse, R38 ;  /* 0x8000003987267223 */ /* 0x080fe20000010026 */
[----:B------:R-:W-:Y:S01]  /*6c00*/  FFMA.FTZ R134, R134, -R57, R39 ;  /* 0x8000003986867223 */ /* 0x000fe20000010027 */
[C---:B------:R-:W-:Y:S01]  /*6c10*/  FFMA.FTZ R80, -R57.reuse, R80, R111 ;  /* 0x0000005039507223 */ /* 0x040fe2000001016f */
[C---:B------:R-:W-:Y:S01]  /*6c20*/  FFMA.FTZ R84, -R57.reuse, R84, R115 ;  /* 0x0000005439547223 */ /* 0x040fe20000010173 */
[----:B------:R-:W-:Y:S01]  /*6c30*/  FFMA.FTZ R58, -R57, R96, R119 ;  /* 0x00000060393a7223 */ /* 0x000fe20000010177 */
[----:B---3--:R-:W-:Y:S01]  /*6c40*/  IADD3.X R5, R53, UR25, RZ, P1, !PT ;  /* 0x0000001935057c10 */ /* 0x008fe20008ffe4ff */
[----:B------:R-:W-:Y:S01]  /*6c50*/  FMUL.FTZ R40, R3, R2 ;  /* 0x0000000203287220 */ /* 0x000fe20000410000 */
[----:B------:R-:W-:Y:S01]  /*6c60*/  F2FP.BF16.F32.PACK_AB R6, R29, R6 ;  /* 0x000000061d06723e */ /* 0x000fe200000010ff */
[C---:B------:R-:W-:Y:S01]  /*6c70*/  FMUL.FTZ R31, R3.reuse, R64 ;  /* 0x00000040031f7220 */ /* 0x040fe20000410000 */
[C---:B------:R-:W-:Y:S01]  /*6c80*/  FMUL.FTZ R33, R3.reuse, R68 ;  /* 0x0000004403217220 */ /* 0x040fe20000410000 */
[C---:B------:R-:W-:Y:S01]  /*6c90*/  FMUL.FTZ R43, R3.reuse, R54 ;  /* 0x00000036032b7220 */ /* 0x040fe20000410000 */
[C---:B------:R-:W-:Y:S01]  /*6ca0*/  FMUL.FTZ R59, R3.reuse, R56 ;  /* 0x00000038033b7220 */ /* 0x040fe20000410000 */
[C---:B------:R-:W-:Y:S01]  /*6cb0*/  FMUL.FTZ R60, R3.reuse, R61 ;  /* 0x0000003d033c7220 */ /* 0x040fe20000410000 */
[C---:B------:R-:W-:Y:S01]  /*6cc0*/  FMUL.FTZ R64, R3.reuse, R65 ;  /* 0x0000004103407220 */ /* 0x040fe20000410000 */
[----:B------:R-:W-:Y:S01]  /*6cd0*/  FMUL.FTZ R68, R3, R69 ;  /* 0x0000004503447220 */ /* 0x000fe20000410000 */
[----:B------:R-:W-:Y:S01]  /*6ce0*/  PRMT R54, R27, 0x7610, R54 ;  /* 0x000076101b367816 */ /* 0x000fe20000000036 */
[----:B------:R-:W-:Y:S01]  /*6cf0*/  FMUL.FTZ R7, R3, R7 ;  /* 0x0000000703077220 */ /* 0x000fe20000410000 */
[----:B------:R-:W-:Y:S01]  /*6d00*/  PRMT R56, R27, 0x7632, R56 ;  /* 0x000076321b387816 */ /* 0x000fe20000000038 */
        /* <DEDUP_REMOVED lines=47> */
[----:B------:R-:W2:Y:S01]  /*7000*/  LDL.LU R62, [R1+0x1c] ;  /* 0x00001c00013e7983 */ /* 0x000ea20000300800 */
[----:B------:R-:W-:-:S02]  /*7010*/  PRMT R58, R6, 0x7610, R58 ;  /* 0x00007610063a7816 */ /* 0x000fc4000000003a */
[----:B------:R-:W-:Y:S01]  /*7020*/  F2FP.BF16.F32.PACK_AB R7, R60, R7 ;  /* 0x000000073c07723e */ /* 0x000fe200000010ff */
[----:B------:R-:W-:Y:S01]  /*7030*/  STG.E.U16 desc[UR18][R4.64], R54 ;  /* 0x0000003604007986 */ /* 0x000fe2000c101512 */
[----:B------:R-:W-:-:S03]  /*7040*/  PRMT R60, R6, 0x7632, R60 ;  /* 0x00007632063c7816 */ /* 0x000fc6000000003c */
[----:B------:R-:W-:Y:S01]  /*7050*/  STG.E.U16 desc[UR18][R4.64+0x2], R56 ;  /* 0x0000023804007986 */ /* 0x000fe2000c101512 */
[----:B------:R-:W-:-:S03]  /*7060*/  F2FP.BF16.F32.PACK_AB R8, R31, R8 ;  /* 0x000000081f08723e */ /* 0x000fc600000010ff */
[----:B------:R0:W-:Y:S04]  /*7070*/  STG.E.U16 desc[UR18][R4.64+0x4], R23 ;  /* 0x0000041704007986 */ /* 0x0001e8000c101512 */
[----:B------:R1:W-:Y:S01]  /*7080*/  STG.E.U16 desc[UR18][R4.64+0x6], R29 ;  /* 0x0000061d04007986 */ /* 0x0003e2000c101512 */
[----:B------:R-:W-:Y:S02]  /*7090*/  F2FP.BF16.F32.PACK_AB R9, R64, R9 ;  /* 0x000000094009723e */ /* 0x000fe400000010ff */
[----:B------:R-:W-:Y:S02]  /*70a0*/  F2FP.BF16.F32.PACK_AB R11, R68, R11 ;  /* 0x0000000b440b723e */ /* 0x000fe400000010ff */
[----:B0-----:R-:W-:Y:S02]  /*70b0*/  PRMT R23, R8, 0x7632, R23 ;  /* 0x0000763208177816 */ /* 0x001fe40000000017 */
[----:B-1----:R-:W-:-:S02]  /*70c0*/  PRMT R5, R7, 0x7632, R5 ;  /* 0x0000763207057816 */ /* 0x002fc40000000005 */
[----:B----4-:R-:W-:-:S04]  /*70d0*/  IADD3 R2, P1, R93, UR24, RZ ;  /* 0x000000185d027c10 */ /* 0x010fc8000ff3e0ff */
[----:B------:R-:W-:-:S05]  /*70e0*/  IADD3.X R3, R92, UR25, RZ, P1, !PT ;  /* 0x000000195c037c10 */ /* 0x000fca0008ffe4ff */
[----:B------:R0:W-:Y:S01]  /*70f0*/  STG.E.U16 desc[UR18][R2.64], R58 ;  /* 0x0000003a02007986 */ /* 0x0001e2000c101512 */
[----:B------:R-:W-:-:S03]  /*7100*/  IADD3 R6, P1, R91, UR24, RZ ;  /* 0x000000185b067c10 */ /* 0x000fc6000ff3e0ff */
[----:B------:R1:W-:Y:S04]  /*7110*/  STG.E.U16 desc[UR18][R2.64+0x4], R7 ;  /* 0x0000040702007986 */ /* 0x0003e8000c101512 */
[----:B0-----:R-:W3:Y:S04]  /*7120*/  LDL.LU R58, [R1+0x20] ;  /* 0x00002000013a7983 */ /* 0x001ee80000300800 */
[----:B------:R-:W4:Y:S01]  /*7130*/  LDL.LU R56, [R1+0x14] ;  /* 0x0000140001387983 */ /* 0x000f220000300800 */
[----:B-1----:R-:W-:Y:S02]  /*7140*/  IADD3.X R7, R89, UR25, RZ, P1, !PT ;  /* 0x0000001959077c10 */ /* 0x002fe40008ffe4ff */
[----:B------:R-:W-:Y:S01]  /*7150*/  IADD3 R4, P1, R88, UR24, RZ ;  /* 0x0000001858047c10 */ /* 0x000fe2000ff3e0ff */
[----:B------:R-:W4:Y:S04]  /*7160*/  LDL.LU R54, [R1+0x18] ;  /* 0x0000180001367983 */ /* 0x000f280000300800 */
[----:B------:R-:W4:Y:S04]  /*7170*/  LDL.LU R31, [R1+0xc] ;  /* 0x00000c00011f7983 */ /* 0x000f280000300800 */
[----:B------:R-:W-:Y:S04]  /*7180*/  STG.E.U16 desc[UR18][R2.64+0x2], R60 ;  /* 0x0000023c02007986 */ /* 0x000fe8000c101512 */
[----:B------:R0:W-:Y:S04]  /*7190*/  STG.E.U16 desc[UR18][R2.64+0x6], R5 ;  /* 0x0000060502007986 */ /* 0x0001e8000c101512 */
[----:B------:R1:W-:Y:S01]  /*71a0*/  STG.E.U16 desc[UR18][R6.64+0x2], R23 ;  /* 0x0000021706007986 */ /* 0x0003e2000c101512 */
[----:B0-----:R-:W-:-:S02]  /*71b0*/  PRMT R3, R9, 0x7632, R3 ;  /* 0x0000763209037816 */ /* 0x001fc40000000003 */
[----:B------:R-:W-:Y:S01]  /*71c0*/  IADD3.X R5, R66, UR25, RZ, P1, !PT ;  /* 0x0000001942057c10 */ /* 0x000fe20008ffe4ff */
[----:B-1----:R-:W4:Y:S04]  /*71d0*/  LDL.LU R23, [R1+0x10] ;  /* 0x0000100001177983 */ /* 0x002f280000300800 */
[----:B------:R-:W-:Y:S04]  /*71e0*/  STG.E.U16 desc[UR18][R6.64], R8 ;  /* 0x0000000806007986 */ /* 0x000fe8000c101512 */
[----:B------:R-:W-:Y:S04]  /*71f0*/  STG.E.U16 desc[UR18][R6.64+0x4], R9 ;  /* 0x0000040906007986 */ /* 0x000fe8000c101512 */
[----:B------:R0:W-:Y:S04]  /*7200*/  STG.E.U16 desc[UR18][R6.64+0x6], R3 ;  /* 0x0000060306007986 */ /* 0x0001e8000c101512 */
[----:B------:R1:W-:Y:S01]  /*7210*/  STG.E.U16 desc[UR18][R4.64+0x4], R11 ;  /* 0x0000040b04007986 */ /* 0x0003e2000c101512 */
[----:B0-----:R-:W-:-:S03]  /*7220*/  PRMT R7, R11, 0x7632, R7 ;  /* 0x000076320b077816 */ /* 0x001fc60000000007 */
[----:B-1----:R-:W4:Y:S01]  /*7230*/  LDL.LU R11, [R1+0x4] ;  /* 0x00000400010b7983 */ /* 0x002f220000300800 */
[----:B------:R-:W-:Y:S02]  /*7240*/  F2FP.BF16.F32.PACK_AB R10, R33, R10 ;  /* 0x0000000a210a723e */ /* 0x000fe400000010ff */
[----:B------:R-:W-:Y:S02]  /*7250*/  F2FP.BF16.F32.PACK_AB R14, R35, R14 ;  /* 0x0000000e230e723e */ /* 0x000fe400000010ff */
[----:B------:R-:W-:Y:S02]  /*7260*/  PRMT R29, R10, 0x7632, R29 ;  /* 0x000076320a1d7816 */ /* 0x000fe4000000001d */
[----:B------:R-:W-:Y:S01]  /*7270*/  F2FP.BF16.F32.PACK_AB R15, R42, R15 ;  /* 0x0000000f2a0f723e */ /* 0x000fe200000010ff */
[----:B------:R-:W-:Y:S01]  /*7280*/  STG.E.U16 desc[UR18][R4.64], R10 ;  /* 0x0000000a04007986 */ /* 0x000fe2000c101512 */
[----:B------:R-:W-:-:S03]  /*7290*/  PRMT R8, R14, 0x7632, R8 ;  /* 0x000076320e087816 */ /* 0x000fc60000000008 */
[----:B------:R-:W-:Y:S01]  /*72a0*/  STG.E.U16 desc[UR18][R4.64+0x2], R29 ;  /* 0x0000021d04007986 */ /* 0x000fe2000c101512 */
[----:B------:R-:W-:-:S03]  /*72b0*/  F2FP.BF16.F32.PACK_AB R18, R37, R18 ;  /* 0x000000122512723e */ /* 0x000fc600000010ff */
[----:B------:R0:W-:Y:S01]  /*72c0*/  STG.E.U16 desc[UR18][R4.64+0x6], R7 ;  /* 0x0000060704007986 */ /* 0x0001e2000c101512 */
[----:B------:R-:W-:Y:S02]  /*72d0*/  F2FP.BF16.F32.PACK_AB R20, R41, R20 ;  /* 0x000000142914723e */ /* 0x000fe400000010ff */
[----:B------:R-:W-:Y:S02]  /*72e0*/  PRMT R9, R18, 0x7632, R9 ;  /* 0x0000763212097816 */ /* 0x000fe40000000009 */
[----:B0-----:R-:W-:Y:S02]  /*72f0*/  PRMT R5, R15, 0x7632, R5 ;  /* 0x000076320f057816 */ /* 0x001fe40000000005 */
[----:B------:R-:W-:Y:S02]  /*7300*/  F2FP.BF16.F32.PACK_AB R22, R39, R22 ;  /* 0x000000162716723e */ /* 0x000fe400000010ff */
[----:B------:R-:W-:Y:S02]  /*7310*/  F2FP.BF16.F32.PACK_AB R43, R43, R148 ;  /* 0x000000942b2b723e */ /* 0x000fe400000010ff */
[----:B------:R-:W-:-:S02]  /*7320*/  F2FP.BF16.F32.PACK_AB R26, R53, R26 ;  /* 0x0000001a351a723e */ /* 0x000fc400000010ff */
[----:B------:R-:W-:Y:S02]  /*7330*/  F2FP.BF16.F32.PACK_AB R59, R59, R146 ;  /* 0x000000923b3b723e */ /* 0x000fe400000010ff */
[----:B------:R-:W-:Y:S02]  /*7340*/  F2FP.BF16.F32.PACK_AB R28, R57, R28 ;  /* 0x0000001c391c723e */ /* 0x000fe400000010ff */
[----:B------:R-:W-:Y:S02]  /*7350*/  F2FP.BF16.F32.PACK_AB R63, R63, R144 ;  /* 0x000000903f3f723e */ /* 0x000fe400000010ff */
[----:B------:R-:W-:Y:S02]  /*7360*/  F2FP.BF16.F32.PACK_AB R30, R61, R30 ;  /* 0x0000001e3d1e723e */ /* 0x000fe400000010ff */
[----:B------:R-:W-:Y:S02]  /*7370*/  F2FP.BF16.F32.PACK_AB R67, R67, R142 ;  /* 0x0000008e4343723e */ /* 0x000fe400000010ff */
[----:B------:R-:W-:-:S02]  /*7380*/  F2FP.BF16.F32.PACK_AB R32, R65, R32 ;  /* 0x000000204120723e */ /* 0x000fc400000010ff */
[----:B------:R-:W-:Y:S02]  /*7390*/  F2FP.BF16.F32.PACK_AB R71, R71, R140 ;  /* 0x0000008c4747723e */ /* 0x000fe400000010ff */
[----:B------:R-:W-:Y:S02]  /*73a0*/  F2FP.BF16.F32.PACK_AB R34, R69, R34 ;  /* 0x000000224522723e */ /* 0x000fe400000010ff */
[----:B------:R-:W-:Y:S02]  /*73b0*/  F2FP.BF16.F32.PACK_AB R75, R75, R138 ;  /* 0x0000008a4b4b723e */ /* 0x000fe400000010ff */
[----:B------:R-:W-:Y:S02]  /*73c0*/  PRMT R10, R34, 0x7632, R10 ;  /* 0x00007632220a7816 */ /* 0x000fe4000000000a */
[----:B------:R-:W-:Y:S02]  /*73d0*/  F2FP.BF16.F32.PACK_AB R36, R73, R36 ;  /* 0x000000244924723e */ /* 0x000fe400000010ff */
[----:B------:R-:W-:-:S02]  /*73e0*/  F2FP.BF16.F32.PACK_AB R79, R79, R136 ;  /* 0x000000884f4f723e */ /* 0x000fc400000010ff */
[----:B------:R-:W-:Y:S02]  /*73f0*/  F2FP.BF16.F32.PACK_AB R38, R77, R38 ;  /* 0x000000264d26723e */ /* 0x000fe400000010ff */
[----:B------:R-:W-:Y:S02]  /*7400*/  F2FP.BF16.F32.PACK_AB R81, R81, R134 ;  /* 0x000000865151723e */ /* 0x000fe400000010ff */
[----:B------:R-:W-:Y:S02]  /*7410*/  F2FP.BF16.F32.PACK_AB R52, R87, R52 ;  /* 0x000000345734723e */ /* 0x000fe400000010ff */
[----:B------:R-:W-:Y:S02]  /*7420*/  F2FP.BF16.F32.PACK_AB R85, R85, R132 ;  /* 0x000000845555723e */ /* 0x000fe400000010ff */
[----:B------:R-:W-:Y:S02]  /*7430*/  F2FP.BF16.F32.PACK_AB R40, R83, R40 ;  /* 0x000000285328723e */ /* 0x000fe400000010ff */
[----:B------:R-:W-:Y:S01]  /*7440*/  F2FP.BF16.F32.PACK_AB R0, R27, R0 ;  /* 0x000000001b00723e */ /* 0x000fe200000010ff */
[----:B------:R-:W-:Y:S01]  /*7450*/  ULOP3.LUT UR4, UR4, 0x1, URZ, 0x3c, !UPT ;  /* 0x0000000104047892 */ /* 0x000fe2000f8e3c3f */
[----:B------:R-:W-:Y:S01]  /*7460*/  UMOV UR5, UR16 ;  /* 0x0000001000057c82 */ /* 0x000fe20008000000 */
[----:B------:R-:W-:Y:S01]  /*7470*/  UMOV UR10, UR15 ;  /* 0x0000000f000a7c82 */ /* 0x000fe20008000000 */
[----:B--2---:R-:W-:-:S04]  /*7480*/  IADD3 R2, P1, R62, UR24, RZ ;  /* 0x000000183e027c10 */ /* 0x004fc8000ff3e0ff */
[----:B---3--:R-:W-:Y:S02]  /*7490*/  IADD3.X R3, R58, UR25, RZ, P1, !PT ;  /* 0x000000193a037c10 */ /* 0x008fe40008ffe4ff */
[----:B----4-:R-:W-:-:S03]  /*74a0*/  IADD3 R6, P1, R56, UR24, RZ ;  /* 0x0000001838067c10 */ /* 0x010fc6000ff3e0ff */
[----:B------:R-:W-:Y:S01]  /*74b0*/  STG.E.U16 desc[UR18][R2.64], R14 ;  /* 0x0000000e02007986 */ /* 0x000fe2000c101512 */
[----:B------:R-:W-:-:S03]  /*74c0*/  IADD3.X R7, R54, UR25, RZ, P1, !PT ;  /* 0x0000001936077c10 */ /* 0x000fc60008ffe4ff */
[----:B------:R0:W-:Y:S01]  /*74d0*/  STG.E.U16 desc[UR18][R2.64+0x2], R8 ;  /* 0x0000020802007986 */ /* 0x0001e2000c101512 */
[----:B------:R-:W-:-:S03]  /*74e0*/  IADD3 R4, P1, R31, UR24, RZ ;  /* 0x000000181f047c10 */ /* 0x000fc6000ff3e0ff */
[----:B------:R-:W-:Y:S04]  /*74f0*/  STG.E.U16 desc[UR18][R2.64+0x4], R15 ;  /* 0x0000040f02007986 */ /* 0x000fe8000c101512 */
[----:B------:R1:W-:Y:S04]  /*7500*/  STG.E.U16 desc[UR18][R2.64+0x6], R5 ;  /* 0x0000060502007986 */ /* 0x0003e8000c101512 */
[----:B------:R-:W-:Y:S01]  /*7510*/  STG.E.U16 desc[UR18][R6.64], R18 ;  /* 0x0000001206007986 */ /* 0x000fe2000c101512 */
[----:B0-----:R-:W-:Y:S02]  /*7520*/  PRMT R8, R22, 0x7632, R8 ;  /* 0x0000763216087816 */ /* 0x001fe40000000008 */
[----:B-1----:R-:W-:Y:S01]  /*7530*/  PRMT R3, R20, 0x7632, R3 ;  /* 0x0000763214037816 */ /* 0x002fe20000000003 */
[----:B------:R0:W-:Y:S04]  /*7540*/  STG.E.U16 desc[UR18][R6.64+0x2], R9 ;  /* 0x0000020906007986 */ /* 0x0001e8000c101512 */
[----:B------:R-:W-:Y:S01]  /*7550*/  STG.E.U16 desc[UR18][R6.64+0x4], R20 ;  /* 0x0000041406007986 */ /* 0x000fe2000c101512 */
[----:B------:R-:W-:-:S03]  /*7560*/  IADD3.X R5, R23, UR25, RZ, P1, !PT ;  /* 0x0000001917057c10 */ /* 0x000fc60008ffe4ff */
[----:B------:R1:W-:Y:S01]  /*7570*/  STG.E.U16 desc[UR18][R6.64+0x6], R3 ;  /* 0x0000060306007986 */ /* 0x0003e2000c101512 */
[----:B------:R-:W-:-:S03]  /*7580*/  IADD3 R2, P1, R165, UR24, RZ ;  /* 0x00000018a5027c10 */ /* 0x000fc6000ff3e0ff */
[----:B------:R-:W-:Y:S01]  /*7590*/  STG.E.U16 desc[UR18][R4.64], R22 ;  /* 0x0000001604007986 */ /* 0x000fe2000c101512 */
[----:B0-----:R-:W-:Y:S02]  /*75a0*/  PRMT R9, R26, 0x7632, R9 ;  /* 0x000076321a097816 */ /* 0x001fe40000000009 */
[----:B-1----:R-:W-:Y:S01]  /*75b0*/  PRMT R7, R43, 0x7632, R7 ;  /* 0x000076322b077816 */ /* 0x002fe20000000007 */
[----:B------:R-:W-:Y:S04]  /*75c0*/  STG.E.U16 desc[UR18][R4.64+0x2], R8 ;  /* 0x0000020804007986 */ /* 0x000fe8000c101512 */
[----:B------:R-:W-:Y:S04]  /*75d0*/  STG.E.U16 desc[UR18][R4.64+0x4], R43 ;  /* 0x0000042b04007986 */ /* 0x000fe8000c101512 */
[----:B------:R0:W-:Y:S01]  /*75e0*/  STG.E.U16 desc[UR18][R4.64+0x6], R7 ;  /* 0x0000060704007986 */ /* 0x0001e2000c101512 */
[----:B------:R-:W-:-:S02]  /*75f0*/  IADD3.X R3, R11, UR25, RZ, P1, !PT ;  /* 0x000000190b037c10 */ /* 0x000fc40008ffe4ff */
[----:B------:R-:W-:Y:S02]  /*7600*/  IADD3 R162, P1, R162, UR24, RZ ;  /* 0x00000018a2a27c10 */ /* 0x000fe4000ff3e0ff */
[----:B0-----:R-:W-:Y:S02]  /*7610*/  PRMT R5, R59, 0x7632, R5 ;  /* 0x000076323b057816 */ /* 0x001fe40000000005 */
[----:B------:R-:W-:Y:S02]  /*7620*/  IADD3.X R163, R164, UR25, RZ, P1, !PT ;  /* 0x00000019a4a37c10 */ /* 0x000fe40008ffe4ff */
[----:B------:R-:W-:Y:S01]  /*7630*/  IADD3 R4, P1, R127, UR24, RZ ;  /* 0x000000187f047c10 */ /* 0x000fe2000ff3e0ff */
[----:B------:R-:W-:Y:S01]  /*7640*/  STG.E.U16 desc[UR18][R2.64], R26 ;  /* 0x0000001a02007986 */ /* 0x000fe2000c101512 */
[----:B------:R-:W-:-:S03]  /*7650*/  PRMT R6, R28, 0x7632, R6 ;  /* 0x000076321c067816 */ /* 0x000fc60000000006 */
[----:B------:R0:W-:Y:S01]  /*7660*/  STG.E.U16 desc[UR18][R2.64+0x2], R9 ;  /* 0x0000020902007986 */ /* 0x0001e2000c101512 */
[----:B------:R-:W-:-:S03]  /*7670*/  PRMT R7, R30, 0x7632, R7 ;  /* 0x000076321e077816 */ /* 0x000fc60000000007 */
[----:B------:R-:W-:Y:S01]  /*7680*/  STG.E.U16 desc[UR18][R2.64+0x4], R59 ;  /* 0x0000043b02007986 */ /* 0x000fe2000c101512 */
[----:B------:R-:W-:-:S03]  /*7690*/  PRMT R8, R67, 0x7632, R8 ;  /* 0x0000763243087816 */ /* 0x000fc60000000008 */
[----:B------:R1:W-:Y:S04]  /*76a0*/  STG.E.U16 desc[UR18][R2.64+0x6], R5 ;  /* 0x0000060502007986 */ /* 0x0003e8000c101512 */
[----:B------:R-:W-:Y:S01]  /*76b0*/  STG.E.U16 desc[UR18][R162.64], R28 ;  /* 0x0000001ca2007986 */ /* 0x000fe2000c101512 */
[----:B0-----:R-:W-:Y:S02]  /*76c0*/  PRMT R9, R32, 0x7632, R9 ;  /* 0x0000763220097816 */ /* 0x001fe40000000009 */
[----:B-1----:R-:W-:Y:S02]  /*76d0*/  PRMT R3, R63, 0x7632, R3 ;  /* 0x000076323f037816 */ /* 0x002fe40000000003 */
[----:B------:R-:W-:Y:S02]  /*76e0*/  IADD3.X R5, R128, UR25, RZ, P1, !PT ;  /* 0x0000001980057c10 */ /* 0x000fe40008ffe4ff */
[----:B------:R-:W-:Y:S01]  /*76f0*/  IADD3 R2, P1, R125, UR24, RZ ;  /* 0x000000187d027c10 */ /* 0x000fe2000ff3e0ff */
[----:B------:R-:W-:Y:S04]  /*7700*/  STG.E.U16 desc[UR18][R162.64+0x2], R6 ;  /* 0x00000206a2007986 */ /* 0x000fe8000c101512 */
[----:B------:R-:W-:Y:S04]  /*7710*/  STG.E.U16 desc[UR18][R162.64+0x4], R63 ;  /* 0x0000043fa2007986 */ /* 0x000fe8000c101512 */
[----:B------:R0:W-:Y:S04]  /*7720*/  STG.E.U16 desc[UR18][R162.64+0x6], R3 ;  /* 0x00000603a2007986 */ /* 0x0001e8000c101512 */
[----:B------:R-:W-:Y:S04]  /*7730*/  STG.E.U16 desc[UR18][R4.64], R30 ;  /* 0x0000001e04007986 */ /* 0x000fe8000c101512 */
[----:B------:R1:W-:Y:S04]  /*7740*/  STG.E.U16 desc[UR18][R4.64+0x2], R7 ;  /* 0x0000020704007986 */ /* 0x0003e8000c101512 */
[----:B------:R-:W-:Y:S01]  /*7750*/  STG.E.U16 desc[UR18][R4.64+0x4], R67 ;  /* 0x0000044304007986 */ /* 0x000fe2000c101512 */
[----:B0-----:R-:W-:-:S03]  /*7760*/  IADD3.X R3, R126, UR25, RZ, P1, !PT ;  /* 0x000000197e037c10 */ /* 0x001fc60008ffe4ff */
[----:B------:R0:W-:Y:S01]  /*7770*/  STG.E.U16 desc[UR18][R4.64+0x6], R8 ;  /* 0x0000060804007986 */ /* 0x0001e2000c101512 */
[----:B------:R-:W-:-:S03]  /*7780*/  IADD3 R6, P1, R55, UR24, RZ ;  /* 0x0000001837067c10 */ /* 0x000fc6000ff3e0ff */
[----:B------:R-:W-:Y:S01]  /*7790*/  STG.E.U16 desc[UR18][R2.64], R32 ;  /* 0x0000002002007986 */ /* 0x000fe2000c101512 */
[----:B-1----:R-:W-:Y:S02]  /*77a0*/  IADD3.X R7, R124, UR25, RZ, P1, !PT ;  /* 0x000000197c077c10 */ /* 0x002fe40008ffe4ff */
[----:B0-----:R-:W-:Y:S01]  /*77b0*/  PRMT R5, R71, 0x7632, R5 ;  /* 0x0000763247057816 */ /* 0x001fe20000000005 */
[----:B------:R-:W-:Y:S01]  /*77c0*/  STG.E.U16 desc[UR18][R2.64+0x2], R9 ;  /* 0x0000020902007986 */ /* 0x000fe2000c101512 */
[----:B------:R-:W-:-:S03]  /*77d0*/  IADD3 R4, P1, R13, UR24, RZ ;  /* 0x000000180d047c10 */ /* 0x000fc6000ff3e0ff */
[----:B------:R-:W-:Y:S04]  /*77e0*/  STG.E.U16 desc[UR18][R2.64+0x4], R71 ;  /* 0x0000044702007986 */ /* 0x000fe8000c101512 */
[----:B------:R0:W-:Y:S01]  /*77f0*/  STG.E.U16 desc[UR18][R2.64+0x6], R5 ;  /* 0x0000060502007986 */ /* 0x0001e2000c101512 */
[----:B------:R-:W-:-:S03]  /*7800*/  PRMT R8, R36, 0x7632, R8 ;  /* 0x0000763224087816 */ /* 0x000fc60000000008 */
[----:B------:R-:W-:Y:S01]  /*7810*/  STG.E.U16 desc[UR18][R6.64], R34 ;  /* 0x0000002206007986 */ /* 0x000fe2000c101512 */
[----:B0-----:R-:W-:-:S03]  /*7820*/  PRMT R3, R75, 0x7632, R3 ;  /* 0x000076324b037816 */ /* 0x001fc60000000003 */
[----:B------:R-:W-:Y:S01]  /*7830*/  STG.E.U16 desc[UR18][R6.64+0x2], R10 ;  /* 0x0000020a06007986 */ /* 0x000fe2000c101512 */
[----:B------:R-:W-:-:S03]  /*7840*/  IADD3.X R5, R12, UR25, RZ, P1, !PT ;  /* 0x000000190c057c10 */ /* 0x000fc60008ffe4ff */
[----:B------:R-:W-:Y:S01]  /*7850*/  STG.E.U16 desc[UR18][R6.64+0x4], R75 ;  /* 0x0000044b06007986 */ /* 0x000fe2000c101512 */
[----:B------:R-:W-:-:S03]  /*7860*/  IADD3 R2, P1, R17, UR24, RZ ;  /* 0x0000001811027c10 */ /* 0x000fc6000ff3e0ff */
[----:B------:R0:W-:Y:S01]  /*7870*/  STG.E.U16 desc[UR18][R6.64+0x6], R3 ;  /* 0x0000060306007986 */ /* 0x0001e2000c101512 */
[----:B------:R-:W-:-:S03]  /*7880*/  PRMT R9, R38, 0x7632, R9 ;  /* 0x0000763226097816 */ /* 0x000fc60000000009 */
[----:B------:R-:W-:Y:S01]  /*7890*/  STG.E.U16 desc[UR18][R4.64], R36 ;  /* 0x0000002404007986 */ /* 0x000fe2000c101512 */
[----:B0-----:R-:W-:-:S03]  /*78a0*/  PRMT R7, R79, 0x7632, R7 ;  /* 0x000076324f077816 */ /* 0x001fc60000000007 */
[----:B------:R0:W-:Y:S01]  /*78b0*/  STG.E.U16 desc[UR18][R4.64+0x2], R8 ;  /* 0x0000020804007986 */ /* 0x0001e2000c101512 */
[----:B------:R-:W-:-:S03]  /*78c0*/  IADD3.X R3, R16, UR25, RZ, P1, !PT ;  /* 0x0000001910037c10 */ /* 0x000fc60008ffe4ff */
[----:B------:R-:W-:Y:S01]  /*78d0*/  STG.E.U16 desc[UR18][R4.64+0x4], R79 ;  /* 0x0000044f04007986 */ /* 0x000fe2000c101512 */
[----:B------:R-:W-:-:S03]  /*78e0*/  IADD3 R6, P1, R21, UR24, RZ ;  /* 0x0000001815067c10 */ /* 0x000fc6000ff3e0ff */
[----:B------:R1:W-:Y:S04]  /*78f0*/  STG.E.U16 desc[UR18][R4.64+0x6], R7 ;  /* 0x0000060704007986 */ /* 0x0003e8000c101512 */
[----:B------:R-:W-:Y:S01]  /*7900*/  STG.E.U16 desc[UR18][R2.64], R38 ;  /* 0x0000002602007986 */ /* 0x000fe2000c101512 */
[----:B0-----:R-:W-:Y:S02]  /*7910*/  PRMT R8, R85, 0x7632, R8 ;  /* 0x0000763255087816 */ /* 0x001fe40000000008 */
[----:B-1----:R-:W-:Y:S01]  /*7920*/  PRMT R5, R81, 0x7632, R5 ;  /* 0x0000763251057816 */ /* 0x002fe20000000005 */
[----:B------:R-:W-:Y:S01]  /*7930*/  STG.E.U16 desc[UR18][R2.64+0x2], R9 ;  /* 0x0000020902007986 */ /* 0x000fe2000c101512 */
[----:B------:R-:W-:-:S03]  /*7940*/  IADD3.X R7, R19, UR25, RZ, P1, !PT ;  /* 0x0000001913077c10 */ /* 0x000fc60008ffe4ff */
[----:B------:R-:W-:Y:S01]  /*7950*/  STG.E.U16 desc[UR18][R2.64+0x4], R81 ;  /* 0x0000045102007986 */ /* 0x000fe2000c101512 */
[----:B------:R-:W-:-:S03]  /*7960*/  IADD3 R4, P1, R25, UR24, RZ ;  /* 0x0000001819047c10 */ /* 0x000fc6000ff3e0ff */
[----:B------:R0:W-:Y:S04]  /*7970*/  STG.E.U16 desc[UR18][R2.64+0x6], R5 ;  /* 0x0000060502007986 */ /* 0x0001e8000c101512 */
[----:B------:R-:W-:Y:S01]  /*7980*/  STG.E.U16 desc[UR18][R6.64], R52 ;  /* 0x0000003406007986 */ /* 0x000fe2000c101512 */
[----:B0-----:R-:W-:-:S03]  /*7990*/  PRMT R3, R52, 0x7632, R3 ;  /* 0x0000763234037816 */ /* 0x001fc60000000003 */
[----:B------:R-:W-:Y:S01]  /*79a0*/  STG.E.U16 desc[UR18][R6.64+0x4], R85 ;  /* 0x0000045506007986 */ /* 0x000fe2000c101512 */
[----:B------:R-:W-:Y:S02]  /*79b0*/  IADD3.X R5, R24, UR25, RZ, P1, !PT ;  /* 0x0000001918057c10 */ /* 0x000fe40008ffe4ff */
[----:B------:R-:W-:Y:S01]  /*79c0*/  PRMT R2, R40, 0x7632, R2 ;  /* 0x0000763228027816 */ /* 0x000fe20000000002 */
[----:B------:R-:W-:Y:S04]  /*79d0*/  STG.E.U16 desc[UR18][R6.64+0x2], R3 ;  /* 0x0000020306007986 */ /* 0x000fe8000c101512 */
[----:B------:R0:W-:Y:S04]  /*79e0*/  STG.E.U16 desc[UR18][R6.64+0x6], R8 ;  /* 0x0000060806007986 */ /* 0x0001e8000c101512 */
[----:B------:R1:W-:Y:S01]  /*79f0*/  STG.E.U16 desc[UR18][R4.64], R40 ;  /* 0x0000002804007986 */ /* 0x0003e2000c101512 */
[----:B0-----:R-:W-:-:S03]  /*7a00*/  PRMT R7, R0, 0x7632, R7 ;  /* 0x0000763200077816 */ /* 0x001fc60000000007 */
[----:B------:R1:W-:Y:S04]  /*7a10*/  STG.E.U16 desc[UR18][R4.64+0x2], R2 ;  /* 0x0000020204007986 */ /* 0x0003e8000c101512 */
[----:B------:R1:W-:Y:S04]  /*7a20*/  STG.E.U16 desc[UR18][R4.64+0x4], R0 ;  /* 0x0000040004007986 */ /* 0x0003e8000c101512 */
[----:B------:R1:W-:Y:S01]  /*7a30*/  STG.E.U16 desc[UR18][R4.64+0x6], R7 ;  /* 0x0000060704007986 */ /* 0x0003e2000c101512 */
[----:B------:R-:W-:Y:S05]  /*7a40*/  @!P0 BRA `(.L_x_399) ;  /* 0xffffff8c00248947 */ /* 0x000fea000383ffff */
.L_x_389:
[----:B------:R-:W2:Y:S02]  /*7a50*/  S2UR UR16, SR_CTAID.Y ;  /* 0x00000000001079c3 */ /* 0x000ea40000002600 */
[----:B--2---:R-:W-:Y:S02]  /*7a60*/  USHF.R.U32.HI UR15, URZ, 0x1, UR16 ;  /* 0x000000013f0f7899 */ /* 0x004fe40008011610 */
[----:B------:R-:W-:Y:S02]  /*7a70*/  ULOP3.LUT UR16, UR16, 0x7, URZ, 0xc0, !UPT ;  /* 0x0000000710107892 */ /* 0x000fe4000f8ec03f */
[----:B------:R-:W-:Y:S02]  /*7a80*/  ULOP3.LUT UR15, UR15, 0x7fffffc, URZ, 0xc0, !UPT ;  /* 0x07fffffc0f0f7892 */ /* 0x000fe4000f8ec03f */
[----:B------:R-:W-:Y:S02]  /*7a90*/  UIMAD UR16, UR16, 0x140, URZ ;  /* 0x00000140101078a4 */ /* 0x000fe4000f8e023f */
[----:B------:R-:W-:-:S02]  /*7aa0*/  UIADD3 UR15, UR15, UR22, URZ ;  /* 0x000000160f0f7290 */ /* 0x000fc4000fffe03f */
[----:B------:R-:W-:Y:S02]  /*7ab0*/  UIADD3 UR17, UR16, 0x140, URZ ;  /* 0x0000014010117890 */ /* 0x000fe4000fffe03f */
[----:B------:R-:W-:-:S04]  /*7ac0*/  ULEA UR15, UR15, UR16, 0x5 ;  /* 0x000000100f0f7291 */ /* 0x000fc8000f8e283f */
[----:B------:R-:W-:-:S06]  /*7ad0*/  UISETP.GE.AND UP0, UPT, UR15, UR17, UPT ;  /* 0x000000110f00728c */ /* 0x000fcc000bf06270 */
[----:B------:R-:W-:-:S13]  /*7ae0*/  PLOP3.LUT P0, PT, PT, PT, UP0, 0x80, 0x0 ;  /* 0x000000000000781c */ /* 0x000fda0003f0f008 */
[----:B------:R-:W-:Y:S05]  /*7af0*/  @P0 EXIT ;  /* 0x000000000000094d */ /* 0x000fea0003800000 */
[----:B------:R-:W0:Y:S01]  /*7b00*/  LDC.64 R20, c[0x0][0x258] ;  /* 0x00009600ff147b82 */ /* 0x000e220000000a00 */
[----:B------:R-:W2:Y:S01]  /*7b10*/  S2R R6, SR_TID.X ;  /* 0x0000000000067919 */ /* 0x000ea20000002100 */
[----:B------:R-:W-:Y:S01]  /*7b20*/  UMOV UR4, 0x400 ;  /* 0x0000040000047882 */ /* 0x000fe20000000000 */
[----:B------:R-:W-:-:S05]  /*7b30*/  MOV R22, UR15 ;  /* 0x0000000f00167c02 */ /* 0x000fca0008000f00 */
[----:B------:R-:W3:Y:S01]  /*7b40*/  S2UR UR5, SR_CgaCtaId ;  /* 0x00000000000579c3 */ /* 0x000ee20000008800 */
[----:B0-----:R-:W-:Y:S02]  /*7b50*/  LOP3.LUT R3, RZ, R20, RZ, 0x33, !PT ;  /* 0x00000014ff037212 */ /* 0x001fe400078e33ff */
[----:B-1----:R-:W-:Y:S02]  /*7b60*/  LOP3.LUT R0, RZ, R21, RZ, 0x33, !PT ;  /* 0x00000015ff007212 */ /* 0x002fe400078e33ff */
[----:B------:R-:W-:-:S04]  /*7b70*/  ISETP.GT.U32.AND P0, PT, R3, -0x5, PT ;  /* 0xfffffffb0300780c */ /* 0x000fc80003f04070 */
[C---:B------:R-:W-:Y:S01]  /*7b80*/  ISETP.GT.AND.EX P0, PT, R0.reuse, -0x1, PT, P0 ;  /* 0xffffffff0000780c */ /* 0x040fe20003f04300 */
[----:B---3--:R-:W-:Y:S01]  /*7b90*/  ULEA UR6, UR5, UR4, 0x18 ;  /* 0x0000000405067291 */ /* 0x008fe2000f8ec03f */
[----:B--2---:R-:W-:Y:S02]  /*7ba0*/  SHF.R.U32.HI R5, RZ, 0x5, R6 ;  /* 0x00000005ff057819 */ /* 0x004fe40000011606 */
[----:B------:R-:W-:Y:S01]  /*7bb0*/  SEL R3, R3, 0xfffffffb, P0 ;  /* 0xfffffffb03037807 */ /* 0x000fe20000000000 */
[----:B------:R-:W-:Y:S01]  /*7bc0*/  ULDC.64 UR4, c[0x0][0x260] ;  /* 0x0000980000047ab9 */ /* 0x000fe20000000a00 */
[----:B------:R-:W-:Y:S01]  /*7bd0*/  SEL R0, R0, 0xffffffff, P0 ;  /* 0xffffffff00007807 */ /* 0x000fe20000000000 */
[----:B------:R-:W-:Y:S01]  /*7be0*/  UIADD3 UR4, UP0, UR4, 0x66000, URZ ;  /* 0x0006600004047890 */ /* 0x000fe2000ff1e03f */
[C---:B------:R-:W-:Y:S02]  /*7bf0*/  SHF.L.U32 R4, R3.reuse, 0x2, RZ ;  /* 0x0000000203047819 */ /* 0x040fe400000006ff */
[----:B------:R-:W-:Y:S01]  /*7c00*/  SHF.L.U64.HI R3, R3, 0x2, R0 ;  /* 0x0000000203037819 */ /* 0x000fe20000010200 */
[----:B------:R-:W-:Y:S01]  /*7c10*/  UIADD3.X UR5, URZ, UR5, URZ, UP0, !UPT ;  /* 0x000000053f057290 */ /* 0x000fe200087fe43f */
[----:B------:R-:W-:-:S02]  /*7c20*/  MOV R0, 0xffffffff ;  /* 0xffffffff00007802 */ /* 0x000fc40000000f00 */
[----:B------:R-:W-:Y:S02]  /*7c30*/  IADD3 R4, P0, P1, -R4, -0x5, -R5 ;  /* 0xfffffffb04047810 */ /* 0x000fe4000791e905 */
[----:B------:R-:W-:Y:S02]  /*7c40*/  SHF.R.U32.HI R2, RZ, 0x4, R6 ;  /* 0x00000004ff027819 */ /* 0x000fe40000011606 */
[----:B------:R-:W-:Y:S02]  /*7c50*/  IADD3.X R3, ~R3, -0x1, R0, P0, P1 ;  /* 0xffffffff03037810 */ /* 0x000fe400007e2500 */
[C---:B------:R-:W-:Y:S01]  /*7c60*/  SHF.L.U32 R7, R5.reuse, 0x1, RZ ;  /* 0x0000000105077819 */ /* 0x040fe200000006ff */
[----:B------:R-:W-:Y:S01]  /*7c70*/  VIADD R0, R2, 0x14 ;  /* 0x0000001402007836 */ /* 0x000fe20000000000 */
[----:B------:R-:W-:Y:S01]  /*7c80*/  LEA R12, R5, UR6, 0x7 ;  /* 0x00000006050c7c11 */ /* 0x000fe2000f8e38ff */
[----:B------:R-:W-:Y:S01]  /*7c90*/  IMAD.WIDE.U32 R8, R3, -0x33333333, RZ ;  /* 0xcccccccd03087825 */ /* 0x000fe200078e00ff */
[----:B------:R-:W-:-:S02]  /*7ca0*/  LOP3.LUT R7, R7, 0x1f, R6, 0x78, !PT ;  /* 0x0000001f07077812 */ /* 0x000fc400078e7806 */
[----:B------:R-:W-:Y:S02]  /*7cb0*/  LOP3.LUT R14, RZ, R2, RZ, 0x33, !PT ;  /* 0x00000002ff0e7212 */ /* 0x000fe400078e33ff */
[----:B------:R-:W-:Y:S01]  /*7cc0*/  VIMNMX.U32 R13, R0, 0x20, !PT ;  /* 0x00000020000d7848 */ /* 0x000fe20007fe0000 */
[----:B------:R-:W-:Y:S01]  /*7cd0*/  IMAD.WIDE.U32 R10, P0, R4, -0x33333334, R8 ;  /* 0xcccccccc040a7825 */ /* 0x000fe20007800008 */
[----:B------:R-:W-:Y:S02]  /*7ce0*/  LEA R7, R7, R12, 0x2 ;  /* 0x0000000c07077211 */ /* 0x000fe400078e10ff */
[----:B------:R-:W-:Y:S01]  /*7cf0*/  SHF.L.U32 R12, R6, 0x7, RZ ;  /* 0x00000007060c7819 */ /* 0x000fe200000006ff */
[----:B------:R-:W-:Y:S01]  /*7d00*/  IMAD.WIDE.U32 R8, R4, -0x33333333, RZ ;  /* 0xcccccccd04087825 */ /* 0x000fe200078e00ff */
[----:B------:R-:W-:Y:S02]  /*7d10*/  IADD3.X R17, RZ, RZ, RZ, P0, !PT ;  /* 0x000000ffff117210 */ /* 0x000fe400007fe4ff */
[----:B------:R-:W-:-:S02]  /*7d20*/  MOV R16, R11 ;  /* 0x0000000b00107202 */ /* 0x000fc40000000f00 */
[----:B------:R-:W-:Y:S02]  /*7d30*/  IADD3 RZ, P1, R9, R10, RZ ;  /* 0x0000000a09ff7210 */ /* 0x000fe40007f3e0ff */
[----:B------:R-:W-:Y:S01]  /*7d40*/  IADD3 R8, R13, R14, RZ ;  /* 0x0000000e0d087210 */ /* 0x000fe20007ffe0ff */
[----:B------:R-:W-:Y:S01]  /*7d50*/  IMAD.SHL.U32 R13, R6, 0x2, RZ ;  /* 0x00000002060d7824 */ /* 0x000fe200078e00ff */
[----:B------:R-:W-:Y:S01]  /*7d60*/  ISETP.LT.U32.AND P0, PT, R20, 0x4, PT ;  /* 0x000000041400780c */ /* 0x000fe20003f01070 */
[----:B------:R-:W-:Y:S01]  /*7d70*/  IMAD.WIDE.U32.X R16, R3, -0x33333334, R16, P1 ;  /* 0xcccccccc03107825 */ /* 0x000fe200008e0410 */
[----:B------:R-:W-:Y:S02]  /*7d80*/  LOP3.LUT R12, R12, 0x780, RZ, 0xc0, !PT ;  /* 0x000007800c0c7812 */ /* 0x000fe400078ec0ff */
[----:B------:R-:W-:Y:S01]  /*7d90*/  LOP3.LUT R11, R13, 0x1e, RZ, 0xc0, !PT ;  /* 0x0000001e0d0b7812 */ /* 0x000fe200078ec0ff */
[----:B------:R-:W-:Y:S01]  /*7da0*/  IMAD.WIDE.U32 R14, R8, -0x33333333, RZ ;  /* 0xcccccccd080e7825 */ /* 0x000fe200078e00ff */
[----:B------:R-:W-:-:S02]  /*7db0*/  IADD3 R9, R2, 0x28, RZ ;  /* 0x0000002802097810 */ /* 0x000fc40007ffe0ff */
[----:B------:R-:W-:Y:S02]  /*7dc0*/  ISETP.LT.AND.EX P0, PT, R21, RZ, PT, P0 ;  /* 0x000000ff1500720c */ /* 0x000fe40003f01300 */
[----:B------:R-:W-:Y:S02]  /*7dd0*/  IADD3 R13, R12, UR6, RZ ;  /* 0x000000060c0d7c10 */ /* 0x000fe4000fffe0ff */
[----:B------:R-:W-:Y:S02]  /*7de0*/  SHF.R.U64 R23, R16, 0x3, R17 ;  /* 0x0000000310177819 */ /* 0x000fe40000001211 */
[-C--:B------:R-:W-:Y:S02]  /*7df0*/  LOP3.LUT R12, R0, R11.reuse, RZ, 0x3c, !PT ;  /* 0x0000000b000c7212 */ /* 0x080fe400078e3cff */
[-C--:B------:R-:W-:Y:S02]  /*7e00*/  LOP3.LUT R10, R2, R11.reuse, RZ, 0x3c, !PT ;  /* 0x0000000b020a7212 */ /* 0x080fe400078e3cff */
[----:B------:R-:W-:Y:S01]  /*7e10*/  LEA.HI R24, R15, 0x1, RZ, 0x1c ;  /* 0x000000010f187811 */ /* 0x000fe200078fe0ff */
[----:B------:R-:W-:Y:S01]  /*7e20*/  IMAD R12, R12, 0x4, R13 ;  /* 0x000000040c0c7824 */ /* 0x000fe200078e020d */
[----:B------:R-:W-:-:S02]  /*7e30*/  LOP3.LUT R18, R9, R11, RZ, 0x3c, !PT ;  /* 0x0000000b09127212 */ /* 0x000fc400078e3cff */
[----:B------:R-:W-:Y:S02]  /*7e40*/  SEL R14, R20, 0x4, P0 ;  /* 0x00000004140e7807 */ /* 0x000fe40000000000 */
[----:B------:R-:W-:Y:S02]  /*7e50*/  SEL R15, R21, RZ, P0 ;  /* 0x000000ff150f7207 */ /* 0x000fe40000000000 */
[C---:B------:R-:W-:Y:S02]  /*7e60*/  IADD3 R19, P1, R5.reuse, 0x14, RZ ;  /* 0x0000001405137810 */ /* 0x040fe40007f3e0ff */
[C---:B------:R-:W-:Y:S02]  /*7e70*/  IADD3 R20, P0, R5.reuse, 0xa, RZ ;  /* 0x0000000a05147810 */ /* 0x040fe40007f1e0ff */
[----:B------:R-:W-:Y:S01]  /*7e80*/  IADD3 R39, P2, R5, 0x1e, RZ ;  /* 0x0000001e05277810 */ /* 0x000fe20007f5e0ff */
[----:B------:R-:W-:Y:S01]  /*7e90*/  IMAD.X R16, RZ, RZ, RZ, P1 ;  /* 0x000000ffff107224 */ /* 0x000fe200008e06ff */
[----:B------:R-:W-:-:S02]  /*7ea0*/  IADD3 R23, R23, 0x1, RZ ;  /* 0x0000000117177810 */ /* 0x000fc40007ffe0ff */
[-C--:B------:R-:W-:Y:S02]  /*7eb0*/  LEA R10, R10, R13.reuse, 0x2 ;  /* 0x0000000d0a0a7211 */ /* 0x080fe400078e10ff */
[----:B------:R-:W-:Y:S02]  /*7ec0*/  LEA R13, R18, R13, 0x2 ;  /* 0x0000000d120d7211 */ /* 0x000fe400078e10ff */
[----:B------:R-:W-:Y:S02]  /*7ed0*/  SHF.L.U64.HI R15, R14, 0x2, R15 ;  /* 0x000000020e0f7819 */ /* 0x000fe4000001020f */
[C---:B------:R-:W-:Y:S02]  /*7ee0*/  LOP3.LUT R21, R6.reuse, 0x1f, RZ, 0xc0, !PT ;  /* 0x0000001f06157812 */ /* 0x040fe400078ec0ff */
[----:B------:R-:W-:Y:S02]  /*7ef0*/  LOP3.LUT R40, R6, 0xf, RZ, 0xc0, !PT ;  /* 0x0000000f06287812 */ /* 0x000fe400078ec0ff */
[----:B------:R-:W-:-:S02]  /*7f00*/  IADD3 R18, R2, 0x3c, RZ ;  /* 0x0000003c02127810 */ /* 0x000fc40007ffe0ff */
[----:B------:R-:W-:Y:S02]  /*7f10*/  IADD3.X R17, RZ, RZ, RZ, P0, !PT ;  /* 0x000000ffff117210 */ /* 0x000fe400007fe4ff */
[----:B------:R-:W-:Y:S02]  /*7f20*/  IADD3.X R38, RZ, RZ, RZ, P2, !PT ;  /* 0x000000ffff267210 */ /* 0x000fe400017fe4ff */
[----:B------:R-:W-:Y:S02]  /*7f30*/  SHF.L.U32 R14, R14, 0x2, RZ ;  /* 0x000000020e0e7819 */ /* 0x000fe400000006ff */
[----:B------:R-:W-:Y:S02]  /*7f40*/  LOP3.LUT R24, R24, 0x3, RZ, 0xc0, !PT ;  /* 0x0000000318187812 */ /* 0x000fe400078ec0ff */
[----:B------:R-:W-:-:S07]  /*7f50*/  LOP3.LUT R23, R23, 0x3, RZ, 0xc0, !PT ;  /* 0x0000000317177812 */ /* 0x000fce00078ec0ff */
.L_x_416:
[----:B------:R-:W-:Y:S01]  /*7f60*/  ISETP.GT.U32.AND P0, PT, R14, R5, PT ;  /* 0x000000050e00720c */ /* 0x000fe20003f04070 */
[----:B------:R-:W-:Y:S01]  /*7f70*/  BSSY B0, `(.L_x_400) ;  /* 0x00000a7000007945 */ /* 0x000fe20003800000 */
[----:B0---4-:R-:W-:Y:S01]  /*7f80*/  HFMA2.MMA R25, -RZ, RZ, 0, 0 ;  /* 0x00000000ff197435 */ /* 0x011fe200000001ff */
[----:B-123--:R-:W-:Y:S01]  /*7f90*/  IMAD.MOV.U32 R30, RZ, RZ, RZ ;  /* 0x000000ffff1e7224 */ /* 0x00efe200078e00ff */
[----:B------:R-:W-:-:S13]  /*7fa0*/  ISETP.GT.AND.EX P0, PT, R15, RZ, PT, P0 ;  /* 0x000000ff0f00720c */ /* 0x000fda0003f04300 */
[----:B------:R-:W-:Y:S05]  /*7fb0*/  @!P0 BRA `(.L_x_401) ;  /* 0x0000000800888947 */ /* 0x000fea0003800000 */
[----:B------:R-:W-:Y:S01]  /*7fc0*/  ISETP.NE.U32.AND P1, PT, R23, RZ, PT ;  /* 0x000000ff1700720c */ /* 0x000fe20003f25070 */
[----:B------:R-:W-:Y:S01]  /*7fd0*/  BSSY B1, `(.L_x_402) ;  /* 0x0000023000017945 */ /* 0x000fe20003800000 */
[----:B------:R-:W-:Y:S02]  /*7fe0*/  ISETP.GE.U32.AND P0, PT, R4, 0x1e, PT ;  /* 0x0000001e0400780c */ /* 0x000fe40003f06070 */
[----:B------:R-:W-:Y:S02]  /*7ff0*/  ISETP.NE.AND.EX P1, PT, RZ, RZ, PT, P1 ;  /* 0x000000ffff00720c */ /* 0x000fe40003f25310 */
[----:B------:R-:W-:Y:S02]  /*8000*/  IADD3 R26, P2, R21, R22, RZ ;  /* 0x00000016151a7210 */ /* 0x000fe40007f5e0ff */
[----:B------:R-:W-:Y:S02]  /*8010*/  ISETP.GE.U32.AND.EX P0, PT, R3, RZ, PT, P0 ;  /* 0x000000ff0300720c */ /* 0x000fe40003f06100 */
[----:B------:R-:W-:-:S02]  /*8020*/  MOV R30, RZ ;  /* 0x000000ff001e7202 */ /* 0x000fc40000000f00 */
[----:B------:R-:W-:Y:S02]  /*8030*/  MOV R67, R5 ;  /* 0x0000000500437202 */ /* 0x000fe40000000f00 */
[----:B------:R-:W-:Y:S02]  /*8040*/  MOV R66, RZ ;  /* 0x000000ff00427202 */ /* 0x000fe40000000f00 */
[----:B------:R-:W-:Y:S02]  /*8050*/  MOV R25, RZ ;  /* 0x000000ff00197202 */ /* 0x000fe40000000f00 */
[----:B------:R-:W-:Y:S01]  /*8060*/  LEA.HI.X.SX32 R27, R22, RZ, 0x1, P2 ;  /* 0x000000ff161b7211 */ /* 0x000fe200010f0eff */
        /* <DEDUP_REMOVED lines=17> */
[----:B------:R-:W-:Y:S02]  /*8180*/  MOV R67, R19 ;  /* 0x0000001300437202 */ /* 0x000fe40000000f00 */
[----:B------:R-:W-:Y:S01]  /*8190*/  MOV R66, R16 ;  /* 0x0000001000427202 */ /* 0x000fe20000000f00 */
[----:B------:R-:W-:Y:S01]  /*81a0*/  @P1 IMAD.MOV.U32 R66, RZ, RZ, R38 ;  /* 0x000000ffff421224 */ /* 0x000fe200078e0026 */
[----:B------:R-:W-:Y:S01]  /*81b0*/  @P1 MOV R67, R39 ;  /* 0x0000002700431202 */ /* 0x000fe20000000f00 */
[----:B--2---:R-:W-:Y:S01]  /*81c0*/  FADD.FTZ R25, R25, R32 ;  /* 0x0000002019197221 */ /* 0x004fe20000010000 */
[----:B------:R-:W-:-:S03]  /*81d0*/  FADD.FTZ R30, R30, R33 ;  /* 0x000000211e1e7221 */ /* 0x000fc60000010000 */
[----:B---3--:R-:W-:Y:S01]  /*81e0*/  @P1 FADD.FTZ R25, R25, R34 ;  /* 0x0000002219191221 */ /* 0x008fe20000010000 */
[----:B------:R-:W-:-:S07]  /*81f0*/  @P1 FADD.FTZ R30, R30, R35 ;  /* 0x000000231e1e1221 */ /* 0x000fce0000010000 */
.L_x_403:
[----:B------:R-:W-:Y:S05]  /*8200*/  BSYNC B1 ;  /* 0x0000000000017941 */ /* 0x000fea0003800000 */
.L_x_402:
[----:B------:R-:W-:Y:S05]  /*8210*/  @!P0 BRA `(.L_x_401) ;  /* 0x0000000400f08947 */ /* 0x000fea0003800000 */
[----:B------:R-:W-:Y:S01]  /*8220*/  SHF.L.U64.HI R29, R26, 0x1, R27 ;  /* 0x000000011a1d7819 */ /* 0x000fe2000001021b */
[----:B------:R-:W-:Y:S01]  /*8230*/  IMAD R27, R66, 0x1400, RZ ;  /* 0x00001400421b7824 */ /* 0x000fe200078e02ff */
[----:B------:R-:W-:Y:S01]  /*8240*/  SHF.L.U32 R28, R26, 0x1, RZ ;  /* 0x000000011a1c7819 */ /* 0x000fe200000006ff */
[----:B------:R-:W-:Y:S01]  /*8250*/  BSSY B1, `(.L_x_404) ;  /* 0x0000045000017945 */ /* 0x000fe20003800000 */
[----:B------:R-:W-:-:S03]  /*8260*/  IADD3 R26, P0, -R67, R14, RZ ;  /* 0x0000000e431a7210 */ /* 0x000fc60007f1e1ff */
[----:B------:R-:W-:Y:S01]  /*8270*/  IMAD.WIDE.U32 R28, R67, 0x1400, R28 ;  /* 0x00001400431c7825 */ /* 0x000fe200078e001c */
[----:B------:R-:W-:Y:S02]  /*8280*/  ISETP.GT.U32.AND P1, PT, R26, 0x78, PT ;  /* 0x000000781a00780c */ /* 0x000fe40003f24070 */
[----:B------:R-:W-:Y:S02]  /*8290*/  IADD3.X R31, ~R66, R15, RZ, P0, !PT ;  /* 0x0000000f421f7210 */ /* 0x000fe400007fe5ff */
[----:B------:R-:W-:Y:S02]  /*82a0*/  IADD3 R27, R29, R27, RZ ;  /* 0x0000001b1d1b7210 */ /* 0x000fe40007ffe0ff */
        /* <DEDUP_REMOVED lines=8> */
.L_x_406:
        /* <DEDUP_REMOVED lines=55> */
.L_x_405:
[----:B------:R-:W-:Y:S05]  /*86a0*/  BSYNC B1 ;  /* 0x0000000000017941 */ /* 0x000fea0003800000 */
.L_x_404:
        /* <DEDUP_REMOVED lines=35> */
.L_x_408:
[----:B------:R-:W-:Y:S05]  /*88e0*/  BSYNC B1 ;  /* 0x0000000000017941 */ /* 0x000fea0003800000 */
.L_x_407:
        /* <DEDUP_REMOVED lines=15> */
.L_x_401:
[----:B------:R-:W-:Y:S05]  /*89e0*/  BSYNC B0 ;  /* 0x0000000000007941 */ /* 0x000fea0003800000 */
.L_x_400:
        /* <DEDUP_REMOVED lines=9> */
[----:B------:R-:W-:Y:S01]  /*8a80*/  ISETP.GT.U32.AND P1, PT, R40, 0x9, PT ;  /* 0x000000092800780c */ /* 0x000fe20003f24070 */
[----:B------:R-:W-:Y:S01]  /*8a90*/  HFMA2.MMA R26, -RZ, RZ, 0, 0 ;  /* 0x00000000ff1a7435 */ /* 0x000fe200000001ff */
[----:B------:R-:W-:Y:S01]  /*8aa0*/  IMAD.MOV.U32 R25, RZ, RZ, RZ ;  /* 0x000000ffff197224 */ /* 0x000fe200078e00ff */
[----:B------:R-:W-:-:S10]  /*8ab0*/  UMOV UR7, 0xffff ;  /* 0x0000ffff00077882 */ /* 0x000fd40000000000 */
[----:B------:R0:W1:Y:S04]  /*8ac0*/  @!P1 LDS R25, [R10] ;  /* 0x000000000a199984 */ /* 0x0000680000000800 */
[----:B------:R0:W2:Y:S01]  /*8ad0*/  @!P1 LDS R26, [R10+0x500] ;  /* 0x000500000a1a9984 */ /* 0x0000a20000000800 */
[----:B------:R-:W-:Y:S05]  /*8ae0*/  BRA.DIV UR7, `(.L_x_412) ;  /* 0x0000001207307947 */ /* 0x000fea000b800000 */
[----:B------:R-:W-:Y:S01]  /*8af0*/  MOV R32, 0xffff ;  /* 0x0000ffff00207802 */ /* 0x000fe20000000f00 */
[----:B------:R-:W-:Y:S01]  /*8b00*/  IMAD.MOV.U32 R34, RZ, RZ, 0xffff ;  /* 0x0000ffffff227424 */ /* 0x000fe200078e00ff */
[----:B------:R-:W-:Y:S02]  /*8b10*/  MOV R31, 0xffff ;  /* 0x0000ffff001f7802 */ /* 0x000fe40000000f00 */
[----:B------:R-:W-:Y:S01]  /*8b20*/  MOV R33, 0xffff ;  /* 0x0000ffff00217802 */ /* 0x000fe20000000f00 */
[----:B-1----:R-:W1:Y:S01]  /*8b30*/  SHFL.BFLY PT, R28, R25, 0x8, 0x101f ;  /* 0x0d101f00191c7f89 */ /* 0x002e6200000e0000 */
[----:B------:R-:W-:Y:S02]  /*8b40*/  MOV R36, 0xffff ;  /* 0x0000ffff00247802 */ /* 0x000fe40000000f00 */
[----:B------:R-:W-:Y:S01]  /*8b50*/  MOV R35, 0xffff ;  /* 0x0000ffff00237802 */ /* 0x000fe20000000f00 */
[----:B--2---:R-:W2:Y:S01]  /*8b60*/  SHFL.BFLY PT, R27, R26, 0x8, 0x101f ;  /* 0x0d101f001a1b7f89 */ /* 0x004ea200000e0000 */
[----:B------:R-:W-:Y:S01]  /*8b70*/  MOV R37, 0xffff ;  /* 0x0000ffff00257802 */ /* 0x000fe20000000f00 */
[----:B-1----:R-:W-:Y:S01]  /*8b80*/  FADD.FTZ R28, R28, R25 ;  /* 0x000000191c1c7221 */ /* 0x002fe20000010000 */
[----:B--2---:R-:W-:-:S04]  /*8b90*/  FADD.FTZ R27, R27, R26 ;  /* 0x0000001a1b1b7221 */ /* 0x004fc80000010000 */
        /* <DEDUP_REMOVED lines=12> */
.L_x_425:
[----:B------:R-:W1:Y:S01]  /*8c60*/  LDC.64 R26, c[0x0][0x218] ;  /* 0x00008600ff1a7b82 */ /* 0x000e620000000a00 */
[----:B------:R-:W-:Y:S01]  /*8c70*/  ISETP.NE.AND P2, PT, R40, RZ, PT ;  /* 0x000000ff2800720c */ /* 0x000fe20003f45270 */
[----:B---3--:R-:W-:Y:S01]  /*8c80*/  FADD.FTZ R34, R25, R34 ;  /* 0x0000002219227221 */ /* 0x008fe20000010000 */
[----:B------:R-:W-:Y:S01]  /*8c90*/  IMAD.IADD R25, R2, 0x1, R22 ;  /* 0x0000000102197824 */ /* 0x000fe200078e0216 */
[----:B------:R-:W-:-:S04]  /*8ca0*/  ISETP.NE.AND P0, PT, R24, 0x1, PT ;  /* 0x000000011800780c */ /* 0x000fc80003f05270 */
[----:B------:R-:W2:Y:S06]  /*8cb0*/  LDC.64 R28, c[0x0][0x220] ;  /* 0x00008800ff1c7b82 */ /* 0x000eac0000000a00 */
[----:B------:R-:W-:Y:S02]  /*8cc0*/  @!P2 F2FP.BF16.F32.PACK_AB R30, RZ, R31 ;  /* 0x0000001fff1ea23e */ /* 0x000fe400000010ff */
[----:B------:R-:W-:Y:S01]  /*8cd0*/  @!P2 F2FP.BF16.F32.PACK_AB R31, RZ, R34 ;  /* 0x00000022ff1fa23e */ /* 0x000fe200000010ff */
[----:B-1----:R-:W-:-:S05]  /*8ce0*/  IMAD.WIDE R26, R25, 0x2, R26 ;  /* 0x00000002191a7825 */ /* 0x002fca00078e021a */
[----:B------:R1:W-:Y:S01]  /*8cf0*/  @!P2 STG.E.U16 desc[UR18][R26.64], R30 ;  /* 0x0000001e1a00a986 */ /* 0x0003e2000c101512 */
[----:B--2---:R-:W-:Y:S01]  /*8d00*/  IMAD.WIDE R28, R25, 0x2, R28 ;  /* 0x00000002191c7825 */ /* 0x004fe200078e021c */
[----:B------:R-:W-:-:S04]  /*8d10*/  MOV R25, R0 ;  /* 0x0000000000197202 */ /* 0x000fc80000000f00 */
[----:B------:R1:W-:Y:S01]  /*8d20*/  @!P2 STG.E.U16 desc[UR18][R28.64], R31 ;  /* 0x0000001f1c00a986 */ /* 0x0003e2000c101512 */
[----:B------:R-:W-:Y:S05]  /*8d30*/  @!P0 BRA `(.L_x_411) ;  /* 0x0000000400288947 */ /* 0x000fea0003800000 */
[----:B------:R-:W-:Y:S01]  /*8d40*/  HFMA2.MMA R25, -RZ, RZ, 0, 0 ;  /* 0x00000000ff197435 */ /* 0x000fe200000001ff */
[----:B-1----:R-:W-:Y:S01]  /*8d50*/  MOV R30, RZ ;  /* 0x000000ff001e7202 */ /* 0x002fe20000000f00 */
[----:B------:R-:W-:-:S05]  /*8d60*/  UMOV UR7, 0xffff ;  /* 0x0000ffff00077882 */ /* 0x000fca0000000000 */
[----:B------:R1:W2:Y:S04]  /*8d70*/  @!P1 LDS R30, [R12+0x500] ;  /* 0x000500000c1e9984 */ /* 0x0002a80000000800 */
[----:B------:R1:W3:Y:S01]  /*8d80*/  @!P1 LDS R25, [R12] ;  /* 0x000000000c199984 */ /* 0x0002e20000000800 */
        /* <DEDUP_REMOVED lines=9> */
[----:B--2---:R-:W2:Y:S01]  /*8e20*/  SHFL.BFLY PT, R31, R30, 0x8, 0x101f ;  /* 0x0d101f001e1f7f89 */ /* 0x004ea200000e0000 */
[----:B---3--:R-:W-:Y:S01]  /*8e30*/  FADD.FTZ R32, R32, R25 ;  /* 0x0000001920207221 */ /* 0x008fe20000010000 */
[----:B--2---:R-:W-:-:S04]  /*8e40*/  FADD.FTZ R31, R31, R30 ;  /* 0x0000001e1f1f7221 */ /* 0x004fc80000010000 */
        /* <DEDUP_REMOVED lines=12> */
.L_x_435:
[----:B----4-:R-:W-:Y:S01]  /*8f10*/  FADD.FTZ R30, R25, R30 ;  /* 0x0000001e191e7221 */ /* 0x010fe20000010000 */
[----:B------:R-:W-:Y:S02]  /*8f20*/  @!P2 F2FP.BF16.F32.PACK_AB R25, RZ, R35 ;  /* 0x00000023ff19a23e */ /* 0x000fe400000010ff */
[----:B------:R-:W-:Y:S02]  /*8f30*/  ISETP.NE.AND P0, PT, R24, 0x2, PT ;  /* 0x000000021800780c */ /* 0x000fe40003f05270 */
[----:B------:R-:W-:Y:S02]  /*8f40*/  PRMT R31, R25, 0x7610, R31 ;  /* 0x00007610191f7816 */ /* 0x000fe4000000001f */
[----:B------:R-:W-:Y:S02]  /*8f50*/  @!P2 F2FP.BF16.F32.PACK_AB R30, RZ, R30 ;  /* 0x0000001eff1ea23e */ /* 0x000fe400000010ff */
[----:B------:R-:W-:Y:S01]  /*8f60*/  MOV R25, R9 ;  /* 0x0000000900197202 */ /* 0x000fe20000000f00 */
[----:B------:R2:W-:Y:S04]  /*8f70*/  @!P2 STG.E.U16 desc[UR18][R26.64+0x28], R31 ;  /* 0x0000281f1a00a986 */ /* 0x0005e8000c101512 */
[----:B------:R2:W-:Y:S02]  /*8f80*/  @!P2 STG.E.U16 desc[UR18][R28.64+0x28], R30 ;  /* 0x0000281e1c00a986 */ /* 0x0005e4000c101512 */
[----:B------:R-:W-:Y:S05]  /*8f90*/  @!P0 BRA `(.L_x_411) ;  /* 0x0000000000908947 */ /* 0x000fea0003800000 */
[----:B------:R-:W-:Y:S01]  /*8fa0*/  HFMA2.MMA R25, -RZ, RZ, 0, 0 ;  /* 0x00000000ff197435 */ /* 0x000fe200000001ff */
[----:B--2---:R-:W-:Y:S01]  /*8fb0*/  MOV R30, RZ ;  /* 0x000000ff001e7202 */ /* 0x004fe20000000f00 */
[----:B------:R-:W-:-:S05]  /*8fc0*/  UMOV UR7, 0xffff ;  /* 0x0000ffff00077882 */ /* 0x000fca0000000000 */
[----:B------:R2:W3:Y:S04]  /*8fd0*/  @!P1 LDS R30, [R13+0x500] ;  /* 0x000500000d1e9984 */ /* 0x0004e80000000800 */
[----:B------:R2:W4:Y:S01]  /*8fe0*/  @!P1 LDS R25, [R13] ;  /* 0x000000000d199984 */ /* 0x0005220000000800 */
[----:B------:R-:W-:Y:S05]  /*8ff0*/  BRA.DIV UR7, `(.L_x_414) ;  /* 0x0000001207b07947 */ /* 0x000fea000b800000 */
[----:B------:R-:W-:Y:S01]  /*9000*/  IMAD.MOV.U32 R36, RZ, RZ, 0xffff ;  /* 0x0000ffffff247424 */ /* 0x000fe200078e00ff */
[----:B------:R-:W-:Y:S01]  /*9010*/  MOV R35, 0xffff ;  /* 0x0000ffff00237802 */ /* 0x000fe20000000f00 */
[----:B------:R-:W-:Y:S01]  /*9020*/  IMAD.MOV.U32 R41, RZ, RZ, 0xffff ;  /* 0x0000ffffff297424 */ /* 0x000fe200078e00ff */
[----:B------:R-:W-:Y:S01]  /*9030*/  MOV R37, 0xffff ;  /* 0x0000ffff00257802 */ /* 0x000fe20000000f00 */
[----:B----4-:R-:W4:Y:S01]  /*9040*/  SHFL.BFLY PT, R32, R25, 0x8, 0x101f ;  /* 0x0d101f0019207f89 */ /* 0x010f2200000e0000 */
[----:B------:R-:W-:Y:S02]  /*9050*/  MOV R42, 0xffff ;  /* 0x0000ffff002a7802 */ /* 0x000fe40000000f00 */
[----:B------:R-:W-:Y:S01]  /*9060*/  MOV R44, 0xffff ;  /* 0x0000ffff002c7802 */ /* 0x000fe20000000f00 */
[----:B---3--:R-:W3:Y:S01]  /*9070*/  SHFL.BFLY PT, R31, R30, 0x8, 0x101f ;  /* 0x0d101f001e1f7f89 */ /* 0x008ee200000e0000 */
[----:B------:R-:W-:Y:S01]  /*9080*/  MOV R43, 0xffff ;  /* 0x0000ffff002b7802 */ /* 0x000fe20000000f00 */
[----:B----4-:R-:W-:Y:S01]  /*9090*/  FADD.FTZ R32, R32, R25 ;  /* 0x0000001920207221 */ /* 0x010fe20000010000 */
[----:B---3--:R-:W-:-:S04]  /*90a0*/  FADD.FTZ R31, R31, R30 ;  /* 0x0000001e1f1f7221 */ /* 0x008fc80000010000 */
        /* <DEDUP_REMOVED lines=12> */
.L_x_445:
[----:B0-----:R-:W-:Y:S01]  /*9170*/  FADD.FTZ R30, R25, R30 ;  /* 0x0000001e191e7221 */ /* 0x001fe20000010000 */
[----:B------:R-:W-:-:S04]  /*9180*/  @!P2 F2FP.BF16.F32.PACK_AB R25, RZ, R35 ;  /* 0x00000023ff19a23e */ /* 0x000fc800000010ff */
[----:B------:R-:W-:Y:S02]  /*9190*/  PRMT R31, R25, 0x7610, R31 ;  /* 0x00007610191f7816 */ /* 0x000fe4000000001f */
[----:B------:R-:W-:Y:S02]  /*91a0*/  @!P2 F2FP.BF16.F32.PACK_AB R30, RZ, R30 ;  /* 0x0000001eff1ea23e */ /* 0x000fe400000010ff */
[----:B------:R-:W-:Y:S01]  /*91b0*/  MOV R25, R18 ;  /* 0x0000001200197202 */ /* 0x000fe20000000f00 */
[----:B------:R3:W-:Y:S04]  /*91c0*/  @!P2 STG.E.U16 desc[UR18][R26.64+0x50], R31 ;  /* 0x0000501f1a00a986 */ /* 0x0007e8000c101512 */
[----:B------:R3:W-:Y:S02]  /*91d0*/  @!P2 STG.E.U16 desc[UR18][R28.64+0x50], R30 ;  /* 0x0000501e1c00a986 */ /* 0x0007e4000c101512 */
.L_x_411:
[----:B------:R-:W-:Y:S05]  /*91e0*/  BSYNC B0 ;  /* 0x0000000000007941 */ /* 0x000fea0003800000 */
.L_x_410:
        /* <DEDUP_REMOVED lines=11> */
[C---:B------:R-:W-:Y:S01]  /*92a0*/  @!P0 VIADD R30, R25.reuse, 0x14 ;  /* 0x00000014191e8836 */ /* 0x040fe20000000000 */
[----:B-1----:R-:W-:Y:S01]  /*92b0*/  @!P0 IADD3 R28, R25, 0x28, RZ ;  /* 0x00000028191c8810 */ /* 0x002fe20007ffe0ff */
[----:B------:R-:W-:Y:S01]  /*92c0*/  HFMA2.MMA R41, -RZ, RZ, 0, 0 ;  /* 0x00000000ff297435 */ /* 0x000fe200000001ff */
[----:B------:R-:W-:Y:S02]  /*92d0*/  @!P0 LEA R29, R40, UR6, 0x7 ;  /* 0x00000006281d8c11 */ /* 0x000fe4000f8e38ff */
[----:B------:R-:W-:Y:S02]  /*92e0*/  CS2R R34, SRZ ;  /* 0x0000000000227805 */ /* 0x000fe4000001ff00 */
[-C--:B------:R-:W-:Y:S02]  /*92f0*/  @!P0 LOP3.LUT R28, R28, R11.reuse, RZ, 0x3c, !PT ;  /* 0x0000000b1c1c8212 */ /* 0x080fe400078e3cff */
[----:B------:R-:W-:Y:S02]  /*9300*/  @!P0 LEA R31, R40, UR6, 0x7 ;  /* 0x00000006281f8c11 */ /* 0x000fe4000f8e38ff */
[----:B------:R-:W-:-:S02]  /*9310*/  @!P0 LOP3.LUT R30, R30, R11, RZ, 0x3c, !PT ;  /* 0x0000000b1e1e8212 */ /* 0x000fc400078e3cff */
[----:B------:R-:W-:Y:S02]  /*9320*/  @!P0 LEA R28, R28, R29, 0x2 ;  /* 0x0000001d1c1c8211 */ /* 0x000fe400078e10ff */
[----:B------:R-:W-:Y:S02]  /*9330*/  @!P0 LEA R30, R30, R31, 0x2 ;  /* 0x0000001f1e1e8211 */ /* 0x000fe400078e10ff */
[C---:B------:R-:W-:Y:S01]  /*9340*/  @!P0 IADD3 R46, R25.reuse, 0x3c, RZ ;  /* 0x0000003c192e8810 */ /* 0x040fe20007ffe0ff */
[----:B------:R-:W1:Y:S01]  /*9350*/  @!P0 LDS R29, [R28] ;  /* 0x000000001c1d8984 */ /* 0x000e620000000800 */
[----:B------:R-:W-:Y:S01]  /*9360*/  @!P0 LEA R45, R40, UR6, 0x7 ;  /* 0x00000006282d8c11 */ /* 0x000fe2000f8e38ff */
[----:B------:R-:W-:Y:S01]  /*9370*/  IMAD.IADD R25, R25, 0x1, R22 ;  /* 0x0000000119197824 */ /* 0x000fe200078e0216 */
[----:B------:R-:W-:Y:S01]  /*9380*/  @!P0 LOP3.LUT R46, R46, R11, RZ, 0x3c, !PT ;  /* 0x0000000b2e2e8212 */ /* 0x000fe200078e3cff */
[----:B------:R-:W4:Y:S01]  /*9390*/  @!P0 LDS R33, [R30+0x500] ;  /* 0x000500001e218984 */ /* 0x000f220000000800 */
[----:B------:R-:W-:-:S02]  /*93a0*/  MOV R31, 0xffff ;  /* 0x0000ffff001f7802 */ /* 0x000fc40000000f00 */
[----:B------:R-:W-:Y:S01]  /*93b0*/  MOV R42, RZ ;  /* 0x000000ff002a7202 */ /* 0x000fe20000000f00 */
[----:B------:R5:W0:Y:S01]  /*93c0*/  @!P0 LDS R32, [R30] ;  /* 0x000000001e208984 */ /* 0x000a220000000800 */
[----:B------:R-:W-:Y:S01]  /*93d0*/  @!P0 IMAD R46, R46, 0x4, R45 ;  /* 0x000000042e2e8824 */ /* 0x000fe200078e022d */
[----:B------:R-:W-:Y:S01]  /*93e0*/  MOV R49, 0xffff ;  /* 0x0000ffff00317802 */ /* 0x000fe20000000f00 */
[----:B------:R-:W-:Y:S01]  /*93f0*/  HFMA2.MMA R45, -RZ, RZ, 0, 0 ;  /* 0x00000000ff2d7435 */ /* 0x000fe200000001ff */
[----:B------:R-:W-:Y:S01]  /*9400*/  @!P0 LDS R43, [R28+0x500] ;  /* 0x000500001c2b8984 */ /* 0x000fe20000000800 */
[----:B------:R-:W-:Y:S02]  /*9410*/  MOV R50, 0xffff ;  /* 0x0000ffff00327802 */ /* 0x000fe40000000f00 */
[----:B------:R-:W-:Y:S01]  /*9420*/  MOV R52, 0xffff ;  /* 0x0000ffff00347802 */ /* 0x000fe20000000f00 */
[----:B------:R-:W-:Y:S01]  /*9430*/  @!P0 LDS R48, [R46+0x500] ;  /* 0x000500002e308984 */ /* 0x000fe20000000800 */
[----:B-----5:R-:W-:-:S02]  /*9440*/  MOV R30, 0xffff ;  /* 0x0000ffff001e7802 */ /* 0x020fc40000000f00 */
[----:B------:R-:W-:Y:S01]  /*9450*/  MOV R51, 0xffff ;  /* 0x0000ffff00337802 */ /* 0x000fe20000000f00 */
[----:B------:R5:W-:Y:S04]  /*9460*/  @!P0 LDS R47, [R46] ;  /* 0x000000002e2f8984 */ /* 0x000be80000000800 */
[----:B---3--:R-:W3:Y:S01]  /*9470*/  SHFL.BFLY PT, R28, R27, 0x8, 0x101f ;  /* 0x0d101f001b1c7f89 */ /* 0x008ee200000e0000 */
[----:B-----5:R-:W-:Y:S01]  /*9480*/  MOV R46, RZ ;  /* 0x000000ff002e7202 */ /* 0x020fe20000000f00 */
[----:B-1----:R-:W-:Y:S02]  /*9490*/  @!P0 IMAD.MOV.U32 R41, RZ, RZ, R29 ;  /* 0x000000ffff298224 */ /* 0x002fe400078e001d */
[----:B--2---:R-:W1:Y:S01]  /*94a0*/  SHFL.BFLY PT, R29, R26, 0x8, 0x101f ;  /* 0x0d101f001a1d7f89 */ /* 0x004e6200000e0000 */
[----:B----4-:R-:W-:-:S02]  /*94b0*/  @!P0 MOV R35, R33 ;  /* 0x0000002100238202 */ /* 0x010fc40000000f00 */
[----:B------:R-:W-:Y:S01]  /*94c0*/  MOV R33, 0xffff ;  /* 0x0000ffff00217802 */ /* 0x000fe20000000f00 */
[----:B------:R-:W2:Y:S01]  /*94d0*/  SHFL.BFLY PT, R44, R41, 0x8, 0x101f ;  /* 0x0d101f00292c7f89 */ /* 0x000ea200000e0000 */
[----:B0-----:R-:W-:Y:S01]  /*94e0*/  @!P0 MOV R34, R32 ;  /* 0x0000002000228202 */ /* 0x001fe20000000f00 */
[----:B------:R-:W-:Y:S02]  /*94f0*/  IMAD.MOV.U32 R32, RZ, RZ, 0xffff ;  /* 0x0000ffffff207424 */ /* 0x000fe400078e00ff */
[----:B---3--:R-:W-:Y:S01]  /*9500*/  FADD.FTZ R28, R28, R27 ;  /* 0x0000001b1c1c7221 */ /* 0x008fe20000010000 */
[----:B------:R-:W-:Y:S01]  /*9510*/  @!P0 MOV R42, R43 ;  /* 0x0000002b002a8202 */ /* 0x000fe20000000f00 */
[----:B------:R-:W0:Y:S01]  /*9520*/  SHFL.BFLY PT, R37, R34, 0x8, 0x101f ;  /* 0x0d101f0022257f89 */ /* 0x000e2200000e0000 */
[----:B------:R-:W-:-:S03]  /*9530*/  @!P0 MOV R46, R48 ;  /* 0x00000030002e8202 */ /* 0x000fc60000000f00 */
[----:B------:R-:W3:Y:S01]  /*9540*/  SHFL.BFLY PT, R36, R35, 0x8, 0x101f ;  /* 0x0d101f0023247f89 */ /* 0x000ee200000e0000 */
[----:B------:R-:W-:Y:S01]  /*9550*/  MOV R48, 0xffff ;  /* 0x0000ffff00307802 */ /* 0x000fe20000000f00 */
[----:B------:R-:W-:Y:S02]  /*9560*/  @!P0 IMAD.MOV.U32 R45, RZ, RZ, R47 ;  /* 0x000000ffff2d8224 */ /* 0x000fe400078e002f */
[----:B------:R-:W4:Y:S01]  /*9570*/  SHFL.BFLY PT, R43, R42, 0x8, 0x101f ;  /* 0x0d101f002a2b7f89 */ /* 0x000f2200000e0000 */
[----:B------:R-:W-:-:S03]  /*9580*/  ISETP.NE.AND P0, PT, R40, RZ, PT ;  /* 0x000000ff2800720c */ /* 0x000fc60003f05270 */
[----:B------:R-:W5:Y:S01]  /*9590*/  SHFL.BFLY PT, R27, R28, 0x4, 0x101f ;  /* 0x0c901f001c1b7f89 */ /* 0x000f6200000e0000 */
[----:B-1----:R-:W-:-:S03]  /*95a0*/  FADD.FTZ R29, R29, R26 ;  /* 0x0000001a1d1d7221 */ /* 0x002fc60000010000 */
[----:B------:R-:W1:Y:S01]  /*95b0*/  SHFL.BFLY PT, R50, R45, 0x8, 0x101f ;  /* 0x0d101f002d327f89 */ /* 0x000e6200000e0000 */
[----:B--2---:R-:W-:-:S03]  /*95c0*/  FADD.FTZ R44, R44, R41 ;  /* 0x000000292c2c7221 */ /* 0x004fc60000010000 */
[----:B------:R-:W2:Y:S01]  /*95d0*/  SHFL.BFLY PT, R26, R29, 0x4, 0x101f ;  /* 0x0c901f001d1a7f89 */ /* 0x000ea200000e0000 */
[----:B0-----:R-:W-:-:S03]  /*95e0*/  FADD.FTZ R37, R37, R34 ;  /* 0x0000002225257221 */ /* 0x001fc60000010000 */
[----:B------:R-:W0:Y:S01]  /*95f0*/  SHFL.BFLY PT, R41, R44, 0x4, 0x101f ;  /* 0x0c901f002c297f89 */ /* 0x000e2200000e0000 */
[----:B---3--:R-:W-:-:S03]  /*9600*/  FADD.FTZ R36, R36, R35 ;  /* 0x0000002324247221 */ /* 0x008fc60000010000 */
[----:B------:R-:W3:Y:S01]  /*9610*/  SHFL.BFLY PT, R34, R37, 0x4, 0x101f ;  /* 0x0c901f0025227f89 */ /* 0x000ee200000e0000 */
[----:B----4-:R-:W-:-:S03]  /*9620*/  FADD.FTZ R43, R43, R42 ;  /* 0x0000002a2b2b7221 */ /* 0x010fc60000010000 */
[----:B------:R-:W4:Y:S01]  /*9630*/  SHFL.BFLY PT, R35, R36, 0x4, 0x101f ;  /* 0x0c901f0024237f89 */ /* 0x000f2200000e0000 */
[----:B-----5:R-:W-:-:S03]  /*9640*/  FADD.FTZ R27, R28, R27 ;  /* 0x0000001b1c1b7221 */ /* 0x020fc60000010000 */
[----:B------:R-:W5:Y:S01]  /*9650*/  SHFL.BFLY PT, R42, R43, 0x4, 0x101f ;  /* 0x0c901f002b2a7f89 */ /* 0x000f6200000e0000 */
[----:B------:R-:W-:Y:S01]  /*9660*/  MOV R28, 0xffff ;  /* 0x0000ffff001c7802 */ /* 0x000fe20000000f00 */
[----:B-1----:R-:W-:Y:S02]  /*9670*/  FADD.FTZ R50, R50, R45 ;  /* 0x0000002d32327221 */ /* 0x002fe40000010000 */
[----:B------:R-:W1:Y:S01]  /*9680*/  SHFL.BFLY PT, R47, R46, 0x8, 0x101f ;  /* 0x0d101f002e2f7f89 */ /* 0x000e6200000e0000 */
[----:B------:R-:W-:Y:S01]  /*9690*/  MOV R45, 0xffff ;  /* 0x0000ffff002d7802 */ /* 0x000fe20000000f00 */
[----:B--2---:R-:W-:Y:S01]  /*96a0*/  FADD.FTZ R26, R29, R26 ;  /* 0x0000001a1d1a7221 */ /* 0x004fe20000010000 */
[----:B------:R-:W-:Y:S01]  /*96b0*/  IMAD.MOV.U32 R29, RZ, RZ, 0xffff ;  /* 0x0000ffffff1d7424 */ /* 0x000fe200078e00ff */
[----:B------:R-:W2:Y:S01]  /*96c0*/  SHFL.BFLY PT, R28, R27, 0x2, 0x101f ;  /* 0x0c501f001b1c7f89 */ /* 0x000ea200000e0000 */
[----:B0-----:R-:W-:-:S03]  /*96d0*/  FADD.FTZ R41, R44, R41 ;  /* 0x000000292c297221 */ /* 0x001fc60000010000 */
[----:B------:R-:W0:Y:S01]  /*96e0*/  SHFL.BFLY PT, R45, R50, 0x4, 0x101f ;  /* 0x0c901f00322d7f89 */ /* 0x000e2200000e0000 */
[----:B---3--:R-:W-:-:S03]  /*96f0*/  FADD.FTZ R34, R37, R34 ;  /* 0x0000002225227221 */ /* 0x008fc60000010000 */
[----:B------:R-:W3:Y:S01]  /*9700*/  SHFL.BFLY PT, R29, R26, 0x2, 0x101f ;  /* 0x0c501f001a1d7f89 */ /* 0x000ee200000e0000 */
[----:B----4-:R-:W-:-:S03]  /*9710*/  FADD.FTZ R35, R36, R35 ;  /* 0x0000002324237221 */ /* 0x010fc60000010000 */
[----:B------:R-:W4:Y:S01]  /*9720*/  SHFL.BFLY PT, R37, R34, 0x2, 0x101f ;  /* 0x0c501f0022257f89 */ /* 0x000f2200000e0000 */
[----:B-----5:R-:W-:Y:S01]  /*9730*/  FADD.FTZ R42, R43, R42 ;  /* 0x0000002a2b2a7221 */ /* 0x020fe20000010000 */
[----:B------:R-:W-:Y:S02]  /*9740*/  MOV R43, 0xffff ;  /* 0x0000ffff002b7802 */ /* 0x000fe40000000f00 */
[----:B------:R-:W5:Y:S01]  /*9750*/  SHFL.BFLY PT, R36, R35, 0x2, 0x101f ;  /* 0x0c501f0023247f89 */ /* 0x000f6200000e0000 */
[----:B-1----:R-:W-:Y:S01]  /*9760*/  FADD.FTZ R47, R47, R46 ;  /* 0x0000002e2f2f7221 */ /* 0x002fe20000010000 */
[----:B------:R-:W-:Y:S02]  /*9770*/  MOV R46, 0xffff ;  /* 0x0000ffff002e7802 */ /* 0x000fe40000000f00 */
[----:B------:R-:W1:Y:S01]  /*9780*/  SHFL.BFLY PT, R44, R41, 0x2, 0x101f ;  /* 0x0c501f00292c7f89 */ /* 0x000e6200000e0000 */
[----:B--2---:R-:W-:-:S03]  /*9790*/  FADD.FTZ R31, R27, R28 ;  /* 0x0000001c1b1f7221 */ /* 0x004fc60000010000 */
[----:B------:R-:W2:Y:S01]  /*97a0*/  SHFL.BFLY PT, R43, R42, 0x2, 0x101f ;  /* 0x0c501f002a2b7f89 */ /* 0x000ea200000e0000 */
[----:B0-----:R-:W-:-:S03]  /*97b0*/  FADD.FTZ R45, R50, R45 ;  /* 0x0000002d322d7221 */ /* 0x001fc60000010000 */
[----:B------:R-:W0:Y:S01]  /*97c0*/  SHFL.BFLY PT, R46, R47, 0x4, 0x101f ;  /* 0x0c901f002f2e7f89 */ /* 0x000e2200000e0000 */
[----:B---3--:R-:W-:-:S03]  /*97d0*/  FADD.FTZ R30, R26, R29 ;  /* 0x0000001d1a1e7221 */ /* 0x008fc60000010000 */
[----:B------:R-:W3:Y:S01]  /*97e0*/  SHFL.BFLY PT, R32, R31, 0x1, 0x101f ;  /* 0x0c301f001f207f89 */ /* 0x000ee200000e0000 */
[----:B------:R-:W3:Y:S01]  /*97f0*/  LDC.64 R26, c[0x0][0x218] ;  /* 0x00008600ff1a7b82 */ /* 0x000ee20000000a00 */
[----:B----4-:R-:W-:Y:S02]  /*9800*/  FADD.FTZ R37, R34, R37 ;  /* 0x0000002522257221 */ /* 0x010fe40000010000 */
[----:B------:R-:W4:Y:S01]  /*9810*/  SHFL.BFLY PT, R33, R30, 0x1, 0x101f ;  /* 0x0c301f001e217f89 */ /* 0x000f2200000e0000 */
[----:B------:R-:W-:Y:S02]  /*9820*/  IMAD.MOV.U32 R34, RZ, RZ, 0xffff ;  /* 0x0000ffffff227424 */ /* 0x000fe400078e00ff */
[----:B-----5:R-:W-:Y:S01]  /*9830*/  FADD.FTZ R36, R35, R36 ;  /* 0x0000002423247221 */ /* 0x020fe20000010000 */
[----:B------:R-:W-:Y:S01]  /*9840*/  MOV R35, 0xffff ;  /* 0x0000ffff00237802 */ /* 0x000fe20000000f00 */
[----:B------:R-:W5:Y:S02]  /*9850*/  LDC.64 R28, c[0x0][0x220] ;  /* 0x00008800ff1c7b82 */ /* 0x000f640000000a00 */
[----:B------:R-:W5:Y:S01]  /*9860*/  SHFL.BFLY PT, R34, R37, 0x1, 0x101f ;  /* 0x0c301f0025227f89 */ /* 0x000f6200000e0000 */
[----:B-1----:R-:W-:Y:S01]  /*9870*/  FADD.FTZ R44, R41, R44 ;  /* 0x0000002c292c7221 */ /* 0x002fe20000010000 */
[----:B------:R-:W-:-:S02]  /*9880*/  MOV R41, 0xffff ;  /* 0x0000ffff00297802 */ /* 0x000fc40000000f00 */
[----:B------:R-:W1:Y:S01]  /*9890*/  SHFL.BFLY PT, R35, R36, 0x1, 0x101f ;  /* 0x0c301f0024237f89 */ /* 0x000e6200000e0000 */
[----:B--2---:R-:W-:Y:S01]  /*98a0*/  FADD.FTZ R42, R42, R43 ;  /* 0x0000002b2a2a7221 */ /* 0x004fe20000010000 */
[----:B------:R-:W-:Y:S02]  /*98b0*/  MOV R43, 0xffff ;  /* 0x0000ffff002b7802 */ /* 0x000fe40000000f00 */
[----:B------:R-:W2:Y:S01]  /*98c0*/  SHFL.BFLY PT, R41, R44, 0x1, 0x101f ;  /* 0x0c301f002c297f89 */ /* 0x000ea200000e0000 */
[----:B0-----:R-:W-:Y:S01]  /*98d0*/  FADD.FTZ R46, R47, R46 ;  /* 0x0000002e2f2e7221 */ /* 0x001fe20000010000 */
[----:B------:R-:W-:Y:S02]  /*98e0*/  MOV R47, 0xffff ;  /* 0x0000ffff002f7802 */ /* 0x000fe40000000f00 */
[----:B------:R-:W0:Y:S01]  /*98f0*/  SHFL.BFLY PT, R43, R42, 0x1, 0x101f ;  /* 0x0c301f002a2b7f89 */ /* 0x000e2200000e0000 */
[----:B---3--:R-:W-:Y:S01]  /*9900*/  FADD.FTZ R31, R31, R32 ;  /* 0x000000201f1f7221 */ /* 0x008fe20000010000 */
[----:B------:R-:W-:-:S02]  /*9910*/  IMAD.WIDE R26, R25, 0x2, R26 ;  /* 0x00000002191a7825 */ /* 0x000fc400078e021a */
[----:B------:R-:W3:Y:S02]  /*9920*/  SHFL.BFLY PT, R48, R45, 0x2, 0x101f ;  /* 0x0c501f002d307f89 */ /* 0x000ee400000e0000 */
[----:B----4-:R-:W-:Y:S01]  /*9930*/  FADD.FTZ R30, R30, R33 ;  /* 0x000000211e1e7221 */ /* 0x010fe20000010000 */
[----:B------:R-:W-:Y:S01]  /*9940*/  @!P0 F2FP.BF16.F32.PACK_AB R31, RZ, R31 ;  /* 0x0000001fff1f823e */ /* 0x000fe200000010ff */
[----:B------:R-:W4:Y:S03]  /*9950*/  SHFL.BFLY PT, R47, R46, 0x2, 0x101f ;  /* 0x0c501f002e2f7f89 */ /* 0x000f2600000e0000 */
[----:B------:R-:W-:Y:S01]  /*9960*/  @!P0 F2FP.BF16.F32.PACK_AB R30, RZ, R30 ;  /* 0x0000001eff1e823e */ /* 0x000fe200000010ff */
[----:B-----5:R-:W-:-:S04]  /*9970*/  IMAD.WIDE R28, R25, 0x2, R28 ;  /* 0x00000002191c7825 */ /* 0x020fc800078e021c */
[----:B------:R-:W-:Y:S01]  /*9980*/  FADD.FTZ R25, R37, R34 ;  /* 0x0000002225197221 */ /* 0x000fe20000010000 */
[----:B------:R-:W-:Y:S02]  /*9990*/  PRMT R49, R31, 0x7610, R49 ;  /* 0x000076101f317816 */ /* 0x000fe40000000031 */
[----:B------:R-:W-:Y:S01]  /*99a0*/  PRMT R33, R30, 0x7610, R33 ;  /* 0x000076101e217816 */ /* 0x000fe20000000021 */
[----:B-1----:R-:W-:Y:S01]  /*99b0*/  FADD.FTZ R30, R36, R35 ;  /* 0x00000023241e7221 */ /* 0x002fe20000010000 */
[----:B------:R-:W-:Y:S02]  /*99c0*/  @!P0 F2FP.BF16.F32.PACK_AB R25, RZ, R25 ;  /* 0x00000019ff19823e */ /* 0x000fe400000010ff */
[----:B------:R-:W-:Y:S01]  /*99d0*/  MOV R34, 0xffff ;  /* 0x0000ffff00227802 */ /* 0x000fe20000000f00 */
[----:B--2---:R-:W-:Y:S01]  /*99e0*/  FADD.FTZ R31, R44, R41 ;  /* 0x000000292c1f7221 */ /* 0x004fe20000010000 */
[----:B------:R1:W-:Y:S01]  /*99f0*/  @!P0 STG.E.U16 desc[UR18][R26.64], R33 ;  /* 0x000000211a008986 */ /* 0x0003e2000c101512 */
[----:B------:R-:W-:Y:S01]  /*9a00*/  @!P0 F2FP.BF16.F32.PACK_AB R30, RZ, R30 ;  /* 0x0000001eff1e823e */ /* 0x000fe200000010ff */
[----:B0-----:R-:W-:-:S02]  /*9a10*/  FADD.FTZ R32, R42, R43 ;  /* 0x0000002b2a207221 */ /* 0x001fc40000010000 */
[----:B------:R-:W-:Y:S01]  /*9a20*/  @!P0 F2FP.BF16.F32.PACK_AB R31, RZ, R31 ;  /* 0x0000001fff1f823e */ /* 0x000fe200000010ff */
[----:B------:R-:W-:Y:S01]  /*9a30*/  @!P0 STG.E.U16 desc[UR18][R28.64], R49 ;  /* 0x000000311c008986 */ /* 0x000fe2000c101512 */
[----:B---3--:R-:W-:Y:S01]  /*9a40*/  FADD.FTZ R45, R45, R48 ;  /* 0x000000302d2d7221 */ /* 0x008fe20000010000 */
[----:B------:R-:W-:Y:S01]  /*9a50*/  @!P0 F2FP.BF16.F32.PACK_AB R32, RZ, R32 ;  /* 0x00000020ff20823e */ /* 0x000fe200000010ff */
[----:B----4-:R-:W-:Y:S01]  /*9a60*/  FADD.FTZ R46, R46, R47 ;  /* 0x0000002f2e2e7221 */ /* 0x010fe20000010000 */
[----:B-1----:R-:W-:Y:S02]  /*9a70*/  PRMT R33, R25, 0x7610, R33 ;  /* 0x0000761019217816 */ /* 0x002fe40000000021 */
[----:B------:R-:W0:Y:S01]  /*9a80*/  SHFL.BFLY PT, R34, R45, 0x1, 0x101f ;  /* 0x0c301f002d227f89 */ /* 0x000e2200000e0000 */
[----:B------:R-:W-:-:S03]  /*9a90*/  MOV R25, 0xffff ;  /* 0x0000ffff00197802 */ /* 0x000fc60000000f00 */
[----:B------:R1:W-:Y:S04]  /*9aa0*/  @!P0 STG.E.U16 desc[UR18][R26.64+0x28], R33 ;  /* 0x000028211a008986 */ /* 0x0003e8000c101512 */
[----:B------:R1:W-:Y:S04]  /*9ab0*/  @!P0 STG.E.U16 desc[UR18][R28.64+0x28], R30 ;  /* 0x0000281e1c008986 */ /* 0x0003e8000c101512 */
[----:B------:R1:W-:Y:S04]  /*9ac0*/  @!P0 STG.E.U16 desc[UR18][R26.64+0x50], R31 ;  /* 0x0000501f1a008986 */ /* 0x0003e8000c101512 */
[----:B------:R1:W2:Y:S04]  /*9ad0*/  SHFL.BFLY PT, R25, R46, 0x1, 0x101f ;  /* 0x0c301f002e197f89 */ /* 0x0002a800000e0000 */
[----:B------:R1:W-:Y:S01]  /*9ae0*/  @!P0 STG.E.U16 desc[UR18][R28.64+0x50], R32 ;  /* 0x000050201c008986 */ /* 0x0003e2000c101512 */
[----:B0-----:R-:W-:-:S07]  /*9af0*/  FADD.FTZ R34, R45, R34 ;  /* 0x000000222d227221 */ /* 0x001fce0000010000 */
.L_x_479:
[----:B-12---:R-:W-:Y:S01]  /*9b00*/  FADD.FTZ R30, R46, R25 ;  /* 0x000000192e1e7221 */ /* 0x006fe20000010000 */
[----:B------:R-:W-:-:S04]  /*9b10*/  @!P0 F2FP.BF16.F32.PACK_AB R25, RZ, R34 ;  /* 0x00000022ff19823e */ /* 0x000fc800000010ff */
[----:B------:R-:W-:Y:S01]  /*9b20*/  @!P0 F2FP.BF16.F32.PACK_AB R30, RZ, R30 ;  /* 0x0000001eff1e823e */ /* 0x000fe200000010ff */
[----:B------:R4:W-:Y:S04]  /*9b30*/  @!P0 STG.E.U16 desc[UR18][R26.64+0x78], R25 ;  /* 0x000078191a008986 */ /* 0x0009e8000c101512 */
[----:B------:R4:W-:Y:S02]  /*9b40*/  @!P0 STG.E.U16 desc[UR18][R28.64+0x78], R30 ;  /* 0x0000781e1c008986 */ /* 0x0009e4000c101512 */
.L_x_409:
[----:B------:R-:W-:Y:S05]  /*9b50*/  WARPSYNC.ALL ;  /* 0x0000000000007948 */ /* 0x000fea0003800000 */
[----:B------:R-:W-:Y:S01]  /*9b60*/  IADD3 R22, R22, 0x200, RZ ;  /* 0x0000020016167810 */ /* 0x000fe20007ffe0ff */
[----:B------:R-:W-:Y:S03]  /*9b70*/  BAR.SYNC.DEFER_BLOCKING 0x0 ;  /* 0x0000000000007b1d */ /* 0x000fe60000010000 */
[----:B------:R-:W-:-:S13]  /*9b80*/  ISETP.GE.AND P0, PT, R22, UR17, PT ;  /* 0x0000001116007c0c */ /* 0x000fda000bf06270 */
[----:B------:R-:W-:Y:S05]  /*9b90*/  @!P0 BRA `(.L_x_416) ;  /* 0xffffffe000f08947 */ /* 0x000fea000383ffff */
[----:B------:R-:W-:Y:S05]  /*9ba0*/  EXIT ;  /* 0x000000000000794d */ /* 0x000fea0003800000 */
.L_x_412:
[----:B-1----:R-:W-:Y:S01]  /*9bb0*/  MOV R52, R25 ;  /* 0x0000001900347202 */ /* 0x002fe20000000f00 */
[----:B------:R-:W-:Y:S01]  /*9bc0*/  IMAD.MOV.U32 R53, RZ, RZ, 0x8 ;  /* 0x00000008ff357424 */ /* 0x000fe200078e00ff */
[----:B------:R-:W-:Y:S02]  /*9bd0*/  MOV R54, 0x101f ;  /* 0x0000101f00367802 */ /* 0x000fe40000000f00 */
[----:B------:R-:W-:-:S07]  /*9be0*/  MOV R51, 0xffff ;  /* 0x0000ffff00337802 */ /* 0x000fce0000000f00 */
[----:B0-2---:R-:W-:Y:S05]  /*9bf0*/  WARPSYNC.COLLECTIVE R51, `(.L_x_417) ;  /* 0x0000000033087348 */ /* 0x005fea0003c00000 */
[----:B------:R1:W3:Y:S02]  /*9c00*/  SHFL.BFLY P3, R49, R52, R53, R54 ;  /* 0x0c00003534317389 */ /* 0x0002e40000060036 */
[----:B0123--:R-:W-:Y:S01]  /*9c10*/  ENDCOLLECTIVE ;  /* 0x000000000000791b */ /* 0x00ffe20003800000 */
.L_x_417:
[----:B------:R-:W-:Y:S02]  /*9c20*/  MOV R52, R26 ;  /* 0x0000001a00347202 */ /* 0x000fe40000000f00 */
[----:B------:R-:W-:-:S07]  /*9c30*/  MOV R28, R49 ;  /* 0x00000031001c7202 */ /* 0x000fce0000000f00 */
[----:B------:R-:W-:Y:S05]  /*9c40*/  WARPSYNC.COLLECTIVE R51, `(.L_x_418) ;  /* 0x0000000033087348 */ /* 0x000fea0003c00000 */
[----:B------:R0:W1:Y:S02]  /*9c50*/  SHFL.BFLY P3, R49, R52, R53, R54 ;  /* 0x0c00003534317389 */ /* 0x0000640000060036 */
[----:B01----:R-:W-:Y:S01]  /*9c60*/  ENDCOLLECTIVE ;  /* 0x000000000000791b */ /* 0x003fe20003800000 */
.L_x_418:
[----:B------:R-:W-:-:S05]  /*9c70*/  FADD.FTZ R28, R28, R25 ;  /* 0x000000191c1c7221 */ /* 0x000fca0000010000 */
[----:B------:R-:W-:Y:S02]  /*9c80*/  MOV R52, R28 ;  /* 0x0000001c00347202 */ /* 0x000fe40000000f00 */
[----:B------:R-:W-:Y:S01]  /*9c90*/  MOV R53, 0x4 ;  /* 0x0000000400357802 */ /* 0x000fe20000000f00 */
[----:B------:R-:W-:-:S07]  /*9ca0*/  IMAD.MOV.U32 R27, RZ, RZ, R49 ;  /* 0x000000ffff1b7224 */ /* 0x000fce00078e0031 */
[----:B------:R-:W-:Y:S05]  /*9cb0*/  WARPSYNC.COLLECTIVE R51, `(.L_x_419) ;  /* 0x0000000033087348 */ /* 0x000fea0003c00000 */
[----:B------:R0:W1:Y:S02]  /*9cc0*/  SHFL.BFLY P3, R49, R52, R53, R54 ;  /* 0x0c00003534317389 */ /* 0x0000640000060036 */
[----:B01----:R-:W-:Y:S01]  /*9cd0*/  ENDCOLLECTIVE ;  /* 0x000000000000791b */ /* 0x003fe20003800000 */
.L_x_419:
[----:B------:R-:W-:-:S05]  /*9ce0*/  FADD.FTZ R27, R27, R26 ;  /* 0x0000001a1b1b7221 */ /* 0x000fca0000010000 */
[----:B------:R-:W-:Y:S02]  /*9cf0*/  MOV R52, R27 ;  /* 0x0000001b00347202 */ /* 0x000fe40000000f00 */
[----:B------:R-:W-:-:S07]  /*9d00*/  MOV R29, R49 ;  /* 0x00000031001d7202 */ /* 0x000fce0000000f00 */
[----:B------:R-:W-:Y:S05]  /*9d10*/  WARPSYNC.COLLECTIVE R51, `(.L_x_420) ;  /* 0x0000000033087348 */ /* 0x000fea0003c00000 */
[----:B------:R0:W1:Y:S02]  /*9d20*/  SHFL.BFLY P3, R49, R52, R53, R54 ;  /* 0x0c00003534317389 */ /* 0x0000640000060036 */
[----:B01----:R-:W-:Y:S01]  /*9d30*/  ENDCOLLECTIVE ;  /* 0x000000000000791b */ /* 0x003fe20003800000 */
.L_x_420:
[----:B------:R-:W-:-:S04]  /*9d40*/  FADD.FTZ R29, R28, R29 ;  /* 0x0000001d1c1d7221 */ /* 0x000fc80000010000 */
[----:B------:R-:W-:Y:S01]  /*9d50*/  IMAD.MOV.U32 R52, RZ, RZ, R29 ;  /* 0x000000ffff347224 */ /* 0x000fe200078e001d */
[----:B------:R-:W-:Y:S02]  /*9d60*/  MOV R53, 0x2 ;  /* 0x0000000200357802 */ /* 0x000fe40000000f00 */
[----:B------:R-:W-:-:S07]  /*9d70*/  MOV R30, R49 ;  /* 0x00000031001e7202 */ /* 0x000fce0000000f00 */
[----:B------:R-:W-:Y:S05]  /*9d80*/  WARPSYNC.COLLECTIVE R51, `(.L_x_421) ;  /* 0x0000000033087348 */ /* 0x000fea0003c00000 */
[----:B------:R0:W1:Y:S02]  /*9d90*/  SHFL.BFLY P3, R49, R52, R53, R54 ;  /* 0x0c00003534317389 */ /* 0x0000640000060036 */
[----:B01----:R-:W-:Y:S01]  /*9da0*/  ENDCOLLECTIVE ;  /* 0x000000000000791b */ /* 0x003fe20003800000 */
.L_x_421:
[----:B------:R-:W-:-:S05]  /*9db0*/  FADD.FTZ R30, R27, R30 ;  /* 0x0000001e1b1e7221 */ /* 0x000fca0000010000 */
[----:B------:R-:W-:Y:S02]  /*9dc0*/  MOV R52, R30 ;  /* 0x0000001e00347202 */ /* 0x000fe40000000f00 */
[----:B------:R-:W-:-:S07]  /*9dd0*/  MOV R32, R49 ;  /* 0x0000003100207202 */ /* 0x000fce0000000f00 */
[----:B------:R-:W-:Y:S05]  /*9de0*/  WARPSYNC.COLLECTIVE R51, `(.L_x_422) ;  /* 0x0000000033087348 */ /* 0x000fea0003c00000 */
[----:B------:R0:W1:Y:S02]  /*9df0*/  SHFL.BFLY P3, R49, R52, R53, R54 ;  /* 0x0c00003534317389 */ /* 0x0000640000060036 */
[----:B01----:R-:W-:Y:S01]  /*9e00*/  ENDCOLLECTIVE ;  /* 0x000000000000791b */ /* 0x003fe20003800000 */
.L_x_422:
[----:B------:R-:W-:-:S05]  /*9e10*/  FADD.FTZ R32, R29, R32 ;  /* 0x000000201d207221 */ /* 0x000fca0000010000 */
[----:B------:R-:W-:Y:S01]  /*9e20*/  MOV R52, R32 ;  /* 0x0000002000347202 */ /* 0x000fe20000000f00 */
[----:B------:R-:W-:Y:S01]  /*9e30*/  IMAD.MOV.U32 R53, RZ, RZ, 0x1 ;  /* 0x00000001ff357424 */ /* 0x000fe200078e00ff */
[----:B------:R-:W-:-:S07]  /*9e40*/  MOV R25, R49 ;  /* 0x0000003100197202 */ /* 0x000fce0000000f00 */
[----:B------:R-:W-:Y:S05]  /*9e50*/  WARPSYNC.COLLECTIVE R51, `(.L_x_423) ;  /* 0x0000000033087348 */ /* 0x000fea0003c00000 */
[----:B------:R0:W1:Y:S02]  /*9e60*/  SHFL.BFLY P3, R49, R52, R53, R54 ;  /* 0x0c00003534317389 */ /* 0x0000640000060036 */
[----:B01----:R-:W-:Y:S01]  /*9e70*/  ENDCOLLECTIVE ;  /* 0x000000000000791b */ /* 0x003fe20003800000 */
.L_x_423:
[----:B------:R-:W-:-:S05]  /*9e80*/  FADD.FTZ R25, R30, R25 ;  /* 0x000000191e197221 */ /* 0x000fca0000010000 */
[----:B------:R-:W-:Y:S02]  /*9e90*/  MOV R52, R25 ;  /* 0x0000001900347202 */ /* 0x000fe40000000f00 */
[----:B------:R-:W-:-:S07]  /*9ea0*/  MOV R31, R49 ;  /* 0x00000031001f7202 */ /* 0x000fce0000000f00 */
[----:B------:R-:W-:Y:S05]  /*9eb0*/  WARPSYNC.COLLECTIVE R51, `(.L_x_424) ;  /* 0x0000000033087348 */ /* 0x000fea0003c00000 */
[----:B------:R0:W1:Y:S02]  /*9ec0*/  SHFL.BFLY P3, R49, R52, R53, R54 ;  /* 0x0c00003534317389 */ /* 0x0000640000060036 */
[----:B01----:R-:W-:Y:S01]  /*9ed0*/  ENDCOLLECTIVE ;  /* 0x000000000000791b */ /* 0x003fe20003800000 */
.L_x_424:
[----:B------:R-:W-:Y:S01]  /*9ee0*/  FADD.FTZ R31, R32, R31 ;  /* 0x0000001f201f7221 */ /* 0x000fe20000010000 */
[----:B------:R-:W-:Y:S01]  /*9ef0*/  MOV R34, R49 ;  /* 0x0000003100227202 */ /* 0x000fe20000000f00 */
[----:B------:R-:W-:Y:S06]  /*9f00*/  BRA `(.L_x_425) ;  /* 0xffffffec00547947 */ /* 0x000fec000383ffff */
.L_x_413:
[----:B------:R-:W-:Y:S01]  /*9f10*/  BSSY B1, `(.L_x_426) ;  /* 0x0000008000017945 */ /* 0x000fe20003800000 */
[----:B---3--:R-:W-:Y:S01]  /*9f20*/  MOV R52, R25 ;  /* 0x0000001900347202 */ /* 0x008fe20000000f00 */
[----:B------:R-:W-:Y:S01]  /*9f30*/  IMAD.MOV.U32 R54, RZ, RZ, 0x101f ;  /* 0x0000101fff367424 */ /* 0x000fe200078e00ff */
[----:B------:R-:W-:Y:S02]  /*9f40*/  MOV R53, 0x8 ;  /* 0x0000000800357802 */ /* 0x000fe40000000f00 */
[----:B------:R-:W-:-:S07]  /*9f50*/  MOV R51, 0xffff ;  /* 0x0000ffff00337802 */ /* 0x000fce0000000f00 */
[----:B012---:R-:W-:Y:S05]  /*9f60*/  WARPSYNC.COLLECTIVE R51, `(.L_x_427) ;  /* 0x0000000033087348 */ /* 0x007fea0003c00000 */
[----:B------:R3:W4:Y:S02]  /*9f70*/  SHFL.BFLY P3, R49, R52, R53, R54 ;  /* 0x0c00003534317389 */ /* 0x0007240000060036 */
[----:B01234-:R-:W-:Y:S01]  /*9f80*/  ENDCOLLECTIVE ;  /* 0x000000000000791b */ /* 0x01ffe20003800000 */
.L_x_427:
[----:B------:R-:W-:Y:S05]  /*9f90*/  BSYNC B1 ;  /* 0x0000000000017941 */ /* 0x000fea0003800000 */
.L_x_426:
[----:B------:R-:W-:Y:S01]  /*9fa0*/  HFMA2.MMA R53, -RZ, RZ, 0, 4.76837158203125e-07 ;  /* 0x00000008ff357435 */ /* 0x000fe200000001ff */
[----:B------:R-:W-:Y:S01]  /*9fb0*/  MOV R52, R30 ;  /* 0x0000001e00347202 */ /* 0x000fe20000000f00 */
[----:B------:R-:W-:Y:S01]  /*9fc0*/  IMAD.MOV.U32 R51, RZ, RZ, 0xffff ;  /* 0x0000ffffff337424 */ /* 0x000fe200078e00ff */
[----:B------:R-:W-:Y:S02]  /*9fd0*/  MOV R54, 0x101f ;  /* 0x0000101f00367802 */ /* 0x000fe40000000f00 */
[----:B------:R-:W-:-:S07]  /*9fe0*/  MOV R32, R49 ;  /* 0x0000003100207202 */ /* 0x000fce0000000f00 */
[----:B------:R-:W-:Y:S05]  /*9ff0*/  WARPSYNC.COLLECTIVE R51, `(.L_x_428) ;  /* 0x0000000033087348 */ /* 0x000fea0003c00000 */
[----:B------:R0:W1:Y:S02]  /*a000*/  SHFL.BFLY P3, R49, R52, R53, R54 ;  /* 0x0c00003534317389 */ /* 0x0000640000060036 */
[----:B01----:R-:W-:Y:S01]  /*a010*/  ENDCOLLECTIVE ;  /* 0x000000000000791b */ /* 0x003fe20003800000 */
.L_x_428:
[----:B------:R-:W-:Y:S01]  /*a020*/  FADD.FTZ R32, R32, R25 ;  /* 0x0000001920207221 */ /* 0x000fe20000010000 */
[----:B------:R-:W-:-:S04]  /*a030*/  HFMA2.MMA R53, -RZ, RZ, 0, 2.384185791015625e-07 ;  /* 0x00000004ff357435 */ /* 0x000fc800000001ff */
[----:B------:R-:W-:Y:S02]  /*a040*/  MOV R52, R32 ;  /* 0x0000002000347202 */ /* 0x000fe40000000f00 */
[----:B------:R-:W-:-:S07]  /*a050*/  MOV R31, R49 ;  /* 0x00000031001f7202 */ /* 0x000fce0000000f00 */
[----:B------:R-:W-:Y:S05]  /*a060*/  WARPSYNC.COLLECTIVE R51, `(.L_x_429) ;  /* 0x0000000033087348 */ /* 0x000fea0003c00000 */
[----:B------:R0:W1:Y:S02]  /*a070*/  SHFL.BFLY P3, R49, R52, R53, R54 ;  /* 0x0c00003534317389 */ /* 0x0000640000060036 */
[----:B01----:R-:W-:Y:S01]  /*a080*/  ENDCOLLECTIVE ;  /* 0x000000000000791b */ /* 0x003fe20003800000 */
.L_x_429:
[----:B------:R-:W-:-:S05]  /*a090*/  FADD.FTZ R31, R31, R30 ;  /* 0x0000001e1f1f7221 */ /* 0x000fca0000010000 */
[----:B------:R-:W-:Y:S02]  /*a0a0*/  MOV R52, R31 ;  /* 0x0000001f00347202 */ /* 0x000fe40000000f00 */
[----:B------:R-:W-:-:S07]  /*a0b0*/  MOV R33, R49 ;  /* 0x0000003100217202 */ /* 0x000fce0000000f00 */
[----:B------:R-:W-:Y:S05]  /*a0c0*/  WARPSYNC.COLLECTIVE R51, `(.L_x_430) ;  /* 0x0000000033087348 */ /* 0x000fea0003c00000 */
[----:B------:R0:W1:Y:S02]  /*a0d0*/  SHFL.BFLY P3, R49, R52, R53, R54 ;  /* 0x0c00003534317389 */ /* 0x0000640000060036 */
[----:B01----:R-:W-:Y:S01]  /*a0e0*/  ENDCOLLECTIVE ;  /* 0x000000000000791b */ /* 0x003fe20003800000 */
.L_x_430:
[----:B------:R-:W-:Y:S01]  /*a0f0*/  FADD.FTZ R33, R32, R33 ;  /* 0x0000002120217221 */ /* 0x000fe20000010000 */
[----:B------:R-:W-:-:S04]  /*a100*/  HFMA2.MMA R53, -RZ, RZ, 0, 1.1920928955078125e-07 ;  /* 0x00000002ff357435 */ /* 0x000fc800000001ff */
[----:B------:R-:W-:Y:S01]  /*a110*/  MOV R52, R33 ;  /* 0x0000002100347202 */ /* 0x000fe20000000f00 */
[----:B------:R-:W-:-:S07]  /*a120*/  IMAD.MOV.U32 R34, RZ, RZ, R49 ;  /* 0x000000ffff227224 */ /* 0x000fce00078e0031 */
[----:B------:R-:W-:Y:S05]  /*a130*/  WARPSYNC.COLLECTIVE R51, `(.L_x_431) ;  /* 0x0000000033087348 */ /* 0x000fea0003c00000 */
[----:B------:R0:W1:Y:S02]  /*a140*/  SHFL.BFLY P3, R49, R52, R53, R54 ;  /* 0x0c00003534317389 */ /* 0x0000640000060036 */
[----:B01----:R-:W-:Y:S01]  /*a150*/  ENDCOLLECTIVE ;  /* 0x000000000000791b */ /* 0x003fe20003800000 */
.L_x_431:
[----:B------:R-:W-:-:S05]  /*a160*/  FADD.FTZ R34, R31, R34 ;  /* 0x000000221f227221 */ /* 0x000fca0000010000 */
[----:B------:R-:W-:Y:S02]  /*a170*/  MOV R52, R34 ;  /* 0x0000002200347202 */ /* 0x000fe40000000f00 */
[----:B------:R-:W-:-:S07]  /*a180*/  MOV R36, R49 ;  /* 0x0000003100247202 */ /* 0x000fce0000000f00 */
[----:B------:R-:W-:Y:S05]  /*a190*/  WARPSYNC.COLLECTIVE R51, `(.L_x_432) ;  /* 0x0000000033087348 */ /* 0x000fea0003c00000 */
[----:B------:R0:W1:Y:S02]  /*a1a0*/  SHFL.BFLY P3, R49, R52, R53, R54 ;  /* 0x0c00003534317389 */ /* 0x0000640000060036 */
[----:B01----:R-:W-:Y:S01]  /*a1b0*/  ENDCOLLECTIVE ;  /* 0x000000000000791b */ /* 0x003fe20003800000 */
.L_x_432:
[----:B------:R-:W-:Y:S01]  /*a1c0*/  FADD.FTZ R36, R33, R36 ;  /* 0x0000002421247221 */ /* 0x000fe20000010000 */
[----:B------:R-:W-:-:S03]  /*a1d0*/  HFMA2.MMA R53, -RZ, RZ, 0, 5.9604644775390625e-08 ;  /* 0x00000001ff357435 */ /* 0x000fc600000001ff */
[----:B------:R-:W-:Y:S01]  /*a1e0*/  IMAD.MOV.U32 R52, RZ, RZ, R36 ;  /* 0x000000ffff347224 */ /* 0x000fe200078e0024 */
[----:B------:R-:W-:-:S07]  /*a1f0*/  MOV R25, R49 ;  /* 0x0000003100197202 */ /* 0x000fce0000000f00 */
[----:B------:R-:W-:Y:S05]  /*a200*/  WARPSYNC.COLLECTIVE R51, `(.L_x_433) ;  /* 0x0000000033087348 */ /* 0x000fea0003c00000 */
[----:B------:R0:W1:Y:S02]  /*a210*/  SHFL.BFLY P3, R49, R52, R53, R54 ;  /* 0x0c00003534317389 */ /* 0x0000640000060036 */
[----:B01----:R-:W-:Y:S01]  /*a220*/  ENDCOLLECTIVE ;  /* 0x000000000000791b */ /* 0x003fe20003800000 */
.L_x_433:
[----:B------:R-:W-:-:S05]  /*a230*/  FADD.FTZ R25, R34, R25 ;  /* 0x0000001922197221 */ /* 0x000fca0000010000 */
[----:B------:R-:W-:Y:S02]  /*a240*/  MOV R52, R25 ;  /* 0x0000001900347202 */ /* 0x000fe40000000f00 */
[----:B------:R-:W-:-:S07]  /*a250*/  MOV R35, R49 ;  /* 0x0000003100237202 */ /* 0x000fce0000000f00 */
[----:B------:R-:W-:Y:S05]  /*a260*/  WARPSYNC.COLLECTIVE R51, `(.L_x_434) ;  /* 0x0000000033087348 */ /* 0x000fea0003c00000 */
[----:B------:R0:W1:Y:S02]  /*a270*/  SHFL.BFLY P3, R49, R52, R53, R54 ;  /* 0x0c00003534317389 */ /* 0x0000640000060036 */
[----:B01----:R-:W-:Y:S01]  /*a280*/  ENDCOLLECTIVE ;  /* 0x000000000000791b */ /* 0x003fe20003800000 */
.L_x_434:
[----:B------:R-:W-:Y:S01]  /*a290*/  FADD.FTZ R35, R36, R35 ;  /* 0x0000002324237221 */ /* 0x000fe20000010000 */
[----:B------:R-:W-:Y:S01]  /*a2a0*/  MOV R30, R49 ;  /* 0x00000031001e7202 */ /* 0x000fe20000000f00 */
[----:B------:R-:W-:Y:S06]  /*a2b0*/  BRA `(.L_x_435) ;  /* 0xffffffec00147947 */ /* 0x000fec000383ffff */
.L_x_414:
[----:B------:R-:W-:Y:S01]  /*a2c0*/  BSSY B1, `(.L_x_436) ;  /* 0x0000008000017945 */ /* 0x000fe20003800000 */
[----:B----4-:R-:W-:Y:S01]  /*a2d0*/  MOV R52, R25 ;  /* 0x0000001900347202 */ /* 0x010fe20000000f00 */
[----:B------:R-:W-:Y:S01]  /*a2e0*/  IMAD.MOV.U32 R53, RZ, RZ, 0x8 ;  /* 0x00000008ff357424 */ /* 0x000fe200078e00ff */
[----:B------:R-:W-:Y:S02]  /*a2f0*/  MOV R54, 0x101f ;  /* 0x0000101f00367802 */ /* 0x000fe40000000f00 */
[----:B------:R-:W-:-:S07]  /*a300*/  MOV R51, 0xffff ;  /* 0x0000ffff00337802 */ /* 0x000fce0000000f00 */
[----:B0123--:R-:W-:Y:S05]  /*a310*/  WARPSYNC.COLLECTIVE R51, `(.L_x_437) ;  /* 0x0000000033087348 */ /* 0x00ffea0003c00000 */
[----:B------:R4:W0:Y:S02]  /*a320*/  SHFL.BFLY P3, R49, R52, R53, R54 ;  /* 0x0c00003534317389 */ /* 0x0008240000060036 */
[----:B01234-:R-:W-:Y:S01]  /*a330*/  ENDCOLLECTIVE ;  /* 0x000000000000791b */ /* 0x01ffe20003800000 */
.L_x_437:
[----:B------:R-:W-:Y:S05]  /*a340*/  BSYNC B1 ;  /* 0x0000000000017941 */ /* 0x000fea0003800000 */
.L_x_436:
        /* <DEDUP_REMOVED lines=8> */
.L_x_438:
[----:B------:R-:W-:Y:S01]  /*a3d0*/  FADD.FTZ R32, R32, R25 ;  /* 0x0000001920207221 */ /* 0x000fe20000010000 */
[----:B------:R-:W-:-:S04]  /*a3e0*/  HFMA2.MMA R53, -RZ, RZ, 0, 2.384185791015625e-07 ;  /* 0x00000004ff357435 */ /* 0x000fc800000001ff */
[----:B------:R-:W-:Y:S02]  /*a3f0*/  MOV R52, R32 ;  /* 0x0000002000347202 */ /* 0x000fe40000000f00 */
[----:B------:R-:W-:-:S07]  /*a400*/  MOV R31, R49 ;  /* 0x00000031001f7202 */ /* 0x000fce0000000f00 */
[----:B------:R-:W-:Y:S05]  /*a410*/  WARPSYNC.COLLECTIVE R51, `(.L_x_439) ;  /* 0x0000000033087348 */ /* 0x000fea0003c00000 */
[----:B------:R0:W1:Y:S02]  /*a420*/  SHFL.BFLY P3, R49, R52, R53, R54 ;  /* 0x0c00003534317389 */ /* 0x0000640000060036 */
[----:B01----:R-:W-:Y:S01]  /*a430*/  ENDCOLLECTIVE ;  /* 0x000000000000791b */ /* 0x003fe20003800000 */
.L_x_439:
[----:B------:R-:W-:-:S04]  /*a440*/  FADD.FTZ R31, R31, R30 ;  /* 0x0000001e1f1f7221 */ /* 0x000fc80000010000 */
[----:B------:R-:W-:Y:S01]  /*a450*/  IMAD.MOV.U32 R52, RZ, RZ, R31 ;  /* 0x000000ffff347224 */ /* 0x000fe200078e001f */
[----:B------:R-:W-:-:S07]  /*a460*/  MOV R33, R49 ;  /* 0x0000003100217202 */ /* 0x000fce0000000f00 */
[----:B------:R-:W-:Y:S05]  /*a470*/  WARPSYNC.COLLECTIVE R51, `(.L_x_440) ;  /* 0x0000000033087348 */ /* 0x000fea0003c00000 */
[----:B------:R0:W1:Y:S02]  /*a480*/  SHFL.BFLY P3, R49, R52, R53, R54 ;  /* 0x0c00003534317389 */ /* 0x0000640000060036 */
[----:B01----:R-:W-:Y:S01]  /*a490*/  ENDCOLLECTIVE ;  /* 0x000000000000791b */ /* 0x003fe20003800000 */
.L_x_440:
[----:B------:R-:W-:Y:S01]  /*a4a0*/  FADD.FTZ R33, R32, R33 ;  /* 0x0000002120217221 */ /* 0x000fe20000010000 */
[----:B------:R-:W-:-:S04]  /*a4b0*/  HFMA2.MMA R53, -RZ, RZ, 0, 1.1920928955078125e-07 ;  /* 0x00000002ff357435 */ /* 0x000fc800000001ff */
[----:B------:R-:W-:Y:S02]  /*a4c0*/  MOV R52, R33 ;  /* 0x0000002100347202 */ /* 0x000fe40000000f00 */
[----:B------:R-:W-:-:S07]  /*a4d0*/  MOV R34, R49 ;  /* 0x0000003100227202 */ /* 0x000fce0000000f00 */
[----:B------:R-:W-:Y:S05]  /*a4e0*/  WARPSYNC.COLLECTIVE R51, `(.L_x_441) ;  /* 0x0000000033087348 */ /* 0x000fea0003c00000 */
[----:B------:R0:W1:Y:S02]  /*a4f0*/  SHFL.BFLY P3, R49, R52, R53, R54 ;  /* 0x0c00003534317389 */ /* 0x0000640000060036 */
[----:B01----:R-:W-:Y:S01]  /*a500*/  ENDCOLLECTIVE ;  /* 0x000000000000791b */ /* 0x003fe20003800000 */
.L_x_441:
[----:B------:R-:W-:-:S05]  /*a510*/  FADD.FTZ R34, R31, R34 ;  /* 0x000000221f227221 */ /* 0x000fca0000010000 */
[----:B------:R-:W-:Y:S02]  /*a520*/  MOV R52, R34 ;  /* 0x0000002200347202 */ /* 0x000fe40000000f00 */
[----:B------:R-:W-:-:S07]  /*a530*/  MOV R36, R49 ;  /* 0x0000003100247202 */ /* 0x000fce0000000f00 */
[----:B------:R-:W-:Y:S05]  /*a540*/  WARPSYNC.COLLECTIVE R51, `(.L_x_442) ;  /* 0x0000000033087348 */ /* 0x000fea0003c00000 */
[----:B------:R0:W1:Y:S02]  /*a550*/  SHFL.BFLY P3, R49, R52, R53, R54 ;  /* 0x0c00003534317389 */ /* 0x0000640000060036 */
[----:B01----:R-:W-:Y:S01]  /*a560*/  ENDCOLLECTIVE ;  /* 0x000000000000791b */ /* 0x003fe20003800000 */
.L_x_442:
[----:B------:R-:W-:Y:S01]  /*a570*/  FADD.FTZ R36, R33, R36 ;  /* 0x0000002421247221 */ /* 0x000fe20000010000 */
[----:B------:R-:W-:-:S04]  /*a580*/  HFMA2.MMA R53, -RZ, RZ, 0, 5.9604644775390625e-08 ;  /* 0x00000001ff357435 */ /* 0x000fc800000001ff */
[----:B------:R-:W-:Y:S01]  /*a590*/  MOV R52, R36 ;  /* 0x0000002400347202 */ /* 0x000fe20000000f00 */
[----:B------:R-:W-:-:S07]  /*a5a0*/  IMAD.MOV.U32 R25, RZ, RZ, R49 ;  /* 0x000000ffff197224 */ /* 0x000fce00078e0031 */
[----:B------:R-:W-:Y:S05]  /*a5b0*/  WARPSYNC.COLLECTIVE R51, `(.L_x_443) ;  /* 0x0000000033087348 */ /* 0x000fea0003c00000 */
[----:B------:R0:W1:Y:S02]  /*a5c0*/  SHFL.BFLY P3, R49, R52, R53, R54 ;  /* 0x0c00003534317389 */ /* 0x0000640000060036 */
[----:B01----:R-:W-:Y:S01]  /*a5d0*/  ENDCOLLECTIVE ;  /* 0x000000000000791b */ /* 0x003fe20003800000 */
.L_x_443:
[----:B------:R-:W-:-:S05]  /*a5e0*/  FADD.FTZ R25, R34, R25 ;  /* 0x0000001922197221 */ /* 0x000fca0000010000 */
[----:B------:R-:W-:Y:S02]  /*a5f0*/  MOV R52, R25 ;  /* 0x0000001900347202 */ /* 0x000fe40000000f00 */
[----:B------:R-:W-:-:S07]  /*a600*/  MOV R35, R49 ;  /* 0x0000003100237202 */ /* 0x000fce0000000f00 */
[----:B------:R-:W-:Y:S05]  /*a610*/  WARPSYNC.COLLECTIVE R51, `(.L_x_444) ;  /* 0x0000000033087348 */ /* 0x000fea0003c00000 */
[----:B------:R0:W1:Y:S02]  /*a620*/  SHFL.BFLY P3, R49, R52, R53, R54 ;  /* 0x0c00003534317389 */ /* 0x0000640000060036 */
[----:B01----:R-:W-:Y:S01]  /*a630*/  ENDCOLLECTIVE ;  /* 0x000000000000791b */ /* 0x003fe20003800000 */
.L_x_444:
[----:B------:R-:W-:Y:S01]  /*a640*/  FADD.FTZ R35, R36, R35 ;  /* 0x0000002324237221 */ /* 0x000fe20000010000 */
[----:B------:R-:W-:Y:S01]  /*a650*/  MOV R30, R49 ;  /* 0x00000031001e7202 */ /* 0x000fe20000000f00 */
[----:B------:R-:W-:Y:S06]  /*a660*/  BRA `(.L_x_445) ;  /* 0xffffffe800c07947 */ /* 0x000fec000383ffff */
.L_x_415:
        /* <DEDUP_REMOVED lines=8> */
.L_x_447:
[----:B------:R-:W-:Y:S05]  /*a6f0*/  BSYNC B0 ;  /* 0x0000000000007941 */ /* 0x000fea0003800000 */
.L_x_446:
[----:B------:R-:W-:Y:S01]  /*a700*/  HFMA2.MMA R54, -RZ, RZ, 0, 0.000503063201904296875 ;  /* 0x0000101fff367435 */ /* 0x000fe200000001ff */
[----:B------:R-:W-:Y:S01]  /*a710*/  MOV R52, R27 ;  /* 0x0000001b00347202 */ /* 0x000fe20000000f00 */
[----:B------:R-:W-:Y:S01]  /*a720*/  IMAD.MOV.U32 R53, RZ, RZ, 0x8 ;  /* 0x00000008ff357424 */ /* 0x000fe200078e00ff */
[----:B------:R-:W-:Y:S02]  /*a730*/  MOV R51, 0xffff ;  /* 0x0000ffff00337802 */ /* 0x000fe40000000f00 */
[----:B------:R-:W-:Y:S02]  /*a740*/  CS2R R34, SRZ ;  /* 0x0000000000227805 */ /* 0x000fe4000001ff00 */
[----:B------:R-:W-:Y:S01]  /*a750*/  MOV R29, R49 ;  /* 0x00000031001d7202 */ /* 0x000fe20000000f00 */
[----:B------:R-:W-:Y:S01]  /*a760*/  HFMA2.MMA R41, -RZ, RZ, 0, 0 ;  /* 0x00000000ff297435 */ /* 0x000fe200000001ff */
[----:B------:R-:W-:-:S10]  /*a770*/  @!P0 IADD3 R30, R25, 0x14, RZ ;  /* 0x00000014191e8810 */ /* 0x000fd40007ffe0ff */
[----:B------:R-:W-:Y:S05]  /*a780*/  WARPSYNC.COLLECTIVE R51, `(.L_x_448) ;  /* 0x0000000033087348 */ /* 0x000fea0003c00000 */
[----:B------:R0:W1:Y:S02]  /*a790*/  SHFL.BFLY P3, R49, R52, R53, R54 ;  /* 0x0c00003534317389 */ /* 0x0000640000060036 */
[----:B01----:R-:W-:Y:S01]  /*a7a0*/  ENDCOLLECTIVE ;  /* 0x000000000000791b */ /* 0x003fe20003800000 */
.L_x_448:
[----:B------:R-:W-:Y:S01]  /*a7b0*/  @!P0 LEA R31, R40, UR6, 0x7 ;  /* 0x00000006281f8c11 */ /* 0x000fe2000f8e38ff */
[----:B------:R-:W-:Y:S01]  /*a7c0*/  FADD.FTZ R29, R29, R26 ;  /* 0x0000001a1d1d7221 */ /* 0x000fe20000010000 */
[----:B------:R-:W-:Y:S02]  /*a7d0*/  @!P0 LOP3.LUT R30, R30, R11, RZ, 0x3c, !PT ;  /* 0x0000000b1e1e8212 */ /* 0x000fe400078e3cff */
[----:B------:R-:W-:Y:S02]  /*a7e0*/  MOV R42, RZ ;  /* 0x000000ff002a7202 */ /* 0x000fe40000000f00 */
[----:B------:R-:W-:Y:S02]  /*a7f0*/  @!P0 LEA R30, R30, R31, 0x2 ;  /* 0x0000001f1e1e8211 */ /* 0x000fe400078e10ff */
[----:B------:R-:W-:Y:S02]  /*a800*/  @!P0 IADD3 R46, R25, 0x3c, RZ ;  /* 0x0000003c192e8810 */ /* 0x000fe40007ffe0ff */
[----:B------:R-:W-:Y:S01]  /*a810*/  @!P0 LEA R45, R40, UR6, 0x7 ;  /* 0x00000006282d8c11 */ /* 0x000fe2000f8e38ff */
[----:B------:R0:W1:Y:S01]  /*a820*/  @!P0 LDS R33, [R30+0x500] ;  /* 0x000500001e218984 */ /* 0x0000620000000800 */
[----:B------:R-:W-:Y:S01]  /*a830*/  @!P0 LOP3.LUT R46, R46, R11, RZ, 0x3c, !PT ;  /* 0x0000000b2e2e8212 */ /* 0x000fe200078e3cff */
[----:B------:R-:W-:Y:S01]  /*a840*/  HFMA2.MMA R53, -RZ, RZ, 0, 2.384185791015625e-07 ;  /* 0x00000004ff357435 */ /* 0x000fe200000001ff */
[----:B------:R-:W-:Y:S01]  /*a850*/  MOV R52, R29 ;  /* 0x0000001d00347202 */ /* 0x000fe20000000f00 */
[----:B------:R0:W2:Y:S02]  /*a860*/  @!P0 LDS R32, [R30] ;  /* 0x000000001e208984 */ /* 0x0000a40000000800 */
[----:B------:R-:W-:-:S02]  /*a870*/  @!P0 IMAD R46, R46, 0x4, R45 ;  /* 0x000000042e2e8824 */ /* 0x000fc400078e022d */
[----:B------:R-:W-:-:S03]  /*a880*/  IMAD.MOV.U32 R45, RZ, RZ, RZ ;  /* 0x000000ffff2d7224 */ /* 0x000fc600078e00ff */
[----:B------:R0:W3:Y:S01]  /*a890*/  @!P0 LDS R47, [R46] ;  /* 0x000000002e2f8984 */ /* 0x0000e20000000800 */
[----:B------:R-:W-:-:S07]  /*a8a0*/  MOV R28, R49 ;  /* 0x00000031001c7202 */ /* 0x000fce0000000f00 */
[----:B0123--:R-:W-:Y:S05]  /*a8b0*/  WARPSYNC.COLLECTIVE R51, `(.L_x_449) ;  /* 0x0000000033087348 */ /* 0x00ffea0003c00000 */
[----:B------:R4:W0:Y:S02]  /*a8c0*/  SHFL.BFLY P3, R49, R52, R53, R54 ;  /* 0x0c00003534317389 */ /* 0x0008240000060036 */
[----:B01234-:R-:W-:Y:S01]  /*a8d0*/  ENDCOLLECTIVE ;  /* 0x000000000000791b */ /* 0x01ffe20003800000 */
.L_x_449:
[----:B------:R-:W-:Y:S01]  /*a8e0*/  FADD.FTZ R28, R28, R27 ;  /* 0x0000001b1c1c7221 */ /* 0x000fe20000010000 */
[----:B------:R0:W1:Y:S02]  /*a8f0*/  @!P0 LDS R48, [R46+0x500] ;  /* 0x000500002e308984 */ /* 0x0000640000000800 */
[----:B0-----:R-:W-:Y:S02]  /*a900*/  HFMA2.MMA R46, -RZ, RZ, 0, 0 ;  /* 0x00000000ff2e7435 */ /* 0x001fe400000001ff */
[----:B------:R-:W-:Y:S01]  /*a910*/  MOV R52, R28 ;  /* 0x0000001c00347202 */ /* 0x000fe20000000f00 */
[----:B------:R-:W-:Y:S01]  /*a920*/  IMAD.MOV.U32 R26, RZ, RZ, R49 ;  /* 0x000000ffff1a7224 */ /* 0x000fe200078e0031 */
[----:B------:R-:W-:-:S07]  /*a930*/  @!P0 MOV R35, R33 ;  /* 0x0000002100238202 */ /* 0x000fce0000000f00 */
[----:B-1----:R-:W-:Y:S05]  /*a940*/  WARPSYNC.COLLECTIVE R51, `(.L_x_450) ;  /* 0x0000000033087348 */ /* 0x002fea0003c00000 */
[----:B------:R0:W2:Y:S02]  /*a950*/  SHFL.BFLY P3, R49, R52, R53, R54 ;  /* 0x0c00003534317389 */ /* 0x0000a40000060036 */
[----:B012---:R-:W-:Y:S01]  /*a960*/  ENDCOLLECTIVE ;  /* 0x000000000000791b */ /* 0x007fe20003800000 */
.L_x_450:
[----:B------:R-:W-:Y:S01]  /*a970*/  FADD.FTZ R26, R29, R26 ;  /* 0x0000001a1d1a7221 */ /* 0x000fe20000010000 */
[----:B------:R-:W-:Y:S02]  /*a980*/  @!P0 MOV R34, R32 ;  /* 0x0000002000228202 */ /* 0x000fe40000000f00 */
[----:B------:R-:W-:Y:S02]  /*a990*/  @!P0 MOV R45, R47 ;  /* 0x0000002f002d8202 */ /* 0x000fe40000000f00 */
[----:B------:R-:W-:Y:S01]  /*a9a0*/  MOV R52, R26 ;  /* 0x0000001a00347202 */ /* 0x000fe20000000f00 */
[----:B------:R-:W-:Y:S01]  /*a9b0*/  IMAD.MOV.U32 R53, RZ, RZ, 0x2 ;  /* 0x00000002ff357424 */ /* 0x000fe200078e00ff */
[----:B------:R-:W-:Y:S02]  /*a9c0*/  @!P0 MOV R46, R48 ;  /* 0x00000030002e8202 */ /* 0x000fe40000000f00 */
[----:B------:R-:W-:-:S07]  /*a9d0*/  MOV R27, R49 ;  /* 0x00000031001b7202 */ /* 0x000fce0000000f00 */
[----:B------:R-:W-:Y:S05]  /*a9e0*/  WARPSYNC.COLLECTIVE R51, `(.L_x_451) ;  /* 0x0000000033087348 */ /* 0x000fea0003c00000 */
[----:B------:R0:W1:Y:S02]  /*a9f0*/  SHFL.BFLY P3, R49, R52, R53, R54 ;  /* 0x0c00003534317389 */ /* 0x0000640000060036 */
[----:B01----:R-:W-:Y:S01]  /*aa00*/  ENDCOLLECTIVE ;  /* 0x000000000000791b */ /* 0x003fe20003800000 */
.L_x_451:
[----:B------:R-:W-:-:S05]  /*aa10*/  FADD.FTZ R27, R28, R27 ;  /* 0x0000001b1c1b7221 */ /* 0x000fca0000010000 */
[----:B------:R-:W-:Y:S02]  /*aa20*/  MOV R52, R27 ;  /* 0x0000001b00347202 */ /* 0x000fe40000000f00 */
[----:B------:R-:W-:-:S07]  /*aa30*/  MOV R29, R49 ;  /* 0x00000031001d7202 */ /* 0x000fce0000000f00 */
[----:B------:R-:W-:Y:S05]  /*aa40*/  WARPSYNC.COLLECTIVE R51, `(.L_x_452) ;  /* 0x0000000033087348 */ /* 0x000fea0003c00000 */
[----:B------:R0:W1:Y:S02]  /*aa50*/  SHFL.BFLY P3, R49, R52, R53, R54 ;  /* 0x0c00003534317389 */ /* 0x0000640000060036 */
[----:B01----:R-:W-:Y:S01]  /*aa60*/  ENDCOLLECTIVE ;  /* 0x000000000000791b */ /* 0x003fe20003800000 */
.L_x_452:
[----:B------:R-:W-:Y:S01]  /*aa70*/  FADD.FTZ R30, R26, R29 ;  /* 0x0000001d1a1e7221 */ /* 0x000fe20000010000 */
[----:B------:R-:W-:Y:S01]  /*aa80*/  @!P0 LEA R29, R40, UR6, 0x7 ;  /* 0x00000006281d8c11 */ /* 0x000fe2000f8e38ff */
[----:B------:R-:W-:Y:S02]  /*aa90*/  HFMA2.MMA R53, -RZ, RZ, 0, 5.9604644775390625e-08 ;  /* 0x00000001ff357435 */ /* 0x000fe400000001ff */
[----:B------:R-:W-:Y:S01]  /*aaa0*/  IMAD.MOV.U32 R52, RZ, RZ, R30 ;  /* 0x000000ffff347224 */ /* 0x000fe200078e001e */
[----:B------:R-:W-:-:S08]  /*aab0*/  MOV R28, R49 ;  /* 0x00000031001c7202 */ /* 0x000fd00000000f00 */
[----:B------:R-:W-:Y:S05]  /*aac0*/  WARPSYNC.COLLECTIVE R51, `(.L_x_453) ;  /* 0x0000000033087348 */ /* 0x000fea0003c00000 */
[----:B------:R0:W1:Y:S02]  /*aad0*/  SHFL.BFLY P3, R49, R52, R53, R54 ;  /* 0x0c00003534317389 */ /* 0x0000640000060036 */
[----:B01----:R-:W-:Y:S01]  /*aae0*/  ENDCOLLECTIVE ;  /* 0x000000000000791b */ /* 0x003fe20003800000 */
.L_x_453:
[----:B------:R-:W-:Y:S01]  /*aaf0*/  FADD.FTZ R31, R27, R28 ;  /* 0x0000001c1b1f7221 */ /* 0x000fe20000010000 */
[C---:B------:R-:W-:Y:S01]  /*ab00*/  @!P0 IADD3 R28, R25.reuse, 0x28, RZ ;  /* 0x00000028191c8810 */ /* 0x040fe20007ffe0ff */
[----:B------:R-:W0:Y:S01]  /*ab10*/  LDC.64 R26, c[0x0][0x218] ;  /* 0x00008600ff1a7b82 */ /* 0x000e220000000a00 */
[----:B------:R-:W-:Y:S02]  /*ab20*/  IADD3 R25, R25, R22, RZ ;  /* 0x0000001619197210 */ /* 0x000fe40007ffe0ff */
[----:B------:R-:W-:-:S04]  /*ab30*/  @!P0 LOP3.LUT R28, R28, R11, RZ, 0x3c, !PT ;  /* 0x0000000b1c1c8212 */ /* 0x000fc800078e3cff */
[----:B------:R-:W-:Y:S02]  /*ab40*/  @!P0 LEA R28, R28, R29, 0x2 ;  /* 0x0000001d1c1c8211 */ /* 0x000fe400078e10ff */
[----:B------:R-:W-:-:S03]  /*ab50*/  MOV R52, R31 ;  /* 0x0000001f00347202 */ /* 0x000fc60000000f00 */
[----:B------:R1:W2:Y:S04]  /*ab60*/  @!P0 LDS R29, [R28] ;  /* 0x000000001c1d8984 */ /* 0x0002a80000000800 */
[----:B------:R1:W3:Y:S01]  /*ab70*/  @!P0 LDS R43, [R28+0x500] ;  /* 0x000500001c2b8984 */ /* 0x0002e20000000800 */
[----:B------:R-:W-:-:S07]  /*ab80*/  MOV R33, R49 ;  /* 0x0000003100217202 */ /* 0x000fce0000000f00 */
[----:B0123--:R-:W-:Y:S05]  /*ab90*/  WARPSYNC.COLLECTIVE R51, `(.L_x_454) ;  /* 0x0000000033087348 */ /* 0x00ffea0003c00000 */
[----:B------:R4:W0:Y:S02]  /*aba0*/  SHFL.BFLY P3, R49, R52, R53, R54 ;  /* 0x0c00003534317389 */ /* 0x0008240000060036 */
[----:B01234-:R-:W-:Y:S01]  /*abb0*/  ENDCOLLECTIVE ;  /* 0x000000000000791b */ /* 0x01ffe20003800000 */
.L_x_454:
[----:B------:R-:W-:Y:S01]  /*abc0*/  FADD.FTZ R30, R30, R33 ;  /* 0x000000211e1e7221 */ /* 0x000fe20000010000 */
[----:B------:R-:W-:Y:S01]  /*abd0*/  IMAD.WIDE R26, R25, 0x2, R26 ;  /* 0x00000002191a7825 */ /* 0x000fe200078e021a */
[----:B------:R-:W-:-:S03]  /*abe0*/  MOV R52, R34 ;  /* 0x0000002200347202 */ /* 0x000fc60000000f00 */
[----:B------:R-:W-:Y:S01]  /*abf0*/  IMAD.MOV.U32 R53, RZ, RZ, 0x8 ;  /* 0x00000008ff357424 */ /* 0x000fe200078e00ff */
[----:B------:R-:W-:-:S07]  /*ac00*/  MOV R32, R49 ;  /* 0x0000003100207202 */ /* 0x000fce0000000f00 */
[----:B------:R-:W-:Y:S05]  /*ac10*/  WARPSYNC.COLLECTIVE R51, `(.L_x_455) ;  /* 0x0000000033087348 */ /* 0x000fea0003c00000 */
[----:B------:R0:W1:Y:S02]  /*ac20*/  SHFL.BFLY P3, R49, R52, R53, R54 ;  /* 0x0c00003534317389 */ /* 0x0000640000060036 */
[----:B01----:R-:W-:Y:S01]  /*ac30*/  ENDCOLLECTIVE ;  /* 0x000000000000791b */ /* 0x003fe20003800000 */
.L_x_455:
[----:B------:R-:W-:Y:S01]  /*ac40*/  FADD.FTZ R31, R31, R32 ;  /* 0x000000201f1f7221 */ /* 0x000fe20000010000 */
[----:B------:R-:W-:Y:S02]  /*ac50*/  @!P0 IMAD.MOV.U32 R41, RZ, RZ, R29 ;  /* 0x000000ffff298224 */ /* 0x000fe400078e001d */
        /* <DEDUP_REMOVED lines=8> */
.L_x_456:
[----:B------:R-:W-:Y:S01]  /*ace0*/  @!P0 F2FP.BF16.F32.PACK_AB R30, RZ, R30 ;  /* 0x0000001eff1e823e */ /* 0x000fe200000010ff */
[----:B------:R-:W-:Y:S01]  /*acf0*/  FADD.FTZ R37, R37, R34 ;  /* 0x0000002225257221 */ /* 0x000fe20000010000 */
[----:B------:R-:W-:Y:S01]  /*ad00*/  @!P0 F2FP.BF16.F32.PACK_AB R31, RZ, R31 ;  /* 0x0000001fff1f823e */ /* 0x000fe200000010ff */
[----:B------:R-:W-:Y:S01]  /*ad10*/  IMAD.WIDE R28, R25, 0x2, R28 ;  /* 0x00000002191c7825 */ /* 0x000fe200078e021c */
[----:B------:R-:W-:-:S05]  /*ad20*/  PRMT R33, R30, 0x7610, R33 ;  /* 0x000076101e217816 */ /* 0x000fca0000000021 */
[----:B------:R0:W-:Y:S01]  /*ad30*/  @!P0 STG.E.U16 desc[UR18][R26.64], R33 ;  /* 0x000000211a008986 */ /* 0x0001e2000c101512 */
[----:B------:R-:W-:Y:S01]  /*ad40*/  HFMA2.MMA R53, -RZ, RZ, 0, 2.384185791015625e-07 ;  /* 0x00000004ff357435 */ /* 0x000fe200000001ff */
[----:B------:R-:W-:Y:S02]  /*ad50*/  MOV R52, R37 ;  /* 0x0000002500347202 */ /* 0x000fe40000000f00 */
[----:B------:R-:W-:-:S08]  /*ad60*/  MOV R36, R49 ;  /* 0x0000003100247202 */ /* 0x000fd00000000f00 */
[----:B0-----:R-:W-:Y:S05]  /*ad70*/  WARPSYNC.COLLECTIVE R51, `(.L_x_457) ;  /* 0x0000000033087348 */ /* 0x001fea0003c00000 */
[----:B------:R1:W2:Y:S02]  /*ad80*/  SHFL.BFLY P3, R49, R52, R53, R54 ;  /* 0x0c00003534317389 */ /* 0x0002a40000060036 */
[----:B012---:R-:W-:Y:S01]  /*ad90*/  ENDCOLLECTIVE ;  /* 0x000000000000791b */ /* 0x007fe20003800000 */
.L_x_457:
[----:B------:R-:W-:-:S05]  /*ada0*/  FADD.FTZ R36, R36, R35 ;  /* 0x0000002324247221 */ /* 0x000fca0000010000 */
[----:B------:R-:W-:Y:S01]  /*adb0*/  MOV R52, R36 ;  /* 0x0000002400347202 */ /* 0x000fe20000000f00 */
[----:B------:R-:W-:-:S07]  /*adc0*/  IMAD.MOV.U32 R34, RZ, RZ, R49 ;  /* 0x000000ffff227224 */ /* 0x000fce00078e0031 */
[----:B------:R-:W-:Y:S05]  /*add0*/  WARPSYNC.COLLECTIVE R51, `(.L_x_458) ;  /* 0x0000000033087348 */ /* 0x000fea0003c00000 */
[----:B------:R0:W1:Y:S02]  /*ade0*/  SHFL.BFLY P3, R49, R52, R53, R54 ;  /* 0x0c00003534317389 */ /* 0x0000640000060036 */
[----:B01----:R-:W-:Y:S01]  /*adf0*/  ENDCOLLECTIVE ;  /* 0x000000000000791b */ /* 0x003fe20003800000 */
.L_x_458:
[----:B------:R-:W-:-:S05]  /*ae00*/  FADD.FTZ R34, R37, R34 ;  /* 0x0000002225227221 */ /* 0x000fca0000010000 */
[----:B------:R-:W-:Y:S01]  /*ae10*/  MOV R52, R34 ;  /* 0x0000002200347202 */ /* 0x000fe20000000f00 */
[----:B------:R-:W-:Y:S01]  /*ae20*/  IMAD.MOV.U32 R53, RZ, RZ, 0x2 ;  /* 0x00000002ff357424 */ /* 0x000fe200078e00ff */
[----:B------:R-:W-:-:S07]  /*ae30*/  MOV R35, R49 ;  /* 0x0000003100237202 */ /* 0x000fce0000000f00 */
[----:B------:R-:W-:Y:S05]  /*ae40*/  WARPSYNC.COLLECTIVE R51, `(.L_x_459) ;  /* 0x0000000033087348 */ /* 0x000fea0003c00000 */
[----:B------:R0:W1:Y:S02]  /*ae50*/  SHFL.BFLY P3, R49, R52, R53, R54 ;  /* 0x0c00003534317389 */ /* 0x0000640000060036 */
[----:B01----:R-:W-:Y:S01]  /*ae60*/  ENDCOLLECTIVE ;  /* 0x000000000000791b */ /* 0x003fe20003800000 */
.L_x_459:
[----:B------:R-:W-:-:S05]  /*ae70*/  FADD.FTZ R35, R36, R35 ;  /* 0x0000002324237221 */ /* 0x000fca0000010000 */
[----:B------:R-:W-:Y:S02]  /*ae80*/  MOV R52, R35 ;  /* 0x0000002300347202 */ /* 0x000fe40000000f00 */
[----:B------:R-:W-:-:S07]  /*ae90*/  MOV R37, R49 ;  /* 0x0000003100257202 */ /* 0x000fce0000000f00 */
[----:B------:R-:W-:Y:S05]  /*aea0*/  WARPSYNC.COLLECTIVE R51, `(.L_x_460) ;  /* 0x0000000033087348 */ /* 0x000fea0003c00000 */
[----:B------:R0:W1:Y:S02]  /*aeb0*/  SHFL.BFLY P3, R49, R52, R53, R54 ;  /* 0x0c00003534317389 */ /* 0x0000640000060036 */
[----:B01----:R-:W-:Y:S01]  /*aec0*/  ENDCOLLECTIVE ;  /* 0x000000000000791b */ /* 0x003fe20003800000 */
.L_x_460:
[----:B------:R-:W-:Y:S01]  /*aed0*/  FADD.FTZ R37, R34, R37 ;  /* 0x0000002522257221 */ /* 0x000fe20000010000 */
[----:B------:R-:W-:-:S04]  /*aee0*/  HFMA2.MMA R53, -RZ, RZ, 0, 5.9604644775390625e-08 ;  /* 0x00000001ff357435 */ /* 0x000fc800000001ff */
[----:B------:R-:W-:Y:S02]  /*aef0*/  MOV R52, R37 ;  /* 0x0000002500347202 */ /* 0x000fe40000000f00 */
[----:B------:R-:W-:-:S07]  /*af00*/  MOV R36, R49 ;  /* 0x0000003100247202 */ /* 0x000fce0000000f00 */
[----:B------:R-:W-:Y:S05]  /*af10*/  WARPSYNC.COLLECTIVE R51, `(.L_x_461) ;  /* 0x0000000033087348 */ /* 0x000fea0003c00000 */
[----:B------:R0:W1:Y:S02]  /*af20*/  SHFL.BFLY P3, R49, R52, R53, R54 ;  /* 0x0c00003534317389 */ /* 0x0000640000060036 */
[----:B01----:R-:W-:Y:S01]  /*af30*/  ENDCOLLECTIVE ;  /* 0x000000000000791b */ /* 0x003fe20003800000 */
.L_x_461:
[----:B------:R-:W-:-:S05]  /*af40*/  FADD.FTZ R36, R35, R36 ;  /* 0x0000002423247221 */ /* 0x000fca0000010000 */
[----:B------:R-:W-:Y:S02]  /*af50*/  MOV R52, R36 ;  /* 0x0000002400347202 */ /* 0x000fe40000000f00 */
[----:B------:R-:W-:-:S07]  /*af60*/  MOV R34, R49 ;  /* 0x0000003100227202 */ /* 0x000fce0000000f00 */
[----:B------:R-:W-:Y:S05]  /*af70*/  WARPSYNC.COLLECTIVE R51, `(.L_x_462) ;  /* 0x0000000033087348 */ /* 0x000fea0003c00000 */
[----:B------:R0:W1:Y:S02]  /*af80*/  SHFL.BFLY P3, R49, R52, R53, R54 ;  /* 0x0c00003534317389 */ /* 0x0000640000060036 */
[----:B01----:R-:W-:Y:S01]  /*af90*/  ENDCOLLECTIVE ;  /* 0x000000000000791b */ /* 0x003fe20003800000 */
.L_x_462:
[----:B------:R-:W-:-:S05]  /*afa0*/  FADD.FTZ R25, R37, R34 ;  /* 0x0000002225197221 */ /* 0x000fca0000010000 */
[----:B------:R-:W-:Y:S01]  /*afb0*/  @!P0 F2FP.BF16.F32.PACK_AB R25, RZ, R25 ;  /* 0x00000019ff19823e */ /* 0x000fe200000010ff */
[----:B------:R-:W-:Y:S01]  /*afc0*/  HFMA2.MMA R53, -RZ, RZ, 0, 4.76837158203125e-07 ;  /* 0x00000008ff357435 */ /* 0x000fe200000001ff */
[----:B------:R-:W-:Y:S01]  /*afd0*/  MOV R52, R41 ;  /* 0x0000002900347202 */ /* 0x000fe20000000f00 */
[----:B------:R-:W-:-:S09]  /*afe0*/  IMAD.MOV.U32 R35, RZ, RZ, R49 ;  /* 0x000000ffff237224 */ /* 0x000fd200078e0031 */
[----:B------:R-:W-:Y:S05]  /*aff0*/  WARPSYNC.COLLECTIVE R51, `(.L_x_463) ;  /* 0x0000000033087348 */ /* 0x000fea0003c00000 */
[----:B------:R0:W1:Y:S02]  /*b000*/  SHFL.BFLY P3, R49, R52, R53, R54 ;  /* 0x0c00003534317389 */ /* 0x0000640000060036 */
[----:B01----:R-:W-:Y:S01]  /*b010*/  ENDCOLLECTIVE ;  /* 0x000000000000791b */ /* 0x003fe20003800000 */
.L_x_463:
[--C-:B------:R-:W-:Y:S01]  /*b020*/  FADD.FTZ R30, R36, R35.reuse ;  /* 0x00000023241e7221 */ /* 0x100fe20000010000 */
[----:B------:R-:W-:-:S04]  /*b030*/  PRMT R35, R25, 0x7610, R35 ;  /* 0x0000761019237816 */ /* 0x000fc80000000023 */
[----:B------:R-:W-:Y:S02]  /*b040*/  @!P0 F2FP.BF16.F32.PACK_AB R30, RZ, R30 ;  /* 0x0000001eff1e823e */ /* 0x000fe400000010ff */
[----:B------:R-:W-:Y:S02]  /*b050*/  MOV R52, R42 ;  /* 0x0000002a00347202 */ /* 0x000fe40000000f00 */
[----:B------:R-:W-:-:S07]  /*b060*/  MOV R44, R49 ;  /* 0x00000031002c7202 */ /* 0x000fce0000000f00 */
[----:B------:R-:W-:Y:S05]  /*b070*/  WARPSYNC.COLLECTIVE R51, `(.L_x_464) ;  /* 0x0000000033087348 */ /* 0x000fea0003c00000 */
[----:B------:R0:W1:Y:S02]  /*b080*/  SHFL.BFLY P3, R49, R52, R53, R54 ;  /* 0x0c00003534317389 */ /* 0x0000640000060036 */
[----:B01----:R-:W-:Y:S01]  /*b090*/  ENDCOLLECTIVE ;  /* 0x000000000000791b */ /* 0x003fe20003800000 */
.L_x_464:
[----:B------:R-:W-:Y:S01]  /*b0a0*/  FADD.FTZ R44, R44, R41 ;  /* 0x000000292c2c7221 */ /* 0x000fe20000010000 */
[----:B------:R-:W-:-:S03]  /*b0b0*/  HFMA2.MMA R53, -RZ, RZ, 0, 2.384185791015625e-07 ;  /* 0x00000004ff357435 */ /* 0x000fc600000001ff */
[----:B------:R-:W-:Y:S01]  /*b0c0*/  IMAD.MOV.U32 R52, RZ, RZ, R44 ;  /* 0x000000ffff347224 */ /* 0x000fe200078e002c */
[----:B------:R-:W-:-:S07]  /*b0d0*/  MOV R43, R49 ;  /* 0x00000031002b7202 */ /* 0x000fce0000000f00 */
[----:B------:R-:W-:Y:S05]  /*b0e0*/  WARPSYNC.COLLECTIVE R51, `(.L_x_465) ;  /* 0x0000000033087348 */ /* 0x000fea0003c00000 */
[----:B------:R0:W1:Y:S02]  /*b0f0*/  SHFL.BFLY P3, R49, R52, R53, R54 ;  /* 0x0c00003534317389 */ /* 0x0000640000060036 */
[----:B01----:R-:W-:Y:S01]  /*b100*/  ENDCOLLECTIVE ;  /* 0x000000000000791b */ /* 0x003fe20003800000 */
.L_x_465:
[----:B------:R-:W-:-:S05]  /*b110*/  FADD.FTZ R43, R43, R42 ;  /* 0x0000002a2b2b7221 */ /* 0x000fca0000010000 */
[----:B------:R-:W-:Y:S02]  /*b120*/  MOV R52, R43 ;  /* 0x0000002b00347202 */ /* 0x000fe40000000f00 */
[----:B------:R-:W-:-:S07]  /*b130*/  MOV R41, R49 ;  /* 0x0000003100297202 */ /* 0x000fce0000000f00 */
[----:B------:R-:W-:Y:S05]  /*b140*/  WARPSYNC.COLLECTIVE R51, `(.L_x_466) ;  /* 0x0000000033087348 */ /* 0x000fea0003c00000 */
[----:B------:R0:W1:Y:S02]  /*b150*/  SHFL.BFLY P3, R49, R52, R53, R54 ;  /* 0x0c00003534317389 */ /* 0x0000640000060036 */
[----:B01----:R-:W-:Y:S01]  /*b160*/  ENDCOLLECTIVE ;  /* 0x000000000000791b */ /* 0x003fe20003800000 */
.L_x_466:
[----:B------:R-:W-:Y:S01]  /*b170*/  FADD.FTZ R41, R44, R41 ;  /* 0x000000292c297221 */ /* 0x000fe20000010000 */
[----:B------:R-:W-:-:S04]  /*b180*/  HFMA2.MMA R53, -RZ, RZ, 0, 1.1920928955078125e-07 ;  /* 0x00000002ff357435 */ /* 0x000fc800000001ff */
[----:B------:R-:W-:Y:S02]  /*b190*/  MOV R52, R41 ;  /* 0x0000002900347202 */ /* 0x000fe40000000f00 */
[----:B------:R-:W-:-:S07]  /*b1a0*/  MOV R42, R49 ;  /* 0x00000031002a7202 */ /* 0x000fce0000000f00 */
[----:B------:R-:W-:Y:S05]  /*b1b0*/  WARPSYNC.COLLECTIVE R51, `(.L_x_467) ;  /* 0x0000000033087348 */ /* 0x000fea0003c00000 */
[----:B------:R0:W1:Y:S02]  /*b1c0*/  SHFL.BFLY P3, R49, R52, R53, R54 ;  /* 0x0c00003534317389 */ /* 0x0000640000060036 */
[----:B01----:R-:W-:Y:S01]  /*b1d0*/  ENDCOLLECTIVE ;  /* 0x000000000000791b */ /* 0x003fe20003800000 */
.L_x_467:
[----:B------:R-:W-:-:S05]  /*b1e0*/  FADD.FTZ R42, R43, R42 ;  /* 0x0000002a2b2a7221 */ /* 0x000fca0000010000 */
[----:B------:R-:W-:Y:S02]  /*b1f0*/  MOV R52, R42 ;  /* 0x0000002a00347202 */ /* 0x000fe40000000f00 */
[----:B------:R-:W-:-:S07]  /*b200*/  MOV R44, R49 ;  /* 0x00000031002c7202 */ /* 0x000fce0000000f00 */
[----:B------:R-:W-:Y:S05]  /*b210*/  WARPSYNC.COLLECTIVE R51, `(.L_x_468) ;  /* 0x0000000033087348 */ /* 0x000fea0003c00000 */
[----:B------:R0:W1:Y:S02]  /*b220*/  SHFL.BFLY P3, R49, R52, R53, R54 ;  /* 0x0c00003534317389 */ /* 0x0000640000060036 */
[----:B01----:R-:W-:Y:S01]  /*b230*/  ENDCOLLECTIVE ;  /* 0x000000000000791b */ /* 0x003fe20003800000 */
.L_x_468:
[----:B------:R-:W-:Y:S01]  /*b240*/  FADD.FTZ R44, R41, R44 ;  /* 0x0000002c292c7221 */ /* 0x000fe20000010000 */
[----:B------:R-:W-:-:S04]  /*b250*/  HFMA2.MMA R53, -RZ, RZ, 0, 5.9604644775390625e-08 ;  /* 0x00000001ff357435 */ /* 0x000fc800000001ff */
[----:B------:R-:W-:Y:S02]  /*b260*/  MOV R52, R44 ;  /* 0x0000002c00347202 */ /* 0x000fe40000000f00 */
[----:B------:R-:W-:-:S07]  /*b270*/  MOV R43, R49 ;  /* 0x00000031002b7202 */ /* 0x000fce0000000f00 */
[----:B------:R-:W-:Y:S05]  /*b280*/  WARPSYNC.COLLECTIVE R51, `(.L_x_469) ;  /* 0x0000000033087348 */ /* 0x000fea0003c00000 */
[----:B------:R0:W1:Y:S02]  /*b290*/  SHFL.BFLY P3, R49, R52, R53, R54 ;  /* 0x0c00003534317389 */ /* 0x0000640000060036 */
[----:B01----:R-:W-:Y:S01]  /*b2a0*/  ENDCOLLECTIVE ;  /* 0x000000000000791b */ /* 0x003fe20003800000 */
.L_x_469:
[----:B------:R-:W-:-:S05]  /*b2b0*/  FADD.FTZ R42, R42, R43 ;  /* 0x0000002b2a2a7221 */ /* 0x000fca0000010000 */
[----:B------:R-:W-:Y:S02]  /*b2c0*/  MOV R52, R42 ;  /* 0x0000002a00347202 */ /* 0x000fe40000000f00 */
[----:B------:R-:W-:-:S07]  /*b2d0*/  MOV R41, R49 ;  /* 0x0000003100297202 */ /* 0x000fce0000000f00 */
[----:B------:R-:W-:Y:S05]  /*b2e0*/  WARPSYNC.COLLECTIVE R51, `(.L_x_470) ;  /* 0x0000000033087348 */ /* 0x000fea0003c00000 */
[----:B------:R0:W1:Y:S02]  /*b2f0*/  SHFL.BFLY P3, R49, R52, R53, R54 ;  /* 0x0c00003534317389 */ /* 0x0000640000060036 */
[----:B01----:R-:W-:Y:S01]  /*b300*/  ENDCOLLECTIVE ;  /* 0x000000000000791b */ /* 0x003fe20003800000 */
.L_x_470:
[----:B------:R-:W-:Y:S01]  /*b310*/  HFMA2.MMA R53, -RZ, RZ, 0, 4.76837158203125e-07 ;  /* 0x00000008ff357435 */ /* 0x000fe200000001ff */
[----:B------:R-:W-:Y:S01]  /*b320*/  MOV R52, R45 ;  /* 0x0000002d00347202 */ /* 0x000fe20000000f00 */
[----:B------:R-:W-:-:S09]  /*b330*/  IMAD.MOV.U32 R43, RZ, RZ, R49 ;  /* 0x000000ffff2b7224 */ /* 0x000fd200078e0031 */
[----:B------:R-:W-:Y:S05]  /*b340*/  WARPSYNC.COLLECTIVE R51, `(.L_x_471) ;  /* 0x0000000033087348 */ /* 0x000fea0003c00000 */
[----:B------:R0:W1:Y:S02]  /*b350*/  SHFL.BFLY P3, R49, R52, R53, R54 ;  /* 0x0c00003534317389 */ /* 0x0000640000060036 */
[----:B01----:R-:W-:Y:S01]  /*b360*/  ENDCOLLECTIVE ;  /* 0x000000000000791b */ /* 0x003fe20003800000 */
.L_x_471:
[----:B------:R-:W-:-:S05]  /*b370*/  FADD.FTZ R32, R42, R43 ;  /* 0x0000002b2a207221 */ /* 0x000fca0000010000 */
[----:B------:R-:W-:Y:S01]  /*b380*/  @!P0 F2FP.BF16.F32.PACK_AB R32, RZ, R32 ;  /* 0x00000020ff20823e */ /* 0x000fe200000010ff */
[----:B------:R-:W-:Y:S01]  /*b390*/  IMAD.MOV.U32 R52, RZ, RZ, R46 ;  /* 0x000000ffff347224 */ /* 0x000fe200078e002e */
[----:B------:R-:W-:-:S07]  /*b3a0*/  MOV R50, R49 ;  /* 0x0000003100327202 */ /* 0x000fce0000000f00 */
[----:B------:R-:W-:Y:S05]  /*b3b0*/  WARPSYNC.COLLECTIVE R51, `(.L_x_472) ;  /* 0x0000000033087348 */ /* 0x000fea0003c00000 */
[----:B------:R0:W1:Y:S02]  /*b3c0*/  SHFL.BFLY P3, R49, R52, R53, R54 ;  /* 0x0c00003534317389 */ /* 0x0000640000060036 */
[----:B01----:R-:W-:Y:S01]  /*b3d0*/  ENDCOLLECTIVE ;  /* 0x000000000000791b */ /* 0x003fe20003800000 */
.L_x_472:
[----:B------:R-:W-:Y:S01]  /*b3e0*/  FADD.FTZ R50, R50, R45 ;  /* 0x0000002d32327221 */ /* 0x000fe20000010000 */
[----:B------:R-:W-:-:S04]  /*b3f0*/  HFMA2.MMA R53, -RZ, RZ, 0, 2.384185791015625e-07 ;  /* 0x00000004ff357435 */ /* 0x000fc800000001ff */
[----:B------:R-:W-:Y:S02]  /*b400*/  MOV R52, R50 ;  /* 0x0000003200347202 */ /* 0x000fe40000000f00 */
[----:B------:R-:W-:-:S07]  /*b410*/  MOV R47, R49 ;  /* 0x00000031002f7202 */ /* 0x000fce0000000f00 */
[----:B------:R-:W-:Y:S05]  /*b420*/  WARPSYNC.COLLECTIVE R51, `(.L_x_473) ;  /* 0x0000000033087348 */ /* 0x000fea0003c00000 */
[----:B------:R0:W1:Y:S02]  /*b430*/  SHFL.BFLY P3, R49, R52, R53, R54 ;  /* 0x0c00003534317389 */ /* 0x0000640000060036 */
[----:B01----:R-:W-:Y:S01]  /*b440*/  ENDCOLLECTIVE ;  /* 0x000000000000791b */ /* 0x003fe20003800000 */
.L_x_473:
[----:B------:R-:W-:-:S05]  /*b450*/  FADD.FTZ R47, R47, R46 ;  /* 0x0000002e2f2f7221 */ /* 0x000fca0000010000 */
[----:B------:R-:W-:Y:S02]  /*b460*/  MOV R52, R47 ;  /* 0x0000002f00347202 */ /* 0x000fe40000000f00 */
[----:B------:R-:W-:-:S07]  /*b470*/  MOV R45, R49 ;  /* 0x00000031002d7202 */ /* 0x000fce0000000f00 */
[----:B------:R-:W-:Y:S05]  /*b480*/  WARPSYNC.COLLECTIVE R51, `(.L_x_474) ;  /* 0x0000000033087348 */ /* 0x000fea0003c00000 */
[----:B------:R0:W1:Y:S02]  /*b490*/  SHFL.BFLY P3, R49, R52, R53, R54 ;  /* 0x0c00003534317389 */ /* 0x0000640000060036 */
[----:B01----:R-:W-:Y:S01]  /*b4a0*/  ENDCOLLECTIVE ;  /* 0x000000000000791b */ /* 0x003fe20003800000 */
.L_x_474:
[----:B------:R-:W-:Y:S01]  /*b4b0*/  FADD.FTZ R45, R50, R45 ;  /* 0x0000002d322d7221 */ /* 0x000fe20000010000 */
[----:B------:R-:W-:-:S04]  /*b4c0*/  HFMA2.MMA R53, -RZ, RZ, 0, 1.1920928955078125e-07 ;  /* 0x00000002ff357435 */ /* 0x000fc800000001ff */
[----:B------:R-:W-:Y:S01]  /*b4d0*/  MOV R52, R45 ;  /* 0x0000002d00347202 */ /* 0x000fe20000000f00 */
[----:B------:R-:W-:-:S07]  /*b4e0*/  IMAD.MOV.U32 R46, RZ, RZ, R49 ;  /* 0x000000ffff2e7224 */ /* 0x000fce00078e0031 */
[----:B------:R-:W-:Y:S05]  /*b4f0*/  WARPSYNC.COLLECTIVE R51, `(.L_x_475) ;  /* 0x0000000033087348 */ /* 0x000fea0003c00000 */
[----:B------:R0:W1:Y:S02]  /*b500*/  SHFL.BFLY P3, R49, R52, R53, R54 ;  /* 0x0c00003534317389 */ /* 0x0000640000060036 */
[----:B01----:R-:W-:Y:S01]  /*b510*/  ENDCOLLECTIVE ;  /* 0x000000000000791b */ /* 0x003fe20003800000 */
.L_x_475:
[----:B------:R-:W-:-:S05]  /*b520*/  FADD.FTZ R46, R47, R46 ;  /* 0x0000002e2f2e7221 */ /* 0x000fca0000010000 */
[----:B------:R-:W-:Y:S02]  /*b530*/  MOV R52, R46 ;  /* 0x0000002e00347202 */ /* 0x000fe40000000f00 */
[----:B------:R-:W-:-:S07]  /*b540*/  MOV R48, R49 ;  /* 0x0000003100307202 */ /* 0x000fce0000000f00 */
[----:B------:R-:W-:Y:S05]  /*b550*/  WARPSYNC.COLLECTIVE R51, `(.L_x_476) ;  /* 0x0000000033087348 */ /* 0x000fea0003c00000 */
[----:B------:R0:W1:Y:S02]  /*b560*/  SHFL.BFLY P3, R49, R52, R53, R54 ;  /* 0x0c00003534317389 */ /* 0x0000640000060036 */
[----:B01----:R-:W-:Y:S01]  /*b570*/  ENDCOLLECTIVE ;  /* 0x000000000000791b */ /* 0x003fe20003800000 */
.L_x_476:
[----:B------:R-:W-:Y:S01]  /*b580*/  FADD.FTZ R45, R45, R48 ;  /* 0x000000302d2d7221 */ /* 0x000fe20000010000 */
[----:B------:R-:W-:-:S04]  /*b590*/  HFMA2.MMA R53, -RZ, RZ, 0, 5.9604644775390625e-08 ;  /* 0x00000001ff357435 */ /* 0x000fc800000001ff */
[----:B------:R-:W-:Y:S01]  /*b5a0*/  MOV R52, R45 ;  /* 0x0000002d00347202 */ /* 0x000fe20000000f00 */
[--C-:B------:R-:W-:Y:S01]  /*b5b0*/  IMAD.MOV.U32 R47, RZ, RZ, R49.reuse ;  /* 0x000000ffff2f7224 */ /* 0x100fe200078e0031 */
[----:B------:R-:W-:Y:S01]  /*b5c0*/  PRMT R49, R31, 0x7610, R49 ;  /* 0x000076101f317816 */ /* 0x000fe20000000031 */
[----:B------:R-:W-:Y:S02]  /*b5d0*/  FADD.FTZ R31, R44, R41 ;  /* 0x000000292c1f7221 */ /* 0x000fe40000010000 */
[----:B------:R-:W-:Y:S02]  /*b5e0*/  FADD.FTZ R46, R46, R47 ;  /* 0x0000002f2e2e7221 */ /* 0x000fe40000010000 */
[----:B------:R0:W-:Y:S01]  /*b5f0*/  @!P0 STG.E.U16 desc[UR18][R28.64], R49 ;  /* 0x000000311c008986 */ /* 0x0001e2000c101512 */
[----:B------:R-:W-:-:S07]  /*b600*/  @!P0 F2FP.BF16.F32.PACK_AB R31, RZ, R31 ;  /* 0x0000001fff1f823e */ /* 0x000fce00000010ff */
[----:B0-----:R-:W-:Y:S05]  /*b610*/  WARPSYNC.COLLECTIVE R51, `(.L_x_477) ;  /* 0x0000000033087348 */ /* 0x001fea0003c00000 */
[----:B0-----:R0:W1:Y:S02]  /*b620*/  SHFL.BFLY P3, R49, R52, R53, R54 ;  /* 0x0c00003534317389 */ /* 0x0010640000060036 */
[----:B01----:R-:W-:Y:S01]  /*b630*/  ENDCOLLECTIVE ;  /* 0x000000000000791b */ /* 0x003fe20003800000 */
.L_x_477:
[----:B------:R0:W-:Y:S04]  /*b640*/  @!P0 STG.E.U16 desc[UR18][R26.64+0x28], R35 ;  /* 0x000028231a008986 */ /* 0x0001e8000c101512 */
[----:B------:R0:W-:Y:S04]  /*b650*/  @!P0 STG.E.U16 desc[UR18][R28.64+0x28], R30 ;  /* 0x0000281e1c008986 */ /* 0x0001e8000c101512 */
[----:B------:R0:W-:Y:S01]  /*b660*/  @!P0 STG.E.U16 desc[UR18][R26.64+0x50], R31 ;  /* 0x0000501f1a008986 */ /* 0x0001e2000c101512 */
[----:B------:R-:W-:-:S03]  /*b670*/  MOV R52, R46 ;  /* 0x0000002e00347202 */ /* 0x000fc60000000f00 */
[----:B------:R0:W-:Y:S01]  /*b680*/  @!P0 STG.E.U16 desc[UR18][R28.64+0x50], R32 ;  /* 0x000050201c008986 */ /* 0x0001e2000c101512 */
[----:B------:R-:W-:-:S07]  /*b690*/  MOV R34, R49 ;  /* 0x0000003100227202 */ /* 0x000fce0000000f00 */
[----:B0-----:R-:W-:Y:S05]  /*b6a0*/  WARPSYNC.COLLECTIVE R51, `(.L_x_478) ;  /* 0x0000000033087348 */ /* 0x001fea0003c00000 */
[----:B------:R1:W2:Y:S02]  /*b6b0*/  SHFL.BFLY P3, R49, R52, R53, R54 ;  /* 0x0c00003534317389 */ /* 0x0002a40000060036 */
[----:B012---:R-:W-:Y:S01]  /*b6c0*/  ENDCOLLECTIVE ;  /* 0x000000000000791b */ /* 0x007fe20003800000 */
.L_x_478:
[----:B------:R-:W-:Y:S01]  /*b6d0*/  FADD.FTZ R34, R45, R34 ;  /* 0x000000222d227221 */ /* 0x000fe20000010000 */
[----:B------:R-:W-:Y:S01]  /*b6e0*/  MOV R25, R49 ;  /* 0x0000003100197202 */ /* 0x000fe20000000f00 */
[----:B------:R-:W-:Y:S06]  /*b6f0*/  BRA `(.L_x_479) ;  /* 0xffffffe400007947 */ /* 0x000fec000383ffff */
.L_x_480:
        /* <DEDUP_REMOVED lines=16> */
.L_x_3544:


//--------------------- .text._ZN13group_norm_v218gn_bwd_cuda_kernelI13__nv_bfloat16Li320ELi2ELi32ELi80ELi256ELb0ELb1ELi32ELi320ELi320ELi4ELb1ELi32ELb0ELb0ELNS_15WgradSyncMethodE3ENS_16CompileConditionILi900EEEEEvPT_S6_S6_PKS5_S8_S8_S8_PKfflPfPj --------------------------
	.section	.text._ZN13group_norm_v218gn_bwd_cuda_kernelI13__nv_bfloat16Li320ELi2ELi32ELi80ELi256ELb0ELb1ELi32ELi320ELi320ELi4ELb1ELi32ELb0ELb0ELNS_15WgradSyncMethodE3ENS_16CompileConditionILi900EEEEEvPT_S6_S6_PKS5_S8_S8_S8_PKfflPfPj,"ax",@progbits
	.align	128
        .global         _ZN13group_norm_v218gn_bwd_cuda_kernelI13__nv_bfloat16Li320ELi2ELi32ELi80ELi256ELb0ELb1ELi32ELi320ELi320ELi4ELb1ELi32ELb0ELb0ELNS_15WgradSyncMethodE3ENS_16CompileConditionILi900EEEEEvPT_S6_S6_PKS5_S8_S8_S8_PKfflPfPj
        .type           _ZN13group_norm_v218gn_bwd_cuda_kernelI13__nv_bfloat16Li320ELi2ELi32ELi80ELi256ELb0ELb1ELi32ELi320ELi320ELi4ELb1ELi32ELb0ELb0ELNS_15WgradSyncMethodE3ENS_16CompileConditionILi900EEEEEvPT_S6_S6_PKS5_S8_S8_S8_PKfflPfPj,@function
        .size           _ZN13group_norm_v218gn_bwd_cuda_kernelI13__nv_bfloat16Li320ELi2ELi32ELi80ELi256ELb0ELb1ELi32ELi320ELi320ELi4ELb1ELi32ELb0ELb0ELNS_15WgradSyncMethodE3ENS_16CompileConditionILi900EEEEEvPT_S6_S6_PKS5_S8_S8_S8_PKfflPfPj,(.L_x_3545 - _ZN13group_norm_v218gn_bwd_cuda_kernelI13__nv_bfloat16Li320ELi2ELi32ELi80ELi256ELb0ELb1ELi32ELi320ELi320ELi4ELb1ELi32ELb0ELb0ELNS_15WgradSyncMethodE3ENS_16CompileConditionILi900EEEEEvPT_S6_S6_PKS5_S8_S8_S8_PKfflPfPj)
        .other          _ZN13group_norm_v218gn_bwd_cuda_kernelI13__nv_bfloat16Li320ELi2ELi32ELi80ELi256ELb0ELb1ELi32ELi320ELi320ELi4ELb1ELi32ELb0ELb0ELNS_15WgradSyncMethodE3ENS_16CompileConditionILi900EEEEEvPT_S6_S6_PKS5_S8_S8_S8_PKfflPfPj,@"STO_CUDA_ENTRY STV_DEFAULT"
_ZN13group_norm_v218gn_bwd_cuda_kernelI13__nv_bfloat16Li320ELi2ELi32ELi80ELi256ELb0ELb1ELi32ELi320ELi320ELi4ELb1ELi32ELb0ELb0ELNS_15WgradSyncMethodE3ENS_16CompileConditionILi900EEEEEvPT_S6_S6_PKS5_S8_S8_S8_PKfflPfPj:
.text._ZN13group_norm_v218gn_bwd_cuda_kernelI13__nv_bfloat16Li320ELi2ELi32ELi80ELi256ELb0ELb1ELi32ELi320ELi320ELi4ELb1ELi32ELb0ELb0ELNS_15WgradSyncMethodE3ENS_16CompileConditionILi900EEEEEvPT_S6_S6_PKS5_S8_S8_S8_PKfflPfPj:
[----:B------:R-:W0:Y:S08]  /*0000*/  LDC R1, c[0x0][0x28] ;  /* 0x00000a00ff017b82 */ /* 0x000e300000000800 */
[----:B------:R-:W1:Y:S01]  /*0010*/  S2UR UR6, SR_CTAID.Y ;  /* 0x00000000000679c3 */ /* 0x000e620000002600 */
[----:B------:R-:W-:Y:S01]  /*0020*/  ULDC.64 UR10, c[0x0][0x258] ;  /* 0x00009600000a7ab9 */ /* 0x000fe20000000a00 */
[----:B------:R-:W-:Y:S01]  /*0030*/  ULDC.64 UR12, c[0x0][0x208] ;  /* 0x00008200000c7ab9 */ /* 0x000fe20000000a00 */
[----:B------:R-:W-:Y:S01]  /*0040*/  USHF.L.U32 UR16, UR10, 0x3, URZ ;  /* 0x000000030a107899 */ /* 0x000fe2000800063f */
[----:B0-----:R-:W-:Y:S01]  /*0050*/  IADD3 R1, R1, -0x50, RZ ;  /* 0xffffffb001017810 */ /* 0x001fe20007ffe0ff */
[----:B------:R-:W-:Y:S01]  /*0060*/  USHF.L.U64.HI UR11, UR10, 0x3, UR11 ;  /* 0x000000030a0b7899 */ /* 0x000fe2000801020b */
[----:B------:R-:W-:-:S02]  /*0070*/  UMOV UR5, URZ ;  /* 0x0000003f00057c82 */ /* 0x000fc40008000000 */
[----:B------:R-:W0:Y:S01]  /*0080*/  S2UR UR17, SR_CTAID.X ;  /* 0x00000000001179c3 */ /* 0x000e220000002500 */
        /* <DEDUP_REMOVED lines=13> */
[----:B------:R-:W-:Y:S01]  /*0160*/  ULOP3.LUT UR4, UR4, 0x20, URZ, 0xfc, !UPT ;  /* 0x0000002004047892 */ /* 0x000fe2000f8efc3f */
[----:B------:R-:W-:-:S04]  /*0170*/  IADD3 R0, RZ, -UR7, RZ ;  /* 0x80000007ff007c10 */ /* 0x000fc8000fffe0ff */
[----:B------:R-:W-:Y:S01]  /*0180*/  ISETP.NE.AND P0, PT, R0, UR17, PT ;  /* 0x0000001100007c0c */ /* 0x000fe2000bf05270 */
[----:B------:R-:W-:-:S03]  /*0190*/  IMAD.U32 R7, RZ, RZ, UR4 ;  /* 0x00000004ff077e24 */ /* 0x000fc6000f8e00ff */
[----:B------:R-:W-:Y:S01]  /*01a0*/  SEL R5, R5, 0x1, !P0 ;  /* 0x0000000105057807 */ /* 0x000fe20004000000 */
[----:B0-----:R-:W-:Y:S01]  /*01b0*/  IMAD.WIDE.U32 R2, R7, 0x4, R2 ;  /* 0x0000000407027825 */ /* 0x001fe200078e0002 */
[----:B------:R-:W-:Y:S06]  /*01c0*/  MEMBAR.ALL.GPU ;  /* 0x0000000000007992 */ /* 0x000fec000000a000 */
[----:B------:R-:W-:-:S00]  /*01d0*/  ERRBAR ;  /* 0x00000000000079ab */ /* 0x000fc00000000000 */
[----:B------:R-:W-:Y:S06]  /*01e0*/  CGAERRBAR ;  /* 0x00000000000075ab */ /* 0x000fec0000000000 */
[----:B------:R0:W5:Y:S02]  /*01f0*/  ATOM.E.ADD.STRONG.GPU PT, R5, desc[UR12][R2.64], R5 ;  /* 0x000000050205798a */ /* 0x00016400081ee1cc */
.L_x_483:
[----:B------:R-:W2:Y:S04]  /*0200*/  LD.E.STRONG.GPU R0, desc[UR12][R2.64] ;  /* 0x0000000c02007980 */ /* 0x000ea8000c10f900 */
[----:B--2---:R-:W-:Y:S01]  /*0210*/  CCTL.IVALL ;  /* 0x00000000ff00798f */ /* 0x004fe20002000000 */
[----:B------:R-:W-:Y:S05]  /*0220*/  YIELD ;  /* 0x0000000000007946 */ /* 0x000fea0003800000 */
[----:B-----5:R-:W-:-:S04]  /*0230*/  LOP3.LUT R0, R0, R5, RZ, 0x3c, !PT ;  /* 0x0000000500007212 */ /* 0x020fc800078e3cff */
[----:B------:R-:W-:-:S13]  /*0240*/  ISETP.GT.AND P0, PT, R0, -0x1, PT ;  /* 0xffffffff0000780c */ /* 0x000fda0003f04270 */
[----:B------:R-:W-:Y:S05]  /*0250*/  @P0 BRA `(.L_x_483) ;  /* 0xfffffffc00e80947 */ /* 0x000fea000383ffff */
.L_x_482:
[----:B------:R-:W-:Y:S05]  /*0260*/  WARPSYNC.ALL ;  /* 0x0000000000007948 */ /* 0x000fea0003800000 */
[----:B------:R-:W-:Y:S06]  /*0270*/  BAR.SYNC.DEFER_BLOCKING 0x0 ;  /* 0x0000000000007b1d */ /* 0x000fec0000010000 */
[----:B------:R-:W-:Y:S05]  /*0280*/  BRA `(.L_x_484) ;  /* 0x0000004800a07947 */ /* 0x000fea0003800000 */
.L_x_481:
        /* <DEDUP_REMOVED lines=32> */
[----:B------:R-:W-:-:S03]  /*0490*/  LOP3.LUT R3, R2, 0x3, R7, 0x78, !PT ;  /* 0x0000000302037812 */ /* 0x000fc600078e7807 */
[----:B------:R1:W-:Y:S01]  /*04a0*/  STL [R1+0x34], R4 ;  /* 0x0000340401007387 */ /* 0x0003e20000100800 */
[----:B0-----:R-:W-:-:S03]  /*04b0*/  LOP3.LUT R0, R2, 0x3, R9, 0x78, !PT ;  /* 0x0000000302007812 */ /* 0x001fc600078e7809 */
[----:B------:R1:W-:Y:S04]  /*04c0*/  STL [R1+0x30], R3 ;  /* 0x0000300301007387 */ /* 0x0003e80000100800 */
[----:B------:R1:W-:Y:S02]  /*04d0*/  STL [R1+0x2c], R0 ;  /* 0x00002c0001007387 */ /* 0x0003e40000100800 */
.L_x_496:
[----:B-12---:R-:W0:Y:S01]  /*04e0*/  S2R R0, SR_TID.X ;  /* 0x0000000000007919 */ /* 0x006e220000002100 */
[----:B------:R-:W-:Y:S01]  /*04f0*/  ULOP3.LUT UR8, UR10, 0x7, URZ, 0xc0, !UPT ;  /* 0x000000070a087892 */ /* 0x000fe2000f8ec03f */
[----:B------:R-:W1:Y:S01]  /*0500*/  LDC.64 R8, c[0x0][0x238] ;  /* 0x00008e00ff087b82 */ /* 0x000e620000000a00 */
[----:B------:R-:W-:Y:S01]  /*0510*/  USHF.R.U64 UR9, UR10, 0x3, UR5 ;  /* 0x000000030a097899 */ /* 0x000fe20008001205 */
[----:B------:R-:W-:Y:S01]  /*0520*/  STL [R1+0x48], R29 ;  /* 0x0000481d01007387 */ /* 0x000fe20000100800 */
[----:B------:R-:W-:Y:S02]  /*0530*/  UIMAD UR14, UR8, 0x140, URZ ;  /* 0x00000140080e78a4 */ /* 0x000fe4000f8e023f */
[----:B------:R-:W-:Y:S01]  /*0540*/  USHF.L.U32 UR8, UR17, 0x5, URZ ;  /* 0x0000000511087899 */ /* 0x000fe2000800063f */
[----:B------:R-:W-:Y:S01]  /*0550*/  STL [R1+0x44], R28 ;  /* 0x0000441c01007387 */ /* 0x000fe20000100800 */
[----:B------:R-:W-:Y:S01]  /*0560*/  USHF.R.U32.HI UR15, URZ, 0x3, UR5 ;  /* 0x000000033f0f7899 */ /* 0x000fe20008011605 */
[----:B------:R-:W-:Y:S01]  /*0570*/  IMAD.U32 R11, RZ, RZ, UR9 ;  /* 0x00000009ff0b7e24 */ /* 0x000fe2000f8e00ff */
[----:B------:R-:W-:Y:S01]  /*0580*/  ULOP3.LUT UR8, UR8, 0xe0, URZ, 0xc0, !UPT ;  /* 0x000000e008087892 */ /* 0x000fe2000f8ec03f */
[----:B------:R-:W-:-:S03]  /*0590*/  ULDC.64 UR18, c[0x0][0x248] ;  /* 0x0000920000127ab9 */ /* 0x000fc60000000a00 */
[----:B------:R-:W-:Y:S01]  /*05a0*/  MOV R4, UR15 ;  /* 0x0000000f00047c02 */ /* 0x000fe20008000f00 */
[----:B0-----:R-:W-:-:S05]  /*05b0*/  IMAD.WIDE.U32 R2, R0, -0x33333333, RZ ;  /* 0xcccccccd00027825 */ /* 0x001fca00078e00ff */
[----:B------:R-:W-:-:S04]  /*05c0*/  SHF.R.U32.HI R7, RZ, 0x6, R3 ;  /* 0x00000006ff077819 */ /* 0x000fc80000011603 */
[C---:B------:R-:W-:Y:S01]  /*05d0*/  IADD3 R5, R7.reuse, UR8, RZ ;  /* 0x0000000807057c10 */ /* 0x040fe2000fffe0ff */
[----:B------:R-:W-:Y:S01]  /*05e0*/  IMAD R6, R7, -0x50, R0 ;  /* 0xffffffb007067824 */ /* 0x000fe200078e0200 */
[----:B------:R-:W-:-:S03]  /*05f0*/  UIMAD UR8, UR15, 0xa0000, URZ ;  /* 0x000a00000f0878a4 */ /* 0x000fc6000f8e023f */
[----:B------:R-:W-:Y:S01]  /*0600*/  IMAD R5, R5, 0xa00, RZ ;  /* 0x00000a0005057824 */ /* 0x000fe200078e02ff */
[----:B------:R-:W-:-:S04]  /*0610*/  LEA R34, R6, UR14, 0x2 ;  /* 0x0000000e06227c11 */ /* 0x000fc8000f8e10ff */
[----:B------:R-:W-:Y:S01]  /*0620*/  SHF.R.S32.HI R35, RZ, 0x1f, R34 ;  /* 0x0000001fff237819 */ /* 0x000fe20000011422 */
[----:B------:R-:W-:-:S05]  /*0630*/  IMAD.WIDE.U32 R2, R34, -0x33333333, RZ ;  /* 0xcccccccd22027825 */ /* 0x000fca00078e00ff */
[----:B------:R-:W-:Y:S01]  /*0640*/  SHF.R.U32.HI R0, RZ, 0x6, R3 ;  /* 0x00000006ff007819 */ /* 0x000fe20000011603 */
[----:B------:R-:W-:-:S03]  /*0650*/  IMAD.WIDE.U32 R2, R11, 0xa0000, R34 ;  /* 0x000a00000b027825 */ /* 0x000fc600078e0022 */
[C---:B------:R-:W-:Y:S01]  /*0660*/  LEA R10, P0, R11.reuse, R0, 0x5 ;  /* 0x000000000b0a7211 */ /* 0x040fe200078028ff */
[----:B------:R0:W-:Y:S01]  /*0670*/  STL [R1+0x28], R0 ;  /* 0x0000280001007387 */ /* 0x0001e20000100800 */
[----:B-1----:R-:W-:Y:S02]  /*0680*/  IMAD.WIDE R34, R34, 0x2, R8 ;  /* 0x0000000222227825 */ /* 0x002fe400078e0208 */
[----:B------:R-:W-:Y:S02]  /*0690*/  LEA.HI.X R11, R11, RZ, R4, 0x5, P0 ;  /* 0x000000ff0b0b7211 */ /* 0x000fe400000f2c04 */
[C---:B------:R-:W-:Y:S02]  /*06a0*/  LEA R32, P0, R10.reuse, UR18, 0x3 ;  /* 0x000000120a207c11 */ /* 0x040fe4000f8018ff */
[----:B------:R-:W2:Y:S02]  /*06b0*/  LDG.E.64.CONSTANT R34, desc[UR12][R34.64] ;  /* 0x0000000c22227981 */ /* 0x000ea4000c1e9b00 */
[----:B------:R-:W-:Y:S01]  /*06c0*/  LEA.HI.X R33, R10, UR19, R11, 0x3, P0 ;  /* 0x000000130a217c11 */ /* 0x000fe200080f1c0b */
[----:B0-----:R-:W-:Y:S01]  /*06d0*/  VIADD R0, R3, UR8 ;  /* 0x0000000803007c36 */ /* 0x001fe20008000000 */
[----:B------:R-:W-:Y:S01]  /*06e0*/  IADD3 R3, P1, R5, R2, RZ ;  /* 0x0000000205037210 */ /* 0x000fe20007f3e0ff */
[----:B------:R-:W-:Y:S01]  /*06f0*/  ULDC.64 UR8, c[0x0][0x230] ;  /* 0x00008c0000087ab9 */ /* 0x000fe20000000a00 */
[----:B------:R-:W-:-:S02]  /*0700*/  ULDC.64 UR18, c[0x0][0x228] ;  /* 0x00008a0000127ab9 */ /* 0x000fc40000000a00 */
[----:B------:R-:W-:Y:S01]  /*0710*/  IADD3.X R4, RZ, R0, RZ, P1, !PT ;  /* 0x00000000ff047210 */ /* 0x000fe20000ffe4ff */
[----:B------:R-:W3:Y:S01]  /*0720*/  LDG.E.64.CONSTANT R32, desc[UR12][R32.64] ;  /* 0x0000000c20207981 */ /* 0x000ee2000c1e9b00 */
[C---:B------:R-:W-:Y:S02]  /*0730*/  SHF.L.U32 R13, R3.reuse, 0x1, RZ ;  /* 0x00000001030d7819 */ /* 0x040fe400000006ff */
[----:B------:R-:W-:Y:S02]  /*0740*/  SHF.L.U64.HI R12, R3, 0x1, R4 ;  /* 0x00000001030c7819 */ /* 0x000fe40000010204 */
[C---:B------:R-:W-:Y:S02]  /*0750*/  IADD3 R36, P0, R13.reuse, UR8, RZ ;  /* 0x000000080d247c10 */ /* 0x040fe4000ff1e0ff */
[----:B------:R-:W-:Y:S02]  /*0760*/  IADD3 R38, P1, R13, UR18, RZ ;  /* 0x000000120d267c10 */ /* 0x000fe4000ff3e0ff */
[----:B------:R-:W-:-:S02]  /*0770*/  IADD3.X R37, R12, UR9, RZ, P0, !PT ;  /* 0x000000090c257c10 */ /* 0x000fc400087fe4ff */
[----:B------:R-:W-:-:S04]  /*0780*/  IADD3.X R39, R12, UR19, RZ, P1, !PT ;  /* 0x000000130c277c10 */ /* 0x000fc80008ffe4ff */
[----:B------:R-:W4:Y:S04]  /*0790*/  LDG.E.64.CONSTANT R36, desc[UR12][R36.64] ;  /* 0x0000000c24247981 */ /* 0x000f28000c1e9b00 */
[----:B------:R-:W4:Y:S01]  /*07a0*/  LDG.E.64.CONSTANT R38, desc[UR12][R38.64] ;  /* 0x0000000c26267981 */ /* 0x000f22000c1e9b00 */
        /* <DEDUP_REMOVED lines=8> */
[----:B------:R-:W-:Y:S01]  /*0830*/  IADD3.X R43, R8, UR19, RZ, P0, !PT ;  /* 0x00000013082b7c10 */ /* 0x000fe200087fe4ff */
[----:B------:R-:W4:Y:S05]  /*0840*/  LDG.E.64.CONSTANT R40, desc[UR12][R40.64] ;  /* 0x0000000c28287981 */ /* 0x000f2a000c1e9b00 */
[----:B------:R-:W4:Y:S01]  /*0850*/  LDG.E.64.CONSTANT R42, desc[UR12][R42.64] ;  /* 0x0000000c2a2a7981 */ /* 0x000f22000c1e9b00 */
[----:B------:R-:W-:-:S03]  /*0860*/  VIADD R3, R5, 0x5000 ;  /* 0x0000500005037836 */ /* 0x000fc60000000000 */
[----:B------:R-:W-:Y:S02]  /*0870*/  STL [R1+0x24], R12 ;  /* 0x0000240c01007387 */ /* 0x000fe40000100800 */
[----:B------:R-:W-:Y:S02]  /*0880*/  IADD3 R3, P0, R3, R2, RZ ;  /* 0x0000000203037210 */ /* 0x000fe40007f1e0ff */
[----:B------:R-:W-:Y:S02]  /*0890*/  STL [R1+0x20], R13 ;  /* 0x0000200d01007387 */ /* 0x000fe40000100800 */
[----:B------:R-:W-:Y:S02]  /*08a0*/  IADD3.X R4, RZ, R0, RZ, P0, !PT ;  /* 0x00000000ff047210 */ /* 0x000fe400007fe4ff */
[----:B------:R0:W-:Y:S04]  /*08b0*/  STL [R1+0x18], R9 ;  /* 0x0000180901007387 */ /* 0x0001e80000100800 */
[----:B------:R1:W-:Y:S01]  /*08c0*/  STL [R1+0x1c], R8 ;  /* 0x00001c0801007387 */ /* 0x0003e20000100800 */
[----:B0-----:R-:W-:-:S02]  /*08d0*/  SHF.L.U32 R9, R3, 0x1, RZ ;  /* 0x0000000103097819 */ /* 0x001fc400000006ff */
[----:B-1----:R-:W-:Y:S02]  /*08e0*/  SHF.L.U64.HI R8, R3, 0x1, R4 ;  /* 0x0000000103087819 */ /* 0x002fe40000010204 */
[----:B------:R-:W-:-:S04]  /*08f0*/  IADD3 R44, P0, R9, UR8, RZ ;  /* 0x00000008092c7c10 */ /* 0x000fc8000ff1e0ff */
[----:B------:R-:W-:Y:S02]  /*0900*/  IADD3.X R45, R8, UR9, RZ, P0, !PT ;  /* 0x00000009082d7c10 */ /* 0x000fe400087fe4ff */
[----:B------:R-:W-:-:S04]  /*0910*/  IADD3 R46, P1, R9, UR18, RZ ;  /* 0x00000012092e7c10 */ /* 0x000fc8000ff3e0ff */
[----:B------:R-:W4:Y:S01]  /*0920*/  LDG.E.64.CONSTANT R44, desc[UR12][R44.64] ;  /* 0x0000000c2c2c7981 */ /* 0x000f22000c1e9b00 */
[----:B------:R-:W-:Y:S01]  /*0930*/  IADD3.X R47, R8, UR19, RZ, P1, !PT ;  /* 0x00000013082f7c10 */ /* 0x000fe20008ffe4ff */
[----:B------:R-:W-:-:S05]  /*0940*/  VIADD R3, R5, 0x7800 ;  /* 0x0000780005037836 */ /* 0x000fca0000000000 */
[----:B------:R-:W4:Y:S01]  /*0950*/  LDG.E.64.CONSTANT R46, desc[UR12][R46.64] ;  /* 0x0000000c2e2e7981 */ /* 0x000f22000c1e9b00 */
[----:B------:R-:W-:-:S03]  /*0960*/  IADD3 R3, P0, R3, R2, RZ ;  /* 0x0000000203037210 */ /* 0x000fc60007f1e0ff */
[----:B------:R0:W-:Y:S01]  /*0970*/  STL [R1+0x10], R9 ;  /* 0x0000100901007387 */ /* 0x0001e20000100800 */
[----:B------:R-:W-:-:S03]  /*0980*/  IADD3.X R4, RZ, R0, RZ, P0, !PT ;  /* 0x00000000ff047210 */ /* 0x000fc600007fe4ff */
[----:B------:R1:W-:Y:S01]  /*0990*/  STL [R1+0x14], R8 ;  /* 0x0000140801007387 */ /* 0x0003e20000100800 */
[C---:B0-----:R-:W-:Y:S02]  /*09a0*/  SHF.L.U32 R9, R3.reuse, 0x1, RZ ;  /* 0x0000000103097819 */ /* 0x041fe400000006ff */
[----:B-1----:R-:W-:Y:S02]  /*09b0*/  SHF.L.U64.HI R8, R3, 0x1, R4 ;  /* 0x0000000103087819 */ /* 0x002fe40000010204 */
[C---:B------:R-:W-:Y:S02]  /*09c0*/  IADD3 R48, P0, R9.reuse, UR8, RZ ;  /* 0x0000000809307c10 */ /* 0x040fe4000ff1e0ff */
[----:B------:R-:W-:Y:S02]  /*09d0*/  IADD3 R50, P1, R9, UR18, RZ ;  /* 0x0000001209327c10 */ /* 0x000fe4000ff3e0ff */
[C---:B------:R-:W-:Y:S02]  /*09e0*/  IADD3.X R49, R8.reuse, UR9, RZ, P0, !PT ;  /* 0x0000000908317c10 */ /* 0x040fe400087fe4ff */
[----:B------:R-:W-:Y:S01]  /*09f0*/  IADD3.X R51, R8, UR19, RZ, P1, !PT ;  /* 0x0000001308337c10 */ /* 0x000fe20008ffe4ff */
[----:B------:R-:W-:-:S03]  /*0a00*/  VIADD R3, R5, 0xa000 ;  /* 0x0000a00005037836 */ /* 0x000fc60000000000 */
[----:B------:R-:W4:Y:S02]  /*0a10*/  LDG.E.64.CONSTANT R48, desc[UR12][R48.64] ;  /* 0x0000000c30307981 */ /* 0x000f24000c1e9b00 */
[----:B------:R-:W-:Y:S02]  /*0a20*/  IADD3 R3, P0, R3, R2, RZ ;  /* 0x0000000203037210 */ /* 0x000fe40007f1e0ff */
[----:B------:R-:W4:Y:S02]  /*0a30*/  LDG.E.64.CONSTANT R50, desc[UR12][R50.64] ;  /* 0x0000000c32327981 */ /* 0x000f24000c1e9b00 */
[----:B------:R-:W-:Y:S02]  /*0a40*/  IADD3.X R4, RZ, R0, RZ, P0, !PT ;  /* 0x00000000ff047210 */ /* 0x000fe400007fe4ff */
[----:B------:R0:W-:Y:S04]  /*0a50*/  STL [R1+0x8], R9 ;  /* 0x0000080901007387 */ /* 0x0001e80000100800 */
[----:B------:R1:W-:Y:S01]  /*0a60*/  STL [R1+0xc], R8 ;  /* 0x00000c0801007387 */ /* 0x0003e20000100800 */
[----:B0-----:R-:W-:-:S02]  /*0a70*/  SHF.L.U32 R9, R3, 0x1, RZ ;  /* 0x0000000103097819 */ /* 0x001fc400000006ff */
        /* <DEDUP_REMOVED lines=10> */
[C---:B------:R-:W-:Y:S02]  /*0b20*/  SHF.L.U32 R88, R3.reuse, 0x1, RZ ;  /* 0x0000000103587819 */ /* 0x040fe400000006ff */
[----:B------:R-:W-:-:S02]  /*0b30*/  SHF.L.U64.HI R89, R3, 0x1, R4 ;  /* 0x0000000103597819 */ /* 0x000fc40000010204 */
[C---:B------:R-:W-:Y:S02]  /*0b40*/  IADD3 R56, P0, R88.reuse, UR8, RZ ;  /* 0x0000000858387c10 */ /* 0x040fe4000ff1e0ff */
[----:B------:R-:W-:Y:S02]  /*0b50*/  IADD3 R58, P1, R88, UR18, RZ ;  /* 0x00000012583a7c10 */ /* 0x000fe4000ff3e0ff */
[----:B------:R-:W-:Y:S01]  /*0b60*/  IADD3.X R57, R89, UR9, RZ, P0, !PT ;  /* 0x0000000959397c10 */ /* 0x000fe200087fe4ff */
[----:B------:R-:W-:Y:S01]  /*0b70*/  VIADD R3, R5, 0xf000 ;  /* 0x0000f00005037836 */ /* 0x000fe20000000000 */
[----:B------:R-:W-:-:S04]  /*0b80*/  IADD3.X R59, R89, UR19, RZ, P1, !PT ;  /* 0x00000013593b7c10 */ /* 0x000fc80008ffe4ff */
[----:B------:R-:W4:Y:S01]  /*0b90*/  LDG.E.64.CONSTANT R56, desc[UR12][R56.64] ;  /* 0x0000000c38387981 */ /* 0x000f22000c1e9b00 */
[----:B------:R-:W-:-:S03]  /*0ba0*/  IADD3 R3, P0, R3, R2, RZ ;  /* 0x0000000203037210 */ /* 0x000fc60007f1e0ff */
[----:B------:R-:W4:Y:S01]  /*0bb0*/  LDG.E.64.CONSTANT R58, desc[UR12][R58.64] ;  /* 0x0000000c3a3a7981 */ /* 0x000f22000c1e9b00 */
        /* <DEDUP_REMOVED lines=14> */
[C---:B------:R-:W-:Y:S01]  /*0ca0*/  IADD3 R64, P0, R84.reuse, UR8, RZ ;  /* 0x0000000854407c10 */ /* 0x040fe2000ff1e0ff */
[----:B------:R-:W-:Y:S01]  /*0cb0*/  ULDC UR8, c[0x0][0x250] ;  /* 0x0000940000087ab9 */ /* 0x000fe20000000800 */
[----:B------:R-:W-:Y:S02]  /*0cc0*/  IADD3 R66, P1, R84, UR18, RZ ;  /* 0x0000001254427c10 */ /* 0x000fe4000ff3e0ff */
[C---:B------:R-:W-:Y:S02]  /*0cd0*/  IADD3.X R65, R85.reuse, UR9, RZ, P0, !PT ;  /* 0x0000000955417c10 */ /* 0x040fe400087fe4ff */
[----:B------:R-:W-:-:S04]  /*0ce0*/  IADD3.X R67, R85, UR19, RZ, P1, !PT ;  /* 0x0000001355437c10 */ /* 0x000fc80008ffe4ff */
[----:B------:R-:W4:Y:S04]  /*0cf0*/  LDG.E.64.CONSTANT R64, desc[UR12][R64.64] ;  /* 0x0000000c40407981 */ /* 0x000f28000c1e9b00 */
[----:B------:R-:W4:Y:S04]  /*0d00*/  LDG.E.64.CONSTANT R66, desc[UR12][R66.64] ;  /* 0x0000000c42427981 */ /* 0x000f28000c1e9b00 */
[----:B------:R0:W-:Y:S01]  /*0d10*/  STL [R1], R9 ;  /* 0x0000000901007387 */ /* 0x0001e20000100800 */
[----:B------:R-:W-:-:S03]  /*0d20*/  IMAD.MOV.U32 R13, RZ, RZ, 0x28 ;  /* 0x00000028ff0d7424 */ /* 0x000fc600078e00ff */
[----:B------:R1:W-:Y:S01]  /*0d30*/  STL [R1+0x4], R8 ;  /* 0x0000040801007387 */ /* 0x0003e20000100800 */
[----:B------:R-:W-:-:S05]  /*0d40*/  IMAD R6, R6, R13, UR7 ;  /* 0x0000000706067e24 */ /* 0x000fca000f8e020d */
[----:B------:R-:W-:Y:S01]  /*0d50*/  LEA R29, R7, R6, 0x3 ;  /* 0x00000006071d7211 */ /* 0x000fe200078e18ff */
[----:B---3--:R-:W-:-:S06]  /*0d60*/  FADD.FTZ R2, R33, UR8 ;  /* 0x0000000821027e21 */ /* 0x008fcc0008010000 */
[----:B------:R-:W3:Y:S01]  /*0d70*/  MUFU.RSQ R2, R2 ;  /* 0x0000000200027308 */ /* 0x000ee20000001400 */
[C---:B--2---:R-:W-:Y:S02]  /*0d80*/  PRMT R21, R34.reuse, 0x7632, R21 ;  /* 0x0000763222157816 */ /* 0x044fe40000000015 */
[----:B------:R-:W-:Y:S02]  /*0d90*/  SHF.L.U32 R3, R34, 0x10, RZ ;  /* 0x0000001022037819 */ /* 0x000fe400000006ff */
[C---:B----4-:R-:W-:Y:S02]  /*0da0*/  PRMT R5, R36.reuse, 0x7632, R5 ;  /* 0x0000763224057816 */ /* 0x050fe40000000005 */
[----:B0-----:R-:W-:Y:S02]  /*0db0*/  SHF.L.U32 R9, R36, 0x10, RZ ;  /* 0x0000001024097819 */ /* 0x001fe400000006ff */
[C---:B------:R-:W-:Y:S01]  /*0dc0*/  SHF.L.U32 R0, R38.reuse, 0x10, RZ ;  /* 0x0000001026007819 */ /* 0x040fe200000006ff */
[----:B------:R-:W-:Y:S01]  /*0dd0*/  IMAD.U32 R5, R5, 0x10000, RZ ;  /* 0x0001000005057824 */ /* 0x000fe200078e00ff */
[----:B------:R-:W-:Y:S01]  /*0de0*/  PRMT R10, R38, 0x7632, R10 ;  /* 0x00007632260a7816 */ /* 0x000fe2000000000a */
[----:B------:R-:W-:Y:S01]  /*0df0*/  FADD.FTZ R9, -R32, R9 ;  /* 0x0000000920097221 */ /* 0x000fe20000010100 */
[----:B------:R-:W-:Y:S01]  /*0e00*/  IMAD.U32 R21, R21, 0x10000, RZ ;  /* 0x0001000015157824 */ /* 0x000fe200078e00ff */
[----:B------:R-:W-:Y:S01]  /*0e10*/  SHF.L.U32 R11, R37, 0x10, RZ ;  /* 0x00000010250b7819 */ /* 0x000fe200000006ff */
[----:B-1----:R-:W-:Y:S01]  /*0e20*/  FMUL.FTZ R8, R0, R3 ;  /* 0x0000000300087220 */ /* 0x002fe20000410000 */
[----:B------:R-:W-:Y:S01]  /*0e30*/  SHF.L.U32 R10, R10, 0x10, RZ ;  /* 0x000000100a0a7819 */ /* 0x000fe200000006ff */
[----:B------:R-:W-:Y:S01]  /*0e40*/  FADD.FTZ R91, -R32, R5 ;  /* 0x00000005205b7221 */ /* 0x000fe20000010100 */
[----:B---3--:R-:W-:Y:S01]  /*0e50*/  FMUL.FTZ R83, R2, R9 ;  /* 0x0000000902537220 */ /* 0x008fe20000410000 */
[----:B------:R-:W-:Y:S01]  /*0e60*/  SHF.L.U32 R4, R35, 0x10, RZ ;  /* 0x0000001023047819 */ /* 0x000fe200000006ff */
[----:B------:R-:W-:-:S02]  /*0e70*/  IMAD.U32 R5, R39, 0x10000, RZ ;  /* 0x0001000027057824 */ /* 0x000fc400078e00ff */
[----:B------:R-:W-:Y:S01]  /*0e80*/  FMUL.FTZ R9, R10, R21 ;  /* 0x000000150a097220 */ /* 0x000fe20000410000 */
[----:B------:R-:W-:Y:S01]  /*0e90*/  FMUL.FTZ R91, R2, R91 ;  /* 0x0000005b025b7220 */ /* 0x000fe20000410000 */
[----:B------:R-:W-:Y:S01]  /*0ea0*/  FFMA.FTZ R8, R83, R8, RZ ;  /* 0x0000000853087223 */ /* 0x000fe200000100ff */
[----:B------:R-:W-:Y:S01]  /*0eb0*/  FADD.FTZ R11, -R32, R11 ;  /* 0x0000000b200b7221 */ /* 0x000fe20000010100 */
[----:B------:R-:W-:Y:S02]  /*0ec0*/  PRMT R6, R37, 0x7632, R6 ;  /* 0x0000763225067816 */ /* 0x000fe40000000006 */
[----:B------:R-:W-:Y:S01]  /*0ed0*/  FFMA.FTZ R9, R91, R9, R8 ;  /* 0x000000095b097223 */ /* 0x000fe20000010008 */
[----:B------:R-:W-:Y:S01]  /*0ee0*/  FMUL.FTZ R8, R5, R4 ;  /* 0x0000000405087220 */ /* 0x000fe20000410000 */
[----:B------:R-:W-:Y:S01]  /*0ef0*/  FMUL.FTZ R82, R2, R11 ;  /* 0x0000000b02527220 */ /* 0x000fe20000410000 */
[----:B------:R-:W-:Y:S02]  /*0f00*/  PRMT R23, R35, 0x7632, R23 ;  /* 0x0000763223177816 */ /* 0x000fe40000000017 */
[----:B------:R-:W-:Y:S01]  /*0f10*/  SHF.L.U32 R11, R6, 0x10, RZ ;  /* 0x00000010060b7819 */ /* 0x000fe200000006ff */
[----:B------:R-:W-:Y:S01]  /*0f20*/  FFMA.FTZ R7, R82, R8, R9 ;  /* 0x0000000852077223 */ /* 0x000fe20000010009 */
[----:B------:R-:W-:Y:S01]  /*0f30*/  PRMT R8, R39, 0x7632, R8 ;  /* 0x0000763227087816 */ /* 0x000fe20000000008 */
[----:B------:R-:W-:Y:S01]  /*0f40*/  FFMA.FTZ R9, R0, R3, RZ ;  /* 0x0000000300097223 */ /* 0x000fe200000100ff */
[----:B------:R-:W-:-:S02]  /*0f50*/  IMAD.U32 R23, R23, 0x10000, RZ ;  /* 0x0001000017177824 */ /* 0x000fc400078e00ff */
[----:B------:R-:W-:Y:S01]  /*0f60*/  FADD.FTZ R11, -R32, R11 ;  /* 0x0000000b200b7221 */ /* 0x000fe20000010100 */
[----:B------:R-:W-:Y:S01]  /*0f70*/  SHF.L.U32 R8, R8, 0x10, RZ ;  /* 0x0000001008087819 */ /* 0x000fe200000006ff */
[C---:B------:R-:W-:Y:S01]  /*0f80*/  FFMA.FTZ R14, R10.reuse, R21, R9 ;  /* 0x000000150a0e7223 */ /* 0x040fe20000010009 */
[----:B------:R-:W-:Y:S01]  /*0f90*/  FADD.FTZ R9, R10, R27 ;  /* 0x0000001b0a097221 */ /* 0x000fe20000010000 */
[----:B------:R-:W-:Y:S01]  /*0fa0*/  FMUL.FTZ R27, R2, R11 ;  /* 0x0000000b021b7220 */ /* 0x000fe20000410000 */
[----:B------:R-:W-:Y:S01]  /*0fb0*/  FFMA.FTZ R91, R91, R10, R26 ;  /* 0x0000000a5b5b7223 */ /* 0x000fe2000001001a */
[----:B------:R-:W-:Y:S01]  /*0fc0*/  FMUL.FTZ R12, R8, R23 ;  /* 0x00000017080c7220 */ /* 0x000fe20000410000 */
[C---:B------:R-:W-:Y:S02]  /*0fd0*/  SHF.L.U32 R13, R40.reuse, 0x10, RZ ;  /* 0x00000010280d7819 */ /* 0x040fe400000006ff */
[----:B------:R-:W-:Y:S01]  /*0fe0*/  PRMT R10, R40, 0x7632, R10 ;  /* 0x00007632280a7816 */ /* 0x000fe2000000000a */
[--C-:B------:R-:W-:Y:S01]  /*0ff0*/  FFMA.FTZ R12, R27, R12, R7.reuse ;  /* 0x0000000c1b0c7223 */ /* 0x100fe20000010007 */
[C---:B------:R-:W-:Y:S01]  /*1000*/  PRMT R7, R42.reuse, 0x7632, R7 ;  /* 0x000076322a077816 */ /* 0x040fe20000000007 */
[----:B------:R-:W-:Y:S01]  /*1010*/  IMAD.U32 R6, R42, 0x10000, RZ ;  /* 0x000100002a067824 */ /* 0x000fe200078e00ff */
[----:B------:R-:W-:Y:S01]  /*1020*/  SHF.L.U32 R15, R10, 0x10, RZ ;  /* 0x000000100a0f7819 */ /* 0x000fe200000006ff */
[----:B------:R-:W-:Y:S01]  /*1030*/  FADD.FTZ R13, -R32, R13 ;  /* 0x0000000d200d7221 */ /* 0x000fe20000010100 */
[----:B------:R-:W-:Y:S01]  /*1040*/  SHF.L.U32 R10, R7, 0x10, RZ ;  /* 0x00000010070a7819 */ /* 0x000fe200000006ff */
[----:B------:R-:W-:-:S02]  /*1050*/  FMUL.FTZ R11, R3, R6 ;  /* 0x00000006030b7220 */ /* 0x000fc40000410000 */
[----:B------:R-:W-:Y:S01]  /*1060*/  FMUL.FTZ R81, R2, R13 ;  /* 0x0000000d02517220 */ /* 0x000fe20000410000 */
[----:B------:R-:W-:Y:S01]  /*1070*/  FADD.FTZ R15, -R32, R15 ;  /* 0x0000000f200f7221 */ /* 0x000fe20000010100 */
[----:B------:R-:W-:Y:S02]  /*1080*/  FMUL.FTZ R17, R21, R10 ;  /* 0x0000000a15117220 */ /* 0x000fe40000410000 */
[--C-:B------:R-:W-:Y:S01]  /*1090*/  FFMA.FTZ R11, R81, R11, R12.reuse ;  /* 0x0000000b510b7223 */ /* 0x100fe2000001000c */
[----:B------:R-:W-:Y:S01]  /*10a0*/  FMUL.FTZ R16, R2, R15 ;  /* 0x0000000f02107220 */ /* 0x000fe20000410000 */
[C---:B------:R-:W-:Y:S01]  /*10b0*/  PRMT R12, R41.reuse, 0x7632, R12 ;  /* 0x00007632290c7816 */ /* 0x040fe2000000000c */
[----:B------:R-:W-:Y:S01]  /*10c0*/  IMAD.U32 R19, R41, 0x10000, RZ ;  /* 0x0001000029137824 */ /* 0x000fe200078e00ff */
[C---:B------:R-:W-:Y:S01]  /*10d0*/  PRMT R13, R43.reuse, 0x7632, R13 ;  /* 0x000076322b0d7816 */ /* 0x040fe2000000000d */
[----:B------:R-:W-:Y:S01]  /*10e0*/  FFMA.FTZ R11, R16, R17, R11 ;  /* 0x00000011100b7223 */ /* 0x000fe2000001000b */
[----:B------:R-:W-:Y:S01]  /*10f0*/  SHF.L.U32 R7, R43, 0x10, RZ ;  /* 0x000000102b077819 */ /* 0x000fe200000006ff */
[----:B------:R-:W-:Y:S01]  /*1100*/  FADD.FTZ R19, -R32, R19 ;  /* 0x0000001320137221 */ /* 0x000fe20000010100 */
[----:B------:R-:W-:Y:S01]  /*1110*/  SHF.L.U32 R17, R12, 0x10, RZ ;  /* 0x000000100c117819 */ /* 0x000fe200000006ff */
[----:B------:R-:W-:-:S02]  /*1120*/  IMAD.U32 R12, R13, 0x10000, RZ ;  /* 0x000100000d0c7824 */ /* 0x000fc400078e00ff */
[----:B------:R-:W-:Y:S01]  /*1130*/  FFMA.FTZ R13, R5, R4, R14 ;  /* 0x00000004050d7223 */ /* 0x000fe2000001000e */
[----:B------:R-:W-:Y:S01]  /*1140*/  FMUL.FTZ R15, R4, R7 ;  /* 0x00000007040f7220 */ /* 0x000fe20000410000 */
[----:B------:R-:W-:Y:S01]  /*1150*/  FMUL.FTZ R80, R2, R19 ;  /* 0x0000001302507220 */ /* 0x000fe20000410000 */
[----:B------:R-:W-:Y:S01]  /*1160*/  FADD.FTZ R17, -R32, R17 ;  /* 0x0000001120117221 */ /* 0x000fe20000010100 */
[----:B------:R-:W-:Y:S01]  /*1170*/  FFMA.FTZ R27, R27, R8, R30 ;  /* 0x000000081b1b7223 */ /* 0x000fe2000001001e */
[C---:B------:R-:W-:Y:S01]  /*1180*/  FADD.FTZ R19, R8.reuse, R31 ;  /* 0x0000001f08137221 */ /* 0x040fe20000010000 */
[----:B------:R-:W-:Y:S01]  /*1190*/  FFMA.FTZ R14, R8, R23, R13 ;  /* 0x00000017080e7223 */ /* 0x000fe2000001000d */
[----:B------:R-:W-:Y:S01]  /*11a0*/  FFMA.FTZ R11, R80, R15, R11 ;  /* 0x0000000f500b7223 */ /* 0x000fe2000001000b */
[----:B------:R-:W-:Y:S01]  /*11b0*/  FMUL.FTZ R8, R2, R17 ;  /* 0x0000001102087220 */ /* 0x000fe20000410000 */
[----:B------:R-:W-:Y:S01]  /*11c0*/  FMUL.FTZ R18, R23, R12 ;  /* 0x0000000c17127220 */ /* 0x000fe20000410000 */
[----:B------:R-:W-:-:S03]  /*11d0*/  FFMA.FTZ R91, R16, R10, R91 ;  /* 0x0000000a105b7223 */ /* 0x000fc6000001005b */
[--C-:B------:R-:W-:Y:S01]  /*11e0*/  FFMA.FTZ R16, R8, R18, R11.reuse ;  /* 0x0000001208107223 */ /* 0x100fe2000001000b */
[C---:B------:R-:W-:Y:S02]  /*11f0*/  PRMT R11, R44.reuse, 0x7632, R11 ;  /* 0x000076322c0b7816 */ /* 0x040fe4000000000b */
[----:B------:R-:W-:Y:S01]  /*1200*/  SHF.L.U32 R13, R44, 0x10, RZ ;  /* 0x000000102c0d7819 */ /* 0x000fe200000006ff */
[----:B------:R-:W-:Y:S02]  /*1210*/  FFMA.FTZ R27, R8, R12, R27 ;  /* 0x0000000c081b7223 */ /* 0x000fe4000001001b */
[----:B------:R-:W-:Y:S01]  /*1220*/  IMAD.U32 R11, R11, 0x10000, RZ ;  /* 0x000100000b0b7824 */ /* 0x000fe200078e00ff */
[C---:B------:R-:W-:Y:S01]  /*1230*/  PRMT R18, R46.reuse, 0x7632, R18 ;  /* 0x000076322e127816 */ /* 0x040fe20000000012 */
[----:B------:R-:W-:Y:S01]  /*1240*/  FFMA.FTZ R14, R3, R6, R14 ;  /* 0x00000006030e7223 */ /* 0x000fe2000001000e */
[----:B------:R-:W-:Y:S01]  /*1250*/  SHF.L.U32 R8, R46, 0x10, RZ ;  /* 0x000000102e087819 */ /* 0x000fe200000006ff */
[C---:B------:R-:W-:Y:S01]  /*1260*/  FADD.FTZ R13, -R32.reuse, R13 ;  /* 0x0000000d200d7221 */ /* 0x040fe20000010100 */
[----:B------:R-:W-:Y:S01]  /*1270*/  FADD.FTZ R11, -R32, R11 ;  /* 0x0000000b200b7221 */ /* 0x000fe20000010100 */
[----:B------:R-:W-:Y:S01]  /*1280*/  SHF.L.U32 R18, R18, 0x10, RZ ;  /* 0x0000001012127819 */ /* 0x000fe200000006ff */
[----:B------:R-:W-:Y:S01]  /*1290*/  FFMA.FTZ R17, R21, R10, R14 ;  /* 0x0000000a15117223 */ /* 0x000fe2000001000e */
[----:B------:R-:W-:Y:S01]  /*12a0*/  FMUL.FTZ R15, R3, R8 ;  /* 0x00000008030f7220 */ /* 0x000fe20000410000 */
[C---:B------:R-:W-:Y:S01]  /*12b0*/  FMUL.FTZ R79, R2.reuse, R13 ;  /* 0x0000000d024f7220 */ /* 0x040fe20000410000 */
[----:B------:R-:W-:Y:S01]  /*12c0*/  FMUL.FTZ R14, R2, R11 ;  /* 0x0000000b020e7220 */ /* 0x000fe20000410000 */
[----:B------:R-:W-:Y:S01]  /*12d0*/  PRMT R11, R45, 0x7632, R11 ;  /* 0x000076322d0b7816 */ /* 0x000fe2000000000b */
[----:B------:R-:W-:Y:S01]  /*12e0*/  FADD.FTZ R31, R9, R10 ;  /* 0x0000000a091f7221 */ /* 0x000fe20000010000 */
[----:B------:R-:W-:Y:S01]  /*12f0*/  SHF.L.U32 R33, R45, 0x10, RZ ;  /* 0x000000102d217819 */ /* 0x000fe200000006ff */
[----:B------:R-:W-:Y:S01]  /*1300*/  FFMA.FTZ R13, R79, R15, R16 ;  /* 0x0000000f4f0d7223 */ /* 0x000fe20000010010 */
[----:B------:R-:W-:Y:S01]  /*1310*/  FMUL.FTZ R10, R21, R18 ;  /* 0x00000012150a7220 */ /* 0x000fe20000410000 */
[----:B------:R-:W-:Y:S01]  /*1320*/  SHF.L.U32 R11, R11, 0x10, RZ ;  /* 0x000000100b0b7819 */ /* 0x000fe200000006ff */
[C---:B------:R-:W-:Y:S01]  /*1330*/  IMAD.U32 R9, R47.reuse, 0x10000, RZ ;  /* 0x000100002f097824 */ /* 0x040fe200078e00ff */
[----:B------:R-:W-:Y:S01]  /*1340*/  PRMT R15, R47, 0x7632, R15 ;  /* 0x000076322f0f7816 */ /* 0x000fe2000000000f */
[----:B------:R-:W-:Y:S01]  /*1350*/  FADD.FTZ R33, -R32, R33 ;  /* 0x0000002120217221 */ /* 0x000fe20000010100 */
[----:B------:R-:W-:Y:S01]  /*1360*/  FFMA.FTZ R13, R14, R10, R13 ;  /* 0x0000000a0e0d7223 */ /* 0x000fe2000001000d */
[----:B------:R-:W-:Y:S01]  /*1370*/  FFMA.FTZ R10, R4, R7, R17 ;  /* 0x00000007040a7223 */ /* 0x000fe20000010011 */
[----:B------:R-:W-:Y:S01]  /*1380*/  SHF.L.U32 R15, R15, 0x10, RZ ;  /* 0x000000100f0f7819 */ /* 0x000fe200000006ff */
[----:B------:R-:W-:Y:S01]  /*1390*/  FADD.FTZ R11, -R32, R11 ;  /* 0x0000000b200b7221 */ /* 0x000fe20000010100 */
[----:B------:R-:W-:Y:S01]  /*13a0*/  FMUL.FTZ R20, R4, R9 ;  /* 0x0000000904147220 */ /* 0x000fe20000410000 */
[C---:B------:R-:W-:Y:S01]  /*13b0*/  FMUL.FTZ R78, R2.reuse, R33 ;  /* 0x00000021024e7220 */ /* 0x040fe20000410000 */
[----:B------:R-:W-:Y:S01]  /*13c0*/  FADD.FTZ R19, R19, R12 ;  /* 0x0000000c13137221 */ /* 0x000fe20000010000 */
[C---:B------:R-:W-:Y:S01]  /*13d0*/  FFMA.FTZ R12, R23.reuse, R12, R10 ;  /* 0x0000000c170c7223 */ /* 0x040fe2000001000a */
[----:B------:R-:W-:Y:S01]  /*13e0*/  FMUL.FTZ R10, R2, R11 ;  /* 0x0000000b020a7220 */ /* 0x000fe20000410000 */
[----:B------:R-:W-:Y:S01]  /*13f0*/  FFMA.FTZ R20, R78, R20, R13 ;  /* 0x000000144e147223 */ /* 0x000fe2000001000d */
[-C--:B------:R-:W-:Y:S01]  /*1400*/  FMUL.FTZ R11, R23, R15.reuse ;  /* 0x0000000f170b7220 */ /* 0x080fe20000410000 */
[C---:B------:R-:W-:Y:S01]  /*1410*/  IMAD.U32 R77, R48.reuse, 0x10000, RZ ;  /* 0x00010000304d7824 */ /* 0x040fe200078e00ff */
[----:B------:R-:W-:Y:S01]  /*1420*/  PRMT R17, R48, 0x7632, R17 ;  /* 0x0000763230117816 */ /* 0x000fe20000000011 */
[C---:B------:R-:W-:Y:S01]  /*1430*/  FFMA.FTZ R27, R10.reuse, R15, R27 ;  /* 0x0000000f0a1b7223 */ /* 0x040fe2000001001b */
[----:B------:R-:W-:Y:S01]  /*1440*/  FFMA.FTZ R20, R10, R11, R20 ;  /* 0x0000000b0a147223 */ /* 0x000fe20000010014 */
[----:B------:R-:W-:Y:S01]  /*1450*/  SHF.L.U32 R10, R50, 0x10, RZ ;  /* 0x00000010320a7819 */ /* 0x000fe200000006ff */
        /* <DEDUP_REMOVED lines=11> */
[C---:B------:R-:W-:Y:S02]  /*1510*/  SHF.L.U32 R76, R49.reuse, 0x10, RZ ;  /* 0x00000010314c7819 */ /* 0x040fe400000006ff */
[----:B------:R-:W-:Y:S01]  /*1520*/  PRMT R12, R49, 0x7632, R12 ;  /* 0x00007632310c7816 */ /* 0x000fe2000000000c */
[----:B------:R-:W-:Y:S01]  /*1530*/  FFMA.FTZ R20, R77, R11, R20 ;  /* 0x0000000b4d147223 */ /* 0x000fe20000010014 */
[----:B------:R-:W-:Y:S01]  /*1540*/  FMUL.FTZ R14, R21, R13 ;  /* 0x0000000d150e7220 */ /* 0x000fe20000410000 */
[----:B------:R-:W-:Y:S01]  /*1550*/  FMUL.FTZ R17, R2, R17 ;  /* 0x0000001102117220 */ /* 0x000fe20000410000 */
[C---:B------:R-:W-:Y:S01]  /*1560*/  SHF.L.U32 R11, R51.reuse, 0x10, RZ ;  /* 0x00000010330b7819 */ /* 0x040fe200000006ff */
[----:B------:R-:W-:Y:S01]  /*1570*/  FADD.FTZ R76, -R32, R76 ;  /* 0x0000004c204c7221 */ /* 0x000fe20000010100 */
[----:B------:R-:W-:Y:S01]  /*1580*/  PRMT R16, R51, 0x7632, R16 ;  /* 0x0000763233107816 */ /* 0x000fe20000000010 */
[----:B------:R-:W-:-:S02]  /*1590*/  IMAD.U32 R12, R12, 0x10000, RZ ;  /* 0x000100000c0c7824 */ /* 0x000fc400078e00ff */
[----:B------:R-:W-:Y:S01]  /*15a0*/  FFMA.FTZ R18, R4, R9, R18 ;  /* 0x0000000904127223 */ /* 0x000fe20000010012 */
[----:B------:R-:W-:Y:S01]  /*15b0*/  FFMA.FTZ R20, R17, R14, R20 ;  /* 0x0000000e11147223 */ /* 0x000fe20000010014 */
[----:B------:R-:W-:Y:S01]  /*15c0*/  SHF.L.U32 R16, R16, 0x10, RZ ;  /* 0x0000001010107819 */ /* 0x000fe200000006ff */
[----:B------:R-:W-:Y:S01]  /*15d0*/  FMUL.FTZ R14, R4, R11 ;  /* 0x0000000b040e7220 */ /* 0x000fe20000410000 */
[----:B------:R-:W-:Y:S01]  /*15e0*/  FMUL.FTZ R76, R2, R76 ;  /* 0x0000004c024c7220 */ /* 0x000fe20000410000 */
[----:B------:R-:W-:Y:S01]  /*15f0*/  FADD.FTZ R12, -R32, R12 ;  /* 0x0000000c200c7221 */ /* 0x000fe20000010100 */
[----:B------:R-:W-:Y:S01]  /*1600*/  FADD.FTZ R19, R19, R15 ;  /* 0x0000000f13137221 */ /* 0x000fe20000010000 */
[C---:B------:R-:W-:Y:S01]  /*1610*/  FFMA.FTZ R15, R23.reuse, R15, R18 ;  /* 0x0000000f170f7223 */ /* 0x040fe20000010012 */
[----:B------:R-:W-:Y:S01]  /*1620*/  FFMA.FTZ R20, R76, R14, R20 ;  /* 0x0000000e4c147223 */ /* 0x000fe20000010014 */
[----:B------:R-:W-:Y:S01]  /*1630*/  FMUL.FTZ R12, R2, R12 ;  /* 0x0000000c020c7220 */ /* 0x000fe20000410000 */
[----:B------:R-:W-:Y:S01]  /*1640*/  FMUL.FTZ R14, R23, R16 ;  /* 0x00000010170e7220 */ /* 0x000fe20000410000 */
[C---:B------:R-:W-:Y:S01]  /*1650*/  SHF.L.U32 R75, R52.reuse, 0x10, RZ ;  /* 0x00000010344b7819 */ /* 0x040fe200000006ff */
[----:B------:R-:W-:Y:S01]  /*1660*/  FFMA.FTZ R15, R3, R10, R15 ;  /* 0x0000000a030f7223 */ /* 0x000fe2000001000f */
[----:B------:R-:W-:Y:S01]  /*1670*/  PRMT R18, R52, 0x7632, R18 ;  /* 0x0000763234127816 */ /* 0x000fe20000000012 */
[-C--:B------:R-:W-:Y:S01]  /*1680*/  FFMA.FTZ R91, R17, R13.reuse, R91 ;  /* 0x0000000d115b7223 */ /* 0x080fe2000001005b */
[C---:B------:R-:W-:Y:S01]  /*1690*/  FFMA.FTZ R27, R12.reuse, R16, R27 ;  /* 0x000000100c1b7223 */ /* 0x040fe2000001001b */
[----:B------:R-:W-:Y:S01]  /*16a0*/  FFMA.FTZ R20, R12, R14, R20 ;  /* 0x0000000e0c147223 */ /* 0x000fe20000010014 */
[----:B------:R-:W-:Y:S01]  /*16b0*/  FADD.FTZ R30, R30, R13 ;  /* 0x0000000d1e1e7221 */ /* 0x000fe20000010000 */
[C---:B------:R-:W-:Y:S01]  /*16c0*/  IMAD.U32 R12, R54.reuse, 0x10000, RZ ;  /* 0x00010000360c7824 */ /* 0x040fe200078e00ff */
[----:B------:R-:W-:Y:S01]  /*16d0*/  PRMT R17, R54, 0x7632, R17 ;  /* 0x0000763236117816 */ /* 0x000fe20000000011 */
[----:B------:R-:W-:Y:S01]  /*16e0*/  FADD.FTZ R75, -R32, R75 ;  /* 0x0000004b204b7221 */ /* 0x000fe20000010100 */
[----:B------:R-:W-:Y:S01]  /*16f0*/  SHF.L.U32 R18, R18, 0x10, RZ ;  /* 0x0000001012127819 */ /* 0x000fe200000006ff */
[----:B------:R-:W-:Y:S01]  /*1700*/  FFMA.FTZ R13, R21, R13, R15 ;  /* 0x0000000d150d7223 */ /* 0x000fe2000001000f */
[----:B------:R-:W-:Y:S01]  /*1710*/  FMUL.FTZ R14, R3, R12 ;  /* 0x0000000c030e7220 */ /* 0x000fe20000410000 */
[----:B------:R-:W-:Y:S01]  /*1720*/  FMUL.FTZ R75, R2, R75 ;  /* 0x0000004b024b7220 */ /* 0x000fe20000410000 */
[----:B------:R-:W-:Y:S01]  /*1730*/  SHF.L.U32 R17, R17, 0x10, RZ ;  /* 0x0000001011117819 */ /* 0x000fe200000006ff */
[----:B------:R-:W-:Y:S01]  /*1740*/  FFMA.FTZ R13, R4, R11, R13 ;  /* 0x0000000b040d7223 */ /* 0x000fe2000001000d */
[----:B------:R-:W-:Y:S01]  /*1750*/  FADD.FTZ R18, -R32, R18 ;  /* 0x0000001220127221 */ /* 0x000fe20000010100 */
[C---:B------:R-:W-:Y:S01]  /*1760*/  IMAD.U32 R74, R53.reuse, 0x10000, RZ ;  /* 0x00010000354a7824 */ /* 0x040fe200078e00ff */
[----:B------:R-:W-:Y:S01]  /*1770*/  PRMT R15, R53, 0x7632, R15 ;  /* 0x00007632350f7816 */ /* 0x000fe2000000000f */
[----:B------:R-:W-:Y:S01]  /*1780*/  FADD.FTZ R19, R19, R16 ;  /* 0x0000001013137221 */ /* 0x000fe20000010000 */
[----:B------:R-:W-:Y:S01]  /*1790*/  FFMA.FTZ R20, R75, R14, R20 ;  /* 0x0000000e4b147223 */ /* 0x000fe20000010014 */
[----:B------:R-:W-:Y:S01]  /*17a0*/  FFMA.FTZ R16, R23, R16, R13 ;  /* 0x0000001017107223 */ /* 0x000fe2000001000d */
[----:B------:R-:W-:Y:S01]  /*17b0*/  FMUL.FTZ R14, R21, R17 ;  /* 0x00000011150e7220 */ /* 0x000fe20000410000 */
[----:B------:R-:W-:Y:S01]  /*17c0*/  FMUL.FTZ R18, R2, R18 ;  /* 0x0000001202127220 */ /* 0x000fe20000410000 */
[C---:B------:R-:W-:Y:S01]  /*17d0*/  SHF.L.U32 R13, R55.reuse, 0x10, RZ ;  /* 0x00000010370d7819 */ /* 0x040fe200000006ff */
        /* <DEDUP_REMOVED lines=10> */
[----:B------:R-:W-:Y:S01]  /*1880*/  FFMA.FTZ R20, R74, R14, R20 ;  /* 0x0000000e4a147223 */ /* 0x000fe20000010014 */
[----:B------:R-:W-:Y:S01]  /*1890*/  FADD.FTZ R30, R30, R17 ;  /* 0x000000111e1e7221 */ /* 0x000fe20000010000 */
[----:B------:R-:W-:Y:S01]  /*18a0*/  FMUL.FTZ R14, R23, R26 ;  /* 0x0000001a170e7220 */ /* 0x000fe20000410000 */
[----:B------:R-:W-:Y:S01]  /*18b0*/  FMUL.FTZ R15, R2, R15 ;  /* 0x0000000f020f7220 */ /* 0x000fe20000410000 */
[----:B------:R-:W-:Y:S01]  /*18c0*/  FFMA.FTZ R17, R21, R17, R16 ;  /* 0x0000001115117223 */ /* 0x000fe20000010010 */
[----:B------:R-:W-:-:S02]  /*18d0*/  SHF.L.U32 R73, R56, 0x10, RZ ;  /* 0x0000001038497819 */ /* 0x000fc400000006ff */
[----:B------:R-:W-:Y:S01]  /*18e0*/  PRMT R16, R56, 0x7632, R16 ;  /* 0x0000763238107816 */ /* 0x000fe20000000010 */
[C---:B------:R-:W-:Y:S01]  /*18f0*/  FFMA.FTZ R20, R15.reuse, R14, R20 ;  /* 0x0000000e0f147223 */ /* 0x040fe20000010014 */
[----:B------:R-:W-:Y:S01]  /*1900*/  SHF.L.U32 R14, R58, 0x10, RZ ;  /* 0x000000103a0e7819 */ /* 0x000fe200000006ff */
[----:B------:R-:W-:Y:S01]  /*1910*/  FADD.FTZ R73, -R32, R73 ;  /* 0x0000004920497221 */ /* 0x000fe20000010100 */
[----:B------:R-:W-:Y:S01]  /*1920*/  PRMT R18, R58, 0x7632, R18 ;  /* 0x000076323a127816 */ /* 0x000fe20000000012 */
[----:B------:R-:W-:Y:S02]  /*1930*/  IMAD.U32 R16, R16, 0x10000, RZ ;  /* 0x0001000010107824 */ /* 0x000fe400078e00ff */
[----:B------:R-:W-:Y:S01]  /*1940*/  FFMA.FTZ R17, R4, R13, R17 ;  /* 0x0000000d04117223 */ /* 0x000fe20000010011 */
[----:B------:R-:W-:Y:S01]  /*1950*/  FFMA.FTZ R27, R15, R26, R27 ;  /* 0x0000001a0f1b7223 */ /* 0x000fe2000001001b */
[----:B------:R-:W-:Y:S01]  /*1960*/  FADD.FTZ R19, R19, R26 ;  /* 0x0000001a13137221 */ /* 0x000fe20000010000 */
[----:B------:R-:W-:Y:S01]  /*1970*/  SHF.L.U32 R18, R18, 0x10, RZ ;  /* 0x0000001012127819 */ /* 0x000fe200000006ff */
[----:B------:R-:W-:Y:S01]  /*1980*/  FMUL.FTZ R15, R3, R14 ;  /* 0x0000000e030f7220 */ /* 0x000fe20000410000 */
[----:B------:R-:W-:Y:S01]  /*1990*/  FMUL.FTZ R73, R2, R73 ;  /* 0x0000004902497220 */ /* 0x000fe20000410000 */
[----:B------:R-:W-:Y:S01]  /*19a0*/  FFMA.FTZ R26, R23, R26, R17 ;  /* 0x0000001a171a7223 */ /* 0x000fe20000010011 */
[----:B------:R-:W-:Y:S01]  /*19b0*/  FADD.FTZ R16, -R32, R16 ;  /* 0x0000001020107221 */ /* 0x000fe20000010100 */
[----:B------:R-:W-:-:S02]  /*19c0*/  SHF.L.U32 R72, R57, 0x10, RZ ;  /* 0x0000001039487819 */ /* 0x000fc400000006ff */
[----:B------:R-:W-:Y:S01]  /*19d0*/  PRMT R17, R57, 0x7632, R17 ;  /* 0x0000763239117816 */ /* 0x000fe20000000011 */
[----:B------:R-:W-:Y:S01]  /*19e0*/  FFMA.FTZ R20, R73, R15, R20 ;  /* 0x0000000f49147223 */ /* 0x000fe20000010014 */
[----:B------:R-:W-:Y:S01]  /*19f0*/  FMUL.FTZ R16, R2, R16 ;  /* 0x0000001002107220 */ /* 0x000fe20000410000 */
[----:B------:R-:W-:Y:S01]  /*1a00*/  FMUL.FTZ R31, R21, R18 ;  /* 0x00000012151f7220 */ /* 0x000fe20000410000 */
[C---:B------:R-:W-:Y:S01]  /*1a10*/  IMAD.U32 R15, R59.reuse, 0x10000, RZ ;  /* 0x000100003b0f7824 */ /* 0x040fe200078e00ff */
[----:B------:R-:W-:Y:S01]  /*1a20*/  PRMT R22, R59, 0x7632, R22 ;  /* 0x000076323b167816 */ /* 0x000fe20000000016 */
[----:B------:R-:W-:Y:S01]  /*1a30*/  FADD.FTZ R72, -R32, R72 ;  /* 0x0000004820487221 */ /* 0x000fe20000010100 */
[----:B------:R-:W-:Y:S01]  /*1a40*/  SHF.L.U32 R17, R17, 0x10, RZ ;  /* 0x0000001011117819 */ /* 0x000fe200000006ff */
[----:B------:R-:W-:Y:S01]  /*1a50*/  FFMA.FTZ R26, R3, R14, R26 ;  /* 0x0000000e031a7223 */ /* 0x000fe2000001001a */
[C---:B------:R-:W-:Y:S01]  /*1a60*/  FFMA.FTZ R91, R16.reuse, R18, R91 ;  /* 0x00000012105b7223 */ /* 0x040fe2000001005b */
[----:B------:R-:W-:Y:S01]  /*1a70*/  FFMA.FTZ R20, R16, R31, R20 ;  /* 0x0000001f10147223 */ /* 0x000fe20000010014 */
[----:B------:R-:W-:Y:S01]  /*1a80*/  SHF.L.U32 R22, R22, 0x10, RZ ;  /* 0x0000001016167819 */ /* 0x000fe200000006ff */
[----:B------:R-:W-:Y:S01]  /*1a90*/  FMUL.FTZ R16, R4, R15 ;  /* 0x0000000f04107220 */ /* 0x000fe20000410000 */
[----:B------:R-:W-:Y:S01]  /*1aa0*/  FMUL.FTZ R72, R2, R72 ;  /* 0x0000004802487220 */ /* 0x000fe20000410000 */
[----:B------:R-:W-:Y:S01]  /*1ab0*/  FADD.FTZ R17, -R32, R17 ;  /* 0x0000001120117221 */ /* 0x000fe20000010100 */
[----:B------:R-:W-:Y:S01]  /*1ac0*/  FADD.FTZ R28, R30, R18 ;  /* 0x000000121e1c7221 */ /* 0x000fe20000010000 */
[----:B------:R-:W-:Y:S01]  /*1ad0*/  FFMA.FTZ R18, R21, R18, R26 ;  /* 0x0000001215127223 */ /* 0x000fe2000001001a */
[C---:B------:R-:W-:Y:S01]  /*1ae0*/  IMAD.U32 R33, R60.reuse, 0x10000, RZ ;  /* 0x000100003c217824 */ /* 0x040fe200078e00ff */
[----:B------:R-:W-:Y:S01]  /*1af0*/  PRMT R90, R60, 0x7632, R90 ;  /* 0x000076323c5a7816 */ /* 0x000fe2000000005a */
[----:B------:R-:W-:Y:S01]  /*1b00*/  FFMA.FTZ R20, R72, R16, R20 ;  /* 0x0000001048147223 */ /* 0x000fe20000010014 */
[----:B------:R-:W-:Y:S01]  /*1b10*/  FMUL.FTZ R17, R2, R17 ;  /* 0x0000001102117220 */ /* 0x000fe20000410000 */
[----:B------:R-:W-:Y:S01]  /*1b20*/  FMUL.FTZ R26, R23, R22 ;  /* 0x00000016171a7220 */ /* 0x000fe20000410000 */
[----:B------:R-:W-:Y:S01]  /*1b30*/  SHF.L.U32 R16, R62, 0x10, RZ ;  /* 0x000000103e107819 */ /* 0x000fe200000006ff */
[----:B------:R-:W-:Y:S01]  /*1b40*/  FADD.FTZ R33, -R32, R33 ;  /* 0x0000002120217221 */ /* 0x000fe20000010100 */
[----:B------:R-:W-:Y:S01]  /*1b50*/  PRMT R69, R62, 0x7632, R69 ;  /* 0x000076323e457816 */ /* 0x000fe20000000045 */
[----:B------:R-:W-:Y:S01]  /*1b60*/  FFMA.FTZ R18, R4, R15, R18 ;  /* 0x0000000f04127223 */ /* 0x000fe20000010012 */
[----:B------:R-:W-:Y:S01]  /*1b70*/  SHF.L.U32 R90, R90, 0x10, RZ ;  /* 0x000000105a5a7819 */ /* 0x000fe200000006ff */
[----:B------:R0:W-:Y:S01]  /*1b80*/  STL [R1+0x3c], R88 ;  /* 0x00003c5801007387 */ /* 0x0001e20000100800 */
[----:B------:R-:W-:Y:S01]  /*1b90*/  FFMA.FTZ R20, R17, R26, R20 ;  /* 0x0000001a11147223 */ /* 0x000fe20000010014 */
[----:B------:R-:W-:-:S02]  /*1ba0*/  FMUL.FTZ R33, R2, R33 ;  /* 0x0000002102217220 */ /* 0x000fc40000410000 */
[----:B------:R1:W-:Y:S01]  /*1bb0*/  STL [R1+0x40], R89 ;  /* 0x0000405901007387 */ /* 0x0003e20000100800 */
[----:B------:R-:W-:Y:S02]  /*1bc0*/  IMAD.U32 R69, R69, 0x10000, RZ ;  /* 0x0001000045457824 */ /* 0x000fe400078e00ff */
[----:B------:R-:W-:Y:S01]  /*1bd0*/  FADD.FTZ R90, -R32, R90 ;  /* 0x0000005a205a7221 */ /* 0x000fe20000010100 */
[----:B------:R-:W-:Y:S01]  /*1be0*/  PRMT R26, R61, 0x7632, R26 ;  /* 0x000076323d1a7816 */ /* 0x000fe2000000001a */
[----:B0-----:R-:W-:Y:S01]  /*1bf0*/  FADD.FTZ R88, R19, R22 ;  /* 0x0000001613587221 */ /* 0x001fe20000010000 */
[----:B-1----:R-:W-:Y:S01]  /*1c00*/  FFMA.FTZ R89, R17, R22, R27 ;  /* 0x0000001611597223 */ /* 0x002fe2000001001b */
[----:B------:R-:W-:Y:S01]  /*1c10*/  FMUL.FTZ R17, R3, R16 ;  /* 0x0000001003117220 */ /* 0x000fe20000410000 */
[----:B------:R-:W-:Y:S01]  /*1c20*/  FFMA.FTZ R22, R23, R22, R18 ;  /* 0x0000001617167223 */ /* 0x000fe20000010012 */
[----:B------:R-:W-:Y:S01]  /*1c30*/  SHF.L.U32 R18, R61, 0x10, RZ ;  /* 0x000000103d127819 */ /* 0x000fe200000006ff */
[----:B------:R-:W-:Y:S01]  /*1c40*/  FMUL.FTZ R19, R21, R69 ;  /* 0x0000004515137220 */ /* 0x000fe20000410000 */
[----:B------:R-:W-:Y:S01]  /*1c50*/  FFMA.FTZ R20, R33, R17, R20 ;  /* 0x0000001121147223 */ /* 0x000fe20000010014 */
[C---:B------:R-:W-:Y:S01]  /*1c60*/  PRMT R70, R63.reuse, 0x7632, R70 ;  /* 0x000076323f467816 */ /* 0x040fe20000000046 */
[----:B------:R-:W-:Y:S01]  /*1c70*/  FMUL.FTZ R90, R2, R90 ;  /* 0x0000005a025a7220 */ /* 0x000fe20000410000 */
[----:B------:R-:W-:Y:S01]  /*1c80*/  SHF.L.U32 R17, R63, 0x10, RZ ;  /* 0x000000103f117819 */ /* 0x000fe200000006ff */
[----:B------:R-:W-:Y:S01]  /*1c90*/  FADD.FTZ R18, -R32, R18 ;  /* 0x0000001220127221 */ /* 0x000fe20000010100 */
[----:B------:R-:W-:-:S02]  /*1ca0*/  IMAD.U32 R26, R26, 0x10000, RZ ;  /* 0x000100001a1a7824 */ /* 0x000fc400078e00ff */
[----:B------:R-:W-:Y:S01]  /*1cb0*/  FFMA.FTZ R20, R90, R19, R20 ;  /* 0x000000135a147223 */ /* 0x000fe20000010014 */
[----:B------:R-:W-:Y:S01]  /*1cc0*/  SHF.L.U32 R70, R70, 0x10, RZ ;  /* 0x0000001046467819 */ /* 0x000fe200000006ff */
[----:B------:R-:W-:Y:S01]  /*1cd0*/  FMUL.FTZ R18, R2, R18 ;  /* 0x0000001202127220 */ /* 0x000fe20000410000 */
[----:B------:R-:W-:Y:S01]  /*1ce0*/  FMUL.FTZ R19, R4, R17 ;  /* 0x0000001104137220 */ /* 0x000fe20000410000 */
[----:B------:R-:W-:Y:S01]  /*1cf0*/  FADD.FTZ R26, -R32, R26 ;  /* 0x0000001a201a7221 */ /* 0x000fe20000010100 */
[----:B------:R-:W-:Y:S01]  /*1d00*/  FFMA.FTZ R22, R3, R16, R22 ;  /* 0x0000001003167223 */ /* 0x000fe20000010016 */
[----:B------:R-:W-:Y:S01]  /*1d10*/  FMUL.FTZ R27, R23, R70 ;  /* 0x00000046171b7220 */ /* 0x000fe20000410000 */
[----:B------:R-:W-:Y:S01]  /*1d20*/  FFMA.FTZ R19, R18, R19, R20 ;  /* 0x0000001312137223 */ /* 0x000fe20000010014 */
[----:B------:R-:W-:Y:S01]  /*1d30*/  FMUL.FTZ R71, R2, R26 ;  /* 0x0000001a02477220 */ /* 0x000fe20000410000 */
[C---:B------:R-:W-:Y:S01]  /*1d40*/  SHF.L.U32 R20, R64.reuse, 0x10, RZ ;  /* 0x0000001040147819 */ /* 0x040fe200000006ff */
[----:B------:R-:W-:Y:S01]  /*1d50*/  FFMA.FTZ R22, R21, R69, R22 ;  /* 0x0000004515167223 */ /* 0x000fe20000010016 */
[----:B------:R-:W-:Y:S01]  /*1d60*/  PRMT R31, R64, 0x7632, R31 ;  /* 0x00007632401f7816 */ /* 0x000fe2000000001f */
[----:B------:R-:W-:Y:S01]  /*1d70*/  FFMA.FTZ R27, R71, R27, R19 ;  /* 0x0000001b471b7223 */ /* 0x000fe20000010013 */
[----:B------:R-:W-:Y:S01]  /*1d80*/  SHF.L.U32 R19, R66, 0x10, RZ ;  /* 0x0000001042137819 */ /* 0x000fe200000006ff */
[----:B------:R-:W-:Y:S01]  /*1d90*/  FADD.FTZ R20, -R32, R20 ;  /* 0x0000001420147221 */ /* 0x000fe20000010100 */
[----:B------:R-:W-:Y:S01]  /*1da0*/  PRMT R68, R66, 0x7632, R68 ;  /* 0x0000763242447816 */ /* 0x000fe20000000044 */
[----:B------:R-:W-:Y:S01]  /*1db0*/  FFMA.FTZ R22, R4, R17, R22 ;  /* 0x0000001104167223 */ /* 0x000fe20000010016 */
[----:B------:R-:W-:-:S02]  /*1dc0*/  IMAD.U32 R31, R31, 0x10000, RZ ;  /* 0x000100001f1f7824 */ /* 0x000fc400078e00ff */
[----:B------:R-:W-:Y:S01]  /*1dd0*/  FMUL.FTZ R20, R2, R20 ;  /* 0x0000001402147220 */ /* 0x000fe20000410000 */
[-C--:B------:R-:W-:Y:S01]  /*1de0*/  FMUL.FTZ R26, R3, R19.reuse ;  /* 0x00000013031a7220 */ /* 0x080fe20000410000 */
[----:B------:R-:W-:Y:S01]  /*1df0*/  SHF.L.U32 R68, R68, 0x10, RZ ;  /* 0x0000001044447819 */ /* 0x000fe200000006ff */
[----:B------:R-:W-:Y:S01]  /*1e00*/  FFMA.FTZ R22, R23, R70, R22 ;  /* 0x0000004617167223 */ /* 0x000fe20000010016 */
[----:B------:R-:W-:Y:S01]  /*1e10*/  FADD.FTZ R31, -R32, R31 ;  /* 0x0000001f201f7221 */ /* 0x000fe20000010100 */
[----:B------:R-:W-:Y:S02]  /*1e20*/  FFMA.FTZ R27, R20, R26, R27 ;  /* 0x0000001a141b7223 */ /* 0x000fe4000001001b */
[----:B------:R-:W-:Y:S01]  /*1e30*/  FFMA.FTZ R26, R3, R19, R22 ;  /* 0x00000013031a7223 */ /* 0x000fe20000010016 */
[----:B------:R-:W-:Y:S01]  /*1e40*/  FMUL.FTZ R31, R2, R31 ;  /* 0x0000001f021f7220 */ /* 0x000fe20000410000 */
[----:B------:R-:W-:-:S04]  /*1e50*/  FMUL.FTZ R22, R21, R68 ;  /* 0x0000004415167220 */ /* 0x000fc80000410000 */
[----:B------:R-:W-:Y:S01]  /*1e60*/  FFMA.FTZ R27, R31, R22, R27 ;  /* 0x000000161f1b7223 */ /* 0x000fe2000001001b */
[----:B------:R-:W-:Y:S02]  /*1e70*/  IMAD.U32 R22, R65, 0x10000, RZ ;  /* 0x0001000041167824 */ /* 0x000fe400078e00ff */
[----:B------:R-:W-:Y:S01]  /*1e80*/  FFMA.FTZ R26, R21, R68, R26 ;  /* 0x00000044151a7223 */ /* 0x000fe2000001001a */
[----:B------:R-:W-:Y:S01]  /*1e90*/  SHF.L.U32 R21, R67, 0x10, RZ ;  /* 0x0000001043157819 */ /* 0x000fe200000006ff */
[----:B------:R-:W-:Y:S01]  /*1ea0*/  FADD.FTZ R22, -R32, R22 ;  /* 0x0000001620167221 */ /* 0x000fe20000010100 */
[----:B------:R-:W-:-:S03]  /*1eb0*/  PRMT R92, R65, 0x7632, R92 ;  /* 0x00007632415c7816 */ /* 0x000fc6000000005c */
[----:B------:R-:W-:Y:S01]  /*1ec0*/  FMUL.FTZ R30, R4, R21 ;  /* 0x00000015041e7220 */ /* 0x000fe20000410000 */
[----:B------:R-:W-:Y:S01]  /*1ed0*/  FMUL.FTZ R22, R2, R22 ;  /* 0x0000001602167220 */ /* 0x000fe20000410000 */
[----:B------:R-:W-:-:S03]  /*1ee0*/  SHF.L.U32 R92, R92, 0x10, RZ ;  /* 0x000000105c5c7819 */ /* 0x000fc600000006ff */
[----:B------:R-:W-:Y:S01]  /*1ef0*/  FFMA.FTZ R27, R22, R30, R27 ;  /* 0x0000001e161b7223 */ /* 0x000fe2000001001b */
[----:B------:R-:W-:Y:S01]  /*1f00*/  PRMT R30, R67, 0x7632, R30 ;  /* 0x00007632431e7816 */ /* 0x000fe2000000001e */
[----:B------:R-:W-:Y:S01]  /*1f10*/  FFMA.FTZ R26, R4, R21, R26 ;  /* 0x00000015041a7223 */ /* 0x000fe2000001001a */
[----:B------:R-:W-:-:S03]  /*1f20*/  FADD.FTZ R92, -R32, R92 ;  /* 0x0000005c205c7221 */ /* 0x000fc60000010100 */
[----:B------:R-:W-:-:S04]  /*1f30*/  IMAD.U32 R30, R30, 0x10000, RZ ;  /* 0x000100001e1e7824 */ /* 0x000fc800078e00ff */
[CC--:B------:R-:W-:Y:S01]  /*1f40*/  FFMA.FTZ R26, R23.reuse, R30.reuse, R26 ;  /* 0x0000001e171a7223 */ /* 0x0c0fe2000001001a */
[----:B------:R-:W-:Y:S01]  /*1f50*/  FMUL.FTZ R93, R23, R30 ;  /* 0x0000001e175d7220 */ /* 0x000fe20000410000 */
[----:B------:R-:W-:Y:S01]  /*1f60*/  FMUL.FTZ R23, R2, R92 ;  /* 0x0000005c02177220 */ /* 0x000fe20000410000 */
[----:B------:R-:W-:Y:S02]  /*1f70*/  MOV R92, R29 ;  /* 0x0000001d005c7202 */ /* 0x000fe40000000f00 */
[----:B------:R-:W2:Y:S01]  /*1f80*/  LDL.LU R29, [R1+0x48] ;  /* 0x00004800011d7983 */ /* 0x000ea20000300800 */
[----:B------:R-:W-:-:S05]  /*1f90*/  FFMA.FTZ R27, R23, R93, R27 ;  /* 0x0000005d171b7223 */ /* 0x000fca000001001b */
[----:B------:R0:W-:Y:S02]  /*1fa0*/  STS.64 [R92], R26 ;  /* 0x0000001a5c007388 */ /* 0x0001e40000000a00 */
[----:B0-----:R-:W-:Y:S02]  /*1fb0*/  FADD.FTZ R27, R28, R69 ;  /* 0x000000451c1b7221 */ /* 0x001fe40000010000 */
[----:B------:R-:W3:Y:S01]  /*1fc0*/  LDL.LU R28, [R1+0x44] ;  /* 0x00004400011c7983 */ /* 0x000ee20000300800 */
[----:B------:R-:W-:Y:S01]  /*1fd0*/  FFMA.FTZ R71, R71, R70, R89 ;  /* 0x0000004647477223 */ /* 0x000fe20000010059 */
[----:B------:R-:W-:Y:S02]  /*1fe0*/  FADD.FTZ R70, R88, R70 ;  /* 0x0000004658467221 */ /* 0x000fe40000010000 */
[----:B------:R0:W5:Y:S04]  /*1ff0*/  LDL.LU R89, [R1+0x40] ;  /* 0x0000400001597983 */ /* 0x0001680000300800 */
[----:B------:R0:W5:Y:S01]  /*2000*/  LDL.LU R88, [R1+0x3c] ;  /* 0x00003c0001587983 */ /* 0x0001620000300800 */
[----:B------:R-:W-:Y:S01]  /*2010*/  UIADD3 UR8, UP0, UR10, 0x20, URZ ;  /* 0x000000200a087890 */ /* 0x000fe2000ff1e03f */
[----:B------:R-:W1:Y:S01]  /*2020*/  S2R R93, SR_TID.X ;  /* 0x00000000005d7919 */ /* 0x000e620000002100 */
[----:B------:R-:W-:Y:S01]  /*2030*/  FADD.FTZ R25, R0, R25 ;  /* 0x0000001900197221 */ /* 0x000fe20000010000 */
[----:B------:R-:W-:Y:S01]  /*2040*/  FFMA.FTZ R24, R83, R0, R24 ;  /* 0x0000000053187223 */ /* 0x000fe20000010018 */
[----:B------:R-:W-:-:S02]  /*2050*/  UIADD3.X UR9, URZ, UR5, URZ, UP0, !UPT ;  /* 0x000000053f097290 */ /* 0x000fc400087fe43f */
[----:B------:R-:W-:Y:S01]  /*2060*/  UISETP.GE.U32.AND UP0, UPT, UR8, UR16, UPT ;  /* 0x000000100800728c */ /* 0x000fe2000bf06070 */
[----:B------:R-:W-:Y:S01]  /*2070*/  FADD.FTZ R25, R25, R6 ;  /* 0x0000000619197221 */ /* 0x000fe20000010000 */
[----:B------:R-:W-:Y:S02]  /*2080*/  FFMA.FTZ R24, R81, R6, R24 ;  /* 0x0000000651187223 */ /* 0x000fe40000010018 */
[----:B------:R-:W-:Y:S01]  /*2090*/  UISETP.GE.AND.EX UP0, UPT, UR9, UR11, UPT, UP0 ;  /* 0x0000000b0900728c */ /* 0x000fe2000bf06300 */
[----:B------:R-:W-:Y:S01]  /*20a0*/  FADD.FTZ R25, R25, R8 ;  /* 0x0000000819197221 */ /* 0x000fe20000010000 */
[----:B------:R-:W-:-:S03]  /*20b0*/  FFMA.FTZ R24, R79, R8, R24 ;  /* 0x000000084f187223 */ /* 0x000fc60000010018 */
[----:B------:R-:W-:Y:S01]  /*20c0*/  FADD.FTZ R25, R25, R10 ;  /* 0x0000000a19197221 */ /* 0x000fe20000010000 */
[----:B------:R-:W-:Y:S01]  /*20d0*/  FFMA.FTZ R24, R77, R10, R24 ;  /* 0x0000000a4d187223 */ /* 0x000fe20000010018 */
[----:B------:R-:W-:Y:S02]  /*20e0*/  PLOP3.LUT P0, PT, PT, PT, UP0, 0x80, 0x0 ;  /* 0x000000000000781c */ /* 0x000fe40003f0f008 */
[----:B------:R-:W-:Y:S01]  /*20f0*/  FADD.FTZ R25, R25, R12 ;  /* 0x0000000c19197221 */ /* 0x000fe20000010000 */
[----:B------:R-:W-:Y:S01]  /*2100*/  FFMA.FTZ R24, R75, R12, R24 ;  /* 0x0000000c4b187223 */ /* 0x000fe20000010018 */
[----:B------:R-:W-:Y:S02]  /*2110*/  FFMA.FTZ R91, R90, R69, R91 ;  /* 0x000000455a5b7223 */ /* 0x000fe4000001005b */
[----:B------:R-:W-:Y:S01]  /*2120*/  FADD.FTZ R25, R25, R14 ;  /* 0x0000000e19197221 */ /* 0x000fe20000010000 */
[----:B------:R-:W-:Y:S01]  /*2130*/  FFMA.FTZ R24, R73, R14, R24 ;  /* 0x0000000e49187223 */ /* 0x000fe20000010018 */
[----:B------:R-:W-:-:S02]  /*2140*/  FFMA.FTZ R26, R31, R68, R91 ;  /* 0x000000441f1a7223 */ /* 0x000fc4000001005b */
[----:B------:R-:W-:Y:S01]  /*2150*/  FADD.FTZ R25, R25, R16 ;  /* 0x0000001019197221 */ /* 0x000fe20000010000 */
[----:B------:R-:W-:Y:S01]  /*2160*/  FFMA.FTZ R24, R33, R16, R24 ;  /* 0x0000001021187223 */ /* 0x000fe20000010018 */
[----:B------:R-:W-:Y:S01]  /*2170*/  FADD.FTZ R31, R70, R30 ;  /* 0x0000001e461f7221 */ /* 0x000fe20000010000 */
[----:B------:R-:W-:Y:S01]  /*2180*/  FADD.FTZ R27, R27, R68 ;  /* 0x000000441b1b7221 */ /* 0x000fe20000010000 */
[----:B------:R-:W-:Y:S01]  /*2190*/  FFMA.FTZ R30, R23, R30, R71 ;  /* 0x0000001e171e7223 */ /* 0x000fe20000010047 */
[----:B------:R-:W-:Y:S01]  /*21a0*/  FADD.FTZ R25, R25, R19 ;  /* 0x0000001319197221 */ /* 0x000fe20000010000 */
[----:B------:R-:W-:Y:S01]  /*21b0*/  BAR.SYNC.DEFER_BLOCKING 0x0 ;  /* 0x0000000000007b1d */ /* 0x000fe20000010000 */
[----:B-1----:R-:W-:Y:S01]  /*21c0*/  ISETP.GT.U32.AND P1, PT, R93, 0xf, PT ;  /* 0x0000000f5d00780c */ /* 0x002fe20003f24070 */
[----:B------:R-:W-:Y:S01]  /*21d0*/  FFMA.FTZ R24, R20, R19, R24 ;  /* 0x0000001314187223 */ /* 0x000fe20000010018 */
[----:B--2---:R-:W-:-:S04]  /*21e0*/  FADD.FTZ R29, R5, R29 ;  /* 0x0000001d051d7221 */ /* 0x004fc80000010000 */
[----:B------:R-:W-:-:S04]  /*21f0*/  FADD.FTZ R29, R29, R7 ;  /* 0x000000071d1d7221 */ /* 0x000fc80000010000 */
[----:B------:R-:W-:Y:S01]  /*2200*/  FADD.FTZ R29, R29, R9 ;  /* 0x000000091d1d7221 */ /* 0x000fe20000010000 */
[----:B---3--:R-:W-:-:S04]  /*2210*/  FFMA.FTZ R28, R82, R5, R28 ;  /* 0x00000005521c7223 */ /* 0x008fc8000001001c */
[----:B------:R-:W-:-:S04]  /*2220*/  FFMA.FTZ R28, R80, R7, R28 ;  /* 0x00000007501c7223 */ /* 0x000fc8000001001c */
[----:B------:R-:W-:Y:S01]  /*2230*/  FFMA.FTZ R28, R78, R9, R28 ;  /* 0x000000094e1c7223 */ /* 0x000fe2000001001c */
[----:B------:R-:W-:-:S03]  /*2240*/  FADD.FTZ R29, R29, R11 ;  /* 0x0000000b1d1d7221 */ /* 0x000fc60000010000 */
        /* <DEDUP_REMOVED lines=9> */
[----:B0-----:R-:W-:Y:S06]  /*22e0*/  @!P0 BRA `(.L_x_485) ;  /* 0x0000000000d08947 */ /* 0x001fec0003800000 */
[----:B------:R-:W2:Y:S04]  /*22f0*/  LDL R70, [R1+0x38] ;  /* 0x0000380001467983 */ /* 0x000ea80000100800 */
[----:B------:R-:W3:Y:S04]  /*2300*/  LDL R91, [R1+0x34] ;  /* 0x00003400015b7983 */ /* 0x000ee80000100800 */
[----:B------:R-:W4:Y:S04]  /*2310*/  LDL R92, [R1+0x30] ;  /* 0x00003000015c7983 */ /* 0x000f280000100800 */
[----:B------:R-:W4:Y:S01]  /*2320*/  LDL R90, [R1+0x2c] ;  /* 0x00002c00015a7983 */ /* 0x000f220000100800 */
[----:B------:R-:W0:Y:S01]  /*2330*/  S2UR UR15, SR_CgaCtaId ;  /* 0x00000000000f79c3 */ /* 0x000e220000008800 */
[----:B------:R-:W-:Y:S01]  /*2340*/  UMOV UR5, 0x400 ;  /* 0x0000040000057882 */ /* 0x000fe20000000000 */
[----:B------:R-:W-:-:S04]  /*2350*/  SHF.L.U32 R68, R93, 0x1, RZ ;  /* 0x000000015d447819 */ /* 0x000fc800000006ff */
[----:B------:R-:W-:Y:S01]  /*2360*/  LOP3.LUT R68, R68, 0x18, RZ, 0xc0, !PT ;  /* 0x0000001844447812 */ /* 0x000fe200078ec0ff */
[----:B0-----:R-:W-:-:S06]  /*2370*/  ULEA UR5, UR15, UR5, 0x18 ;  /* 0x000000050f057291 */ /* 0x001fcc000f8ec03f */
[----:B------:R-:W-:-:S05]  /*2380*/  LEA R23, R93, UR5, 0x5 ;  /* 0x000000055d177c11 */ /* 0x000fca000f8e28ff */
[----:B------:R-:W-:-:S05]  /*2390*/  IMAD.IADD R69, R23, 0x1, R68 ;  /* 0x0000000117457824 */ /* 0x000fca00078e0244 */
[----:B------:R0:W-:Y:S02]  /*23a0*/  STS.64 [R69], R24 ;  /* 0x0000001845007388 */ /* 0x0001e40000000a00 */
[----:B0-----:R-:W-:-:S04]  /*23b0*/  LOP3.LUT R69, R68, 0x8, RZ, 0x3c, !PT ;  /* 0x0000000844457812 */ /* 0x001fc800078e3cff */
[----:B------:R-:W-:-:S05]  /*23c0*/  IADD3 R69, R23, R69, RZ ;  /* 0x0000004517457210 */ /* 0x000fca0007ffe0ff */
[----:B------:R0:W-:Y:S02]  /*23d0*/  STS.64 [R69], R26 ;  /* 0x0000001a45007388 */ /* 0x0001e40000000a00 */
[C---:B0-----:R-:W-:Y:S02]  /*23e0*/  LOP3.LUT R69, R68.reuse, 0x10, RZ, 0x3c, !PT ;  /* 0x0000001044457812 */ /* 0x041fe400078e3cff */
[----:B------:R-:W-:Y:S02]  /*23f0*/  LOP3.LUT R68, R68, 0x18, RZ, 0x3c, !PT ;  /* 0x0000001844447812 */ /* 0x000fe400078e3cff */
[----:B------:R-:W-:-:S03]  /*2400*/  IADD3 R69, R23, R69, RZ ;  /* 0x0000004517457210 */ /* 0x000fc60007ffe0ff */
[----:B------:R-:W-:Y:S02]  /*2410*/  IMAD.IADD R68, R23, 0x1, R68 ;  /* 0x0000000117447824 */ /* 0x000fe400078e0244 */
[----:B------:R0:W-:Y:S04]  /*2420*/  STS.64 [R69], R28 ;  /* 0x0000001c45007388 */ /* 0x0001e80000000a00 */
[----:B------:R2:W-:Y:S01]  /*2430*/  STS.64 [R68], R30 ;  /* 0x0000001e44007388 */ /* 0x0005e20000000a00 */
[----:B0-----:R-:W0:Y:S02]  /*2440*/  S2R R69, SR_TID.X ;  /* 0x0000000000457919 */ /* 0x001e240000002100 */
[----:B0-----:R-:W-:-:S04]  /*2450*/  SHF.R.S32.HI R71, RZ, 0x1f, R69 ;  /* 0x0000001fff477819 */ /* 0x001fc80000011445 */
[----:B------:R-:W-:-:S04]  /*2460*/  LEA.HI R71, R71, R69, RZ, 0x2 ;  /* 0x0000004547477211 */ /* 0x000fc800078f10ff */
[----:B------:R-:W-:-:S04]  /*2470*/  SHF.R.S32.HI R71, RZ, 0x2, R71 ;  /* 0x00000002ff477819 */ /* 0x000fc80000011447 */
[----:B------:R-:W-:Y:S01]  /*2480*/  LEA R23, R71, UR5, 0x5 ;  /* 0x0000000547177c11 */ /* 0x000fe2000f8e28ff */
[----:B------:R-:W-:-:S04]  /*2490*/  ULOP3.LUT UR5, UR6, 0x7ffffff8, URZ, 0xc0, !UPT ;  /* 0x7ffffff806057892 */ /* 0x000fc8000f8ec03f */
[----:B------:R-:W-:Y:S01]  /*24a0*/  ULOP3.LUT UR5, UR5, 0x7, UR17, 0xf8, !UPT ;  /* 0x0000000705057892 */ /* 0x000fe2000f8ef811 */
[-C--:B--2---:R-:W-:Y:S01]  /*24b0*/  LEA R68, R70, R23.reuse, 0x3 ;  /* 0x0000001746447211 */ /* 0x084fe200078e18ff */
[----:B------:R-:W-:Y:S01]  /*24c0*/  BAR.SYNC.DEFER_BLOCKING 0x0 ;  /* 0x0000000000007b1d */ /* 0x000fe20000010000 */
[----:B---3--:R-:W-:-:S05]  /*24d0*/  LEA R70, R91, R23, 0x3 ;  /* 0x000000175b467211 */ /* 0x008fca00078e18ff */
[----:B------:R-:W0:Y:S04]  /*24e0*/  LDS.64 R68, [R68] ;  /* 0x0000000044447984 */ /* 0x000e280000000a00 */
[----:B------:R-:W1:Y:S01]  /*24f0*/  LDS.64 R70, [R70+0xa00] ;  /* 0x000a000046467984 */ /* 0x000e620000000a00 */
[----:B0-----:R-:W-:Y:S01]  /*2500*/  FADD.FTZ R68, RZ, R68 ;  /* 0x00000044ff447221 */ /* 0x001fe20000010000 */
[----:B------:R-:W-:-:S03]  /*2510*/  FADD.FTZ R69, RZ, R69 ;  /* 0x00000045ff457221 */ /* 0x000fc60000010000 */
[----:B-1----:R-:W-:Y:S01]  /*2520*/  FADD.FTZ R70, R68, R70 ;  /* 0x0000004644467221 */ /* 0x002fe20000010000 */
[----:B----4-:R-:W-:Y:S02]  /*2530*/  IMAD R68, R92, 0x8, R23 ;  /* 0x000000085c447824 */ /* 0x010fe400078e0217 */
[----:B------:R-:W-:-:S04]  /*2540*/  FADD.FTZ R71, R69, R71 ;  /* 0x0000004745477221 */ /* 0x000fc80000010000 */
[----:B------:R-:W0:Y:S02]  /*2550*/  LDS.64 R68, [R68+0x1400] ;  /* 0x0014000044447984 */ /* 0x000e240000000a00 */
[----:B0-----:R-:W-:Y:S01]  /*2560*/  FADD.FTZ R70, R70, R68 ;  /* 0x0000004446467221 */ /* 0x001fe20000010000 */
[----:B------:R-:W-:Y:S01]  /*2570*/  LEA R68, R90, R23, 0x3 ;  /* 0x000000175a447211 */ /* 0x000fe200078e18ff */
[----:B------:R-:W-:Y:S01]  /*2580*/  FADD.FTZ R71, R71, R69 ;  /* 0x0000004547477221 */ /* 0x000fe20000010000 */
[----:B------:R-:W-:-:S04]  /*2590*/  MOV R23, UR5 ;  /* 0x0000000500177c02 */ /* 0x000fc80008000f00 */
[----:B------:R-:W0:Y:S01]  /*25a0*/  LDS.64 R68, [R68+0x1e00] ;  /* 0x001e000044447984 */ /* 0x000e220000000a00 */
        /* <DEDUP_REMOVED lines=8> */
.L_x_485:
[----:B------:R-:W-:Y:S01]  /*2630*/  BSSY B0, `(.L_x_486) ;  /* 0x00000d1000007945 */ /* 0x000fe20003800000 */
[----:B0-----:R-:W-:-:S03]  /*2640*/  CS2R R68, SRZ ;  /* 0x0000000000447805 */ /* 0x001fc6000001ff00 */
[----:B------:R-:W-:Y:S05]  /*2650*/  @P1 BRA `(.L_x_487) ;  /* 0x0000000c00381947 */ /* 0x000fea0003800000 */
[----:B------:R-:W-:Y:S01]  /*2660*/  USHF.L.U32 UR5, UR10, 0x2, URZ ;  /* 0x000000020a057899 */ /* 0x000fe2000800063f */
[----:B------:R-:W-:Y:S01]  /*2670*/  HFMA2.MMA R68, -RZ, RZ, 0, 4.76837158203125e-06 ;  /* 0x00000050ff447435 */ /* 0x000fe200000001ff */
[----:B------:R-:W-:Y:S01]  /*2680*/  IMAD.MOV.U32 R69, RZ, RZ, 0x28 ;  /* 0x00000028ff457424 */ /* 0x000fe200078e00ff */
[----:B------:R-:W-:Y:S01]  /*2690*/  HFMA2.MMA R92, -RZ, RZ, 0, 2.384185791015625e-06 ;  /* 0x00000028ff5c7435 */ /* 0x000fe200000001ff */
[----:B------:R-:W-:Y:S01]  /*26a0*/  ULOP3.LUT UR5, UR5, 0x1c, URZ, 0xc0, !UPT ;  /* 0x0000001c05057892 */ /* 0x000fe2000f8ec03f */
[----:B------:R-:W-:-:S05]  /*26b0*/  IMAD.SHL.U32 R90, R93, 0x8, RZ ;  /* 0x000000085d5a7824 */ /* 0x000fca00078e00ff */
[----:B------:R-:W-:Y:S02]  /*26c0*/  LEA.HI R23, R93, UR5, RZ, 0x1e ;  /* 0x000000055d177c11 */ /* 0x000fe4000f8ff0ff */
[----:B------:R-:W-:-:S03]  /*26d0*/  LOP3.LUT R90, R90, 0x18, RZ, 0xc0, !PT ;  /* 0x000000185a5a7812 */ /* 0x000fc600078ec0ff */
[----:B------:R-:W-:-:S05]  /*26e0*/  IMAD R23, R23, R68, -UR14 ;  /* 0x8000000e17177e24 */ /* 0x000fca000f8e0244 */
[----:B------:R-:W-:-:S04]  /*26f0*/  SHF.R.S32.HI R68, RZ, 0x1f, R23 ;  /* 0x0000001fff447819 */ /* 0x000fc80000011417 */
[----:B------:R-:W-:-:S04]  /*2700*/  LEA.HI R68, R68, R23, RZ, 0x2 ;  /* 0x0000001744447211 */ /* 0x000fc800078f10ff */
[----:B------:R-:W-:-:S05]  /*2710*/  SHF.R.S32.HI R68, RZ, 0x2, R68 ;  /* 0x00000002ff447819 */ /* 0x000fca0000011444 */
[----:B------:R-:W-:Y:S01]  /*2720*/  IMAD R68, R68, R69, UR7 ;  /* 0x0000000744447e24 */ /* 0x000fe2000f8e0245 */
[----:B------:R-:W-:-:S04]  /*2730*/  IADD3 R69, R23, 0x4, RZ ;  /* 0x0000000417457810 */ /* 0x000fc80007ffe0ff */
[----:B------:R-:W-:Y:S02]  /*2740*/  SHF.R.S32.HI R70, RZ, 0x1f, R69 ;  /* 0x0000001fff467819 */ /* 0x000fe40000011445 */
[----:B------:R-:W-:Y:S02]  /*2750*/  IADD3 R68, R68, R90, RZ ;  /* 0x0000005a44447210 */ /* 0x000fe40007ffe0ff */
        /* <DEDUP_REMOVED lines=190> */
.L_x_487:
[----:B------:R-:W-:Y:S05]  /*3340*/  BSYNC B0 ;  /* 0x0000000000007941 */ /* 0x000fea0003800000 */
.L_x_486:
        /* <DEDUP_REMOVED lines=25> */
.L_x_489:
[----:B------:R-:W-:Y:S05]  /*34e0*/  BSYNC B0 ;  /* 0x0000000000007941 */ /* 0x000fea0003800000 */
.L_x_488:
        /* <DEDUP_REMOVED lines=49> */
.L_x_492:
[----:B------:R-:W2:Y:S04]  /*3800*/  LD.E.STRONG.GPU R69, desc[UR12][R34.64] ;  /* 0x0000000c22457980 */ /* 0x000ea8000c10f900 */
[----:B--2---:R-:W-:Y:S01]  /*3810*/  CCTL.IVALL ;  /* 0x00000000ff00798f */ /* 0x004fe20002000000 */
[----:B------:R-:W-:Y:S05]  /*3820*/  YIELD ;  /* 0x0000000000007946 */ /* 0x000fea0003800000 */
[----:B-----5:R-:W-:-:S04]  /*3830*/  LOP3.LUT R69, R69, R68, RZ, 0x3c, !PT ;  /* 0x0000004445457212 */ /* 0x020fc800078e3cff */
[----:B------:R-:W-:-:S13]  /*3840*/  ISETP.GT.AND P1, PT, R69, -0x1, PT ;  /* 0xffffffff4500780c */ /* 0x000fda0003f24270 */
[----:B------:R-:W-:Y:S05]  /*3850*/  @P1 BRA `(.L_x_492) ;  /* 0xfffffffc00e81947 */ /* 0x000fea000383ffff */
.L_x_491:
[----:B------:R-:W-:Y:S05]  /*3860*/  WARPSYNC.ALL ;  /* 0x0000000000007948 */ /* 0x000fea0003800000 */
[----:B------:R-:W-:Y:S06]  /*3870*/  BAR.SYNC.DEFER_BLOCKING 0x0 ;  /* 0x0000000000007b1d */ /* 0x000fec0000010000 */
[----:B------:R-:W-:Y:S05]  /*3880*/  BRA `(.L_x_493) ;  /* 0x0000000000687947 */ /* 0x000fea0003800000 */
.L_x_490:
        /* <DEDUP_REMOVED lines=18> */
.L_x_495:
[----:B------:R-:W2:Y:S04]  /*39b0*/  LD.E.STRONG.GPU R69, desc[UR12][R34.64] ;  /* 0x0000000c22457980 */ /* 0x000ea8000c10f900 */
[----:B--2---:R-:W-:Y:S01]  /*39c0*/  CCTL.IVALL ;  /* 0x00000000ff00798f */ /* 0x004fe20002000000 */
[----:B------:R-:W-:Y:S05]  /*39d0*/  YIELD ;  /* 0x0000000000007946 */ /* 0x000fea0003800000 */
[----:B-----5:R-:W-:-:S04]  /*39e0*/  LOP3.LUT R69, R69, R68, RZ, 0x3c, !PT ;  /* 0x0000004445457212 */ /* 0x020fc800078e3cff */
[----:B------:R-:W-:-:S13]  /*39f0*/  ISETP.GT.AND P1, PT, R69, -0x1, PT ;  /* 0xffffffff4500780c */ /* 0x000fda0003f24270 */
[----:B------:R-:W-:Y:S05]  /*3a00*/  @P1 BRA `(.L_x_495) ;  /* 0xfffffffc00e81947 */ /* 0x000fea000383ffff */
.L_x_494:
[----:B------:R-:W-:Y:S05]  /*3a10*/  WARPSYNC.ALL ;  /* 0x0000000000007948 */ /* 0x000fea0003800000 */
[----:B------:R-:W-:Y:S06]  /*3a20*/  BAR.SYNC.DEFER_BLOCKING 0x0 ;  /* 0x0000000000007b1d */ /* 0x000fec0000010000 */
.L_x_493:
[----:B------:R-:W1:Y:S01]  /*3a30*/  S2R R90, SR_TID.X ;  /* 0x00000000005a7919 */ /* 0x000e620000002100 */
[----:B------:R-:W2:Y:S01]  /*3a40*/  LDL.LU R71, [R1+0x28] ;  /* 0x0000280001477983 */ /* 0x000ea20000300800 */
[----:B0-----:R-:W-:Y:S02]  /*3a50*/  MOV R35, UR4 ;  /* 0x0000000400237c02 */ /* 0x001fe40008000f00 */
        /* <DEDUP_REMOVED lines=9> */
[----:B-1----:R-:W-:Y:S01]  /*3af0*/  @!P1 IMAD.WIDE.U32 R34, R34, 0x4, R68 ;  /* 0x0000000422229825 */ /* 0x002fe200078e0044 */
[----:B------:R-:W0:Y:S01]  /*3b00*/  S2UR UR14, SR_CgaCtaId ;  /* 0x00000000000e79c3 */ /* 0x000e220000008800 */
[----:B------:R-:W-:Y:S01]  /*3b10*/  UMOV UR5, 0x400 ;  /* 0x0000040000057882 */ /* 0x000fe20000000000 */
[----:B------:R-:W-:Y:S01]  /*3b20*/  USHF.L.U32 UR10, UR10, 0x2, URZ ;  /* 0x000000020a0a7899 */ /* 0x000fe2000800063f */
[----:B------:R-:W-:Y:S01]  /*3b30*/  SHF.L.U32 R41, R41, 0x10, RZ ;  /* 0x0000001029297819 */ /* 0x000fe200000006ff */
[----:B------:R-:W-:Y:S01]  /*3b40*/  IMAD.U32 R23, R23, 0x10000, RZ ;  /* 0x0001000017177824 */ /* 0x000fe200078e00ff */
[----:B------:R-:W3:Y:S01]  /*3b50*/  @!P1 LDG.E.64 R34, desc[UR12][R34.64] ;  /* 0x0000000c22229981 */ /* 0x000ee2000c1e1b00 */
[----:B------:R-:W-:Y:S01]  /*3b60*/  HFMA2.MMA R68, -RZ, RZ, 0, 0 ;  /* 0x00000000ff447435 */ /* 0x000fe200000001ff */
[----:B------:R-:W-:Y:S02]  /*3b70*/  UIADD3 UR5, UR5, 0x3480, URZ ;  /* 0x0000348005057890 */ /* 0x000fe4000fffe03f */
[----:B------:R-:W-:Y:S01]  /*3b80*/  ULOP3.LUT UR10, UR10, 0x1c, URZ, 0xc0, !UPT ;  /* 0x0000001c0a0a7892 */ /* 0x000fe2000f8ec03f */
[----:B------:R-:W-:-:S02]  /*3b90*/  SHF.L.U32 R43, R43, 0x10, RZ ;  /* 0x000000102b2b7819 */ /* 0x000fc400000006ff */
[----:B------:R-:W-:Y:S02]  /*3ba0*/  SHF.L.U32 R45, R45, 0x10, RZ ;  /* 0x000000102d2d7819 */ /* 0x000fe400000006ff */
[----:B------:R-:W-:Y:S01]  /*3bb0*/  SHF.L.U32 R47, R47, 0x10, RZ ;  /* 0x000000102f2f7819 */ /* 0x000fe200000006ff */
[----:B------:R-:W-:Y:S01]  /*3bc0*/  IMAD.U32 R49, R49, 0x10000, RZ ;  /* 0x0001000031317824 */ /* 0x000fe200078e00ff */
[----:B------:R-:W-:Y:S01]  /*3bd0*/  SHF.L.U32 R53, R53, 0x10, RZ ;  /* 0x0000001035357819 */ /* 0x000fe200000006ff */
[----:B------:R-:W-:Y:S01]  /*3be0*/  IMAD.U32 R51, R51, 0x10000, RZ ;  /* 0x0001000033337824 */ /* 0x000fe200078e00ff */
[----:B------:R-:W-:Y:S02]  /*3bf0*/  SHF.L.U32 R55, R55, 0x10, RZ ;  /* 0x0000001037377819 */ /* 0x000fe400000006ff */
[----:B------:R-:W-:Y:S02]  /*3c00*/  SHF.L.U32 R57, R57, 0x10, RZ ;  /* 0x0000001039397819 */ /* 0x000fe400000006ff */
[----:B------:R-:W-:-:S02]  /*3c10*/  SHF.L.U32 R36, R36, 0x10, RZ ;  /* 0x0000001024247819 */ /* 0x000fc400000006ff */
[----:B------:R-:W-:Y:S01]  /*3c20*/  SHF.L.U32 R59, R59, 0x10, RZ ;  /* 0x000000103b3b7819 */ /* 0x000fe200000006ff */
[----:B0-----:R-:W-:Y:S01]  /*3c30*/  ULEA UR5, UR14, UR5, 0x18 ;  /* 0x000000050e057291 */ /* 0x001fe2000f8ec03f */
[C---:B------:R-:W-:Y:S01]  /*3c40*/  FADD.FTZ R41, -R32.reuse, R41 ;  /* 0x0000002920297221 */ /* 0x040fe20000010100 */
[C---:B------:R-:W-:Y:S01]  /*3c50*/  FADD.FTZ R45, -R32.reuse, R45 ;  /* 0x0000002d202d7221 */ /* 0x040fe20000010100 */
[C---:B------:R-:W-:Y:S01]  /*3c60*/  FADD.FTZ R49, -R32.reuse, R49 ;  /* 0x0000003120317221 */ /* 0x040fe20000010100 */
[----:B------:R-:W-:Y:S01]  /*3c70*/  FADD.FTZ R53, -R32, R53 ;  /* 0x0000003520357221 */ /* 0x000fe20000010100 */
[----:B------:R-:W-:Y:S01]  /*3c80*/  SHF.L.U32 R64, R64, 0x10, RZ ;  /* 0x0000001040407819 */ /* 0x000fe200000006ff */
[----:B------:R-:W-:Y:S01]  /*3c90*/  FADD.FTZ R57, -R32, R57 ;  /* 0x0000003920397221 */ /* 0x000fe20000010100 */
[----:B------:R-:W-:Y:S01]  /*3ca0*/  SHF.L.U32 R38, R38, 0x10, RZ ;  /* 0x0000001026267819 */ /* 0x000fe200000006ff */
[----:B------:R-:W-:Y:S02]  /*3cb0*/  IMAD.U32 R61, R61, 0x10000, RZ ;  /* 0x000100003d3d7824 */ /* 0x000fe400078e00ff */
[----:B------:R-:W-:Y:S01]  /*3cc0*/  FADD.FTZ R36, -R32, R36 ;  /* 0x0000002420247221 */ /* 0x000fe20000010100 */
[----:B------:R-:W-:Y:S01]  /*3cd0*/  IMAD.U32 R70, R70, 0x10000, RZ ;  /* 0x0001000046467824 */ /* 0x000fe200078e00ff */
[----:B------:R-:W-:Y:S01]  /*3ce0*/  SHF.L.U32 R66, R66, 0x10, RZ ;  /* 0x0000001042427819 */ /* 0x000fe200000006ff */
[----:B------:R-:W-:Y:S01]  /*3cf0*/  IMAD.U32 R63, R63, 0x10000, RZ ;  /* 0x000100003f3f7824 */ /* 0x000fe200078e00ff */
[----:B------:R-:W-:Y:S01]  /*3d00*/  SHF.L.U32 R65, R65, 0x10, RZ ;  /* 0x0000001041417819 */ /* 0x000fe200000006ff */
[C---:B------:R-:W-:Y:S01]  /*3d10*/  FADD.FTZ R61, -R32.reuse, R61 ;  /* 0x0000003d203d7221 */ /* 0x040fe20000010100 */
[----:B------:R-:W-:Y:S01]  /*3d20*/  FADD.FTZ R64, -R32, R64 ;  /* 0x0000004020407221 */ /* 0x000fe20000010100 */
[----:B------:R-:W-:-:S02]  /*3d30*/  IMAD.U32 R37, R37, 0x10000, RZ ;  /* 0x0001000025257824 */ /* 0x000fc400078e00ff */
[----:B------:R-:W-:Y:S01]  /*3d40*/  FMUL.FTZ R36, R2, R36 ;  /* 0x0000002402247220 */ /* 0x000fe20000410000 */
[----:B------:R-:W-:Y:S01]  /*3d50*/  SHF.L.U32 R39, R39, 0x10, RZ ;  /* 0x0000001027277819 */ /* 0x000fe200000006ff */
[C---:B------:R-:W-:Y:S01]  /*3d60*/  FADD.FTZ R65, -R32.reuse, R65 ;  /* 0x0000004120417221 */ /* 0x040fe20000010100 */
[----:B------:R-:W-:Y:S01]  /*3d70*/  SHF.L.U32 R67, R67, 0x10, RZ ;  /* 0x0000001043437819 */ /* 0x000fe200000006ff */
[----:B------:R-:W-:Y:S01]  /*3d80*/  FADD.FTZ R37, -R32, R37 ;  /* 0x0000002520257221 */ /* 0x000fe20000010100 */
[----:B------:R-:W-:Y:S01]  /*3d90*/  SHF.L.U32 R40, R40, 0x10, RZ ;  /* 0x0000001028287819 */ /* 0x000fe200000006ff */
[----:B------:R-:W-:Y:S01]  /*3da0*/  IMAD.U32 R44, R44, 0x10000, RZ ;  /* 0x000100002c2c7824 */ /* 0x000fe200078e00ff */
[----:B------:R-:W-:Y:S01]  /*3db0*/  SHF.L.U32 R48, R48, 0x10, RZ ;  /* 0x0000001030307819 */ /* 0x000fe200000006ff */
[----:B------:R-:W-:Y:S01]  /*3dc0*/  IMAD.U32 R56, R56, 0x10000, RZ ;  /* 0x0001000038387824 */ /* 0x000fe200078e00ff */
[----:B------:R-:W-:Y:S01]  /*3dd0*/  SHF.L.U32 R52, R52, 0x10, RZ ;  /* 0x0000001034347819 */ /* 0x000fe200000006ff */
[----:B------:R-:W4:Y:S01]  /*3de0*/  LDL.LU R69, [R1+0x20] ;  /* 0x0000200001457983 */ /* 0x000f220000300800 */
[----:B---3--:R-:W-:Y:S01]  /*3df0*/  @!P1 FADD.FTZ R68, RZ, R34 ;  /* 0x00000022ff449221 */ /* 0x008fe20000010000 */
[----:B------:R-:W-:-:S02]  /*3e00*/  IMAD.MOV.U32 R34, RZ, RZ, RZ ;  /* 0x000000ffff227224 */ /* 0x000fc400078e00ff */
[----:B------:R-:W-:Y:S01]  /*3e10*/  @!P1 FADD.FTZ R34, RZ, R35 ;  /* 0x00000023ff229221 */ /* 0x000fe20000010000 */
[----:B------:R-:W-:Y:S01]  /*3e20*/  LOP3.LUT P1, RZ, R90, 0xffffffe7, RZ, 0xc0, !PT ;  /* 0xffffffe75aff7812 */ /* 0x000fe2000782c0ff */
[----:B------:R-:W-:Y:S01]  /*3e30*/  IMAD.U32 R50, R50, 0x10000, RZ ;  /* 0x0001000032327824 */ /* 0x000fe200078e00ff */
[----:B------:R-:W0:Y:S01]  /*3e40*/  SHFL.BFLY PT, R35, R68, 0x4, 0x1f ;  /* 0x0c801f0044237f89 */ /* 0x000e2200000e0000 */
[----:B------:R-:W-:Y:S01]  /*3e50*/  SHF.L.U32 R60, R60, 0x10, RZ ;  /* 0x000000103c3c7819 */ /* 0x000fe200000006ff */
[----:B------:R-:W-:Y:S01]  /*3e60*/  IMAD.U32 R62, R62, 0x10000, RZ ;  /* 0x000100003e3e7824 */ /* 0x000fe200078e00ff */
[----:B------:R-:W-:Y:S01]  /*3e70*/  SHF.L.U32 R42, R42, 0x10, RZ ;  /* 0x000000102a2a7819 */ /* 0x000fe200000006ff */
[----:B------:R-:W-:Y:S01]  /*3e80*/  ULDC.64 UR14, c[0x0][0x210] ;  /* 0x00008400000e7ab9 */ /* 0x000fe20000000a00 */
        /* <DEDUP_REMOVED lines=10> */
[----:B0-----:R-:W-:Y:S01]  /*3f30*/  FADD.FTZ R35, R34, R35 ;  /* 0x0000002322237221 */ /* 0x001fe20000010000 */
[----:B------:R-:W-:Y:S01]  /*3f40*/  @!P1 FMUL.FTZ R34, R68, 4.8828125727595761418e-05 ;  /* 0x384ccccd44229820 */ /* 0x000fe20000410000 */
[----:B------:R-:W-:Y:S02]  /*3f50*/  @!P1 LOP3.LUT R68, R90, 0xfffffff8, RZ, 0xc0, !PT ;  /* 0xfffffff85a449812 */ /* 0x000fe400078ec0ff */
[----:B------:R-:W-:-:S05]  /*3f60*/  @!P1 FMUL.FTZ R35, R35, 4.8828125727595761418e-05 ;  /* 0x384ccccd23239820 */ /* 0x000fca0000410000 */
[----:B------:R2:W-:Y:S02]  /*3f70*/  @!P1 STS.64 [R68+UR5], R34 ;  /* 0x0000002244009988 */ /* 0x0005e40008000a05 */
[----:B--2---:R-:W-:Y:S01]  /*3f80*/  IADD3 R34, R71, -UR10, RZ ;  /* 0x8000000a47227c10 */ /* 0x004fe2000fffe0ff */
[----:B------:R-:W-:Y:S01]  /*3f90*/  FMUL.FTZ R37, R2, R37 ;  /* 0x0000002502257220 */ /* 0x000fe20000410000 */
[----:B------:R-:W-:Y:S01]  /*3fa0*/  SHF.L.U32 R46, R46, 0x10, RZ ;  /* 0x000000102e2e7819 */ /* 0x000fe200000006ff */
[----:B------:R-:W-:Y:S01]  /*3fb0*/  FADD.FTZ R40, -R32, R40 ;  /* 0x0000002820287221 */ /* 0x000fe20000010100 */
[----:B------:R-:W-:Y:S01]  /*3fc0*/  LEA R34, R34, UR5, 0x3 ;  /* 0x0000000522227c11 */ /* 0x000fe2000f8e18ff */
[----:B------:R-:W-:Y:S01]  /*3fd0*/  BAR.SYNC.DEFER_BLOCKING 0x0 ;  /* 0x0000000000007b1d */ /* 0x000fe20000010000 */
[----:B------:R-:W-:Y:S01]  /*3fe0*/  SHF.L.U32 R54, R54, 0x10, RZ ;  /* 0x0000001036367819 */ /* 0x000fe200000006ff */
[----:B------:R-:W-:Y:S01]  /*3ff0*/  FADD.FTZ R44, -R32, R44 ;  /* 0x0000002c202c7221 */ /* 0x000fe20000010100 */
[----:B------:R-:W-:Y:S01]  /*4000*/  SHF.L.U32 R58, R58, 0x10, RZ ;  /* 0x000000103a3a7819 */ /* 0x000fe200000006ff */
[C---:B------:R-:W-:Y:S01]  /*4010*/  FADD.FTZ R48, -R32.reuse, R48 ;  /* 0x0000003020307221 */ /* 0x040fe20000010100 */
[C---:B------:R-:W-:Y:S01]  /*4020*/  FADD.FTZ R52, -R32.reuse, R52 ;  /* 0x0000003420347221 */ /* 0x040fe20000010100 */
[C---:B------:R-:W-:Y:S01]  /*4030*/  FADD.FTZ R56, -R32.reuse, R56 ;  /* 0x0000003820387221 */ /* 0x040fe20000010100 */
[----:B------:R-:W-:Y:S01]  /*4040*/  FADD.FTZ R60, -R32, R60 ;  /* 0x0000003c203c7221 */ /* 0x000fe20000010100 */
[----:B------:R-:W2:Y:S04]  /*4050*/  LDL.LU R68, [R1+0x24] ;  /* 0x0000240001447983 */ /* 0x000ea80000300800 */
        /* <DEDUP_REMOVED lines=19> */
[C-C-:B------:R-:W-:Y:S01]  /*4190*/  FFMA.FTZ R8, R3.reuse, R8, -R34.reuse ;  /* 0x0000000803087223 */ /* 0x140fe20000010822 */
[C-C-:B------:R-:W-:Y:S01]  /*41a0*/  FFMA.FTZ R10, R3.reuse, R10, -R34.reuse ;  /* 0x0000000a030a7223 */ /* 0x140fe20000010822 */
[C-C-:B------:R-:W-:Y:S01]  /*41b0*/  FFMA.FTZ R12, R3.reuse, R12, -R34.reuse ;  /* 0x0000000c030c7223 */ /* 0x140fe20000010822 */
[C-C-:B------:R-:W-:Y:S01]  /*41c0*/  FFMA.FTZ R14, R3.reuse, R14, -R34.reuse ;  /* 0x0000000e030e7223 */ /* 0x140fe20000010822 */
[C-C-:B------:R-:W-:Y:S01]  /*41d0*/  FFMA.FTZ R16, R3.reuse, R16, -R34.reuse ;  /* 0x0000001003107223 */ /* 0x140fe20000010822 */
[--C-:B------:R-:W-:Y:S01]  /*41e0*/  FFMA.FTZ R3, R3, R19, -R34.reuse ;  /* 0x0000001303037223 */ /* 0x100fe20000010822 */
[----:B------:R-:W-:Y:S01]  /*41f0*/  FFMA.FTZ R59, -R35, R6, R59 ;  /* 0x00000006233b7223 */ /* 0x000fe2000001013b */
[--C-:B------:R-:W-:Y:S01]  /*4200*/  FFMA.FTZ R66, R70, R66, -R34.reuse ;  /* 0x0000004246427223 */ /* 0x100fe20000010822 */
[----:B------:R-:W-:Y:S01]  /*4210*/  FFMA.FTZ R63, R23, R63, -R34 ;  /* 0x0000003f173f7223 */ /* 0x000fe20000010822 */
[C---:B------:R-:W-:Y:S01]  /*4220*/  FMUL.FTZ R6, R2.reuse, R61 ;  /* 0x0000003d02067220 */ /* 0x040fe20000410000 */
[----:B------:R-:W-:Y:S01]  /*4230*/  FMUL.FTZ R53, R2, R64 ;  /* 0x0000004002357220 */ /* 0x000fe20000410000 */
[-C--:B------:R-:W-:Y:S01]  /*4240*/  FFMA.FTZ R0, R83, -R35.reuse, R0 ;  /* 0x8000002353007223 */ /* 0x080fe20000010000 */
[C---:B------:R-:W-:Y:S01]  /*4250*/  FFMA.FTZ R36, -R35.reuse, R36, R38 ;  /* 0x0000002423247223 */ /* 0x040fe20000010126 */
[----:B------:R-:W-:Y:S01]  /*4260*/  FFMA.FTZ R49, R20, -R35, R3 ;  /* 0x8000002314317223 */ /* 0x000fe20000010003 */
[C---:B------:R-:W-:Y:S01]  /*4270*/  FFMA.FTZ R63, -R35.reuse, R6, R63 ;  /* 0x00000006233f7223 */ /* 0x040fe2000001013f */
[----:B------:R-:W-:Y:S01]  /*4280*/  FFMA.FTZ R3, -R35, R53, R66 ;  /* 0x0000003523037223 */ /* 0x000fe20000010142 */
[--C-:B------:R-:W-:Y:S01]  /*4290*/  FFMA.FTZ R39, R39, R23, -R34.reuse ;  /* 0x0000001727277223 */ /* 0x100fe20000010822 */
[--C-:B------:R-:W-:Y:S01]  /*42a0*/  FFMA.FTZ R67, R23, R67, -R34.reuse ;  /* 0x0000004317437223 */ /* 0x100fe20000010822 */
[C---:B------:R-:W-:Y:S01]  /*42b0*/  FMUL.FTZ R6, R2.reuse, R65 ;  /* 0x0000004102067220 */ /* 0x040fe20000410000 */
[C---:B------:R-:W-:Y:S01]  /*42c0*/  FMUL.FTZ R0, R2.reuse, R0 ;  /* 0x0000000002007220 */ /* 0x040fe20000410000 */
[----:B------:R-:W-:Y:S01]  /*42d0*/  FMUL.FTZ R53, R2, R36 ;  /* 0x0000002402357220 */ /* 0x000fe20000410000 */
[--C-:B------:R-:W-:Y:S01]  /*42e0*/  FFMA.FTZ R5, R5, R4, -R34.reuse ;  /* 0x0000000405057223 */ /* 0x100fe20000010822 */
[C-C-:B------:R-:W-:Y:S01]  /*42f0*/  FFMA.FTZ R7, R4.reuse, R7, -R34.reuse ;  /* 0x0000000704077223 */ /* 0x140fe20000010822 */
[C-C-:B------:R-:W-:Y:S01]  /*4300*/  FFMA.FTZ R9, R4.reuse, R9, -R34.reuse ;  /* 0x0000000904097223 */ /* 0x140fe20000010822 */
[C-C-:B------:R-:W-:Y:S01]  /*4310*/  FFMA.FTZ R11, R4.reuse, R11, -R34.reuse ;  /* 0x0000000b040b7223 */ /* 0x140fe20000010822 */
[C-C-:B------:R-:W-:Y:S01]  /*4320*/  FFMA.FTZ R13, R4.reuse, R13, -R34.reuse ;  /* 0x0000000d040d7223 */ /* 0x140fe20000010822 */
[C-C-:B------:R-:W-:Y:S01]  /*4330*/  FFMA.FTZ R15, R4.reuse, R15, -R34.reuse ;  /* 0x0000000f040f7223 */ /* 0x140fe20000010822 */
[C-C-:B------:R-:W-:Y:S01]  /*4340*/  FFMA.FTZ R17, R4.reuse, R17, -R34.reuse ;  /* 0x0000001104117223 */ /* 0x140fe20000010822 */
[--C-:B------:R-:W-:Y:S01]  /*4350*/  FFMA.FTZ R4, R4, R21, -R34.reuse ;  /* 0x0000001504047223 */ /* 0x100fe20000010822 */
[C---:B------:R-:W-:Y:S01]  /*4360*/  FFMA.FTZ R37, -R35.reuse, R37, R39 ;  /* 0x0000002523257223 */ /* 0x040fe20000010127 */
[----:B------:R-:W-:Y:S01]  /*4370*/  FFMA.FTZ R67, -R35, R6, R67 ;  /* 0x0000000623437223 */ /* 0x000fe20000010143 */
[C-C-:B------:R-:W-:Y:S01]  /*4380*/  FFMA.FTZ R42, R70.reuse, R42, -R34.reuse ;  /* 0x0000002a462a7223 */ /* 0x140fe20000010822 */
[C-C-:B------:R-:W-:Y:S01]  /*4390*/  FFMA.FTZ R46, R70.reuse, R46, -R34.reuse ;  /* 0x0000002e462e7223 */ /* 0x140fe20000010822 */
[C-C-:B------:R-:W-:Y:S01]  /*43a0*/  FFMA.FTZ R50, R70.reuse, R50, -R34.reuse ;  /* 0x0000003246327223 */ /* 0x140fe20000010822 */
[C-C-:B------:R-:W-:Y:S01]  /*43b0*/  FFMA.FTZ R54, R70.reuse, R54, -R34.reuse ;  /* 0x0000003646367223 */ /* 0x140fe20000010822 */
[C-C-:B------:R-:W-:Y:S01]  /*43c0*/  FFMA.FTZ R58, R70.reuse, R58, -R34.reuse ;  /* 0x0000003a463a7223 */ /* 0x140fe20000010822 */
[----:B------:R-:W-:Y:S01]  /*43d0*/  FFMA.FTZ R62, R70, R62, -R34 ;  /* 0x0000003e463e7223 */ /* 0x000fe20000010822 */
[C---:B------:R-:W-:Y:S01]  /*43e0*/  FMUL.FTZ R19, R2.reuse, R40 ;  /* 0x0000002802137220 */ /* 0x040fe20000410000 */
[C---:B------:R-:W-:Y:S01]  /*43f0*/  FMUL.FTZ R21, R2.reuse, R44 ;  /* 0x0000002c02157220 */ /* 0x040fe20000410000 */
[C---:B------:R-:W-:Y:S01]  /*4400*/  FMUL.FTZ R23, R2.reuse, R48 ;  /* 0x0000003002177220 */ /* 0x040fe20000410000 */
[C---:B------:R-:W-:Y:S01]  /*4410*/  FMUL.FTZ R39, R2.reuse, R52 ;  /* 0x0000003402277220 */ /* 0x040fe20000410000 */
[C---:B------:R-:W-:Y:S01]  /*4420*/  FMUL.FTZ R41, R2.reuse, R56 ;  /* 0x0000003802297220 */ /* 0x040fe20000410000 */
[C---:B------:R-:W-:Y:S01]  /*4430*/  FMUL.FTZ R45, R2.reuse, R60 ;  /* 0x0000003c022d7220 */ /* 0x040fe20000410000 */
[----:B------:R-:W-:Y:S01]  /*4440*/  F2FP.BF16.F32.PACK_AB R6, R53, R0 ;  /* 0x000000003506723e */ /* 0x000fe200000010ff */
[----:B------:R-:W-:Y:S01]  /*4450*/  FFMA.FTZ R79, R79, -R35, R8 ;  /* 0x800000234f4f7223 */ /* 0x000fe20000010008 */
[----:B------:R-:W3:Y:S01]  /*4460*/  LDL.LU R53, [R1+0x18] ;  /* 0x0000180001357983 */ /* 0x000ee20000300800 */
[----:B------:R-:W-:Y:S01]  /*4470*/  FMUL.FTZ R8, R2, R37 ;  /* 0x0000002502087220 */ /* 0x000fe20000410000 */
[----:B------:R-:W-:Y:S01]  /*4480*/  FFMA.FTZ R5, R82, -R35, R5 ;  /* 0x8000002352057223 */ /* 0x000fe20000010005 */
[C---:B------:R-:W-:Y:S01]  /*4490*/  FFMA.FTZ R19, -R35.reuse, R19, R42 ;  /* 0x0000001323137223 */ /* 0x040fe2000001012a */
[----:B------:R-:W-:Y:S01]  /*44a0*/  FFMA.FTZ R7, R80, -R35, R7 ;  /* 0x8000002350077223 */ /* 0x000fe20000010007 */
[----:B------:R-:W-:Y:S01]  /*44b0*/  FFMA.FTZ R21, -R35, R21, R46 ;  /* 0x0000001523157223 */ /* 0x000fe2000001012e */
[-C--:B------:R-:W-:Y:S01]  /*44c0*/  FFMA.FTZ R9, R78, -R35.reuse, R9 ;  /* 0x800000234e097223 */ /* 0x080fe20000010009 */
        /* <DEDUP_REMOVED lines=12> */
[----:B------:R-:W-:-:S02]  /*4590*/  FFMA.FTZ R37, R22, -R35, R4 ;  /* 0x8000002316257223 */ /* 0x000fc40000010004 */
[----:B------:R-:W3:Y:S01]  /*45a0*/  LDL.LU R35, [R1+0x1c] ;  /* 0x00001c0001237983 */ /* 0x000ee20000300800 */
[----:B------:R-:W-:Y:S01]  /*45b0*/  FMUL.FTZ R5, R2, R5 ;  /* 0x0000000502057220 */ /* 0x000fe20000410000 */
[----:B----4-:R-:W-:Y:S02]  /*45c0*/  IADD3 R4, P1, R69, UR14, RZ ;  /* 0x0000000e45047c10 */ /* 0x010fe4000ff3e0ff */
[----:B------:R-:W4:Y:S02]  /*45d0*/  LDL.LU R52, [R1+0x10] ;  /* 0x0000100001347983 */ /* 0x000f240000300800 */
[----:B------:R-:W-:Y:S01]  /*45e0*/  F2FP.BF16.F32.PACK_AB R0, R8, R5 ;  /* 0x000000050800723e */ /* 0x000fe200000010ff */
[----:B------:R-:W-:Y:S01]  /*45f0*/  FMUL.FTZ R8, R2, R3 ;  /* 0x0000000302087220 */ /* 0x000fe20000410000 */
[----:B------:R-:W4:Y:S01]  /*4600*/  LDL.LU R50, [R1+0x14] ;  /* 0x0000140001327983 */ /* 0x000f220000300800 */
        /* <DEDUP_REMOVED lines=28> */
[----:B------:R-:W4:Y:S04]  /*47d0*/  LDL.LU R48, [R1+0x8] ;  /* 0x0000080001307983 */ /* 0x000f280000300800 */
[----:B------:R-:W4:Y:S01]  /*47e0*/  LDL.LU R46, [R1+0xc] ;  /* 0x00000c00012e7983 */ /* 0x000f220000300800 */
[----:B--2---:R-:W-:-:S05]  /*47f0*/  IADD3.X R5, R68, UR15, RZ, P1, !PT ;  /* 0x0000000f44057c10 */ /* 0x004fca0008ffe4ff */
[----:B------:R0:W-:Y:S01]  /*4800*/  STG.E.U16 desc[UR12][R4.64+0x2], R3 ;  /* 0x0000020304007986 */ /* 0x0001e2000c10150c */
[----:B---3--:R-:W-:-:S04]  /*4810*/  IADD3 R2, P1, R53, UR14, RZ ;  /* 0x0000000e35027c10 */ /* 0x008fc8000ff3e0ff */
[----:B0-----:R-:W-:Y:S02]  /*4820*/  IADD3.X R3, R35, UR15, RZ, P1, !PT ;  /* 0x0000000f23037c10 */ /* 0x001fe40008ffe4ff */
[----:B------:R-:W2:Y:S04]  /*4830*/  LDL.LU R35, [R1] ;  /* 0x0000000001237983 */ /* 0x000ea80000300800 */
[----:B------:R-:W3:Y:S01]  /*4840*/  LDL.LU R23, [R1+0x4] ;  /* 0x0000040001177983 */ /* 0x000ee20000300800 */
[----:B------:R-:W-:Y:S02]  /*4850*/  PRMT R19, R0, 0x7632, R19 ;  /* 0x0000763200137816 */ /* 0x000fe40000000013 */
[----:B------:R-:W-:Y:S01]  /*4860*/  F2FP.BF16.F32.PACK_AB R7, R42, R7 ;  /* 0x000000072a07723e */ /* 0x000fe200000010ff */
[----:B------:R4:W-:Y:S01]  /*4870*/  STG.E.U16 desc[UR12][R4.64], R6 ;  /* 0x0000000604007986 */ /* 0x0009e2000c10150c */
[----:B------:R-:W-:-:S02]  /*4880*/  F2FP.BF16.F32.PACK_AB R81, R40, R81 ;  /* 0x000000512851723e */ /* 0x000fc400000010ff */
[----:B------:R-:W-:Y:S01]  /*4890*/  F2FP.BF16.F32.PACK_AB R16, R16, R79 ;  /* 0x0000004f1010723e */ /* 0x000fe200000010ff */
[----:B------:R0:W-:Y:S01]  /*48a0*/  STG.E.U16 desc[UR12][R4.64+0x4], R0 ;  /* 0x0000040004007986 */ /* 0x0001e2000c10150c */
[----:B------:R-:W-:-:S03]  /*48b0*/  PRMT R21, R81, 0x7632, R21 ;  /* 0x0000763251157816 */ /* 0x000fc60000000015 */
[----:B------:R1:W-:Y:S01]  /*48c0*/  STG.E.U16 desc[UR12][R4.64+0x6], R19 ;  /* 0x0000061304007986 */ /* 0x0003e2000c10150c */
[----:B----4-:R-:W-:-:S03]  /*48d0*/  IADD3 R6, P1, R52, UR14, RZ ;  /* 0x0000000e34067c10 */ /* 0x010fc6000ff3e0ff */
[----:B------:R4:W-:Y:S01]  /*48e0*/  STG.E.U16 desc[UR12][R2.64+0x4], R7 ;  /* 0x0000040702007986 */ /* 0x0009e2000c10150c */
[----:B------:R-:W-:Y:S02]  /*48f0*/  F2FP.BF16.F32.PACK_AB R9, R32, R9 ;  /* 0x000000092009723e */ /* 0x000fe400000010ff */
[----:B0-----:R-:W-:Y:S02]  /*4900*/  PRMT R0, R7, 0x7632, R0 ;  /* 0x0000763207007816 */ /* 0x001fe40000000000 */
[----:B-1----:R-:W-:Y:S01]  /*4910*/  PRMT R5, R16, 0x7632, R5 ;  /* 0x0000763210057816 */ /* 0x002fe20000000005 */
[----:B------:R-:W-:Y:S01]  /*4920*/  STG.E.U16 desc[UR12][R2.64], R81 ;  /* 0x0000005102007986 */ /* 0x000fe2000c10150c */
[----:B----4-:R-:W-:Y:S02]  /*4930*/  IADD3.X R7, R50, UR15, RZ, P1, !PT ;  /* 0x0000000f32077c10 */ /* 0x010fe40008ffe4ff */
[----:B------:R-:W-:Y:S01]  /*4940*/  IADD3 R4, P1, R48, UR14, RZ ;  /* 0x0000000e30047c10 */ /* 0x000fe2000ff3e0ff */
[----:B------:R-:W-:Y:S04]  /*4950*/  STG.E.U16 desc[UR12][R2.64+0x2], R21 ;  /* 0x0000021502007986 */ /* 0x000fe8000c10150c */
[----:B------:R0:W-:Y:S04]  /*4960*/  STG.E.U16 desc[UR12][R2.64+0x6], R0 ;  /* 0x0000060002007986 */ /* 0x0001e8000c10150c */
[----:B------:R1:W-:Y:S01]  /*4970*/  STG.E.U16 desc[UR12][R6.64+0x2], R5 ;  /* 0x0000020506007986 */ /* 0x0003e2000c10150c */
[----:B------:R-:W-:-:S02]  /*4980*/  F2FP.BF16.F32.PACK_AB R12, R12, R77 ;  /* 0x0000004d0c0c723e */ /* 0x000fc400000010ff */
[----:B------:R-:W-:Y:S02]  /*4990*/  F2FP.BF16.F32.PACK_AB R11, R34, R11 ;  /* 0x0000000b220b723e */ /* 0x000fe400000010ff */
[----:B0-----:R-:W-:Y:S02]  /*49a0*/  PRMT R3, R9, 0x7632, R3 ;  /* 0x0000763209037816 */ /* 0x001fe40000000003 */
[----:B-1----:R-:W-:-:S03]  /*49b0*/  IADD3.X R5, R46, UR15, RZ, P1, !PT ;  /* 0x0000000f2e057c10 */ /* 0x002fc60008ffe4ff */
[----:B------:R-:W-:Y:S01]  /*49c0*/  STG.E.U16 desc[UR12][R6.64+0x6], R3 ;  /* 0x0000060306007986 */ /* 0x000fe2000c10150c */
[----:B------:R-:W-:Y:S02]  /*49d0*/  PRMT R19, R12, 0x7632, R19 ;  /* 0x000076320c137816 */ /* 0x000fe40000000013 */
[----:B------:R-:W-:Y:S02]  /*49e0*/  PRMT R0, R11, 0x7632, R0 ;  /* 0x000076320b007816 */ /* 0x000fe40000000000 */
[----:B------:R-:W-:Y:S02]  /*49f0*/  F2FP.BF16.F32.PACK_AB R14, R14, R75 ;  /* 0x0000004b0e0e723e */ /* 0x000fe400000010ff */
[----:B------:R-:W-:Y:S01]  /*4a00*/  F2FP.BF16.F32.PACK_AB R13, R22, R13 ;  /* 0x0000000d160d723e */ /* 0x000fe200000010ff */
[----:B------:R-:W-:Y:S01]  /*4a10*/  STG.E.U16 desc[UR12][R6.64], R16 ;  /* 0x0000001006007986 */ /* 0x000fe2000c10150c */
[----:B------:R-:W-:-:S03]  /*4a20*/  F2FP.BF16.F32.PACK_AB R15, R20, R15 ;  /* 0x0000000f140f723e */ /* 0x000fc600000010ff */
[----:B------:R0:W-:Y:S01]  /*4a30*/  STG.E.U16 desc[UR12][R6.64+0x4], R9 ;  /* 0x0000040906007986 */ /* 0x0001e2000c10150c */
[----:B------:R-:W-:-:S03]  /*4a40*/  F2FP.BF16.F32.PACK_AB R10, R10, R73 ;  /* 0x000000490a0a723e */ /* 0x000fc600000010ff */
[----:B------:R-:W-:Y:S01]  /*4a50*/  STG.E.U16 desc[UR12][R4.64], R12 ;  /* 0x0000000c04007986 */ /* 0x000fe2000c10150c */
[----:B------:R-:W-:-:S03]  /*4a60*/  F2FP.BF16.F32.PACK_AB R33, R36, R33 ;  /* 0x000000212421723e */ /* 0x000fc600000010ff */
[----:B------:R-:W-:Y:S01]  /*4a70*/  STG.E.U16 desc[UR12][R4.64+0x2], R19 ;  /* 0x0000021304007986 */ /* 0x000fe2000c10150c */
[----:B------:R-:W-:-:S03]  /*4a80*/  F2FP.BF16.F32.PACK_AB R17, R18, R17 ;  /* 0x000000111211723e */ /* 0x000fc600000010ff */
[----:B------:R-:W-:Y:S01]  /*4a90*/  STG.E.U16 desc[UR12][R4.64+0x4], R11 ;  /* 0x0000040b04007986 */ /* 0x000fe2000c10150c */
[----:B0-----:R-:W-:-:S03]  /*4aa0*/  PRMT R6, R14, 0x7632, R6 ;  /* 0x000076320e067816 */ /* 0x001fc60000000006 */
[----:B------:R0:W-:Y:S01]  /*4ab0*/  STG.E.U16 desc[UR12][R4.64+0x6], R0 ;  /* 0x0000060004007986 */ /* 0x0001e2000c10150c */
[----:B------:R-:W-:Y:S02]  /*4ac0*/  F2FP.BF16.F32.PACK_AB R8, R8, R49 ;  /* 0x000000310808723e */ /* 0x000fe400000010ff */
[----:B------:R-:W-:Y:S02]  /*4ad0*/  F2FP.BF16.F32.PACK_AB R37, R38, R37 ;  /* 0x000000252625723e */ /* 0x000fe400000010ff */
[----:B------:R-:W-:Y:S02]  /*4ae0*/  PRMT R44, R10, 0x7632, R44 ;  /* 0x000076320a2c7816 */ /* 0x000fe4000000002c */
[----:B0-----:R-:W-:Y:S02]  /*4af0*/  PRMT R5, R13, 0x7632, R5 ;  /* 0x000076320d057816 */ /* 0x001fe40000000005 */
[----:B------:R-:W-:Y:S02]  /*4b00*/  PRMT R0, R15, 0x7632, R0 ;  /* 0x000076320f007816 */ /* 0x000fe40000000000 */
[----:B------:R-:W-:-:S02]  /*4b10*/  PRMT R43, R33, 0x7632, R43 ;  /* 0x00007632212b7816 */ /* 0x000fc4000000002b */
[----:B------:R-:W-:Y:S01]  /*4b20*/  PRMT R42, R8, 0x7632, R42 ;  /* 0x00007632082a7816 */ /* 0x000fe2000000002a */
[----:B------:R-:W-:Y:S01]  /*4b30*/  ULOP3.LUT UR4, UR4, 0x1, URZ, 0x3c, !UPT ;  /* 0x0000000104047892 */ /* 0x000fe2000f8e3c3f */
[----:B------:R-:W-:Y:S01]  /*4b40*/  UMOV UR5, UR9 ;  /* 0x0000000900057c82 */ /* 0x000fe20008000000 */
[----:B------:R-:W-:Y:S01]  /*4b50*/  UMOV UR10, UR8 ;  /* 0x00000008000a7c82 */ /* 0x000fe20008000000 */
[----:B--2---:R-:W-:-:S04]  /*4b60*/  IADD3 R2, P1, R35, UR14, RZ ;  /* 0x0000000e23027c10 */ /* 0x004fc8000ff3e0ff */
[----:B---3--:R-:W-:Y:S02]  /*4b70*/  IADD3.X R3, R23, UR15, RZ, P1, !PT ;  /* 0x0000000f17037c10 */ /* 0x008fe40008ffe4ff */
[----:B-----5:R-:W-:-:S04]  /*4b80*/  IADD3 R88, P1, R88, UR14, RZ ;  /* 0x0000000e58587c10 */ /* 0x020fc8000ff3e0ff */
[----:B------:R-:W-:Y:S02]  /*4b90*/  IADD3.X R89, R89, UR15, RZ, P1, !PT ;  /* 0x0000000f59597c10 */ /* 0x000fe40008ffe4ff */
[----:B------:R-:W-:Y:S01]  /*4ba0*/  IADD3 R86, P1, R86, UR14, RZ ;  /* 0x0000000e56567c10 */ /* 0x000fe2000ff3e0ff */
[----:B------:R-:W-:Y:S03]  /*4bb0*/  STG.E.U16 desc[UR12][R2.64], R14 ;  /* 0x0000000e02007986 */ /* 0x000fe6000c10150c */
[----:B------:R-:W-:Y:S02]  /*4bc0*/  IADD3.X R87, R87, UR15, RZ, P1, !PT ;  /* 0x0000000f57577c10 */ /* 0x000fe40008ffe4ff */
[----:B------:R-:W-:Y:S01]  /*4bd0*/  IADD3 R84, P1, R84, UR14, RZ ;  /* 0x0000000e54547c10 */ /* 0x000fe2000ff3e0ff */
[----:B------:R-:W-:Y:S04]  /*4be0*/  STG.E.U16 desc[UR12][R2.64+0x2], R6 ;  /* 0x0000020602007986 */ /* 0x000fe8000c10150c */
[----:B------:R-:W-:Y:S01]  /*4bf0*/  STG.E.U16 desc[UR12][R2.64+0x4], R13 ;  /* 0x0000040d02007986 */ /* 0x000fe2000c10150c */
[----:B------:R-:W-:-:S03]  /*4c00*/  IADD3.X R85, R85, UR15, RZ, P1, !PT ;  /* 0x0000000f55557c10 */ /* 0x000fc60008ffe4ff */
[----:B------:R0:W-:Y:S04]  /*4c10*/  STG.E.U16 desc[UR12][R2.64+0x6], R5 ;  /* 0x0000060502007986 */ /* 0x0001e8000c10150c */
        /* <DEDUP_REMOVED lines=14> */
[----:B------:R-:W-:Y:S05]  /*4d00*/  @!P0 BRA `(.L_x_496) ;  /* 0xffffffb400f48947 */ /* 0x000fea000383ffff */
.L_x_484:
[----:B------:R-:W-:Y:S02]  /*4d10*/  ULOP3.LUT UR14, UR6, 0x7, URZ, 0xc0, !UPT ;  /* 0x00000007060e7892 */ /* 0x000fe4000f8ec03f */
[----:B------:R-:W-:Y:S02]  /*4d20*/  ULOP3.LUT UR9, UR6, 0x7fffff8, URZ, 0xc0, !UPT ;  /* 0x07fffff806097892 */ /* 0x000fe4000f8ec03f */
[----:B------:R-:W-:Y:S02]  /*4d30*/  UIMAD UR8, UR14, 0x140, URZ ;  /* 0x000001400e0878a4 */ /* 0x000fe4000f8e023f */
[----:B------:R-:W-:-:S04]  /*4d40*/  UIADD3 UR9, UR9, UR17, URZ ;  /* 0x0000001109097290 */ /* 0x000fc8000fffe03f */
[----:B------:R-:W-:Y:S02]  /*4d50*/  ULEA UR9, UR9, UR8, 0x5 ;  /* 0x0000000809097291 */ /* 0x000fe4000f8e283f */
[----:B------:R-:W-:-:S04]  /*4d60*/  UIADD3 UR8, UR8, 0x140, URZ ;  /* 0x0000014008087890 */ /* 0x000fc8000fffe03f */
[----:B------:R-:W-:-:S06]  /*4d70*/  UISETP.GE.AND UP0, UPT, UR9, UR8, UPT ;  /* 0x000000080900728c */ /* 0x000fcc000bf06270 */
[----:B------:R-:W-:-:S13]  /*4d80*/  PLOP3.LUT P0, PT, PT, PT, UP0, 0x80, 0x0 ;  /* 0x000000000000781c */ /* 0x000fda0003f0f008 */
[----:B------:R-:W-:Y:S05]  /*4d90*/  @P0 EXIT ;  /* 0x000000000000094d */ /* 0x000fea0003800000 */
[----:B------:R-:W1:Y:S01]  /*4da0*/  LDC.64 R18, c[0x0][0x258] ;  /* 0x00009600ff127b82 */ /* 0x000e620000000a00 */
[----:B------:R-:W3:Y:S01]  /*4db0*/  S2R R16, SR_TID.X ;  /* 0x0000000000107919 */ /* 0x000ee20000002100 */
[----:B--2---:R-:W-:Y:S01]  /*4dc0*/  MOV R15, 0xffffffff ;  /* 0xffffffff000f7802 */ /* 0x004fe20000000f00 */
[----:B------:R-:W-:Y:S01]  /*4dd0*/  HFMA2.MMA R10, -RZ, RZ, 0, 1.1920928955078125e-06 ;  /* 0x00000014ff0a7435 */ /* 0x000fe200000001ff */
[----:B-1----:R-:W-:Y:S02]  /*4de0*/  LOP3.LUT R12, RZ, R18, RZ, 0x33, !PT ;  /* 0x00000012ff0c7212 */ /* 0x002fe400078e33ff */
[----:B0-----:R-:W-:Y:S02]  /*4df0*/  LOP3.LUT R3, RZ, R19, RZ, 0x33, !PT ;  /* 0x00000013ff037212 */ /* 0x001fe400078e33ff */
[----:B------:R-:W-:-:S04]  /*4e00*/  ISETP.GT.U32.AND P0, PT, R12, -0x5, PT ;  /* 0xfffffffb0c00780c */ /* 0x000fc80003f04070 */
[C---:B------:R-:W-:Y:S02]  /*4e10*/  ISETP.GT.AND.EX P0, PT, R3.reuse, -0x1, PT, P0 ;  /* 0xffffffff0300780c */ /* 0x040fe40003f04300 */
[--C-:B---3--:R-:W-:Y:S02]  /*4e20*/  SHF.R.U32.HI R14, RZ, 0x5, R16.reuse ;  /* 0x00000005ff0e7819 */ /* 0x108fe40000011610 */
[----:B------:R-:W-:Y:S02]  /*4e30*/  SEL R12, R12, 0xfffffffb, P0 ;  /* 0xfffffffb0c0c7807 */ /* 0x000fe40000000000 */
[----:B------:R-:W-:Y:S02]  /*4e40*/  SEL R3, R3, 0xffffffff, P0 ;  /* 0xffffffff03037807 */ /* 0x000fe40000000000 */
[----:B------:R-:W-:Y:S01]  /*4e50*/  SHF.R.U32.HI R11, RZ, 0x4, R16 ;  /* 0x00000004ff0b7819 */ /* 0x000fe20000011610 */
[C---:B------:R-:W-:Y:S01]  /*4e60*/  IMAD.SHL.U32 R13, R12.reuse, 0x8, RZ ;  /* 0x000000080c0d7824 */ /* 0x040fe200078e00ff */
[----:B------:R-:W-:-:S02]  /*4e70*/  SHF.L.U64.HI R12, R12, 0x3, R3 ;  /* 0x000000030c0c7819 */ /* 0x000fc40000010203 */
[----:B------:R-:W-:Y:S02]  /*4e80*/  VIADDMNMX.U32 R10, R11, R10, 0x20, !PT ;  /* 0x000000200b0a7446 */ /* 0x000fe4000780000a */
[----:B------:R-:W-:Y:S02]  /*4e90*/  IADD3 R7, P0, P1, -R13, -0x9, -R14 ;  /* 0xfffffff70d077810 */ /* 0x000fe4000791e90e */
[----:B------:R-:W-:Y:S02]  /*4ea0*/  LOP3.LUT R9, RZ, R11, RZ, 0x33, !PT ;  /* 0x0000000bff097212 */ /* 0x000fe400078e33ff */
[----:B------:R-:W-:Y:S02]  /*4eb0*/  IADD3.X R15, ~R12, -0x1, R15, P0, P1 ;  /* 0xffffffff0c0f7810 */ /* 0x000fe400007e250f */
[----:B------:R-:W-:Y:S01]  /*4ec0*/  IADD3 R10, R10, R9, RZ ;  /* 0x000000090a0a7210 */ /* 0x000fe20007ffe0ff */
[----:B------:R-:W-:Y:S01]  /*4ed0*/  IMAD.U32 R9, RZ, RZ, UR9 ;  /* 0x00000009ff097e24 */ /* 0x000fe2000f8e00ff */
[----:B------:R-:W-:Y:S01]  /*4ee0*/  IADD3 R50, P2, R14, 0x1e, RZ ;  /* 0x0000001e0e327810 */ /* 0x000fe20007f5e0ff */
[----:B------:R-:W-:Y:S01]  /*4ef0*/  IMAD.WIDE.U32 R2, R15, -0x33333333, RZ ;  /* 0xcccccccd0f027825 */ /* 0x000fe200078e00ff */
[----:B------:R-:W-:-:S03]  /*4f00*/  LOP3.LUT R47, R16, 0xf, RZ, 0xc0, !PT ;  /* 0x0000000f102f7812 */ /* 0x000fc600078ec0ff */
[----:B------:R-:W-:Y:S02]  /*4f10*/  IMAD.X R45, RZ, RZ, RZ, P2 ;  /* 0x000000ffff2d7224 */ /* 0x000fe400010e06ff */
[----:B------:R-:W-:-:S04]  /*4f20*/  IMAD.WIDE.U32 R4, P0, R7, -0x33333334, R2 ;  /* 0xcccccccc07047825 */ /* 0x000fc80007800002 */
[----:B------:R-:W-:Y:S01]  /*4f30*/  IMAD.WIDE.U32 R2, R7, -0x33333333, RZ ;  /* 0xcccccccd07027825 */ /* 0x000fe200078e00ff */
[----:B------:R-:W-:-:S03]  /*4f40*/  MOV R6, R5 ;  /* 0x0000000500067202 */ /* 0x000fc60000000f00 */
[----:B------:R-:W-:Y:S01]  /*4f50*/  IMAD.X R7, RZ, RZ, RZ, P0 ;  /* 0x000000ffff077224 */ /* 0x000fe200000e06ff */
[----:B------:R-:W-:Y:S01]  /*4f60*/  IADD3 RZ, P1, R3, R4, RZ ;  /* 0x0000000403ff7210 */ /* 0x000fe20007f3e0ff */
[----:B------:R-:W-:Y:S01]  /*4f70*/  IMAD.WIDE.U32 R2, R10, -0x33333333, RZ ;  /* 0xcccccccd0a027825 */ /* 0x000fe200078e00ff */
[----:B------:R-:W-:-:S03]  /*4f80*/  ISETP.LT.U32.AND P0, PT, R18, 0x4, PT ;  /* 0x000000041200780c */ /* 0x000fc60003f01070 */
[----:B------:R-:W-:Y:S01]  /*4f90*/  IMAD.WIDE.U32.X R4, R15, -0x33333334, R6, P1 ;  /* 0xcccccccc0f047825 */ /* 0x000fe200008e0406 */
[----:B------:R-:W-:Y:S02]  /*4fa0*/  ISETP.LT.AND.EX P0, PT, R19, RZ, PT, P0 ;  /* 0x000000ff1300720c */ /* 0x000fe40003f01300 */
[----:B------:R-:W-:Y:S02]  /*4fb0*/  LEA.HI R2, R3, 0x1, RZ, 0x1c ;  /* 0x0000000103027811 */ /* 0x000fe400078fe0ff */
[----:B------:R-:W-:Y:S02]  /*4fc0*/  SHF.R.U64 R0, R4, 0x3, R5 ;  /* 0x0000000304007819 */ /* 0x000fe40000001205 */
[----:B------:R-:W-:Y:S02]  /*4fd0*/  SEL R15, R18, 0x4, P0 ;  /* 0x00000004120f7807 */ /* 0x000fe40000000000 */
[----:B------:R-:W-:Y:S02]  /*4fe0*/  SEL R4, R19, RZ, P0 ;  /* 0x000000ff13047207 */ /* 0x000fe40000000000 */
[----:B------:R-:W-:-:S02]  /*4ff0*/  IADD3 R8, P0, R14, 0xa, RZ ;  /* 0x0000000a0e087810 */ /* 0x000fc40007f1e0ff */
[----:B------:R-:W-:Y:S02]  /*5000*/  IADD3 R7, P1, R14, 0x14, RZ ;  /* 0x000000140e077810 */ /* 0x000fe40007f3e0ff */
[----:B------:R-:W-:Y:S02]  /*5010*/  IADD3 R0, R0, 0x1, RZ ;  /* 0x0000000100007810 */ /* 0x000fe40007ffe0ff */
[----:B------:R-:W-:Y:S02]  /*5020*/  IADD3.X R6, RZ, RZ, RZ, P0, !PT ;  /* 0x000000ffff067210 */ /* 0x000fe400007fe4ff */
[----:B------:R-:W-:Y:S02]  /*5030*/  IADD3.X R5, RZ, RZ, RZ, P1, !PT ;  /* 0x000000ffff057210 */ /* 0x000fe40000ffe4ff */
[C---:B------:R-:W-:Y:S02]  /*5040*/  SHF.L.U64.HI R4, R15.reuse, 0x3, R4 ;  /* 0x000000030f047819 */ /* 0x040fe40000010204 */
[----:B------:R-:W-:-:S02]  /*5050*/  SHF.L.U32 R3, R15, 0x3, RZ ;  /* 0x000000030f037819 */ /* 0x000fc400000006ff */
[----:B------:R-:W-:Y:S02]  /*5060*/  LOP3.LUT R2, R2, 0x3, RZ, 0xc0, !PT ;  /* 0x0000000302027812 */ /* 0x000fe400078ec0ff */
[----:B------:R-:W-:-:S07]  /*5070*/  LOP3.LUT R0, R0, 0x3, RZ, 0xc0, !PT ;  /* 0x0000000300007812 */ /* 0x000fce00078ec0ff */
.L_x_513:
[----:B------:R-:W-:Y:S01]  /*5080*/  ISETP.GT.U32.AND P0, PT, R3, R14, PT ;  /* 0x0000000e0300720c */ /* 0x000fe20003f04070 */
[----:B------:R-:W-:Y:S01]  /*5090*/  BSSY B0, `(.L_x_497) ;  /* 0x00000ae000007945 */ /* 0x000fe20003800000 */
[----:B01234-:R-:W-:Y:S01]  /*50a0*/  IMAD.MOV.U32 R17, RZ, RZ, RZ ;  /* 0x000000ffff117224 */ /* 0x01ffe200078e00ff */
[----:B------:R-:W-:Y:S02]  /*50b0*/  MOV R46, RZ ;  /* 0x000000ff002e7202 */ /* 0x000fe40000000f00 */
[----:B------:R-:W-:-:S13]  /*50c0*/  ISETP.GT.AND.EX P0, PT, R4, RZ, PT, P0 ;  /* 0x000000ff0400720c */ /* 0x000fda0003f04300 */
[----:B------:R-:W-:Y:S05]  /*50d0*/  @!P0 BRA `(.L_x_498) ;  /* 0x0000000800a48947 */ /* 0x000fea0003800000 */
[----:B------:R-:W-:Y:S01]  /*50e0*/  ISETP.NE.U32.AND P1, PT, R0, RZ, PT ;  /* 0x000000ff0000720c */ /* 0x000fe20003f25070 */
[----:B------:R-:W-:Y:S01]  /*50f0*/  BSSY B1, `(.L_x_499) ;  /* 0x0000027000017945 */ /* 0x000fe20003800000 */
[----:B------:R-:W-:Y:S01]  /*5100*/  IADD3 R17, P2, P3, -R13, -0x9, -R14 ;  /* 0xfffffff70d117810 */ /* 0x000fe20007b5e90e */
[----:B------:R-:W-:Y:S01]  /*5110*/  IMAD.MOV.U32 R46, RZ, RZ, RZ ;  /* 0x000000ffff2e7224 */ /* 0x000fe200078e00ff */
[----:B------:R-:W-:Y:S02]  /*5120*/  ISETP.NE.AND.EX P1, PT, RZ, RZ, PT, P1 ;  /* 0x000000ffff00720c */ /* 0x000fe40003f25310 */
[----:B------:R-:W-:Y:S02]  /*5130*/  MOV R15, 0xffffffff ;  /* 0xffffffff000f7802 */ /* 0x000fe40000000f00 */
[----:B------:R-:W-:Y:S02]  /*5140*/  LOP3.LUT R18, R16, 0x1f, RZ, 0xc0, !PT ;  /* 0x0000001f10127812 */ /* 0x000fe400078ec0ff */
[----:B------:R-:W-:Y:S01]  /*5150*/  ISETP.GE.U32.AND P0, PT, R17, 0x1e, PT ;  /* 0x0000001e1100780c */ /* 0x000fe20003f06070 */
[----:B------:R-:W-:Y:S01]  /*5160*/  IMAD.MOV.U32 R17, RZ, RZ, RZ ;  /* 0x000000ffff117224 */ /* 0x000fe200078e00ff */
[----:B------:R-:W-:-:S02]  /*5170*/  IADD3.X R15, ~R12, -0x1, R15, P2, P3 ;  /* 0xffffffff0c0f7810 */ /* 0x000fc400017e650f */
[----:B------:R-:W-:Y:S02]  /*5180*/  IADD3 R18, P2, R18, R9, RZ ;  /* 0x0000000912127210 */ /* 0x000fe40007f5e0ff */
[----:B------:R-:W-:Y:S01]  /*5190*/  ISETP.GE.U32.AND.EX P0, PT, R15, RZ, PT, P0 ;  /* 0x000000ff0f00720c */ /* 0x000fe20003f06100 */
[----:B------:R-:W-:Y:S01]  /*51a0*/  HFMA2.MMA R15, -RZ, RZ, 0, 0 ;  /* 0x00000000ff0f7435 */ /* 0x000fe200000001ff */
        /* <DEDUP_REMOVED lines=10> */
[----:B------:R-:W-:Y:S02]  /*5250*/  ISETP.NE.AND.EX P1, PT, RZ, RZ, PT, P1 ;  /* 0x000000ffff00720c */ /* 0x000fe40003f25310 */
[----:B------:R-:W-:Y:S01]  /*5260*/  MOV R15, R6 ;  /* 0x00000006000f7202 */ /* 0x000fe20000000f00 */
[----:B--2---:R-:W-:Y:S01]  /*5270*/  FADD.FTZ R17, RZ, R22 ;  /* 0x00000016ff117221 */ /* 0x004fe20000010000 */
[----:B------:R-:W-:-:S09]  /*5280*/  FADD.FTZ R46, RZ, R23 ;  /* 0x00000017ff2e7221 */ /* 0x000fd20000010000 */
        /* <DEDUP_REMOVED lines=13> */
.L_x_500:
[----:B------:R-:W-:Y:S05]  /*5360*/  BSYNC B1 ;  /* 0x0000000000017941 */ /* 0x000fea0003800000 */
.L_x_499:
        /* <DEDUP_REMOVED lines=21> */
.L_x_503:
        /* <DEDUP_REMOVED lines=55> */
.L_x_502:
[----:B------:R-:W-:Y:S05]  /*5830*/  BSYNC B1 ;  /* 0x0000000000017941 */ /* 0x000fea0003800000 */
.L_x_501:
        /* <DEDUP_REMOVED lines=35> */
.L_x_505:
[----:B------:R-:W-:Y:S05]  /*5a70*/  BSYNC B1 ;  /* 0x0000000000017941 */ /* 0x000fea0003800000 */
.L_x_504:
        /* <DEDUP_REMOVED lines=15> */
.L_x_498:
[----:B------:R-:W-:Y:S05]  /*5b70*/  BSYNC B0 ;  /* 0x0000000000007941 */ /* 0x000fea0003800000 */
.L_x_497:
        /* <DEDUP_REMOVED lines=18> */
[C---:B------:R-:W-:Y:S01]  /*5ca0*/  @!P0 IMAD.SHL.U32 R18, R47.reuse, 0x2, RZ ;  /* 0x000000022f128824 */ /* 0x040fe200078e00ff */
[----:B------:R-:W-:Y:S02]  /*5cb0*/  @!P0 SHF.R.U32.HI R11, RZ, 0x4, R16 ;  /* 0x00000004ff0b8819 */ /* 0x000fe40000011610 */
[----:B------:R-:W-:Y:S02]  /*5cc0*/  @!P0 LEA R20, R47, UR4, 0x7 ;  /* 0x000000042f148c11 */ /* 0x000fe4000f8e38ff */
[----:B0-----:R-:W-:Y:S02]  /*5cd0*/  @!P0 LOP3.LUT R15, R11, R18, RZ, 0x3c, !PT ;  /* 0x000000120b0f8212 */ /* 0x001fe400078e3cff */
[----:B------:R-:W-:Y:S02]  /*5ce0*/  CS2R R18, SRZ ;  /* 0x0000000000127805 */ /* 0x000fe4000001ff00 */
[----:B------:R-:W-:-:S05]  /*5cf0*/  @!P0 LEA R15, R15, R20, 0x2 ;  /* 0x000000140f0f8211 */ /* 0x000fca00078e10ff */
[----:B------:R0:W1:Y:S04]  /*5d00*/  @!P0 LDS R18, [R15] ;  /* 0x000000000f128984 */ /* 0x0000680000000800 */
[----:B------:R0:W2:Y:S01]  /*5d10*/  @!P0 LDS R19, [R15+0x500] ;  /* 0x000500000f138984 */ /* 0x0000a20000000800 */
[----:B------:R-:W-:Y:S05]  /*5d20*/  BRA.DIV UR5, `(.L_x_509) ;  /* 0x00000012058c7947 */ /* 0x000fea000b800000 */
[----:B0-----:R-:W-:Y:S01]  /*5d30*/  MOV R15, 0xffff ;  /* 0x0000ffff000f7802 */ /* 0x001fe20000000f00 */
[----:B------:R-:W-:Y:S01]  /*5d40*/  IMAD.MOV.U32 R24, RZ, RZ, 0xffff ;  /* 0x0000ffffff187424 */ /* 0x000fe200078e00ff */
[----:B------:R-:W-:Y:S01]  /*5d50*/  MOV R22, 0xffff ;  /* 0x0000ffff00167802 */ /* 0x000fe20000000f00 */
[----:B------:R-:W-:Y:S01]  /*5d60*/  IMAD.MOV.U32 R23, RZ, RZ, 0xffff ;  /* 0x0000ffffff177424 */ /* 0x000fe200078e00ff */
[----:B------:R-:W-:Y:S01]  /*5d70*/  MOV R17, 0xffff ;  /* 0x0000ffff00117802 */ /* 0x000fe20000000f00 */
[----:B-1----:R-:W0:Y:S01]  /*5d80*/  SHFL.BFLY PT, R21, R18, 0x8, 0x101f ;  /* 0x0d101f0012157f89 */ /* 0x002e2200000e0000 */
[----:B------:R-:W-:-:S03]  /*5d90*/  MOV R29, 0xffff ;  /* 0x0000ffff001d7802 */ /* 0x000fc60000000f00 */
[----:B--2---:R-:W1:Y:S01]  /*5da0*/  SHFL.BFLY PT, R20, R19, 0x8, 0x101f ;  /* 0x0d101f0013147f89 */ /* 0x004e6200000e0000 */
[----:B0-----:R-:W-:Y:S01]  /*5db0*/  FADD.FTZ R21, R21, R18 ;  /* 0x0000001215157221 */ /* 0x001fe20000010000 */
[----:B------:R-:W-:Y:S01]  /*5dc0*/  MOV R18, 0xffff ;  /* 0x0000ffff00127802 */ /* 0x000fe20000000f00 */
[----:B-1----:R-:W-:-:S03]  /*5dd0*/  FADD.FTZ R20, R20, R19 ;  /* 0x0000001314147221 */ /* 0x002fc60000010000 */
        /* <DEDUP_REMOVED lines=11> */
.L_x_522:
[----:B------:R-:W0:Y:S01]  /*5e90*/  LDC.64 R18, c[0x0][0x218] ;  /* 0x00008600ff127b82 */ /* 0x000e220000000a00 */
[----:B------:R-:W-:Y:S01]  /*5ea0*/  ISETP.NE.AND P1, PT, R47, RZ, PT ;  /* 0x000000ff2f00720c */ /* 0x000fe20003f25270 */
[----:B--2---:R-:W-:Y:S01]  /*5eb0*/  FADD.FTZ R22, R28, R23 ;  /* 0x000000171c167221 */ /* 0x004fe20000010000 */
[----:B------:R-:W-:Y:S02]  /*5ec0*/  LEA.HI R15, R16, R9, RZ, 0x1c ;  /* 0x00000009100f7211 */ /* 0x000fe400078fe0ff */
        /* <DEDUP_REMOVED lines=10> */
[C---:B------:R-:W-:Y:S01]  /*5f70*/  @!P0 SHF.L.U32 R15, R47.reuse, 0x1, RZ ;  /* 0x000000012f0f8819 */ /* 0x040fe200000006ff */
[----:B------:R-:W-:Y:S01]  /*5f80*/  HFMA2.MMA R25, -RZ, RZ, 0, 0 ;  /* 0x00000000ff197435 */ /* 0x000fe200000001ff */
[----:B--2---:R-:W-:Y:S01]  /*5f90*/  @!P0 LEA R17, R47, UR4, 0x7 ;  /* 0x000000042f118c11 */ /* 0x004fe2000f8e38ff */
[----:B------:R-:W-:Y:S01]  /*5fa0*/  UMOV UR5, 0xffff ;  /* 0x0000ffff00057882 */ /* 0x000fe20000000000 */
[----:B------:R-:W-:-:S04]  /*5fb0*/  @!P0 LOP3.LUT R26, R26, R15, RZ, 0x3c, !PT ;  /* 0x0000000f1a1a8212 */ /* 0x000fc800078e3cff */
[----:B------:R-:W-:Y:S01]  /*5fc0*/  @!P0 LEA R15, R26, R17, 0x2 ;  /* 0x000000111a0f8211 */ /* 0x000fe200078e10ff */
[----:B------:R-:W-:-:S04]  /*5fd0*/  IMAD.MOV.U32 R26, RZ, RZ, RZ ;  /* 0x000000ffff1a7224 */ /* 0x000fc800078e00ff */
[----:B------:R0:W1:Y:S04]  /*5fe0*/  @!P0 LDS R25, [R15] ;  /* 0x000000000f198984 */ /* 0x0000680000000800 */
[----:B------:R0:W2:Y:S01]  /*5ff0*/  @!P0 LDS R26, [R15+0x500] ;  /* 0x000500000f1a8984 */ /* 0x0000a20000000800 */
[----:B------:R-:W-:Y:S05]  /*6000*/  BRA.DIV UR5, `(.L_x_510) ;  /* 0x0000001205a87947 */ /* 0x000fea000b800000 */
[----:B------:R-:W-:Y:S01]  /*6010*/  MOV R22, 0xffff ;  /* 0x0000ffff00167802 */ /* 0x000fe20000000f00 */
[----:B------:R-:W-:Y:S01]  /*6020*/  IMAD.MOV.U32 R24, RZ, RZ, 0xffff ;  /* 0x0000ffffff187424 */ /* 0x000fe200078e00ff */
[----:B0-----:R-:W-:Y:S02]  /*6030*/  MOV R15, 0xffff ;  /* 0x0000ffff000f7802 */ /* 0x001fe40000000f00 */
[----:B------:R-:W-:Y:S01]  /*6040*/  MOV R17, 0xffff ;  /* 0x0000ffff00117802 */ /* 0x000fe20000000f00 */
[----:B-1----:R-:W0:Y:S01]  /*6050*/  SHFL.BFLY PT, R28, R25, 0x8, 0x101f ;  /* 0x0d101f00191c7f89 */ /* 0x002e2200000e0000 */
[----:B------:R-:W-:Y:S02]  /*6060*/  MOV R34, 0xffff ;  /* 0x0000ffff00227802 */ /* 0x000fe40000000f00 */
[----:B------:R-:W-:Y:S01]  /*6070*/  MOV R33, 0xffff ;  /* 0x0000ffff00217802 */ /* 0x000fe20000000f00 */
[----:B--2---:R-:W1:Y:S01]  /*6080*/  SHFL.BFLY PT, R27, R26, 0x8, 0x101f ;  /* 0x0d101f001a1b7f89 */ /* 0x004e6200000e0000 */
        /* <DEDUP_REMOVED lines=13> */
.L_x_532:
        /* <DEDUP_REMOVED lines=9> */
[----:B------:R-:W-:Y:S01]  /*61f0*/  IMAD.MOV.U32 R25, RZ, RZ, RZ ;  /* 0x000000ffff197224 */ /* 0x000fe200078e00ff */
[----:B------:R-:W-:Y:S01]  /*6200*/  @!P0 LEA R17, R47, UR4, 0x7 ;  /* 0x000000042f118c11 */ /* 0x000fe2000f8e38ff */
[----:B------:R-:W-:Y:S01]  /*6210*/  UMOV UR5, 0xffff ;  /* 0x0000ffff00057882 */ /* 0x000fe20000000000 */
[----:B------:R-:W-:-:S04]  /*6220*/  @!P0 LOP3.LUT R26, R26, R15, RZ, 0x3c, !PT ;  /* 0x0000000f1a1a8212 */ /* 0x000fc800078e3cff */
[----:B------:R-:W-:Y:S01]  /*6230*/  @!P0 LEA R15, R26, R17, 0x2 ;  /* 0x000000111a0f8211 */ /* 0x000fe200078e10ff */
[----:B------:R-:W-:-:S04]  /*6240*/  HFMA2.MMA R26, -RZ, RZ, 0, 0 ;  /* 0x00000000ff1a7435 */ /* 0x000fc800000001ff */
[----:B------:R0:W1:Y:S06]  /*6250*/  @!P0 LDS R25, [R15] ;  /* 0x000000000f198984 */ /* 0x00006c0000000800 */
[----:B------:R0:W2:Y:S01]  /*6260*/  @!P0 LDS R26, [R15+0x500] ;  /* 0x000500000f1a8984 */ /* 0x0000a20000000800 */
[----:B------:R-:W-:Y:S05]  /*6270*/  BRA.DIV UR5, `(.L_x_511) ;  /* 0x0000001205f47947 */ /* 0x000fea000b800000 */
[----:B------:R-:W-:Y:S01]  /*6280*/  MOV R22, 0xffff ;  /* 0x0000ffff00167802 */ /* 0x000fe20000000f00 */
[----:B0-----:R-:W-:Y:S01]  /*6290*/  IMAD.MOV.U32 R15, RZ, RZ, 0xffff ;  /* 0x0000ffffff0f7424 */ /* 0x001fe200078e00ff */
[----:B------:R-:W-:Y:S01]  /*62a0*/  MOV R17, 0xffff ;  /* 0x0000ffff00117802 */ /* 0x000fe20000000f00 */
[----:B------:R-:W-:Y:S01]  /*62b0*/  IMAD.MOV.U32 R33, RZ, RZ, 0xffff ;  /* 0x0000ffffff217424 */ /* 0x000fe200078e00ff */
[----:B------:R-:W-:Y:S01]  /*62c0*/  MOV R24, 0xffff ;  /* 0x0000ffff00187802 */ /* 0x000fe20000000f00 */
[----:B-1----:R-:W0:Y:S01]  /*62d0*/  SHFL.BFLY PT, R28, R25, 0x8, 0x101f ;  /* 0x0d101f00191c7f89 */ /* 0x002e2200000e0000 */
[----:B------:R-:W-:-:S03]  /*62e0*/  MOV R34, 0xffff ;  /* 0x0000ffff00227802 */ /* 0x000fc60000000f00 */
        /* <DEDUP_REMOVED lines=14> */
.L_x_542:
[----:B--2---:R-:W-:Y:S01]  /*63d0*/  FADD.FTZ R17, R25, R23 ;  /* 0x0000001719117221 */ /* 0x004fe20000010000 */
[----:B------:R-:W-:Y:S02]  /*63e0*/  @!P1 F2FP.BF16.F32.PACK_AB R15, RZ, R31 ;  /* 0x0000001fff0f923e */ /* 0x000fe400000010ff */
[----:B------:R-:W-:Y:S02]  /*63f0*/  LEA.HI R26, R16, 0x3c, RZ, 0x1c ;  /* 0x0000003c101a7811 */ /* 0x000fe400078fe0ff */
[----:B------:R-:W-:Y:S01]  /*6400*/  @!P1 F2FP.BF16.F32.PACK_AB R17, RZ, R17 ;  /* 0x00000011ff11923e */ /* 0x000fe200000010ff */
[----:B------:R3:W-:Y:S04]  /*6410*/  @!P1 STG.E.U16 desc[UR12][R18.64+0x50], R15 ;  /* 0x0000500f12009986 */ /* 0x0007e8000c10150c */
[----:B------:R3:W-:Y:S02]  /*6420*/  @!P1 STG.E.U16 desc[UR12][R20.64+0x50], R17 ;  /* 0x0000501114009986 */ /* 0x0007e4000c10150c */
.L_x_508:
[----:B------:R-:W-:Y:S05]  /*6430*/  BSYNC B0 ;  /* 0x0000000000007941 */ /* 0x000fea0003800000 */
.L_x_507:
[----:B------:R-:W-:-:S13]  /*6440*/  ISETP.GE.U32.AND P0, PT, R10, 0x3c, PT ;  /* 0x0000003c0a00780c */ /* 0x000fda0003f06070 */
[----:B------:R-:W-:Y:S05]  /*6450*/  @!P0 BRA `(.L_x_506) ;  /* 0x0000000800a08947 */ /* 0x000fea0003800000 */
[----:B------:R-:W-:Y:S02]  /*6460*/  ISETP.GT.U32.AND P0, PT, R47, 0x9, PT ;  /* 0x000000092f00780c */ /* 0x000fe40003f04070 */
[----:B-123--:R-:W-:Y:S01]  /*6470*/  CS2R R18, SRZ ;  /* 0x0000000000127805 */ /* 0x00efe2000001ff00 */
[----:B------:R-:W-:-:S10]  /*6480*/  UMOV UR5, 0xffff ;  /* 0x0000ffff00057882 */ /* 0x000fd40000000000 */
[C---:B0-----:R-:W-:Y:S02]  /*6490*/  @!P0 SHF.L.U32 R15, R47.reuse, 0x1, RZ ;  /* 0x000000012f0f8819 */ /* 0x041fe400000006ff */
[----:B------:R-:W-:Y:S02]  /*64a0*/  @!P0 LEA R20, R47, UR4, 0x7 ;  /* 0x000000042f148c11 */ /* 0x000fe4000f8e38ff */
[----:B------:R-:W-:-:S04]  /*64b0*/  @!P0 LOP3.LUT R15, R26, R15, RZ, 0x3c, !PT ;  /* 0x0000000f1a0f8212 */ /* 0x000fc800078e3cff */
[----:B------:R-:W-:-:S05]  /*64c0*/  @!P0 LEA R15, R15, R20, 0x2 ;  /* 0x000000140f0f8211 */ /* 0x000fca00078e10ff */
[----:B------:R0:W1:Y:S04]  /*64d0*/  @!P0 LDS R18, [R15] ;  /* 0x000000000f128984 */ /* 0x0000680000000800 */
[----:B------:R0:W2:Y:S01]  /*64e0*/  @!P0 LDS R19, [R15+0x500] ;  /* 0x000500000f138984 */ /* 0x0000a20000000800 */
[----:B------:R-:W-:Y:S05]  /*64f0*/  BRA.DIV UR5, `(.L_x_512) ;  /* 0x00000016053c7947 */ /* 0x000fea000b800000 */
[C---:B------:R-:W-:Y:S01]  /*6500*/  @!P0 VIADD R25, R26.reuse, 0x14 ;  /* 0x000000141a198836 */ /* 0x040fe20000000000 */
[C---:B------:R-:W-:Y:S01]  /*6510*/  @!P0 SHF.L.U32 R28, R47.reuse, 0x1, RZ ;  /* 0x000000012f1c8819 */ /* 0x040fe200000006ff */
[----:B------:R-:W-:Y:S01]  /*6520*/  IMAD.MOV.U32 R34, RZ, RZ, 0xffff ;  /* 0x0000ffffff227424 */ /* 0x000fe200078e00ff */
[----:B------:R-:W-:Y:S01]  /*6530*/  @!P0 SHF.L.U32 R21, R47, 0x1, RZ ;  /* 0x000000012f158819 */ /* 0x000fe200000006ff */
[----:B------:R-:W-:Y:S01]  /*6540*/  IMAD.MOV.U32 R33, RZ, RZ, RZ ;  /* 0x000000ffff217224 */ /* 0x000fe200078e00ff */
[----:B------:R-:W-:Y:S01]  /*6550*/  @!P0 IADD3 R20, R26, 0x28, RZ ;  /* 0x000000281a148810 */ /* 0x000fe20007ffe0ff */
[----:B------:R-:W-:Y:S01]  /*6560*/  IMAD.MOV.U32 R17, RZ, RZ, 0xffff ;  /* 0x0000ffffff117424 */ /* 0x000fe200078e00ff */
[----:B------:R-:W-:Y:S01]  /*6570*/  @!P0 LOP3.LUT R25, R25, R28, RZ, 0x3c, !PT ;  /* 0x0000001c19198212 */ /* 0x000fe200078e3cff */
[----:B------:R-:W-:Y:S01]  /*6580*/  IMAD.MOV.U32 R39, RZ, RZ, RZ ;  /* 0x000000ffff277224 */ /* 0x000fe200078e00ff */
[----:B------:R-:W-:Y:S02]  /*6590*/  @!P0 LEA R30, R47, UR4, 0x7 ;  /* 0x000000042f1e8c11 */ /* 0x000fe4000f8e38ff */
[----:B------:R-:W-:-:S02]  /*65a0*/  @!P0 LOP3.LUT R20, R20, R21, RZ, 0x3c, !PT ;  /* 0x0000001514148212 */ /* 0x000fc400078e3cff */
[----:B------:R-:W-:Y:S02]  /*65b0*/  @!P0 LEA R31, R47, UR4, 0x7 ;  /* 0x000000042f1f8c11 */ /* 0x000fe4000f8e38ff */
[----:B------:R-:W-:Y:S02]  /*65c0*/  @!P0 LEA R25, R25, R30, 0x2 ;  /* 0x0000001e19198211 */ /* 0x000fe400078e10ff */
[----:B0-----:R-:W-:Y:S01]  /*65d0*/  MOV R15, 0xffff ;  /* 0x0000ffff000f7802 */ /* 0x001fe20000000f00 */
[----:B------:R-:W-:Y:S01]  /*65e0*/  @!P0 IMAD R31, R20, 0x4, R31 ;  /* 0x00000004141f8824 */ /* 0x000fe200078e021f */
[----:B------:R-:W-:Y:S01]  /*65f0*/  @!P0 IADD3 R20, R26, 0x3c, RZ ;  /* 0x0000003c1a148810 */ /* 0x000fe20007ffe0ff */
[----:B------:R-:W0:Y:S01]  /*6600*/  @!P0 LDS R28, [R25+0x500] ;  /* 0x00050000191c8984 */ /* 0x000e220000000800 */
[----:B------:R-:W-:Y:S02]  /*6610*/  @!P0 SHF.L.U32 R23, R47, 0x1, RZ ;  /* 0x000000012f178819 */ /* 0x000fe400000006ff */
[----:B------:R-:W-:Y:S01]  /*6620*/  MOV R22, 0xffff ;  /* 0x0000ffff00167802 */ /* 0x000fe20000000f00 */
[----:B------:R3:W-:Y:S01]  /*6630*/  @!P0 LDS R27, [R25] ;  /* 0x00000000191b8984 */ /* 0x0007e20000000800 */
[----:B------:R-:W-:-:S02]  /*6640*/  @!P0 LOP3.LUT R20, R20, R23, RZ, 0x3c, !PT ;  /* 0x0000001714148212 */ /* 0x000fc400078e3cff */
[----:B------:R-:W-:Y:S01]  /*6650*/  @!P0 LEA R37, R47, UR4, 0x7 ;  /* 0x000000042f258c11 */ /* 0x000fe2000f8e38ff */
[----:B------:R-:W-:Y:S01]  /*6660*/  @!P0 LDS R36, [R31+0x500] ;  /* 0x000500001f248984 */ /* 0x000fe20000000800 */
[----:B------:R-:W-:Y:S02]  /*6670*/  MOV R29, RZ ;  /* 0x000000ff001d7202 */ /* 0x000fe40000000f00 */
[----:B------:R-:W-:Y:S01]  /*6680*/  MOV R24, 0xffff ;  /* 0x0000ffff00187802 */ /* 0x000fe20000000f00 */
[----:B------:R4:W-:Y:S01]  /*6690*/  @!P0 LDS R35, [R31] ;  /* 0x000000001f238984 */ /* 0x0009e20000000800 */
[----:B------:R-:W-:Y:S01]  /*66a0*/  @!P0 IMAD R37, R20, 0x4, R37 ;  /* 0x0000000414258824 */ /* 0x000fe200078e0225 */
[----:B---3--:R-:W-:Y:S01]  /*66b0*/  HFMA2.MMA R25, -RZ, RZ, 0, 0 ;  /* 0x00000000ff197435 */ /* 0x008fe200000001ff */
[----:B------:R-:W-:Y:S01]  /*66c0*/  MOV R46, 0xffff ;  /* 0x0000ffff002e7802 */ /* 0x000fe20000000f00 */
[----:B-1----:R-:W1:Y:S01]  /*66d0*/  SHFL.BFLY PT, R21, R18, 0x8, 0x101f ;  /* 0x0d101f0012157f89 */ /* 0x002e6200000e0000 */
[----:B------:R-:W-:-:S02]  /*66e0*/  MOV R41, 0xffff ;  /* 0x0000ffff00297802 */ /* 0x000fc40000000f00 */
[----:B------:R-:W-:Y:S01]  /*66f0*/  MOV R43, 0xffff ;  /* 0x0000ffff002b7802 */ /* 0x000fe20000000f00 */
[----:B--2---:R-:W2:Y:S01]  /*6700*/  SHFL.BFLY PT, R23, R19, 0x8, 0x101f ;  /* 0x0d101f0013177f89 */ /* 0x004ea200000e0000 */
[----:B----4-:R-:W-:Y:S01]  /*6710*/  HFMA2.MMA R31, -RZ, RZ, 0, 0 ;  /* 0x00000000ff1f7435 */ /* 0x010fe200000001ff */
[----:B------:R-:W-:Y:S02]  /*6720*/  MOV R49, 0xffff ;  /* 0x0000ffff00317802 */ /* 0x000fe40000000f00 */
[----:B------:R-:W3:Y:S01]  /*6730*/  @!P0 LDS R42, [R37] ;  /* 0x00000000252a8984 */ /* 0x000ee20000000800 */
[----:B------:R-:W-:-:S03]  /*6740*/  MOV R51, 0xffff ;  /* 0x0000ffff00337802 */ /* 0x000fc60000000f00 */
[----:B------:R4:W5:Y:S02]  /*6750*/  @!P0 LDS R44, [R37+0x500] ;  /* 0x00050000252c8984 */ /* 0x0009640000000800 */
[----:B----4-:R-:W-:Y:S01]  /*6760*/  HFMA2.MMA R37, -RZ, RZ, 0, 0 ;  /* 0x00000000ff257435 */ /* 0x010fe200000001ff */
[----:B0-----:R-:W-:Y:S01]  /*6770*/  @!P0 MOV R29, R28 ;  /* 0x0000001c001d8202 */ /* 0x001fe20000000f00 */
[----:B-1----:R-:W-:Y:S01]  /*6780*/  FADD.FTZ R21, R21, R18 ;  /* 0x0000001215157221 */ /* 0x002fe20000010000 */
[----:B------:R-:W-:Y:S02]  /*6790*/  MOV R28, 0xffff ;  /* 0x0000ffff001c7802 */ /* 0x000fe40000000f00 */
[----:B------:R-:W-:Y:S01]  /*67a0*/  @!P0 MOV R25, R27 ;  /* 0x0000001b00198202 */ /* 0x000fe20000000f00 */
[----:B------:R-:W0:Y:S01]  /*67b0*/  SHFL.BFLY PT, R32, R29, 0x8, 0x101f ;  /* 0x0d101f001d207f89 */ /* 0x000e2200000e0000 */
[----:B--2---:R-:W-:Y:S01]  /*67c0*/  FADD.FTZ R18, R23, R19 ;  /* 0x0000001317127221 */ /* 0x004fe20000010000 */
[----:B------:R-:W-:Y:S01]  /*67d0*/  MOV R23, 0xffff ;  /* 0x0000ffff00177802 */ /* 0x000fe20000000f00 */
[----:B------:R-:W-:Y:S01]  /*67e0*/  @!P0 IMAD.MOV.U32 R33, RZ, RZ, R36 ;  /* 0x000000ffff218224 */ /* 0x000fe200078e0024 */
[----:B------:R-:W-:Y:S01]  /*67f0*/  MOV R36, 0xffff ;  /* 0x0000ffff00247802 */ /* 0x000fe20000000f00 */
[----:B------:R-:W1:Y:S01]  /*6800*/  SHFL.BFLY PT, R20, R21, 0x4, 0x101f ;  /* 0x0c901f0015147f89 */ /* 0x000e6200000e0000 */
[----:B------:R-:W-:-:S02]  /*6810*/  MOV R27, 0xffff ;  /* 0x0000ffff001b7802 */ /* 0x000fc40000000f00 */
[----:B------:R-:W-:Y:S01]  /*6820*/  @!P0 MOV R31, R35 ;  /* 0x00000023001f8202 */ /* 0x000fe20000000f00 */
[----:B------:R-:W2:Y:S01]  /*6830*/  SHFL.BFLY PT, R30, R25, 0x8, 0x101f ;  /* 0x0d101f00191e7f89 */ /* 0x000ea200000e0000 */
[----:B------:R-:W-:-:S03]  /*6840*/  MOV R35, 0xffff ;  /* 0x0000ffff00237802 */ /* 0x000fc60000000f00 */
[----:B------:R-:W4:Y:S04]  /*6850*/  SHFL.BFLY PT, R40, R33, 0x8, 0x101f ;  /* 0x0d101f0021287f89 */ /* 0x000f2800000e0000 */
[----:B------:R-:W4:Y:S01]  /*6860*/  SHFL.BFLY PT, R38, R31, 0x8, 0x101f ;  /* 0x0d101f001f267f89 */ /* 0x000f2200000e0000 */
[----:B---3--:R-:W-:Y:S01]  /*6870*/  @!P0 MOV R37, R42 ;  /* 0x0000002a00258202 */ /* 0x008fe20000000f00 */
[----:B------:R-:W-:Y:S02]  /*6880*/  IMAD.MOV.U32 R42, RZ, RZ, 0xffff ;  /* 0x0000ffffff2a7424 */ /* 0x000fe400078e00ff */
[----:B------:R-:W3:Y:S01]  /*6890*/  SHFL.BFLY PT, R23, R18, 0x4, 0x101f ;  /* 0x0c901f0012177f89 */ /* 0x000ee200000e0000 */
[----:B-----5:R-:W-:Y:S01]  /*68a0*/  @!P0 MOV R39, R44 ;  /* 0x0000002c00278202 */ /* 0x020fe20000000f00 */
[----:B0-----:R-:W-:Y:S01]  /*68b0*/  FADD.FTZ R32, R32, R29 ;  /* 0x0000001d20207221 */ /* 0x001fe20000010000 */
[----:B------:R-:W-:Y:S01]  /*68c0*/  IMAD.MOV.U32 R44, RZ, RZ, 0xffff ;  /* 0x0000ffffff2c7424 */ /* 0x000fe200078e00ff */
[----:B------:R-:W0:Y:S01]  /*68d0*/  SHFL.BFLY PT, R46, R37, 0x8, 0x101f ;  /* 0x0d101f00252e7f89 */ /* 0x000e2200000e0000 */
[----:B------:R-:W-:Y:S01]  /*68e0*/  ISETP.NE.AND P0, PT, R47, RZ, PT ;  /* 0x000000ff2f00720c */ /* 0x000fe20003f05270 */
[----:B-1----:R-:W-:-:S02]  /*68f0*/  FADD.FTZ R20, R21, R20 ;  /* 0x0000001415147221 */ /* 0x002fc40000010000 */
[----:B------:R-:W1:Y:S01]  /*6900*/  SHFL.BFLY PT, R29, R32, 0x4, 0x101f ;  /* 0x0c901f00201d7f89 */ /* 0x000e6200000e0000 */
[----:B--2---:R-:W-:-:S03]  /*6910*/  FADD.FTZ R30, R30, R25 ;  /* 0x000000191e1e7221 */ /* 0x004fc60000010000 */
[----:B------:R-:W2:Y:S01]  /*6920*/  SHFL.BFLY PT, R19, R20, 0x2, 0x101f ;  /* 0x0c501f0014137f89 */ /* 0x000ea200000e0000 */
[----:B----4-:R-:W-:-:S03]  /*6930*/  FADD.FTZ R40, R40, R33 ;  /* 0x0000002128287221 */ /* 0x010fc60000010000 */
[----:B------:R-:W4:Y:S01]  /*6940*/  SHFL.BFLY PT, R25, R30, 0x4, 0x101f ;  /* 0x0c901f001e197f89 */ /* 0x000f2200000e0000 */
[----:B------:R-:W-:-:S03]  /*6950*/  FADD.FTZ R38, R38, R31 ;  /* 0x0000001f26267221 */ /* 0x000fc60000010000 */
[----:B------:R-:W5:Y:S01]  /*6960*/  SHFL.BFLY PT, R33, R40, 0x4, 0x101f ;  /* 0x0c901f0028217f89 */ /* 0x000f6200000e0000 */
[----:B---3--:R-:W-:-:S03]  /*6970*/  FADD.FTZ R21, R18, R23 ;  /* 0x0000001712157221 */ /* 0x008fc60000010000 */
[----:B------:R-:W3:Y:S01]  /*6980*/  SHFL.BFLY PT, R31, R38, 0x4, 0x101f ;  /* 0x0c901f00261f7f89 */ /* 0x000ee200000e0000 */
[----:B------:R-:W-:-:S03]  /*6990*/  MOV R18, 0xffff ;  /* 0x0000ffff00127802 */ /* 0x000fc60000000f00 */
[----:B------:R-:W3:Y:S01]  /*69a0*/  SHFL.BFLY PT, R44, R39, 0x8, 0x101f ;  /* 0x0d101f00272c7f89 */ /* 0x000ee200000e0000 */
[----:B0-----:R-:W-:Y:S01]  /*69b0*/  FADD.FTZ R46, R46, R37 ;  /* 0x000000252e2e7221 */ /* 0x001fe20000010000 */
[----:B------:R-:W-:Y:S02]  /*69c0*/  MOV R37, 0xffff ;  /* 0x0000ffff00257802 */ /* 0x000fe40000000f00 */
[----:B------:R-:W0:Y:S01]  /*69d0*/  SHFL.BFLY PT, R23, R21, 0x2, 0x101f ;  /* 0x0c501f0015177f89 */ /* 0x000e2200000e0000 */
[----:B-1----:R-:W-:Y:S01]  /*69e0*/  FADD.FTZ R29, R32, R29 ;  /* 0x0000001d201d7221 */ /* 0x002fe20000010000 */
[----:B------:R-:W-:Y:S02]  /*69f0*/  IMAD.MOV.U32 R32, RZ, RZ, 0xffff ;  /* 0x0000ffffff207424 */ /* 0x000fe400078e00ff */
[----:B--2---:R-:W-:Y:S01]  /*6a00*/  FADD.FTZ R19, R20, R19 ;  /* 0x0000001314137221 */ /* 0x004fe20000010000 */
[----:B------:R-:W-:Y:S01]  /*6a10*/  MOV R20, 0xffff ;  /* 0x0000ffff00147802 */ /* 0x000fe20000000f00 */
[----:B------:R-:W1:Y:S01]  /*6a20*/  SHFL.BFLY PT, R34, R29, 0x2, 0x101f ;  /* 0x0c501f001d227f89 */ /* 0x000e6200000e0000 */
[----:B----4-:R-:W-:Y:S01]  /*6a30*/  FADD.FTZ R25, R30, R25 ;  /* 0x000000191e197221 */ /* 0x010fe20000010000 */
[----:B------:R-:W-:-:S02]  /*6a40*/  MOV R30, 0xffff ;  /* 0x0000ffff001e7802 */ /* 0x000fc40000000f00 */
[----:B------:R-:W2:Y:S01]  /*6a50*/  SHFL.BFLY PT, R37, R46, 0x4, 0x101f ;  /* 0x0c901f002e257f89 */ /* 0x000ea200000e0000 */
[----:B-----5:R-:W-:-:S03]  /*6a60*/  FADD.FTZ R33, R40, R33 ;  /* 0x0000002128217221 */ /* 0x020fc60000010000 */
[----:B------:R-:W4:Y:S01]  /*6a70*/  SHFL.BFLY PT, R20, R25, 0x2, 0x101f ;  /* 0x0c501f0019147f89 */ /* 0x000f2200000e0000 */
[----:B---3--:R-:W-:-:S03]  /*6a80*/  FADD.FTZ R31, R38, R31 ;  /* 0x0000001f261f7221 */ /* 0x008fc60000010000 */
[----:B------:R-:W3:Y:S01]  /*6a90*/  SHFL.BFLY PT, R32, R33, 0x2, 0x101f ;  /* 0x0c501f0021207f89 */ /* 0x000ee200000e0000 */
[----:B------:R-:W-:Y:S01]  /*6aa0*/  FADD.FTZ R38, R44, R39 ;  /* 0x000000272c267221 */ /* 0x000fe20000010000 */
[----:B------:R-:W-:Y:S02]  /*6ab0*/  MOV R39, 0xffff ;  /* 0x0000ffff00277802 */ /* 0x000fe40000000f00 */
[----:B------:R-:W5:Y:S01]  /*6ac0*/  SHFL.BFLY PT, R30, R31, 0x2, 0x101f ;  /* 0x0c501f001f1e7f89 */ /* 0x000f6200000e0000 */
[----:B0-----:R-:W-:-:S03]  /*6ad0*/  FADD.FTZ R18, R21, R23 ;  /* 0x0000001715127221 */ /* 0x001fc60000010000 */
[----:B------:R-:W0:Y:S04]  /*6ae0*/  SHFL.BFLY PT, R28, R19, 0x1, 0x101f ;  /* 0x0c301f00131c7f89 */ /* 0x000e2800000e0000 */
[----:B------:R-:W0:Y:S01]  /*6af0*/  SHFL.BFLY PT, R39, R38, 0x4, 0x101f ;  /* 0x0c901f0026277f89 */ /* 0x000e2200000e0000 */
[----:B-1----:R-:W-:-:S03]  /*6b00*/  FADD.FTZ R34, R29, R34 ;  /* 0x000000221d227221 */ /* 0x002fc60000010000 */
[----:B------:R-:W1:Y:S01]  /*6b10*/  SHFL.BFLY PT, R27, R18, 0x1, 0x101f ;  /* 0x0c301f00121b7f89 */ /* 0x000e6200000e0000 */
[----:B--2---:R-:W-:Y:S01]  /*6b20*/  FADD.FTZ R46, R46, R37 ;  /* 0x000000252e2e7221 */ /* 0x004fe20000010000 */
[----:B------:R-:W-:Y:S01]  /*6b30*/  IADD3 R37, R26, R9, RZ ;  /* 0x000000091a257210 */ /* 0x000fe20007ffe0ff */
[----:B----4-:R-:W-:Y:S01]  /*6b40*/  FADD.FTZ R25, R25, R20 ;  /* 0x0000001419197221 */ /* 0x010fe20000010000 */
[----:B------:R-:W2:Y:S01]  /*6b50*/  SHFL.BFLY PT, R35, R34, 0x1, 0x101f ;  /* 0x0c301f0022237f89 */ /* 0x000ea200000e0000 */
[----:B------:R-:W4:Y:S01]  /*6b60*/  @!P0 LDC.64 R20, c[0x0][0x220] ;  /* 0x00008800ff148b82 */ /* 0x000f220000000a00 */
[----:B---3--:R-:W-:Y:S02]  /*6b70*/  FADD.FTZ R41, R33, R32 ;  /* 0x0000002021297221 */ /* 0x008fe40000010000 */
[----:B------:R-:W3:Y:S01]  /*6b80*/  SHFL.BFLY PT, R36, R25, 0x1, 0x101f ;  /* 0x0c301f0019247f89 */ /* 0x000ee200000e0000 */
[----:B-----5:R-:W-:-:S03]  /*6b90*/  FADD.FTZ R40, R31, R30 ;  /* 0x0000001e1f287221 */ /* 0x020fc60000010000 */
[----:B------:R-:W5:Y:S01]  /*6ba0*/  SHFL.BFLY PT, R42, R41, 0x1, 0x101f ;  /* 0x0c301f00292a7f89 */ /* 0x000f6200000e0000 */
[----:B------:R-:W5:Y:S01]  /*6bb0*/  @!P0 LDC.64 R32, c[0x0][0x218] ;  /* 0x00008600ff208b82 */ /* 0x000f620000000a00 */
[----:B0-----:R-:W-:Y:S02]  /*6bc0*/  FADD.FTZ R19, R19, R28 ;  /* 0x0000001c13137221 */ /* 0x001fe40000010000 */
[----:B------:R-:W0:Y:S01]  /*6bd0*/  SHFL.BFLY PT, R43, R40, 0x1, 0x101f ;  /* 0x0c301f00282b7f89 */ /* 0x000e2200000e0000 */
[----:B------:R-:W-:-:S03]  /*6be0*/  FADD.FTZ R38, R38, R39 ;  /* 0x0000002726267221 */ /* 0x000fc60000010000 */
[----:B------:R-:W0:Y:S01]  /*6bf0*/  SHFL.BFLY PT, R49, R46, 0x2, 0x101f ;  /* 0x0c501f002e317f89 */ /* 0x000e2200000e0000 */
[----:B------:R-:W0:Y:S01]  /*6c00*/  @!P0 LDC.64 R30, c[0x0][0x218] ;  /* 0x00008600ff1e8b82 */ /* 0x000e220000000a00 */
[----:B------:R-:W-:Y:S01]  /*6c10*/  @!P0 F2FP.BF16.F32.PACK_AB R23, RZ, R19 ;  /* 0x00000013ff17823e */ /* 0x000fe200000010ff */
[----:B-1----:R-:W-:Y:S01]  /*6c20*/  FADD.FTZ R39, R18, R27 ;  /* 0x0000001b12277221 */ /* 0x002fe20000010000 */
[----:B------:R-:W1:Y:S02]  /*6c30*/  SHFL.BFLY PT, R51, R38, 0x2, 0x101f ;  /* 0x0c501f0026337f89 */ /* 0x000e6400000e0000 */
[----:B------:R-:W-:Y:S01]  /*6c40*/  PRMT R17, R23, 0x7610, R17 ;  /* 0x0000761017117816 */ /* 0x000fe20000000011 */
[----:B--2---:R-:W-:Y:S02]  /*6c50*/  FADD.FTZ R23, R34, R35 ;  /* 0x0000002322177221 */ /* 0x004fe40000010000 */
[----:B------:R-:W2:Y:S01]  /*6c60*/  @!P0 LDC.64 R28, c[0x0][0x220] ;  /* 0x00008800ff1c8b82 */ /* 0x000ea20000000a00 */
[----:B------:R-:W-:Y:S01]  /*6c70*/  @!P0 F2FP.BF16.F32.PACK_AB R39, RZ, R39 ;  /* 0x00000027ff27823e */ /* 0x000fe200000010ff */
[----:B----4-:R-:W-:-:S04]  /*6c80*/  @!P0 IMAD.WIDE R20, R37, 0x2, R20 ;  /* 0x0000000225148825 */ /* 0x010fc800078e0214 */
[----:B---3--:R-:W-:Y:S01]  /*6c90*/  FADD.FTZ R25, R25, R36 ;  /* 0x0000002419197221 */ /* 0x008fe20000010000 */
[----:B------:R-:W-:Y:S01]  /*6ca0*/  @!P0 F2FP.BF16.F32.PACK_AB R23, RZ, R23 ;  /* 0x00000017ff17823e */ /* 0x000fe200000010ff */
[----:B-----5:R-:W-:Y:S01]  /*6cb0*/  FADD.FTZ R41, R41, R42 ;  /* 0x0000002a29297221 */ /* 0x020fe20000010000 */
[----:B------:R-:W3:Y:S01]  /*6cc0*/  @!P0 LDC.64 R26, c[0x0][0x218] ;  /* 0x00008600ff1a8b82 */ /* 0x000ee20000000a00 */
[----:B------:R-:W-:-:S04]  /*6cd0*/  @!P0 IMAD.WIDE R32, R37, 0x2, R32 ;  /* 0x0000000225208825 */ /* 0x000fc800078e0220 */
[----:B0-----:R-:W-:Y:S01]  /*6ce0*/  FADD.FTZ R40, R40, R43 ;  /* 0x0000002b28287221 */ /* 0x001fe20000010000 */
[----:B------:R0:W-:Y:S01]  /*6cf0*/  @!P0 STG.E.U16 desc[UR12][R32.64], R17 ;  /* 0x0000001120008986 */ /* 0x0001e2000c10150c */
[----:B------:R-:W-:Y:S01]  /*6d00*/  FADD.FTZ R46, R46, R49 ;  /* 0x000000312e2e7221 */ /* 0x000fe20000010000 */
[----:B------:R-:W4:Y:S01]  /*6d10*/  @!P0 LDC.64 R18, c[0x0][0x220] ;  /* 0x00008800ff128b82 */ /* 0x000f220000000a00 */
[C---:B------:R-:W-:Y:S01]  /*6d20*/  @!P0 IMAD.WIDE R30, R37.reuse, 0x2, R30 ;  /* 0x00000002251e8825 */ /* 0x040fe200078e021e */
[----:B------:R5:W-:Y:S01]  /*6d30*/  @!P0 STG.E.U16 desc[UR12][R20.64], R39 ;  /* 0x0000002714008986 */ /* 0x000be2000c10150c */
[----:B------:R-:W-:Y:S02]  /*6d40*/  @!P0 F2FP.BF16.F32.PACK_AB R15, RZ, R40 ;  /* 0x00000028ff0f823e */ /* 0x000fe400000010ff */
[----:B-1----:R-:W-:Y:S01]  /*6d50*/  FADD.FTZ R38, R38, R51 ;  /* 0x0000003326267221 */ /* 0x002fe20000010000 */
[----:B--2---:R-:W-:Y:S01]  /*6d60*/  @!P0 IMAD.WIDE R28, R37, 0x2, R28 ;  /* 0x00000002251c8825 */ /* 0x004fe200078e021c */
[----:B0-----:R-:W-:-:S03]  /*6d70*/  MOV R17, 0xffff ;  /* 0x0000ffff00117802 */ /* 0x001fc60000000f00 */
[----:B------:R-:W-:Y:S01]  /*6d80*/  IMAD.MOV.U32 R33, RZ, RZ, 0xffff ;  /* 0x0000ffffff217424 */ /* 0x000fe200078e00ff */
[----:B-----5:R-:W-:Y:S02]  /*6d90*/  @!P0 F2FP.BF16.F32.PACK_AB R21, RZ, R25 ;  /* 0x00000019ff15823e */ /* 0x020fe400000010ff */
[----:B------:R-:W-:Y:S01]  /*6da0*/  PRMT R20, R23, 0x7610, R20 ;  /* 0x0000761017147816 */ /* 0x000fe20000000014 */
[C---:B---3--:R-:W-:Y:S01]  /*6db0*/  @!P0 IMAD.WIDE R26, R37.reuse, 0x2, R26 ;  /* 0x00000002251a8825 */ /* 0x048fe200078e021a */
[----:B------:R-:W-:Y:S01]  /*6dc0*/  @!P0 F2FP.BF16.F32.PACK_AB R25, RZ, R41 ;  /* 0x00000029ff19823e */ /* 0x000fe200000010ff */
[----:B------:R-:W0:Y:S04]  /*6dd0*/  SHFL.BFLY PT, R33, R46, 0x1, 0x101f ;  /* 0x0c301f002e217f89 */ /* 0x000e2800000e0000 */
[----:B------:R1:W-:Y:S01]  /*6de0*/  @!P0 STG.E.U16 desc[UR12][R30.64+0x28], R21 ;  /* 0x000028151e008986 */ /* 0x0003e2000c10150c */
[----:B----4-:R-:W-:-:S03]  /*6df0*/  @!P0 IMAD.WIDE R18, R37, 0x2, R18 ;  /* 0x0000000225128825 */ /* 0x010fc600078e0212 */
[----:B------:R1:W-:Y:S04]  /*6e00*/  @!P0 STG.E.U16 desc[UR12][R28.64+0x28], R20 ;  /* 0x000028141c008986 */ /* 0x0003e8000c10150c */
[----:B------:R1:W-:Y:S04]  /*6e10*/  @!P0 STG.E.U16 desc[UR12][R26.64+0x50], R15 ;  /* 0x0000500f1a008986 */ /* 0x0003e8000c10150c */
[----:B------:R1:W2:Y:S04]  /*6e20*/  SHFL.BFLY PT, R23, R38, 0x1, 0x101f ;  /* 0x0c301f0026177f89 */ /* 0x0002a800000e0000 */
[----:B------:R1:W-:Y:S01]  /*6e30*/  @!P0 STG.E.U16 desc[UR12][R18.64+0x50], R25 ;  /* 0x0000501912008986 */ /* 0x0003e2000c10150c */
[----:B0-----:R-:W-:-:S07]  /*6e40*/  FADD.FTZ R33, R46, R33 ;  /* 0x000000212e217221 */ /* 0x001fce0000010000 */
.L_x_576:
        /* <DEDUP_REMOVED lines=9> */
.L_x_506:
[----:B------:R-:W-:Y:S05]  /*6ee0*/  WARPSYNC.ALL ;  /* 0x0000000000007948 */ /* 0x000fea0003800000 */
[----:B------:R-:W-:Y:S01]  /*6ef0*/  UMOV UR4, 0x140 ;  /* 0x0000014000047882 */ /* 0x000fe20000000000 */
[----:B------:R-:W-:Y:S01]  /*6f00*/  IADD3 R9, R9, 0x400, RZ ;  /* 0x0000040009097810 */ /* 0x000fe20007ffe0ff */
[----:B------:R-:W-:Y:S01]  /*6f10*/  UIMAD UR4, UR14, UR4, 0x140 ;  /* 0x000001400e0474a4 */ /* 0x000fe2000f8e0204 */
[----:B------:R-:W-:Y:S05]  /*6f20*/  BAR.SYNC.DEFER_BLOCKING 0x0 ;  /* 0x0000000000007b1d */ /* 0x000fea0000010000 */
[----:B------:R-:W-:-:S13]  /*6f30*/  ISETP.GE.AND P0, PT, R9, UR4, PT ;  /* 0x0000000409007c0c */ /* 0x000fda000bf06270 */
[----:B------:R-:W-:Y:S05]  /*6f40*/  @!P0 BRA `(.L_x_513) ;  /* 0xffffffe0004c8947 */ /* 0x000fea000383ffff */
[----:B------:R-:W-:Y:S05]  /*6f50*/  EXIT ;  /* 0x000000000000794d */ /* 0x000fea0003800000 */
.L_x_509:
[----:B------:R-:W-:Y:S01]  /*6f60*/  HFMA2.MMA R22, -RZ, RZ, 0, 0.000503063201904296875 ;  /* 0x0000101fff167435 */ /* 0x000fe200000001ff */
[----:B-1----:R-:W-:Y:S01]  /*6f70*/  MOV R24, R18 ;  /* 0x0000001200187202 */ /* 0x002fe20000000f00 */
[----:B------:R-:W-:Y:S01]  /*6f80*/  IMAD.MOV.U32 R17, RZ, RZ, 0x8 ;  /* 0x00000008ff117424 */ /* 0x000fe200078e00ff */
[----:B0-----:R-:W-:-:S08]  /*6f90*/  MOV R15, 0xffff ;  /* 0x0000ffff000f7802 */ /* 0x001fd00000000f00 */
[----:B--2---:R-:W-:Y:S05]  /*6fa0*/  WARPSYNC.COLLECTIVE R15, `(.L_x_514) ;  /* 0x000000000f087348 */ /* 0x004fea0003c00000 */
[----:B------:R0:W1:Y:S02]  /*6fb0*/  SHFL.BFLY P2, R23, R24, R17, R22 ;  /* 0x0c00001118177389 */ /* 0x0000640000040016 */
[----:B012---:R-:W-:Y:S01]  /*6fc0*/  ENDCOLLECTIVE ;  /* 0x000000000000791b */ /* 0x007fe20003800000 */
.L_x_514:
[----:B------:R-:W-:Y:S01]  /*6fd0*/  IMAD.MOV.U32 R24, RZ, RZ, R19 ;  /* 0x000000ffff187224 */ /* 0x000fe200078e0013 */
[----:B------:R-:W-:-:S07]  /*6fe0*/  MOV R21, R23 ;  /* 0x0000001700157202 */ /* 0x000fce0000000f00 */
[----:B------:R-:W-:Y:S05]  /*6ff0*/  WARPSYNC.COLLECTIVE R15, `(.L_x_515) ;  /* 0x000000000f087348 */ /* 0x000fea0003c00000 */
[----:B------:R0:W1:Y:S02]  /*7000*/  SHFL.BFLY P2, R23, R24, R17, R22 ;  /* 0x0c00001118177389 */ /* 0x0000640000040016 */
[----:B01----:R-:W-:Y:S01]  /*7010*/  ENDCOLLECTIVE ;  /* 0x000000000000791b */ /* 0x003fe20003800000 */
.L_x_515:
[----:B------:R-:W-:Y:S01]  /*7020*/  FADD.FTZ R21, R21, R18 ;  /* 0x0000001215157221 */ /* 0x000fe20000010000 */
[----:B------:R-:W-:-:S04]  /*7030*/  HFMA2.MMA R17, -RZ, RZ, 0, 2.384185791015625e-07 ;  /* 0x00000004ff117435 */ /* 0x000fc800000001ff */
[----:B------:R-:W-:Y:S02]  /*7040*/  MOV R24, R21 ;  /* 0x0000001500187202 */ /* 0x000fe40000000f00 */
[----:B------:R-:W-:-:S07]  /*7050*/  MOV R20, R23 ;  /* 0x0000001700147202 */ /* 0x000fce0000000f00 */
[----:B------:R-:W-:Y:S05]  /*7060*/  WARPSYNC.COLLECTIVE R15, `(.L_x_516) ;  /* 0x000000000f087348 */ /* 0x000fea0003c00000 */
[----:B------:R0:W1:Y:S02]  /*7070*/  SHFL.BFLY P2, R23, R24, R17, R22 ;  /* 0x0c00001118177389 */ /* 0x0000640000040016 */
[----:B01----:R-:W-:Y:S01]  /*7080*/  ENDCOLLECTIVE ;  /* 0x000000000000791b */ /* 0x003fe20003800000 */
.L_x_516:
[----:B------:R-:W-:-:S05]  /*7090*/  FADD.FTZ R20, R20, R19 ;  /* 0x0000001314147221 */ /* 0x000fca0000010000 */
[----:B------:R-:W-:Y:S01]  /*70a0*/  MOV R24, R20 ;  /* 0x0000001400187202 */ /* 0x000fe20000000f00 */
[----:B------:R-:W-:-:S07]  /*70b0*/  IMAD.MOV.U32 R26, RZ, RZ, R23 ;  /* 0x000000ffff1a7224 */ /* 0x000fce00078e0017 */
[----:B------:R-:W-:Y:S05]  /*70c0*/  WARPSYNC.COLLECTIVE R15, `(.L_x_517) ;  /* 0x000000000f087348 */ /* 0x000fea0003c00000 */
[----:B------:R0:W1:Y:S02]  /*70d0*/  SHFL.BFLY P2, R23, R24, R17, R22 ;  /* 0x0c00001118177389 */ /* 0x0000640000040016 */
[----:B01----:R-:W-:Y:S01]  /*70e0*/  ENDCOLLECTIVE ;  /* 0x000000000000791b */ /* 0x003fe20003800000 */
.L_x_517:
[----:B------:R-:W-:-:S05]  /*70f0*/  FADD.FTZ R26, R21, R26 ;  /* 0x0000001a151a7221 */ /* 0x000fca0000010000 */
[----:B------:R-:W-:Y:S01]  /*7100*/  MOV R24, R26 ;  /* 0x0000001a00187202 */ /* 0x000fe20000000f00 */
[----:B------:R-:W-:Y:S01]  /*7110*/  IMAD.MOV.U32 R17, RZ, RZ, 0x2 ;  /* 0x00000002ff117424 */ /* 0x000fe200078e00ff */
[----:B------:R-:W-:-:S07]  /*7120*/  MOV R25, R23 ;  /* 0x0000001700197202 */ /* 0x000fce0000000f00 */
[----:B------:R-:W-:Y:S05]  /*7130*/  WARPSYNC.COLLECTIVE R15, `(.L_x_518) ;  /* 0x000000000f087348 */ /* 0x000fea0003c00000 */
[----:B------:R0:W1:Y:S02]  /*7140*/  SHFL.BFLY P2, R23, R24, R17, R22 ;  /* 0x0c00001118177389 */ /* 0x0000640000040016 */
[----:B01----:R-:W-:Y:S01]  /*7150*/  ENDCOLLECTIVE ;  /* 0x000000000000791b */ /* 0x003fe20003800000 */
.L_x_518:
[----:B------:R-:W-:-:S05]  /*7160*/  FADD.FTZ R25, R20, R25 ;  /* 0x0000001914197221 */ /* 0x000fca0000010000 */
[----:B------:R-:W-:Y:S02]  /*7170*/  MOV R24, R25 ;  /* 0x0000001900187202 */ /* 0x000fe40000000f00 */
[----:B------:R-:W-:-:S07]  /*7180*/  MOV R27, R23 ;  /* 0x00000017001b7202 */ /* 0x000fce0000000f00 */
[----:B------:R-:W-:Y:S05]  /*7190*/  WARPSYNC.COLLECTIVE R15, `(.L_x_519) ;  /* 0x000000000f087348 */ /* 0x000fea0003c00000 */
[----:B------:R0:W1:Y:S02]  /*71a0*/  SHFL.BFLY P2, R23, R24, R17, R22 ;  /* 0x0c00001118177389 */ /* 0x0000640000040016 */
[----:B01----:R-:W-:Y:S01]  /*71b0*/  ENDCOLLECTIVE ;  /* 0x000000000000791b */ /* 0x003fe20003800000 */
.L_x_519:
[----:B------:R-:W-:Y:S01]  /*71c0*/  FADD.FTZ R27, R26, R27 ;  /* 0x0000001b1a1b7221 */ /* 0x000fe20000010000 */
[----:B------:R-:W-:-:S03]  /*71d0*/  HFMA2.MMA R17, -RZ, RZ, 0, 5.9604644775390625e-08 ;  /* 0x00000001ff117435 */ /* 0x000fc600000001ff */
[----:B------:R-:W-:Y:S01]  /*71e0*/  IMAD.MOV.U32 R24, RZ, RZ, R27 ;  /* 0x000000ffff187224 */ /* 0x000fe200078e001b */
[----:B------:R-:W-:-:S07]  /*71f0*/  MOV R18, R23 ;  /* 0x0000001700127202 */ /* 0x000fce0000000f00 */
[----:B------:R-:W-:Y:S05]  /*7200*/  WARPSYNC.COLLECTIVE R15, `(.L_x_520) ;  /* 0x000000000f087348 */ /* 0x000fea0003c00000 */
[----:B------:R0:W1:Y:S02]  /*7210*/  SHFL.BFLY P2, R23, R24, R17, R22 ;  /* 0x0c00001118177389 */ /* 0x0000640000040016 */
[----:B01----:R-:W-:Y:S01]  /*7220*/  ENDCOLLECTIVE ;  /* 0x000000000000791b */ /* 0x003fe20003800000 */
.L_x_520:
[----:B------:R-:W-:-:S05]  /*7230*/  FADD.FTZ R28, R25, R18 ;  /* 0x00000012191c7221 */ /* 0x000fca0000010000 */
[----:B------:R-:W-:Y:S02]  /*7240*/  MOV R24, R28 ;  /* 0x0000001c00187202 */ /* 0x000fe40000000f00 */
[----:B------:R-:W-:-:S07]  /*7250*/  MOV R30, R23 ;  /* 0x00000017001e7202 */ /* 0x000fce0000000f00 */
[----:B------:R-:W-:Y:S05]  /*7260*/  WARPSYNC.COLLECTIVE R15, `(.L_x_521) ;  /* 0x000000000f087348 */ /* 0x000fea0003c00000 */
[----:B------:R0:W1:Y:S02]  /*7270*/  SHFL.BFLY P2, R23, R24, R17, R22 ;  /* 0x0c00001118177389 */ /* 0x0000640000040016 */
[----:B01----:R-:W-:Y:S01]  /*7280*/  ENDCOLLECTIVE ;  /* 0x000000000000791b */ /* 0x003fe20003800000 */
.L_x_521:
[----:B------:R-:W-:Y:S01]  /*7290*/  FADD.FTZ R30, R27, R30 ;  /* 0x0000001e1b1e7221 */ /* 0x000fe20000010000 */
[----:B------:R-:W-:Y:S06]  /*72a0*/  BRA `(.L_x_522) ;  /* 0xffffffe800f87947 */ /* 0x000fec000383ffff */
.L_x_510:
[----:B------:R-:W-:Y:S01]  /*72b0*/  BSSY B1, `(.L_x_523) ;  /* 0x0000008000017945 */ /* 0x000fe20003800000 */
[----:B-1----:R-:W-:Y:S01]  /*72c0*/  IMAD.MOV.U32 R24, RZ, RZ, R25 ;  /* 0x000000ffff187224 */ /* 0x002fe200078e0019 */
[----:B------:R-:W-:Y:S02]  /*72d0*/  MOV R17, 0x8 ;  /* 0x0000000800117802 */ /* 0x000fe40000000f00 */
[----:B------:R-:W-:Y:S02]  /*72e0*/  MOV R22, 0x101f ;  /* 0x0000101f00167802 */ /* 0x000fe40000000f00 */
[----:B0-----:R-:W-:-:S07]  /*72f0*/  MOV R15, 0xffff ;  /* 0x0000ffff000f7802 */ /* 0x001fce0000000f00 */
[----:B--2---:R-:W-:Y:S05]  /*7300*/  WARPSYNC.COLLECTIVE R15, `(.L_x_524) ;  /* 0x000000000f087348 */ /* 0x004fea0003c00000 */
[----:B------:R0:W1:Y:S02]  /*7310*/  SHFL.BFLY P2, R23, R24, R17, R22 ;  /* 0x0c00001118177389 */ /* 0x0000640000040016 */
[----:B012---:R-:W-:Y:S01]  /*7320*/  ENDCOLLECTIVE ;  /* 0x000000000000791b */ /* 0x007fe20003800000 */
.L_x_524:
[----:B------:R-:W-:Y:S05]  /*7330*/  BSYNC B1 ;  /* 0x0000000000017941 */ /* 0x000fea0003800000 */
.L_x_523:
        /* <DEDUP_REMOVED lines=8> */
.L_x_525:
[----:B------:R-:W-:Y:S01]  /*73c0*/  FADD.FTZ R28, R28, R25 ;  /* 0x000000191c1c7221 */ /* 0x000fe20000010000 */
[----:B------:R-:W-:-:S04]  /*73d0*/  HFMA2.MMA R17, -RZ, RZ, 0, 2.384185791015625e-07 ;  /* 0x00000004ff117435 */ /* 0x000fc800000001ff */
[----:B------:R-:W-:Y:S02]  /*73e0*/  MOV R24, R28 ;  /* 0x0000001c00187202 */ /* 0x000fe40000000f00 */
[----:B------:R-:W-:-:S07]  /*73f0*/  MOV R27, R23 ;  /* 0x00000017001b7202 */ /* 0x000fce0000000f00 */
[----:B------:R-:W-:Y:S05]  /*7400*/  WARPSYNC.COLLECTIVE R15, `(.L_x_526) ;  /* 0x000000000f087348 */ /* 0x000fea0003c00000 */
[----:B------:R0:W1:Y:S02]  /*7410*/  SHFL.BFLY P2, R23, R24, R17, R22 ;  /* 0x0c00001118177389 */ /* 0x0000640000040016 */
[----:B01----:R-:W-:Y:S01]  /*7420*/  ENDCOLLECTIVE ;  /* 0x000000000000791b */ /* 0x003fe20003800000 */
.L_x_526:
[----:B------:R-:W-:-:S05]  /*7430*/  FADD.FTZ R27, R27, R26 ;  /* 0x0000001a1b1b7221 */ /* 0x000fca0000010000 */
[----:B------:R-:W-:Y:S01]  /*7440*/  MOV R24, R27 ;  /* 0x0000001b00187202 */ /* 0x000fe20000000f00 */
[----:B------:R-:W-:-:S07]  /*7450*/  IMAD.MOV.U32 R29, RZ, RZ, R23 ;  /* 0x000000ffff1d7224 */ /* 0x000fce00078e0017 */
[----:B------:R-:W-:Y:S05]  /*7460*/  WARPSYNC.COLLECTIVE R15, `(.L_x_527) ;  /* 0x000000000f087348 */ /* 0x000fea0003c00000 */
[----:B------:R0:W1:Y:S02]  /*7470*/  SHFL.BFLY P2, R23, R24, R17, R22 ;  /* 0x0c00001118177389 */ /* 0x0000640000040016 */
[----:B01----:R-:W-:Y:S01]  /*7480*/  ENDCOLLECTIVE ;  /* 0x000000000000791b */ /* 0x003fe20003800000 */
.L_x_527:
[----:B------:R-:W-:-:S05]  /*7490*/  FADD.FTZ R29, R28, R29 ;  /* 0x0000001d1c1d7221 */ /* 0x000fca0000010000 */
[----:B------:R-:W-:Y:S01]  /*74a0*/  MOV R24, R29 ;  /* 0x0000001d00187202 */ /* 0x000fe20000000f00 */
[----:B------:R-:W-:Y:S01]  /*74b0*/  IMAD.MOV.U32 R17, RZ, RZ, 0x2 ;  /* 0x00000002ff117424 */ /* 0x000fe200078e00ff */
[----:B------:R-:W-:-:S07]  /*74c0*/  MOV R30, R23 ;  /* 0x00000017001e7202 */ /* 0x000fce0000000f00 */
[----:B------:R-:W-:Y:S05]  /*74d0*/  WARPSYNC.COLLECTIVE R15, `(.L_x_528) ;  /* 0x000000000f087348 */ /* 0x000fea0003c00000 */
[----:B------:R0:W1:Y:S02]  /*74e0*/  SHFL.BFLY P2, R23, R24, R17, R22 ;  /* 0x0c00001118177389 */ /* 0x0000640000040016 */
[----:B01----:R-:W-:Y:S01]  /*74f0*/  ENDCOLLECTIVE ;  /* 0x000000000000791b */ /* 0x003fe20003800000 */
.L_x_528:
[----:B------:R-:W-:-:S05]  /*7500*/  FADD.FTZ R30, R27, R30 ;  /* 0x0000001e1b1e7221 */ /* 0x000fca0000010000 */
[----:B------:R-:W-:Y:S02]  /*7510*/  MOV R24, R30 ;  /* 0x0000001e00187202 */ /* 0x000fe40000000f00 */
[----:B------:R-:W-:-:S07]  /*7520*/  MOV R32, R23 ;  /* 0x0000001700207202 */ /* 0x000fce0000000f00 */
[----:B------:R-:W-:Y:S05]  /*7530*/  WARPSYNC.COLLECTIVE R15, `(.L_x_529) ;  /* 0x000000000f087348 */ /* 0x000fea0003c00000 */
[----:B------:R0:W1:Y:S02]  /*7540*/  SHFL.BFLY P2, R23, R24, R17, R22 ;  /* 0x0c00001118177389 */ /* 0x0000640000040016 */
[----:B01----:R-:W-:Y:S01]  /*7550*/  ENDCOLLECTIVE ;  /* 0x000000000000791b */ /* 0x003fe20003800000 */
.L_x_529:
[----:B------:R-:W-:Y:S01]  /*7560*/  FADD.FTZ R32, R29, R32 ;  /* 0x000000201d207221 */ /* 0x000fe20000010000 */
[----:B------:R-:W-:-:S03]  /*7570*/  HFMA2.MMA R17, -RZ, RZ, 0, 5.9604644775390625e-08 ;  /* 0x00000001ff117435 */ /* 0x000fc600000001ff */
[----:B------:R-:W-:Y:S01]  /*7580*/  IMAD.MOV.U32 R24, RZ, RZ, R32 ;  /* 0x000000ffff187224 */ /* 0x000fe200078e0020 */
[----:B------:R-:W-:-:S07]  /*7590*/  MOV R25, R23 ;  /* 0x0000001700197202 */ /* 0x000fce0000000f00 */
[----:B------:R-:W-:Y:S05]  /*75a0*/  WARPSYNC.COLLECTIVE R15, `(.L_x_530) ;  /* 0x000000000f087348 */ /* 0x000fea0003c00000 */
[----:B------:R0:W1:Y:S02]  /*75b0*/  SHFL.BFLY P2, R23, R24, R17, R22 ;  /* 0x0c00001118177389 */ /* 0x0000640000040016 */
[----:B01----:R-:W-:Y:S01]  /*75c0*/  ENDCOLLECTIVE ;  /* 0x000000000000791b */ /* 0x003fe20003800000 */
.L_x_530:
[----:B------:R-:W-:-:S05]  /*75d0*/  FADD.FTZ R25, R30, R25 ;  /* 0x000000191e197221 */ /* 0x000fca0000010000 */
[----:B------:R-:W-:Y:S02]  /*75e0*/  MOV R24, R25 ;  /* 0x0000001900187202 */ /* 0x000fe40000000f00 */
[----:B------:R-:W-:-:S07]  /*75f0*/  MOV R31, R23 ;  /* 0x00000017001f7202 */ /* 0x000fce0000000f00 */
[----:B------:R-:W-:Y:S05]  /*7600*/  WARPSYNC.COLLECTIVE R15, `(.L_x_531) ;  /* 0x000000000f087348 */ /* 0x000fea0003c00000 */
[----:B------:R0:W1:Y:S02]  /*7610*/  SHFL.BFLY P2, R23, R24, R17, R22 ;  /* 0x0c00001118177389 */ /* 0x0000640000040016 */
[----:B01----:R-:W-:Y:S01]  /*7620*/  ENDCOLLECTIVE ;  /* 0x000000000000791b */ /* 0x003fe20003800000 */
.L_x_531:
[----:B------:R-:W-:Y:S01]  /*7630*/  FADD.FTZ R31, R32, R31 ;  /* 0x0000001f201f7221 */ /* 0x000fe20000010000 */
[----:B------:R-:W-:Y:S06]  /*7640*/  BRA `(.L_x_532) ;  /* 0xffffffe800c47947 */ /* 0x000fec000383ffff */
.L_x_511:
        /* <DEDUP_REMOVED lines=8> */
.L_x_534:
[----:B------:R-:W-:Y:S05]  /*76d0*/  BSYNC B1 ;  /* 0x0000000000017941 */ /* 0x000fea0003800000 */
.L_x_533:
        /* <DEDUP_REMOVED lines=8> */
.L_x_535:
[----:B------:R-:W-:Y:S01]  /*7760*/  FADD.FTZ R28, R28, R25 ;  /* 0x000000191c1c7221 */ /* 0x000fe20000010000 */
[----:B------:R-:W-:-:S04]  /*7770*/  HFMA2.MMA R17, -RZ, RZ, 0, 2.384185791015625e-07 ;  /* 0x00000004ff117435 */ /* 0x000fc800000001ff */
[----:B------:R-:W-:Y:S02]  /*7780*/  MOV R24, R28 ;  /* 0x0000001c00187202 */ /* 0x000fe40000000f00 */
[----:B------:R-:W-:-:S07]  /*7790*/  MOV R27, R23 ;  /* 0x00000017001b7202 */ /* 0x000fce0000000f00 */
[----:B------:R-:W-:Y:S05]  /*77a0*/  WARPSYNC.COLLECTIVE R15, `(.L_x_536) ;  /* 0x000000000f087348 */ /* 0x000fea0003c00000 */
[----:B------:R0:W1:Y:S02]  /*77b0*/  SHFL.BFLY P2, R23, R24, R17, R22 ;  /* 0x0c00001118177389 */ /* 0x0000640000040016 */
[----:B01----:R-:W-:Y:S01]  /*77c0*/  ENDCOLLECTIVE ;  /* 0x000000000000791b */ /* 0x003fe20003800000 */
.L_x_536:
[----:B------:R-:W-:-:S05]  /*77d0*/  FADD.FTZ R27, R27, R26 ;  /* 0x0000001a1b1b7221 */ /* 0x000fca0000010000 */
[----:B------:R-:W-:Y:S01]  /*77e0*/  MOV R24, R27 ;  /* 0x0000001b00187202 */ /* 0x000fe20000000f00 */
[----:B------:R-:W-:-:S07]  /*77f0*/  IMAD.MOV.U32 R29, RZ, RZ, R23 ;  /* 0x000000ffff1d7224 */ /* 0x000fce00078e0017 */
[----:B------:R-:W-:Y:S05]  /*7800*/  WARPSYNC.COLLECTIVE R15, `(.L_x_537) ;  /* 0x000000000f087348 */ /* 0x000fea0003c00000 */
[----:B------:R0:W1:Y:S02]  /*7810*/  SHFL.BFLY P2, R23, R24, R17, R22 ;  /* 0x0c00001118177389 */ /* 0x0000640000040016 */
[----:B01----:R-:W-:Y:S01]  /*7820*/  ENDCOLLECTIVE ;  /* 0x000000000000791b */ /* 0x003fe20003800000 */
.L_x_537:
[----:B------:R-:W-:-:S05]  /*7830*/  FADD.FTZ R29, R28, R29 ;  /* 0x0000001d1c1d7221 */ /* 0x000fca0000010000 */
[----:B------:R-:W-:Y:S01]  /*7840*/  MOV R24, R29 ;  /* 0x0000001d00187202 */ /* 0x000fe20000000f00 */
[----:B------:R-:W-:Y:S01]  /*7850*/  IMAD.MOV.U32 R17, RZ, RZ, 0x2 ;  /* 0x00000002ff117424 */ /* 0x000fe200078e00ff */
[----:B------:R-:W-:-:S07]  /*7860*/  MOV R30, R23 ;  /* 0x00000017001e7202 */ /* 0x000fce0000000f00 */
[----:B------:R-:W-:Y:S05]  /*7870*/  WARPSYNC.COLLECTIVE R15, `(.L_x_538) ;  /* 0x000000000f087348 */ /* 0x000fea0003c00000 */
[----:B------:R0:W1:Y:S02]  /*7880*/  SHFL.BFLY P2, R23, R24, R17, R22 ;  /* 0x0c00001118177389 */ /* 0x0000640000040016 */
[----:B01----:R-:W-:Y:S01]  /*7890*/  ENDCOLLECTIVE ;  /* 0x000000000000791b */ /* 0x003fe20003800000 */
.L_x_538:
[----:B------:R-:W-:-:S05]  /*78a0*/  FADD.FTZ R30, R27, R30 ;  /* 0x0000001e1b1e7221 */ /* 0x000fca0000010000 */
[----:B------:R-:W-:Y:S02]  /*78b0*/  MOV R24, R30 ;  /* 0x0000001e00187202 */ /* 0x000fe40000000f00 */
[----:B------:R-:W-:-:S07]  /*78c0*/  MOV R32, R23 ;  /* 0x0000001700207202 */ /* 0x000fce0000000f00 */
[----:B------:R-:W-:Y:S05]  /*78d0*/  WARPSYNC.COLLECTIVE R15, `(.L_x_539) ;  /* 0x000000000f087348 */ /* 0x000fea0003c00000 */
[----:B------:R0:W1:Y:S02]  /*78e0*/  SHFL.BFLY P2, R23, R24, R17, R22 ;  /* 0x0c00001118177389 */ /* 0x0000640000040016 */
[----:B01----:R-:W-:Y:S01]  /*78f0*/  ENDCOLLECTIVE ;  /* 0x000000000000791b */ /* 0x003fe20003800000 */
.L_x_539:
[----:B------:R-:W-:Y:S01]  /*7900*/  FADD.FTZ R32, R29, R32 ;  /* 0x000000201d207221 */ /* 0x000fe20000010000 */
[----:B------:R-:W-:-:S03]  /*7910*/  HFMA2.MMA R17, -RZ, RZ, 0, 5.9604644775390625e-08 ;  /* 0x00000001ff117435 */ /* 0x000fc600000001ff */
[----:B------:R-:W-:Y:S01]  /*7920*/  IMAD.MOV.U32 R24, RZ, RZ, R32 ;  /* 0x000000ffff187224 */ /* 0x000fe200078e0020 */
[----:B------:R-:W-:-:S07]  /*7930*/  MOV R25, R23 ;  /* 0x0000001700197202 */ /* 0x000fce0000000f00 */
[----:B------:R-:W-:Y:S05]  /*7940*/  WARPSYNC.COLLECTIVE R15, `(.L_x_540) ;  /* 0x000000000f087348 */ /* 0x000fea0003c00000 */
[----:B------:R0:W1:Y:S02]  /*7950*/  SHFL.BFLY P2, R23, R24, R17, R22 ;  /* 0x0c00001118177389 */ /* 0x0000640000040016 */
[----:B01----:R-:W-:Y:S01]  /*7960*/  ENDCOLLECTIVE ;  /* 0x000000000000791b */ /* 0x003fe20003800000 */
.L_x_540:
[----:B------:R-:W-:-:S05]  /*7970*/  FADD.FTZ R25, R30, R25 ;  /* 0x000000191e197221 */ /* 0x000fca0000010000 */
[----:B------:R-:W-:Y:S02]  /*7980*/  MOV R24, R25 ;  /* 0x0000001900187202 */ /* 0x000fe40000000f00 */
[----:B------:R-:W-:-:S07]  /*7990*/  MOV R31, R23 ;  /* 0x00000017001f7202 */ /* 0x000fce0000000f00 */
[----:B------:R-:W-:Y:S05]  /*79a0*/  WARPSYNC.COLLECTIVE R15, `(.L_x_541) ;  /* 0x000000000f087348 */ /* 0x000fea0003c00000 */
[----:B------:R0:W1:Y:S02]  /*79b0*/  SHFL.BFLY P2, R23, R24, R17, R22 ;  /* 0x0c00001118177389 */ /* 0x0000640000040016 */
[----:B01----:R-:W-:Y:S01]  /*79c0*/  ENDCOLLECTIVE ;  /* 0x000000000000791b */ /* 0x003fe20003800000 */
.L_x_541:
[----:B------:R-:W-:Y:S01]  /*79d0*/  FADD.FTZ R31, R32, R31 ;  /* 0x0000001f201f7221 */ /* 0x000fe20000010000 */
[----:B------:R-:W-:Y:S06]  /*79e0*/  BRA `(.L_x_542) ;  /* 0xffffffe800787947 */ /* 0x000fec000383ffff */
.L_x_512:
[----:B------:R-:W-:Y:S01]  /*79f0*/  HFMA2.MMA R17, -RZ, RZ, 0, 4.76837158203125e-07 ;  /* 0x00000008ff117435 */ /* 0x000fe200000001ff */
[----:B------:R-:W-:Y:S01]  /*7a00*/  BSSY B0, `(.L_x_543) ;  /* 0x0000007000007945 */ /* 0x000fe20003800000 */
[----:B-1----:R-:W-:Y:S01]  /*7a10*/  IMAD.MOV.U32 R24, RZ, RZ, R18 ;  /* 0x000000ffff187224 */ /* 0x002fe200078e0012 */
[----:B------:R-:W-:Y:S02]  /*7a20*/  MOV R22, 0x101f ;  /* 0x0000101f00167802 */ /* 0x000fe40000000f00 */
[----:B0-----:R-:W-:-:S07]  /*7a30*/  MOV R15, 0xffff ;  /* 0x0000ffff000f7802 */ /* 0x001fce0000000f00 */
[----:B--2---:R-:W-:Y:S05]  /*7a40*/  WARPSYNC.COLLECTIVE R15, `(.L_x_544) ;  /* 0x000000000f087348 */ /* 0x004fea0003c00000 */
[----:B------:R0:W1:Y:S02]  /*7a50*/  SHFL.BFLY P2, R23, R24, R17, R22 ;  /* 0x0c00001118177389 */ /* 0x0000640000040016 */
[----:B012---:R-:W-:Y:S01]  /*7a60*/  ENDCOLLECTIVE ;  /* 0x000000000000791b */ /* 0x007fe20003800000 */
.L_x_544:
[----:B------:R-:W-:Y:S05]  /*7a70*/  BSYNC B0 ;  /* 0x0000000000007941 */ /* 0x000fea0003800000 */
.L_x_543:
[----:B------:R-:W-:Y:S01]  /*7a80*/  HFMA2.MMA R17, -RZ, RZ, 0, 4.76837158203125e-07 ;  /* 0x00000008ff117435 */ /* 0x000fe200000001ff */
[----:B------:R-:W-:Y:S01]  /*7a90*/  MOV R24, R19 ;  /* 0x0000001300187202 */ /* 0x000fe20000000f00 */
[----:B------:R-:W-:Y:S01]  /*7aa0*/  IMAD.MOV.U32 R15, RZ, RZ, 0xffff ;  /* 0x0000ffffff0f7424 */ /* 0x000fe200078e00ff */
[----:B------:R-:W-:Y:S01]  /*7ab0*/  MOV R22, 0x101f ;  /* 0x0000101f00167802 */ /* 0x000fe20000000f00 */
[----:B------:R-:W-:Y:S01]  /*7ac0*/  IMAD.MOV.U32 R21, RZ, RZ, R23 ;  /* 0x000000ffff157224 */ /* 0x000fe200078e0017 */
[----:B------:R-:W-:Y:S01]  /*7ad0*/  @!P0 SHF.L.U32 R28, R47, 0x1, RZ ;  /* 0x000000012f1c8819 */ /* 0x000fe200000006ff */
[----:B------:R-:W-:Y:S01]  /*7ae0*/  HFMA2.MMA R29, -RZ, RZ, 0, 0 ;  /* 0x00000000ff1d7435 */ /* 0x000fe200000001ff */
[----:B------:R-:W-:-:S10]  /*7af0*/  @!P0 IADD3 R25, R26, 0x14, RZ ;  /* 0x000000141a198810 */ /* 0x000fd40007ffe0ff */
[----:B------:R-:W-:Y:S05]  /*7b00*/  WARPSYNC.COLLECTIVE R15, `(.L_x_545) ;  /* 0x000000000f087348 */ /* 0x000fea0003c00000 */
[----:B------:R0:W1:Y:S02]  /*7b10*/  SHFL.BFLY P2, R23, R24, R17, R22 ;  /* 0x0c00001118177389 */ /* 0x0000640000040016 */
[----:B01----:R-:W-:Y:S01]  /*7b20*/  ENDCOLLECTIVE ;  /* 0x000000000000791b */ /* 0x003fe20003800000 */
.L_x_545:
[----:B------:R-:W-:Y:S01]  /*7b30*/  FADD.FTZ R21, R21, R18 ;  /* 0x0000001215157221 */ /* 0x000fe20000010000 */
[----:B------:R-:W-:Y:S01]  /*7b40*/  @!P0 LEA R30, R47, UR4, 0x7 ;  /* 0x000000042f1e8c11 */ /* 0x000fe2000f8e38ff */
[----:B------:R-:W-:Y:S01]  /*7b50*/  IMAD.MOV.U32 R33, RZ, RZ, RZ ;  /* 0x000000ffff217224 */ /* 0x000fe200078e00ff */
[----:B------:R-:W-:Y:S01]  /*7b60*/  @!P0 LOP3.LUT R25, R25, R28, RZ, 0x3c, !PT ;  /* 0x0000001c19198212 */ /* 0x000fe200078e3cff */
[----:B------:R-:W-:Y:S01]  /*7b70*/  IMAD.MOV.U32 R39, RZ, RZ, RZ ;  /* 0x000000ffff277224 */ /* 0x000fe200078e00ff */
[----:B------:R-:W-:Y:S02]  /*7b80*/  @!P0 LEA R31, R47, UR4, 0x7 ;  /* 0x000000042f1f8c11 */ /* 0x000fe4000f8e38ff */
[----:B------:R-:W-:Y:S02]  /*7b90*/  @!P0 LEA R25, R25, R30, 0x2 ;  /* 0x0000001e19198211 */ /* 0x000fe400078e10ff */
[----:B------:R-:W-:-:S03]  /*7ba0*/  @!P0 LEA R37, R47, UR4, 0x7 ;  /* 0x000000042f258c11 */ /* 0x000fc6000f8e38ff */
[----:B------:R-:W0:Y:S01]  /*7bb0*/  @!P0 LDS R28, [R25+0x500] ;  /* 0x00050000191c8984 */ /* 0x000e220000000800 */
[----:B------:R-:W-:Y:S01]  /*7bc0*/  HFMA2.MMA R17, -RZ, RZ, 0, 2.384185791015625e-07 ;  /* 0x00000004ff117435 */ /* 0x000fe200000001ff */
[----:B------:R-:W-:Y:S02]  /*7bd0*/  MOV R24, R21 ;  /* 0x0000001500187202 */ /* 0x000fe40000000f00 */
[----:B------:R1:W2:Y:S01]  /*7be0*/  @!P0 LDS R27, [R25] ;  /* 0x00000000191b8984 */ /* 0x0002a20000000800 */
[----:B------:R-:W-:Y:S01]  /*7bf0*/  FADD.FTZ R18, R23, R19 ;  /* 0x0000001317127221 */ /* 0x000fe20000010000 */
[----:B-1----:R-:W-:-:S07]  /*7c00*/  IMAD.MOV.U32 R25, RZ, RZ, RZ ;  /* 0x000000ffff197224 */ /* 0x002fce00078e00ff */
[----:B0-2---:R-:W-:Y:S05]  /*7c10*/  WARPSYNC.COLLECTIVE R15, `(.L_x_546) ;  /* 0x000000000f087348 */ /* 0x005fea0003c00000 */
[----:B------:R1:W3:Y:S02]  /*7c20*/  SHFL.BFLY P2, R23, R24, R17, R22 ;  /* 0x0c00001118177389 */ /* 0x0002e40000040016 */
[----:B0123--:R-:W-:Y:S01]  /*7c30*/  ENDCOLLECTIVE ;  /* 0x000000000000791b */ /* 0x00ffe20003800000 */
.L_x_546:
[----:B------:R-:W-:Y:S01]  /*7c40*/  MOV R24, R18 ;  /* 0x0000001200187202 */ /* 0x000fe20000000f00 */
[----:B------:R-:W-:-:S07]  /*7c50*/  IMAD.MOV.U32 R20, RZ, RZ, R23 ;  /* 0x000000ffff147224 */ /* 0x000fce00078e0017 */
[----:B------:R-:W-:Y:S05]  /*7c60*/  WARPSYNC.COLLECTIVE R15, `(.L_x_547) ;  /* 0x000000000f087348 */ /* 0x000fea0003c00000 */
[----:B------:R0:W1:Y:S02]  /*7c70*/  SHFL.BFLY P2, R23, R24, R17, R22 ;  /* 0x0c00001118177389 */ /* 0x0000640000040016 */
[----:B01----:R-:W-:Y:S01]  /*7c80*/  ENDCOLLECTIVE ;  /* 0x000000000000791b */ /* 0x003fe20003800000 */
.L_x_547:
        /* <DEDUP_REMOVED lines=9> */
.L_x_548:
[----:B------:R-:W-:Y:S02]  /*7d20*/  MOV R24, R21 ;  /* 0x0000001500187202 */ /* 0x000fe40000000f00 */
[----:B------:R-:W-:-:S07]  /*7d30*/  MOV R19, R23 ;  /* 0x0000001700137202 */ /* 0x000fce0000000f00 */
[----:B------:R-:W-:Y:S05]  /*7d40*/  WARPSYNC.COLLECTIVE R15, `(.L_x_549) ;  /* 0x000000000f087348 */ /* 0x000fea0003c00000 */
[----:B------:R0:W1:Y:S02]  /*7d50*/  SHFL.BFLY P2, R23, R24, R17, R22 ;  /* 0x0c00001118177389 */ /* 0x0000640000040016 */
[----:B01----:R-:W-:Y:S01]  /*7d60*/  ENDCOLLECTIVE ;  /* 0x000000000000791b */ /* 0x003fe20003800000 */
.L_x_549:
[----:B------:R-:W-:Y:S01]  /*7d70*/  FADD.FTZ R19, R20, R19 ;  /* 0x0000001314137221 */ /* 0x000fe20000010000 */
[----:B------:R-:W-:Y:S01]  /*7d80*/  @!P0 VIADD R20, R26, 0x28 ;  /* 0x000000281a148836 */ /* 0x000fe20000000000 */
[----:B------:R-:W-:Y:S02]  /*7d90*/  HFMA2.MMA R17, -RZ, RZ, 0, 5.9604644775390625e-08 ;  /* 0x00000001ff117435 */ /* 0x000fe400000001ff */
[----:B------:R-:W-:Y:S02]  /*7da0*/  IMAD.MOV.U32 R24, RZ, RZ, R19 ;  /* 0x000000ffff187224 */ /* 0x000fe400078e0013 */
[----:B------:R-:W-:Y:S01]  /*7db0*/  FADD.FTZ R18, R21, R23 ;  /* 0x0000001715127221 */ /* 0x000fe20000010000 */
[----:B------:R-:W-:-:S07]  /*7dc0*/  @!P0 SHF.L.U32 R21, R47, 0x1, RZ ;  /* 0x000000012f158819 */ /* 0x000fce00000006ff */
[----:B------:R-:W-:Y:S05]  /*7dd0*/  WARPSYNC.COLLECTIVE R15, `(.L_x_550) ;  /* 0x000000000f087348 */ /* 0x000fea0003c00000 */
[----:B------:R0:W1:Y:S02]  /*7de0*/  SHFL.BFLY P2, R23, R24, R17, R22 ;  /* 0x0c00001118177389 */ /* 0x0000640000040016 */
[----:B01----:R-:W-:Y:S01]  /*7df0*/  ENDCOLLECTIVE ;  /* 0x000000000000791b */ /* 0x003fe20003800000 */
.L_x_550:
[----:B------:R-:W-:-:S04]  /*7e00*/  @!P0 LOP3.LUT R20, R20, R21, RZ, 0x3c, !PT ;  /* 0x0000001514148212 */ /* 0x000fc800078e3cff */
[----:B------:R-:W-:-:S05]  /*7e10*/  @!P0 LEA R31, R20, R31, 0x2 ;  /* 0x0000001f141f8211 */ /* 0x000fca00078e10ff */
[----:B------:R-:W0:Y:S01]  /*7e20*/  @!P0 LDS R36, [R31+0x500] ;  /* 0x000500001f248984 */ /* 0x000e220000000800 */
[----:B------:R-:W-:-:S03]  /*7e30*/  MOV R24, R18 ;  /* 0x0000001200187202 */ /* 0x000fc60000000f00 */
[----:B------:R1:W2:Y:S01]  /*7e40*/  @!P0 LDS R35, [R31] ;  /* 0x000000001f238984 */ /* 0x0002a20000000800 */
[----:B------:R-:W-:Y:S01]  /*7e50*/  MOV R28, R23 ;  /* 0x00000017001c7202 */ /* 0x000fe20000000f00 */
[----:B-1----:R-:W-:-:S11]  /*7e60*/  HFMA2.MMA R31, -RZ, RZ, 0, 0 ;  /* 0x00000000ff1f7435 */ /* 0x002fd600000001ff */
[----:B0-2---:R-:W-:Y:S05]  /*7e70*/  WARPSYNC.COLLECTIVE R15, `(.L_x_551) ;  /* 0x000000000f087348 */ /* 0x005fea0003c00000 */
[----:B------:R1:W3:Y:S02]  /*7e80*/  SHFL.BFLY P2, R23, R24, R17, R22 ;  /* 0x0c00001118177389 */ /* 0x0002e40000040016 */
[----:B0123--:R-:W-:Y:S01]  /*7e90*/  ENDCOLLECTIVE ;  /* 0x000000000000791b */ /* 0x00ffe20003800000 */
.L_x_551:
[----:B------:R-:W-:Y:S01]  /*7ea0*/  FADD.FTZ R19, R19, R28 ;  /* 0x0000001c13137221 */ /* 0x000fe20000010000 */
[----:B------:R-:W-:Y:S01]  /*7eb0*/  HFMA2.MMA R17, -RZ, RZ, 0, 4.76837158203125e-07 ;  /* 0x00000008ff117435 */ /* 0x000fe200000001ff */
[----:B------:R-:W-:Y:S01]  /*7ec0*/  MOV R24, R25 ;  /* 0x0000001900187202 */ /* 0x000fe20000000f00 */
[----:B------:R-:W-:-:S09]  /*7ed0*/  IMAD.MOV.U32 R27, RZ, RZ, R23 ;  /* 0x000000ffff1b7224 */ /* 0x000fd200078e0017 */
[----:B------:R-:W-:Y:S05]  /*7ee0*/  WARPSYNC.COLLECTIVE R15, `(.L_x_552) ;  /* 0x000000000f087348 */ /* 0x000fea0003c00000 */
[----:B------:R0:W1:Y:S02]  /*7ef0*/  SHFL.BFLY P2, R23, R24, R17, R22 ;  /* 0x0c00001118177389 */ /* 0x0000640000040016 */
[----:B01----:R-:W-:Y:S01]  /*7f00*/  ENDCOLLECTIVE ;  /* 0x000000000000791b */ /* 0x003fe20003800000 */
.L_x_552:
[----:B------:R-:W-:Y:S02]  /*7f10*/  @!P0 MOV R33, R36 ;  /* 0x0000002400218202 */ /* 0x000fe40000000f00 */
[----:B------:R-:W-:Y:S01]  /*7f20*/  @!P0 MOV R31, R35 ;  /* 0x00000023001f8202 */ /* 0x000fe20000000f00 */
[----:B------:R-:W-:Y:S01]  /*7f30*/  IMAD.MOV.U32 R24, RZ, RZ, R29 ;  /* 0x000000ffff187224 */ /* 0x000fe200078e001d */
[----:B------:R-:W-:-:S07]  /*7f40*/  MOV R30, R23 ;  /* 0x00000017001e7202 */ /* 0x000fce0000000f00 */
[----:B------:R-:W-:Y:S05]  /*7f50*/  WARPSYNC.COLLECTIVE R15, `(.L_x_553) ;  /* 0x000000000f087348 */ /* 0x000fea0003c00000 */
[----:B------:R0:W1:Y:S02]  /*7f60*/  SHFL.BFLY P2, R23, R24, R17, R22 ;  /* 0x0c00001118177389 */ /* 0x0000640000040016 */
[----:B01----:R-:W-:Y:S01]  /*7f70*/  ENDCOLLECTIVE ;  /* 0x000000000000791b */ /* 0x003fe20003800000 */
.L_x_553:
[----:B------:R-:W-:-:S05]  /*7f80*/  FADD.FTZ R30, R30, R25 ;  /* 0x000000191e1e7221 */ /* 0x000fca0000010000 */
[----:B------:R-:W-:Y:S01]  /*7f90*/  MOV R24, R30 ;  /* 0x0000001e00187202 */ /* 0x000fe20000000f00 */
[----:B------:R-:W-:Y:S01]  /*7fa0*/  IMAD.MOV.U32 R17, RZ, RZ, 0x4 ;  /* 0x00000004ff117424 */ /* 0x000fe200078e00ff */
[----:B------:R-:W-:-:S07]  /*7fb0*/  MOV R32, R23 ;  /* 0x0000001700207202 */ /* 0x000fce0000000f00 */
[----:B------:R-:W-:Y:S05]  /*7fc0*/  WARPSYNC.COLLECTIVE R15, `(.L_x_554) ;  /* 0x000000000f087348 */ /* 0x000fea0003c00000 */
[----:B------:R0:W1:Y:S02]  /*7fd0*/  SHFL.BFLY P2, R23, R24, R17, R22 ;  /* 0x0c00001118177389 */ /* 0x0000640000040016 */
[----:B01----:R-:W-:Y:S01]  /*7fe0*/  ENDCOLLECTIVE ;  /* 0x000000000000791b */ /* 0x003fe20003800000 */
.L_x_554:
[----:B------:R-:W-:-:S05]  /*7ff0*/  FADD.FTZ R32, R32, R29 ;  /* 0x0000001d20207221 */ /* 0x000fca0000010000 */
[----:B------:R-:W-:Y:S02]  /*8000*/  MOV R24, R32 ;  /* 0x0000002000187202 */ /* 0x000fe40000000f00 */
[----:B------:R-:W-:-:S07]  /*8010*/  MOV R25, R23 ;  /* 0x0000001700197202 */ /* 0x000fce0000000f00 */
[----:B------:R-:W-:Y:S05]  /*8020*/  WARPSYNC.COLLECTIVE R15, `(.L_x_555) ;  /* 0x000000000f087348 */ /* 0x000fea0003c00000 */
[----:B------:R0:W1:Y:S02]  /*8030*/  SHFL.BFLY P2, R23, R24, R17, R22 ;  /* 0x0c00001118177389 */ /* 0x0000640000040016 */
[----:B01----:R-:W-:Y:S01]  /*8040*/  ENDCOLLECTIVE ;  /* 0x000000000000791b */ /* 0x003fe20003800000 */
.L_x_555:
[----:B------:R-:W-:Y:S01]  /*8050*/  FADD.FTZ R25, R30, R25 ;  /* 0x000000191e197221 */ /* 0x000fe20000010000 */
[----:B------:R-:W-:-:S04]  /*8060*/  HFMA2.MMA R17, -RZ, RZ, 0, 1.1920928955078125e-07 ;  /* 0x00000002ff117435 */ /* 0x000fc800000001ff */
[----:B------:R-:W-:Y:S02]  /*8070*/  MOV R24, R25 ;  /* 0x0000001900187202 */ /* 0x000fe40000000f00 */
[----:B------:R-:W-:-:S07]  /*8080*/  MOV R29, R23 ;  /* 0x00000017001d7202 */ /* 0x000fce0000000f00 */
[----:B------:R-:W-:Y:S05]  /*8090*/  WARPSYNC.COLLECTIVE R15, `(.L_x_556) ;  /* 0x000000000f087348 */ /* 0x000fea0003c00000 */
[----:B------:R0:W1:Y:S02]  /*80a0*/  SHFL.BFLY P2, R23, R24, R17, R22 ;  /* 0x0c00001118177389 */ /* 0x0000640000040016 */
[----:B01----:R-:W-:Y:S01]  /*80b0*/  ENDCOLLECTIVE ;  /* 0x000000000000791b */ /* 0x003fe20003800000 */
.L_x_556:
[----:B------:R-:W-:-:S05]  /*80c0*/  FADD.FTZ R29, R32, R29 ;  /* 0x0000001d201d7221 */ /* 0x000fca0000010000 */
[----:B------:R-:W-:Y:S01]  /*80d0*/  MOV R24, R29 ;  /* 0x0000001d00187202 */ /* 0x000fe20000000f00 */
[----:B------:R-:W-:-:S07]  /*80e0*/  IMAD.MOV.U32 R20, RZ, RZ, R23 ;  /* 0x000000ffff147224 */ /* 0x000fce00078e0017 */
[----:B------:R-:W-:Y:S05]  /*80f0*/  WARPSYNC.COLLECTIVE R15, `(.L_x_557) ;  /* 0x000000000f087348 */ /* 0x000fea0003c00000 */
[----:B------:R0:W1:Y:S02]  /*8100*/  SHFL.BFLY P2, R23, R24, R17, R22 ;  /* 0x0c00001118177389 */ /* 0x0000640000040016 */
[----:B01----:R-:W-:Y:S01]  /*8110*/  ENDCOLLECTIVE ;  /* 0x000000000000791b */ /* 0x003fe20003800000 */
.L_x_557:
[----:B------:R-:W-:Y:S01]  /*8120*/  FADD.FTZ R25, R25, R20 ;  /* 0x0000001419197221 */ /* 0x000fe20000010000 */
[----:B------:R-:W-:-:S04]  /*8130*/  @!P0 IADD3 R20, R26, 0x3c, RZ ;  /* 0x0000003c1a148810 */ /* 0x000fc80007ffe0ff */
[----:B------:R-:W-:Y:S01]  /*8140*/  MOV R24, R25 ;  /* 0x0000001900187202 */ /* 0x000fe20000000f00 */
[----:B------:R-:W-:Y:S01]  /*8150*/  IMAD.MOV.U32 R17, RZ, RZ, 0x1 ;  /* 0x00000001ff117424 */ /* 0x000fe200078e00ff */
[----:B------:R-:W-:-:S07]  /*8160*/  MOV R34, R23 ;  /* 0x0000001700227202 */ /* 0x000fce0000000f00 */
[----:B------:R-:W-:Y:S05]  /*8170*/  WARPSYNC.COLLECTIVE R15, `(.L_x_558) ;  /* 0x000000000f087348 */ /* 0x000fea0003c00000 */
[----:B------:R0:W1:Y:S02]  /*8180*/  SHFL.BFLY P2, R23, R24, R17, R22 ;  /* 0x0c00001118177389 */ /* 0x0000640000040016 */
[----:B01----:R-:W-:Y:S01]  /*8190*/  ENDCOLLECTIVE ;  /* 0x000000000000791b */ /* 0x003fe20003800000 */
.L_x_558:
[----:B------:R-:W-:-:S05]  /*81a0*/  FADD.FTZ R34, R29, R34 ;  /* 0x000000221d227221 */ /* 0x000fca0000010000 */
[----:B------:R-:W-:Y:S02]  /*81b0*/  MOV R24, R34 ;  /* 0x0000002200187202 */ /* 0x000fe40000000f00 */
[----:B------:R-:W-:-:S07]  /*81c0*/  MOV R36, R23 ;  /* 0x0000001700247202 */ /* 0x000fce0000000f00 */
[----:B------:R-:W-:Y:S05]  /*81d0*/  WARPSYNC.COLLECTIVE R15, `(.L_x_559) ;  /* 0x000000000f087348 */ /* 0x000fea0003c00000 */
[----:B------:R0:W1:Y:S02]  /*81e0*/  SHFL.BFLY P2, R23, R24, R17, R22 ;  /* 0x0c00001118177389 */ /* 0x0000640000040016 */
[----:B01----:R-:W-:Y:S01]  /*81f0*/  ENDCOLLECTIVE ;  /* 0x000000000000791b */ /* 0x003fe20003800000 */
.L_x_559:
[----:B------:R-:W-:Y:S01]  /*8200*/  FADD.FTZ R25, R25, R36 ;  /* 0x0000002419197221 */ /* 0x000fe20000010000 */
[----:B------:R-:W-:Y:S01]  /*8210*/  HFMA2.MMA R17, -RZ, RZ, 0, 4.76837158203125e-07 ;  /* 0x00000008ff117435 */ /* 0x000fe200000001ff */
[----:B------:R-:W-:Y:S01]  /*8220*/  IMAD.MOV.U32 R24, RZ, RZ, R31 ;  /* 0x000000ffff187224 */ /* 0x000fe200078e001f */
[----:B------:R-:W-:-:S09]  /*8230*/  MOV R35, R23 ;  /* 0x0000001700237202 */ /* 0x000fd20000000f00 */
[----:B------:R-:W-:Y:S05]  /*8240*/  WARPSYNC.COLLECTIVE R15, `(.L_x_560) ;  /* 0x000000000f087348 */ /* 0x000fea0003c00000 */
[----:B------:R0:W1:Y:S02]  /*8250*/  SHFL.BFLY P2, R23, R24, R17, R22 ;  /* 0x0c00001118177389 */ /* 0x0000640000040016 */
[----:B01----:R-:W-:Y:S01]  /*8260*/  ENDCOLLECTIVE ;  /* 0x000000000000791b */ /* 0x003fe20003800000 */
.L_x_560:
[----:B------:R-:W-:Y:S02]  /*8270*/  MOV R24, R33 ;  /* 0x0000002100187202 */ /* 0x000fe40000000f00 */
[----:B------:R-:W-:-:S07]  /*8280*/  MOV R38, R23 ;  /* 0x0000001700267202 */ /* 0x000fce0000000f00 */
[----:B------:R-:W-:Y:S05]  /*8290*/  WARPSYNC.COLLECTIVE R15, `(.L_x_561) ;  /* 0x000000000f087348 */ /* 0x000fea0003c00000 */
[----:B------:R0:W1:Y:S02]  /*82a0*/  SHFL.BFLY P2, R23, R24, R17, R22 ;  /* 0x0c00001118177389 */ /* 0x0000640000040016 */
[----:B01----:R-:W-:Y:S01]  /*82b0*/  ENDCOLLECTIVE ;  /* 0x000000000000791b */ /* 0x003fe20003800000 */
.L_x_561:
[----:B------:R-:W-:Y:S01]  /*82c0*/  FADD.FTZ R38, R38, R31 ;  /* 0x0000001f26267221 */ /* 0x000fe20000010000 */
[----:B------:R-:W-:-:S04]  /*82d0*/  HFMA2.MMA R17, -RZ, RZ, 0, 2.384185791015625e-07 ;  /* 0x00000004ff117435 */ /* 0x000fc800000001ff */
[----:B------:R-:W-:Y:S01]  /*82e0*/  MOV R24, R38 ;  /* 0x0000002600187202 */ /* 0x000fe20000000f00 */
[----:B------:R-:W-:-:S07]  /*82f0*/  IMAD.MOV.U32 R40, RZ, RZ, R23 ;  /* 0x000000ffff287224 */ /* 0x000fce00078e0017 */
[----:B------:R-:W-:Y:S05]  /*8300*/  WARPSYNC.COLLECTIVE R15, `(.L_x_562) ;  /* 0x000000000f087348 */ /* 0x000fea0003c00000 */
[----:B------:R0:W1:Y:S02]  /*8310*/  SHFL.BFLY P2, R23, R24, R17, R22 ;  /* 0x0c00001118177389 */ /* 0x0000640000040016 */
[----:B01----:R-:W-:Y:S01]  /*8320*/  ENDCOLLECTIVE ;  /* 0x000000000000791b */ /* 0x003fe20003800000 */
.L_x_562:
[----:B------:R-:W-:-:S05]  /*8330*/  FADD.FTZ R40, R40, R33 ;  /* 0x0000002128287221 */ /* 0x000fca0000010000 */
[----:B------:R-:W-:Y:S01]  /*8340*/  MOV R24, R40 ;  /* 0x0000002800187202 */ /* 0x000fe20000000f00 */
[----:B------:R-:W-:-:S07]  /*8350*/  IMAD.MOV.U32 R31, RZ, RZ, R23 ;  /* 0x000000ffff1f7224 */ /* 0x000fce00078e0017 */
[----:B------:R-:W-:Y:S05]  /*8360*/  WARPSYNC.COLLECTIVE R15, `(.L_x_563) ;  /* 0x000000000f087348 */ /* 0x000fea0003c00000 */
[----:B------:R0:W1:Y:S02]  /*8370*/  SHFL.BFLY P2, R23, R24, R17, R22 ;  /* 0x0c00001118177389 */ /* 0x0000640000040016 */
[----:B01----:R-:W-:Y:S01]  /*8380*/  ENDCOLLECTIVE ;  /* 0x000000000000791b */ /* 0x003fe20003800000 */
.L_x_563:
        /* <DEDUP_REMOVED lines=10> */
.L_x_564:
[----:B------:R-:W-:-:S05]  /*8430*/  @!P0 IMAD R37, R20, 0x4, R37 ;  /* 0x0000000414258824 */ /* 0x000fca00078e0225 */
[----:B------:R-:W0:Y:S04]  /*8440*/  @!P0 LDS R42, [R37] ;  /* 0x00000000252a8984 */ /* 0x000e280000000800 */
[----:B------:R1:W2:Y:S01]  /*8450*/  @!P0 LDS R44, [R37+0x500] ;  /* 0x00050000252c8984 */ /* 0x0002a20000000800 */
[----:B------:R-:W-:Y:S01]  /*8460*/  IMAD.MOV.U32 R24, RZ, RZ, R33 ;  /* 0x000000ffff187224 */ /* 0x000fe200078e0021 */
[----:B-1----:R-:W-:Y:S01]  /*8470*/  HFMA2.MMA R37, -RZ, RZ, 0, 0 ;  /* 0x00000000ff257435 */ /* 0x002fe200000001ff */
[----:B------:R-:W-:-:S10]  /*8480*/  MOV R30, R23 ;  /* 0x00000017001e7202 */ /* 0x000fd40000000f00 */
[----:B0-2---:R-:W-:Y:S05]  /*8490*/  WARPSYNC.COLLECTIVE R15, `(.L_x_565) ;  /* 0x000000000f087348 */ /* 0x005fea0003c00000 */
[----:B------:R1:W3:Y:S02]  /*84a0*/  SHFL.BFLY P2, R23, R24, R17, R22 ;  /* 0x0c00001118177389 */ /* 0x0002e40000040016 */
[----:B0123--:R-:W-:Y:S01]  /*84b0*/  ENDCOLLECTIVE ;  /* 0x000000000000791b */ /* 0x00ffe20003800000 */
.L_x_565:
[----:B------:R-:W-:Y:S01]  /*84c0*/  FADD.FTZ R40, R31, R30 ;  /* 0x0000001e1f287221 */ /* 0x000fe20000010000 */
[----:B------:R-:W-:-:S04]  /*84d0*/  HFMA2.MMA R17, -RZ, RZ, 0, 5.9604644775390625e-08 ;  /* 0x00000001ff117435 */ /* 0x000fc800000001ff */
[----:B------:R-:W-:Y:S02]  /*84e0*/  MOV R24, R40 ;  /* 0x0000002800187202 */ /* 0x000fe40000000f00 */
[----:B------:R-:W-:Y:S02]  /*84f0*/  @!P0 MOV R37, R42 ;  /* 0x0000002a00258202 */ /* 0x000fe40000000f00 */
[----:B------:R-:W-:-:S07]  /*8500*/  MOV R32, R23 ;  /* 0x0000001700207202 */ /* 0x000fce0000000f00 */
[----:B------:R-:W-:Y:S05]  /*8510*/  WARPSYNC.COLLECTIVE R15, `(.L_x_566) ;  /* 0x000000000f087348 */ /* 0x000fea0003c00000 */
[----:B------:R0:W1:Y:S02]  /*8520*/  SHFL.BFLY P2, R23, R24, R17, R22 ;  /* 0x0c00001118177389 */ /* 0x0000640000040016 */
[----:B01----:R-:W-:Y:S01]  /*8530*/  ENDCOLLECTIVE ;  /* 0x000000000000791b */ /* 0x003fe20003800000 */
.L_x_566:
[----:B------:R-:W-:Y:S01]  /*8540*/  @!P0 MOV R39, R44 ;  /* 0x0000002c00278202 */ /* 0x000fe20000000f00 */
[----:B------:R-:W-:Y:S01]  /*8550*/  FADD.FTZ R41, R33, R32 ;  /* 0x0000002021297221 */ /* 0x000fe20000010000 */
[----:B------:R-:W-:-:S03]  /*8560*/  ISETP.NE.AND P0, PT, R47, RZ, PT ;  /* 0x000000ff2f00720c */ /* 0x000fc60003f05270 */
[----:B------:R-:W-:-:S10]  /*8570*/  IMAD.MOV.U32 R24, RZ, RZ, R41 ;  /* 0x000000ffff187224 */ /* 0x000fd400078e0029 */
[----:B------:R-:W0:Y:S01]  /*8580*/  @!P0 LDC.64 R32, c[0x0][0x218] ;  /* 0x00008600ff208b82 */ /* 0x000e220000000a00 */
[----:B------:R-:W-:-:S07]  /*8590*/  MOV R43, R23 ;  /* 0x00000017002b7202 */ /* 0x000fce0000000f00 */
[----:B------:R-:W1:Y:S02]  /*85a0*/  @!P0 LDC.64 R20, c[0x0][0x220] ;  /* 0x00008800ff148b82 */ /* 0x000e640000000a00 */
[----:B01----:R-:W-:Y:S05]  /*85b0*/  WARPSYNC.COLLECTIVE R15, `(.L_x_567) ;  /* 0x000000000f087348 */ /* 0x003fea0003c00000 */
[----:B------:R2:W3:Y:S02]  /*85c0*/  SHFL.BFLY P2, R23, R24, R17, R22 ;  /* 0x0c00001118177389 */ /* 0x0004e40000040016 */
[----:B0123--:R-:W-:Y:S01]  /*85d0*/  ENDCOLLECTIVE ;  /* 0x000000000000791b */ /* 0x00ffe20003800000 */
.L_x_567:
[----:B------:R-:W-:Y:S01]  /*85e0*/  FADD.FTZ R40, R40, R43 ;  /* 0x0000002b28287221 */ /* 0x000fe20000010000 */
[----:B------:R-:W0:Y:S01]  /*85f0*/  @!P0 LDC.64 R30, c[0x0][0x218] ;  /* 0x00008600ff1e8b82 */ /* 0x000e220000000a00 */
[----:B------:R-:W-:Y:S01]  /*8600*/  HFMA2.MMA R17, -RZ, RZ, 0, 4.76837158203125e-07 ;  /* 0x00000008ff117435 */ /* 0x000fe200000001ff */
[----:B------:R-:W-:-:S06]  /*8610*/  MOV R24, R37 ;  /* 0x0000002500187202 */ /* 0x000fcc0000000f00 */
[----:B------:R-:W1:Y:S01]  /*8620*/  @!P0 LDC.64 R28, c[0x0][0x220] ;  /* 0x00008800ff1c8b82 */ /* 0x000e620000000a00 */
[----:B------:R-:W-:-:S07]  /*8630*/  MOV R42, R23 ;  /* 0x00000017002a7202 */ /* 0x000fce0000000f00 */
[----:B01----:R-:W-:Y:S05]  /*8640*/  WARPSYNC.COLLECTIVE R15, `(.L_x_568) ;  /* 0x000000000f087348 */ /* 0x003fea0003c00000 */
[----:B------:R2:W3:Y:S02]  /*8650*/  SHFL.BFLY P2, R23, R24, R17, R22 ;  /* 0x0c00001118177389 */ /* 0x0004e40000040016 */
[----:B0123--:R-:W-:Y:S01]  /*8660*/  ENDCOLLECTIVE ;  /* 0x000000000000791b */ /* 0x00ffe20003800000 */
.L_x_568:
[----:B------:R-:W-:Y:S01]  /*8670*/  FADD.FTZ R41, R41, R42 ;  /* 0x0000002a29297221 */ /* 0x000fe20000010000 */
[----:B------:R-:W-:Y:S01]  /*8680*/  MOV R24, R39 ;  /* 0x0000002700187202 */ /* 0x000fe20000000f00 */
[----:B------:R-:W-:-:S07]  /*8690*/  IMAD.MOV.U32 R46, RZ, RZ, R23 ;  /* 0x000000ffff2e7224 */ /* 0x000fce00078e0017 */
[----:B------:R-:W-:Y:S05]  /*86a0*/  WARPSYNC.COLLECTIVE R15, `(.L_x_569) ;  /* 0x000000000f087348 */ /* 0x000fea0003c00000 */
[----:B------:R0:W1:Y:S02]  /*86b0*/  SHFL.BFLY P2, R23, R24, R17, R22 ;  /* 0x0c00001118177389 */ /* 0x0000640000040016 */
[----:B01----:R-:W-:Y:S01]  /*86c0*/  ENDCOLLECTIVE ;  /* 0x000000000000791b */ /* 0x003fe20003800000 */
.L_x_569:
[----:B------:R-:W-:Y:S01]  /*86d0*/  FADD.FTZ R46, R46, R37 ;  /* 0x000000252e2e7221 */ /* 0x000fe20000010000 */
[----:B------:R-:W-:-:S03]  /*86e0*/  HFMA2.MMA R17, -RZ, RZ, 0, 2.384185791015625e-07 ;  /* 0x00000004ff117435 */ /* 0x000fc600000001ff */
[----:B------:R-:W-:Y:S01]  /*86f0*/  IMAD.MOV.U32 R24, RZ, RZ, R46 ;  /* 0x000000ffff187224 */ /* 0x000fe200078e002e */
[----:B------:R-:W-:-:S07]  /*8700*/  MOV R44, R23 ;  /* 0x00000017002c7202 */ /* 0x000fce0000000f00 */
[----:B------:R-:W-:Y:S05]  /*8710*/  WARPSYNC.COLLECTIVE R15, `(.L_x_570) ;  /* 0x000000000f087348 */ /* 0x000fea0003c00000 */
[----:B------:R0:W1:Y:S02]  /*8720*/  SHFL.BFLY P2, R23, R24, R17, R22 ;  /* 0x0c00001118177389 */ /* 0x0000640000040016 */
[----:B01----:R-:W-:Y:S01]  /*8730*/  ENDCOLLECTIVE ;  /* 0x000000000000791b */ /* 0x003fe20003800000 */
.L_x_570:
[----:B------:R-:W-:Y:S01]  /*8740*/  FADD.FTZ R38, R44, R39 ;  /* 0x000000272c267221 */ /* 0x000fe20000010000 */
[----:B------:R-:W-:-:S04]  /*8750*/  FADD.FTZ R44, R18, R27 ;  /* 0x0000001b122c7221 */ /* 0x000fc80000010000 */
[----:B------:R-:W-:Y:S02]  /*8760*/  MOV R24, R38 ;  /* 0x0000002600187202 */ /* 0x000fe40000000f00 */
[----:B------:R-:W-:-:S07]  /*8770*/  MOV R37, R23 ;  /* 0x0000001700257202 */ /* 0x000fce0000000f00 */
[----:B------:R-:W-:Y:S05]  /*8780*/  WARPSYNC.COLLECTIVE R15, `(.L_x_571) ;  /* 0x000000000f087348 */ /* 0x000fea0003c00000 */
[----:B------:R0:W1:Y:S02]  /*8790*/  SHFL.BFLY P2, R23, R24, R17, R22 ;  /* 0x0c00001118177389 */ /* 0x0000640000040016 */
[----:B01----:R-:W-:Y:S01]  /*87a0*/  ENDCOLLECTIVE ;  /* 0x000000000000791b */ /* 0x003fe20003800000 */
.L_x_571:
[----:B------:R-:W-:Y:S01]  /*87b0*/  FADD.FTZ R46, R46, R37 ;  /* 0x000000252e2e7221 */ /* 0x000fe20000010000 */
[----:B------:R-:W-:Y:S02]  /*87c0*/  IMAD.IADD R37, R26, 0x1, R9 ;  /* 0x000000011a257824 */ /* 0x000fe400078e0209 */
[----:B------:R-:W0:Y:S02]  /*87d0*/  @!P0 LDC.64 R26, c[0x0][0x218] ;  /* 0x00008600ff1a8b82 */ /* 0x000e240000000a00 */
[----:B------:R-:W-:-:S04]  /*87e0*/  @!P0 IMAD.WIDE R32, R37, 0x2, R32 ;  /* 0x0000000225208825 */ /* 0x000fc800078e0220 */
[C---:B------:R-:W-:Y:S01]  /*87f0*/  @!P0 IMAD.WIDE R20, R37.reuse, 0x2, R20 ;  /* 0x0000000225148825 */ /* 0x040fe200078e0214 */
[----:B------:R-:W-:Y:S01]  /*8800*/  HFMA2.MMA R17, -RZ, RZ, 0, 1.1920928955078125e-07 ;  /* 0x00000002ff117435 */ /* 0x000fe200000001ff */
[----:B------:R-:W-:Y:S02]  /*8810*/  MOV R24, R46 ;  /* 0x0000002e00187202 */ /* 0x000fe40000000f00 */
[----:B------:R-:W-:-:S04]  /*8820*/  @!P0 IMAD.WIDE R30, R37, 0x2, R30 ;  /* 0x00000002251e8825 */ /* 0x000fc800078e021e */
[----:B------:R-:W-:-:S04]  /*8830*/  @!P0 IMAD.WIDE R28, R37, 0x2, R28 ;  /* 0x00000002251c8825 */ /* 0x000fc800078e021c */
[----:B------:R-:W-:-:S07]  /*8840*/  IMAD.MOV.U32 R39, RZ, RZ, R23 ;  /* 0x000000ffff277224 */ /* 0x000fce00078e0017 */
[----:B0-----:R-:W-:Y:S05]  /*8850*/  WARPSYNC.COLLECTIVE R15, `(.L_x_572) ;  /* 0x000000000f087348 */ /* 0x001fea0003c00000 */
[----:B------:R1:W2:Y:S02]  /*8860*/  SHFL.BFLY P2, R23, R24, R17, R22 ;  /* 0x0c00001118177389 */ /* 0x0002a40000040016 */
[----:B012---:R-:W-:Y:S01]  /*8870*/  ENDCOLLECTIVE ;  /* 0x000000000000791b */ /* 0x007fe20003800000 */
.L_x_572:
[----:B------:R-:W-:Y:S01]  /*8880*/  FADD.FTZ R38, R38, R39 ;  /* 0x0000002726267221 */ /* 0x000fe20000010000 */
[----:B------:R-:W-:Y:S01]  /*8890*/  @!P0 F2FP.BF16.F32.PACK_AB R39, RZ, R44 ;  /* 0x0000002cff27823e */ /* 0x000fe200000010ff */
[----:B------:R-:W-:-:S03]  /*88a0*/  @!P0 IMAD.WIDE R26, R37, 0x2, R26 ;  /* 0x00000002251a8825 */ /* 0x000fc600078e021a */
[----:B------:R-:W-:Y:S02]  /*88b0*/  MOV R24, R38 ;  /* 0x0000002600187202 */ /* 0x000fe40000000f00 */
[----:B------:R-:W-:Y:S02]  /*88c0*/  MOV R49, R23 ;  /* 0x0000001700317202 */ /* 0x000fe40000000f00 */
[----:B------:R-:W-:Y:S02]  /*88d0*/  @!P0 F2FP.BF16.F32.PACK_AB R23, RZ, R19 ;  /* 0x00000013ff17823e */ /* 0x000fe400000010ff */
[----:B------:R-:W0:Y:S01]  /*88e0*/  @!P0 LDC.64 R18, c[0x0][0x220] ;  /* 0x00008800ff128b82 */ /* 0x000e220000000a00 */
[----:B------:R-:W-:Y:S01]  /*88f0*/  FADD.FTZ R46, R46, R49 ;  /* 0x000000312e2e7221 */ /* 0x000fe20000010000 */
[----:B------:R-:W-:-:S07]  /*8900*/  PRMT R44, R23, 0x7610, R44 ;  /* 0x00007610172c7816 */ /* 0x000fce000000002c */
[----:B0-----:R-:W-:Y:S05]  /*8910*/  WARPSYNC.COLLECTIVE R15, `(.L_x_573) ;  /* 0x000000000f087348 */ /* 0x001fea0003c00000 */
[----:B------:R1:W2:Y:S02]  /*8920*/  SHFL.BFLY P2, R23, R24, R17, R22 ;  /* 0x0c00001118177389 */ /* 0x0002a40000040016 */
[----:B012---:R-:W-:Y:S01]  /*8930*/  ENDCOLLECTIVE ;  /* 0x000000000000791b */ /* 0x007fe20003800000 */
.L_x_573:
[----:B------:R0:W-:Y:S04]  /*8940*/  @!P0 STG.E.U16 desc[UR12][R32.64], R44 ;  /* 0x0000002c20008986 */ /* 0x0001e8000c10150c */
[----:B------:R1:W-:Y:S01]  /*8950*/  @!P0 STG.E.U16 desc[UR12][R20.64], R39 ;  /* 0x0000002714008986 */ /* 0x0003e2000c10150c */
[----:B------:R-:W-:Y:S01]  /*8960*/  @!P0 F2FP.BF16.F32.PACK_AB R15, RZ, R40 ;  /* 0x00000028ff0f823e */ /* 0x000fe200000010ff */
[----:B------:R-:W-:Y:S01]  /*8970*/  IMAD.MOV.U32 R17, RZ, RZ, 0x1 ;  /* 0x00000001ff117424 */ /* 0x000fe200078e00ff */
[----:B------:R-:W-:Y:S02]  /*8980*/  MOV R24, R46 ;  /* 0x0000002e00187202 */ /* 0x000fe40000000f00 */
[----:B0-----:R-:W-:Y:S02]  /*8990*/  PRMT R32, R15, 0x7610, R32 ;  /* 0x000076100f207816 */ /* 0x001fe40000000020 */
[----:B------:R-:W-:Y:S01]  /*89a0*/  MOV R15, 0xffff ;  /* 0x0000ffff000f7802 */ /* 0x000fe20000000f00 */
[----:B------:R-:W-:Y:S01]  /*89b0*/  @!P0 IMAD.WIDE R18, R37, 0x2, R18 ;  /* 0x0000000225128825 */ /* 0x000fe200078e0212 */
[----:B-1----:R-:W-:-:S02]  /*89c0*/  @!P0 F2FP.BF16.F32.PACK_AB R21, RZ, R25 ;  /* 0x00000019ff15823e */ /* 0x002fc400000010ff */
[----:B------:R-:W-:Y:S01]  /*89d0*/  MOV R51, R23 ;  /* 0x0000001700337202 */ /* 0x000fe20000000f00 */
[----:B------:R-:W-:Y:S01]  /*89e0*/  FADD.FTZ R23, R34, R35 ;  /* 0x0000002322177221 */ /* 0x000fe20000010000 */
[----:B------:R-:W-:Y:S01]  /*89f0*/  @!P0 F2FP.BF16.F32.PACK_AB R25, RZ, R41 ;  /* 0x00000029ff19823e */ /* 0x000fe200000010ff */
[----:B------:R0:W-:Y:S02]  /*8a00*/  @!P0 STG.E.U16 desc[UR12][R30.64+0x28], R21 ;  /* 0x000028151e008986 */ /* 0x0001e4000c10150c */
[----:B------:R-:W-:Y:S01]  /*8a10*/  FADD.FTZ R38, R38, R51 ;  /* 0x0000003326267221 */ /* 0x000fe20000010000 */
[----:B------:R-:W-:-:S04]  /*8a20*/  @!P0 F2FP.BF16.F32.PACK_AB R23, RZ, R23 ;  /* 0x00000017ff17823e */ /* 0x000fc800000010ff */
[----:B------:R-:W-:-:S07]  /*8a30*/  PRMT R20, R23, 0x7610, R20 ;  /* 0x0000761017147816 */ /* 0x000fce0000000014 */
[----:B0-----:R-:W-:Y:S05]  /*8a40*/  WARPSYNC.COLLECTIVE R15, `(.L_x_574) ;  /* 0x000000000f087348 */ /* 0x001fea0003c00000 */
[----:B------:R1:W2:Y:S02]  /*8a50*/  SHFL.BFLY P2, R23, R24, R17, R22 ;  /* 0x0c00001118177389 */ /* 0x0002a40000040016 */
[----:B012---:R-:W-:Y:S01]  /*8a60*/  ENDCOLLECTIVE ;  /* 0x000000000000791b */ /* 0x007fe20003800000 */
.L_x_574:
        /* <DEDUP_REMOVED lines=8> */
.L_x_575:
[----:B------:R-:W-:Y:S01]  /*8af0*/  FADD.FTZ R33, R46, R33 ;  /* 0x000000212e217221 */ /* 0x000fe20000010000 */
[----:B------:R-:W-:Y:S06]  /*8b00*/  BRA `(.L_x_576) ;  /* 0xffffffe000d07947 */ /* 0x000fec000383ffff */
.L_x_577:
        /* <DEDUP_REMOVED lines=15> */
.L_x_3545:


//--------------------- .text._ZN13group_norm_v218gn_bwd_cuda_kernelI13__nv_bfloat16Li320ELi3ELi32ELi80ELi256ELb0ELb1ELi32ELi320ELi320ELi4ELb1ELi40ELb0ELb0ELNS_15WgradSyncMethodE3ENS_16CompileConditionILi900EEEEEvPT_S6_S6_PKS5_S8_S8_S8_PKfflPfPj --------------------------
	.section	.text._ZN13group_norm_v218gn_bwd_cuda_kernelI13__nv_bfloat16Li320ELi3ELi32ELi80ELi256ELb0ELb1ELi32ELi320ELi320ELi4ELb1ELi40ELb0ELb0ELNS_15WgradSyncMethodE3ENS_16CompileConditionILi900EEEEEvPT_S6_S6_PKS5_S8_S8_S8_PKfflPfPj,"ax",@progbits
	.align	128
        .global         _ZN13group_norm_v218gn_bwd_cuda_kernelI13__nv_bfloat16Li320ELi3ELi32ELi80ELi256ELb0ELb1ELi32ELi320ELi320ELi4ELb1ELi40ELb0ELb0ELNS_15WgradSyncMethodE3ENS_16CompileConditionILi900EEEEEvPT_S6_S6_PKS5_S8_S8_S8_PKfflPfPj
        .type           _ZN13group_norm_v218gn_bwd_cuda_kernelI13__nv_bfloat16Li320ELi3ELi32ELi80ELi256ELb0ELb1ELi32ELi320ELi320ELi4ELb1ELi40ELb0ELb0ELNS_15WgradSyncMethodE3ENS_16CompileConditionILi900EEEEEvPT_S6_S6_PKS5_S8_S8_S8_PKfflPfPj,@function
        .size           _ZN13group_norm_v218gn_bwd_cuda_kernelI13__nv_bfloat16Li320ELi3ELi32ELi80ELi256ELb0ELb1ELi32ELi320ELi320ELi4ELb1ELi40ELb0ELb0ELNS_15WgradSyncMethodE3ENS_16CompileConditionILi900EEEEEvPT_S6_S6_PKS5_S8_S8_S8_PKfflPfPj,(.L_x_3546 - _ZN13group_norm_v218gn_bwd_cuda_kernelI13__nv_bfloat16Li320ELi3ELi32ELi80ELi256ELb0ELb1ELi32ELi320ELi320ELi4ELb1ELi40ELb0ELb0ELNS_15WgradSyncMethodE3ENS_16CompileConditionILi900EEEEEvPT_S6_S6_PKS5_S8_S8_S8_PKfflPfPj)
        .other          _ZN13group_norm_v218gn_bwd_cuda_kernelI13__nv_bfloat16Li320ELi3ELi32ELi80ELi256ELb0ELb1ELi32ELi320ELi320ELi4ELb1ELi40ELb0ELb0ELNS_15WgradSyncMethodE3ENS_16CompileConditionILi900EEEEEvPT_S6_S6_PKS5_S8_S8_S8_PKfflPfPj,@"STO_CUDA_ENTRY STV_DEFAULT"
_ZN13group_norm_v218gn_bwd_cuda_kernelI13__nv_bfloat16Li320ELi3ELi32ELi80ELi256ELb0ELb1ELi32ELi320ELi320ELi4ELb1ELi40ELb0ELb0ELNS_15WgradSyncMethodE3ENS_16CompileConditionILi900EEEEEvPT_S6_S6_PKS5_S8_S8_S8_PKfflPfPj:
.text._ZN13group_norm_v218gn_bwd_cuda_kernelI13__nv_bfloat16Li320ELi3ELi32ELi80ELi256ELb0ELb1ELi32ELi320ELi320ELi4ELb1ELi40ELb0ELb0ELNS_15WgradSyncMethodE3ENS_16CompileConditionILi900EEEEEvPT_S6_S6_PKS5_S8_S8_S8_PKfflPfPj:
        /* <DEDUP_REMOVED lines=32> */
.L_x_580:
[----:B------:R-:W2:Y:S04]  /*0200*/  LD.E.STRONG.GPU R0, desc[UR12][R2.64] ;  /* 0x0000000c02007980 */ /* 0x000ea8000c10f900 */
[----:B--2---:R-:W-:Y:S01]  /*0210*/  CCTL.IVALL ;  /* 0x00000000ff00798f */ /* 0x004fe20002000000 */
[----:B------:R-:W-:Y:S05]  /*0220*/  YIELD ;  /* 0x0000000000007946 */ /* 0x000fea0003800000 */
[----:B-----5:R-:W-:-:S04]  /*0230*/  LOP3.LUT R0, R0, R5, RZ, 0x3c, !PT ;  /* 0x0000000500007212 */ /* 0x020fc800078e3cff */
[----:B------:R-:W-:-:S13]  /*0240*/  ISETP.GT.AND P0, PT, R0, -0x1, PT ;  /* 0xffffffff0000780c */ /* 0x000fda0003f04270 */
[----:B------:R-:W-:Y:S05]  /*0250*/  @P0 BRA `(.L_x_580) ;  /* 0xfffffffc00e80947 */ /* 0x000fea000383ffff */
.L_x_579:
[----:B------:R-:W-:Y:S05]  /*0260*/  WARPSYNC.ALL ;  /* 0x0000000000007948 */ /* 0x000fea0003800000 */
[----:B------:R-:W-:Y:S06]  /*0270*/  BAR.SYNC.DEFER_BLOCKING 0x0 ;  /* 0x0000000000007b1d */ /* 0x000fec0000010000 */
[----:B------:R-:W-:Y:S05]  /*0280*/  BRA `(.L_x_581) ;  /* 0x00000050009c7947 */ /* 0x000fea0003800000 */
.L_x_578:
[----:B------:R-:W0:Y:S01]  /*0290*/  S2R R9, SR_TID.X ;  /* 0x0000000000097919 */ /* 0x000e220000002100 */
[----:B------:R-:W1:Y:S01]  /*02a0*/  S2UR UR7, SR_CgaCtaId ;  /* 0x00000000000779c3 */ /* 0x000e620000008800 */
[----:B------:R-:W-:Y:S01]  /*02b0*/  UMOV UR4, 0x400 ;  /* 0x0000040000047882 */ /* 0x000fe20000000000 */
[----:B------:R-:W-:Y:S01]  /*02c0*/  CS2R R10, SRZ ;  /* 0x00000000000a7805 */ /* 0x000fe2000001ff00 */
[----:B------:R-:W-:Y:S01]  /*02d0*/  UIADD3 UR4, UR4, 0x2800, URZ ;  /* 0x0000280004047890 */ /* 0x000fe2000fffe03f */
[----:B------:R-:W-:-:S03]  /*02e0*/  CS2R R12, SRZ ;  /* 0x00000000000c7805 */ /* 0x000fc6000001ff00 */
        /* <DEDUP_REMOVED lines=28> */
[----:B------:R1:W-:Y:S04]  /*04b0*/  STL [R1+0xa8], R0 ;  /* 0x0000a80001007387 */ /* 0x0003e80000100800 */
[----:B------:R1:W-:Y:S04]  /*04c0*/  STL [R1+0x18], RZ ;  /* 0x000018ff01007387 */ /* 0x0003e80000100800 */
[----:B------:R1:W-:Y:S04]  /*04d0*/  STL [R1+0x30], RZ ;  /* 0x000030ff01007387 */ /* 0x0003e80000100800 */
[----:B------:R1:W-:Y:S04]  /*04e0*/  STL [R1+0x14], RZ ;  /* 0x000014ff01007387 */ /* 0x0003e80000100800 */
[----:B------:R1:W-:Y:S02]  /*04f0*/  STL [R1+0x2c], RZ ;  /* 0x00002cff01007387 */ /* 0x0003e40000100800 */
.L_x_593:
[----:B-12---:R-:W0:Y:S01]  /*0500*/  S2R R0, SR_TID.X ;  /* 0x0000000000007919 */ /* 0x006e220000002100 */
[----:B------:R-:W-:Y:S01]  /*0510*/  ULOP3.LUT UR8, UR10, 0x7, URZ, 0xc0, !UPT ;  /* 0x000000070a087892 */ /* 0x000fe2000f8ec03f */
[----:B------:R-:W1:Y:S01]  /*0520*/  LDC.64 R4, c[0x0][0x238] ;  /* 0x00008e00ff047b82 */ /* 0x000e620000000a00 */
[----:B------:R-:W-:Y:S02]  /*0530*/  USHF.R.U64 UR9, UR10, 0x3, UR5 ;  /* 0x000000030a097899 */ /* 0x000fe40008001205 */
[----:B------:R-:W-:Y:S02]  /*0540*/  UIMAD UR14, UR8, 0x140, URZ ;  /* 0x00000140080e78a4 */ /* 0x000fe4000f8e023f */
[----:B------:R-:W-:Y:S02]  /*0550*/  USHF.L.U32 UR8, UR17, 0x5, URZ ;  /* 0x0000000511087899 */ /* 0x000fe4000800063f */
[----:B------:R-:W-:Y:S01]  /*0560*/  USHF.R.U32.HI UR15, URZ, 0x3, UR5 ;  /* 0x000000033f0f7899 */ /* 0x000fe20008011605 */
[----:B------:R-:W-:Y:S01]  /*0570*/  IMAD.U32 R15, RZ, RZ, UR9 ;  /* 0x00000009ff0f7e24 */ /* 0x000fe2000f8e00ff */
[----:B------:R-:W-:Y:S01]  /*0580*/  ULOP3.LUT UR8, UR8, 0xe0, URZ, 0xc0, !UPT ;  /* 0x000000e008087892 */ /* 0x000fe2000f8ec03f */
[----:B------:R-:W-:-:S03]  /*0590*/  ULDC.64 UR18, c[0x0][0x248] ;  /* 0x0000920000127ab9 */ /* 0x000fc60000000a00 */
[----:B------:R-:W-:Y:S01]  /*05a0*/  MOV R14, UR15 ;  /* 0x0000000f000e7c02 */ /* 0x000fe20008000f00 */
[----:B0-----:R-:W-:-:S05]  /*05b0*/  IMAD.WIDE.U32 R2, R0, -0x33333333, RZ ;  /* 0xcccccccd00027825 */ /* 0x001fca00078e00ff */
[----:B------:R-:W-:-:S05]  /*05c0*/  SHF.R.U32.HI R7, RZ, 0x6, R3 ;  /* 0x00000006ff077819 */ /* 0x000fca0000011603 */
[C---:B------:R-:W-:Y:S01]  /*05d0*/  IMAD R9, R7.reuse, -0x50, R0 ;  /* 0xffffffb007097824 */ /* 0x040fe200078e0200 */
[----:B------:R-:W-:Y:S01]  /*05e0*/  IADD3 R0, R7, UR8, RZ ;  /* 0x0000000807007c10 */ /* 0x000fe2000fffe0ff */
[----:B------:R-:W-:-:S03]  /*05f0*/  UIMAD UR8, UR15, 0xa0000, URZ ;  /* 0x000a00000f0878a4 */ /* 0x000fc6000f8e023f */
[----:B------:R-:W-:Y:S01]  /*0600*/  LEA R16, R9, UR14, 0x2 ;  /* 0x0000000e09107c11 */ /* 0x000fe2000f8e10ff */
[----:B------:R-:W-:-:S03]  /*0610*/  IMAD R0, R0, 0xa00, RZ ;  /* 0x00000a0000007824 */ /* 0x000fc600078e02ff */
[----:B------:R-:W-:Y:S01]  /*0620*/  SHF.R.S32.HI R17, RZ, 0x1f, R16 ;  /* 0x0000001fff117819 */ /* 0x000fe20000011410 */
[----:B------:R-:W-:-:S05]  /*0630*/  IMAD.WIDE.U32 R2, R16, -0x33333333, RZ ;  /* 0xcccccccd10027825 */ /* 0x000fca00078e00ff */
[----:B------:R-:W-:Y:S01]  /*0640*/  SHF.R.U32.HI R6, RZ, 0x6, R3 ;  /* 0x00000006ff067819 */ /* 0x000fe20000011603 */
[----:B------:R-:W-:-:S03]  /*0650*/  IMAD.WIDE.U32 R2, R15, 0xa0000, R16 ;  /* 0x000a00000f027825 */ /* 0x000fc600078e0010 */
[----:B------:R-:W-:Y:S01]  /*0660*/  LEA R8, P0, R15, R6, 0x5 ;  /* 0x000000060f087211 */ /* 0x000fe200078028ff */
[----:B------:R0:W-:Y:S01]  /*0670*/  STL [R1+0xa4], R6 ;  /* 0x0000a40601007387 */ /* 0x0001e20000100800 */
[----:B------:R-:W-:Y:S01]  /*0680*/  VIADD R3, R3, UR8 ;  /* 0x0000000803037c36 */ /* 0x000fe20008000000 */
[----:B------:R-:W-:Y:S01]  /*0690*/  ULDC.64 UR8, c[0x0][0x230] ;  /* 0x00008c0000087ab9 */ /* 0x000fe20000000a00 */
[----:B------:R-:W-:Y:S01]  /*06a0*/  LEA.HI.X R15, R15, RZ, R14, 0x5, P0 ;  /* 0x000000ff0f0f7211 */ /* 0x000fe200000f2c0e */
[----:B-1----:R-:W-:Y:S01]  /*06b0*/  IMAD.WIDE R16, R16, 0x2, R4 ;  /* 0x0000000210107825 */ /* 0x002fe200078e0204 */
[----:B------:R-:W-:-:S04]  /*06c0*/  LEA R14, P0, R8, UR18, 0x3 ;  /* 0x00000012080e7c11 */ /* 0x000fc8000f8018ff */
[----:B------:R-:W-:Y:S01]  /*06d0*/  LEA.HI.X R15, R8, UR19, R15, 0x3, P0 ;  /* 0x00000013080f7c11 */ /* 0x000fe200080f1c0f */
[----:B------:R-:W-:Y:S01]  /*06e0*/  ULDC.64 UR18, c[0x0][0x228] ;  /* 0x00008a0000127ab9 */ /* 0x000fe20000000a00 */
[----:B0-----:R-:W-:Y:S01]  /*06f0*/  IADD3 R6, P1, R0, R2, RZ ;  /* 0x0000000200067210 */ /* 0x001fe20007f3e0ff */
[----:B------:R-:W2:Y:S03]  /*0700*/  LDG.E.64.CONSTANT R16, desc[UR12][R16.64] ;  /* 0x0000000c10107981 */ /* 0x000ea6000c1e9b00 */
[----:B------:R-:W-:Y:S01]  /*0710*/  IADD3.X R19, RZ, R3, RZ, P1, !PT ;  /* 0x00000003ff137210 */ /* 0x000fe20000ffe4ff */
[----:B------:R-:W3:Y:S01]  /*0720*/  LDG.E.64.CONSTANT R14, desc[UR12][R14.64] ;  /* 0x0000000c0e0e7981 */ /* 0x000ee2000c1e9b00 */
[C---:B------:R-:W-:Y:S02]  /*0730*/  SHF.L.U32 R20, R6.reuse, 0x1, RZ ;  /* 0x0000000106147819 */ /* 0x040fe400000006ff */
[----:B------:R-:W-:-:S02]  /*0740*/  SHF.L.U64.HI R22, R6, 0x1, R19 ;  /* 0x0000000106167819 */ /* 0x000fc40000010213 */
[----:B------:R-:W-:-:S03]  /*0750*/  IADD3 R18, P0, R20, UR8, RZ ;  /* 0x0000000814127c10 */ /* 0x000fc6000ff1e0ff */
[----:B------:R-:W-:Y:S01]  /*0760*/  STL [R1+0xa0], R22 ;  /* 0x0000a01601007387 */ /* 0x000fe20000100800 */
[----:B------:R-:W-:-:S03]  /*0770*/  IADD3.X R19, R22, UR9, RZ, P0, !PT ;  /* 0x0000000916137c10 */ /* 0x000fc600087fe4ff */
[----:B------:R0:W-:Y:S04]  /*0780*/  STL [R1+0x78], R20 ;  /* 0x0000781401007387 */ /* 0x0001e80000100800 */
[----:B------:R-:W4:Y:S01]  /*0790*/  LDG.E.64.CONSTANT R18, desc[UR12][R18.64] ;  /* 0x0000000c12127981 */ /* 0x000f22000c1e9b00 */
[----:B0-----:R-:W-:-:S04]  /*07a0*/  IADD3 R20, P1, R20, UR18, RZ ;  /* 0x0000001214147c10 */ /* 0x001fc8000ff3e0ff */
[----:B------:R-:W-:Y:S01]  /*07b0*/  IADD3.X R21, R22, UR19, RZ, P1, !PT ;  /* 0x0000001316157c10 */ /* 0x000fe20008ffe4ff */
[----:B------:R-:W-:-:S05]  /*07c0*/  VIADD R5, R0, 0x2800 ;  /* 0x0000280000057836 */ /* 0x000fca0000000000 */
[----:B------:R-:W4:Y:S01]  /*07d0*/  LDG.E.64.CONSTANT R20, desc[UR12][R20.64] ;  /* 0x0000000c14147981 */ /* 0x000f22000c1e9b00 */
[----:B------:R-:W-:-:S04]  /*07e0*/  IADD3 R5, P0, R5, R2, RZ ;  /* 0x0000000205057210 */ /* 0x000fc80007f1e0ff */
[----:B------:R-:W-:Y:S02]  /*07f0*/  IADD3.X R4, RZ, R3, RZ, P0, !PT ;  /* 0x00000003ff047210 */ /* 0x000fe400007fe4ff */
[C---:B------:R-:W-:Y:S02]  /*0800*/  SHF.L.U32 R24, R5.reuse, 0x1, RZ ;  /* 0x0000000105187819 */ /* 0x040fe400000006ff */
[----:B------:R-:W-:Y:S02]  /*0810*/  SHF.L.U64.HI R26, R5, 0x1, R4 ;  /* 0x00000001051a7819 */ /* 0x000fe40000010204 */
[----:B------:R-:W-:Y:S01]  /*0820*/  IADD3 R22, P0, R24, UR8, RZ ;  /* 0x0000000818167c10 */ /* 0x000fe2000ff1e0ff */
[----:B------:R0:W-:Y:S03]  /*0830*/  STL [R1+0x98], R24 ;  /* 0x0000981801007387 */ /* 0x0001e60000100800 */
[----:B------:R-:W-:Y:S01]  /*0840*/  IADD3.X R23, R26, UR9, RZ, P0, !PT ;  /* 0x000000091a177c10 */ /* 0x000fe200087fe4ff */
[----:B------:R-:W-:-:S05]  /*0850*/  VIADD R5, R0, 0x5000 ;  /* 0x0000500000057836 */ /* 0x000fca0000000000 */
[----:B------:R-:W4:Y:S01]  /*0860*/  LDG.E.64.CONSTANT R22, desc[UR12][R22.64] ;  /* 0x0000000c16167981 */ /* 0x000f22000c1e9b00 */
[----:B0-----:R-:W-:-:S04]  /*0870*/  IADD3 R24, P0, R24, UR18, RZ ;  /* 0x0000001218187c10 */ /* 0x001fc8000ff1e0ff */
[----:B------:R-:W-:Y:S02]  /*0880*/  IADD3.X R25, R26, UR19, RZ, P0, !PT ;  /* 0x000000131a197c10 */ /* 0x000fe400087fe4ff */
[----:B------:R-:W-:-:S04]  /*0890*/  IADD3 R5, P0, R5, R2, RZ ;  /* 0x0000000205057210 */ /* 0x000fc80007f1e0ff */
[----:B------:R-:W4:Y:S01]  /*08a0*/  LDG.E.64.CONSTANT R24, desc[UR12][R24.64] ;  /* 0x0000000c18187981 */ /* 0x000f22000c1e9b00 */
[----:B------:R-:W-:Y:S02]  /*08b0*/  IADD3.X R4, RZ, R3, RZ, P0, !PT ;  /* 0x00000003ff047210 */ /* 0x000fe400007fe4ff */
[C---:B------:R-:W-:Y:S01]  /*08c0*/  SHF.L.U32 R28, R5.reuse, 0x1, RZ ;  /* 0x00000001051c7819 */ /* 0x040fe200000006ff */
[----:B------:R0:W-:Y:S01]  /*08d0*/  STL [R1+0x9c], R26 ;  /* 0x00009c1a01007387 */ /* 0x0001e20000100800 */
[----:B------:R-:W-:-:S03]  /*08e0*/  SHF.L.U64.HI R30, R5, 0x1, R4 ;  /* 0x00000001051e7819 */ /* 0x000fc60000010204 */
[----:B------:R1:W-:Y:S01]  /*08f0*/  STL [R1+0x90], R28 ;  /* 0x0000901c01007387 */ /* 0x0003e20000100800 */
[----:B0-----:R-:W-:-:S04]  /*0900*/  IADD3 R26, P0, R28, UR8, RZ ;  /* 0x000000081c1a7c10 */ /* 0x001fc8000ff1e0ff */
[----:B------:R-:W-:Y:S02]  /*0910*/  IADD3.X R27, R30, UR9, RZ, P0, !PT ;  /* 0x000000091e1b7c10 */ /* 0x000fe400087fe4ff */
[----:B-1----:R-:W-:-:S04]  /*0920*/  IADD3 R28, P1, R28, UR18, RZ ;  /* 0x000000121c1c7c10 */ /* 0x002fc8000ff3e0ff */
[----:B------:R-:W-:Y:S01]  /*0930*/  IADD3.X R29, R30, UR19, RZ, P1, !PT ;  /* 0x000000131e1d7c10 */ /* 0x000fe20008ffe4ff */
[----:B------:R-:W4:Y:S05]  /*0940*/  LDG.E.64.CONSTANT R26, desc[UR12][R26.64] ;  /* 0x0000000c1a1a7981 */ /* 0x000f2a000c1e9b00 */
[----:B------:R-:W4:Y:S01]  /*0950*/  LDG.E.64.CONSTANT R28, desc[UR12][R28.64] ;  /* 0x0000000c1c1c7981 */ /* 0x000f22000c1e9b00 */
[----:B------:R-:W-:-:S05]  /*0960*/  VIADD R5, R0, 0x7800 ;  /* 0x0000780000057836 */ /* 0x000fca0000000000 */
[----:B------:R-:W-:-:S04]  /*0970*/  IADD3 R5, P0, R5, R2, RZ ;  /* 0x0000000205057210 */ /* 0x000fc80007f1e0ff */
[----:B------:R-:W-:Y:S02]  /*0980*/  IADD3.X R4, RZ, R3, RZ, P0, !PT ;  /* 0x00000003ff047210 */ /* 0x000fe400007fe4ff */
[C---:B------:R-:W-:Y:S01]  /*0990*/  SHF.L.U32 R32, R5.reuse, 0x1, RZ ;  /* 0x0000000105207819 */ /* 0x040fe200000006ff */
[----:B------:R0:W-:Y:S01]  /*09a0*/  STL [R1+0x94], R30 ;  /* 0x0000941e01007387 */ /* 0x0001e20000100800 */
[----:B------:R-:W-:Y:S01]  /*09b0*/  SHF.L.U64.HI R34, R5, 0x1, R4 ;  /* 0x0000000105227819 */ /* 0x000fe20000010204 */
[----:B------:R-:W-:Y:S01]  /*09c0*/  VIADD R5, R0, 0xa000 ;  /* 0x0000a00000057836 */ /* 0x000fe20000000000 */
[----:B0-----:R-:W-:-:S04]  /*09d0*/  IADD3 R30, P0, R32, UR8, RZ ;  /* 0x00000008201e7c10 */ /* 0x001fc8000ff1e0ff */
[----:B------:R-:W-:Y:S02]  /*09e0*/  IADD3.X R31, R34, UR9, RZ, P0, !PT ;  /* 0x00000009221f7c10 */ /* 0x000fe400087fe4ff */
[----:B------:R-:W-:Y:S01]  /*09f0*/  IADD3 R5, P0, R5, R2, RZ ;  /* 0x0000000205057210 */ /* 0x000fe20007f1e0ff */
[----:B------:R0:W-:Y:S03]  /*0a00*/  STL [R1+0x88], R32 ;  /* 0x0000882001007387 */ /* 0x0001e60000100800 */
[----:B------:R-:W-:Y:S01]  /*0a10*/  IADD3.X R4, RZ, R3, RZ, P0, !PT ;  /* 0x00000003ff047210 */ /* 0x000fe200007fe4ff */
[----:B------:R-:W-:Y:S01]  /*0a20*/  IMAD.MOV.U32 R51, RZ, RZ, 0x28 ;  /* 0x00000028ff337424 */ /* 0x000fe200078e00ff */
[----:B------:R-:W-:Y:S01]  /*0a30*/  SHF.L.U32 R36, R5, 0x1, RZ ;  /* 0x0000000105247819 */ /* 0x000fe200000006ff */
[----:B------:R1:W-:Y:S01]  /*0a40*/  STL [R1+0x8c], R34 ;  /* 0x00008c2201007387 */ /* 0x0003e20000100800 */
[----:B0-----:R-:W-:-:S03]  /*0a50*/  IADD3 R32, P1, R32, UR18, RZ ;  /* 0x0000001220207c10 */ /* 0x001fc6000ff3e0ff */
[----:B------:R-:W4:Y:S01]  /*0a60*/  LDG.E.64.CONSTANT R30, desc[UR12][R30.64] ;  /* 0x0000000c1e1e7981 */ /* 0x000f22000c1e9b00 */
[----:B------:R-:W-:Y:S01]  /*0a70*/  SHF.L.U64.HI R38, R5, 0x1, R4 ;  /* 0x0000000105267819 */ /* 0x000fe20000010204 */
[----:B------:R-:W-:Y:S01]  /*0a80*/  VIADD R5, R0, 0xc800 ;  /* 0x0000c80000057836 */ /* 0x000fe20000000000 */
[----:B------:R-:W-:Y:S02]  /*0a90*/  IADD3.X R33, R34, UR19, RZ, P1, !PT ;  /* 0x0000001322217c10 */ /* 0x000fe40008ffe4ff */
[----:B-1----:R-:W-:-:S04]  /*0aa0*/  IADD3 R34, P0, R36, UR8, RZ ;  /* 0x0000000824227c10 */ /* 0x002fc8000ff1e0ff */
[----:B------:R-:W-:Y:S01]  /*0ab0*/  IADD3.X R35, R38, UR9, RZ, P0, !PT ;  /* 0x0000000926237c10 */ /* 0x000fe200087fe4ff */
[----:B------:R0:W-:Y:S01]  /*0ac0*/  STL [R1+0x80], R36 ;  /* 0x0000802401007387 */ /* 0x0001e20000100800 */
[----:B------:R-:W-:Y:S01]  /*0ad0*/  IADD3 R5, P0, R5, R2, RZ ;  /* 0x0000000205057210 */ /* 0x000fe20007f1e0ff */
[----:B------:R-:W-:Y:S02]  /*0ae0*/  IMAD R9, R9, R51, UR7 ;  /* 0x0000000709097e24 */ /* 0x000fe4000f8e0233 */
[----:B------:R-:W4:Y:S01]  /*0af0*/  LDG.E.64.CONSTANT R32, desc[UR12][R32.64] ;  /* 0x0000000c20207981 */ /* 0x000f22000c1e9b00 */
[----:B------:R-:W-:Y:S02]  /*0b00*/  IADD3.X R4, RZ, R3, RZ, P0, !PT ;  /* 0x00000003ff047210 */ /* 0x000fe400007fe4ff */
[----:B------:R-:W-:Y:S01]  /*0b10*/  SHF.L.U32 R40, R5, 0x1, RZ ;  /* 0x0000000105287819 */ /* 0x000fe200000006ff */
[----:B------:R-:W4:Y:S01]  /*0b20*/  LDG.E.64.CONSTANT R34, desc[UR12][R34.64] ;  /* 0x0000000c22227981 */ /* 0x000f22000c1e9b00 */
[----:B0-----:R-:W-:-:S03]  /*0b30*/  IADD3 R36, P1, R36, UR18, RZ ;  /* 0x0000001224247c10 */ /* 0x001fc6000ff3e0ff */
[----:B------:R0:W-:Y:S01]  /*0b40*/  STL [R1+0x84], R38 ;  /* 0x0000842601007387 */ /* 0x0001e20000100800 */
[----:B------:R-:W-:Y:S01]  /*0b50*/  SHF.L.U64.HI R42, R5, 0x1, R4 ;  /* 0x00000001052a7819 */ /* 0x000fe20000010204 */
[----:B------:R-:W-:Y:S01]  /*0b60*/  VIADD R4, R0, 0xf000 ;  /* 0x0000f00000047836 */ /* 0x000fe20000000000 */
[----:B------:R-:W-:Y:S01]  /*0b70*/  IADD3.X R37, R38, UR19, RZ, P1, !PT ;  /* 0x0000001326257c10 */ /* 0x000fe20008ffe4ff */
[----:B------:R1:W-:Y:S01]  /*0b80*/  STL [R1+0x74], R40 ;  /* 0x0000742801007387 */ /* 0x0003e20000100800 */
[----:B0-----:R-:W-:Y:S01]  /*0b90*/  IADD3 R38, P0, R40, UR8, RZ ;  /* 0x0000000828267c10 */ /* 0x001fe2000ff1e0ff */
[----:B------:R-:W-:Y:S01]  /*0ba0*/  VIADD R0, R0, 0x11800 ;  /* 0x0001180000007836 */ /* 0x000fe20000000000 */
[----:B------:R-:W-:Y:S02]  /*0bb0*/  LEA R7, R7, R9, 0x3 ;  /* 0x0000000907077211 */ /* 0x000fe400078e18ff */
[----:B------:R-:W4:Y:S01]  /*0bc0*/  LDG.E.64.CONSTANT R36, desc[UR12][R36.64] ;  /* 0x0000000c24247981 */ /* 0x000f22000c1e9b00 */
[----:B------:R-:W-:-:S02]  /*0bd0*/  IADD3.X R39, R42, UR9, RZ, P0, !PT ;  /* 0x000000092a277c10 */ /* 0x000fc400087fe4ff */
[----:B------:R-:W-:Y:S02]  /*0be0*/  IADD3 R4, P0, R4, R2, RZ ;  /* 0x0000000204047210 */ /* 0x000fe40007f1e0ff */
[----:B-1----:R-:W-:Y:S02]  /*0bf0*/  IADD3 R40, P1, R40, UR18, RZ ;  /* 0x0000001228287c10 */ /* 0x002fe4000ff3e0ff */
[----:B------:R-:W-:Y:S01]  /*0c00*/  IADD3.X R5, RZ, R3, RZ, P0, !PT ;  /* 0x00000003ff057210 */ /* 0x000fe200007fe4ff */
[----:B------:R0:W-:Y:S01]  /*0c10*/  STL [R1+0x7c], R42 ;  /* 0x00007c2a01007387 */ /* 0x0001e20000100800 */
[----:B------:R-:W-:Y:S02]  /*0c20*/  SHF.L.U32 R44, R4, 0x1, RZ ;  /* 0x00000001042c7819 */ /* 0x000fe400000006ff */
[----:B------:R-:W-:Y:S01]  /*0c30*/  IADD3.X R41, R42, UR19, RZ, P1, !PT ;  /* 0x000000132a297c10 */ /* 0x000fe20008ffe4ff */
[----:B------:R-:W4:Y:S01]  /*0c40*/  LDG.E.64.CONSTANT R38, desc[UR12][R38.64] ;  /* 0x0000000c26267981 */ /* 0x000f22000c1e9b00 */
[----:B------:R-:W-:-:S03]  /*0c50*/  SHF.L.U64.HI R46, R4, 0x1, R5 ;  /* 0x00000001042e7819 */ /* 0x000fc60000010205 */
[----:B------:R1:W-:Y:S01]  /*0c60*/  STL [R1+0x6c], R44 ;  /* 0x00006c2c01007387 */ /* 0x0003e20000100800 */
[----:B0-----:R-:W-:-:S03]  /*0c70*/  IADD3 R42, P0, R44, UR8, RZ ;  /* 0x000000082c2a7c10 */ /* 0x001fc6000ff1e0ff */
[----:B------:R-:W4:Y:S01]  /*0c80*/  LDG.E.64.CONSTANT R40, desc[UR12][R40.64] ;  /* 0x0000000c28287981 */ /* 0x000f22000c1e9b00 */
[----:B------:R-:W-:Y:S02]  /*0c90*/  IADD3.X R43, R46, UR9, RZ, P0, !PT ;  /* 0x000000092e2b7c10 */ /* 0x000fe400087fe4ff */
[----:B------:R-:W-:Y:S02]  /*0ca0*/  IADD3 R0, P0, R0, R2, RZ ;  /* 0x0000000200007210 */ /* 0x000fe40007f1e0ff */
[----:B-1----:R-:W-:Y:S02]  /*0cb0*/  IADD3 R44, P1, R44, UR18, RZ ;  /* 0x000000122c2c7c10 */ /* 0x002fe4000ff3e0ff */
[----:B------:R-:W-:Y:S01]  /*0cc0*/  SHF.L.U32 R5, R0, 0x1, RZ ;  /* 0x0000000100057819 */ /* 0x000fe200000006ff */
[----:B------:R0:W-:Y:S01]  /*0cd0*/  STL [R1+0x70], R46 ;  /* 0x0000702e01007387 */ /* 0x0001e20000100800 */
[----:B------:R-:W-:Y:S02]  /*0ce0*/  IADD3.X R45, R46, UR19, RZ, P1, !PT ;  /* 0x000000132e2d7c10 */ /* 0x000fe40008ffe4ff */
[----:B------:R-:W-:Y:S01]  /*0cf0*/  IADD3.X R3, RZ, R3, RZ, P0, !PT ;  /* 0x00000003ff037210 */ /* 0x000fe200007fe4ff */
[----:B------:R1:W-:Y:S01]  /*0d00*/  STL [R1+0x64], R5 ;  /* 0x0000640501007387 */ /* 0x0003e20000100800 */
[----:B------:R-:W-:-:S03]  /*0d10*/  IADD3 R48, P1, R5, UR18, RZ ;  /* 0x0000001205307c10 */ /* 0x000fc6000ff3e0ff */
[----:B------:R-:W4:Y:S01]  /*0d20*/  LDG.E.64.CONSTANT R42, desc[UR12][R42.64] ;  /* 0x0000000c2a2a7981 */ /* 0x000f22000c1e9b00 */
[----:B0-----:R-:W-:Y:S01]  /*0d30*/  IADD3 R46, P0, R5, UR8, RZ ;  /* 0x00000008052e7c10 */ /* 0x001fe2000ff1e0ff */
[----:B------:R-:W-:Y:S01]  /*0d40*/  ULDC UR8, c[0x0][0x250] ;  /* 0x0000940000087ab9 */ /* 0x000fe20000000800 */
[----:B------:R-:W-:Y:S01]  /*0d50*/  SHF.L.U64.HI R4, R0, 0x1, R3 ;  /* 0x0000000100047819 */ /* 0x000fe20000010203 */
[----:B------:R-:W4:Y:S03]  /*0d60*/  LDG.E.64.CONSTANT R44, desc[UR12][R44.64] ;  /* 0x0000000c2c2c7981 */ /* 0x000f26000c1e9b00 */
[C---:B------:R-:W-:Y:S01]  /*0d70*/  IADD3.X R47, R4.reuse, UR9, RZ, P0, !PT ;  /* 0x00000009042f7c10 */ /* 0x040fe200087fe4ff */
[----:B------:R0:W-:Y:S01]  /*0d80*/  STL [R1+0x68], R4 ;  /* 0x0000680401007387 */ /* 0x0001e20000100800 */
[----:B------:R-:W-:-:S04]  /*0d90*/  IADD3.X R49, R4, UR19, RZ, P1, !PT ;  /* 0x0000001304317c10 */ /* 0x000fc80008ffe4ff */
[----:B------:R-:W4:Y:S04]  /*0da0*/  LDG.E.64.CONSTANT R46, desc[UR12][R46.64] ;  /* 0x0000000c2e2e7981 */ /* 0x000f28000c1e9b00 */
[----:B------:R-:W4:Y:S01]  /*0db0*/  LDG.E.64.CONSTANT R48, desc[UR12][R48.64] ;  /* 0x0000000c30307981 */ /* 0x000f22000c1e9b00 */
[----:B---3--:R-:W-:-:S06]  /*0dc0*/  FADD.FTZ R2, R15, UR8 ;  /* 0x000000080f027e21 */ /* 0x008fcc0008010000 */
[----:B------:R-:W3:Y:S01]  /*0dd0*/  MUFU.RSQ R2, R2 ;  /* 0x0000000200027308 */ /* 0x000ee20000001400 */
[C---:B--2---:R-:W-:Y:S02]  /*0de0*/  PRMT R8, R16.reuse, 0x7632, R8 ;  /* 0x0000763210087816 */ /* 0x044fe40000000008 */
[----:B------:R-:W-:Y:S02]  /*0df0*/  SHF.L.U32 R3, R16, 0x10, RZ ;  /* 0x0000001010037819 */ /* 0x000fe400000006ff */
[C---:B----4-:R-:W-:Y:S02]  /*0e00*/  PRMT R52, R18.reuse, 0x7632, R52 ;  /* 0x0000763212347816 */ /* 0x050fe40000000034 */
[----:B------:R-:W-:-:S03]  /*0e10*/  SHF.L.U32 R50, R18, 0x10, RZ ;  /* 0x0000001012327819 */ /* 0x000fc600000006ff */
[----:B------:R-:W-:Y:S02]  /*0e20*/  IMAD.U32 R52, R52, 0x10000, RZ ;  /* 0x0001000034347824 */ /* 0x000fe400078e00ff */
[----:B------:R-:W-:Y:S01]  /*0e30*/  FADD.FTZ R50, -R14, R50 ;  /* 0x000000320e327221 */ /* 0x000fe20000010100 */
[----:B------:R-:W-:Y:S01]  /*0e40*/  IMAD.U32 R8, R8, 0x10000, RZ ;  /* 0x0001000008087824 */ /* 0x000fe200078e00ff */
[----:B------:R-:W-:Y:S01]  /*0e50*/  SHF.L.U32 R15, R19, 0x10, RZ ;  /* 0x00000010130f7819 */ /* 0x000fe200000006ff */
[----:B------:R-:W-:Y:S01]  /*0e60*/  FADD.FTZ R52, -R14, R52 ;  /* 0x000000340e347221 */ /* 0x000fe20000010100 */
[----:B---3--:R-:W-:Y:S01]  /*0e70*/  FMUL.FTZ R53, R2, R50 ;  /* 0x0000003202357220 */ /* 0x008fe20000410000 */
[C---:B------:R-:W-:Y:S02]  /*0e80*/  SHF.L.U32 R0, R20.reuse, 0x10, RZ ;  /* 0x0000001014007819 */ /* 0x040fe400000006ff */
[----:B------:R-:W-:-:S03]  /*0e90*/  PRMT R6, R20, 0x7632, R6 ;  /* 0x0000763214067816 */ /* 0x000fc60000000006 */
[----:B-1----:R-:W-:Y:S01]  /*0ea0*/  FMUL.FTZ R5, R0, R3 ;  /* 0x0000000300057220 */ /* 0x002fe20000410000 */
[----:B------:R-:W-:Y:S01]  /*0eb0*/  SHF.L.U32 R6, R6, 0x10, RZ ;  /* 0x0000001006067819 */ /* 0x000fe200000006ff */
[----:B------:R-:W-:Y:S01]  /*0ec0*/  FMUL.FTZ R52, R2, R52 ;  /* 0x0000003402347220 */ /* 0x000fe20000410000 */
[----:B0-----:R-:W-:Y:S01]  /*0ed0*/  SHF.L.U32 R4, R17, 0x10, RZ ;  /* 0x0000001011047819 */ /* 0x001fe200000006ff */
[----:B------:R-:W-:Y:S01]  /*0ee0*/  FFMA.FTZ R5, R53, R5, RZ ;  /* 0x0000000535057223 */ /* 0x000fe200000100ff */
[----:B------:R-:W-:Y:S02]  /*0ef0*/  IMAD.U32 R56, R21, 0x10000, RZ ;  /* 0x0001000015387824 */ /* 0x000fe400078e00ff */
[----:B------:R-:W-:Y:S01]  /*0f00*/  FMUL.FTZ R50, R6, R8 ;  /* 0x0000000806327220 */ /* 0x000fe20000410000 */
[----:B------:R-:W-:Y:S01]  /*0f10*/  FADD.FTZ R15, -R14, R15 ;  /* 0x0000000f0e0f7221 */ /* 0x000fe20000010100 */
[----:B------:R0:W-:Y:S02]  /*0f20*/  STL [R1+0xb8], R16 ;  /* 0x0000b81001007387 */ /* 0x0001e40000100800 */
[----:B------:R-:W-:Y:S01]  /*0f30*/  FFMA.FTZ R50, R52, R50, R5 ;  /* 0x0000003234327223 */ /* 0x000fe20000010005 */
[----:B------:R-:W-:Y:S01]  /*0f40*/  FMUL.FTZ R5, R56, R4 ;  /* 0x0000000438057220 */ /* 0x000fe20000410000 */
[----:B------:R-:W-:Y:S01]  /*0f50*/  STL [R1+0xc0], R18 ;  /* 0x0000c01201007387 */ /* 0x000fe20000100800 */
[----:B------:R-:W-:Y:S01]  /*0f60*/  PRMT R9, R17, 0x7632, R9 ;  /* 0x0000763211097816 */ /* 0x000fe20000000009 */
[----:B0-----:R-:W-:Y:S01]  /*0f70*/  FMUL.FTZ R16, R2, R15 ;  /* 0x0000000f02107220 */ /* 0x001fe20000410000 */
[----:B------:R-:W-:Y:S01]  /*0f80*/  PRMT R15, R19, 0x7632, R15 ;  /* 0x00007632130f7816 */ /* 0x000fe2000000000f */
[----:B------:R-:W-:Y:S02]  /*0f90*/  STL [R1+0xc4], R20 ;  /* 0x0000c41401007387 */ /* 0x000fe40000100800 */
[----:B------:R-:W-:Y:S01]  /*0fa0*/  FFMA.FTZ R50, R16, R5, R50 ;  /* 0x0000000510327223 */ /* 0x000fe20000010032 */
[----:B------:R-:W-:Y:S01]  /*0fb0*/  PRMT R5, R21, 0x7632, R5 ;  /* 0x0000763215057816 */ /* 0x000fe20000000005 */
[----:B------:R0:W-:Y:S01]  /*0fc0*/  STL [R1+0x54], R53 ;  /* 0x0000543501007387 */ /* 0x0001e20000100800 */
[----:B------:R-:W-:-:S03]  /*0fd0*/  SHF.L.U32 R15, R15, 0x10, RZ ;  /* 0x000000100f0f7819 */ /* 0x000fc600000006ff */
[----:B------:R-:W-:Y:S01]  /*0fe0*/  STL [R1+0xc], R56 ;  /* 0x00000c3801007387 */ /* 0x000fe20000100800 */
[----:B------:R-:W-:-:S03]  /*0ff0*/  SHF.L.U32 R5, R5, 0x10, RZ ;  /* 0x0000001005057819 */ /* 0x000fc600000006ff */
[----:B------:R-:W-:Y:S01]  /*1000*/  STL [R1+0xc8], R19 ;  /* 0x0000c81301007387 */ /* 0x000fe20000100800 */
[----:B------:R-:W-:Y:S02]  /*1010*/  IMAD.U32 R9, R9, 0x10000, RZ ;  /* 0x0001000009097824 */ /* 0x000fe400078e00ff */
[----:B------:R-:W-:Y:S01]  /*1020*/  FADD.FTZ R15, -R14, R15 ;  /* 0x0000000f0e0f7221 */ /* 0x000fe20000010100 */
[----:B------:R1:W-:Y:S01]  /*1030*/  STL [R1+0x20], R7 ;  /* 0x0000200701007387 */ /* 0x0003e20000100800 */
[----:B------:R-:W-:Y:S01]  /*1040*/  FADD.FTZ R11, R6, R11 ;  /* 0x0000000b060b7221 */ /* 0x000fe20000010000 */
[----:B0-----:R-:W-:Y:S01]  /*1050*/  SHF.L.U32 R53, R22, 0x10, RZ ;  /* 0x0000001016357819 */ /* 0x001fe200000006ff */
[----:B------:R-:W-:Y:S01]  /*1060*/  FMUL.FTZ R51, R5, R9 ;  /* 0x0000000905337220 */ /* 0x000fe20000410000 */
[----:B------:R-:W-:Y:S01]  /*1070*/  FMUL.FTZ R15, R2, R15 ;  /* 0x0000000f020f7220 */ /* 0x000fe20000410000 */
[----:B-1----:R-:W-:-:S04]  /*1080*/  FFMA.FTZ R7, R0, R3, RZ ;  /* 0x0000000300077223 */ /* 0x002fc800000100ff */
[----:B------:R-:W-:Y:S01]  /*1090*/  FFMA.FTZ R7, R6, R8, R7 ;  /* 0x0000000806077223 */ /* 0x000fe20000010007 */
[----:B------:R-:W-:Y:S01]  /*10a0*/  FFMA.FTZ R6, R52, R6, R10 ;  /* 0x0000000634067223 */ /* 0x000fe2000001000a */
[----:B------:R-:W-:Y:S01]  /*10b0*/  PRMT R52, R22, 0x7632, R52 ;  /* 0x0000763216347816 */ /* 0x000fe20000000034 */
[----:B------:R0:W-:Y:S01]  /*10c0*/  STL [R1+0x60], R16 ;  /* 0x0000601001007387 */ /* 0x0001e20000100800 */
[----:B------:R-:W-:Y:S01]  /*10d0*/  FFMA.FTZ R50, R15, R51, R50 ;  /* 0x000000330f327223 */ /* 0x000fe20000010032 */
[----:B------:R-:W-:Y:S01]  /*10e0*/  FADD.FTZ R53, -R14, R53 ;  /* 0x000000350e357221 */ /* 0x000fe20000010100 */
[----:B------:R-:W-:Y:S02]  /*10f0*/  PRMT R51, R24, 0x7632, R51 ;  /* 0x0000763218337816 */ /* 0x000fe40000000033 */
[----:B------:R-:W-:Y:S01]  /*1100*/  SHF.L.U32 R52, R52, 0x10, RZ ;  /* 0x0000001034347819 */ /* 0x000fe200000006ff */
[----:B------:R1:W-:Y:S01]  /*1110*/  STL [R1+0xcc], R17 ;  /* 0x0000cc1101007387 */ /* 0x0003e20000100800 */
[----:B0-----:R-:W-:Y:S01]  /*1120*/  IMAD.U32 R16, R24, 0x10000, RZ ;  /* 0x0001000018107824 */ /* 0x001fe200078e00ff */
[----:B------:R-:W-:-:S02]  /*1130*/  SHF.L.U32 R51, R51, 0x10, RZ ;  /* 0x0000001033337819 */ /* 0x000fc400000006ff */
[----:B------:R-:W-:Y:S01]  /*1140*/  FADD.FTZ R52, -R14, R52 ;  /* 0x000000340e347221 */ /* 0x000fe20000010100 */
[----:B------:R-:W-:Y:S01]  /*1150*/  FMUL.FTZ R10, R3, R16 ;  /* 0x00000010030a7220 */ /* 0x000fe20000410000 */
[C---:B-1----:R-:W-:Y:S02]  /*1160*/  FMUL.FTZ R17, R2.reuse, R53 ;  /* 0x0000003502117220 */ /* 0x042fe40000410000 */
[----:B------:R-:W-:Y:S02]  /*1170*/  FMUL.FTZ R52, R2, R52 ;  /* 0x0000003402347220 */ /* 0x000fe40000410000 */
[----:B------:R-:W-:Y:S01]  /*1180*/  FFMA.FTZ R50, R17, R10, R50 ;  /* 0x0000000a11327223 */ /* 0x000fe20000010032 */
[----:B------:R-:W-:Y:S01]  /*1190*/  FMUL.FTZ R10, R8, R51 ;  /* 0x00000033080a7220 */ /* 0x000fe20000410000 */
[----:B------:R-:W-:Y:S01]  /*11a0*/  STL [R1+0xd0], R21 ;  /* 0x0000d01501007387 */ /* 0x000fe20000100800 */
[C---:B------:R-:W-:Y:S01]  /*11b0*/  IMAD.U32 R54, R23.reuse, 0x10000, RZ ;  /* 0x0001000017367824 */ /* 0x040fe200078e00ff */
[----:B------:R-:W-:Y:S01]  /*11c0*/  PRMT R55, R23, 0x7632, R55 ;  /* 0x0000763217377816 */ /* 0x000fe20000000037 */
[----:B------:R-:W-:Y:S01]  /*11d0*/  FFMA.FTZ R50, R52, R10, R50 ;  /* 0x0000000a34327223 */ /* 0x000fe20000010032 */
[----:B------:R0:W-:Y:S01]  /*11e0*/  STL [R1+0x108], R0 ;  /* 0x0001080001007387 */ /* 0x0001e20000100800 */
[----:B------:R-:W-:Y:S01]  /*11f0*/  FFMA.FTZ R10, R56, R4, R7 ;  /* 0x00000004380a7223 */ /* 0x000fe20000010007 */
[----:B------:R-:W-:-:S02]  /*1200*/  FFMA.FTZ R15, R15, R5, R12 ;  /* 0x000000050f0f7223 */ /* 0x000fc4000001000c */
[----:B------:R-:W-:Y:S01]  /*1210*/  STL [R1+0xd4], R22 ;  /* 0x0000d41601007387 */ /* 0x000fe20000100800 */
[C---:B------:R-:W-:Y:S01]  /*1220*/  PRMT R12, R25.reuse, 0x7632, R12 ;  /* 0x00007632190c7816 */ /* 0x040fe2000000000c */
[----:B------:R-:W-:Y:S02]  /*1230*/  FADD.FTZ R54, -R14, R54 ;  /* 0x000000360e367221 */ /* 0x000fe40000010100 */
[----:B------:R-:W-:Y:S01]  /*1240*/  STL [R1+0x4], R16 ;  /* 0x0000041001007387 */ /* 0x000fe20000100800 */
[----:B0-----:R-:W-:-:S03]  /*1250*/  SHF.L.U32 R0, R25, 0x10, RZ ;  /* 0x0000001019007819 */ /* 0x001fc600000006ff */
[----:B------:R-:W-:Y:S01]  /*1260*/  STL [R1+0xd8], R24 ;  /* 0x0000d81801007387 */ /* 0x000fe20000100800 */
[----:B------:R-:W-:Y:S01]  /*1270*/  SHF.L.U32 R55, R55, 0x10, RZ ;  /* 0x0000001037377819 */ /* 0x000fe200000006ff */
[C---:B------:R-:W-:Y:S01]  /*1280*/  FADD.FTZ R7, R5.reuse, R13 ;  /* 0x0000000d05077221 */ /* 0x040fe20000010000 */
[----:B------:R-:W-:Y:S01]  /*1290*/  FFMA.FTZ R10, R5, R9, R10 ;  /* 0x00000009050a7223 */ /* 0x000fe2000001000a */
[----:B------:R-:W-:Y:S01]  /*12a0*/  STL [R1+0x5c], R17 ;  /* 0x00005c1101007387 */ /* 0x000fe20000100800 */
[----:B------:R-:W-:Y:S01]  /*12b0*/  FFMA.FTZ R5, R52, R51, R6 ;  /* 0x0000003334057223 */ /* 0x000fe20000010006 */
[----:B------:R-:W-:Y:S02]  /*12c0*/  FMUL.FTZ R53, R4, R0 ;  /* 0x0000000004357220 */ /* 0x000fe40000410000 */
[----:B------:R-:W-:Y:S01]  /*12d0*/  STL [R1+0xdc], R23 ;  /* 0x0000dc1701007387 */ /* 0x000fe20000100800 */
[----:B------:R-:W-:-:S03]  /*12e0*/  SHF.L.U32 R52, R26, 0x10, RZ ;  /* 0x000000101a347819 */ /* 0x000fc600000006ff */
[----:B------:R-:W-:Y:S01]  /*12f0*/  STL [R1+0xe0], R25 ;  /* 0x0000e01901007387 */ /* 0x000fe20000100800 */
[----:B------:R-:W-:-:S03]  /*1300*/  IMAD.U32 R12, R12, 0x10000, RZ ;  /* 0x000100000c0c7824 */ /* 0x000fc600078e00ff */
[----:B------:R0:W-:Y:S01]  /*1310*/  STL [R1], R0 ;  /* 0x0000000001007387 */ /* 0x0001e20000100800 */
[----:B------:R-:W-:Y:S01]  /*1320*/  FADD.FTZ R52, -R14, R52 ;  /* 0x000000340e347221 */ /* 0x000fe20000010100 */
[----:B------:R-:W-:Y:S01]  /*1330*/  FMUL.FTZ R13, R9, R12 ;  /* 0x0000000c090d7220 */ /* 0x000fe20000410000 */
[----:B------:R-:W-:Y:S01]  /*1340*/  SHF.L.U32 R60, R28, 0x10, RZ ;  /* 0x000000101c3c7819 */ /* 0x000fe200000006ff */
[----:B0-----:R-:W-:Y:S01]  /*1350*/  FMUL.FTZ R0, R2, R54 ;  /* 0x0000003602007220 */ /* 0x001fe20000410000 */
[----:B------:R-:W-:-:S03]  /*1360*/  FADD.FTZ R54, -R14, R55 ;  /* 0x000000370e367221 */ /* 0x000fc60000010100 */
[----:B------:R-:W-:Y:S01]  /*1370*/  FFMA.FTZ R50, R0, R53, R50 ;  /* 0x0000003500327223 */ /* 0x000fe20000010032 */
[----:B------:R-:W-:Y:S01]  /*1380*/  STL [R1+0x58], R0 ;  /* 0x0000580001007387 */ /* 0x000fe20000100800 */
[----:B------:R-:W-:Y:S01]  /*1390*/  FMUL.FTZ R54, R2, R54 ;  /* 0x0000003602367220 */ /* 0x000fe20000410000 */
[----:B------:R-:W-:Y:S02]  /*13a0*/  PRMT R53, R28, 0x7632, R53 ;  /* 0x000076321c357816 */ /* 0x000fe40000000035 */
[----:B------:R-:W-:Y:S01]  /*13b0*/  STL [R1+0xe4], R26 ;  /* 0x0000e41a01007387 */ /* 0x000fe20000100800 */
[----:B------:R-:W-:-:S03]  /*13c0*/  FFMA.FTZ R13, R54, R13, R50 ;  /* 0x0000000d360d7223 */ /* 0x000fc60000010032 */
[----:B------:R0:W-:Y:S01]  /*13d0*/  STL [R1+0xe8], R28 ;  /* 0x0000e81c01007387 */ /* 0x0001e20000100800 */
[----:B------:R-:W-:Y:S01]  /*13e0*/  FFMA.FTZ R6, R54, R12, R15 ;  /* 0x0000000c36067223 */ /* 0x000fe2000001000f */
[C---:B------:R-:W-:Y:S01]  /*13f0*/  FMUL.FTZ R50, R3.reuse, R60 ;  /* 0x0000003c03327220 */ /* 0x040fe20000410000 */
[----:B------:R-:W-:Y:S01]  /*1400*/  FFMA.FTZ R54, R3, R16, R10 ;  /* 0x0000001003367223 */ /* 0x000fe2000001000a */
[----:B------:R-:W-:Y:S01]  /*1410*/  FADD.FTZ R10, R11, R51 ;  /* 0x000000330b0a7221 */ /* 0x000fe20000010000 */
[----:B0-----:R-:W-:Y:S02]  /*1420*/  FMUL.FTZ R28, R2, R52 ;  /* 0x00000034021c7220 */ /* 0x001fe40000410000 */
[--C-:B------:R-:W-:Y:S01]  /*1430*/  FFMA.FTZ R51, R8, R51, R54.reuse ;  /* 0x0000003308337223 */ /* 0x100fe20000010036 */
[C---:B------:R-:W-:Y:S01]  /*1440*/  SHF.L.U32 R11, R27.reuse, 0x10, RZ ;  /* 0x000000101b0b7819 */ /* 0x040fe200000006ff */
[----:B------:R-:W-:Y:S01]  /*1450*/  FFMA.FTZ R13, R28, R50, R13 ;  /* 0x000000321c0d7223 */ /* 0x000fe2000001000d */
[----:B------:R-:W-:Y:S01]  /*1460*/  STL [R1+0x50], R28 ;  /* 0x0000501c01007387 */ /* 0x000fe20000100800 */
[----:B------:R-:W-:-:S03]  /*1470*/  PRMT R54, R27, 0x7632, R54 ;  /* 0x000076321b367816 */ /* 0x000fc60000000036 */
[----:B------:R0:W-:Y:S04]  /*1480*/  STL [R1+0xec], R28 ;  /* 0x0000ec1c01007387 */ /* 0x0001e80000100800 */
[----:B0-----:R-:W2:Y:S04]  /*1490*/  LDL R28, [R1] ;  /* 0x00000000011c7983 */ /* 0x001ea80000100800 */
[----:B------:R0:W-:Y:S04]  /*14a0*/  STL [R1+0xf0], R27 ;  /* 0x0000f01b01007387 */ /* 0x0001e80000100800 */
[----:B0-----:R-:W3:Y:S04]  /*14b0*/  LDL R27, [R1+0x4] ;  /* 0x00000400011b7983 */ /* 0x001ee80000100800 */
[----:B---3--:R0:W-:Y:S04]  /*14c0*/  STL [R1+0xfc], R27 ;  /* 0x0000fc1b01007387 */ /* 0x0081e80000100800 */
[----:B0-----:R-:W3:Y:S01]  /*14d0*/  LDL R27, [R1+0xc] ;  /* 0x00000c00011b7983 */ /* 0x001ee20000100800 */
[----:B------:R-:W-:-:S05]  /*14e0*/  PRMT R15, R26, 0x7632, R15 ;  /* 0x000076321a0f7816 */ /* 0x000fca000000000f */
[----:B------:R-:W-:Y:S01]  /*14f0*/  IMAD.U32 R15, R15, 0x10000, RZ ;  /* 0x000100000f0f7824 */ /* 0x000fe200078e00ff */
[----:B---3--:R0:W-:Y:S04]  /*1500*/  STL [R1+0x104], R27 ;  /* 0x0001041b01007387 */ /* 0x0081e80000100800 */
[----:B0-----:R-:W3:Y:S01]  /*1510*/  LDL.LU R27, [R1+0x14] ;  /* 0x00001400011b7983 */ /* 0x001ee20000300800 */
[----:B------:R-:W-:Y:S01]  /*1520*/  FADD.FTZ R52, -R14, R15 ;  /* 0x0000000f0e347221 */ /* 0x000fe20000010100 */
[----:B------:R-:W-:-:S03]  /*1530*/  IMAD.U32 R59, R29, 0x10000, RZ ;  /* 0x000100001d3b7824 */ /* 0x000fc600078e00ff */
[----:B------:R-:W-:Y:S01]  /*1540*/  FMUL.FTZ R50, R2, R52 ;  /* 0x0000003402327220 */ /* 0x000fe20000410000 */
[----:B------:R-:W-:Y:S01]  /*1550*/  PRMT R52, R29, 0x7632, R52 ;  /* 0x000076321d347816 */ /* 0x000fe20000000034 */
[----:B---3--:R-:W-:Y:S04]  /*1560*/  STL [R1+0x10c], R27 ;  /* 0x00010c1b01007387 */ /* 0x008fe80000100800 */
[----:B------:R0:W-:Y:S04]  /*1570*/  STL [R1+0xf4], R29 ;  /* 0x0000f41d01007387 */ /* 0x0001e80000100800 */
[----:B0-----:R-:W3:Y:S01]  /*1580*/  LDL R29, [R1+0x54] ;  /* 0x00005400011d7983 */ /* 0x001ee20000100800 */
[----:B--2---:R-:W-:Y:S01]  /*1590*/  FFMA.FTZ R51, R4, R28, R51 ;  /* 0x0000001c04337223 */ /* 0x004fe20000010033 */
[----:B------:R-:W-:Y:S01]  /*15a0*/  SHF.L.U32 R53, R53, 0x10, RZ ;  /* 0x0000001035357819 */ /* 0x000fe200000006ff */
[----:B------:R-:W-:Y:S01]  /*15b0*/  FADD.FTZ R11, -R14, R11 ;  /* 0x0000000b0e0b7221 */ /* 0x000fe20000010100 */
[----:B---3--:R-:W-:Y:S04]  /*15c0*/  STL [R1+0x114], R29 ;  /* 0x0001141d01007387 */ /* 0x008fe80000100800 */
[----:B------:R0:W-:Y:S04]  /*15d0*/  STL [R1+0x100], R28 ;  /* 0x0001001c01007387 */ /* 0x0001e80000100800 */
[----:B0-----:R-:W2:Y:S01]  /*15e0*/  LDL.LU R28, [R1+0x2c] ;  /* 0x00002c00011c7983 */ /* 0x001ea20000300800 */
[----:B------:R-:W-:Y:S01]  /*15f0*/  FMUL.FTZ R15, R8, R53 ;  /* 0x00000035080f7220 */ /* 0x000fe20000410000 */
[----:B------:R-:W-:-:S03]  /*1600*/  FMUL.FTZ R26, R2, R11 ;  /* 0x0000000b021a7220 */ /* 0x000fc60000410000 */
[----:B------:R-:W-:Y:S01]  /*1610*/  FFMA.FTZ R13, R50, R15, R13 ;  /* 0x0000000f320d7223 */ /* 0x000fe2000001000d */
[----:B------:R-:W-:-:S04]  /*1620*/  FMUL.FTZ R15, R4, R59 ;  /* 0x0000003b040f7220 */ /* 0x000fc80000410000 */
[----:B------:R-:W-:Y:S01]  /*1630*/  FFMA.FTZ R13, R26, R15, R13 ;  /* 0x0000000f1a0d7223 */ /* 0x000fe2000001000d */
[----:B------:R-:W-:Y:S01]  /*1640*/  SHF.L.U32 R54, R54, 0x10, RZ ;  /* 0x0000001036367819 */ /* 0x000fe200000006ff */
[----:B------:R-:W-:Y:S01]  /*1650*/  FFMA.FTZ R5, R50, R53, R5 ;  /* 0x0000003532057223 */ /* 0x000fe20000010005 */
[----:B------:R-:W-:Y:S01]  /*1660*/  SHF.L.U32 R52, R52, 0x10, RZ ;  /* 0x0000001034347819 */ /* 0x000fe200000006ff */
[----:B------:R-:W-:Y:S02]  /*1670*/  IMAD.U32 R50, R30, 0x10000, RZ ;  /* 0x000100001e327824 */ /* 0x000fe400078e00ff */
[----:B------:R-:W-:Y:S01]  /*1680*/  FADD.FTZ R11, -R14, R54 ;  /* 0x000000360e0b7221 */ /* 0x000fe20000010100 */
[----:B------:R-:W-:Y:S01]  /*1690*/  FADD.FTZ R7, R7, R12 ;  /* 0x0000000c07077221 */ /* 0x000fe20000010000 */
[C-C-:B------:R-:W-:Y:S01]  /*16a0*/  FFMA.FTZ R12, R9.reuse, R12, R51.reuse ;  /* 0x0000000c090c7223 */ /* 0x140fe20000010033 */
[-C--:B------:R-:W-:Y:S01]  /*16b0*/  FMUL.FTZ R15, R9, R52.reuse ;  /* 0x00000034090f7220 */ /* 0x080fe20000410000 */
[----:B------:R-:W-:Y:S01]  /*16c0*/  FMUL.FTZ R11, R2, R11 ;  /* 0x0000000b020b7220 */ /* 0x000fe20000410000 */
[----:B------:R-:W-:Y:S01]  /*16d0*/  SHF.L.U32 R58, R32, 0x10, RZ ;  /* 0x00000010203a7819 */ /* 0x000fe200000006ff */
[----:B------:R-:W-:Y:S01]  /*16e0*/  FADD.FTZ R50, -R14, R50 ;  /* 0x000000320e327221 */ /* 0x000fe20000010100 */
[----:B------:R-:W-:Y:S01]  /*16f0*/  PRMT R51, R30, 0x7632, R51 ;  /* 0x000076321e337816 */ /* 0x000fe20000000033 */
[C---:B------:R-:W-:Y:S01]  /*1700*/  FFMA.FTZ R6, R11.reuse, R52, R6 ;  /* 0x000000340b067223 */ /* 0x040fe20000010006 */
[----:B------:R-:W-:Y:S01]  /*1710*/  FFMA.FTZ R13, R11, R15, R13 ;  /* 0x0000000f0b0d7223 */ /* 0x000fe2000001000d */
[----:B------:R-:W-:Y:S01]  /*1720*/  PRMT R15, R32, 0x7632, R15 ;  /* 0x00007632200f7816 */ /* 0x000fe2000000000f */
[----:B------:R-:W-:Y:S01]  /*1730*/  FMUL.FTZ R11, R3, R58 ;  /* 0x0000003a030b7220 */ /* 0x000fe20000410000 */
[----:B------:R-:W-:Y:S01]  /*1740*/  SHF.L.U32 R51, R51, 0x10, RZ ;  /* 0x0000001033337819 */ /* 0x000fe200000006ff */
[----:B------:R-:W-:Y:S01]  /*1750*/  FMUL.FTZ R25, R2, R50 ;  /* 0x0000003202197220 */ /* 0x000fe20000410000 */
[----:B------:R-:W-:Y:S01]  /*1760*/  FFMA.FTZ R12, R3, R60, R12 ;  /* 0x0000003c030c7223 */ /* 0x000fe2000001000c */
[----:B------:R-:W-:-:S02]  /*1770*/  IMAD.U32 R15, R15, 0x10000, RZ ;  /* 0x000100000f0f7824 */ /* 0x000fc400078e00ff */
[----:B------:R-:W-:Y:S01]  /*1780*/  FFMA.FTZ R13, R25, R11, R13 ;  /* 0x0000000b190d7223 */ /* 0x000fe2000001000d */
[----:B------:R-:W-:Y:S01]  /*1790*/  FADD.FTZ R51, -R14, R51 ;  /* 0x000000330e337221 */ /* 0x000fe20000010100 */
[C---:B------:R-:W-:Y:S02]  /*17a0*/  SHF.L.U32 R11, R31.reuse, 0x10, RZ ;  /* 0x000000101f0b7819 */ /* 0x040fe400000006ff */
[----:B------:R-:W-:Y:S01]  /*17b0*/  PRMT R54, R31, 0x7632, R54 ;  /* 0x000076321f367816 */ /* 0x000fe20000000036 */
[----:B------:R-:W-:Y:S01]  /*17c0*/  FADD.FTZ R10, R10, R53 ;  /* 0x000000350a0a7221 */ /* 0x000fe20000010000 */
[C-C-:B------:R-:W-:Y:S01]  /*17d0*/  FFMA.FTZ R53, R8.reuse, R53, R12.reuse ;  /* 0x0000003508357223 */ /* 0x140fe2000001000c */
[----:B------:R-:W-:Y:S01]  /*17e0*/  FMUL.FTZ R50, R8, R15 ;  /* 0x0000000f08327220 */ /* 0x000fe20000410000 */
[----:B------:R-:W-:Y:S01]  /*17f0*/  FMUL.FTZ R51, R2, R51 ;  /* 0x0000003302337220 */ /* 0x000fe20000410000 */
[C---:B------:R-:W-:Y:S01]  /*1800*/  SHF.L.U32 R57, R33.reuse, 0x10, RZ ;  /* 0x0000001021397819 */ /* 0x040fe200000006ff */
[----:B------:R-:W-:Y:S01]  /*1810*/  FADD.FTZ R11, -R14, R11 ;  /* 0x0000000b0e0b7221 */ /* 0x000fe20000010100 */
[----:B------:R-:W-:Y:S01]  /*1820*/  PRMT R12, R33, 0x7632, R12 ;  /* 0x00007632210c7816 */ /* 0x000fe2000000000c */
[----:B------:R-:W-:Y:S01]  /*1830*/  IMAD.U32 R54, R54, 0x10000, RZ ;  /* 0x0001000036367824 */ /* 0x000fe200078e00ff */
[----:B--2---:R-:W-:Y:S04]  /*1840*/  STL [R1+0x110], R28 ;  /* 0x0001101c01007387 */ /* 0x004fe80000100800 */
[----:B------:R-:W-:Y:S04]  /*1850*/  STL [R1+0x4c], R26 ;  /* 0x00004c1a01007387 */ /* 0x000fe80000100800 */
[----:B------:R0:W-:Y:S04]  /*1860*/  STL [R1+0xf8], R26 ;  /* 0x0000f81a01007387 */ /* 0x0001e80000100800 */
[----:B0-----:R-:W2:Y:S01]  /*1870*/  LDL.LU R26, [R1+0x18] ;  /* 0x00001800011a7983 */ /* 0x001ea20000300800 */
[----:B------:R-:W-:Y:S01]  /*1880*/  FFMA.FTZ R13, R51, R50, R13 ;  /* 0x00000032330d7223 */ /* 0x000fe2000001000d */
[----:B------:R-:W-:Y:S01]  /*1890*/  SHF.L.U32 R12, R12, 0x10, RZ ;  /* 0x000000100c0c7819 */ /* 0x000fe200000006ff */
[----:B------:R-:W-:Y:S01]  /*18a0*/  FMUL.FTZ R50, R4, R57 ;  /* 0x0000003904327220 */ /* 0x000fe20000410000 */
[----:B------:R-:W-:Y:S01]  /*18b0*/  FMUL.FTZ R23, R2, R11 ;  /* 0x0000000b02177220 */ /* 0x000fe20000410000 */
[----:B------:R-:W-:Y:S01]  /*18c0*/  FADD.FTZ R11, -R14, R54 ;  /* 0x000000360e0b7221 */ /* 0x000fe20000010100 */
[----:B------:R-:W-:-:S02]  /*18d0*/  FFMA.FTZ R53, R4, R59, R53 ;  /* 0x0000003b04357223 */ /* 0x000fc40000010035 */
[----:B------:R-:W-:Y:S01]  /*18e0*/  FFMA.FTZ R13, R23, R50, R13 ;  /* 0x00000032170d7223 */ /* 0x000fe2000001000d */
[----:B------:R-:W-:Y:S01]  /*18f0*/  FMUL.FTZ R11, R2, R11 ;  /* 0x0000000b020b7220 */ /* 0x000fe20000410000 */
[----:B------:R-:W-:Y:S01]  /*1900*/  FMUL.FTZ R50, R9, R12 ;  /* 0x0000000c09327220 */ /* 0x000fe20000410000 */
[----:B------:R-:W-:Y:S01]  /*1910*/  FADD.FTZ R7, R7, R52 ;  /* 0x0000003407077221 */ /* 0x000fe20000010000 */
[----:B------:R-:W-:Y:S01]  /*1920*/  FFMA.FTZ R52, R9, R52, R53 ;  /* 0x0000003409347223 */ /* 0x000fe20000010035 */
[C---:B------:R-:W-:Y:S01]  /*1930*/  SHF.L.U32 R53, R34.reuse, 0x10, RZ ;  /* 0x0000001022357819 */ /* 0x040fe200000006ff */
[C---:B------:R-:W-:Y:S01]  /*1940*/  FFMA.FTZ R6, R11.reuse, R12, R6 ;  /* 0x0000000c0b067223 */ /* 0x040fe20000010006 */
[----:B------:R-:W-:Y:S01]  /*1950*/  FFMA.FTZ R13, R11, R50, R13 ;  /* 0x000000320b0d7223 */ /* 0x000fe2000001000d */
[----:B------:R-:W-:Y:S01]  /*1960*/  PRMT R11, R34, 0x7632, R11 ;  /* 0x00007632220b7816 */ /* 0x000fe2000000000b */
[C---:B------:R-:W-:Y:S01]  /*1970*/  IMAD.U32 R56, R36.reuse, 0x10000, RZ ;  /* 0x0001000024387824 */ /* 0x040fe200078e00ff */
[----:B------:R-:W-:Y:S01]  /*1980*/  PRMT R50, R36, 0x7632, R50 ;  /* 0x0000763224327816 */ /* 0x000fe20000000032 */
[----:B------:R-:W-:Y:S01]  /*1990*/  FADD.FTZ R53, -R14, R53 ;  /* 0x000000350e357221 */ /* 0x000fe20000010100 */
[----:B------:R-:W-:Y:S01]  /*19a0*/  SHF.L.U32 R11, R11, 0x10, RZ ;  /* 0x000000100b0b7819 */ /* 0x000fe200000006ff */
[----:B------:R-:W-:Y:S01]  /*19b0*/  FFMA.FTZ R52, R3, R58, R52 ;  /* 0x0000003a03347223 */ /* 0x000fe20000010034 */
[----:B------:R-:W-:Y:S01]  /*19c0*/  FFMA.FTZ R5, R51, R15, R5 ;  /* 0x0000000f33057223 */ /* 0x000fe20000010005 */
[----:B------:R-:W-:Y:S01]  /*19d0*/  FADD.FTZ R10, R10, R15 ;  /* 0x0000000f0a0a7221 */ /* 0x000fe20000010000 */
[----:B------:R-:W-:Y:S01]  /*19e0*/  FMUL.FTZ R51, R3, R56 ;  /* 0x0000003803337220 */ /* 0x000fe20000410000 */
[----:B------:R-:W-:Y:S01]  /*19f0*/  FMUL.FTZ R24, R2, R53 ;  /* 0x0000003502187220 */ /* 0x000fe20000410000 */
[----:B------:R-:W-:Y:S01]  /*1a00*/  FFMA.FTZ R15, R8, R15, R52 ;  /* 0x0000000f080f7223 */ /* 0x000fe20000010034 */
        /* <DEDUP_REMOVED lines=9> */
[----:B------:R-:W-:Y:S01]  /*1aa0*/  FADD.FTZ R7, R7, R12 ;  /* 0x0000000c07077221 */ /* 0x000fe20000010000 */
[----:B------:R-:W-:Y:S01]  /*1ab0*/  FFMA.FTZ R13, R52, R51, R13 ;  /* 0x00000033340d7223 */ /* 0x000fe2000001000d */
[----:B------:R-:W-:Y:S01]  /*1ac0*/  FMUL.FTZ R51, R4, R55 ;  /* 0x0000003704337220 */ /* 0x000fe20000410000 */
[----:B------:R-:W-:Y:S01]  /*1ad0*/  FMUL.FTZ R22, R2, R11 ;  /* 0x0000000b02167220 */ /* 0x000fe20000410000 */
[----:B------:R-:W-:-:S03]  /*1ae0*/  FFMA.FTZ R12, R9, R12, R15 ;  /* 0x0000000c090c7223 */ /* 0x000fc6000001000f */
[----:B------:R-:W-:Y:S01]  /*1af0*/  FFMA.FTZ R13, R22, R51, R13 ;  /* 0x00000033160d7223 */ /* 0x000fe2000001000d */
[----:B------:R-:W-:Y:S01]  /*1b00*/  FFMA.FTZ R51, R3, R56, R12 ;  /* 0x0000003803337223 */ /* 0x000fe2000001000c */
[-C--:B------:R-:W-:Y:S01]  /*1b10*/  FFMA.FTZ R5, R52, R50.reuse, R5 ;  /* 0x0000003234057223 */ /* 0x080fe20000010005 */
[----:B------:R-:W-:Y:S02]  /*1b20*/  FADD.FTZ R10, R10, R50 ;  /* 0x000000320a0a7221 */ /* 0x000fe40000010000 */
[----:B------:R-:W-:Y:S01]  /*1b30*/  FFMA.FTZ R50, R8, R50, R51 ;  /* 0x0000003208327223 */ /* 0x000fe20000010033 */
[----:B------:R-:W-:-:S05]  /*1b40*/  SHF.L.U32 R51, R38, 0x10, RZ ;  /* 0x0000001026337819 */ /* 0x000fca00000006ff */
[----:B------:R-:W-:-:S04]  /*1b50*/  FADD.FTZ R51, -R14, R51 ;  /* 0x000000330e337221 */ /* 0x000fc80000010100 */
[----:B------:R-:W-:Y:S01]  /*1b60*/  FMUL.FTZ R21, R2, R51 ;  /* 0x0000003302157220 */ /* 0x000fe20000410000 */
[----:B------:R-:W-:Y:S02]  /*1b70*/  PRMT R15, R35, 0x7632, R15 ;  /* 0x00007632230f7816 */ /* 0x000fe4000000000f */
[----:B------:R-:W-:Y:S02]  /*1b80*/  PRMT R53, R37, 0x7632, R53 ;  /* 0x0000763225357816 */ /* 0x000fe40000000035 */
[----:B------:R-:W-:-:S03]  /*1b90*/  SHF.L.U32 R15, R15, 0x10, RZ ;  /* 0x000000100f0f7819 */ /* 0x000fc600000006ff */
[----:B------:R-:W-:Y:S02]  /*1ba0*/  IMAD.U32 R11, R53, 0x10000, RZ ;  /* 0x00010000350b7824 */ /* 0x000fe400078e00ff */
[----:B------:R-:W-:Y:S01]  /*1bb0*/  FADD.FTZ R15, -R14, R15 ;  /* 0x0000000f0e0f7221 */ /* 0x000fe20000010100 */
[----:B------:R-:W-:Y:S01]  /*1bc0*/  PRMT R52, R38, 0x7632, R52 ;  /* 0x0000763226347816 */ /* 0x000fe20000000034 */
[----:B------:R-:W-:Y:S02]  /*1bd0*/  FMUL.FTZ R12, R9, R11 ;  /* 0x0000000b090c7220 */ /* 0x000fe40000410000 */
[----:B------:R-:W-:Y:S01]  /*1be0*/  FMUL.FTZ R15, R2, R15 ;  /* 0x0000000f020f7220 */ /* 0x000fe20000410000 */
[----:B------:R-:W-:Y:S01]  /*1bf0*/  SHF.L.U32 R54, R40, 0x10, RZ ;  /* 0x0000001028367819 */ /* 0x000fe200000006ff */
[----:B------:R-:W-:Y:S01]  /*1c00*/  FFMA.FTZ R50, R4, R55, R50 ;  /* 0x0000003704327223 */ /* 0x000fe20000010032 */
[----:B------:R-:W-:Y:S02]  /*1c10*/  IMAD.U32 R52, R52, 0x10000, RZ ;  /* 0x0001000034347824 */ /* 0x000fe400078e00ff */
[C---:B------:R-:W-:Y:S01]  /*1c20*/  FFMA.FTZ R13, R15.reuse, R12, R13 ;  /* 0x0000000c0f0d7223 */ /* 0x040fe2000001000d */
[----:B------:R-:W-:Y:S01]  /*1c30*/  PRMT R12, R40, 0x7632, R12 ;  /* 0x00007632280c7816 */ /* 0x000fe2000000000c */
[-C--:B------:R-:W-:Y:S01]  /*1c40*/  FFMA.FTZ R6, R15, R11.reuse, R6 ;  /* 0x0000000b0f067223 */ /* 0x080fe20000010006 */
[----:B------:R-:W-:Y:S01]  /*1c50*/  FADD.FTZ R7, R7, R11 ;  /* 0x0000000b07077221 */ /* 0x000fe20000010000 */
[----:B------:R-:W-:Y:S01]  /*1c60*/  FFMA.FTZ R11, R9, R11, R50 ;  /* 0x0000000b090b7223 */ /* 0x000fe20000010032 */
[----:B------:R-:W-:Y:S01]  /*1c70*/  FMUL.FTZ R15, R3, R54 ;  /* 0x00000036030f7220 */ /* 0x000fe20000410000 */
[----:B------:R-:W-:Y:S01]  /*1c80*/  SHF.L.U32 R12, R12, 0x10, RZ ;  /* 0x000000100c0c7819 */ /* 0x000fe200000006ff */
[----:B------:R-:W-:Y:S01]  /*1c90*/  FADD.FTZ R52, -R14, R52 ;  /* 0x000000340e347221 */ /* 0x000fe20000010100 */
[----:B------:R-:W-:-:S02]  /*1ca0*/  SHF.L.U32 R50, R39, 0x10, RZ ;  /* 0x0000001027327819 */ /* 0x000fc400000006ff */
[----:B------:R-:W-:Y:S01]  /*1cb0*/  PRMT R51, R39, 0x7632, R51 ;  /* 0x0000763227337816 */ /* 0x000fe20000000033 */
[----:B------:R-:W-:Y:S01]  /*1cc0*/  FFMA.FTZ R13, R21, R15, R13 ;  /* 0x0000000f150d7223 */ /* 0x000fe2000001000d */
[----:B--2---:R-:W-:Y:S04]  /*1cd0*/  STL [R1+0x118], R26 ;  /* 0x0001181a01007387 */ /* 0x004fe80000100800 */
[----:B------:R-:W-:Y:S04]  /*1ce0*/  STL [R1+0x11c], R30 ;  /* 0x00011c1e01007387 */ /* 0x000fe80000100800 */
[----:B------:R-:W-:Y:S04]  /*1cf0*/  STL [R1+0x48], R25 ;  /* 0x0000481901007387 */ /* 0x000fe80000100800 */
[----:B------:R-:W-:Y:S04]  /*1d00*/  STL [R1+0x44], R23 ;  /* 0x0000441701007387 */ /* 0x000fe80000100800 */
[----:B------:R-:W-:Y:S04]  /*1d10*/  STL [R1+0x40], R24 ;  /* 0x0000401801007387 */ /* 0x000fe80000100800 */
[----:B------:R-:W-:Y:S04]  /*1d20*/  STL [R1+0x3c], R22 ;  /* 0x00003c1601007387 */ /* 0x000fe80000100800 */
[----:B------:R-:W-:Y:S04]  /*1d30*/  STL [R1+0x38], R21 ;  /* 0x0000381501007387 */ /* 0x000fe80000100800 */
[----:B------:R-:W2:Y:S01]  /*1d40*/  LDL.LU R29, [R1+0x20] ;  /* 0x00002000011d7983 */ /* 0x000ea20000300800 */
[----:B------:R-:W-:Y:S01]  /*1d50*/  FMUL.FTZ R52, R2, R52 ;  /* 0x0000003402347220 */ /* 0x000fe20000410000 */
[----:B------:R-:W-:Y:S01]  /*1d60*/  SHF.L.U32 R51, R51, 0x10, RZ ;  /* 0x0000001033337819 */ /* 0x000fe200000006ff */
[----:B------:R-:W-:Y:S01]  /*1d70*/  FMUL.FTZ R53, R8, R12 ;  /* 0x0000000c08357220 */ /* 0x000fe20000410000 */
[----:B------:R-:W-:-:S02]  /*1d80*/  IMAD.U32 R15, R41, 0x10000, RZ ;  /* 0x00010000290f7824 */ /* 0x000fc400078e00ff */
[----:B------:R-:W-:Y:S01]  /*1d90*/  FADD.FTZ R50, -R14, R50 ;  /* 0x000000320e327221 */ /* 0x000fe20000010100 */
[----:B------:R-:W-:Y:S01]  /*1da0*/  PRMT R61, R41, 0x7632, R61 ;  /* 0x00007632293d7816 */ /* 0x000fe2000000003d */
[C---:B------:R-:W-:Y:S01]  /*1db0*/  FFMA.FTZ R0, R52.reuse, R12, R5 ;  /* 0x0000000c34007223 */ /* 0x040fe20000010005 */
[----:B------:R-:W-:Y:S01]  /*1dc0*/  FFMA.FTZ R11, R3, R54, R11 ;  /* 0x00000036030b7223 */ /* 0x000fe2000001000b */
[----:B------:R-:W-:Y:S01]  /*1dd0*/  FFMA.FTZ R13, R52, R53, R13 ;  /* 0x00000035340d7223 */ /* 0x000fe2000001000d */
[----:B------:R-:W-:Y:S01]  /*1de0*/  FMUL.FTZ R5, R4, R15 ;  /* 0x0000000f04057220 */ /* 0x000fe20000410000 */
[----:B------:R-:W-:Y:S01]  /*1df0*/  FMUL.FTZ R17, R2, R50 ;  /* 0x0000003202117220 */ /* 0x000fe20000410000 */
[----:B------:R-:W-:Y:S01]  /*1e00*/  FADD.FTZ R51, -R14, R51 ;  /* 0x000000330e337221 */ /* 0x000fe20000010100 */
[----:B------:R-:W-:Y:S01]  /*1e10*/  FADD.FTZ R28, R10, R12 ;  /* 0x0000000c0a1c7221 */ /* 0x000fe20000010000 */
[----:B------:R-:W-:Y:S01]  /*1e20*/  SHF.L.U32 R61, R61, 0x10, RZ ;  /* 0x000000103d3d7819 */ /* 0x000fe200000006ff */
[----:B------:R-:W-:Y:S01]  /*1e30*/  FFMA.FTZ R12, R8, R12, R11 ;  /* 0x0000000c080c7223 */ /* 0x000fe2000001000b */
[----:B------:R-:W-:Y:S01]  /*1e40*/  FFMA.FTZ R11, R17, R5, R13 ;  /* 0x00000005110b7223 */ /* 0x000fe2000001000d */
[----:B------:R-:W-:Y:S01]  /*1e50*/  FMUL.FTZ R51, R2, R51 ;  /* 0x0000003302337220 */ /* 0x000fe20000410000 */
[----:B------:R-:W-:-:S02]  /*1e60*/  IMAD.U32 R13, R42, 0x10000, RZ ;  /* 0x000100002a0d7824 */ /* 0x000fc400078e00ff */
[-C--:B------:R-:W-:Y:S01]  /*1e70*/  FMUL.FTZ R10, R9, R61.reuse ;  /* 0x0000003d090a7220 */ /* 0x080fe20000410000 */
[----:B------:R-:W-:Y:S01]  /*1e80*/  SHF.L.U32 R5, R44, 0x10, RZ ;  /* 0x000000102c057819 */ /* 0x000fe200000006ff */
[C-C-:B------:R-:W-:Y:S01]  /*1e90*/  FFMA.FTZ R27, R51.reuse, R61, R6.reuse ;  /* 0x0000003d331b7223 */ /* 0x140fe20000010006 */
[----:B------:R-:W-:Y:S01]  /*1ea0*/  PRMT R6, R42, 0x7632, R6 ;  /* 0x000076322a067816 */ /* 0x000fe20000000006 */
[----:B------:R-:W-:Y:S01]  /*1eb0*/  FADD.FTZ R13, -R14, R13 ;  /* 0x0000000d0e0d7221 */ /* 0x000fe20000010100 */
[----:B------:R-:W-:Y:S01]  /*1ec0*/  FFMA.FTZ R11, R51, R10, R11 ;  /* 0x0000000a330b7223 */ /* 0x000fe2000001000b */
[----:B------:R-:W-:Y:S01]  /*1ed0*/  FMUL.FTZ R10, R3, R5 ;  /* 0x00000005030a7220 */ /* 0x000fe20000410000 */
[----:B------:R-:W-:Y:S01]  /*1ee0*/  SHF.L.U32 R6, R6, 0x10, RZ ;  /* 0x0000001006067819 */ /* 0x000fe200000006ff */
[----:B------:R-:W-:Y:S01]  /*1ef0*/  FMUL.FTZ R19, R2, R13 ;  /* 0x0000000d02137220 */ /* 0x000fe20000410000 */
[----:B------:R-:W-:Y:S01]  /*1f00*/  PRMT R50, R44, 0x7632, R50 ;  /* 0x000076322c327816 */ /* 0x000fe20000000032 */
[----:B------:R0:W-:Y:S02]  /*1f10*/  STL [R1+0x8], R0 ;  /* 0x0000080001007387 */ /* 0x0001e40000100800 */
[----:B------:R-:W-:Y:S01]  /*1f20*/  FFMA.FTZ R11, R19, R10, R11 ;  /* 0x0000000a130b7223 */ /* 0x000fe2000001000b */
[----:B------:R-:W-:Y:S01]  /*1f30*/  FADD.FTZ R6, -R14, R6 ;  /* 0x000000060e067221 */ /* 0x000fe20000010100 */
[----:B------:R-:W-:Y:S01]  /*1f40*/  PRMT R10, R43, 0x7632, R10 ;  /* 0x000076322b0a7816 */ /* 0x000fe2000000000a */
[----:B------:R-:W-:-:S02]  /*1f50*/  IMAD.U32 R50, R50, 0x10000, RZ ;  /* 0x0001000032327824 */ /* 0x000fc400078e00ff */
[----:B0-----:R-:W-:Y:S01]  /*1f60*/  FADD.FTZ R0, R7, R61 ;  /* 0x0000003d07007221 */ /* 0x001fe20000010000 */
[----:B------:R-:W-:Y:S01]  /*1f70*/  SHF.L.U32 R7, R43, 0x10, RZ ;  /* 0x000000102b077819 */ /* 0x000fe200000006ff */
[----:B------:R-:W-:Y:S01]  /*1f80*/  FMUL.FTZ R51, R2, R6 ;  /* 0x0000000602337220 */ /* 0x000fe20000410000 */
[C---:B------:R-:W-:Y:S01]  /*1f90*/  SHF.L.U32 R6, R45.reuse, 0x10, RZ ;  /* 0x000000102d067819 */ /* 0x040fe200000006ff */
[----:B------:R-:W-:Y:S01]  /*1fa0*/  IMAD.U32 R10, R10, 0x10000, RZ ;  /* 0x000100000a0a7824 */ /* 0x000fe200078e00ff */
[----:B------:R-:W-:Y:S01]  /*1fb0*/  PRMT R52, R45, 0x7632, R52 ;  /* 0x000076322d347816 */ /* 0x000fe20000000034 */
[----:B------:R-:W-:Y:S01]  /*1fc0*/  FADD.FTZ R7, -R14, R7 ;  /* 0x000000070e077221 */ /* 0x000fe20000010100 */
[----:B------:R-:W-:Y:S01]  /*1fd0*/  FMUL.FTZ R13, R8, R50 ;  /* 0x00000032080d7220 */ /* 0x000fe20000410000 */
[----:B------:R-:W-:Y:S01]  /*1fe0*/  FFMA.FTZ R12, R4, R15, R12 ;  /* 0x0000000f040c7223 */ /* 0x000fe2000001000c */
[----:B------:R-:W-:Y:S01]  /*1ff0*/  FADD.FTZ R10, -R14, R10 ;  /* 0x0000000a0e0a7221 */ /* 0x000fe20000010100 */
[----:B------:R-:W-:Y:S01]  /*2000*/  FMUL.FTZ R20, R2, R7 ;  /* 0x0000000702147220 */ /* 0x000fe20000410000 */
[----:B------:R-:W-:Y:S01]  /*2010*/  FFMA.FTZ R11, R51, R13, R11 ;  /* 0x0000000d330b7223 */ /* 0x000fe2000001000b */
[----:B------:R-:W-:Y:S01]  /*2020*/  SHF.L.U32 R52, R52, 0x10, RZ ;  /* 0x0000001034347819 */ /* 0x000fe200000006ff */
[----:B------:R-:W-:Y:S01]  /*2030*/  FMUL.FTZ R7, R4, R6 ;  /* 0x0000000604077220 */ /* 0x000fe20000410000 */
[C---:B------:R-:W-:Y:S01]  /*2040*/  FFMA.FTZ R12, R9.reuse, R61, R12 ;  /* 0x0000003d090c7223 */ /* 0x040fe2000001000c */
[----:B------:R-:W-:Y:S01]  /*2050*/  FMUL.FTZ R53, R2, R10 ;  /* 0x0000000a02357220 */ /* 0x000fe20000410000 */
[----:B------:R-:W-:Y:S01]  /*2060*/  SHF.L.U32 R10, R46, 0x10, RZ ;  /* 0x000000102e0a7819 */ /* 0x000fe200000006ff */
[----:B------:R-:W-:Y:S01]  /*2070*/  FFMA.FTZ R11, R20, R7, R11 ;  /* 0x00000007140b7223 */ /* 0x000fe2000001000b */
[----:B------:R-:W-:Y:S01]  /*2080*/  FMUL.FTZ R7, R9, R52 ;  /* 0x0000003409077220 */ /* 0x000fe20000410000 */
[----:B------:R-:W-:Y:S01]  /*2090*/  FFMA.FTZ R12, R3, R5, R12 ;  /* 0x00000005030c7223 */ /* 0x000fe2000001000c */
[----:B------:R-:W-:Y:S01]  /*20a0*/  PRMT R61, R46, 0x7632, R61 ;  /* 0x000076322e3d7816 */ /* 0x000fe2000000003d */
[----:B------:R-:W-:Y:S01]  /*20b0*/  FADD.FTZ R10, -R14, R10 ;  /* 0x0000000a0e0a7221 */ /* 0x000fe20000010100 */
[----:B------:R-:W-:Y:S01]  /*20c0*/  FFMA.FTZ R11, R53, R7, R11 ;  /* 0x00000007350b7223 */ /* 0x000fe2000001000b */
[----:B------:R-:W-:Y:S01]  /*20d0*/  FFMA.FTZ R12, R8, R50, R12 ;  /* 0x00000032080c7223 */ /* 0x000fe2000001000c */
[C---:B------:R-:W-:Y:S01]  /*20e0*/  SHF.L.U32 R7, R48.reuse, 0x10, RZ ;  /* 0x0000001030077819 */ /* 0x040fe200000006ff */
[----:B------:R-:W-:Y:S01]  /*20f0*/  IMAD.U32 R61, R61, 0x10000, RZ ;  /* 0x000100003d3d7824 */ /* 0x000fe200078e00ff */
[----:B------:R-:W-:Y:S01]  /*2100*/  PRMT R13, R48, 0x7632, R13 ;  /* 0x00007632300d7816 */ /* 0x000fe2000000000d */
[----:B------:R-:W-:Y:S01]  /*2110*/  FMUL.FTZ R18, R2, R10 ;  /* 0x0000000a02127220 */ /* 0x000fe20000410000 */
[----:B------:R-:W-:Y:S01]  /*2120*/  FFMA.FTZ R10, R4, R6, R12 ;  /* 0x00000006040a7223 */ /* 0x000fe2000001000c */
[----:B------:R-:W-:Y:S01]  /*2130*/  FMUL.FTZ R12, R3, R7 ;  /* 0x00000007030c7220 */ /* 0x000fe20000410000 */
[----:B------:R-:W-:Y:S01]  /*2140*/  SHF.L.U32 R13, R13, 0x10, RZ ;  /* 0x000000100d0d7819 */ /* 0x000fe200000006ff */
[----:B------:R-:W-:Y:S01]  /*2150*/  FADD.FTZ R61, -R14, R61 ;  /* 0x0000003d0e3d7221 */ /* 0x000fe20000010100 */
[----:B------:R-:W-:Y:S01]  /*2160*/  FFMA.FTZ R10, R9, R52, R10 ;  /* 0x00000034090a7223 */ /* 0x000fe2000001000a */
[----:B------:R-:W-:-:S02]  /*2170*/  FFMA.FTZ R11, R18, R12, R11 ;  /* 0x0000000c120b7223 */ /* 0x000fc4000001000b */
[----:B------:R-:W-:Y:S01]  /*2180*/  FMUL.FTZ R61, R2, R61 ;  /* 0x0000003d023d7220 */ /* 0x000fe20000410000 */
[----:B------:R-:W-:Y:S01]  /*2190*/  FMUL.FTZ R12, R8, R13 ;  /* 0x0000000d080c7220 */ /* 0x000fe20000410000 */
[----:B------:R-:W-:-:S03]  /*21a0*/  FFMA.FTZ R10, R3, R7, R10 ;  /* 0x00000007030a7223 */ /* 0x000fc6000001000a */
[----:B------:R-:W-:Y:S01]  /*21b0*/  FFMA.FTZ R11, R61, R12, R11 ;  /* 0x0000000c3d0b7223 */ /* 0x000fe2000001000b */
[----:B------:R-:W-:Y:S02]  /*21c0*/  IMAD.U32 R12, R47, 0x10000, RZ ;  /* 0x000100002f0c7824 */ /* 0x000fe400078e00ff */
[----:B------:R-:W-:Y:S01]  /*21d0*/  FFMA.FTZ R10, R8, R13, R10 ;  /* 0x0000000d080a7223 */ /* 0x000fe2000001000a */
[----:B------:R-:W-:Y:S01]  /*21e0*/  SHF.L.U32 R8, R49, 0x10, RZ ;  /* 0x0000001031087819 */ /* 0x000fe200000006ff */
[----:B------:R-:W-:-:S04]  /*21f0*/  FADD.FTZ R12, -R14, R12 ;  /* 0x0000000c0e0c7221 */ /* 0x000fc80000010100 */
[----:B------:R-:W-:Y:S01]  /*2200*/  FMUL.FTZ R16, R2, R12 ;  /* 0x0000000c02107220 */ /* 0x000fe20000410000 */
[----:B------:R-:W-:-:S04]  /*2210*/  FMUL.FTZ R12, R4, R8 ;  /* 0x00000008040c7220 */ /* 0x000fc80000410000 */
[--C-:B------:R-:W-:Y:S01]  /*2220*/  FFMA.FTZ R26, R16, R12, R11.reuse ;  /* 0x0000000c101a7223 */ /* 0x100fe2000001000b */
[----:B------:R-:W-:Y:S02]  /*2230*/  PRMT R11, R47, 0x7632, R11 ;  /* 0x000076322f0b7816 */ /* 0x000fe4000000000b */
[----:B------:R-:W-:Y:S02]  /*2240*/  PRMT R12, R49, 0x7632, R12 ;  /* 0x00007632310c7816 */ /* 0x000fe4000000000c */
[----:B------:R-:W-:Y:S01]  /*2250*/  SHF.L.U32 R11, R11, 0x10, RZ ;  /* 0x000000100b0b7819 */ /* 0x000fe200000006ff */
[----:B------:R-:W-:Y:S02]  /*2260*/  FFMA.FTZ R10, R4, R8, R10 ;  /* 0x00000008040a7223 */ /* 0x000fe4000001000a */
[----:B------:R-:W-:Y:S02]  /*2270*/  IMAD.U32 R12, R12, 0x10000, RZ ;  /* 0x000100000c0c7824 */ /* 0x000fe400078e00ff */
[----:B------:R-:W-:-:S02]  /*2280*/  FADD.FTZ R30, -R14, R11 ;  /* 0x0000000b0e1e7221 */ /* 0x000fc40000010100 */
[CC--:B------:R-:W-:Y:S01]  /*2290*/  FFMA.FTZ R10, R9.reuse, R12.reuse, R10 ;  /* 0x0000000c090a7223 */ /* 0x0c0fe2000001000a */
[----:B------:R-:W-:Y:S01]  /*22a0*/  FMUL.FTZ R11, R9, R12 ;  /* 0x0000000c090b7220 */ /* 0x000fe20000410000 */
[----:B------:R-:W-:Y:S01]  /*22b0*/  FMUL.FTZ R9, R2, R30 ;  /* 0x0000001e02097220 */ /* 0x000fe20000410000 */
[----:B------:R-:W-:Y:S03]  /*22c0*/  STL [R1+0x34], R17 ;  /* 0x0000341101007387 */ /* 0x000fe60000100800 */
[----:B------:R-:W-:Y:S01]  /*22d0*/  FFMA.FTZ R11, R9, R11, R26 ;  /* 0x0000000b090b7223 */ /* 0x000fe2000001001a */
[----:B------:R-:W-:Y:S04]  /*22e0*/  STL [R1+0x28], R19 ;  /* 0x0000281301007387 */ /* 0x000fe80000100800 */
[----:B------:R-:W-:Y:S04]  /*22f0*/  STL [R1+0x24], R20 ;  /* 0x0000241401007387 */ /* 0x000fe80000100800 */
[----:B------:R-:W-:Y:S04]  /*2300*/  STL [R1+0x1c], R18 ;  /* 0x00001c1201007387 */ /* 0x000fe80000100800 */
[----:B------:R-:W-:Y:S04]  /*2310*/  STL [R1+0x10], R16 ;  /* 0x0000101001007387 */ /* 0x000fe80000100800 */
[----:B------:R0:W5:Y:S04]  /*2320*/  LDL.LU R30, [R1+0x11c] ;  /* 0x00011c00011e7983 */ /* 0x0001680000300800 */
[----:B------:R-:W3:Y:S04]  /*2330*/  LDL.LU R26, [R1+0x118] ;  /* 0x00011800011a7983 */ /* 0x000ee80000300800 */
[----:B--2---:R1:W-:Y:S04]  /*2340*/  STS.64 [R29], R10 ;  /* 0x0000000a1d007388 */ /* 0x0043e80000000a00 */
[----:B-1----:R-:W2:Y:S04]  /*2350*/  LDL.LU R29, [R1+0x114] ;  /* 0x00011400011d7983 */ /* 0x002ea80000300800 */
[----:B------:R-:W4:Y:S01]  /*2360*/  LDL.LU R11, [R1+0x8] ;  /* 0x00000800010b7983 */ /* 0x000f220000300800 */
[----:B------:R-:W-:Y:S01]  /*2370*/  FFMA.FTZ R53, R53, R52, R27 ;  /* 0x0000003435357223 */ /* 0x000fe2000001001b */
[----:B------:R-:W-:Y:S01]  /*2380*/  FADD.FTZ R52, R0, R52 ;  /* 0x0000003400347221 */ /* 0x000fe20000010000 */
[----:B------:R-:W-:Y:S01]  /*2390*/  UIADD3 UR8, UP0, UR10, 0x28, URZ ;  /* 0x000000280a087890 */ /* 0x000fe2000ff1e03f */
[----:B------:R-:W-:Y:S01]  /*23a0*/  BAR.SYNC.DEFER_BLOCKING 0x0 ;  /* 0x0000000000007b1d */ /* 0x000fe20000010000 */
[----:B----4-:R-:W-:Y:S01]  /*23b0*/  FFMA.FTZ R10, R51, R50, R11 ;  /* 0x00000032330a7223 */ /* 0x010fe2000001000b */
[----:B------:R-:W-:-:S04]  /*23c0*/  FADD.FTZ R11, R28, R50 ;  /* 0x000000321c0b7221 */ /* 0x000fc80000010000 */
[----:B------:R-:W4:Y:S04]  /*23d0*/  LDL R51, [R1+0x60] ;  /* 0x0000600001337983 */ /* 0x000f280000100800 */
[----:B------:R-:W4:Y:S04]  /*23e0*/  LDL.LU R28, [R1+0x110] ;  /* 0x00011000011c7983 */ /* 0x000f280000300800 */
[----:B------:R-:W3:Y:S04]  /*23f0*/  LDL.LU R50, [R1+0x30] ;  /* 0x0000300001327983 */ /* 0x000ee80000300800 */
[----:B------:R-:W2:Y:S04]  /*2400*/  LDL.LU R27, [R1+0x10c] ;  /* 0x00010c00011b7983 */ /* 0x000ea80000300800 */
[----:B------:R-:W2:Y:S02]  /*2410*/  LDL.LU R0, [R1+0x108] ;  /* 0x0001080001007983 */ /* 0x000ea40000300800 */
[----:B--2---:R-:W-:-:S02]  /*2420*/  FFMA.FTZ R29, R29, R0, R27 ;  /* 0x000000001d1d7223 */ /* 0x004fc4000001001b */
[----:B------:R-:W4:Y:S01]  /*2430*/  LDL.LU R27, [R1+0x104] ;  /* 0x00010400011b7983 */ /* 0x000f220000300800 */
[----:B------:R-:W-:Y:S01]  /*2440*/  FADD.FTZ R11, R11, R13 ;  /* 0x0000000d0b0b7221 */ /* 0x000fe20000010000 */
[----:B------:R-:W-:Y:S01]  /*2450*/  FFMA.FTZ R10, R61, R13, R10 ;  /* 0x0000000d3d0a7223 */ /* 0x000fe2000001000a */
[----:B------:R-:W-:Y:S01]  /*2460*/  FADD.FTZ R13, R52, R12 ;  /* 0x0000000c340d7221 */ /* 0x000fe20000010000 */
[----:B------:R-:W-:Y:S01]  /*2470*/  FFMA.FTZ R12, R9, R12, R53 ;  /* 0x0000000c090c7223 */ /* 0x000fe20000010035 */
[----:B----4-:R-:W-:Y:S01]  /*2480*/  FFMA.FTZ R51, R51, R27, R28 ;  /* 0x0000001b33337223 */ /* 0x010fe2000001001c */
[----:B---3--:R-:W-:Y:S01]  /*2490*/  FADD.FTZ R50, R27, R50 ;  /* 0x000000321b327221 */ /* 0x008fe20000010000 */
[----:B------:R-:W2:Y:S04]  /*24a0*/  LDL.LU R28, [R1+0x100] ;  /* 0x00010000011c7983 */ /* 0x000ea80000300800 */
[----:B------:R-:W3:Y:S04]  /*24b0*/  LDL.LU R27, [R1+0xfc] ;  /* 0x0000fc00011b7983 */ /* 0x000ee80000300800 */
[----:B------:R-:W4:Y:S04]  /*24c0*/  LDL R52, [R1+0x5c] ;  /* 0x00005c0001347983 */ /* 0x000f280000100800 */
[----:B------:R-:W4:Y:S01]  /*24d0*/  LDL R53, [R1+0x58] ;  /* 0x0000580001357983 */ /* 0x000f220000100800 */
[----:B------:R-:W-:Y:S01]  /*24e0*/  FADD.FTZ R26, R0, R26 ;  /* 0x0000001a001a7221 */ /* 0x000fe20000010000 */
[----:B--2---:R-:W-:-:S03]  /*24f0*/  FADD.FTZ R50, R50, R28 ;  /* 0x0000001c32327221 */ /* 0x004fc60000010000 */
[----:B---3--:R-:W-:Y:S02]  /*2500*/  FADD.FTZ R9, R26, R27 ;  /* 0x0000001b1a097221 */ /* 0x008fe40000010000 */
[----:B------:R-:W2:Y:S01]  /*2510*/  LDL.LU R26, [R1+0xf8] ;  /* 0x0000f800011a7983 */ /* 0x000ea20000300800 */
[----:B----4-:R-:W-:-:S03]  /*2520*/  FFMA.FTZ R52, R52, R27, R29 ;  /* 0x0000001b34347223 */ /* 0x010fc6000001001d */
[----:B------:R0:W5:Y:S01]  /*2530*/  LDL.LU R29, [R1+0xf4] ;  /* 0x0000f400011d7983 */ /* 0x0001620000300800 */
[----:B------:R-:W-:-:S03]  /*2540*/  FFMA.FTZ R51, R53, R28, R51 ;  /* 0x0000001c35337223 */ /* 0x000fc60000010033 */
[----:B------:R0:W5:Y:S04]  /*2550*/  LDL.LU R27, [R1+0xf0] ;  /* 0x0000f000011b7983 */ /* 0x0001680000300800 */
[----:B------:R-:W3:Y:S01]  /*2560*/  LDL.LU R28, [R1+0xec] ;  /* 0x0000ec00011c7983 */ /* 0x000ee20000300800 */
        /* <DEDUP_REMOVED lines=8> */
[----:B------:R-:W1:Y:S02]  /*25f0*/  S2R R61, SR_TID.X ;  /* 0x00000000003d7919 */ /* 0x000e640000002100 */
[----:B------:R-:W-:Y:S01]  /*2600*/  FADD.FTZ R9, R9, R5 ;  /* 0x0000000509097221 */ /* 0x000fe20000010000 */
[----:B------:R-:W-:Y:S01]  /*2610*/  FADD.FTZ R50, R50, R6 ;  /* 0x0000000632327221 */ /* 0x000fe20000010000 */
[----:B------:R-:W-:Y:S02]  /*2620*/  UIADD3.X UR9, URZ, UR5, URZ, UP0, !UPT ;  /* 0x000000053f097290 */ /* 0x000fe400087fe43f */
[----:B------:R-:W-:Y:S01]  /*2630*/  FADD.FTZ R53, R9, R7 ;  /* 0x0000000709357221 */ /* 0x000fe20000010000 */
[----:B------:R-:W-:Y:S01]  /*2640*/  FADD.FTZ R50, R50, R8 ;  /* 0x0000000832327221 */ /* 0x000fe20000010000 */
[----:B------:R-:W-:-:S04]  /*2650*/  UISETP.GE.U32.AND UP0, UPT, UR8, UR16, UPT ;  /* 0x000000100800728c */ /* 0x000fc8000bf06070 */
[----:B------:R-:W-:-:S06]  /*2660*/  UISETP.GE.AND.EX UP0, UPT, UR9, UR11, UPT, UP0 ;  /* 0x0000000b0900728c */ /* 0x000fcc000bf06300 */
[----:B------:R-:W-:Y:S02]  /*2670*/  PLOP3.LUT P0, PT, PT, PT, UP0, 0x80, 0x0 ;  /* 0x000000000000781c */ /* 0x000fe40003f0f008 */
[----:B-1----:R-:W-:Y:S01]  /*2680*/  ISETP.GT.U32.AND P1, PT, R61, 0xf, PT ;  /* 0x0000000f3d00780c */ /* 0x002fe20003f24070 */
[----:B--2---:R-:W-:-:S04]  /*2690*/  FFMA.FTZ R51, R26, R59, R51 ;  /* 0x0000003b1a337223 */ /* 0x004fc80000010033 */
[----:B------:R-:W-:Y:S01]  /*26a0*/  FFMA.FTZ R51, R23, R57, R51 ;  /* 0x0000003917337223 */ /* 0x000fe20000010033 */
[----:B---3--:R-:W-:-:S03]  /*26b0*/  FFMA.FTZ R52, R28, R60, R52 ;  /* 0x0000003c1c347223 */ /* 0x008fc60000010034 */
[----:B------:R-:W-:Y:S01]  /*26c0*/  FFMA.FTZ R51, R22, R55, R51 ;  /* 0x0000003716337223 */ /* 0x000fe20000010033 */
[----:B------:R0:W5:Y:S01]  /*26d0*/  LDL.LU R28, [R1+0xe8] ;  /* 0x0000e800011c7983 */ /* 0x0001620000300800 */
[----:B------:R-:W-:Y:S02]  /*26e0*/  FFMA.FTZ R52, R25, R58, R52 ;  /* 0x0000003a19347223 */ /* 0x000fe40000010034 */
[----:B------:R-:W-:Y:S01]  /*26f0*/  FFMA.FTZ R51, R17, R15, R51 ;  /* 0x0000000f11337223 */ /* 0x000fe20000010033 */
[----:B------:R0:W5:Y:S01]  /*2700*/  LDL.LU R26, [R1+0xe4] ;  /* 0x0000e400011a7983 */ /* 0x0001620000300800 */
[----:B------:R-:W-:-:S03]  /*2710*/  FFMA.FTZ R52, R24, R56, R52 ;  /* 0x0000003818347223 */ /* 0x000fc60000010034 */
        /* <DEDUP_REMOVED lines=10> */
[----:B------:R0:W5:Y:S04]  /*27c0*/  LDL.LU R17, [R1+0xcc] ;  /* 0x0000cc0001117983 */ /* 0x0001680000300800 */
[----:B------:R0:W5:Y:S04]  /*27d0*/  LDL.LU R19, [R1+0xc8] ;  /* 0x0000c80001137983 */ /* 0x0001680000300800 */
[----:B------:R0:W5:Y:S04]  /*27e0*/  LDL.LU R20, [R1+0xc4] ;  /* 0x0000c40001147983 */ /* 0x0001680000300800 */
[----:B------:R0:W5:Y:S04]  /*27f0*/  LDL.LU R18, [R1+0xc0] ;  /* 0x0000c00001127983 */ /* 0x0001680000300800 */
[----:B------:R0:W5:Y:S04]  /*2800*/  LDL.LU R16, [R1+0xb8] ;  /* 0x0000b80001107983 */ /* 0x0001680000300800 */
[----:B------:R0:W-:Y:S04]  /*2810*/  STL [R1+0x18], R53 ;  /* 0x0000183501007387 */ /* 0x0001e80000100800 */
[----:B------:R0:W-:Y:S04]  /*2820*/  STL [R1+0x14], R52 ;  /* 0x0000143401007387 */ /* 0x0001e80000100800 */
[----:B------:R0:W-:Y:S04]  /*2830*/  STL [R1+0x30], R50 ;  /* 0x0000303201007387 */ /* 0x0001e80000100800 */
[----:B------:R0:W-:Y:S01]  /*2840*/  STL [R1+0x2c], R9 ;  /* 0x00002c0901007387 */ /* 0x0001e20000100800 */
[----:B------:R-:W-:Y:S05]  /*2850*/  @!P0 BRA `(.L_x_582) ;  /* 0x0000000000f88947 */ /* 0x000fea0003800000 */
[----:B------:R1:W-:Y:S04]  /*2860*/  STL.64 [R1+0xc8], R4 ;  /* 0x0000c80401007387 */ /* 0x0003e80000100a00 */
[----:B------:R2:W-:Y:S04]  /*2870*/  STL.64 [R1+0xc0], R2 ;  /* 0x0000c00201007387 */ /* 0x0005e80000100a00 */
[----:B------:R3:W-:Y:S01]  /*2880*/  STL [R1+0xb8], R0 ;  /* 0x0000b80001007387 */ /* 0x0007e20000100800 */
[----:B-1----:R-:W-:-:S03]  /*2890*/  MOV R5, R53 ;  /* 0x0000003500057202 */ /* 0x002fc60000000f00 */
[----:B0-----:R-:W4:Y:S01]  /*28a0*/  LDL R53, [R1+0xb4] ;  /* 0x0000b40001357983 */ /* 0x001f220000100800 */
[----:B------:R-:W-:Y:S01]  /*28b0*/  MOV R4, R52 ;  /* 0x0000003400047202 */ /* 0x000fe20000000f00 */
[----:B------:R-:W0:Y:S01]  /*28c0*/  S2UR UR15, SR_CgaCtaId ;  /* 0x00000000000f79c3 */ /* 0x000e220000008800 */
[----:B------:R-:W-:Y:S01]  /*28d0*/  UMOV UR5, 0x400 ;  /* 0x0000040000057882 */ /* 0x000fe20000000000 */
[----:B------:R-:W4:Y:S01]  /*28e0*/  LDL R52, [R1+0xb0] ;  /* 0x0000b00001347983 */ /* 0x000f220000100800 */
[----:B--2---:R-:W-:Y:S01]  /*28f0*/  MOV R3, R50 ;  /* 0x0000003200037202 */ /* 0x004fe20000000f00 */
[----:B------:R-:W-:Y:S01]  /*2900*/  IMAD.MOV.U32 R2, RZ, RZ, R9 ;  /* 0x000000ffff027224 */ /* 0x000fe200078e0009 */
[----:B------:R-:W-:Y:S01]  /*2910*/  SHF.L.U32 R50, R61, 0x1, RZ ;  /* 0x000000013d327819 */ /* 0x000fe200000006ff */
[----:B---3--:R-:W1:Y:S03]  /*2920*/  S2R R0, SR_TID.X ;  /* 0x0000000000007919 */ /* 0x008e660000002100 */
[----:B------:R-:W-:Y:S01]  /*2930*/  LOP3.LUT R50, R50, 0x18, RZ, 0xc0, !PT ;  /* 0x0000001832327812 */ /* 0x000fe200078ec0ff */
[----:B0-----:R-:W-:-:S06]  /*2940*/  ULEA UR5, UR15, UR5, 0x18 ;  /* 0x000000050f057291 */ /* 0x001fcc000f8ec03f */
[----:B------:R-:W-:-:S05]  /*2950*/  LEA R9, R61, UR5, 0x5 ;  /* 0x000000053d097c11 */ /* 0x000fca000f8e28ff */
[----:B------:R-:W-:-:S05]  /*2960*/  IMAD.IADD R51, R9, 0x1, R50 ;  /* 0x0000000109337824 */ /* 0x000fca00078e0232 */
[----:B------:R0:W-:Y:S02]  /*2970*/  STS.64 [R51], R4 ;  /* 0x0000000433007388 */ /* 0x0001e40000000a00 */
[----:B0-----:R-:W-:Y:S02]  /*2980*/  LOP3.LUT R51, R50, 0x8, RZ, 0x3c, !PT ;  /* 0x0000000832337812 */ /* 0x001fe400078e3cff */
[----:B------:R2:W5:Y:S02]  /*2990*/  LDL.LU.64 R4, [R1+0xc8] ;  /* 0x0000c80001047983 */ /* 0x0005640000300a00 */
        /* <DEDUP_REMOVED lines=8> */
[----:B-1----:R-:W-:-:S03]  /*2a20*/  SHF.R.S32.HI R51, RZ, 0x1f, R0 ;  /* 0x0000001fff337819 */ /* 0x002fc60000011400 */
[----:B------:R2:W5:Y:S01]  /*2a30*/  LDL.LU.64 R2, [R1+0xc0] ;  /* 0x0000c00001027983 */ /* 0x0005620000300a00 */
[----:B------:R-:W-:-:S03]  /*2a40*/  LEA.HI R51, R51, R0, RZ, 0x2 ;  /* 0x0000000033337211 */ /* 0x000fc600078f10ff */
[----:B------:R2:W5:Y:S01]  /*2a50*/  LDL.LU R0, [R1+0xb8] ;  /* 0x0000b80001007983 */ /* 0x0005620000300800 */
[----:B------:R-:W-:-:S04]  /*2a60*/  SHF.R.S32.HI R51, RZ, 0x2, R51 ;  /* 0x00000002ff337819 */ /* 0x000fc80000011433 */
[----:B------:R-:W-:Y:S01]  /*2a70*/  LEA R9, R51, UR5, 0x5 ;  /* 0x0000000533097c11 */ /* 0x000fe2000f8e28ff */
[----:B------:R-:W-:Y:S03]  /*2a80*/  BAR.SYNC.DEFER_BLOCKING 0x0 ;  /* 0x0000000000007b1d */ /* 0x000fe60000010000 */
[-C--:B----4-:R-:W-:Y:S02]  /*2a90*/  LEA R50, R53, R9.reuse, 0x3 ;  /* 0x0000000935327211 */ /* 0x090fe400078e18ff */
[----:B------:R-:W-:-:S04]  /*2aa0*/  LEA R52, R52, R9, 0x3 ;  /* 0x0000000934347211 */ /* 0x000fc800078e18ff */
[----:B------:R-:W0:Y:S04]  /*2ab0*/  LDS.64 R50, [R50] ;  /* 0x0000000032327984 */ /* 0x000e280000000a00 */
[----:B------:R-:W1:Y:S01]  /*2ac0*/  LDS.64 R52, [R52+0xa00] ;  /* 0x000a000034347984 */ /* 0x000e620000000a00 */
[----:B0-----:R-:W-:-:S04]  /*2ad0*/  FADD.FTZ R50, RZ, R50 ;  /* 0x00000032ff327221 */ /* 0x001fc80000010000 */
[----:B-1----:R-:W-:Y:S02]  /*2ae0*/  FADD.FTZ R52, R50, R52 ;  /* 0x0000003432347221 */ /* 0x002fe40000010000 */
[----:B------:R-:W3:Y:S01]  /*2af0*/  LDL R50, [R1+0xac] ;  /* 0x0000ac0001327983 */ /* 0x000ee20000100800 */
[----:B------:R-:W-:-:S04]  /*2b00*/  FADD.FTZ R51, RZ, R51 ;  /* 0x00000033ff337221 */ /* 0x000fc80000010000 */
[----:B------:R-:W-:Y:S01]  /*2b10*/  FADD.FTZ R53, R51, R53 ;  /* 0x0000003533357221 */ /* 0x000fe20000010000 */
[----:B---3--:R-:W-:-:S06]  /*2b20*/  IMAD R50, R50, 0x8, R9 ;  /* 0x0000000832327824 */ /* 0x008fcc00078e0209 */
[----:B------:R-:W0:Y:S02]  /*2b30*/  LDS.64 R50, [R50+0x1400] ;  /* 0x0014000032327984 */ /* 0x000e240000000a00 */
[----:B0-----:R-:W-:Y:S02]  /*2b40*/  FADD.FTZ R52, R52, R50 ;  /* 0x0000003234347221 */ /* 0x001fe40000010000 */
[----:B------:R-:W3:Y:S01]  /*2b50*/  LDL R50, [R1+0xa8] ;  /* 0x0000a80001327983 */ /* 0x000ee20000100800 */
[----:B------:R-:W-:Y:S01]  /*2b60*/  FADD.FTZ R53, R53, R51 ;  /* 0x0000003335357221 */ /* 0x000fe20000010000 */
[----:B------:R-:W-:-:S04]  /*2b70*/  ULOP3.LUT UR5, UR6, 0x7ffffff8, URZ, 0xc0, !UPT ;  /* 0x7ffffff806057892 */ /* 0x000fc8000f8ec03f */
[----:B------:R-:W-:Y:S01]  /*2b80*/  ULOP3.LUT UR5, UR5, 0x7, UR17, 0xf8, !UPT ;  /* 0x0000000705057892 */ /* 0x000fe2000f8ef811 */
[----:B---3--:R-:W-:-:S06]  /*2b90*/  LEA R50, R50, R9, 0x3 ;  /* 0x0000000932327211 */ /* 0x008fcc00078e18ff */
[----:B------:R-:W0:Y:S01]  /*2ba0*/  LDS.64 R50, [R50+0x1e00] ;  /* 0x001e000032327984 */ /* 0x000e220000000a00 */
[----:B------:R-:W-:-:S05]  /*2bb0*/  MOV R9, UR5 ;  /* 0x0000000500097c02 */ /* 0x000fca0008000f00 */
        /* <DEDUP_REMOVED lines=8> */
.L_x_582:
[----:B------:R-:W-:Y:S01]  /*2c40*/  BSSY B0, `(.L_x_583) ;  /* 0x00000d2000007945 */ /* 0x000fe20003800000 */
[----:B0-2---:R-:W-:Y:S01]  /*2c50*/  HFMA2.MMA R50, -RZ, RZ, 0, 0 ;  /* 0x00000000ff327435 */ /* 0x005fe200000001ff */
[----:B------:R-:W-:Y:S02]  /*2c60*/  IMAD.MOV.U32 R9, RZ, RZ, RZ ;  /* 0x000000ffff097224 */ /* 0x000fe400078e00ff */
[----:B------:R-:W-:Y:S08]  /*2c70*/  @P1 BRA `(.L_x_584) ;  /* 0x0000000c00381947 */ /* 0x000ff00003800000 */
[----:B------:R-:W-:Y:S01]  /*2c80*/  USHF.L.U32 UR5, UR10, 0x2, URZ ;  /* 0x000000020a057899 */ /* 0x000fe2000800063f */
[----:B------:R-:W-:Y:S02]  /*2c90*/  MOV R50, 0x50 ;  /* 0x0000005000327802 */ /* 0x000fe40000000f00 */
[----:B------:R-:W-:Y:S01]  /*2ca0*/  MOV R51, 0x28 ;  /* 0x0000002800337802 */ /* 0x000fe20000000f00 */
        /* <DEDUP_REMOVED lines=9> */
[----:B------:R-:W-:Y:S02]  /*2d40*/  VIADD R51, R9, 0x4 ;  /* 0x0000000409337836 */ /* 0x000fe40000000000 */
[----:B------:R-:W-:-:S03]  /*2d50*/  IMAD.IADD R50, R50, 0x1, R61 ;  /* 0x0000000132327824 */ /* 0x000fc600078e023d */
        /* <DEDUP_REMOVED lines=182> */
[----:B------:R-:W-:Y:S01]  /*38c0*/  SHF.R.S32.HI R50, RZ, 0x1f, R9 ;  /* 0x0000001fff327819 */ /* 0x000fe20000011409 */
[----:B------:R-:W-:-:S03]  /*38d0*/  FADD.FTZ R53, R53, R51 ;  /* 0x0000003335357221 */ /* 0x000fc60000010000 */
[----:B------:R-:W-:Y:S01]  /*38e0*/  LEA.HI R50, R50, R9, RZ, 0x2 ;  /* 0x0000000932327211 */ /* 0x000fe200078f10ff */
[----:B------:R-:W-:-:S03]  /*38f0*/  IMAD.MOV.U32 R9, RZ, RZ, 0x28 ;  /* 0x00000028ff097424 */ /* 0x000fc600078e00ff */
[----:B------:R-:W-:-:S05]  /*3900*/  SHF.R.S32.HI R50, RZ, 0x2, R50 ;  /* 0x00000002ff327819 */ /* 0x000fca0000011432 */
[----:B------:R-:W-:-:S05]  /*3910*/  IMAD R50, R50, R9, UR7 ;  /* 0x0000000732327e24 */ /* 0x000fca000f8e0209 */
[----:B------:R-:W-:-:S06]  /*3920*/  IADD3 R50, R61, R50, RZ ;  /* 0x000000323d327210 */ /* 0x000fcc0007ffe0ff */
[----:B------:R-:W0:Y:S02]  /*3930*/  LDS.64 R50, [R50] ;  /* 0x0000000032327984 */ /* 0x000e240000000a00 */
[----:B0-----:R-:W-:Y:S01]  /*3940*/  FADD.FTZ R50, R52, R50 ;  /* 0x0000003234327221 */ /* 0x001fe20000010000 */
[----:B------:R-:W-:-:S07]  /*3950*/  FADD.FTZ R9, R53, R51 ;  /* 0x0000003335097221 */ /* 0x000fce0000010000 */
.L_x_584:
[----:B------:R-:W-:Y:S05]  /*3960*/  BSYNC B0 ;  /* 0x0000000000007941 */ /* 0x000fea0003800000 */
.L_x_583:
[----:B-----5:R0:W-:Y:S04]  /*3970*/  STL [R1+0xb8], R0 ;  /* 0x0000b80001007387 */ /* 0x0201e80000100800 */
[----:B------:R-:W1:Y:S04]  /*3980*/  SHFL.BFLY PT, R51, R50, 0x2, 0x1f ;  /* 0x0c401f0032337f89 */ /* 0x000e6800000e0000 */
[----:B------:R-:W2:Y:S01]  /*3990*/  SHFL.BFLY PT, R52, R9, 0x2, 0x1f ;  /* 0x0c401f0009347f89 */ /* 0x000ea200000e0000 */
[----:B0-----:R-:W0:Y:S01]  /*39a0*/  S2R R0, SR_TID.X ;  /* 0x0000000000007919 */ /* 0x001e220000002100 */
[----:B-1----:R-:W-:Y:S01]  /*39b0*/  FADD.FTZ R51, R51, R50 ;  /* 0x0000003233337221 */ /* 0x002fe20000010000 */
[----:B--2---:R-:W-:-:S04]  /*39c0*/  FADD.FTZ R9, R52, R9 ;  /* 0x0000000934097221 */ /* 0x004fc80000010000 */
[----:B------:R-:W1:Y:S01]  /*39d0*/  SHFL.BFLY PT, R52, R51, 0x1, 0x1f ;  /* 0x0c201f0033347f89 */ /* 0x000e6200000e0000 */
[----:B------:R-:W-:-:S03]  /*39e0*/  PRMT R61, R16, 0x7632, R61 ;  /* 0x00007632103d7816 */ /* 0x000fc6000000003d */
[----:B------:R-:W2:Y:S01]  /*39f0*/  SHFL.BFLY PT, R50, R9, 0x1, 0x1f ;  /* 0x0c201f0009327f89 */ /* 0x000ea200000e0000 */
[----:B0-----:R-:W-:-:S03]  /*3a00*/  LOP3.LUT P1, RZ, R0, 0xfffffff3, RZ, 0xc0, !PT ;  /* 0xfffffff300ff7812 */ /* 0x001fc6000782c0ff */
[----:B------:R0:W5:Y:S01]  /*3a10*/  LDL.LU R0, [R1+0xb8] ;  /* 0x0000b80001007983 */ /* 0x0001620000300800 */
[----:B------:R-:W-:Y:S01]  /*3a20*/  BSSY B0, `(.L_x_585) ;  /* 0x0000012000007945 */ /* 0x000fe20003800000 */
[----:B------:R-:W-:Y:S01]  /*3a30*/  PRMT R53, R17, 0x7632, R53 ;  /* 0x0000763211357816 */ /* 0x000fe20000000035 */
[----:B-1----:R-:W-:Y:S02]  /*3a40*/  FADD.FTZ R16, R51, R52 ;  /* 0x0000003433107221 */ /* 0x002fe40000010000 */
[----:B------:R-:W1:Y:S01]  /*3a50*/  S2R R52, SR_TID.X ;  /* 0x0000000000347919 */ /* 0x000e620000002100 */
[----:B--2---:R-:W-:-:S04]  /*3a60*/  FADD.FTZ R17, R9, R50 ;  /* 0x0000003209117221 */ /* 0x004fc80000010000 */
[----:B0-----:R-:W-:Y:S05]  /*3a70*/  @P1 BRA `(.L_x_586) ;  /* 0x0000000000301947 */ /* 0x001fea0003800000 */
[----:B-1----:R-:W-:Y:S01]  /*3a80*/  SHF.R.U32.HI R50, RZ, 0x2, R52 ;  /* 0x00000002ff327819 */ /* 0x002fe20000011634 */
[----:B------:R-:W-:Y:S01]  /*3a90*/  ULDC UR5, c[0x0][0x10] ;  /* 0x0000040000057ab9 */ /* 0x000fe20000000800 */
[----:B------:R-:W-:Y:S01]  /*3aa0*/  IMAD.U32 R9, RZ, RZ, UR17 ;  /* 0x00000011ff097e24 */ /* 0x000fe2000f8e00ff */
[----:B------:R-:W-:Y:S01]  /*3ab0*/  UIMAD UR5, UR5, UR4, UR6 ;  /* 0x00000004050572a4 */ /* 0x000fe2000f8e0206 */
[----:B------:R-:W-:-:S04]  /*3ac0*/  SHF.L.U32 R50, R50, 0x3, RZ ;  /* 0x0000000332327819 */ /* 0x000fc800000006ff */
[----:B------:R-:W-:Y:S02]  /*3ad0*/  LOP3.LUT R9, R50, 0xfffffff8, R9, 0xe2, !PT ;  /* 0xfffffff832097812 */ /* 0x000fe400078ee209 */
[----:B------:R-:W-:-:S04]  /*3ae0*/  MOV R50, UR5 ;  /* 0x0000000500327c02 */ /* 0x000fc80008000f00 */
[----:B------:R-:W-:Y:S02]  /*3af0*/  LEA R9, R50, R9, 0x5 ;  /* 0x0000000932097211 */ /* 0x000fe400078e28ff */
[----:B------:R-:W0:Y:S03]  /*3b00*/  LDC.64 R50, c[0x0][0x260] ;  /* 0x00009800ff327b82 */ /* 0x000e260000000a00 */
[----:B------:R-:W-:-:S04]  /*3b10*/  IMAD.SHL.U32 R9, R9, 0x2, RZ ;  /* 0x0000000209097824 */ /* 0x000fc800078e00ff */
[----:B0-----:R-:W-:-:S05]  /*3b20*/  IMAD.WIDE.U32 R50, R9, 0x4, R50 ;  /* 0x0000000409327825 */ /* 0x001fca00078e0032 */
[----:B------:R0:W-:Y:S02]  /*3b30*/  STG.E.64 desc[UR12][R50.64], R16 ;  /* 0x0000001032007986 */ /* 0x0001e4000c101b0c */
.L_x_586:
[----:B------:R-:W-:Y:S05]  /*3b40*/  BSYNC B0 ;  /* 0x0000000000007941 */ /* 0x000fea0003800000 */
.L_x_585:
        /* <DEDUP_REMOVED lines=37> */
[----:B-1----:R-:W-:-:S13]  /*3da0*/  ISETP.NE.AND P1, PT, R52, RZ, PT ;  /* 0x000000ff3400720c */ /* 0x002fda0003f25270 */
[----:B------:R-:W-:Y:S05]  /*3db0*/  @P1 BRA `(.L_x_588) ;  /* 0x0000000000401947 */ /* 0x000fea0003800000 */
[----:B0-----:R-:W0:Y:S01]  /*3dc0*/  LDC.64 R50, c[0x0][0x268] ;  /* 0x00009a00ff327b82 */ /* 0x001e220000000a00 */
[----:B------:R-:W-:Y:S02]  /*3dd0*/  MOV R16, UR6 ;  /* 0x0000000600107c02 */ /* 0x000fe40008000f00 */
[----:B------:R-:W-:Y:S02]  /*3de0*/  ISETP.NE.AND P1, PT, RZ, UR17, PT ;  /* 0x00000011ff007c0c */ /* 0x000fe4000bf25270 */
[----:B------:R-:W-:-:S04]  /*3df0*/  MOV R9, 0x7ffffff9 ;  /* 0x7ffffff900097802 */ /* 0x000fc80000000f00 */
[----:B------:R-:W-:Y:S01]  /*3e00*/  SEL R9, R9, 0x1, !P1 ;  /* 0x0000000109097807 */ /* 0x000fe20004800000 */
[----:B0-----:R-:W-:Y:S01]  /*3e10*/  IMAD.WIDE.U32 R16, R16, 0x4, R50 ;  /* 0x0000000410107825 */ /* 0x001fe200078e0032 */
[----:B------:R-:W-:Y:S06]  /*3e20*/  MEMBAR.ALL.GPU ;  /* 0x0000000000007992 */ /* 0x000fec000000a000 */
[----:B------:R-:W-:-:S00]  /*3e30*/  ERRBAR ;  /* 0x00000000000079ab */ /* 0x000fc00000000000 */
[----:B------:R-:W-:Y:S06]  /*3e40*/  CGAERRBAR ;  /* 0x00000000000075ab */ /* 0x000fec0000000000 */
[----:B------:R0:W5:Y:S02]  /*3e50*/  ATOM.E.ADD.STRONG.GPU PT, R9, desc[UR12][R16.64], R9 ;  /* 0x000000091009798a */ /* 0x00016400081ee1cc */
.L_x_589:
[----:B------:R-:W2:Y:S04]  /*3e60*/  LD.E.STRONG.GPU R50, desc[UR12][R16.64] ;  /* 0x0000000c10327980 */ /* 0x000ea8000c10f900 */
[----:B--2---:R-:W-:Y:S01]  /*3e70*/  CCTL.IVALL ;  /* 0x00000000ff00798f */ /* 0x004fe20002000000 */
[----:B------:R-:W-:Y:S05]  /*3e80*/  YIELD ;  /* 0x0000000000007946 */ /* 0x000fea0003800000 */
[----:B-----5:R-:W-:-:S04]  /*3e90*/  LOP3.LUT R50, R50, R9, RZ, 0x3c, !PT ;  /* 0x0000000932327212 */ /* 0x020fc800078e3cff */
[----:B------:R-:W-:-:S13]  /*3ea0*/  ISETP.GT.AND P1, PT, R50, -0x1, PT ;  /* 0xffffffff3200780c */ /* 0x000fda0003f24270 */
[----:B------:R-:W-:Y:S05]  /*3eb0*/  @P1 BRA `(.L_x_589) ;  /* 0xfffffffc00e81947 */ /* 0x000fea000383ffff */
.L_x_588:
[----:B------:R-:W-:Y:S05]  /*3ec0*/  WARPSYNC.ALL ;  /* 0x0000000000007948 */ /* 0x000fea0003800000 */
[----:B------:R-:W-:Y:S06]  /*3ed0*/  BAR.SYNC.DEFER_BLOCKING 0x0 ;  /* 0x0000000000007b1d */ /* 0x000fec0000010000 */
[----:B------:R-:W-:Y:S05]  /*3ee0*/  BRA `(.L_x_590) ;  /* 0x0000000000687947 */ /* 0x000fea0003800000 */
.L_x_587:
[----:B------:R-:W2:Y:S01]  /*3ef0*/  S2R R9, SR_TID.X ;  /* 0x0000000000097919 */ /* 0x000ea20000002100 */
[----:B------:R-:W-:Y:S01]  /*3f00*/  BAR.SYNC.DEFER_BLOCKING 0x0 ;  /* 0x0000000000007b1d */ /* 0x000fe20000010000 */
[----:B--2---:R-:W-:-:S13]  /*3f10*/  ISETP.NE.AND P1, PT, R9, RZ, PT ;  /* 0x000000ff0900720c */ /* 0x004fda0003f25270 */
[----:B------:R-:W-:Y:S05]  /*3f20*/  @P1 BRA `(.L_x_591) ;  /* 0x0000000000501947 */ /* 0x000fea0003800000 */
[----:B0-----:R-:W0:Y:S01]  /*3f30*/  LDC.64 R50, c[0x0][0x268] ;  /* 0x00009a00ff327b82 */ /* 0x001e220000000a00 */
[----:B------:R-:W-:-:S06]  /*3f40*/  USHF.R.U32.HI UR5, URZ, 0x3, UR6 ;  /* 0x000000033f057899 */ /* 0x000fcc0008011606 */
[----:B------:R-:W-:Y:S01]  /*3f50*/  IMAD R9, RZ, RZ, -UR5 ;  /* 0x80000005ff097e24 */ /* 0x000fe2000f8e02ff */
[----:B------:R-:W-:-:S04]  /*3f60*/  ULOP3.LUT UR5, UR6, 0x7, URZ, 0xc0, !UPT ;  /* 0x0000000706057892 */ /* 0x000fc8000f8ec03f */
[----:B------:R-:W-:Y:S01]  /*3f70*/  ULOP3.LUT UR5, UR5, 0x28, URZ, 0xfc, !UPT ;  /* 0x0000002805057892 */ /* 0x000fe2000f8efc3f */
[----:B------:R-:W-:Y:S02]  /*3f80*/  ISETP.NE.AND P1, PT, R9, UR17, PT ;  /* 0x0000001109007c0c */ /* 0x000fe4000bf25270 */
[----:B------:R-:W-:-:S03]  /*3f90*/  MOV R9, 0x7fffffd9 ;  /* 0x7fffffd900097802 */ /* 0x000fc60000000f00 */
[----:B------:R-:W-:Y:S02]  /*3fa0*/  MOV R16, UR5 ;  /* 0x0000000500107c02 */ /* 0x000fe40008000f00 */
[----:B------:R-:W-:-:S03]  /*3fb0*/  SEL R9, R9, 0x1, !P1 ;  /* 0x0000000109097807 */ /* 0x000fc60004800000 */
[----:B0-----:R-:W-:Y:S01]  /*3fc0*/  IMAD.WIDE.U32 R16, R16, 0x4, R50 ;  /* 0x0000000410107825 */ /* 0x001fe200078e0032 */
[----:B------:R-:W-:Y:S06]  /*3fd0*/  MEMBAR.ALL.GPU ;  /* 0x0000000000007992 */ /* 0x000fec000000a000 */
[----:B------:R-:W-:-:S00]  /*3fe0*/  ERRBAR ;  /* 0x00000000000079ab */ /* 0x000fc00000000000 */
[----:B------:R-:W-:Y:S06]  /*3ff0*/  CGAERRBAR ;  /* 0x00000000000075ab */ /* 0x000fec0000000000 */
[----:B------:R0:W5:Y:S02]  /*4000*/  ATOM.E.ADD.STRONG.GPU PT, R9, desc[UR12][R16.64], R9 ;  /* 0x000000091009798a */ /* 0x00016400081ee1cc */
.L_x_592:
[----:B------:R-:W2:Y:S04]  /*4010*/  LD.E.STRONG.GPU R50, desc[UR12][R16.64] ;  /* 0x0000000c10327980 */ /* 0x000ea8000c10f900 */
[----:B--2---:R-:W-:Y:S01]  /*4020*/  CCTL.IVALL ;  /* 0x00000000ff00798f */ /* 0x004fe20002000000 */
[----:B------:R-:W-:Y:S05]  /*4030*/  YIELD ;  /* 0x0000000000007946 */ /* 0x000fea0003800000 */
[----:B-----5:R-:W-:-:S04]  /*4040*/  LOP3.LUT R50, R50, R9, RZ, 0x3c, !PT ;  /* 0x0000000932327212 */ /* 0x020fc800078e3cff */
[----:B------:R-:W-:-:S13]  /*4050*/  ISETP.GT.AND P1, PT, R50, -0x1, PT ;  /* 0xffffffff3200780c */ /* 0x000fda0003f24270 */
[----:B------:R-:W-:Y:S05]  /*4060*/  @P1 BRA `(.L_x_592) ;  /* 0xfffffffc00e81947 */ /* 0x000fea000383ffff */
.L_x_591:
[----:B------:R-:W-:Y:S05]  /*4070*/  WARPSYNC.ALL ;  /* 0x0000000000007948 */ /* 0x000fea0003800000 */
[----:B------:R-:W-:Y:S06]  /*4080*/  BAR.SYNC.DEFER_BLOCKING 0x0 ;  /* 0x0000000000007b1d */ /* 0x000fec0000010000 */
.L_x_590:
[----:B0-----:R-:W0:Y:S01]  /*4090*/  S2R R51, SR_TID.X ;  /* 0x0000000000337919 */ /* 0x001e220000002100 */
[----:B------:R-:W2:Y:S01]  /*40a0*/  LDL.LU R50, [R1+0xa4] ;  /* 0x0000a40001327983 */ /* 0x000ea20000300800 */
[----:B------:R-:W-:Y:S01]  /*40b0*/  IMAD.U32 R16, RZ, RZ, UR4 ;  /* 0x00000004ff107e24 */ /* 0x000fe2000f8e00ff */
[----:B------:R-:W3:Y:S01]  /*40c0*/  S2UR UR14, SR_CgaCtaId ;  /* 0x00000000000e79c3 */ /* 0x000ee20000008800 */
[----:B------:R-:W-:Y:S01]  /*40d0*/  UMOV UR5, 0x400 ;  /* 0x0000040000057882 */ /* 0x000fe20000000000 */
[----:B------:R-:W-:Y:S01]  /*40e0*/  USHF.L.U32 UR10, UR10, 0x2, URZ ;  /* 0x000000020a0a7899 */ /* 0x000fe2000800063f */
[----:B-1----:R-:W4:Y:S01]  /*40f0*/  LDL.LU R52, [R1+0x4] ;  /* 0x0000040001347983 */ /* 0x002f220000300800 */
[----:B0-----:R-:W-:-:S13]  /*4100*/  ISETP.GT.U32.AND P1, PT, R51, 0x1f, PT ;  /* 0x0000001f3300780c */ /* 0x001fda0003f24070 */
[----:B------:R-:W0:Y:S02]  /*4110*/  @!P1 LDC R9, c[0x0][0x10] ;  /* 0x00000400ff099b82 */ /* 0x000e240000000800 */
[----:B0-----:R-:W-:Y:S01]  /*4120*/  @!P1 IMAD R9, R9, R16, UR6 ;  /* 0x0000000609099e24 */ /* 0x001fe2000f8e0210 */
[----:B------:R-:W-:-:S04]  /*4130*/  @!P1 LOP3.LUT R16, R51, 0x7ffffff8, RZ, 0xc0, !PT ;  /* 0x7ffffff833109812 */ /* 0x000fc800078ec0ff */
[----:B------:R-:W-:Y:S02]  /*4140*/  @!P1 LEA R9, R9, R16, 0x5 ;  /* 0x0000001009099211 */ /* 0x000fe400078e28ff */
[----:B------:R-:W-:-:S04]  /*4150*/  @!P1 LOP3.LUT R16, R51, 0x7, RZ, 0xc0, !PT ;  /* 0x0000000733109812 */ /* 0x000fc800078ec0ff */
[----:B------:R-:W-:Y:S02]  /*4160*/  @!P1 IADD3 R9, R9, R16, RZ ;  /* 0x0000001009099210 */ /* 0x000fe40007ffe0ff */
[----:B------:R-:W0:Y:S03]  /*4170*/  @!P1 LDC.64 R16, c[0x0][0x260] ;  /* 0x00009800ff109b82 */ /* 0x000e260000000a00 */
[----:B------:R-:W-:-:S04]  /*4180*/  @!P1 IMAD.SHL.U32 R9, R9, 0x2, RZ ;  /* 0x0000000209099824 */ /* 0x000fc800078e00ff */
[----:B0-----:R-:W-:-:S06]  /*4190*/  @!P1 IMAD.WIDE.U32 R16, R9, 0x4, R16 ;  /* 0x0000000409109825 */ /* 0x001fcc00078e0010 */
[----:B------:R-:W2:Y:S01]  /*41a0*/  @!P1 LDG.E.64 R16, desc[UR12][R16.64] ;  /* 0x0000000c10109981 */ /* 0x000ea2000c1e1b00 */
[----:B------:R-:W-:Y:S01]  /*41b0*/  HFMA2.MMA R9, -RZ, RZ, 0, 0 ;  /* 0x00000000ff097435 */ /* 0x000fe200000001ff */
[----:B------:R-:W-:Y:S02]  /*41c0*/  UIADD3 UR5, UR5, 0x3480, URZ ;  /* 0x0000348005057890 */ /* 0x000fe4000fffe03f */
[----:B------:R-:W-:Y:S02]  /*41d0*/  ULOP3.LUT UR10, UR10, 0x1c, URZ, 0xc0, !UPT ;  /* 0x0000001c0a0a7892 */ /* 0x000fe4000f8ec03f */
[----:B---3--:R-:W-:Y:S01]  /*41e0*/  ULEA UR5, UR14, UR5, 0x18 ;  /* 0x000000050e057291 */ /* 0x008fe2000f8ec03f */
[----:B------:R-:W-:Y:S01]  /*41f0*/  SHF.L.U32 R20, R20, 0x10, RZ ;  /* 0x0000001014147819 */ /* 0x000fe200000006ff */
[----:B------:R-:W-:Y:S01]  /*4200*/  IMAD.U32 R24, R24, 0x10000, RZ ;  /* 0x0001000018187824 */ /* 0x000fe200078e00ff */
[----:B------:R-:W-:Y:S01]  /*4210*/  SHF.L.U32 R61, R61, 0x10, RZ ;  /* 0x000000103d3d7819 */ /* 0x000fe200000006ff */
[----:B------:R-:W-:Y:S01]  /*4220*/  IMAD.U32 R36, R36, 0x10000, RZ ;  /* 0x0001000024247824 */ /* 0x000fe200078e00ff */
        /* <DEDUP_REMOVED lines=14> */
[----:B------:R-:W-:Y:S01]  /*4310*/  SHF.L.U32 R18, R18, 0x10, RZ ;  /* 0x0000001012127819 */ /* 0x000fe200000006ff */
[----:B------:R-:W-:Y:S01]  /*4320*/  IMAD.U32 R22, R22, 0x10000, RZ ;  /* 0x0001000016167824 */ /* 0x000fe200078e00ff */
[----:B------:R-:W-:Y:S01]  /*4330*/  SHF.L.U32 R19, R19, 0x10, RZ ;  /* 0x0000001013137819 */ /* 0x000fe200000006ff */
[----:B------:R-:W-:Y:S01]  /*4340*/  IMAD.U32 R27, R27, 0x10000, RZ ;  /* 0x000100001b1b7824 */ /* 0x000fe200078e00ff */
[----:B------:R-:W-:Y:S01]  /*4350*/  SHF.L.U32 R23, R23, 0x10, RZ ;  /* 0x0000001017177819 */ /* 0x000fe200000006ff */
[----:B--2---:R-:W-:Y:S01]  /*4360*/  @!P1 FADD.FTZ R9, RZ, R16 ;  /* 0x00000010ff099221 */ /* 0x004fe20000010000 */
[----:B------:R-:W-:Y:S01]  /*4370*/  MOV R16, RZ ;  /* 0x000000ff00107202 */ /* 0x000fe20000000f00 */
[----:B------:R-:W-:Y:S01]  /*4380*/  @!P1 FADD.FTZ R16, RZ, R17 ;  /* 0x00000011ff109221 */ /* 0x000fe20000010000 */
[----:B------:R-:W-:Y:S01]  /*4390*/  LOP3.LUT P1, RZ, R51, 0xffffffe7, RZ, 0xc0, !PT ;  /* 0xffffffe733ff7812 */ /* 0x000fe2000782c0ff */
[----:B------:R-:W-:Y:S01]  /*43a0*/  IMAD.U32 R34, R34, 0x10000, RZ ;  /* 0x0001000022227824 */ /* 0x000fe200078e00ff */
[----:B------:R-:W0:Y:S01]  /*43b0*/  SHFL.BFLY PT, R17, R9, 0x4, 0x1f ;  /* 0x0c801f0009117f89 */ /* 0x000e2200000e0000 */
[----:B------:R-:W-:Y:S01]  /*43c0*/  SHF.L.U32 R26, R26, 0x10, RZ ;  /* 0x000000101a1a7819 */ /* 0x000fe200000006ff */
[----:B------:R-:W-:Y:S01]  /*43d0*/  IMAD.U32 R39, R39, 0x10000, RZ ;  /* 0x0001000027277824 */ /* 0x000fe200078e00ff */
[----:B------:R-:W-:Y:S01]  /*43e0*/  SHF.L.U32 R30, R30, 0x10, RZ ;  /* 0x000000101e1e7819 */ /* 0x000fe200000006ff */
[----:B------:R-:W-:Y:S01]  /*43f0*/  IMAD.U32 R46, R46, 0x10000, RZ ;  /* 0x000100002e2e7824 */ /* 0x000fe200078e00ff */
[----:B------:R-:W-:Y:S01]  /*4400*/  SHF.L.U32 R31, R31, 0x10, RZ ;  /* 0x000000101f1f7819 */ /* 0x000fe200000006ff */
[----:B------:R-:W-:Y:S01]  /*4410*/  ULDC.64 UR14, c[0x0][0x210] ;  /* 0x00008400000e7ab9 */ /* 0x000fe20000000a00 */
        /* <DEDUP_REMOVED lines=10> */
[----:B0-----:R-:W-:Y:S01]  /*44c0*/  FADD.FTZ R17, R16, R17 ;  /* 0x0000001110117221 */ /* 0x001fe20000010000 */
[----:B------:R-:W-:Y:S01]  /*44d0*/  @!P1 FMUL.FTZ R16, R9, 4.8828125727595761418e-05 ;  /* 0x384ccccd09109820 */ /* 0x000fe20000410000 */
[----:B------:R-:W-:Y:S02]  /*44e0*/  @!P1 LOP3.LUT R9, R51, 0xfffffff8, RZ, 0xc0, !PT ;  /* 0xfffffff833099812 */ /* 0x000fe400078ec0ff */
[----:B------:R-:W-:Y:S01]  /*44f0*/  @!P1 FMUL.FTZ R17, R17, 4.8828125727595761418e-05 ;  /* 0x384ccccd11119820 */ /* 0x000fe20000410000 */
[----:B------:R-:W2:Y:S04]  /*4500*/  LDL.LU R51, [R1+0xc] ;  /* 0x00000c0001337983 */ /* 0x000ea80000300800 */
[----:B------:R0:W-:Y:S02]  /*4510*/  @!P1 STS.64 [R9+UR5], R16 ;  /* 0x0000001009009988 */ /* 0x0001e40008000a05 */
[----:B0-----:R-:W-:-:S02]  /*4520*/  VIADD R9, R50, -UR10 ;  /* 0x8000000a32097c36 */ /* 0x001fc40008000000 */
[----:B------:R-:W3:Y:S03]  /*4530*/  LDL.LU R50, [R1] ;  /* 0x0000000001327983 */ /* 0x000ee60000300800 */
[----:B------:R-:W-:Y:S01]  /*4540*/  LEA R9, R9, UR5, 0x3 ;  /* 0x0000000509097c11 */ /* 0x000fe2000f8e18ff */
[----:B------:R-:W-:Y:S06]  /*4550*/  BAR.SYNC.DEFER_BLOCKING 0x0 ;  /* 0x0000000000007b1d */ /* 0x000fec0000010000 */
[----:B------:R-:W0:Y:S02]  /*4560*/  LDS.64 R16, [R9] ;  /* 0x0000000009107984 */ /* 0x000e240000000a00 */
[--C-:B0----5:R-:W-:Y:S01]  /*4570*/  FFMA.FTZ R0, R0, R3, -R16.reuse ;  /* 0x0000000300007223 */ /* 0x121fe20000010810 */
[C-C-:B----4-:R-:W-:Y:S01]  /*4580*/  FFMA.FTZ R9, R3.reuse, R52, -R16.reuse ;  /* 0x0000003403097223 */ /* 0x150fe20000010810 */
[C-C-:B------:R-:W-:Y:S01]  /*4590*/  FFMA.FTZ R60, R3.reuse, R60, -R16.reuse ;  /* 0x0000003c033c7223 */ /* 0x140fe20000010810 */
[C-C-:B------:R-:W-:Y:S01]  /*45a0*/  FFMA.FTZ R58, R3.reuse, R58, -R16.reuse ;  /* 0x0000003a033a7223 */ /* 0x140fe20000010810 */
[C-C-:B------:R-:W-:Y:S01]  /*45b0*/  FFMA.FTZ R56, R3.reuse, R56, -R16.reuse ;  /* 0x0000003803387223 */ /* 0x140fe20000010810 */
[C-C-:B------:R-:W-:Y:S01]  /*45c0*/  FFMA.FTZ R54, R3.reuse, R54, -R16.reuse ;  /* 0x0000003603367223 */ /* 0x140fe20000010810 */
[--C-:B------:R-:W-:Y:S01]  /*45d0*/  FFMA.FTZ R5, R3, R5, -R16.reuse ;  /* 0x0000000503057223 */ /* 0x100fe20000010810 */
        /* <DEDUP_REMOVED lines=9> */
[----:B------:R-:W4:Y:S01]  /*4670*/  LDL.LU R61, [R1+0x5c] ;  /* 0x00005c00013d7983 */ /* 0x000f220000300800 */
[C-C-:B------:R-:W-:Y:S01]  /*4680*/  FFMA.FTZ R59, R4.reuse, R59, -R16.reuse ;  /* 0x0000003b043b7223 */ /* 0x140fe20000010810 */
[C-C-:B------:R-:W-:Y:S01]  /*4690*/  FFMA.FTZ R57, R4.reuse, R57, -R16.reuse ;  /* 0x0000003904397223 */ /* 0x140fe20000010810 */
[C-C-:B------:R-:W-:Y:S01]  /*46a0*/  FFMA.FTZ R55, R4.reuse, R55, -R16.reuse ;  /* 0x0000003704377223 */ /* 0x140fe20000010810 */
[----:B------:R-:W4:Y:S01]  /*46b0*/  LDL.LU R52, [R1+0x58] ;  /* 0x0000580001347983 */ /* 0x000f220000300800 */
[C-C-:B------:R-:W-:Y:S01]  /*46c0*/  FFMA.FTZ R15, R4.reuse, R15, -R16.reuse ;  /* 0x0000000f040f7223 */ /* 0x140fe20000010810 */
[--C-:B------:R-:W-:Y:S01]  /*46d0*/  FFMA.FTZ R6, R4, R6, -R16.reuse ;  /* 0x0000000604067223 */ /* 0x100fe20000010810 */
[----:B--2---:R-:W-:-:S02]  /*46e0*/  FFMA.FTZ R7, R51, R4, -R16 ;  /* 0x0000000433077223 */ /* 0x004fc40000010810 */
[----:B------:R-:W2:Y:S01]  /*46f0*/  LDL.LU R51, [R1+0x50] ;  /* 0x0000500001337983 */ /* 0x000ea20000300800 */
[C-C-:B---3--:R-:W-:Y:S01]  /*4700*/  FFMA.FTZ R50, R4.reuse, R50, -R16.reuse ;  /* 0x0000003204327223 */ /* 0x148fe20000010810 */
[--C-:B------:R-:W-:Y:S02]  /*4710*/  FFMA.FTZ R4, R4, R8, -R16.reuse ;  /* 0x0000000804047223 */ /* 0x100fe40000010810 */
[----:B------:R-:W3:Y:S01]  /*4720*/  LDL.LU R8, [R1+0x54] ;  /* 0x0000540001087983 */ /* 0x000ee20000300800 */
[--C-:B------:R-:W-:Y:S01]  /*4730*/  FFMA.FTZ R21, R21, R53, -R16.reuse ;  /* 0x0000003515157223 */ /* 0x100fe20000010810 */
[C-C-:B------:R-:W-:Y:S01]  /*4740*/  FFMA.FTZ R25, R53.reuse, R25, -R16.reuse ;  /* 0x0000001935197223 */ /* 0x140fe20000010810 */
[C-C-:B------:R-:W-:Y:S01]  /*4750*/  FFMA.FTZ R29, R53.reuse, R29, -R16.reuse ;  /* 0x0000001d351d7223 */ /* 0x140fe20000010810 */
[C-C-:B------:R-:W-:Y:S01]  /*4760*/  FFMA.FTZ R33, R53.reuse, R33, -R16.reuse ;  /* 0x0000002135217223 */ /* 0x140fe20000010810 */
[C-C-:B------:R-:W-:Y:S01]  /*4770*/  FFMA.FTZ R37, R53.reuse, R37, -R16.reuse ;  /* 0x0000002535257223 */ /* 0x140fe20000010810 */
[C-C-:B------:R-:W-:Y:S01]  /*4780*/  FFMA.FTZ R41, R53.reuse, R41, -R16.reuse ;  /* 0x0000002935297223 */ /* 0x140fe20000010810 */
[C-C-:B------:R-:W-:Y:S01]  /*4790*/  FFMA.FTZ R45, R53.reuse, R45, -R16.reuse ;  /* 0x0000002d352d7223 */ /* 0x140fe20000010810 */
[----:B------:R-:W-:Y:S01]  /*47a0*/  FFMA.FTZ R49, R53, R49, -R16 ;  /* 0x0000003135317223 */ /* 0x000fe20000010810 */
[----:B------:R-:W-:Y:S01]  /*47b0*/  FADD.FTZ R18, -R14, R18 ;  /* 0x000000120e127221 */ /* 0x000fe20000010100 */
[----:B------:R-:W4:Y:S01]  /*47c0*/  LDL.LU R16, [R1+0x60] ;  /* 0x0000600001107983 */ /* 0x000f220000300800 */
[----:B------:R-:W-:-:S02]  /*47d0*/  SHF.L.U32 R35, R35, 0x10, RZ ;  /* 0x0000001023237819 */ /* 0x000fc400000006ff */
[----:B------:R-:W-:Y:S01]  /*47e0*/  SHF.L.U32 R38, R38, 0x10, RZ ;  /* 0x0000001026267819 */ /* 0x000fe200000006ff */
[----:B------:R-:W-:Y:S01]  /*47f0*/  FMUL.FTZ R18, R2, R18 ;  /* 0x0000001202127220 */ /* 0x000fe20000410000 */
[----:B------:R-:W-:Y:S02]  /*4800*/  SHF.L.U32 R42, R42, 0x10, RZ ;  /* 0x000000102a2a7819 */ /* 0x000fe400000006ff */
[----:B------:R-:W-:Y:S02]  /*4810*/  SHF.L.U32 R43, R43, 0x10, RZ ;  /* 0x000000102b2b7819 */ /* 0x000fe400000006ff */
[----:B------:R-:W-:Y:S01]  /*4820*/  SHF.L.U32 R47, R47, 0x10, RZ ;  /* 0x000000102f2f7819 */ /* 0x000fe200000006ff */
[----:B------:R-:W-:Y:S01]  /*4830*/  FFMA.FTZ R18, -R17, R18, R20 ;  /* 0x0000001211127223 */ /* 0x000fe20000010114 */
        /* <DEDUP_REMOVED lines=14> */
[----:B------:R-:W-:Y:S01]  /*4920*/  FADD.FTZ R47, -R14, R47 ;  /* 0x0000002f0e2f7221 */ /* 0x000fe20000010100 */
[----:B---3--:R-:W-:-:S02]  /*4930*/  FFMA.FTZ R0, R8, -R17, R0 ;  /* 0x8000001108007223 */ /* 0x008fc40000010000 */
[----:B------:R-:W3:Y:S04]  /*4940*/  LDL.LU R8, [R1+0x4c] ;  /* 0x00004c0001087983 */ /* 0x000ee80000300800 */
[----:B------:R-:W3:Y:S04]  /*4950*/  LDL.LU R20, [R1+0x48] ;  /* 0x0000480001147983 */ /* 0x000ee80000300800 */
[----:B------:R-:W3:Y:S01]  /*4960*/  LDL.LU R14, [R1+0x44] ;  /* 0x00004400010e7983 */ /* 0x000ee20000300800 */
[C---:B------:R-:W-:Y:S01]  /*4970*/  FMUL.FTZ R26, R2.reuse, R26 ;  /* 0x0000001a021a7220 */ /* 0x040fe20000410000 */
[----:B------:R-:W-:Y:S01]  /*4980*/  FMUL.FTZ R23, R2, R23 ;  /* 0x0000001702177220 */ /* 0x000fe20000410000 */
[-C--:B----4-:R-:W-:Y:S01]  /*4990*/  FFMA.FTZ R7, R16, -R17.reuse, R7 ;  /* 0x8000001110077223 */ /* 0x090fe20000010007 */
[C---:B------:R-:W-:Y:S01]  /*49a0*/  FMUL.FTZ R22, R2.reuse, R22 ;  /* 0x0000001602167220 */ /* 0x040fe20000410000 */
[----:B--2---:R-:W-:Y:S01]  /*49b0*/  FFMA.FTZ R60, R51, -R17, R60 ;  /* 0x80000011333c7223 */ /* 0x004fe2000001003c */
[----:B------:R-:W2:Y:S01]  /*49c0*/  LDL.LU R16, [R1+0x40] ;  /* 0x0000400001107983 */ /* 0x000ea20000300800 */
[----:B------:R-:W-:Y:S01]  /*49d0*/  FMUL.FTZ R19, R2, R19 ;  /* 0x0000001302137220 */ /* 0x000fe20000410000 */
[C---:B------:R-:W-:Y:S01]  /*49e0*/  FFMA.FTZ R26, -R17.reuse, R26, R28 ;  /* 0x0000001a111a7223 */ /* 0x040fe2000001011c */
[C---:B------:R-:W-:Y:S01]  /*49f0*/  FFMA.FTZ R23, -R17.reuse, R23, R25 ;  /* 0x0000001711177223 */ /* 0x040fe20000010119 */
[----:B------:R-:W4:Y:S01]  /*4a00*/  LDL.LU R51, [R1+0x3c] ;  /* 0x00003c0001337983 */ /* 0x000f220000300800 */
[----:B------:R-:W-:-:S03]  /*4a10*/  FFMA.FTZ R22, -R17, R22, R24 ;  /* 0x0000001611167223 */ /* 0x000fc60000010118 */
[----:B------:R-:W4:Y:S01]  /*4a20*/  LDL.LU R28, [R1+0x38] ;  /* 0x00003800011c7983 */ /* 0x000f220000300800 */
[----:B------:R-:W-:-:S03]  /*4a30*/  FFMA.FTZ R19, -R17, R19, R21 ;  /* 0x0000001311137223 */ /* 0x000fc60000010115 */
[----:B------:R-:W4:Y:S01]  /*4a40*/  LDL.LU R25, [R1+0x34] ;  /* 0x0000340001197983 */ /* 0x000f220000300800 */
[----:B---3--:R-:W-:-:S03]  /*4a50*/  FFMA.FTZ R59, R8, -R17, R59 ;  /* 0x80000011083b7223 */ /* 0x008fc6000001003b */
[----:B------:R-:W3:Y:S04]  /*4a60*/  LDL.LU R8, [R1+0x28] ;  /* 0x0000280001087983 */ /* 0x000ee80000300800 */
[----:B------:R-:W3:Y:S01]  /*4a70*/  LDL.LU R24, [R1+0x24] ;  /* 0x0000240001187983 */ /* 0x000ee20000300800 */
[-C--:B------:R-:W-:Y:S01]  /*4a80*/  FFMA.FTZ R58, R20, -R17.reuse, R58 ;  /* 0x80000011143a7223 */ /* 0x080fe2000001003a */
[-C--:B------:R-:W-:Y:S02]  /*4a90*/  FFMA.FTZ R57, R14, -R17.reuse, R57 ;  /* 0x800000110e397223 */ /* 0x080fe40000010039 */
[----:B------:R-:W4:Y:S04]  /*4aa0*/  LDL.LU R21, [R1+0x1c] ;  /* 0x00001c0001157983 */ /* 0x000f280000300800 */
[----:B------:R-:W3:Y:S04]  /*4ab0*/  LDL.LU R14, [R1+0x10] ;  /* 0x00001000010e7983 */ /* 0x000ee80000300800 */
[----:B------:R-:W3:Y:S01]  /*4ac0*/  LDL.LU R20, [R1+0x78] ;  /* 0x0000780001147983 */ /* 0x000ee20000300800 */
[----:B--2---:R-:W-:-:S03]  /*4ad0*/  FFMA.FTZ R56, R16, -R17, R56 ;  /* 0x8000001110387223 */ /* 0x004fc60000010038 */
[----:B------:R-:W2:Y:S01]  /*4ae0*/  LDL.LU R16, [R1+0xa0] ;  /* 0x0000a00001107983 */ /* 0x000ea20000300800 */
[----:B----4-:R-:W-:-:S03]  /*4af0*/  FFMA.FTZ R3, R21, -R17, R3 ;  /* 0x8000001115037223 */ /* 0x010fc60000010003 */
[----:B------:R-:W4:Y:S01]  /*4b00*/  LDL.LU R21, [R1+0x98] ;  /* 0x0000980001157983 */ /* 0x000f220000300800 */
[----:B---3--:R-:W-:Y:S01]  /*4b10*/  FFMA.FTZ R14, R14, -R17, R4 ;  /* 0x800000110e0e7223 */ /* 0x008fe20000010004 */
[----:B------:R-:W-:Y:S02]  /*4b20*/  IADD3 R4, P1, R20, UR14, RZ ;  /* 0x0000000e14047c10 */ /* 0x000fe4000ff3e0ff */
[----:B------:R-:W3:Y:S01]  /*4b30*/  LDL.LU R20, [R1+0x9c] ;  /* 0x00009c0001147983 */ /* 0x000ee20000300800 */
        /* <DEDUP_REMOVED lines=15> */
[----:B------:R-:W-:-:S02]  /*4c30*/  F2FP.BF16.F32.PACK_AB R7, R19, R7 ;  /* 0x000000071307723e */ /* 0x000fc400000010ff */
[----:B------:R-:W3:Y:S01]  /*4c40*/  LDL.LU R19, [R1+0x90] ;  /* 0x0000900001137983 */ /* 0x000ee20000300800 */
[----:B------:R-:W-:Y:S01]  /*4c50*/  F2FP.BF16.F32.PACK_AB R0, R18, R0 ;  /* 0x000000001200723e */ /* 0x000fe200000010ff */
[-C--:B------:R-:W-:Y:S01]  /*4c60*/  FFMA.FTZ R9, R61, -R17.reuse, R9 ;  /* 0x800000113d097223 */ /* 0x080fe20000010009 */
[----:B------:R-:W-:Y:S01]  /*4c70*/  FFMA.FTZ R50, R52, -R17, R50 ;  /* 0x8000001134327223 */ /* 0x000fe20000010032 */
[C---:B------:R-:W-:Y:S01]  /*4c80*/  FFMA.FTZ R27, -R17.reuse, R27, R29 ;  /* 0x0000001b111b7223 */ /* 0x040fe2000001011d */
[C---:B------:R-:W-:Y:S01]  /*4c90*/  FFMA.FTZ R30, -R17.reuse, R30, R32 ;  /* 0x0000001e111e7223 */ /* 0x040fe20000010120 */
[C---:B------:R-:W-:Y:S01]  /*4ca0*/  FFMA.FTZ R31, -R17.reuse, R31, R33 ;  /* 0x0000001f111f7223 */ /* 0x040fe20000010121 */
[----:B------:R-:W-:Y:S01]  /*4cb0*/  FFMA.FTZ R34, -R17, R34, R36 ;  /* 0x0000002211227223 */ /* 0x000fe20000010124 */
[----:B------:R-:W-:Y:S01]  /*4cc0*/  FFMA.FTZ R55, R51, -R17, R55 ;  /* 0x8000001133377223 */ /* 0x000fe20000010037 */
[C---:B------:R-:W-:Y:S01]  /*4cd0*/  FFMA.FTZ R35, -R17.reuse, R35, R37 ;  /* 0x0000002311237223 */ /* 0x040fe20000010125 */
[-C--:B------:R-:W-:Y:S01]  /*4ce0*/  FFMA.FTZ R54, R28, -R17.reuse, R54 ;  /* 0x800000111c367223 */ /* 0x080fe20000010036 */
[----:B------:R-:W-:Y:S01]  /*4cf0*/  FFMA.FTZ R38, -R17, R38, R40 ;  /* 0x0000002611267223 */ /* 0x000fe20000010128 */
[----:B------:R-:W-:Y:S01]  /*4d00*/  FFMA.FTZ R15, R25, -R17, R15 ;  /* 0x80000011190f7223 */ /* 0x000fe2000001000f */
[C---:B------:R-:W-:Y:S01]  /*4d10*/  FFMA.FTZ R39, -R17.reuse, R39, R41 ;  /* 0x0000002711277223 */ /* 0x040fe20000010129 */
[-C--:B------:R-:W-:Y:S01]  /*4d20*/  FFMA.FTZ R8, R8, -R17.reuse, R5 ;  /* 0x8000001108087223 */ /* 0x080fe20000010005 */
[C---:B------:R-:W-:Y:S01]  /*4d30*/  FFMA.FTZ R42, -R17.reuse, R42, R44 ;  /* 0x0000002a112a7223 */ /* 0x040fe2000001012c */
[----:B------:R-:W-:Y:S01]  /*4d40*/  FFMA.FTZ R6, R24, -R17, R6 ;  /* 0x8000001118067223 */ /* 0x000fe20000010006 */
[C---:B------:R-:W-:Y:S01]  /*4d50*/  FFMA.FTZ R43, -R17.reuse, R43, R45 ;  /* 0x0000002b112b7223 */ /* 0x040fe2000001012d */
[C---:B------:R-:W-:Y:S01]  /*4d60*/  FFMA.FTZ R46, -R17.reuse, R46, R48 ;  /* 0x0000002e112e7223 */ /* 0x040fe20000010130 */
[----:B------:R-:W-:Y:S01]  /*4d70*/  FFMA.FTZ R47, -R17, R47, R49 ;  /* 0x0000002f112f7223 */ /* 0x000fe20000010131 */
[----:B--2---:R-:W-:Y:S01]  /*4d80*/  IADD3.X R5, R16, UR15, RZ, P1, !PT ;  /* 0x0000000f10057c10 */ /* 0x004fe20008ffe4ff */
[----:B------:R-:W-:Y:S01]  /*4d90*/  FMUL.FTZ R16, R2, R3 ;  /* 0x0000000302107220 */ /* 0x000fe20000410000 */
[----:B------:R-:W2:Y:S01]  /*4da0*/  LDL.LU R25, [R1+0x94] ;  /* 0x0000940001197983 */ /* 0x000ea20000300800 */
[----:B------:R-:W-:Y:S01]  /*4db0*/  PRMT R3, R0, 0x7632, R3 ;  /* 0x0000763200037816 */ /* 0x000fe20000000003 */
[C---:B------:R-:W-:Y:S01]  /*4dc0*/  FMUL.FTZ R9, R2.reuse, R9 ;  /* 0x0000000902097220 */ /* 0x040fe20000410000 */
[C---:B------:R-:W-:Y:S01]  /*4dd0*/  FMUL.FTZ R22, R2.reuse, R22 ;  /* 0x0000001602167220 */ /* 0x040fe20000410000 */
[----:B------:R-:W2:Y:S01]  /*4de0*/  LDL.LU R24, [R1+0x88] ;  /* 0x0000880001187983 */ /* 0x000ea20000300800 */
        /* <DEDUP_REMOVED lines=25> */
[----:B------:R3:W-:Y:S01]  /*4f80*/  STG.E.U16 desc[UR12][R4.64+0x2], R3 ;  /* 0x0000020304007986 */ /* 0x0007e2000c10150c */
[----:B----4-:R-:W-:-:S03]  /*4f90*/  IADD3 R2, P1, R21, UR14, RZ ;  /* 0x0000000e15027c10 */ /* 0x010fc6000ff3e0ff */
[----:B------:R-:W4:Y:S01]  /*4fa0*/  LDL.LU R21, [R1+0x8c] ;  /* 0x00008c0001157983 */ /* 0x000f220000300800 */
[----:B---3--:R-:W-:-:S03]  /*4fb0*/  IADD3.X R3, R20, UR15, RZ, P1, !PT ;  /* 0x0000000f14037c10 */ /* 0x008fc60008ffe4ff */
[----:B------:R-:W3:Y:S01]  /*4fc0*/  LDL.LU R20, [R1+0x80] ;  /* 0x0000800001147983 */ /* 0x000ee20000300800 */
[----:B------:R-:W-:Y:S02]  /*4fd0*/  F2FP.BF16.F32.PACK_AB R9, R22, R9 ;  /* 0x000000091609723e */ /* 0x000fe400000010ff */
[----:B------:R-:W-:Y:S02]  /*4fe0*/  PRMT R17, R7, 0x7632, R17 ;  /* 0x0000763207117816 */ /* 0x000fe40000000011 */
[----:B------:R-:W-:Y:S02]  /*4ff0*/  F2FP.BF16.F32.PACK_AB R23, R23, R50 ;  /* 0x000000321717723e */ /* 0x000fe400000010ff */
[----:B------:R-:W-:Y:S01]  /*5000*/  PRMT R18, R9, 0x7632, R18 ;  /* 0x0000763209127816 */ /* 0x000fe20000000012 */
[----:B------:R0:W-:Y:S01]  /*5010*/  STG.E.U16 desc[UR12][R4.64], R0 ;  /* 0x0000000004007986 */ /* 0x0001e2000c10150c */
[----:B------:R-:W-:-:S03]  /*5020*/  F2FP.BF16.F32.PACK_AB R26, R26, R60 ;  /* 0x0000003c1a1a723e */ /* 0x000fc600000010ff */
[----:B------:R-:W-:Y:S01]  /*5030*/  STG.E.U16 desc[UR12][R4.64+0x4], R7 ;  /* 0x0000040704007986 */ /* 0x000fe2000c10150c */
[----:B------:R-:W-:-:S03]  /*5040*/  F2FP.BF16.F32.PACK_AB R27, R27, R59 ;  /* 0x0000003b1b1b723e */ /* 0x000fc600000010ff */
[----:B------:R1:W-:Y:S01]  /*5050*/  STG.E.U16 desc[UR12][R4.64+0x6], R17 ;  /* 0x0000061104007986 */ /* 0x0003e2000c10150c */
[----:B0-----:R-:W-:-:S03]  /*5060*/  PRMT R0, R23, 0x7632, R0 ;  /* 0x0000763217007816 */ /* 0x001fc60000000000 */
[----:B------:R0:W-:Y:S01]  /*5070*/  STG.E.U16 desc[UR12][R2.64+0x2], R18 ;  /* 0x0000021202007986 */ /* 0x0001e2000c10150c */
[----:B-1----:R-:W-:-:S03]  /*5080*/  IADD3 R4, P1, R19, UR14, RZ ;  /* 0x0000000e13047c10 */ /* 0x002fc6000ff3e0ff */
[----:B------:R-:W3:Y:S04]  /*5090*/  LDL.LU R19, [R1+0x84] ;  /* 0x0000840001137983 */ /* 0x000ee80000300800 */
[----:B0-----:R-:W3:Y:S01]  /*50a0*/  LDL.LU R18, [R1+0x74] ;  /* 0x0000740001127983 */ /* 0x001ee20000300800 */
[----:B------:R-:W-:-:S03]  /*50b0*/  PRMT R7, R26, 0x7632, R7 ;  /* 0x000076321a077816 */ /* 0x000fc60000000007 */
[----:B------:R0:W-:Y:S01]  /*50c0*/  STG.E.U16 desc[UR12][R2.64], R9 ;  /* 0x0000000902007986 */ /* 0x0001e2000c10150c */
[----:B--2---:R-:W-:-:S03]  /*50d0*/  IADD3.X R5, R25, UR15, RZ, P1, !PT ;  /* 0x0000000f19057c10 */ /* 0x004fc60008ffe4ff */
[----:B------:R1:W-:Y:S01]  /*50e0*/  STG.E.U16 desc[UR12][R2.64+0x4], R23 ;  /* 0x0000041702007986 */ /* 0x0003e2000c10150c */
[----:B------:R-:W-:-:S03]  /*50f0*/  F2FP.BF16.F32.PACK_AB R30, R30, R58 ;  /* 0x0000003a1e1e723e */ /* 0x000fc600000010ff */
[----:B------:R2:W-:Y:S01]  /*5100*/  STG.E.U16 desc[UR12][R2.64+0x6], R0 ;  /* 0x0000060002007986 */ /* 0x0005e2000c10150c */
[----:B0-----:R-:W-:-:S03]  /*5110*/  PRMT R9, R27, 0x7632, R9 ;  /* 0x000076321b097816 */ /* 0x001fc60000000009 */
[----:B-1----:R-:W3:Y:S01]  /*5120*/  LDL.LU R23, [R1+0x7c] ;  /* 0x00007c0001177983 */ /* 0x002ee20000300800 */
[----:B--2---:R-:W-:-:S03]  /*5130*/  IADD3 R2, P1, R24, UR14, RZ ;  /* 0x0000000e18027c10 */ /* 0x004fc6000ff3e0ff */
[----:B------:R-:W2:Y:S01]  /*5140*/  LDL.LU R22, [R1+0x6c] ;  /* 0x00006c0001167983 */ /* 0x000ea20000300800 */
[----:B------:R-:W-:-:S03]  /*5150*/  PRMT R17, R30, 0x7632, R17 ;  /* 0x000076321e117816 */ /* 0x000fc60000000011 */
[----:B------:R-:W-:Y:S04]  /*5160*/  STG.E.U16 desc[UR12][R4.64], R26 ;  /* 0x0000001a04007986 */ /* 0x000fe8000c10150c */
[----:B------:R-:W-:Y:S04]  /*5170*/  STG.E.U16 desc[UR12][R4.64+0x2], R7 ;  /* 0x0000020704007986 */ /* 0x000fe8000c10150c */
[----:B------:R-:W-:Y:S04]  /*5180*/  STG.E.U16 desc[UR12][R4.64+0x4], R27 ;  /* 0x0000041b04007986 */ /* 0x000fe8000c10150c */
[----:B------:R3:W-:Y:S01]  /*5190*/  STG.E.U16 desc[UR12][R4.64+0x6], R9 ;  /* 0x0000060904007986 */ /* 0x0007e2000c10150c */
[----:B----4-:R-:W-:-:S03]  /*51a0*/  IADD3.X R3, R21, UR15, RZ, P1, !PT ;  /* 0x0000000f15037c10 */ /* 0x010fc60008ffe4ff */
[----:B------:R-:W4:Y:S01]  /*51b0*/  LDL.LU R21, [R1+0x70] ;  /* 0x0000700001157983 */ /* 0x000f220000300800 */
[----:B---3--:R-:W-:-:S03]  /*51c0*/  IADD3 R4, P1, R20, UR14, RZ ;  /* 0x0000000e14047c10 */ /* 0x008fc6000ff3e0ff */
[----:B------:R-:W3:Y:S04]  /*51d0*/  LDL.LU R20, [R1+0x64] ;  /* 0x0000640001147983 */ /* 0x000ee80000300800 */
[----:B------:R0:W-:Y:S04]  /*51e0*/  STG.E.U16 desc[UR12][R2.64+0x2], R17 ;  /* 0x0000021102007986 */ /* 0x0001e8000c10150c */
[----:B0-----:R-:W3:Y:S01]  /*51f0*/  LDL.LU R17, [R1+0x68] ;  /* 0x0000680001117983 */ /* 0x001ee20000300800 */
[----:B------:R-:W-:Y:S02]  /*5200*/  F2FP.BF16.F32.PACK_AB R31, R31, R57 ;  /* 0x000000391f1f723e */ /* 0x000fe400000010ff */
[----:B------:R-:W-:-:S02]  /*5210*/  F2FP.BF16.F32.PACK_AB R34, R34, R56 ;  /* 0x000000382222723e */ /* 0x000fc400000010ff */
[----:B------:R-:W-:Y:S02]  /*5220*/  PRMT R0, R31, 0x7632, R0 ;  /* 0x000076321f007816 */ /* 0x000fe40000000000 */
[----:B------:R-:W-:Y:S01]  /*5230*/  F2FP.BF16.F32.PACK_AB R35, R35, R55 ;  /* 0x000000372323723e */ /* 0x000fe200000010ff */
[----:B------:R-:W-:Y:S01]  /*5240*/  STG.E.U16 desc[UR12][R2.64], R30 ;  /* 0x0000001e02007986 */ /* 0x000fe2000c10150c */
[----:B------:R-:W-:-:S03]  /*5250*/  IADD3.X R5, R19, UR15, RZ, P1, !PT ;  /* 0x0000000f13057c10 */ /* 0x000fc60008ffe4ff */
[----:B------:R-:W-:Y:S01]  /*5260*/  STG.E.U16 desc[UR12][R2.64+0x4], R31 ;  /* 0x0000041f02007986 */ /* 0x000fe2000c10150c */
[----:B------:R-:W-:-:S03]  /*5270*/  IADD3 R18, P1, R18, UR14, RZ ;  /* 0x0000000e12127c10 */ /* 0x000fc6000ff3e0ff */
[----:B------:R0:W-:Y:S01]  /*5280*/  STG.E.U16 desc[UR12][R2.64+0x6], R0 ;  /* 0x0000060002007986 */ /* 0x0001e2000c10150c */
[----:B------:R-:W-:Y:S02]  /*5290*/  PRMT R7, R34, 0x7632, R7 ;  /* 0x0000763222077816 */ /* 0x000fe40000000007 */
[----:B------:R-:W-:Y:S02]  /*52a0*/  F2FP.BF16.F32.PACK_AB R38, R38, R54 ;  /* 0x000000362626723e */ /* 0x000fe400000010ff */
[----:B------:R-:W-:Y:S02]  /*52b0*/  F2FP.BF16.F32.PACK_AB R15, R39, R15 ;  /* 0x0000000f270f723e */ /* 0x000fe400000010ff */
[----:B------:R-:W-:Y:S02]  /*52c0*/  F2FP.BF16.F32.PACK_AB R8, R42, R8 ;  /* 0x000000082a08723e */ /* 0x000fe400000010ff */
[----:B------:R-:W-:Y:S02]  /*52d0*/  F2FP.BF16.F32.PACK_AB R6, R43, R6 ;  /* 0x000000062b06723e */ /* 0x000fe400000010ff */
[----:B0-----:R-:W-:Y:S01]  /*52e0*/  PRMT R3, R35, 0x7632, R3 ;  /* 0x0000763223037816 */ /* 0x001fe20000000003 */
[----:B------:R-:W-:Y:S01]  /*52f0*/  STG.E.U16 desc[UR12][R4.64], R34 ;  /* 0x0000002204007986 */ /* 0x000fe2000c10150c */
[----:B------:R-:W-:-:S02]  /*5300*/  PRMT R9, R38, 0x7632, R9 ;  /* 0x0000763226097816 */ /* 0x000fc40000000009 */
[----:B------:R-:W-:Y:S01]  /*5310*/  IADD3.X R19, R23, UR15, RZ, P1, !PT ;  /* 0x0000000f17137c10 */ /* 0x000fe20008ffe4ff */
[----:B------:R0:W-:Y:S01]  /*5320*/  STG.E.U16 desc[UR12][R4.64+0x2], R7 ;  /* 0x0000020704007986 */ /* 0x0001e2000c10150c */
[----:B------:R-:W-:Y:S02]  /*5330*/  PRMT R0, R15, 0x7632, R0 ;  /* 0x000076320f007816 */ /* 0x000fe40000000000 */
[----:B--2---:R-:W-:Y:S01]  /*5340*/  IADD3 R2, P1, R22, UR14, RZ ;  /* 0x0000000e16027c10 */ /* 0x004fe2000ff3e0ff */
[----:B------:R-:W-:Y:S01]  /*5350*/  STG.E.U16 desc[UR12][R4.64+0x4], R35 ;  /* 0x0000042304007986 */ /* 0x000fe2000c10150c */
[----:B------:R-:W-:-:S03]  /*5360*/  F2FP.BF16.F32.PACK_AB R16, R46, R16 ;  /* 0x000000102e10723e */ /* 0x000fc600000010ff */
[----:B------:R1:W-:Y:S01]  /*5370*/  STG.E.U16 desc[UR12][R4.64+0x6], R3 ;  /* 0x0000060304007986 */ /* 0x0003e2000c10150c */
[----:B------:R-:W-:Y:S02]  /*5380*/  F2FP.BF16.F32.PACK_AB R14, R47, R14 ;  /* 0x0000000e2f0e723e */ /* 0x000fe400000010ff */
[----:B0-----:R-:W-:Y:S01]  /*5390*/  PRMT R7, R6, 0x7632, R7 ;  /* 0x0000763206077816 */ /* 0x001fe20000000007 */
[----:B------:R-:W-:Y:S04]  /*53a0*/  STG.E.U16 desc[UR12][R18.64], R38 ;  /* 0x0000002612007986 */ /* 0x000fe8000c10150c */
[----:B------:R-:W-:Y:S01]  /*53b0*/  STG.E.U16 desc[UR12][R18.64+0x2], R9 ;  /* 0x0000020912007986 */ /* 0x000fe2000c10150c */
[----:B-1----:R-:W-:-:S03]  /*53c0*/  PRMT R5, R8, 0x7632, R5 ;  /* 0x0000763208057816 */ /* 0x002fc60000000005 */
[----:B------:R-:W-:Y:S04]  /*53d0*/  STG.E.U16 desc[UR12][R18.64+0x4], R15 ;  /* 0x0000040f12007986 */ /* 0x000fe8000c10150c */
[----:B------:R0:W-:Y:S02]  /*53e0*/  STG.E.U16 desc[UR12][R18.64+0x6], R0 ;  /* 0x0000060012007986 */ /* 0x0001e4000c10150c */
[----:B0-----:R-:W-:Y:S01]  /*53f0*/  PRMT R0, R16, 0x7632, R0 ;  /* 0x0000763210007816 */ /* 0x001fe20000000000 */
[----:B------:R-:W-:Y:S01]  /*5400*/  ULOP3.LUT UR4, UR4, 0x1, URZ, 0x3c, !UPT ;  /* 0x0000000104047892 */ /* 0x000fe2000f8e3c3f */
[----:B------:R-:W-:Y:S01]  /*5410*/  UMOV UR5, UR9 ;  /* 0x0000000900057c82 */ /* 0x000fe20008000000 */
[----:B------:R-:W-:Y:S01]  /*5420*/  UMOV UR10, UR8 ;  /* 0x00000008000a7c82 */ /* 0x000fe20008000000 */
[----:B----4-:R-:W-:-:S05]  /*5430*/  IADD3.X R3, R21, UR15, RZ, P1, !PT ;  /* 0x0000000f15037c10 */ /* 0x010fca0008ffe4ff */
[----:B------:R-:W-:Y:S01]  /*5440*/  STG.E.U16 desc[UR12][R2.64], R8 ;  /* 0x0000000802007986 */ /* 0x000fe2000c10150c */
[----:B---3--:R-:W-:-:S03]  /*5450*/  IADD3 R4, P1, R20, UR14, RZ ;  /* 0x0000000e14047c10 */ /* 0x008fc6000ff3e0ff */
[----:B------:R0:W-:Y:S04]  /*5460*/  STG.E.U16 desc[UR12][R2.64+0x2], R5 ;  /* 0x0000020502007986 */ /* 0x0001e8000c10150c */
[----:B------:R-:W-:Y:S04]  /*5470*/  STG.E.U16 desc[UR12][R2.64+0x4], R6 ;  /* 0x0000040602007986 */ /* 0x000fe8000c10150c */
[----:B------:R1:W-:Y:S01]  /*5480*/  STG.E.U16 desc[UR12][R2.64+0x6], R7 ;  /* 0x0000060702007986 */ /* 0x0003e2000c10150c */
[----:B0-----:R-:W-:Y:S02]  /*5490*/  IADD3.X R5, R17, UR15, RZ, P1, !PT ;  /* 0x0000000f11057c10 */ /* 0x001fe40008ffe4ff */
[----:B-1----:R-:W-:-:S03]  /*54a0*/  PRMT R3, R14, 0x7632, R3 ;  /* 0x000076320e037816 */ /* 0x002fc60000000003 */
[----:B------:R2:W-:Y:S04]  /*54b0*/  STG.E.U16 desc[UR12][R4.64], R16 ;  /* 0x0000001004007986 */ /* 0x0005e8000c10150c */
[----:B------:R2:W-:Y:S04]  /*54c0*/  STG.E.U16 desc[UR12][R4.64+0x2], R0 ;  /* 0x0000020004007986 */ /* 0x0005e8000c10150c */
[----:B------:R2:W-:Y:S04]  /*54d0*/  STG.E.U16 desc[UR12][R4.64+0x4], R14 ;  /* 0x0000040e04007986 */ /* 0x0005e8000c10150c */
[----:B------:R2:W-:Y:S01]  /*54e0*/  STG.E.U16 desc[UR12][R4.64+0x6], R3 ;  /* 0x0000060304007986 */ /* 0x0005e2000c10150c */
[----:B------:R-:W-:Y:S05]  /*54f0*/  @!P0 BRA `(.L_x_593) ;  /* 0xffffffb000008947 */ /* 0x000fea000383ffff */
.L_x_581:
        /* <DEDUP_REMOVED lines=9> */
[----:B--2---:R-:W0:Y:S01]  /*5590*/  LDC.64 R14, c[0x0][0x258] ;  /* 0x00009600ff0e7b82 */ /* 0x004e220000000a00 */
[----:B------:R-:W1:Y:S01]  /*55a0*/  S2R R56, SR_TID.X ;  /* 0x0000000000387919 */ /* 0x000e620000002100 */
        /* <DEDUP_REMOVED lines=44> */
.L_x_610:
        /* <DEDUP_REMOVED lines=45> */
.L_x_597:
[----:B------:R-:W-:Y:S05]  /*5b40*/  BSYNC B1 ;  /* 0x0000000000017941 */ /* 0x000fea0003800000 */
.L_x_596:
        /* <DEDUP_REMOVED lines=21> */
.L_x_600:
        /* <DEDUP_REMOVED lines=55> */
.L_x_599:
[----:B------:R-:W-:Y:S05]  /*6010*/  BSYNC B1 ;  /* 0x0000000000017941 */ /* 0x000fea0003800000 */
.L_x_598:
        /* <DEDUP_REMOVED lines=35> */
.L_x_602:
[----:B------:R-:W-:Y:S05]  /*6250*/  BSYNC B1 ;  /* 0x0000000000017941 */ /* 0x000fea0003800000 */
.L_x_601:
        /* <DEDUP_REMOVED lines=15> */
.L_x_595:
[----:B------:R-:W-:Y:S05]  /*6350*/  BSYNC B0 ;  /* 0x0000000000007941 */ /* 0x000fea0003800000 */
.L_x_594:
        /* <DEDUP_REMOVED lines=50> */
.L_x_619:
        /* <DEDUP_REMOVED lines=31> */
[----:B------:R-:W-:Y:S01]  /*6870*/  MOV R32, 0xffff ;  /* 0x0000ffff00207802 */ /* 0x000fe20000000f00 */
        /* <DEDUP_REMOVED lines=14> */
.L_x_629:
        /* <DEDUP_REMOVED lines=41> */
.L_x_639:
[----:B--2---:R-:W-:Y:S01]  /*6bf0*/  FADD.FTZ R15, R14, R30 ;  /* 0x0000001e0e0f7221 */ /* 0x004fe20000010000 */
[----:B------:R-:W-:-:S04]  /*6c00*/  @!P1 F2FP.BF16.F32.PACK_AB R14, RZ, R24 ;  /* 0x00000018ff0e923e */ /* 0x000fc800000010ff */
[----:B------:R-:W-:Y:S01]  /*6c10*/  @!P1 F2FP.BF16.F32.PACK_AB R15, RZ, R15 ;  /* 0x0000000fff0f923e */ /* 0x000fe200000010ff */
[----:B------:R3:W-:Y:S03]  /*6c20*/  @!P1 STG.E.U16 desc[UR12][R16.64+0x50], R14 ;  /* 0x0000500e10009986 */ /* 0x0007e6000c10150c */
[----:B------:R-:W-:Y:S02]  /*6c30*/  PRMT R20, R15, 0x7610, R20 ;  /* 0x000076100f147816 */ /* 0x000fe40000000014 */
[----:B------:R-:W-:-:S03]  /*6c40*/  LEA.HI R15, R56, 0x3c, RZ, 0x1c ;  /* 0x0000003c380f7811 */ /* 0x000fc600078fe0ff */
[----:B------:R3:W-:Y:S04]  /*6c50*/  @!P1 STG.E.U16 desc[UR12][R18.64+0x50], R20 ;  /* 0x0000501412009986 */ /* 0x0007e8000c10150c */
.L_x_605:
[----:B------:R-:W-:Y:S05]  /*6c60*/  BSYNC B0 ;  /* 0x0000000000007941 */ /* 0x000fea0003800000 */
.L_x_604:
        /* <DEDUP_REMOVED lines=13> */
[C---:B------:R-:W-:Y:S01]  /*6d40*/  @!P0 SHF.L.U32 R19, R10.reuse, 0x1, RZ ;  /* 0x000000010a138819 */ /* 0x040fe200000006ff */
[C---:B------:R-:W-:Y:S01]  /*6d50*/  @!P0 IMAD.SHL.U32 R22, R10.reuse, 0x2, RZ ;  /* 0x000000020a168824 */ /* 0x040fe200078e00ff */
[C---:B------:R-:W-:Y:S01]  /*6d60*/  @!P0 IADD3 R18, R15.reuse, 0x14, RZ ;  /* 0x000000140f128810 */ /* 0x040fe20007ffe0ff */
[----:B0-----:R-:W-:Y:S01]  /*6d70*/  IMAD.MOV.U32 R17, RZ, RZ, 0xffff ;  /* 0x0000ffffff117424 */ /* 0x001fe200078e00ff */
[----:B------:R-:W-:Y:S01]  /*6d80*/  @!P0 LEA R23, R10, UR4, 0x7 ;  /* 0x000000040a178c11 */ /* 0x000fe2000f8e38ff */
[----:B------:R-:W-:Y:S01]  /*6d90*/  IMAD.MOV.U32 R32, RZ, RZ, RZ ;  /* 0x000000ffff207224 */ /* 0x000fe200078e00ff */
[----:B------:R-:W-:Y:S01]  /*6da0*/  @!P0 LOP3.LUT R18, R18, R19, RZ, 0x3c, !PT ;  /* 0x0000001312128212 */ /* 0x000fe200078e3cff */
[----:B------:R-:W-:Y:S01]  /*6db0*/  IMAD.MOV.U32 R40, RZ, RZ, 0xffff ;  /* 0x0000ffffff287424 */ /* 0x000fe200078e00ff */
[----:B------:R-:W-:Y:S01]  /*6dc0*/  @!P0 IADD3 R21, R15, 0x28, RZ ;  /* 0x000000280f158810 */ /* 0x000fe20007ffe0ff */
[----:B-1----:R-:W0:Y:S01]  /*6dd0*/  SHFL.BFLY PT, R17, R16, 0x8, 0x101f ;  /* 0x0d101f0010117f89 */ /* 0x002e2200000e0000 */
[----:B------:R-:W-:-:S02]  /*6de0*/  @!P0 LEA R18, R18, R23, 0x2 ;  /* 0x0000001712128211 */ /* 0x000fc400078e10ff */
[----:B------:R-:W-:Y:S02]  /*6df0*/  @!P0 LOP3.LUT R21, R21, R22, RZ, 0x3c, !PT ;  /* 0x0000001615158212 */ /* 0x000fe400078e3cff */
[C---:B------:R-:W-:Y:S01]  /*6e00*/  @!P0 LEA R24, R10.reuse, UR4, 0x7 ;  /* 0x000000040a188c11 */ /* 0x040fe2000f8e38ff */
[----:B------:R-:W1:Y:S01]  /*6e10*/  @!P0 LDS R20, [R18] ;  /* 0x0000000012148984 */ /* 0x000e620000000800 */
[----:B------:R-:W-:Y:S02]  /*6e20*/  @!P0 IADD3 R23, R15, 0x3c, RZ ;  /* 0x0000003c0f178810 */ /* 0x000fe40007ffe0ff */
        /* <DEDUP_REMOVED lines=8> */
[----:B------:R-:W-:Y:S02]  /*6eb0*/  @!P0 LEA R39, R23, R30, 0x2 ;  /* 0x0000001e17278211 */ /* 0x000fe400078e10ff */
[----:B------:R-:W-:Y:S01]  /*6ec0*/  MOV R23, RZ ;  /* 0x000000ff00177202 */ /* 0x000fe20000000f00 */
[----:B--2---:R-:W2:Y:S01]  /*6ed0*/  SHFL.BFLY PT, R30, R14, 0x8, 0x101f ;  /* 0x0d101f000e1e7f89 */ /* 0x004ea200000e0000 */
[----:B------:R-:W-:Y:S01]  /*6ee0*/  MOV R29, 0xffff ;  /* 0x0000ffff001d7802 */ /* 0x000fe20000000f00 */
[----:B0-----:R-:W-:Y:S01]  /*6ef0*/  FADD.FTZ R25, R17, R16 ;  /* 0x0000001011197221 */ /* 0x001fe20000010000 */
[----:B------:R-:W-:Y:S01]  /*6f00*/  MOV R24, RZ ;  /* 0x000000ff00187202 */ /* 0x000fe20000000f00 */
[----:B------:R-:W-:Y:S01]  /*6f10*/  @!P0 LDS R22, [R39] ;  /* 0x0000000027168984 */ /* 0x000fe20000000800 */
[----:B------:R-:W-:Y:S01]  /*6f20*/  IMAD.MOV.U32 R16, RZ, RZ, 0xffff ;  /* 0x0000ffffff107424 */ /* 0x000fe200078e00ff */
[----:B------:R-:W-:-:S02]  /*6f30*/  MOV R34, RZ ;  /* 0x000000ff00227202 */ /* 0x000fc40000000f00 */
[----:B------:R-:W-:Y:S02]  /*6f40*/  MOV R35, 0xffff ;  /* 0x0000ffff00237802 */ /* 0x000fe40000000f00 */
[----:B---3--:R-:W-:Y:S01]  /*6f50*/  MOV R18, RZ ;  /* 0x000000ff00127202 */ /* 0x008fe20000000f00 */
[----:B------:R-:W0:Y:S01]  /*6f60*/  SHFL.BFLY PT, R16, R25, 0x4, 0x101f ;  /* 0x0c901f0019107f89 */ /* 0x000e2200000e0000 */
[----:B------:R-:W-:Y:S02]  /*6f70*/  MOV R28, 0xffff ;  /* 0x0000ffff001c7802 */ /* 0x000fe40000000f00 */
[----:B------:R-:W-:Y:S02]  /*6f80*/  MOV R26, 0xffff ;  /* 0x0000ffff001a7802 */ /* 0x000fe40000000f00 */
[----:B------:R-:W-:Y:S02]  /*6f90*/  MOV R41, 0xffff ;  /* 0x0000ffff00297802 */ /* 0x000fe40000000f00 */
[----:B------:R-:W-:Y:S01]  /*6fa0*/  MOV R43, 0xffff ;  /* 0x0000ffff002b7802 */ /* 0x000fe20000000f00 */
[----:B-1----:R-:W-:-:S02]  /*6fb0*/  @!P0 IMAD.MOV.U32 R32, RZ, RZ, R20 ;  /* 0x000000ffff208224 */ /* 0x002fc400078e0014 */
[----:B--2---:R-:W-:Y:S01]  /*6fc0*/  FADD.FTZ R17, R30, R14 ;  /* 0x0000000e1e117221 */ /* 0x004fe20000010000 */
[----:B------:R1:W-:Y:S01]  /*6fd0*/  @!P0 LDS R20, [R39+0x500] ;  /* 0x0005000027148984 */ /* 0x0003e20000000800 */
[----:B------:R-:W-:Y:S02]  /*6fe0*/  MOV R30, 0xffff ;  /* 0x0000ffff001e7802 */ /* 0x000fe40000000f00 */
[----:B------:R-:W-:Y:S01]  /*6ff0*/  @!P0 MOV R34, R21 ;  /* 0x0000001500228202 */ /* 0x000fe20000000f00 */
[----:B------:R-:W2:Y:S01]  /*7000*/  SHFL.BFLY PT, R31, R32, 0x8, 0x101f ;  /* 0x0d101f00201f7f89 */ /* 0x000ea200000e0000 */
[----:B------:R-:W-:Y:S02]  /*7010*/  MOV R21, RZ ;  /* 0x000000ff00157202 */ /* 0x000fe40000000f00 */
[----:B------:R-:W-:Y:S01]  /*7020*/  @!P0 MOV R23, R38 ;  /* 0x0000002600178202 */ /* 0x000fe20000000f00 */
[----:B------:R-:W3:Y:S01]  /*7030*/  SHFL.BFLY PT, R33, R34, 0x8, 0x101f ;  /* 0x0d101f0022217f89 */ /* 0x000ee200000e0000 */
[----:B------:R-:W-:Y:S01]  /*7040*/  MOV R38, 0xffff ;  /* 0x0000ffff00267802 */ /* 0x000fe20000000f00 */
[----:B0-----:R-:W-:Y:S01]  /*7050*/  FADD.FTZ R19, R25, R16 ;  /* 0x0000001019137221 */ /* 0x001fe20000010000 */
[----:B------:R-:W-:Y:S01]  /*7060*/  @!P0 MOV R24, R37 ;  /* 0x0000002500188202 */ /* 0x000fe20000000f00 */
[----:B------:R-:W-:Y:S01]  /*7070*/  IMAD.MOV.U32 R37, RZ, RZ, 0xffff ;  /* 0x0000ffffff257424 */ /* 0x000fe200078e00ff */
[----:B------:R-:W0:Y:S01]  /*7080*/  SHFL.BFLY PT, R30, R17, 0x4, 0x101f ;  /* 0x0c901f00111e7f89 */ /* 0x000e2200000e0000 */
[----:B-1----:R-:W-:-:S03]  /*7090*/  MOV R39, 0xffff ;  /* 0x0000ffff00277802 */ /* 0x002fc60000000f00 */
[----:B------:R-:W1:Y:S01]  /*70a0*/  SHFL.BFLY PT, R38, R23, 0x8, 0x101f ;  /* 0x0d101f0017267f89 */ /* 0x000e6200000e0000 */
[----:B------:R-:W-:Y:S01]  /*70b0*/  @!P0 IMAD.MOV.U32 R21, RZ, RZ, R22 ;  /* 0x000000ffff158224 */ /* 0x000fe200078e0016 */
[----:B------:R-:W-:Y:S02]  /*70c0*/  MOV R22, 0xffff ;  /* 0x0000ffff00167802 */ /* 0x000fe40000000f00 */
[----:B------:R-:W4:Y:S04]  /*70d0*/  SHFL.BFLY PT, R37, R24, 0x8, 0x101f ;  /* 0x0d101f0018257f89 */ /* 0x000f2800000e0000 */
[----:B------:R-:W5:Y:S01]  /*70e0*/  SHFL.BFLY PT, R42, R21, 0x8, 0x101f ;  /* 0x0d101f00152a7f89 */ /* 0x000f6200000e0000 */
[----:B--2---:R-:W-:-:S03]  /*70f0*/  FADD.FTZ R31, R31, R32 ;  /* 0x000000201f1f7221 */ /* 0x004fc60000010000 */
[----:B------:R-:W2:Y:S01]  /*7100*/  SHFL.BFLY PT, R16, R19, 0x2, 0x101f ;  /* 0x0c501f0013107f89 */ /* 0x000ea200000e0000 */
[----:B---3--:R-:W-:Y:S01]  /*7110*/  FADD.FTZ R33, R33, R34 ;  /* 0x0000002221217221 */ /* 0x008fe20000010000 */
[----:B------:R-:W-:Y:S01]  /*7120*/  MOV R34, 0xffff ;  /* 0x0000ffff00227802 */ /* 0x000fe20000000f00 */
[----:B0-----:R-:W-:Y:S01]  /*7130*/  FADD.FTZ R14, R17, R30 ;  /* 0x0000001e110e7221 */ /* 0x001fe20000010000 */
[----:B------:R-:W-:Y:S02]  /*7140*/  MOV R17, 0xffff ;  /* 0x0000ffff00117802 */ /* 0x000fe40000000f00 */
[----:B------:R-:W-:Y:S01]  /*7150*/  @!P0 MOV R18, R20 ;  /* 0x0000001400128202 */ /* 0x000fe20000000f00 */
[----:B-1----:R-:W-:Y:S01]  /*7160*/  FADD.FTZ R32, R38, R23 ;  /* 0x0000001726207221 */ /* 0x002fe20000010000 */
[----:B------:R-:W-:Y:S01]  /*7170*/  IMAD.MOV.U32 R20, RZ, RZ, 0xffff ;  /* 0x0000ffffff147424 */ /* 0x000fe200078e00ff */
[----:B------:R-:W0:Y:S01]  /*7180*/  SHFL.BFLY PT, R30, R14, 0x2, 0x101f ;  /* 0x0c501f000e1e7f89 */ /* 0x000e2200000e0000 */
[----:B------:R-:W-:-:S02]  /*7190*/  IMAD.MOV.U32 R23, RZ, RZ, 0xffff ;  /* 0x0000ffffff177424 */ /* 0x000fc400078e00ff */
[----:B----4-:R-:W-:Y:S01]  /*71a0*/  FADD.FTZ R25, R37, R24 ;  /* 0x0000001825197221 */ /* 0x010fe20000010000 */
[----:B------:R-:W-:Y:S01]  /*71b0*/  MOV R24, 0xffff ;  /* 0x0000ffff00187802 */ /* 0x000fe20000000f00 */
[----:B------:R-:W1:Y:S01]  /*71c0*/  SHFL.BFLY PT, R37, R32, 0x4, 0x101f ;  /* 0x0c901f0020257f89 */ /* 0x000e6200000e0000 */
[----:B------:R-:W-:Y:S01]  /*71d0*/  ISETP.NE.AND P0, PT, R10, RZ, PT ;  /* 0x000000ff0a00720c */ /* 0x000fe20003f05270 */
[----:B-----5:R-:W-:Y:S01]  /*71e0*/  FADD.FTZ R42, R42, R21 ;  /* 0x000000152a2a7221 */ /* 0x020fe20000010000 */
[----:B------:R-:W-:Y:S01]  /*71f0*/  IMAD.MOV.U32 R21, RZ, RZ, 0xffff ;  /* 0x0000ffffff157424 */ /* 0x000fe200078e00ff */
[----:B------:R-:W3:Y:S01]  /*7200*/  SHFL.BFLY PT, R20, R31, 0x4, 0x101f ;  /* 0x0c901f001f147f89 */ /* 0x000ee200000e0000 */
[----:B--2---:R-:W-:Y:S01]  /*7210*/  FADD.FTZ R16, R19, R16 ;  /* 0x0000001013107221 */ /* 0x004fe20000010000 */
[----:B------:R-:W-:Y:S02]  /*7220*/  MOV R19, 0xffff ;  /* 0x0000ffff00137802 */ /* 0x000fe40000000f00 */
[----:B------:R-:W2:Y:S04]  /*7230*/  SHFL.BFLY PT, R23, R18, 0x8, 0x101f ;  /* 0x0d101f0012177f89 */ /* 0x000ea800000e0000 */
[----:B------:R-:W4:Y:S04]  /*7240*/  SHFL.BFLY PT, R36, R33, 0x4, 0x101f ;  /* 0x0c901f0021247f89 */ /* 0x000f2800000e0000 */
[----:B------:R-:W5:Y:S04]  /*7250*/  SHFL.BFLY PT, R38, R25, 0x4, 0x101f ;  /* 0x0c901f0019267f89 */ /* 0x000f6800000e0000 */
[----:B------:R-:W5:Y:S01]  /*7260*/  SHFL.BFLY PT, R41, R42, 0x4, 0x101f ;  /* 0x0c901f002a297f89 */ /* 0x000f6200000e0000 */
[----:B0-----:R-:W-:Y:S01]  /*7270*/  FADD.FTZ R17, R14, R30 ;  /* 0x0000001e0e117221 */ /* 0x001fe20000010000 */
[----:B------:R-:W-:-:S02]  /*7280*/  IMAD.MOV.U32 R14, RZ, RZ, 0xffff ;  /* 0x0000ffffff0e7424 */ /* 0x000fc400078e00ff */
[----:B-1----:R-:W-:Y:S01]  /*7290*/  FADD.FTZ R37, R32, R37 ;  /* 0x0000002520257221 */ /* 0x002fe20000010000 */
[----:B------:R-:W0:Y:S01]  /*72a0*/  SHFL.BFLY PT, R19, R16, 0x1, 0x101f ;  /* 0x0c301f0010137f89 */ /* 0x000e2200000e0000 */
[----:B------:R-:W-:Y:S01]  /*72b0*/  MOV R32, 0xffff ;  /* 0x0000ffff00207802 */ /* 0x000fe20000000f00 */
[----:B---3--:R-:W-:Y:S01]  /*72c0*/  FADD.FTZ R35, R31, R20 ;  /* 0x000000141f237221 */ /* 0x008fe20000010000 */
[----:B------:R-:W-:Y:S01]  /*72d0*/  MOV R20, 0xffff ;  /* 0x0000ffff00147802 */ /* 0x000fe20000000f00 */
[----:B------:R-:W1:Y:S01]  /*72e0*/  SHFL.BFLY PT, R24, R37, 0x2, 0x101f ;  /* 0x0c501f0025187f89 */ /* 0x000e6200000e0000 */
[----:B--2---:R-:W-:Y:S01]  /*72f0*/  FADD.FTZ R31, R23, R18 ;  /* 0x00000012171f7221 */ /* 0x004fe20000010000 */
[----:B------:R-:W-:Y:S02]  /*7300*/  MOV R18, 0xffff ;  /* 0x0000ffff00127802 */ /* 0x000fe40000000f00 */
[----:B------:R-:W2:Y:S01]  /*7310*/  SHFL.BFLY PT, R14, R17, 0x1, 0x101f ;  /* 0x0c301f00110e7f89 */ /* 0x000ea200000e0000 */
[----:B------:R-:W-:Y:S01]  /*7320*/  MOV R23, 0xffff ;  /* 0x0000ffff00177802 */ /* 0x000fe20000000f00 */
[----:B----4-:R-:W-:Y:S01]  /*7330*/  FADD.FTZ R36, R33, R36 ;  /* 0x0000002421247221 */ /* 0x010fe20000010000 */
[----:B------:R-:W-:Y:S01]  /*7340*/  MOV R33, 0xffff ;  /* 0x0000ffff00217802 */ /* 0x000fe20000000f00 */
[----:B------:R-:W3:Y:S01]  /*7350*/  SHFL.BFLY PT, R20, R31, 0x4, 0x101f ;  /* 0x0c901f001f147f89 */ /* 0x000ee200000e0000 */
[----:B-----5:R-:W-:-:S03]  /*7360*/  FADD.FTZ R38, R25, R38 ;  /* 0x0000002619267221 */ /* 0x020fc60000010000 */
[----:B------:R-:W4:Y:S01]  /*7370*/  SHFL.BFLY PT, R18, R35, 0x2, 0x101f ;  /* 0x0c501f0023127f89 */ /* 0x000f2200000e0000 */
[----:B------:R-:W-:Y:S01]  /*7380*/  FADD.FTZ R42, R42, R41 ;  /* 0x000000292a2a7221 */ /* 0x000fe20000010000 */
[----:B------:R-:W-:Y:S02]  /*7390*/  IADD3 R41, R15, R6, RZ ;  /* 0x000000060f297210 */ /* 0x000fe40007ffe0ff */
[----:B------:R-:W5:Y:S01]  /*73a0*/  SHFL.BFLY PT, R21, R36, 0x2, 0x101f ;  /* 0x0c501f0024157f89 */ /* 0x000f6200000e0000 */
[----:B0-----:R-:W-:-:S03]  /*73b0*/  FADD.FTZ R16, R16, R19 ;  /* 0x0000001310107221 */ /* 0x001fc60000010000 */
[----:B------:R-:W0:Y:S01]  /*73c0*/  SHFL.BFLY PT, R23, R38, 0x2, 0x101f ;  /* 0x0c501f0026177f89 */ /* 0x000e2200000e0000 */
[----:B-1----:R-:W-:-:S03]  /*73d0*/  FADD.FTZ R37, R37, R24 ;  /* 0x0000001825257221 */ /* 0x002fc60000010000 */
[----:B------:R-:W1:Y:S01]  /*73e0*/  SHFL.BFLY PT, R43, R42, 0x2, 0x101f ;  /* 0x0c501f002a2b7f89 */ /* 0x000e6200000e0000 */
[----:B------:R-:W1:Y:S01]  /*73f0*/  @!P0 LDC.64 R24, c[0x0][0x218] ;  /* 0x00008600ff188b82 */ /* 0x000e620000000a00 */
[----:B------:R-:W-:Y:S01]  /*7400*/  @!P0 F2FP.BF16.F32.PACK_AB R30, RZ, R16 ;  /* 0x00000010ff1e823e */ /* 0x000fe200000010ff */
[----:B--2---:R-:W-:Y:S01]  /*7410*/  FADD.FTZ R44, R17, R14 ;  /* 0x0000000e112c7221 */ /* 0x004fe20000010000 */
[----:B------:R-:W2:Y:S01]  /*7420*/  SHFL.BFLY PT, R40, R37, 0x1, 0x101f ;  /* 0x0c301f0025287f89 */ /* 0x000ea200000e0000 */
[----:B---3--:R-:W-:-:S03]  /*7430*/  FADD.FTZ R31, R31, R20 ;  /* 0x000000141f1f7221 */ /* 0x008fc60000010000 */
[----:B------:R-:W-:Y:S01]  /*7440*/  @!P0 F2FP.BF16.F32.PACK_AB R44, RZ, R44 ;  /* 0x0000002cff2c823e */ /* 0x000fe200000010ff */
[----:B------:R-:W3:Y:S01]  /*7450*/  @!P0 LDC.64 R16, c[0x0][0x218] ;  /* 0x00008600ff108b82 */ /* 0x000ee20000000a00 */
[----:B----4-:R-:W-:Y:S01]  /*7460*/  FADD.FTZ R35, R35, R18 ;  /* 0x0000001223237221 */ /* 0x010fe20000010000 */
[----:B------:R-:W4:Y:S01]  /*7470*/  SHFL.BFLY PT, R32, R31, 0x2, 0x101f ;  /* 0x0c501f001f207f89 */ /* 0x000f2200000e0000 */
[----:B-----5:R-:W-:-:S03]  /*7480*/  FADD.FTZ R36, R36, R21 ;  /* 0x0000001524247221 */ /* 0x020fc60000010000 */
[----:B------:R-:W5:Y:S02]  /*7490*/  SHFL.BFLY PT, R34, R35, 0x1, 0x101f ;  /* 0x0c301f0023227f89 */ /* 0x000f6400000e0000 */
[----:B------:R-:W5:Y:S01]  /*74a0*/  @!P0 LDC.64 R20, c[0x0][0x218] ;  /* 0x00008600ff148b82 */ /* 0x000f620000000a00 */
[----:B0-----:R-:W-:Y:S01]  /*74b0*/  FADD.FTZ R38, R38, R23 ;  /* 0x0000001726267221 */ /* 0x001fe20000010000 */
[----:B------:R-:W0:Y:S04]  /*74c0*/  SHFL.BFLY PT, R33, R36, 0x1, 0x101f ;  /* 0x0c301f0024217f89 */ /* 0x000e2800000e0000 */
[----:B------:R-:W0:Y:S02]  /*74d0*/  SHFL.BFLY PT, R39, R38, 0x1, 0x101f ;  /* 0x0c301f0026277f89 */ /* 0x000e2400000e0000 */
[----:B------:R-:W0:Y:S01]  /*74e0*/  @!P0 LDC.64 R22, c[0x0][0x220] ;  /* 0x00008800ff168b82 */ /* 0x000e220000000a00 */
[----:B-1----:R-:W-:-:S04]  /*74f0*/  @!P0 IMAD.WIDE R24, R41, 0x2, R24 ;  /* 0x0000000229188825 */ /* 0x002fc800078e0218 */
[----:B------:R-:W-:Y:S01]  /*7500*/  FADD.FTZ R42, R42, R43 ;  /* 0x0000002b2a2a7221 */ /* 0x000fe20000010000 */
[----:B--2---:R-:W-:Y:S01]  /*7510*/  FADD.FTZ R37, R37, R40 ;  /* 0x0000002825257221 */ /* 0x004fe20000010000 */
[----:B------:R1:W-:Y:S01]  /*7520*/  @!P0 STG.E.U16 desc[UR12][R24.64], R30 ;  /* 0x0000001e18008986 */ /* 0x0003e2000c10150c */
[----:B------:R-:W2:Y:S01]  /*7530*/  @!P0 LDC.64 R18, c[0x0][0x220] ;  /* 0x00008800ff128b82 */ /* 0x000ea20000000a00 */
[----:B---3--:R-:W-:-:S04]  /*7540*/  @!P0 IMAD.WIDE R16, R41, 0x2, R16 ;  /* 0x0000000229108825 */ /* 0x008fc800078e0210 */
[----:B----4-:R-:W-:Y:S01]  /*7550*/  FADD.FTZ R31, R31, R32 ;  /* 0x000000201f1f7221 */ /* 0x010fe20000010000 */
[----:B-----5:R-:W-:Y:S02]  /*7560*/  FADD.FTZ R34, R35, R34 ;  /* 0x0000002223227221 */ /* 0x020fe40000010000 */
[----:B------:R-:W3:Y:S01]  /*7570*/  @!P0 LDC.64 R14, c[0x0][0x220] ;  /* 0x00008800ff0e8b82 */ /* 0x000ee20000000a00 */
[----:B------:R-:W-:Y:S01]  /*7580*/  IMAD.MOV.U32 R35, RZ, RZ, 0xffff ;  /* 0x0000ffffff237424 */ /* 0x000fe200078e00ff */
[----:B-1----:R-:W-:Y:S01]  /*7590*/  MOV R30, 0xffff ;  /* 0x0000ffff001e7802 */ /* 0x002fe20000000f00 */
[----:B0-----:R-:W-:Y:S01]  /*75a0*/  FADD.FTZ R33, R36, R33 ;  /* 0x0000002124217221 */ /* 0x001fe20000010000 */
[----:B------:R-:W-:-:S04]  /*75b0*/  @!P0 IMAD.WIDE R20, R41, 0x2, R20 ;  /* 0x0000000229148825 */ /* 0x000fc800078e0214 */
[----:B------:R-:W-:Y:S01]  /*75c0*/  FADD.FTZ R38, R38, R39 ;  /* 0x0000002726267221 */ /* 0x000fe20000010000 */
[C---:B------:R-:W-:Y:S01]  /*75d0*/  @!P0 IMAD.WIDE R22, R41.reuse, 0x2, R22 ;  /* 0x0000000229168825 */ /* 0x040fe200078e0216 */
[----:B------:R-:W-:Y:S01]  /*75e0*/  @!P0 F2FP.BF16.F32.PACK_AB R25, RZ, R33 ;  /* 0x00000021ff19823e */ /* 0x000fe200000010ff */
[----:B------:R-:W0:Y:S01]  /*75f0*/  SHFL.BFLY PT, R35, R42, 0x1, 0x101f ;  /* 0x0c301f002a237f89 */ /* 0x000e2200000e0000 */
[----:B------:R-:W-:Y:S02]  /*7600*/  @!P0 F2FP.BF16.F32.PACK_AB R33, RZ, R37 ;  /* 0x00000025ff21823e */ /* 0x000fe400000010ff */
[----:B------:R-:W-:Y:S01]  /*7610*/  @!P0 F2FP.BF16.F32.PACK_AB R26, RZ, R38 ;  /* 0x00000026ff1a823e */ /* 0x000fe200000010ff */
[----:B------:R1:W-:Y:S01]  /*7620*/  @!P0 STG.E.U16 desc[UR12][R22.64], R44 ;  /* 0x0000002c16008986 */ /* 0x0003e2000c10150c */
[----:B--2---:R-:W-:-:S03]  /*7630*/  @!P0 IMAD.WIDE R18, R41, 0x2, R18 ;  /* 0x0000000229128825 */ /* 0x004fc600078e0212 */
[----:B------:R2:W4:Y:S01]  /*7640*/  SHFL.BFLY PT, R30, R31, 0x1, 0x101f ;  /* 0x0c301f001f1e7f89 */ /* 0x00052200000e0000 */
[----:B---3--:R-:W-:Y:S01]  /*7650*/  @!P0 IMAD.WIDE R14, R41, 0x2, R14 ;  /* 0x00000002290e8825 */ /* 0x008fe200078e020e */
[----:B-1----:R-:W-:-:S05]  /*7660*/  @!P0 F2FP.BF16.F32.PACK_AB R23, RZ, R34 ;  /* 0x00000022ff17823e */ /* 0x002fca00000010ff */
[----:B------:R2:W-:Y:S01]  /*7670*/  @!P0 STG.E.U16 desc[UR12][R20.64+0x28], R23 ;  /* 0x0000281714008986 */ /* 0x0005e2000c10150c */
[----:B0-----:R-:W-:-:S03]  /*7680*/  FADD.FTZ R35, R42, R35 ;  /* 0x000000232a237221 */ /* 0x001fc60000010000 */
[----:B------:R2:W-:Y:S04]  /*7690*/  @!P0 STG.E.U16 desc[UR12][R18.64+0x28], R25 ;  /* 0x0000281912008986 */ /* 0x0005e8000c10150c */
[----:B------:R2:W-:Y:S04]  /*76a0*/  @!P0 STG.E.U16 desc[UR12][R16.64+0x50], R26 ;  /* 0x0000501a10008986 */ /* 0x0005e8000c10150c */
[----:B------:R2:W-:Y:S02]  /*76b0*/  @!P0 STG.E.U16 desc[UR12][R14.64+0x50], R33 ;  /* 0x000050210e008986 */ /* 0x0005e4000c10150c */
.L_x_673:
[----:B--2---:R-:W0:Y:S01]  /*76c0*/  @!P0 LDC.64 R14, c[0x0][0x218] ;  /* 0x00008600ff0e8b82 */ /* 0x004e220000000a00 */
[----:B----4-:R-:W-:Y:S01]  /*76d0*/  FADD.FTZ R19, R31, R30 ;  /* 0x0000001e1f137221 */ /* 0x010fe20000010000 */
[----:B------:R-:W-:-:S04]  /*76e0*/  @!P0 F2FP.BF16.F32.PACK_AB R18, RZ, R35 ;  /* 0x00000023ff12823e */ /* 0x000fc800000010ff */
[----:B------:R-:W-:Y:S02]  /*76f0*/  @!P0 F2FP.BF16.F32.PACK_AB R19, RZ, R19 ;  /* 0x00000013ff13823e */ /* 0x000fe400000010ff */
[----:B------:R-:W1:Y:S01]  /*7700*/  @!P0 LDC.64 R16, c[0x0][0x220] ;  /* 0x00008800ff108b82 */ /* 0x000e620000000a00 */
[----:B0-----:R-:W-:-:S05]  /*7710*/  @!P0 IMAD.WIDE R14, R41, 0x2, R14 ;  /* 0x00000002290e8825 */ /* 0x001fca00078e020e */
[----:B------:R4:W-:Y:S01]  /*7720*/  @!P0 STG.E.U16 desc[UR12][R14.64+0x78], R18 ;  /* 0x000078120e008986 */ /* 0x0009e2000c10150c */
[----:B-1----:R-:W-:-:S05]  /*7730*/  @!P0 IMAD.WIDE R16, R41, 0x2, R16 ;  /* 0x0000000229108825 */ /* 0x002fca00078e0210 */
[----:B------:R4:W-:Y:S02]  /*7740*/  @!P0 STG.E.U16 desc[UR12][R16.64+0x78], R19 ;  /* 0x0000781310008986 */ /* 0x0009e4000c10150c */
.L_x_603:
        /* <DEDUP_REMOVED lines=8> */
.L_x_606:
[----:B------:R-:W-:Y:S01]  /*77d0*/  HFMA2.MMA R27, -RZ, RZ, 0, 0.000503063201904296875 ;  /* 0x0000101fff1b7435 */ /* 0x000fe200000001ff */
[----:B-1----:R-:W-:Y:S01]  /*77e0*/  MOV R29, R14 ;  /* 0x0000000e001d7202 */ /* 0x002fe20000000f00 */
[----:B------:R-:W-:Y:S01]  /*77f0*/  IMAD.MOV.U32 R28, RZ, RZ, 0x8 ;  /* 0x00000008ff1c7424 */ /* 0x000fe200078e00ff */
[----:B------:R-:W-:-:S08]  /*7800*/  MOV R26, 0xffff ;  /* 0x0000ffff001a7802 */ /* 0x000fd00000000f00 */
[----:B0-2---:R-:W-:Y:S05]  /*7810*/  WARPSYNC.COLLECTIVE R26, `(.L_x_611) ;  /* 0x000000001a087348 */ /* 0x005fea0003c00000 */
[----:B------:R1:W3:Y:S02]  /*7820*/  SHFL.BFLY P2, R30, R29, R28, R27 ;  /* 0x0c00001c1d1e7389 */ /* 0x0002e4000004001b */
[----:B0123--:R-:W-:Y:S01]  /*7830*/  ENDCOLLECTIVE ;  /* 0x000000000000791b */ /* 0x00ffe20003800000 */
.L_x_611:
[----:B------:R-:W-:Y:S01]  /*7840*/  IMAD.MOV.U32 R29, RZ, RZ, R15 ;  /* 0x000000ffff1d7224 */ /* 0x000fe200078e000f */
[----:B------:R-:W-:-:S07]  /*7850*/  MOV R17, R30 ;  /* 0x0000001e00117202 */ /* 0x000fce0000000f00 */
[----:B------:R-:W-:Y:S05]  /*7860*/  WARPSYNC.COLLECTIVE R26, `(.L_x_612) ;  /* 0x000000001a087348 */ /* 0x000fea0003c00000 */
[----:B------:R0:W1:Y:S02]  /*7870*/  SHFL.BFLY P2, R30, R29, R28, R27 ;  /* 0x0c00001c1d1e7389 */ /* 0x000064000004001b */
[----:B01----:R-:W-:Y:S01]  /*7880*/  ENDCOLLECTIVE ;  /* 0x000000000000791b */ /* 0x003fe20003800000 */
.L_x_612:
[----:B------:R-:W-:Y:S01]  /*7890*/  FADD.FTZ R17, R17, R14 ;  /* 0x0000000e11117221 */ /* 0x000fe20000010000 */
[----:B------:R-:W-:-:S04]  /*78a0*/  HFMA2.MMA R28, -RZ, RZ, 0, 2.384185791015625e-07 ;  /* 0x00000004ff1c7435 */ /* 0x000fc800000001ff */
[----:B------:R-:W-:Y:S02]  /*78b0*/  MOV R29, R17 ;  /* 0x00000011001d7202 */ /* 0x000fe40000000f00 */
[----:B------:R-:W-:-:S07]  /*78c0*/  MOV R16, R30 ;  /* 0x0000001e00107202 */ /* 0x000fce0000000f00 */
[----:B------:R-:W-:Y:S05]  /*78d0*/  WARPSYNC.COLLECTIVE R26, `(.L_x_613) ;  /* 0x000000001a087348 */ /* 0x000fea0003c00000 */
[----:B------:R0:W1:Y:S02]  /*78e0*/  SHFL.BFLY P2, R30, R29, R28, R27 ;  /* 0x0c00001c1d1e7389 */ /* 0x000064000004001b */
[----:B01----:R-:W-:Y:S01]  /*78f0*/  ENDCOLLECTIVE ;  /* 0x000000000000791b */ /* 0x003fe20003800000 */
.L_x_613:
[----:B------:R-:W-:-:S05]  /*7900*/  FADD.FTZ R16, R16, R15 ;  /* 0x0000000f10107221 */ /* 0x000fca0000010000 */
[----:B------:R-:W-:Y:S01]  /*7910*/  MOV R29, R16 ;  /* 0x00000010001d7202 */ /* 0x000fe20000000f00 */
[----:B------:R-:W-:-:S07]  /*7920*/  IMAD.MOV.U32 R18, RZ, RZ, R30 ;  /* 0x000000ffff127224 */ /* 0x000fce00078e001e */
[----:B------:R-:W-:Y:S05]  /*7930*/  WARPSYNC.COLLECTIVE R26, `(.L_x_614) ;  /* 0x000000001a087348 */ /* 0x000fea0003c00000 */
[----:B------:R0:W1:Y:S02]  /*7940*/  SHFL.BFLY P2, R30, R29, R28, R27 ;  /* 0x0c00001c1d1e7389 */ /* 0x000064000004001b */
[----:B01----:R-:W-:Y:S01]  /*7950*/  ENDCOLLECTIVE ;  /* 0x000000000000791b */ /* 0x003fe20003800000 */
.L_x_614:
[----:B------:R-:W-:-:S05]  /*7960*/  FADD.FTZ R18, R17, R18 ;  /* 0x0000001211127221 */ /* 0x000fca0000010000 */
[----:B------:R-:W-:Y:S01]  /*7970*/  MOV R29, R18 ;  /* 0x00000012001d7202 */ /* 0x000fe20000000f00 */
[----:B------:R-:W-:Y:S01]  /*7980*/  IMAD.MOV.U32 R28, RZ, RZ, 0x2 ;  /* 0x00000002ff1c7424 */ /* 0x000fe200078e00ff */
[----:B------:R-:W-:-:S07]  /*7990*/  MOV R19, R30 ;  /* 0x0000001e00137202 */ /* 0x000fce0000000f00 */
[----:B------:R-:W-:Y:S05]  /*79a0*/  WARPSYNC.COLLECTIVE R26, `(.L_x_615) ;  /* 0x000000001a087348 */ /* 0x000fea0003c00000 */
[----:B------:R0:W1:Y:S02]  /*79b0*/  SHFL.BFLY P2, R30, R29, R28, R27 ;  /* 0x0c00001c1d1e7389 */ /* 0x000064000004001b */
[----:B01----:R-:W-:Y:S01]  /*79c0*/  ENDCOLLECTIVE ;  /* 0x000000000000791b */ /* 0x003fe20003800000 */
.L_x_615:
[----:B------:R-:W-:-:S05]  /*79d0*/  FADD.FTZ R19, R16, R19 ;  /* 0x0000001310137221 */ /* 0x000fca0000010000 */
[----:B------:R-:W-:Y:S02]  /*79e0*/  MOV R29, R19 ;  /* 0x00000013001d7202 */ /* 0x000fe40000000f00 */
[----:B------:R-:W-:-:S07]  /*79f0*/  MOV R21, R30 ;  /* 0x0000001e00157202 */ /* 0x000fce0000000f00 */
[----:B------:R-:W-:Y:S05]  /*7a00*/  WARPSYNC.COLLECTIVE R26, `(.L_x_616) ;  /* 0x000000001a087348 */ /* 0x000fea0003c00000 */
[----:B------:R0:W1:Y:S02]  /*7a10*/  SHFL.BFLY P2, R30, R29, R28, R27 ;  /* 0x0c00001c1d1e7389 */ /* 0x000064000004001b */
[----:B01----:R-:W-:Y:S01]  /*7a20*/  ENDCOLLECTIVE ;  /* 0x000000000000791b */ /* 0x003fe20003800000 */
.L_x_616:
[----:B------:R-:W-:Y:S01]  /*7a30*/  FADD.FTZ R21, R18, R21 ;  /* 0x0000001512157221 */ /* 0x000fe20000010000 */
[----:B------:R-:W-:-:S03]  /*7a40*/  HFMA2.MMA R28, -RZ, RZ, 0, 5.9604644775390625e-08 ;  /* 0x00000001ff1c7435 */ /* 0x000fc600000001ff */
[----:B------:R-:W-:Y:S01]  /*7a50*/  IMAD.MOV.U32 R29, RZ, RZ, R21 ;  /* 0x000000ffff1d7224 */ /* 0x000fe200078e0015 */
[----:B------:R-:W-:-:S07]  /*7a60*/  MOV R14, R30 ;  /* 0x0000001e000e7202 */ /* 0x000fce0000000f00 */
[----:B------:R-:W-:Y:S05]  /*7a70*/  WARPSYNC.COLLECTIVE R26, `(.L_x_617) ;  /* 0x000000001a087348 */ /* 0x000fea0003c00000 */
[----:B------:R0:W1:Y:S02]  /*7a80*/  SHFL.BFLY P2, R30, R29, R28, R27 ;  /* 0x0c00001c1d1e7389 */ /* 0x000064000004001b */
[----:B01----:R-:W-:Y:S01]  /*7a90*/  ENDCOLLECTIVE ;  /* 0x000000000000791b */ /* 0x003fe20003800000 */
.L_x_617:
[----:B------:R-:W-:-:S05]  /*7aa0*/  FADD.FTZ R14, R19, R14 ;  /* 0x0000000e130e7221 */ /* 0x000fca0000010000 */
[----:B------:R-:W-:Y:S02]  /*7ab0*/  MOV R29, R14 ;  /* 0x0000000e001d7202 */ /* 0x000fe40000000f00 */
[----:B------:R-:W-:-:S07]  /*7ac0*/  MOV R20, R30 ;  /* 0x0000001e00147202 */ /* 0x000fce0000000f00 */
[----:B------:R-:W-:Y:S05]  /*7ad0*/  WARPSYNC.COLLECTIVE R26, `(.L_x_618) ;  /* 0x000000001a087348 */ /* 0x000fea0003c00000 */
[----:B------:R0:W1:Y:S02]  /*7ae0*/  SHFL.BFLY P2, R30, R29, R28, R27 ;  /* 0x0c00001c1d1e7389 */ /* 0x000064000004001b */
[----:B01----:R-:W-:Y:S01]  /*7af0*/  ENDCOLLECTIVE ;  /* 0x000000000000791b */ /* 0x003fe20003800000 */
.L_x_618:
[----:B------:R-:W-:Y:S01]  /*7b00*/  FADD.FTZ R20, R21, R20 ;  /* 0x0000001415147221 */ /* 0x000fe20000010000 */
[----:B------:R-:W-:Y:S06]  /*7b10*/  BRA `(.L_x_619) ;  /* 0xffffffe800d87947 */ /* 0x000fec000383ffff */
.L_x_607:
[----:B------:R-:W-:Y:S01]  /*7b20*/  HFMA2.MMA R28, -RZ, RZ, 0, 4.76837158203125e-07 ;  /* 0x00000008ff1c7435 */ /* 0x000fe200000001ff */
[----:B------:R-:W-:Y:S01]  /*7b30*/  BSSY B1, `(.L_x_620) ;  /* 0x0000007000017945 */ /* 0x000fe20003800000 */
[----:B-1----:R-:W-:Y:S01]  /*7b40*/  IMAD.MOV.U32 R29, RZ, RZ, R14 ;  /* 0x000000ffff1d7224 */ /* 0x002fe200078e000e */
[----:B------:R-:W-:Y:S02]  /*7b50*/  MOV R27, 0x101f ;  /* 0x0000101f001b7802 */ /* 0x000fe40000000f00 */
[----:B------:R-:W-:-:S07]  /*7b60*/  MOV R26, 0xffff ;  /* 0x0000ffff001a7802 */ /* 0x000fce0000000f00 */
[----:B0-2---:R-:W-:Y:S05]  /*7b70*/  WARPSYNC.COLLECTIVE R26, `(.L_x_621) ;  /* 0x000000001a087348 */ /* 0x005fea0003c00000 */
[----:B------:R1:W3:Y:S02]  /*7b80*/  SHFL.BFLY P2, R30, R29, R28, R27 ;  /* 0x0c00001c1d1e7389 */ /* 0x0002e4000004001b */
[----:B0123--:R-:W-:Y:S01]  /*7b90*/  ENDCOLLECTIVE ;  /* 0x000000000000791b */ /* 0x00ffe20003800000 */
.L_x_621:
[----:B------:R-:W-:Y:S05]  /*7ba0*/  BSYNC B1 ;  /* 0x0000000000017941 */ /* 0x000fea0003800000 */
.L_x_620:
        /* <DEDUP_REMOVED lines=8> */
.L_x_622:
[----:B------:R-:W-:Y:S01]  /*7c30*/  FADD.FTZ R21, R21, R14 ;  /* 0x0000000e15157221 */ /* 0x000fe20000010000 */
[----:B------:R-:W-:-:S04]  /*7c40*/  HFMA2.MMA R28, -RZ, RZ, 0, 2.384185791015625e-07 ;  /* 0x00000004ff1c7435 */ /* 0x000fc800000001ff */
[----:B------:R-:W-:Y:S02]  /*7c50*/  MOV R29, R21 ;  /* 0x00000015001d7202 */ /* 0x000fe40000000f00 */
[----:B------:R-:W-:-:S07]  /*7c60*/  MOV R20, R30 ;  /* 0x0000001e00147202 */ /* 0x000fce0000000f00 */
[----:B------:R-:W-:Y:S05]  /*7c70*/  WARPSYNC.COLLECTIVE R26, `(.L_x_623) ;  /* 0x000000001a087348 */ /* 0x000fea0003c00000 */
[----:B------:R0:W1:Y:S02]  /*7c80*/  SHFL.BFLY P2, R30, R29, R28, R27 ;  /* 0x0c00001c1d1e7389 */ /* 0x000064000004001b */
[----:B01----:R-:W-:Y:S01]  /*7c90*/  ENDCOLLECTIVE ;  /* 0x000000000000791b */ /* 0x003fe20003800000 */
.L_x_623:
[----:B------:R-:W-:-:S05]  /*7ca0*/  FADD.FTZ R20, R20, R15 ;  /* 0x0000000f14147221 */ /* 0x000fca0000010000 */
[----:B------:R-:W-:Y:S01]  /*7cb0*/  MOV R29, R20 ;  /* 0x00000014001d7202 */ /* 0x000fe20000000f00 */
[----:B------:R-:W-:-:S07]  /*7cc0*/  IMAD.MOV.U32 R22, RZ, RZ, R30 ;  /* 0x000000ffff167224 */ /* 0x000fce00078e001e */
[----:B------:R-:W-:Y:S05]  /*7cd0*/  WARPSYNC.COLLECTIVE R26, `(.L_x_624) ;  /* 0x000000001a087348 */ /* 0x000fea0003c00000 */
[----:B------:R0:W1:Y:S02]  /*7ce0*/  SHFL.BFLY P2, R30, R29, R28, R27 ;  /* 0x0c00001c1d1e7389 */ /* 0x000064000004001b */
[----:B01----:R-:W-:Y:S01]  /*7cf0*/  ENDCOLLECTIVE ;  /* 0x000000000000791b */ /* 0x003fe20003800000 */
.L_x_624:
[----:B------:R-:W-:-:S05]  /*7d00*/  FADD.FTZ R22, R21, R22 ;  /* 0x0000001615167221 */ /* 0x000fca0000010000 */
[----:B------:R-:W-:Y:S01]  /*7d10*/  MOV R29, R22 ;  /* 0x00000016001d7202 */ /* 0x000fe20000000f00 */
[----:B------:R-:W-:Y:S01]  /*7d20*/  IMAD.MOV.U32 R28, RZ, RZ, 0x2 ;  /* 0x00000002ff1c7424 */ /* 0x000fe200078e00ff */
[----:B------:R-:W-:-:S07]  /*7d30*/  MOV R23, R30 ;  /* 0x0000001e00177202 */ /* 0x000fce0000000f00 */
[----:B------:R-:W-:Y:S05]  /*7d40*/  WARPSYNC.COLLECTIVE R26, `(.L_x_625) ;  /* 0x000000001a087348 */ /* 0x000fea0003c00000 */
[----:B------:R0:W1:Y:S02]  /*7d50*/  SHFL.BFLY P2, R30, R29, R28, R27 ;  /* 0x0c00001c1d1e7389 */ /* 0x000064000004001b */
[----:B01----:R-:W-:Y:S01]  /*7d60*/  ENDCOLLECTIVE ;  /* 0x000000000000791b */ /* 0x003fe20003800000 */
.L_x_625:
[----:B------:R-:W-:-:S05]  /*7d70*/  FADD.FTZ R23, R20, R23 ;  /* 0x0000001714177221 */ /* 0x000fca0000010000 */
[----:B------:R-:W-:Y:S02]  /*7d80*/  MOV R29, R23 ;  /* 0x00000017001d7202 */ /* 0x000fe40000000f00 */
[----:B------:R-:W-:-:S07]  /*7d90*/  MOV R25, R30 ;  /* 0x0000001e00197202 */ /* 0x000fce0000000f00 */
[----:B------:R-:W-:Y:S05]  /*7da0*/  WARPSYNC.COLLECTIVE R26, `(.L_x_626) ;  /* 0x000000001a087348 */ /* 0x000fea0003c00000 */
[----:B------:R0:W1:Y:S02]  /*7db0*/  SHFL.BFLY P2, R30, R29, R28, R27 ;  /* 0x0c00001c1d1e7389 */ /* 0x000064000004001b */
[----:B01----:R-:W-:Y:S01]  /*7dc0*/  ENDCOLLECTIVE ;  /* 0x000000000000791b */ /* 0x003fe20003800000 */
.L_x_626:
[----:B------:R-:W-:Y:S01]  /*7dd0*/  FADD.FTZ R25, R22, R25 ;  /* 0x0000001916197221 */ /* 0x000fe20000010000 */
[----:B------:R-:W-:-:S03]  /*7de0*/  HFMA2.MMA R28, -RZ, RZ, 0, 5.9604644775390625e-08 ;  /* 0x00000001ff1c7435 */ /* 0x000fc600000001ff */
[----:B------:R-:W-:Y:S01]  /*7df0*/  IMAD.MOV.U32 R29, RZ, RZ, R25 ;  /* 0x000000ffff1d7224 */ /* 0x000fe200078e0019 */
[----:B------:R-:W-:-:S07]  /*7e00*/  MOV R14, R30 ;  /* 0x0000001e000e7202 */ /* 0x000fce0000000f00 */
[----:B------:R-:W-:Y:S05]  /*7e10*/  WARPSYNC.COLLECTIVE R26, `(.L_x_627) ;  /* 0x000000001a087348 */ /* 0x000fea0003c00000 */
[----:B------:R0:W1:Y:S02]  /*7e20*/  SHFL.BFLY P2, R30, R29, R28, R27 ;  /* 0x0c00001c1d1e7389 */ /* 0x000064000004001b */
[----:B01----:R-:W-:Y:S01]  /*7e30*/  ENDCOLLECTIVE ;  /* 0x000000000000791b */ /* 0x003fe20003800000 */
.L_x_627:
[----:B------:R-:W-:-:S05]  /*7e40*/  FADD.FTZ R14, R23, R14 ;  /* 0x0000000e170e7221 */ /* 0x000fca0000010000 */
[----:B------:R-:W-:Y:S02]  /*7e50*/  MOV R29, R14 ;  /* 0x0000000e001d7202 */ /* 0x000fe40000000f00 */
[----:B------:R-:W-:-:S07]  /*7e60*/  MOV R24, R30 ;  /* 0x0000001e00187202 */ /* 0x000fce0000000f00 */
[----:B------:R-:W-:Y:S05]  /*7e70*/  WARPSYNC.COLLECTIVE R26, `(.L_x_628) ;  /* 0x000000001a087348 */ /* 0x000fea0003c00000 */
[----:B------:R0:W1:Y:S02]  /*7e80*/  SHFL.BFLY P2, R30, R29, R28, R27 ;  /* 0x0c00001c1d1e7389 */ /* 0x000064000004001b */
[----:B01----:R-:W-:Y:S01]  /*7e90*/  ENDCOLLECTIVE ;  /* 0x000000000000791b */ /* 0x003fe20003800000 */
.L_x_628:
[----:B------:R-:W-:Y:S01]  /*7ea0*/  FADD.FTZ R24, R25, R24 ;  /* 0x0000001819187221 */ /* 0x000fe20000010000 */
[----:B------:R-:W-:Y:S06]  /*7eb0*/  BRA `(.L_x_629) ;  /* 0xffffffe800a87947 */ /* 0x000fec000383ffff */
.L_x_608:
        /* <DEDUP_REMOVED lines=8> */
.L_x_631:
[----:B------:R-:W-:Y:S05]  /*7f40*/  BSYNC B1 ;  /* 0x0000000000017941 */ /* 0x000fea0003800000 */
.L_x_630:
        /* <DEDUP_REMOVED lines=8> */
.L_x_632:
[----:B------:R-:W-:Y:S01]  /*7fd0*/  FADD.FTZ R21, R21, R14 ;  /* 0x0000000e15157221 */ /* 0x000fe20000010000 */
[----:B------:R-:W-:-:S04]  /*7fe0*/  HFMA2.MMA R28, -RZ, RZ, 0, 2.384185791015625e-07 ;  /* 0x00000004ff1c7435 */ /* 0x000fc800000001ff */
[----:B------:R-:W-:Y:S02]  /*7ff0*/  MOV R29, R21 ;  /* 0x00000015001d7202 */ /* 0x000fe40000000f00 */
[----:B------:R-:W-:-:S07]  /*8000*/  MOV R20, R30 ;  /* 0x0000001e00147202 */ /* 0x000fce0000000f00 */
[----:B------:R-:W-:Y:S05]  /*8010*/  WARPSYNC.COLLECTIVE R26, `(.L_x_633) ;  /* 0x000000001a087348 */ /* 0x000fea0003c00000 */
[----:B------:R0:W1:Y:S02]  /*8020*/  SHFL.BFLY P2, R30, R29, R28, R27 ;  /* 0x0c00001c1d1e7389 */ /* 0x000064000004001b */
[----:B01----:R-:W-:Y:S01]  /*8030*/  ENDCOLLECTIVE ;  /* 0x000000000000791b */ /* 0x003fe20003800000 */
.L_x_633:
[----:B------:R-:W-:-:S05]  /*8040*/  FADD.FTZ R20, R20, R15 ;  /* 0x0000000f14147221 */ /* 0x000fca0000010000 */
[----:B------:R-:W-:Y:S01]  /*8050*/  MOV R29, R20 ;  /* 0x00000014001d7202 */ /* 0x000fe20000000f00 */
[----:B------:R-:W-:-:S07]  /*8060*/  IMAD.MOV.U32 R22, RZ, RZ, R30 ;  /* 0x000000ffff167224 */ /* 0x000fce00078e001e */
[----:B------:R-:W-:Y:S05]  /*8070*/  WARPSYNC.COLLECTIVE R26, `(.L_x_634) ;  /* 0x000000001a087348 */ /* 0x000fea0003c00000 */
[----:B------:R0:W1:Y:S02]  /*8080*/  SHFL.BFLY P2, R30, R29, R28, R27 ;  /* 0x0c00001c1d1e7389 */ /* 0x000064000004001b */
[----:B01----:R-:W-:Y:S01]  /*8090*/  ENDCOLLECTIVE ;  /* 0x000000000000791b */ /* 0x003fe20003800000 */
.L_x_634:
[----:B------:R-:W-:-:S05]  /*80a0*/  FADD.FTZ R22, R21, R22 ;  /* 0x0000001615167221 */ /* 0x000fca0000010000 */
[----:B------:R-:W-:Y:S01]  /*80b0*/  MOV R29, R22 ;  /* 0x00000016001d7202 */ /* 0x000fe20000000f00 */
[----:B------:R-:W-:Y:S01]  /*80c0*/  IMAD.MOV.U32 R28, RZ, RZ, 0x2 ;  /* 0x00000002ff1c7424 */ /* 0x000fe200078e00ff */
[----:B------:R-:W-:-:S07]  /*80d0*/  MOV R23, R30 ;  /* 0x0000001e00177202 */ /* 0x000fce0000000f00 */
[----:B------:R-:W-:Y:S05]  /*80e0*/  WARPSYNC.COLLECTIVE R26, `(.L_x_635) ;  /* 0x000000001a087348 */ /* 0x000fea0003c00000 */
[----:B------:R0:W1:Y:S02]  /*80f0*/  SHFL.BFLY P2, R30, R29, R28, R27 ;  /* 0x0c00001c1d1e7389 */ /* 0x000064000004001b */
[----:B01----:R-:W-:Y:S01]  /*8100*/  ENDCOLLECTIVE ;  /* 0x000000000000791b */ /* 0x003fe20003800000 */
.L_x_635:
[----:B------:R-:W-:-:S05]  /*8110*/  FADD.FTZ R23, R20, R23 ;  /* 0x0000001714177221 */ /* 0x000fca0000010000 */
[----:B------:R-:W-:Y:S02]  /*8120*/  MOV R29, R23 ;  /* 0x00000017001d7202 */ /* 0x000fe40000000f00 */
[----:B------:R-:W-:-:S07]  /*8130*/  MOV R25, R30 ;  /* 0x0000001e00197202 */ /* 0x000fce0000000f00 */
[----:B------:R-:W-:Y:S05]  /*8140*/  WARPSYNC.COLLECTIVE R26, `(.L_x_636) ;  /* 0x000000001a087348 */ /* 0x000fea0003c00000 */
[----:B------:R0:W1:Y:S02]  /*8150*/  SHFL.BFLY P2, R30, R29, R28, R27 ;  /* 0x0c00001c1d1e7389 */ /* 0x000064000004001b */
[----:B01----:R-:W-:Y:S01]  /*8160*/  ENDCOLLECTIVE ;  /* 0x000000000000791b */ /* 0x003fe20003800000 */
.L_x_636:
[----:B------:R-:W-:Y:S01]  /*8170*/  FADD.FTZ R25, R22, R25 ;  /* 0x0000001916197221 */ /* 0x000fe20000010000 */
[----:B------:R-:W-:-:S03]  /*8180*/  HFMA2.MMA R28, -RZ, RZ, 0, 5.9604644775390625e-08 ;  /* 0x00000001ff1c7435 */ /* 0x000fc600000001ff */
[----:B------:R-:W-:Y:S01]  /*8190*/  IMAD.MOV.U32 R29, RZ, RZ, R25 ;  /* 0x000000ffff1d7224 */ /* 0x000fe200078e0019 */
[----:B------:R-:W-:-:S07]  /*81a0*/  MOV R14, R30 ;  /* 0x0000001e000e7202 */ /* 0x000fce0000000f00 */
[----:B------:R-:W-:Y:S05]  /*81b0*/  WARPSYNC.COLLECTIVE R26, `(.L_x_637) ;  /* 0x000000001a087348 */ /* 0x000fea0003c00000 */
[----:B------:R0:W1:Y:S02]  /*81c0*/  SHFL.BFLY P2, R30, R29, R28, R27 ;  /* 0x0c00001c1d1e7389 */ /* 0x000064000004001b */
[----:B01----:R-:W-:Y:S01]  /*81d0*/  ENDCOLLECTIVE ;  /* 0x000000000000791b */ /* 0x003fe20003800000 */
.L_x_637:
[----:B------:R-:W-:-:S05]  /*81e0*/  FADD.FTZ R14, R23, R14 ;  /* 0x0000000e170e7221 */ /* 0x000fca0000010000 */
[----:B------:R-:W-:Y:S02]  /*81f0*/  MOV R29, R14 ;  /* 0x0000000e001d7202 */ /* 0x000fe40000000f00 */
[----:B------:R-:W-:-:S07]  /*8200*/  MOV R24, R30 ;  /* 0x0000001e00187202 */ /* 0x000fce0000000f00 */
[----:B------:R-:W-:Y:S05]  /*8210*/  WARPSYNC.COLLECTIVE R26, `(.L_x_638) ;  /* 0x000000001a087348 */ /* 0x000fea0003c00000 */
[----:B------:R0:W1:Y:S02]  /*8220*/  SHFL.BFLY P2, R30, R29, R28, R27 ;  /* 0x0c00001c1d1e7389 */ /* 0x000064000004001b */
[----:B01----:R-:W-:Y:S01]  /*8230*/  ENDCOLLECTIVE ;  /* 0x000000000000791b */ /* 0x003fe20003800000 */
.L_x_638:
[----:B------:R-:W-:Y:S01]  /*8240*/  FADD.FTZ R24, R25, R24 ;  /* 0x0000001819187221 */ /* 0x000fe20000010000 */
[----:B------:R-:W-:Y:S06]  /*8250*/  BRA `(.L_x_639) ;  /* 0xffffffe800647947 */ /* 0x000fec000383ffff */
.L_x_609:
[----:B------:R-:W-:Y:S01]  /*8260*/  BSSY B0, `(.L_x_640) ;  /* 0x0000008000007945 */ /* 0x000fe20003800000 */
[----:B-1----:R-:W-:Y:S01]  /*8270*/  IMAD.MOV.U32 R29, RZ, RZ, R16 ;  /* 0x000000ffff1d7224 */ /* 0x002fe200078e0010 */
[----:B------:R-:W-:Y:S02]  /*8280*/  MOV R28, 0x8 ;  /* 0x00000008001c7802 */ /* 0x000fe40000000f00 */
[----:B------:R-:W-:Y:S02]  /*8290*/  MOV R27, 0x101f ;  /* 0x0000101f001b7802 */ /* 0x000fe40000000f00 */
[----:B------:R-:W-:-:S07]  /*82a0*/  MOV R26, 0xffff ;  /* 0x0000ffff001a7802 */ /* 0x000fce0000000f00 */
[----:B0-2---:R-:W-:Y:S05]  /*82b0*/  WARPSYNC.COLLECTIVE R26, `(.L_x_641) ;  /* 0x000000001a087348 */ /* 0x005fea0003c00000 */
[----:B------:R1:W3:Y:S02]  /*82c0*/  SHFL.BFLY P2, R30, R29, R28, R27 ;  /* 0x0c00001c1d1e7389 */ /* 0x0002e4000004001b */
[----:B0123--:R-:W-:Y:S01]  /*82d0*/  ENDCOLLECTIVE ;  /* 0x000000000000791b */ /* 0x00ffe20003800000 */
.L_x_641:
[----:B------:R-:W-:Y:S05]  /*82e0*/  BSYNC B0 ;  /* 0x0000000000007941 */ /* 0x000fea0003800000 */
.L_x_640:
[----:B------:R-:W-:Y:S01]  /*82f0*/  HFMA2.MMA R28, -RZ, RZ, 0, 4.76837158203125e-07 ;  /* 0x00000008ff1c7435 */ /* 0x000fe200000001ff */
[----:B------:R-:W-:Y:S01]  /*8300*/  MOV R29, R14 ;  /* 0x0000000e001d7202 */ /* 0x000fe20000000f00 */
[----:B------:R-:W-:Y:S01]  /*8310*/  IMAD.MOV.U32 R26, RZ, RZ, 0xffff ;  /* 0x0000ffffff1a7424 */ /* 0x000fe200078e00ff */
[----:B------:R-:W-:Y:S01]  /*8320*/  MOV R27, 0x101f ;  /* 0x0000101f001b7802 */ /* 0x000fe20000000f00 */
[----:B------:R-:W-:Y:S01]  /*8330*/  IMAD.MOV.U32 R17, RZ, RZ, R30 ;  /* 0x000000ffff117224 */ /* 0x000fe200078e001e */
[----:B------:R-:W-:Y:S01]  /*8340*/  @!P0 SHF.L.U32 R19, R10, 0x1, RZ ;  /* 0x000000010a138819 */ /* 0x000fe200000006ff */
[----:B------:R-:W-:Y:S01]  /*8350*/  IMAD.MOV.U32 R32, RZ, RZ, RZ ;  /* 0x000000ffff207224 */ /* 0x000fe200078e00ff */
[----:B------:R-:W-:-:S07]  /*8360*/  @!P0 IADD3 R18, R15, 0x14, RZ ;  /* 0x000000140f128810 */ /* 0x000fce0007ffe0ff */
[----:B------:R-:W-:Y:S05]  /*8370*/  WARPSYNC.COLLECTIVE R26, `(.L_x_642) ;  /* 0x000000001a087348 */ /* 0x000fea0003c00000 */
[----:B------:R0:W1:Y:S02]  /*8380*/  SHFL.BFLY P2, R30, R29, R28, R27 ;  /* 0x0c00001c1d1e7389 */ /* 0x000064000004001b */
[----:B01----:R-:W-:Y:S01]  /*8390*/  ENDCOLLECTIVE ;  /* 0x000000000000791b */ /* 0x003fe20003800000 */
.L_x_642:
[----:B------:R-:W-:Y:S01]  /*83a0*/  FADD.FTZ R25, R17, R16 ;  /* 0x0000001011197221 */ /* 0x000fe20000010000 */
[----:B------:R-:W-:Y:S01]  /*83b0*/  @!P0 LEA R23, R10, UR4, 0x7 ;  /* 0x000000040a178c11 */ /* 0x000fe2000f8e38ff */
[----:B------:R-:W-:Y:S01]  /*83c0*/  HFMA2.MMA R34, -RZ, RZ, 0, 0 ;  /* 0x00000000ff227435 */ /* 0x000fe200000001ff */
[----:B------:R-:W-:Y:S02]  /*83d0*/  @!P0 LOP3.LUT R18, R18, R19, RZ, 0x3c, !PT ;  /* 0x0000001312128212 */ /* 0x000fe400078e3cff */
[----:B------:R-:W-:Y:S02]  /*83e0*/  @!P0 SHF.L.U32 R22, R10, 0x1, RZ ;  /* 0x000000010a168819 */ /* 0x000fe400000006ff */
[----:B------:R-:W-:Y:S01]  /*83f0*/  @!P0 LEA R18, R18, R23, 0x2 ;  /* 0x0000001712128211 */ /* 0x000fe200078e10ff */
[----:B------:R-:W-:Y:S01]  /*8400*/  IMAD.MOV.U32 R23, RZ, RZ, RZ ;  /* 0x000000ffff177224 */ /* 0x000fe200078e00ff */
[----:B------:R-:W-:-:S03]  /*8410*/  @!P0 LEA R24, R10, UR4, 0x7 ;  /* 0x000000040a188c11 */ /* 0x000fc6000f8e38ff */
[----:B------:R0:W1:Y:S01]  /*8420*/  @!P0 LDS R20, [R18] ;  /* 0x0000000012148984 */ /* 0x0000620000000800 */
[----:B------:R-:W-:Y:S01]  /*8430*/  HFMA2.MMA R28, -RZ, RZ, 0, 2.384185791015625e-07 ;  /* 0x00000004ff1c7435 */ /* 0x000fe200000001ff */
[----:B------:R-:W-:Y:S02]  /*8440*/  MOV R29, R25 ;  /* 0x00000019001d7202 */ /* 0x000fe40000000f00 */
[----:B------:R0:W2:Y:S01]  /*8450*/  @!P0 LDS R21, [R18+0x500] ;  /* 0x0005000012158984 */ /* 0x0000a20000000800 */
[----:B------:R-:W-:-:S07]  /*8460*/  FADD.FTZ R17, R30, R14 ;  /* 0x0000000e1e117221 */ /* 0x000fce0000010000 */
[----:B012---:R-:W-:Y:S05]  /*8470*/  WARPSYNC.COLLECTIVE R26, `(.L_x_643) ;  /* 0x000000001a087348 */ /* 0x007fea0003c00000 */
[----:B------:R3:W4:Y:S02]  /*8480*/  SHFL.BFLY P2, R30, R29, R28, R27 ;  /* 0x0c00001c1d1e7389 */ /* 0x000724000004001b */
[----:B01234-:R-:W-:Y:S01]  /*8490*/  ENDCOLLECTIVE ;  /* 0x000000000000791b */ /* 0x01ffe20003800000 */
.L_x_643:
[----:B------:R-:W-:Y:S01]  /*84a0*/  MOV R29, R17 ;  /* 0x00000011001d7202 */ /* 0x000fe20000000f00 */
[----:B------:R-:W-:-:S07]  /*84b0*/  IMAD.MOV.U32 R16, RZ, RZ, R30 ;  /* 0x000000ffff107224 */ /* 0x000fce00078e001e */
[----:B------:R-:W-:Y:S05]  /*84c0*/  WARPSYNC.COLLECTIVE R26, `(.L_x_644) ;  /* 0x000000001a087348 */ /* 0x000fea0003c00000 */
[----:B------:R0:W1:Y:S02]  /*84d0*/  SHFL.BFLY P2, R30, R29, R28, R27 ;  /* 0x0c00001c1d1e7389 */ /* 0x000064000004001b */
[----:B01----:R-:W-:Y:S01]  /*84e0*/  ENDCOLLECTIVE ;  /* 0x000000000000791b */ /* 0x003fe20003800000 */
.L_x_644:
[----:B------:R-:W-:Y:S01]  /*84f0*/  @!P0 MOV R32, R20 ;  /* 0x0000001400208202 */ /* 0x000fe20000000f00 */
[----:B------:R-:W-:Y:S01]  /*8500*/  FADD.FTZ R19, R25, R16 ;  /* 0x0000001019137221 */ /* 0x000fe20000010000 */
[----:B------:R-:W-:Y:S01]  /*8510*/  @!P0 MOV R34, R21 ;  /* 0x0000001500228202 */ /* 0x000fe20000000f00 */
[----:B------:R-:W-:-:S05]  /*8520*/  @!P0 VIADD R21, R15, 0x28 ;  /* 0x000000280f158836 */ /* 0x000fca0000000000 */
[----:B------:R-:W-:Y:S01]  /*8530*/  @!P0 LOP3.LUT R21, R21, R22, RZ, 0x3c, !PT ;  /* 0x0000001615158212 */ /* 0x000fe200078e3cff */
[----:B------:R-:W-:Y:S01]  /*8540*/  HFMA2.MMA R28, -RZ, RZ, 0, 1.1920928955078125e-07 ;  /* 0x00000002ff1c7435 */ /* 0x000fe200000001ff */
[----:B------:R-:W-:Y:S02]  /*8550*/  IMAD.MOV.U32 R29, RZ, RZ, R19 ;  /* 0x000000ffff1d7224 */ /* 0x000fe400078e0013 */
[----:B------:R-:W-:Y:S01]  /*8560*/  @!P0 LEA R22, R21, R24, 0x2 ;  /* 0x0000001815168211 */ /* 0x000fe200078e10ff */
[----:B------:R-:W-:-:S04]  /*8570*/  HFMA2.MMA R24, -RZ, RZ, 0, 0 ;  /* 0x00000000ff187435 */ /* 0x000fc800000001ff */
[----:B------:R0:W1:Y:S01]  /*8580*/  @!P0 LDS R37, [R22] ;  /* 0x0000000016258984 */ /* 0x0000620000000800 */
[----:B------:R-:W-:-:S03]  /*8590*/  FADD.FTZ R14, R17, R30 ;  /* 0x0000001e110e7221 */ /* 0x000fc60000010000 */
[----:B------:R0:W2:Y:S04]  /*85a0*/  @!P0 LDS R38, [R22+0x500] ;  /* 0x0005000016268984 */ /* 0x0000a80000000800 */
[----:B012---:R-:W-:Y:S05]  /*85b0*/  WARPSYNC.COLLECTIVE R26, `(.L_x_645) ;  /* 0x000000001a087348 */ /* 0x007fea0003c00000 */
[----:B------:R3:W4:Y:S02]  /*85c0*/  SHFL.BFLY P2, R30, R29, R28, R27 ;  /* 0x0c00001c1d1e7389 */ /* 0x000724000004001b */
[----:B01234-:R-:W-:Y:S01]  /*85d0*/  ENDCOLLECTIVE ;  /* 0x000000000000791b */ /* 0x01ffe20003800000 */
.L_x_645:
[----:B------:R-:W-:Y:S02]  /*85e0*/  MOV R29, R14 ;  /* 0x0000000e001d7202 */ /* 0x000fe40000000f00 */
[----:B------:R-:W-:-:S07]  /*85f0*/  MOV R16, R30 ;  /* 0x0000001e00107202 */ /* 0x000fce0000000f00 */
[----:B------:R-:W-:Y:S05]  /*8600*/  WARPSYNC.COLLECTIVE R26, `(.L_x_646) ;  /* 0x000000001a087348 */ /* 0x000fea0003c00000 */
[----:B------:R0:W1:Y:S02]  /*8610*/  SHFL.BFLY P2, R30, R29, R28, R27 ;  /* 0x0c00001c1d1e7389 */ /* 0x000064000004001b */
[----:B01----:R-:W-:Y:S01]  /*8620*/  ENDCOLLECTIVE ;  /* 0x000000000000791b */ /* 0x003fe20003800000 */
.L_x_646:
[----:B------:R-:W-:Y:S01]  /*8630*/  FADD.FTZ R16, R19, R16 ;  /* 0x0000001013107221 */ /* 0x000fe20000010000 */
[----:B------:R-:W-:Y:S02]  /*8640*/  @!P0 MOV R24, R37 ;  /* 0x0000002500188202 */ /* 0x000fe40000000f00 */
[----:B------:R-:W-:Y:S01]  /*8650*/  @!P0 MOV R23, R38 ;  /* 0x0000002600178202 */ /* 0x000fe20000000f00 */
[----:B------:R-:W-:Y:S01]  /*8660*/  HFMA2.MMA R28, -RZ, RZ, 0, 5.9604644775390625e-08 ;  /* 0x00000001ff1c7435 */ /* 0x000fe200000001ff */
[----:B------:R-:W-:Y:S02]  /*8670*/  IMAD.MOV.U32 R29, RZ, RZ, R16 ;  /* 0x000000ffff1d7224 */ /* 0x000fe400078e0010 */
[----:B------:R-:W-:-:S08]  /*8680*/  FADD.FTZ R17, R14, R30 ;  /* 0x0000001e0e117221 */ /* 0x000fd00000010000 */
[----:B------:R-:W-:Y:S05]  /*8690*/  WARPSYNC.COLLECTIVE R26, `(.L_x_647) ;  /* 0x000000001a087348 */ /* 0x000fea0003c00000 */
[----:B------:R0:W1:Y:S02]  /*86a0*/  SHFL.BFLY P2, R30, R29, R28, R27 ;  /* 0x0c00001c1d1e7389 */ /* 0x000064000004001b */
[----:B01----:R-:W-:Y:S01]  /*86b0*/  ENDCOLLECTIVE ;  /* 0x000000000000791b */ /* 0x003fe20003800000 */
.L_x_647:
[----:B------:R-:W-:Y:S02]  /*86c0*/  MOV R29, R17 ;  /* 0x00000011001d7202 */ /* 0x000fe40000000f00 */
[----:B------:R-:W-:-:S07]  /*86d0*/  MOV R19, R30 ;  /* 0x0000001e00137202 */ /* 0x000fce0000000f00 */
[----:B------:R-:W-:Y:S05]  /*86e0*/  WARPSYNC.COLLECTIVE R26, `(.L_x_648) ;  /* 0x000000001a087348 */ /* 0x000fea0003c00000 */
[----:B------:R0:W1:Y:S02]  /*86f0*/  SHFL.BFLY P2, R30, R29, R28, R27 ;  /* 0x0c00001c1d1e7389 */ /* 0x000064000004001b */
[----:B01----:R-:W-:Y:S01]  /*8700*/  ENDCOLLECTIVE ;  /* 0x000000000000791b */ /* 0x003fe20003800000 */
.L_x_648:
[----:B------:R-:W-:Y:S01]  /*8710*/  FADD.FTZ R16, R16, R19 ;  /* 0x0000001310107221 */ /* 0x000fe20000010000 */
[----:B------:R-:W-:Y:S01]  /*8720*/  HFMA2.MMA R28, -RZ, RZ, 0, 4.76837158203125e-07 ;  /* 0x00000008ff1c7435 */ /* 0x000fe200000001ff */
[----:B------:R-:W-:Y:S01]  /*8730*/  MOV R29, R32 ;  /* 0x00000020001d7202 */ /* 0x000fe20000000f00 */
[----:B------:R-:W-:-:S09]  /*8740*/  IMAD.MOV.U32 R14, RZ, RZ, R30 ;  /* 0x000000ffff0e7224 */ /* 0x000fd200078e001e */
[----:B------:R-:W-:Y:S05]  /*8750*/  WARPSYNC.COLLECTIVE R26, `(.L_x_649) ;  /* 0x000000001a087348 */ /* 0x000fea0003c00000 */
[----:B------:R0:W1:Y:S02]  /*8760*/  SHFL.BFLY P2, R30, R29, R28, R27 ;  /* 0x0c00001c1d1e7389 */ /* 0x000064000004001b */
[----:B01----:R-:W-:Y:S01]  /*8770*/  ENDCOLLECTIVE ;  /* 0x000000000000791b */ /* 0x003fe20003800000 */
.L_x_649:
[----:B------:R-:W-:Y:S01]  /*8780*/  FADD.FTZ R44, R17, R14 ;  /* 0x0000000e112c7221 */ /* 0x000fe20000010000 */
[----:B------:R-:W-:Y:S01]  /*8790*/  IMAD.MOV.U32 R29, RZ, RZ, R34 ;  /* 0x000000ffff1d7224 */ /* 0x000fe200078e0022 */
[----:B------:R-:W-:-:S07]  /*87a0*/  MOV R31, R30 ;  /* 0x0000001e001f7202 */ /* 0x000fce0000000f00 */
[----:B------:R-:W-:Y:S05]  /*87b0*/  WARPSYNC.COLLECTIVE R26, `(.L_x_650) ;  /* 0x000000001a087348 */ /* 0x000fea0003c00000 */
[----:B------:R0:W1:Y:S02]  /*87c0*/  SHFL.BFLY P2, R30, R29, R28, R27 ;  /* 0x0c00001c1d1e7389 */ /* 0x000064000004001b */
[----:B01----:R-:W-:Y:S01]  /*87d0*/  ENDCOLLECTIVE ;  /* 0x000000000000791b */ /* 0x003fe20003800000 */
.L_x_650:
[----:B------:R-:W-:-:S05]  /*87e0*/  FADD.FTZ R31, R31, R32 ;  /* 0x000000201f1f7221 */ /* 0x000fca0000010000 */
[----:B------:R-:W-:Y:S01]  /*87f0*/  MOV R29, R31 ;  /* 0x0000001f001d7202 */ /* 0x000fe20000000f00 */
[----:B------:R-:W-:Y:S01]  /*8800*/  IMAD.MOV.U32 R28, RZ, RZ, 0x4 ;  /* 0x00000004ff1c7424 */ /* 0x000fe200078e00ff */
[----:B------:R-:W-:-:S07]  /*8810*/  MOV R33, R30 ;  /* 0x0000001e00217202 */ /* 0x000fce0000000f00 */
[----:B------:R-:W-:Y:S05]  /*8820*/  WARPSYNC.COLLECTIVE R26, `(.L_x_651) ;  /* 0x000000001a087348 */ /* 0x000fea0003c00000 */
[----:B------:R0:W1:Y:S02]  /*8830*/  SHFL.BFLY P2, R30, R29, R28, R27 ;  /* 0x0c00001c1d1e7389 */ /* 0x000064000004001b */
[----:B01----:R-:W-:Y:S01]  /*8840*/  ENDCOLLECTIVE ;  /* 0x000000000000791b */ /* 0x003fe20003800000 */
.L_x_651:
[----:B------:R-:W-:-:S05]  /*8850*/  FADD.FTZ R33, R33, R34 ;  /* 0x0000002221217221 */ /* 0x000fca0000010000 */
[----:B------:R-:W-:Y:S02]  /*8860*/  MOV R29, R33 ;  /* 0x00000021001d7202 */ /* 0x000fe40000000f00 */
[----:B------:R-:W-:-:S07]  /*8870*/  MOV R20, R30 ;  /* 0x0000001e00147202 */ /* 0x000fce0000000f00 */
[----:B------:R-:W-:Y:S05]  /*8880*/  WARPSYNC.COLLECTIVE R26, `(.L_x_652) ;  /* 0x000000001a087348 */ /* 0x000fea0003c00000 */
[----:B------:R0:W1:Y:S02]  /*8890*/  SHFL.BFLY P2, R30, R29, R28, R27 ;  /* 0x0c00001c1d1e7389 */ /* 0x000064000004001b */
[----:B01----:R-:W-:Y:S01]  /*88a0*/  ENDCOLLECTIVE ;  /* 0x000000000000791b */ /* 0x003fe20003800000 */
.L_x_652:
[----:B------:R-:W-:Y:S01]  /*88b0*/  FADD.FTZ R35, R31, R20 ;  /* 0x000000141f237221 */ /* 0x000fe20000010000 */
[----:B------:R-:W-:-:S04]  /*88c0*/  HFMA2.MMA R28, -RZ, RZ, 0, 1.1920928955078125e-07 ;  /* 0x00000002ff1c7435 */ /* 0x000fc800000001ff */
[----:B------:R-:W-:Y:S02]  /*88d0*/  MOV R29, R35 ;  /* 0x00000023001d7202 */ /* 0x000fe40000000f00 */
[----:B------:R-:W-:-:S07]  /*88e0*/  MOV R36, R30 ;  /* 0x0000001e00247202 */ /* 0x000fce0000000f00 */
[----:B------:R-:W-:Y:S05]  /*88f0*/  WARPSYNC.COLLECTIVE R26, `(.L_x_653) ;  /* 0x000000001a087348 */ /* 0x000fea0003c00000 */
[----:B------:R0:W1:Y:S02]  /*8900*/  SHFL.BFLY P2, R30, R29, R28, R27 ;  /* 0x0c00001c1d1e7389 */ /* 0x000064000004001b */
[----:B01----:R-:W-:Y:S01]  /*8910*/  ENDCOLLECTIVE ;  /* 0x000000000000791b */ /* 0x003fe20003800000 */
.L_x_653:
[----:B------:R-:W-:-:S05]  /*8920*/  FADD.FTZ R36, R33, R36 ;  /* 0x0000002421247221 */ /* 0x000fca0000010000 */
[----:B------:R-:W-:Y:S01]  /*8930*/  MOV R29, R36 ;  /* 0x00000024001d7202 */ /* 0x000fe20000000f00 */
[----:B------:R-:W-:-:S07]  /*8940*/  IMAD.MOV.U32 R18, RZ, RZ, R30 ;  /* 0x000000ffff127224 */ /* 0x000fce00078e001e */
[----:B------:R-:W-:Y:S05]  /*8950*/  WARPSYNC.COLLECTIVE R26, `(.L_x_654) ;  /* 0x000000001a087348 */ /* 0x000fea0003c00000 */
[----:B------:R0:W1:Y:S02]  /*8960*/  SHFL.BFLY P2, R30, R29, R28, R27 ;  /* 0x0c00001c1d1e7389 */ /* 0x000064000004001b */
[----:B01----:R-:W-:Y:S01]  /*8970*/  ENDCOLLECTIVE ;  /* 0x000000000000791b */ /* 0x003fe20003800000 */
.L_x_654:
[----:B------:R-:W-:Y:S01]  /*8980*/  FADD.FTZ R35, R35, R18 ;  /* 0x0000001223237221 */ /* 0x000fe20000010000 */
[----:B------:R-:W-:-:S04]  /*8990*/  IMAD.MOV.U32 R18, RZ, RZ, RZ ;  /* 0x000000ffff127224 */ /* 0x000fc800078e00ff */
[----:B------:R-:W-:Y:S01]  /*89a0*/  MOV R29, R35 ;  /* 0x00000023001d7202 */ /* 0x000fe20000000f00 */
[----:B------:R-:W-:Y:S01]  /*89b0*/  IMAD.MOV.U32 R28, RZ, RZ, 0x1 ;  /* 0x00000001ff1c7424 */ /* 0x000fe200078e00ff */
[----:B------:R-:W-:-:S07]  /*89c0*/  MOV R21, R30 ;  /* 0x0000001e00157202 */ /* 0x000fce0000000f00 */
[----:B------:R-:W-:Y:S05]  /*89d0*/  WARPSYNC.COLLECTIVE R26, `(.L_x_655) ;  /* 0x000000001a087348 */ /* 0x000fea0003c00000 */
[----:B------:R0:W1:Y:S02]  /*89e0*/  SHFL.BFLY P2, R30, R29, R28, R27 ;  /* 0x0c00001c1d1e7389 */ /* 0x000064000004001b */
[----:B01----:R-:W-:Y:S01]  /*89f0*/  ENDCOLLECTIVE ;  /* 0x000000000000791b */ /* 0x003fe20003800000 */
.L_x_655:
[----:B------:R-:W-:Y:S01]  /*8a00*/  FADD.FTZ R36, R36, R21 ;  /* 0x0000001524247221 */ /* 0x000fe20000010000 */
[----:B------:R-:W-:-:S04]  /*8a10*/  HFMA2.MMA R21, -RZ, RZ, 0, 0 ;  /* 0x00000000ff157435 */ /* 0x000fc800000001ff */
[----:B------:R-:W-:Y:S02]  /*8a20*/  MOV R29, R36 ;  /* 0x00000024001d7202 */ /* 0x000fe40000000f00 */
[----:B------:R-:W-:-:S07]  /*8a30*/  MOV R34, R30 ;  /* 0x0000001e00227202 */ /* 0x000fce0000000f00 */
[----:B------:R-:W-:Y:S05]  /*8a40*/  WARPSYNC.COLLECTIVE R26, `(.L_x_656) ;  /* 0x000000001a087348 */ /* 0x000fea0003c00000 */
[----:B------:R0:W1:Y:S02]  /*8a50*/  SHFL.BFLY P2, R30, R29, R28, R27 ;  /* 0x0c00001c1d1e7389 */ /* 0x000064000004001b */
[----:B01----:R-:W-:Y:S01]  /*8a60*/  ENDCOLLECTIVE ;  /* 0x000000000000791b */ /* 0x003fe20003800000 */
.L_x_656:
[----:B------:R-:W-:Y:S01]  /*8a70*/  FADD.FTZ R34, R35, R34 ;  /* 0x0000002223227221 */ /* 0x000fe20000010000 */
[----:B------:R-:W-:Y:S01]  /*8a80*/  HFMA2.MMA R28, -RZ, RZ, 0, 4.76837158203125e-07 ;  /* 0x00000008ff1c7435 */ /* 0x000fe200000001ff */
[----:B------:R-:W-:Y:S01]  /*8a90*/  IMAD.MOV.U32 R29, RZ, RZ, R24 ;  /* 0x000000ffff1d7224 */ /* 0x000fe200078e0018 */
[----:B------:R-:W-:-:S09]  /*8aa0*/  MOV R33, R30 ;  /* 0x0000001e00217202 */ /* 0x000fd20000000f00 */
[----:B------:R-:W-:Y:S05]  /*8ab0*/  WARPSYNC.COLLECTIVE R26, `(.L_x_657) ;  /* 0x000000001a087348 */ /* 0x000fea0003c00000 */
[----:B------:R0:W1:Y:S02]  /*8ac0*/  SHFL.BFLY P2, R30, R29, R28, R27 ;  /* 0x0c00001c1d1e7389 */ /* 0x000064000004001b */
[----:B01----:R-:W-:Y:S01]  /*8ad0*/  ENDCOLLECTIVE ;  /* 0x000000000000791b */ /* 0x003fe20003800000 */
.L_x_657:
[----:B------:R-:W-:Y:S01]  /*8ae0*/  FADD.FTZ R33, R36, R33 ;  /* 0x0000002124217221 */ /* 0x000fe20000010000 */
[----:B------:R-:W-:Y:S02]  /*8af0*/  MOV R29, R23 ;  /* 0x00000017001d7202 */ /* 0x000fe40000000f00 */
[----:B------:R-:W-:-:S07]  /*8b00*/  MOV R37, R30 ;  /* 0x0000001e00257202 */ /* 0x000fce0000000f00 */
[----:B------:R-:W-:Y:S05]  /*8b10*/  WARPSYNC.COLLECTIVE R26, `(.L_x_658) ;  /* 0x000000001a087348 */ /* 0x000fea0003c00000 */
[----:B------:R0:W1:Y:S02]  /*8b20*/  SHFL.BFLY P2, R30, R29, R28, R27 ;  /* 0x0c00001c1d1e7389 */ /* 0x000064000004001b */
[----:B01----:R-:W-:Y:S01]  /*8b30*/  ENDCOLLECTIVE ;  /* 0x000000000000791b */ /* 0x003fe20003800000 */
.L_x_658:
[----:B------:R-:W-:Y:S01]  /*8b40*/  FADD.FTZ R25, R37, R24 ;  /* 0x0000001825197221 */ /* 0x000fe20000010000 */
[----:B------:R-:W-:Y:S01]  /*8b50*/  @!P0 SHF.L.U32 R24, R10, 0x1, RZ ;  /* 0x000000010a188819 */ /* 0x000fe200000006ff */
[----:B------:R-:W-:-:S03]  /*8b60*/  HFMA2.MMA R28, -RZ, RZ, 0, 2.384185791015625e-07 ;  /* 0x00000004ff1c7435 */ /* 0x000fc600000001ff */
[----:B------:R-:W-:Y:S01]  /*8b70*/  MOV R29, R25 ;  /* 0x00000019001d7202 */ /* 0x000fe20000000f00 */
[----:B------:R-:W-:-:S07]  /*8b80*/  IMAD.MOV.U32 R38, RZ, RZ, R30 ;  /* 0x000000ffff267224 */ /* 0x000fce00078e001e */
[----:B------:R-:W-:Y:S05]  /*8b90*/  WARPSYNC.COLLECTIVE R26, `(.L_x_659) ;  /* 0x000000001a087348 */ /* 0x000fea0003c00000 */
[----:B------:R0:W1:Y:S02]  /*8ba0*/  SHFL.BFLY P2, R30, R29, R28, R27 ;  /* 0x0c00001c1d1e7389 */ /* 0x000064000004001b */
[----:B01----:R-:W-:Y:S01]  /*8bb0*/  ENDCOLLECTIVE ;  /* 0x000000000000791b */ /* 0x003fe20003800000 */
.L_x_659:
[----:B------:R-:W-:Y:S01]  /*8bc0*/  FADD.FTZ R32, R38, R23 ;  /* 0x0000001726207221 */ /* 0x000fe20000010000 */
[----:B------:R-:W-:-:S04]  /*8bd0*/  @!P0 IADD3 R23, R15, 0x3c, RZ ;  /* 0x0000003c0f178810 */ /* 0x000fc80007ffe0ff */
[----:B------:R-:W-:Y:S02]  /*8be0*/  @!P0 LOP3.LUT R23, R23, R24, RZ, 0x3c, !PT ;  /* 0x0000001817178212 */ /* 0x000fe400078e3cff */
[----:B------:R-:W-:Y:S01]  /*8bf0*/  MOV R29, R32 ;  /* 0x00000020001d7202 */ /* 0x000fe20000000f00 */
[----:B------:R-:W-:-:S07]  /*8c00*/  IMAD.MOV.U32 R38, RZ, RZ, R30 ;  /* 0x000000ffff267224 */ /* 0x000fce00078e001e */
[----:B------:R-:W-:Y:S05]  /*8c10*/  WARPSYNC.COLLECTIVE R26, `(.L_x_660) ;  /* 0x000000001a087348 */ /* 0x000fea0003c00000 */
[----:B------:R0:W1:Y:S02]  /*8c20*/  SHFL.BFLY P2, R30, R29, R28, R27 ;  /* 0x0c00001c1d1e7389 */ /* 0x000064000004001b */
[----:B01----:R-:W-:Y:S01]  /*8c30*/  ENDCOLLECTIVE ;  /* 0x000000000000791b */ /* 0x003fe20003800000 */
.L_x_660:
        /* <DEDUP_REMOVED lines=10> */
.L_x_661:
[----:B------:R0:W1:Y:S04]  /*8ce0*/  @!P0 LDS R22, [R39] ;  /* 0x0000000027168984 */ /* 0x0000680000000800 */
[----:B------:R0:W2:Y:S01]  /*8cf0*/  @!P0 LDS R20, [R39+0x500] ;  /* 0x0005000027148984 */ /* 0x0000a20000000800 */
[----:B------:R-:W-:Y:S01]  /*8d00*/  IMAD.MOV.U32 R29, RZ, RZ, R37 ;  /* 0x000000ffff1d7224 */ /* 0x000fe200078e0025 */
[----:B------:R-:W-:-:S07]  /*8d10*/  MOV R23, R30 ;  /* 0x0000001e00177202 */ /* 0x000fce0000000f00 */
[----:B012---:R-:W-:Y:S05]  /*8d20*/  WARPSYNC.COLLECTIVE R26, `(.L_x_662) ;  /* 0x000000001a087348 */ /* 0x007fea0003c00000 */
[----:B------:R3:W4:Y:S02]  /*8d30*/  SHFL.BFLY P2, R30, R29, R28, R27 ;  /* 0x0c00001c1d1e7389 */ /* 0x000724000004001b */
[----:B01234-:R-:W-:Y:S01]  /*8d40*/  ENDCOLLECTIVE ;  /* 0x000000000000791b */ /* 0x01ffe20003800000 */
.L_x_662:
[----:B------:R-:W-:Y:S01]  /*8d50*/  FADD.FTZ R38, R38, R23 ;  /* 0x0000001726267221 */ /* 0x000fe20000010000 */
[----:B------:R-:W-:-:S04]  /*8d60*/  HFMA2.MMA R28, -RZ, RZ, 0, 5.9604644775390625e-08 ;  /* 0x00000001ff1c7435 */ /* 0x000fc800000001ff */
[----:B------:R-:W-:Y:S02]  /*8d70*/  MOV R29, R38 ;  /* 0x00000026001d7202 */ /* 0x000fe40000000f00 */
[----:B------:R-:W-:Y:S02]  /*8d80*/  @!P0 MOV R21, R22 ;  /* 0x0000001600158202 */ /* 0x000fe40000000f00 */
[----:B------:R-:W-:Y:S02]  /*8d90*/  @!P0 MOV R18, R20 ;  /* 0x0000001400128202 */ /* 0x000fe40000000f00 */
[----:B------:R-:W-:-:S07]  /*8da0*/  MOV R24, R30 ;  /* 0x0000001e00187202 */ /* 0x000fce0000000f00 */
[----:B------:R-:W-:Y:S05]  /*8db0*/  WARPSYNC.COLLECTIVE R26, `(.L_x_663) ;  /* 0x000000001a087348 */ /* 0x000fea0003c00000 */
[----:B------:R0:W1:Y:S02]  /*8dc0*/  SHFL.BFLY P2, R30, R29, R28, R27 ;  /* 0x0c00001c1d1e7389 */ /* 0x000064000004001b */
[----:B01----:R-:W-:Y:S01]  /*8dd0*/  ENDCOLLECTIVE ;  /* 0x000000000000791b */ /* 0x003fe20003800000 */
.L_x_663:
        /* <DEDUP_REMOVED lines=9> */
.L_x_664:
[----:B------:R-:W-:Y:S01]  /*8e70*/  FADD.FTZ R38, R38, R39 ;  /* 0x0000002726267221 */ /* 0x000fe20000010000 */
[----:B------:R-:W-:Y:S01]  /*8e80*/  HFMA2.MMA R28, -RZ, RZ, 0, 4.76837158203125e-07 ;  /* 0x00000008ff1c7435 */ /* 0x000fe200000001ff */
[----:B------:R-:W-:Y:S02]  /*8e90*/  MOV R29, R21 ;  /* 0x00000015001d7202 */ /* 0x000fe40000000f00 */
[----:B------:R-:W-:-:S08]  /*8ea0*/  MOV R40, R30 ;  /* 0x0000001e00287202 */ /* 0x000fd00000000f00 */
[----:B------:R-:W-:Y:S05]  /*8eb0*/  WARPSYNC.COLLECTIVE R26, `(.L_x_665) ;  /* 0x000000001a087348 */ /* 0x000fea0003c00000 */
[----:B------:R0:W1:Y:S02]  /*8ec0*/  SHFL.BFLY P2, R30, R29, R28, R27 ;  /* 0x0c00001c1d1e7389 */ /* 0x000064000004001b */
[----:B01----:R-:W-:Y:S01]  /*8ed0*/  ENDCOLLECTIVE ;  /* 0x000000000000791b */ /* 0x003fe20003800000 */
.L_x_665:
[----:B------:R-:W-:Y:S01]  /*8ee0*/  FADD.FTZ R37, R37, R40 ;  /* 0x0000002825257221 */ /* 0x000fe20000010000 */
[----:B------:R-:W-:Y:S01]  /*8ef0*/  MOV R29, R18 ;  /* 0x00000012001d7202 */ /* 0x000fe20000000f00 */
[----:B------:R-:W-:-:S07]  /*8f00*/  IMAD.MOV.U32 R42, RZ, RZ, R30 ;  /* 0x000000ffff2a7224 */ /* 0x000fce00078e001e */
[----:B------:R-:W-:Y:S05]  /*8f10*/  WARPSYNC.COLLECTIVE R26, `(.L_x_666) ;  /* 0x000000001a087348 */ /* 0x000fea0003c00000 */
[----:B------:R0:W1:Y:S02]  /*8f20*/  SHFL.BFLY P2, R30, R29, R28, R27 ;  /* 0x0c00001c1d1e7389 */ /* 0x000064000004001b */
[----:B01----:R-:W-:Y:S01]  /*8f30*/  ENDCOLLECTIVE ;  /* 0x000000000000791b */ /* 0x003fe20003800000 */
.L_x_666:
[----:B------:R-:W-:Y:S01]  /*8f40*/  FADD.FTZ R42, R42, R21 ;  /* 0x000000152a2a7221 */ /* 0x000fe20000010000 */
[----:B------:R-:W-:-:S03]  /*8f50*/  HFMA2.MMA R28, -RZ, RZ, 0, 2.384185791015625e-07 ;  /* 0x00000004ff1c7435 */ /* 0x000fc600000001ff */
[----:B------:R-:W-:Y:S01]  /*8f60*/  IMAD.MOV.U32 R29, RZ, RZ, R42 ;  /* 0x000000ffff1d7224 */ /* 0x000fe200078e002a */
[----:B------:R-:W-:-:S07]  /*8f70*/  MOV R23, R30 ;  /* 0x0000001e00177202 */ /* 0x000fce0000000f00 */
[----:B------:R-:W-:Y:S05]  /*8f80*/  WARPSYNC.COLLECTIVE R26, `(.L_x_667) ;  /* 0x000000001a087348 */ /* 0x000fea0003c00000 */
[----:B------:R0:W1:Y:S02]  /*8f90*/  SHFL.BFLY P2, R30, R29, R28, R27 ;  /* 0x0c00001c1d1e7389 */ /* 0x000064000004001b */
[----:B01----:R-:W-:Y:S01]  /*8fa0*/  ENDCOLLECTIVE ;  /* 0x000000000000791b */ /* 0x003fe20003800000 */
.L_x_667:
        /* <DEDUP_REMOVED lines=8> */
.L_x_668:
        /* <DEDUP_REMOVED lines=12> */
.L_x_669:
[----:B------:R-:W-:Y:S02]  /*90f0*/  FADD.FTZ R31, R31, R20 ;  /* 0x000000141f1f7221 */ /* 0x000fe40000010000 */
[----:B------:R-:W0:Y:S01]  /*9100*/  @!P0 LDC.64 R20, c[0x0][0x218] ;  /* 0x00008600ff148b82 */ /* 0x000e220000000a00 */
[C---:B------:R-:W-:Y:S02]  /*9110*/  @!P0 IMAD.WIDE R14, R41.reuse, 0x2, R14 ;  /* 0x00000002290e8825 */ /* 0x040fe400078e020e */
[----:B------:R-:W-:Y:S02]  /*9120*/  MOV R29, R31 ;  /* 0x0000001f001d7202 */ /* 0x000fe40000000f00 */
[----:B------:R-:W-:Y:S02]  /*9130*/  MOV R43, R30 ;  /* 0x0000001e002b7202 */ /* 0x000fe40000000f00 */
        /* <DEDUP_REMOVED lines=8> */
.L_x_670:
[----:B------:R0:W-:Y:S04]  /*91c0*/  @!P0 STG.E.U16 desc[UR12][R24.64], R45 ;  /* 0x0000002d18008986 */ /* 0x0001e8000c10150c */
[----:B------:R1:W-:Y:S01]  /*91d0*/  @!P0 STG.E.U16 desc[UR12][R22.64], R44 ;  /* 0x0000002c16008986 */ /* 0x0003e2000c10150c */
[----:B------:R-:W-:Y:S01]  /*91e0*/  @!P0 F2FP.BF16.F32.PACK_AB R26, RZ, R38 ;  /* 0x00000026ff1a823e */ /* 0x000fe200000010ff */
[----:B------:R-:W-:Y:S01]  /*91f0*/  IMAD.MOV.U32 R28, RZ, RZ, 0x1 ;  /* 0x00000001ff1c7424 */ /* 0x000fe200078e00ff */
[----:B------:R-:W-:Y:S02]  /*9200*/  MOV R29, R42 ;  /* 0x0000002a001d7202 */ /* 0x000fe40000000f00 */
[----:B0-----:R-:W-:Y:S02]  /*9210*/  @!P0 F2FP.BF16.F32.PACK_AB R25, RZ, R33 ;  /* 0x00000021ff19823e */ /* 0x001fe400000010ff */
[----:B-1----:R-:W-:Y:S01]  /*9220*/  PRMT R22, R26, 0x7610, R22 ;  /* 0x000076101a167816 */ /* 0x002fe20000000016 */
[----:B------:R-:W-:Y:S01]  /*9230*/  @!P0 IMAD.WIDE R16, R41, 0x2, R16 ;  /* 0x0000000229108825 */ /* 0x000fe200078e0210 */
[----:B------:R-:W-:-:S02]  /*9240*/  MOV R26, 0xffff ;  /* 0x0000ffff001a7802 */ /* 0x000fc40000000f00 */
[----:B------:R-:W-:Y:S02]  /*9250*/  MOV R32, R30 ;  /* 0x0000001e00207202 */ /* 0x000fe40000000f00 */
[----:B------:R-:W-:-:S07]  /*9260*/  @!P0 F2FP.BF16.F32.PACK_AB R23, RZ, R34 ;  /* 0x00000022ff17823e */ /* 0x000fce00000010ff */
[----:B------:R-:W-:Y:S05]  /*9270*/  WARPSYNC.COLLECTIVE R26, `(.L_x_671) ;  /* 0x000000001a087348 */ /* 0x000fea0003c00000 */
[----:B------:R0:W1:Y:S02]  /*9280*/  SHFL.BFLY P2, R30, R29, R28, R27 ;  /* 0x0c00001c1d1e7389 */ /* 0x000064000004001b */
[----:B01----:R-:W-:Y:S01]  /*9290*/  ENDCOLLECTIVE ;  /* 0x000000000000791b */ /* 0x003fe20003800000 */
.L_x_671:
[----:B------:R-:W-:Y:S01]  /*92a0*/  @!P0 F2FP.BF16.F32.PACK_AB R33, RZ, R37 ;  /* 0x00000025ff21823e */ /* 0x000fe200000010ff */
[----:B------:R-:W-:Y:S01]  /*92b0*/  FADD.FTZ R31, R31, R32 ;  /* 0x000000201f1f7221 */ /* 0x000fe20000010000 */
        /* <DEDUP_REMOVED lines=9> */
.L_x_672:
[----:B------:R-:W-:Y:S01]  /*9350*/  FADD.FTZ R35, R42, R35 ;  /* 0x000000232a237221 */ /* 0x000fe20000010000 */
[----:B------:R-:W-:Y:S06]  /*9360*/  BRA `(.L_x_673) ;  /* 0xffffffe000d47947 */ /* 0x000fec000383ffff */
.L_x_674:
        /* <DEDUP_REMOVED lines=9> */
.L_x_3546:


//--------------------- .text._ZN13group_norm_v218gn_bwd_cuda_kernelI13__nv_bfloat16Li320ELi3ELi32ELi80ELi256ELb0ELb1ELi32ELi320ELi320ELi4ELb1ELi48ELb0ELb0ELNS_15WgradSyncMethodE3ENS_16CompileConditionILi900EEEEEvPT_S6_S6_PKS5_S8_S8_S8_PKfflPfPj --------------------------
	.section	.text._ZN13group_norm_v218gn_bwd_cuda_kernelI13__nv_bfloat16Li320ELi3ELi32ELi80ELi256ELb0ELb1ELi32ELi320ELi320ELi4ELb1ELi48ELb0ELb0ELNS_15WgradSyncMethodE3ENS_16CompileConditionILi900EEEEEvPT_S6_S6_PKS5_S8_S8_S8_PKfflPfPj,"ax",@progbits
	.align	128
        .global         _ZN13group_norm_v218gn_bwd_cuda_kernelI13__nv_bfloat16Li320ELi3ELi32ELi80ELi256ELb0ELb1ELi32ELi320ELi320ELi4ELb1ELi48ELb0ELb0ELNS_15WgradSyncMethodE3ENS_16CompileConditionILi900EEEEEvPT_S6_S6_PKS5_S8_S8_S8_PKfflPfPj
        .type           _ZN13group_norm_v218gn_bwd_cuda_kernelI13__nv_bfloat16Li320ELi3ELi32ELi80ELi256ELb0ELb1ELi32ELi320ELi320ELi4ELb1ELi48ELb0ELb0ELNS_15WgradSyncMethodE3ENS_16CompileConditionILi900EEEEEvPT_S6_S6_PKS5_S8_S8_S8_PKfflPfPj,@function
        .size           _ZN13group_norm_v218gn_bwd_cuda_kernelI13__nv_bfloat16Li320ELi3ELi32ELi80ELi256ELb0ELb1ELi32ELi320ELi320ELi4ELb1ELi48ELb0ELb0ELNS_15WgradSyncMethodE3ENS_16CompileConditionILi900EEEEEvPT_S6_S6_PKS5_S8_S8_S8_PKfflPfPj,(.L_x_3547 - _ZN13group_norm_v218gn_bwd_cuda_kernelI13__nv_bfloat16Li320ELi3ELi32ELi80ELi256ELb0ELb1ELi32ELi320ELi320ELi4ELb1ELi48ELb0ELb0ELNS_15WgradSyncMethodE3ENS_16CompileConditionILi900EEEEEvPT_S6_S6_PKS5_S8_S8_S8_PKfflPfPj)
        .other          _ZN13group_norm_v218gn_bwd_cuda_kernelI13__nv_bfloat16Li320ELi3ELi32ELi80ELi256ELb0ELb1ELi32ELi320ELi320ELi4ELb1ELi48ELb0ELb0ELNS_15WgradSyncMethodE3ENS_16CompileConditionILi900EEEEEvPT_S6_S6_PKS5_S8_S8_S8_PKfflPfPj,@"STO_CUDA_ENTRY STV_DEFAULT"
_ZN13group_norm_v218gn_bwd_cuda_kernelI13__nv_bfloat16Li320ELi3ELi32ELi80ELi256ELb0ELb1ELi32ELi320ELi320ELi4ELb1ELi48ELb0ELb0ELNS_15WgradSyncMethodE3ENS_16CompileConditionILi900EEEEEvPT_S6_S6_PKS5_S8_S8_S8_PKfflPfPj:
.text._ZN13group_norm_v218gn_bwd_cuda_kernelI13__nv_bfloat16Li320ELi3ELi32ELi80ELi256ELb0ELb1ELi32ELi320ELi320ELi4ELb1ELi48ELb0ELb0ELNS_15WgradSyncMethodE3ENS_16CompileConditionILi900EEEEEvPT_S6_S6_PKS5_S8_S8_S8_PKfflPfPj:
        /* <DEDUP_REMOVED lines=32> */
.L_x_677:
[----:B------:R-:W2:Y:S04]  /*0200*/  LD.E.STRONG.GPU R0, desc[UR12][R2.64] ;  /* 0x0000000c02007980 */ /* 0x000ea8000c10f900 */
[----:B--2---:R-:W-:Y:S01]  /*0210*/  CCTL.IVALL ;  /* 0x00000000ff00798f */ /* 0x004fe20002000000 */
[----:B------:R-:W-:Y:S05]  /*0220*/  YIELD ;  /* 0x0000000000007946 */ /* 0x000fea0003800000 */
[----:B-----5:R-:W-:-:S04]  /*0230*/  LOP3.LUT R0, R0, R5, RZ, 0x3c, !PT ;  /* 0x0000000500007212 */ /* 0x020fc800078e3cff */
[----:B------:R-:W-:-:S13]  /*0240*/  ISETP.GT.AND P0, PT, R0, -0x1, PT ;  /* 0xffffffff0000780c */ /* 0x000fda0003f04270 */
[----:B------:R-:W-:Y:S05]  /*0250*/  @P0 BRA `(.L_x_677) ;  /* 0xfffffffc00e80947 */ /* 0x000fea000383ffff */
.L_x_676:
[----:B------:R-:W-:Y:S05]  /*0260*/  WARPSYNC.ALL ;  /* 0x0000000000007948 */ /* 0x000fea0003800000 */
[----:B------:R-:W-:Y:S06]  /*0270*/  BAR.SYNC.DEFER_BLOCKING 0x0 ;  /* 0x0000000000007b1d */ /* 0x000fec0000010000 */
[----:B------:R-:W-:Y:S05]  /*0280*/  BRA `(.L_x_678) ;  /* 0x00000050009c7947 */ /* 0x000fea0003800000 */
.L_x_675:
        /* <DEDUP_REMOVED lines=39> */
.L_x_690:
        /* <DEDUP_REMOVED lines=628> */
.L_x_679:
        /* <DEDUP_REMOVED lines=210> */
.L_x_681:
[----:B------:R-:W-:Y:S05]  /*3960*/  BSYNC B0 ;  /* 0x0000000000007941 */ /* 0x000fea0003800000 */
.L_x_680:
        /* <DEDUP_REMOVED lines=29> */
.L_x_683:
[----:B------:R-:W-:Y:S05]  /*3b40*/  BSYNC B0 ;  /* 0x0000000000007941 */ /* 0x000fea0003800000 */
.L_x_682:
        /* <DEDUP_REMOVED lines=49> */
.L_x_686:
[----:B------:R-:W2:Y:S04]  /*3e60*/  LD.E.STRONG.GPU R50, desc[UR12][R16.64] ;  /* 0x0000000c10327980 */ /* 0x000ea8000c10f900 */
[----:B--2---:R-:W-:Y:S01]  /*3e70*/  CCTL.IVALL ;  /* 0x00000000ff00798f */ /* 0x004fe20002000000 */
[----:B------:R-:W-:Y:S05]  /*3e80*/  YIELD ;  /* 0x0000000000007946 */ /* 0x000fea0003800000 */
[----:B-----5:R-:W-:-:S04]  /*3e90*/  LOP3.LUT R50, R50, R9, RZ, 0x3c, !PT ;  /* 0x0000000932327212 */ /* 0x020fc800078e3cff */
[----:B------:R-:W-:-:S13]  /*3ea0*/  ISETP.GT.AND P1, PT, R50, -0x1, PT ;  /* 0xffffffff3200780c */ /* 0x000fda0003f24270 */
[----:B------:R-:W-:Y:S05]  /*3eb0*/  @P1 BRA `(.L_x_686) ;  /* 0xfffffffc00e81947 */ /* 0x000fea000383ffff */
.L_x_685:
[----:B------:R-:W-:Y:S05]  /*3ec0*/  WARPSYNC.ALL ;  /* 0x0000000000007948 */ /* 0x000fea0003800000 */
[----:B------:R-:W-:Y:S06]  /*3ed0*/  BAR.SYNC.DEFER_BLOCKING 0x0 ;  /* 0x0000000000007b1d */ /* 0x000fec0000010000 */
[----:B------:R-:W-:Y:S05]  /*3ee0*/  BRA `(.L_x_687) ;  /* 0x0000000000687947 */ /* 0x000fea0003800000 */
.L_x_684:
        /* <DEDUP_REMOVED lines=18> */
.L_x_689:
[----:B------:R-:W2:Y:S04]  /*4010*/  LD.E.STRONG.GPU R50, desc[UR12][R16.64] ;  /* 0x0000000c10327980 */ /* 0x000ea8000c10f900 */
[----:B--2---:R-:W-:Y:S01]  /*4020*/  CCTL.IVALL ;  /* 0x00000000ff00798f */ /* 0x004fe20002000000 */
[----:B------:R-:W-:Y:S05]  /*4030*/  YIELD ;  /* 0x0000000000007946 */ /* 0x000fea0003800000 */
[----:B-----5:R-:W-:-:S04]  /*4040*/  LOP3.LUT R50, R50, R9, RZ, 0x3c, !PT ;  /* 0x0000000932327212 */ /* 0x020fc800078e3cff */
[----:B------:R-:W-:-:S13]  /*4050*/  ISETP.GT.AND P1, PT, R50, -0x1, PT ;  /* 0xffffffff3200780c */ /* 0x000fda0003f24270 */
[----:B------:R-:W-:Y:S05]  /*4060*/  @P1 BRA `(.L_x_689) ;  /* 0xfffffffc00e81947 */ /* 0x000fea000383ffff */
.L_x_688:
[----:B------:R-:W-:Y:S05]  /*4070*/  WARPSYNC.ALL ;  /* 0x0000000000007948 */ /* 0x000fea0003800000 */
[----:B------:R-:W-:Y:S06]  /*4080*/  BAR.SYNC.DEFER_BLOCKING 0x0 ;  /* 0x0000000000007b1d */ /* 0x000fec0000010000 */
.L_x_687:
        /* <DEDUP_REMOVED lines=327> */
.L_x_678:
        /* <DEDUP_REMOVED lines=55> */
.L_x_707:
        /* <DEDUP_REMOVED lines=45> */
.L_x_694:
[----:B------:R-:W-:Y:S05]  /*5b40*/  BSYNC B1 ;  /* 0x0000000000017941 */ /* 0x000fea0003800000 */
.L_x_693:
        /* <DEDUP_REMOVED lines=21> */
.L_x_697:
        /* <DEDUP_REMOVED lines=55> */
.L_x_696:
[----:B------:R-:W-:Y:S05]  /*6010*/  BSYNC B1 ;  /* 0x0000000000017941 */ /* 0x000fea0003800000 */
.L_x_695:
        /* <DEDUP_REMOVED lines=35> */
.L_x_699:
[----:B------:R-:W-:Y:S05]  /*6250*/  BSYNC B1 ;  /* 0x0000000000017941 */ /* 0x000fea0003800000 */
.L_x_698:
        /* <DEDUP_REMOVED lines=15> */
.L_x_692:
[----:B------:R-:W-:Y:S05]  /*6350*/  BSYNC B0 ;  /* 0x0000000000007941 */ /* 0x000fea0003800000 */
.L_x_691:
        /* <DEDUP_REMOVED lines=50> */
.L_x_716:
        /* <DEDUP_REMOVED lines=46> */
.L_x_726:
        /* <DEDUP_REMOVED lines=41> */
.L_x_736:
[----:B--2---:R-:W-:Y:S01]  /*6bf0*/  FADD.FTZ R15, R14, R30 ;  /* 0x0000001e0e0f7221 */ /* 0x004fe20000010000 */
[----:B------:R-:W-:-:S04]  /*6c00*/  @!P1 F2FP.BF16.F32.PACK_AB R14, RZ, R24 ;  /* 0x00000018ff0e923e */ /* 0x000fc800000010ff */
[----:B------:R-:W-:Y:S01]  /*6c10*/  @!P1 F2FP.BF16.F32.PACK_AB R15, RZ, R15 ;  /* 0x0000000fff0f923e */ /* 0x000fe200000010ff */
[----:B------:R3:W-:Y:S03]  /*6c20*/  @!P1 STG.E.U16 desc[UR12][R16.64+0x50], R14 ;  /* 0x0000500e10009986 */ /* 0x0007e6000c10150c */
[----:B------:R-:W-:Y:S02]  /*6c30*/  PRMT R20, R15, 0x7610, R20 ;  /* 0x000076100f147816 */ /* 0x000fe40000000014 */
[----:B------:R-:W-:-:S03]  /*6c40*/  LEA.HI R15, R56, 0x3c, RZ, 0x1c ;  /* 0x0000003c380f7811 */ /* 0x000fc600078fe0ff */
[----:B------:R3:W-:Y:S04]  /*6c50*/  @!P1 STG.E.U16 desc[UR12][R18.64+0x50], R20 ;  /* 0x0000501412009986 */ /* 0x0007e8000c10150c */
.L_x_702:
[----:B------:R-:W-:Y:S05]  /*6c60*/  BSYNC B0 ;  /* 0x0000000000007941 */ /* 0x000fea0003800000 */
.L_x_701:
        /* <DEDUP_REMOVED lines=165> */
.L_x_770:
        /* <DEDUP_REMOVED lines=9> */
.L_x_700:
        /* <DEDUP_REMOVED lines=8> */
.L_x_703:
[----:B------:R-:W-:Y:S01]  /*77d0*/  HFMA2.MMA R27, -RZ, RZ, 0, 0.000503063201904296875 ;  /* 0x0000101fff1b7435 */ /* 0x000fe200000001ff */
[----:B-1----:R-:W-:Y:S01]  /*77e0*/  MOV R29, R14 ;  /* 0x0000000e001d7202 */ /* 0x002fe20000000f00 */
[----:B------:R-:W-:Y:S01]  /*77f0*/  IMAD.MOV.U32 R28, RZ, RZ, 0x8 ;  /* 0x00000008ff1c7424 */ /* 0x000fe200078e00ff */
[----:B------:R-:W-:-:S08]  /*7800*/  MOV R26, 0xffff ;  /* 0x0000ffff001a7802 */ /* 0x000fd00000000f00 */
[----:B0-2---:R-:W-:Y:S05]  /*7810*/  WARPSYNC.COLLECTIVE R26, `(.L_x_708) ;  /* 0x000000001a087348 */ /* 0x005fea0003c00000 */
[----:B------:R1:W3:Y:S02]  /*7820*/  SHFL.BFLY P2, R30, R29, R28, R27 ;  /* 0x0c00001c1d1e7389 */ /* 0x0002e4000004001b */
[----:B0123--:R-:W-:Y:S01]  /*7830*/  ENDCOLLECTIVE ;  /* 0x000000000000791b */ /* 0x00ffe20003800000 */
.L_x_708:
[----:B------:R-:W-:Y:S01]  /*7840*/  IMAD.MOV.U32 R29, RZ, RZ, R15 ;  /* 0x000000ffff1d7224 */ /* 0x000fe200078e000f */
[----:B------:R-:W-:-:S07]  /*7850*/  MOV R17, R30 ;  /* 0x0000001e00117202 */ /* 0x000fce0000000f00 */
[----:B------:R-:W-:Y:S05]  /*7860*/  WARPSYNC.COLLECTIVE R26, `(.L_x_709) ;  /* 0x000000001a087348 */ /* 0x000fea0003c00000 */
[----:B------:R0:W1:Y:S02]  /*7870*/  SHFL.BFLY P2, R30, R29, R28, R27 ;  /* 0x0c00001c1d1e7389 */ /* 0x000064000004001b */
[----:B01----:R-:W-:Y:S01]  /*7880*/  ENDCOLLECTIVE ;  /* 0x000000000000791b */ /* 0x003fe20003800000 */
.L_x_709:
[----:B------:R-:W-:Y:S01]  /*7890*/  FADD.FTZ R17, R17, R14 ;  /* 0x0000000e11117221 */ /* 0x000fe20000010000 */
[----:B------:R-:W-:-:S04]  /*78a0*/  HFMA2.MMA R28, -RZ, RZ, 0, 2.384185791015625e-07 ;  /* 0x00000004ff1c7435 */ /* 0x000fc800000001ff */
[----:B------:R-:W-:Y:S02]  /*78b0*/  MOV R29, R17 ;  /* 0x00000011001d7202 */ /* 0x000fe40000000f00 */
[----:B------:R-:W-:-:S07]  /*78c0*/  MOV R16, R30 ;  /* 0x0000001e00107202 */ /* 0x000fce0000000f00 */
[----:B------:R-:W-:Y:S05]  /*78d0*/  WARPSYNC.COLLECTIVE R26, `(.L_x_710) ;  /* 0x000000001a087348 */ /* 0x000fea0003c00000 */
[----:B------:R0:W1:Y:S02]  /*78e0*/  SHFL.BFLY P2, R30, R29, R28, R27 ;  /* 0x0c00001c1d1e7389 */ /* 0x000064000004001b */
[----:B01----:R-:W-:Y:S01]  /*78f0*/  ENDCOLLECTIVE ;  /* 0x000000000000791b */ /* 0x003fe20003800000 */
.L_x_710:
[----:B------:R-:W-:-:S05]  /*7900*/  FADD.FTZ R16, R16, R15 ;  /* 0x0000000f10107221 */ /* 0x000fca0000010000 */
[----:B------:R-:W-:Y:S01]  /*7910*/  MOV R29, R16 ;  /* 0x00000010001d7202 */ /* 0x000fe20000000f00 */
[----:B------:R-:W-:-:S07]  /*7920*/  IMAD.MOV.U32 R18, RZ, RZ, R30 ;  /* 0x000000ffff127224 */ /* 0x000fce00078e001e */
[----:B------:R-:W-:Y:S05]  /*7930*/  WARPSYNC.COLLECTIVE R26, `(.L_x_711) ;  /* 0x000000001a087348 */ /* 0x000fea0003c00000 */
[----:B------:R0:W1:Y:S02]  /*7940*/  SHFL.BFLY P2, R30, R29, R28, R27 ;  /* 0x0c00001c1d1e7389 */ /* 0x000064000004001b */
[----:B01----:R-:W-:Y:S01]  /*7950*/  ENDCOLLECTIVE ;  /* 0x000000000000791b */ /* 0x003fe20003800000 */
.L_x_711:
[----:B------:R-:W-:-:S05]  /*7960*/  FADD.FTZ R18, R17, R18 ;  /* 0x0000001211127221 */ /* 0x000fca0000010000 */
[----:B------:R-:W-:Y:S01]  /*7970*/  MOV R29, R18 ;  /* 0x00000012001d7202 */ /* 0x000fe20000000f00 */
[----:B------:R-:W-:Y:S01]  /*7980*/  IMAD.MOV.U32 R28, RZ, RZ, 0x2 ;  /* 0x00000002ff1c7424 */ /* 0x000fe200078e00ff */
[----:B------:R-:W-:-:S07]  /*7990*/  MOV R19, R30 ;  /* 0x0000001e00137202 */ /* 0x000fce0000000f00 */
[----:B------:R-:W-:Y:S05]  /*79a0*/  WARPSYNC.COLLECTIVE R26, `(.L_x_712) ;  /* 0x000000001a087348 */ /* 0x000fea0003c00000 */
[----:B------:R0:W1:Y:S02]  /*79b0*/  SHFL.BFLY P2, R30, R29, R28, R27 ;  /* 0x0c00001c1d1e7389 */ /* 0x000064000004001b */
[----:B01----:R-:W-:Y:S01]  /*79c0*/  ENDCOLLECTIVE ;  /* 0x000000000000791b */ /* 0x003fe20003800000 */
.L_x_712:
[----:B------:R-:W-:-:S05]  /*79d0*/  FADD.FTZ R19, R16, R19 ;  /* 0x0000001310137221 */ /* 0x000fca0000010000 */
[----:B------:R-:W-:Y:S02]  /*79e0*/  MOV R29, R19 ;  /* 0x00000013001d7202 */ /* 0x000fe40000000f00 */
[----:B------:R-:W-:-:S07]  /*79f0*/  MOV R21, R30 ;  /* 0x0000001e00157202 */ /* 0x000fce0000000f00 */
[----:B------:R-:W-:Y:S05]  /*7a00*/  WARPSYNC.COLLECTIVE R26, `(.L_x_713) ;  /* 0x000000001a087348 */ /* 0x000fea0003c00000 */
[----:B------:R0:W1:Y:S02]  /*7a10*/  SHFL.BFLY P2, R30, R29, R28, R27 ;  /* 0x0c00001c1d1e7389 */ /* 0x000064000004001b */
[----:B01----:R-:W-:Y:S01]  /*7a20*/  ENDCOLLECTIVE ;  /* 0x000000000000791b */ /* 0x003fe20003800000 */
.L_x_713:
[----:B------:R-:W-:Y:S01]  /*7a30*/  FADD.FTZ R21, R18, R21 ;  /* 0x0000001512157221 */ /* 0x000fe20000010000 */
[----:B------:R-:W-:-:S03]  /*7a40*/  HFMA2.MMA R28, -RZ, RZ, 0, 5.9604644775390625e-08 ;  /* 0x00000001ff1c7435 */ /* 0x000fc600000001ff */
[----:B------:R-:W-:Y:S01]  /*7a50*/  IMAD.MOV.U32 R29, RZ, RZ, R21 ;  /* 0x000000ffff1d7224 */ /* 0x000fe200078e0015 */
[----:B------:R-:W-:-:S07]  /*7a60*/  MOV R14, R30 ;  /* 0x0000001e000e7202 */ /* 0x000fce0000000f00 */
[----:B------:R-:W-:Y:S05]  /*7a70*/  WARPSYNC.COLLECTIVE R26, `(.L_x_714) ;  /* 0x000000001a087348 */ /* 0x000fea0003c00000 */
[----:B------:R0:W1:Y:S02]  /*7a80*/  SHFL.BFLY P2, R30, R29, R28, R27 ;  /* 0x0c00001c1d1e7389 */ /* 0x000064000004001b */
[----:B01----:R-:W-:Y:S01]  /*7a90*/  ENDCOLLECTIVE ;  /* 0x000000000000791b */ /* 0x003fe20003800000 */
.L_x_714:
[----:B------:R-:W-:-:S05]  /*7aa0*/  FADD.FTZ R14, R19, R14 ;  /* 0x0000000e130e7221 */ /* 0x000fca0000010000 */
[----:B------:R-:W-:Y:S02]  /*7ab0*/  MOV R29, R14 ;  /* 0x0000000e001d7202 */ /* 0x000fe40000000f00 */
[----:B------:R-:W-:-:S07]  /*7ac0*/  MOV R20, R30 ;  /* 0x0000001e00147202 */ /* 0x000fce0000000f00 */
[----:B------:R-:W-:Y:S05]  /*7ad0*/  WARPSYNC.COLLECTIVE R26, `(.L_x_715) ;  /* 0x000000001a087348 */ /* 0x000fea0003c00000 */
[----:B------:R0:W1:Y:S02]  /*7ae0*/  SHFL.BFLY P2, R30, R29, R28, R27 ;  /* 0x0c00001c1d1e7389 */ /* 0x000064000004001b */
[----:B01----:R-:W-:Y:S01]  /*7af0*/  ENDCOLLECTIVE ;  /* 0x000000000000791b */ /* 0x003fe20003800000 */
.L_x_715:
[----:B------:R-:W-:Y:S01]  /*7b00*/  FADD.FTZ R20, R21, R20 ;  /* 0x0000001415147221 */ /* 0x000fe20000010000 */
[----:B------:R-:W-:Y:S06]  /*7b10*/  BRA `(.L_x_716) ;  /* 0xffffffe800d87947 */ /* 0x000fec000383ffff */
.L_x_704:
        /* <DEDUP_REMOVED lines=8> */
.L_x_718:
[----:B------:R-:W-:Y:S05]  /*7ba0*/  BSYNC B1 ;  /* 0x0000000000017941 */ /* 0x000fea0003800000 */
.L_x_717:
        /* <DEDUP_REMOVED lines=8> */
.L_x_719:
[----:B------:R-:W-:Y:S01]  /*7c30*/  FADD.FTZ R21, R21, R14 ;  /* 0x0000000e15157221 */ /* 0x000fe20000010000 */
[----:B------:R-:W-:-:S04]  /*7c40*/  HFMA2.MMA R28, -RZ, RZ, 0, 2.384185791015625e-07 ;  /* 0x00000004ff1c7435 */ /* 0x000fc800000001ff */
[----:B------:R-:W-:Y:S02]  /*7c50*/  MOV R29, R21 ;  /* 0x00000015001d7202 */ /* 0x000fe40000000f00 */
[----:B------:R-:W-:-:S07]  /*7c60*/  MOV R20, R30 ;  /* 0x0000001e00147202 */ /* 0x000fce0000000f00 */
[----:B------:R-:W-:Y:S05]  /*7c70*/  WARPSYNC.COLLECTIVE R26, `(.L_x_720) ;  /* 0x000000001a087348 */ /* 0x000fea0003c00000 */
[----:B------:R0:W1:Y:S02]  /*7c80*/  SHFL.BFLY P2, R30, R29, R28, R27 ;  /* 0x0c00001c1d1e7389 */ /* 0x000064000004001b */
[----:B01----:R-:W-:Y:S01]  /*7c90*/  ENDCOLLECTIVE ;  /* 0x000000000000791b */ /* 0x003fe20003800000 */
.L_x_720:
[----:B------:R-:W-:-:S05]  /*7ca0*/  FADD.FTZ R20, R20, R15 ;  /* 0x0000000f14147221 */ /* 0x000fca0000010000 */
[----:B------:R-:W-:Y:S01]  /*7cb0*/  MOV R29, R20 ;  /* 0x00000014001d7202 */ /* 0x000fe20000000f00 */
[----:B------:R-:W-:-:S07]  /*7cc0*/  IMAD.MOV.U32 R22, RZ, RZ, R30 ;  /* 0x000000ffff167224 */ /* 0x000fce00078e001e */
[----:B------:R-:W-:Y:S05]  /*7cd0*/  WARPSYNC.COLLECTIVE R26, `(.L_x_721) ;  /* 0x000000001a087348 */ /* 0x000fea0003c00000 */
[----:B------:R0:W1:Y:S02]  /*7ce0*/  SHFL.BFLY P2, R30, R29, R28, R27 ;  /* 0x0c00001c1d1e7389 */ /* 0x000064000004001b */
[----:B01----:R-:W-:Y:S01]  /*7cf0*/  ENDCOLLECTIVE ;  /* 0x000000000000791b */ /* 0x003fe20003800000 */
.L_x_721:
[----:B------:R-:W-:-:S05]  /*7d00*/  FADD.FTZ R22, R21, R22 ;  /* 0x0000001615167221 */ /* 0x000fca0000010000 */
[----:B------:R-:W-:Y:S01]  /*7d10*/  MOV R29, R22 ;  /* 0x00000016001d7202 */ /* 0x000fe20000000f00 */
[----:B------:R-:W-:Y:S01]  /*7d20*/  IMAD.MOV.U32 R28, RZ, RZ, 0x2 ;  /* 0x00000002ff1c7424 */ /* 0x000fe200078e00ff */
[----:B------:R-:W-:-:S07]  /*7d30*/  MOV R23, R30 ;  /* 0x0000001e00177202 */ /* 0x000fce0000000f00 */
[----:B------:R-:W-:Y:S05]  /*7d40*/  WARPSYNC.COLLECTIVE R26, `(.L_x_722) ;  /* 0x000000001a087348 */ /* 0x000fea0003c00000 */
[----:B------:R0:W1:Y:S02]  /*7d50*/  SHFL.BFLY P2, R30, R29, R28, R27 ;  /* 0x0c00001c1d1e7389 */ /* 0x000064000004001b */
[----:B01----:R-:W-:Y:S01]  /*7d60*/  ENDCOLLECTIVE ;  /* 0x000000000000791b */ /* 0x003fe20003800000 */
.L_x_722:
[----:B------:R-:W-:-:S05]  /*7d70*/  FADD.FTZ R23, R20, R23 ;  /* 0x0000001714177221 */ /* 0x000fca0000010000 */
[----:B------:R-:W-:Y:S02]  /*7d80*/  MOV R29, R23 ;  /* 0x00000017001d7202 */ /* 0x000fe40000000f00 */
[----:B------:R-:W-:-:S07]  /*7d90*/  MOV R25, R30 ;  /* 0x0000001e00197202 */ /* 0x000fce0000000f00 */
[----:B------:R-:W-:Y:S05]  /*7da0*/  WARPSYNC.COLLECTIVE R26, `(.L_x_723) ;  /* 0x000000001a087348 */ /* 0x000fea0003c00000 */
[----:B------:R0:W1:Y:S02]  /*7db0*/  SHFL.BFLY P2, R30, R29, R28, R27 ;  /* 0x0c00001c1d1e7389 */ /* 0x000064000004001b */
[----:B01----:R-:W-:Y:S01]  /*7dc0*/  ENDCOLLECTIVE ;  /* 0x000000000000791b */ /* 0x003fe20003800000 */
.L_x_723:
[----:B------:R-:W-:Y:S01]  /*7dd0*/  FADD.FTZ R25, R22, R25 ;  /* 0x0000001916197221 */ /* 0x000fe20000010000 */
[----:B------:R-:W-:-:S03]  /*7de0*/  HFMA2.MMA R28, -RZ, RZ, 0, 5.9604644775390625e-08 ;  /* 0x00000001ff1c7435 */ /* 0x000fc600000001ff */
[----:B------:R-:W-:Y:S01]  /*7df0*/  IMAD.MOV.U32 R29, RZ, RZ, R25 ;  /* 0x000000ffff1d7224 */ /* 0x000fe200078e0019 */
[----:B------:R-:W-:-:S07]  /*7e00*/  MOV R14, R30 ;  /* 0x0000001e000e7202 */ /* 0x000fce0000000f00 */
[----:B------:R-:W-:Y:S05]  /*7e10*/  WARPSYNC.COLLECTIVE R26, `(.L_x_724) ;  /* 0x000000001a087348 */ /* 0x000fea0003c00000 */
[----:B------:R0:W1:Y:S02]  /*7e20*/  SHFL.BFLY P2, R30, R29, R28, R27 ;  /* 0x0c00001c1d1e7389 */ /* 0x000064000004001b */
[----:B01----:R-:W-:Y:S01]  /*7e30*/  ENDCOLLECTIVE ;  /* 0x000000000000791b */ /* 0x003fe20003800000 */
.L_x_724:
[----:B------:R-:W-:-:S05]  /*7e40*/  FADD.FTZ R14, R23, R14 ;  /* 0x0000000e170e7221 */ /* 0x000fca0000010000 */
[----:B------:R-:W-:Y:S02]  /*7e50*/  MOV R29, R14 ;  /* 0x0000000e001d7202 */ /* 0x000fe40000000f00 */
[----:B------:R-:W-:-:S07]  /*7e60*/  MOV R24, R30 ;  /* 0x0000001e00187202 */ /* 0x000fce0000000f00 */
[----:B------:R-:W-:Y:S05]  /*7e70*/  WARPSYNC.COLLECTIVE R26, `(.L_x_725) ;  /* 0x000000001a087348 */ /* 0x000fea0003c00000 */
[----:B------:R0:W1:Y:S02]  /*7e80*/  SHFL.BFLY P2, R30, R29, R28, R27 ;  /* 0x0c00001c1d1e7389 */ /* 0x000064000004001b */
[----:B01----:R-:W-:Y:S01]  /*7e90*/  ENDCOLLECTIVE ;  /* 0x000000000000791b */ /* 0x003fe20003800000 */
.L_x_725:
[----:B------:R-:W-:Y:S01]  /*7ea0*/  FADD.FTZ R24, R25, R24 ;  /* 0x0000001819187221 */ /* 0x000fe20000010000 */
[----:B------:R-:W-:Y:S06]  /*7eb0*/  BRA `(.L_x_726) ;  /* 0xffffffe800a87947 */ /* 0x000fec000383ffff */
.L_x_705:
        /* <DEDUP_REMOVED lines=8> */
.L_x_728:
[----:B------:R-:W-:Y:S05]  /*7f40*/  BSYNC B1 ;  /* 0x0000000000017941 */ /* 0x000fea0003800000 */
.L_x_727:
        /* <DEDUP_REMOVED lines=8> */
.L_x_729:
[----:B------:R-:W-:Y:S01]  /*7fd0*/  FADD.FTZ R21, R21, R14 ;  /* 0x0000000e15157221 */ /* 0x000fe20000010000 */
[----:B------:R-:W-:-:S04]  /*7fe0*/  HFMA2.MMA R28, -RZ, RZ, 0, 2.384185791015625e-07 ;  /* 0x00000004ff1c7435 */ /* 0x000fc800000001ff */
[----:B------:R-:W-:Y:S02]  /*7ff0*/  MOV R29, R21 ;  /* 0x00000015001d7202 */ /* 0x000fe40000000f00 */
[----:B------:R-:W-:-:S07]  /*8000*/  MOV R20, R30 ;  /* 0x0000001e00147202 */ /* 0x000fce0000000f00 */
[----:B------:R-:W-:Y:S05]  /*8010*/  WARPSYNC.COLLECTIVE R26, `(.L_x_730) ;  /* 0x000000001a087348 */ /* 0x000fea0003c00000 */
[----:B------:R0:W1:Y:S02]  /*8020*/  SHFL.BFLY P2, R30, R29, R28, R27 ;  /* 0x0c00001c1d1e7389 */ /* 0x000064000004001b */
[----:B01----:R-:W-:Y:S01]  /*8030*/  ENDCOLLECTIVE ;  /* 0x000000000000791b */ /* 0x003fe20003800000 */
.L_x_730:
[----:B------:R-:W-:-:S05]  /*8040*/  FADD.FTZ R20, R20, R15 ;  /* 0x0000000f14147221 */ /* 0x000fca0000010000 */
[----:B------:R-:W-:Y:S01]  /*8050*/  MOV R29, R20 ;  /* 0x00000014001d7202 */ /* 0x000fe20000000f00 */
[----:B------:R-:W-:-:S07]  /*8060*/  IMAD.MOV.U32 R22, RZ, RZ, R30 ;  /* 0x000000ffff167224 */ /* 0x000fce00078e001e */
[----:B------:R-:W-:Y:S05]  /*8070*/  WARPSYNC.COLLECTIVE R26, `(.L_x_731) ;  /* 0x000000001a087348 */ /* 0x000fea0003c00000 */
[----:B------:R0:W1:Y:S02]  /*8080*/  SHFL.BFLY P2, R30, R29, R28, R27 ;  /* 0x0c00001c1d1e7389 */ /* 0x000064000004001b */
[----:B01----:R-:W-:Y:S01]  /*8090*/  ENDCOLLECTIVE ;  /* 0x000000000000791b */ /* 0x003fe20003800000 */
.L_x_731:
[----:B------:R-:W-:-:S05]  /*80a0*/  FADD.FTZ R22, R21, R22 ;  /* 0x0000001615167221 */ /* 0x000fca0000010000 */
[----:B------:R-:W-:Y:S01]  /*80b0*/  MOV R29, R22 ;  /* 0x00000016001d7202 */ /* 0x000fe20000000f00 */
[----:B------:R-:W-:Y:S01]  /*80c0*/  IMAD.MOV.U32 R28, RZ, RZ, 0x2 ;  /* 0x00000002ff1c7424 */ /* 0x000fe200078e00ff */
[----:B------:R-:W-:-:S07]  /*80d0*/  MOV R23, R30 ;  /* 0x0000001e00177202 */ /* 0x000fce0000000f00 */
[----:B------:R-:W-:Y:S05]  /*80e0*/  WARPSYNC.COLLECTIVE R26, `(.L_x_732) ;  /* 0x000000001a087348 */ /* 0x000fea0003c00000 */
[----:B------:R0:W1:Y:S02]  /*80f0*/  SHFL.BFLY P2, R30, R29, R28, R27 ;  /* 0x0c00001c1d1e7389 */ /* 0x000064000004001b */
[----:B01----:R-:W-:Y:S01]  /*8100*/  ENDCOLLECTIVE ;  /* 0x000000000000791b */ /* 0x003fe20003800000 */
.L_x_732:
[----:B------:R-:W-:-:S05]  /*8110*/  FADD.FTZ R23, R20, R23 ;  /* 0x0000001714177221 */ /* 0x000fca0000010000 */
[----:B------:R-:W-:Y:S02]  /*8120*/  MOV R29, R23 ;  /* 0x00000017001d7202 */ /* 0x000fe40000000f00 */
[----:B------:R-:W-:-:S07]  /*8130*/  MOV R25, R30 ;  /* 0x0000001e00197202 */ /* 0x000fce0000000f00 */
[----:B------:R-:W-:Y:S05]  /*8140*/  WARPSYNC.COLLECTIVE R26, `(.L_x_733) ;  /* 0x000000001a087348 */ /* 0x000fea0003c00000 */
[----:B------:R0:W1:Y:S02]  /*8150*/  SHFL.BFLY P2, R30, R29, R28, R27 ;  /* 0x0c00001c1d1e7389 */ /* 0x000064000004001b */
[----:B01----:R-:W-:Y:S01]  /*8160*/  ENDCOLLECTIVE ;  /* 0x000000000000791b */ /* 0x003fe20003800000 */
.L_x_733:
[----:B------:R-:W-:Y:S01]  /*8170*/  FADD.FTZ R25, R22, R25 ;  /* 0x0000001916197221 */ /* 0x000fe20000010000 */
[----:B------:R-:W-:-:S03]  /*8180*/  HFMA2.MMA R28, -RZ, RZ, 0, 5.9604644775390625e-08 ;  /* 0x00000001ff1c7435 */ /* 0x000fc600000001ff */
[----:B------:R-:W-:Y:S01]  /*8190*/  IMAD.MOV.U32 R29, RZ, RZ, R25 ;  /* 0x000000ffff1d7224 */ /* 0x000fe200078e0019 */
[----:B------:R-:W-:-:S07]  /*81a0*/  MOV R14, R30 ;  /* 0x0000001e000e7202 */ /* 0x000fce0000000f00 */
[----:B------:R-:W-:Y:S05]  /*81b0*/  WARPSYNC.COLLECTIVE R26, `(.L_x_734) ;  /* 0x000000001a087348 */ /* 0x000fea0003c00000 */
[----:B------:R0:W1:Y:S02]  /*81c0*/  SHFL.BFLY P2, R30, R29, R28, R27 ;  /* 0x0c00001c1d1e7389 */ /* 0x000064000004001b */
[----:B01----:R-:W-:Y:S01]  /*81d0*/  ENDCOLLECTIVE ;  /* 0x000000000000791b */ /* 0x003fe20003800000 */
.L_x_734:
[----:B------:R-:W-:-:S05]  /*81e0*/  FADD.FTZ R14, R23, R14 ;  /* 0x0000000e170e7221 */ /* 0x000fca0000010000 */
[----:B------:R-:W-:Y:S02]  /*81f0*/  MOV R29, R14 ;  /* 0x0000000e001d7202 */ /* 0x000fe40000000f00 */
[----:B------:R-:W-:-:S07]  /*8200*/  MOV R24, R30 ;  /* 0x0000001e00187202 */ /* 0x000fce0000000f00 */
[----:B------:R-:W-:Y:S05]  /*8210*/  WARPSYNC.COLLECTIVE R26, `(.L_x_735) ;  /* 0x000000001a087348 */ /* 0x000fea0003c00000 */
[----:B------:R0:W1:Y:S02]  /*8220*/  SHFL.BFLY P2, R30, R29, R28, R27 ;  /* 0x0c00001c1d1e7389 */ /* 0x000064000004001b */
[----:B01----:R-:W-:Y:S01]  /*8230*/  ENDCOLLECTIVE ;  /* 0x000000000000791b */ /* 0x003fe20003800000 */
.L_x_735:
[----:B------:R-:W-:Y:S01]  /*8240*/  FADD.FTZ R24, R25, R24 ;  /* 0x0000001819187221 */ /* 0x000fe20000010000 */
[----:B------:R-:W-:Y:S06]  /*8250*/  BRA `(.L_x_736) ;  /* 0xffffffe800647947 */ /* 0x000fec000383ffff */
.L_x_706:
        /* <DEDUP_REMOVED lines=8> */
.L_x_738:
[----:B------:R-:W-:Y:S05]  /*82e0*/  BSYNC B0 ;  /* 0x0000000000007941 */ /* 0x000fea0003800000 */
.L_x_737:
        /* <DEDUP_REMOVED lines=11> */
.L_x_739:
        /* <DEDUP_REMOVED lines=16> */
.L_x_740:
[----:B------:R-:W-:Y:S01]  /*84a0*/  MOV R29, R17 ;  /* 0x00000011001d7202 */ /* 0x000fe20000000f00 */
[----:B------:R-:W-:-:S07]  /*84b0*/  IMAD.MOV.U32 R16, RZ, RZ, R30 ;  /* 0x000000ffff107224 */ /* 0x000fce00078e001e */
[----:B------:R-:W-:Y:S05]  /*84c0*/  WARPSYNC.COLLECTIVE R26, `(.L_x_741) ;  /* 0x000000001a087348 */ /* 0x000fea0003c00000 */
[----:B------:R0:W1:Y:S02]  /*84d0*/  SHFL.BFLY P2, R30, R29, R28, R27 ;  /* 0x0c00001c1d1e7389 */ /* 0x000064000004001b */
[----:B01----:R-:W-:Y:S01]  /*84e0*/  ENDCOLLECTIVE ;  /* 0x000000000000791b */ /* 0x003fe20003800000 */
.L_x_741:
        /* <DEDUP_REMOVED lines=15> */
.L_x_742:
[----:B------:R-:W-:Y:S02]  /*85e0*/  MOV R29, R14 ;  /* 0x0000000e001d7202 */ /* 0x000fe40000000f00 */
[----:B------:R-:W-:-:S07]  /*85f0*/  MOV R16, R30 ;  /* 0x0000001e00107202 */ /* 0x000fce0000000f00 */
[----:B------:R-:W-:Y:S05]  /*8600*/  WARPSYNC.COLLECTIVE R26, `(.L_x_743) ;  /* 0x000000001a087348 */ /* 0x000fea0003c00000 */
[----:B------:R0:W1:Y:S02]  /*8610*/  SHFL.BFLY P2, R30, R29, R28, R27 ;  /* 0x0c00001c1d1e7389 */ /* 0x000064000004001b */
[----:B01----:R-:W-:Y:S01]  /*8620*/  ENDCOLLECTIVE ;  /* 0x000000000000791b */ /* 0x003fe20003800000 */
.L_x_743:
        /* <DEDUP_REMOVED lines=9> */
.L_x_744:
[----:B------:R-:W-:Y:S02]  /*86c0*/  MOV R29, R17 ;  /* 0x00000011001d7202 */ /* 0x000fe40000000f00 */
[----:B------:R-:W-:-:S07]  /*86d0*/  MOV R19, R30 ;  /* 0x0000001e00137202 */ /* 0x000fce0000000f00 */
[----:B------:R-:W-:Y:S05]  /*86e0*/  WARPSYNC.COLLECTIVE R26, `(.L_x_745) ;  /* 0x000000001a087348 */ /* 0x000fea0003c00000 */
[----:B------:R0:W1:Y:S02]  /*86f0*/  SHFL.BFLY P2, R30, R29, R28, R27 ;  /* 0x0c00001c1d1e7389 */ /* 0x000064000004001b */
[----:B01----:R-:W-:Y:S01]  /*8700*/  ENDCOLLECTIVE ;  /* 0x000000000000791b */ /* 0x003fe20003800000 */
.L_x_745:
[----:B------:R-:W-:Y:S01]  /*8710*/  FADD.FTZ R16, R16, R19 ;  /* 0x0000001310107221 */ /* 0x000fe20000010000 */
[----:B------:R-:W-:Y:S01]  /*8720*/  HFMA2.MMA R28, -RZ, RZ, 0, 4.76837158203125e-07 ;  /* 0x00000008ff1c7435 */ /* 0x000fe200000001ff */
[----:B------:R-:W-:Y:S01]  /*8730*/  MOV R29, R32 ;  /* 0x00000020001d7202 */ /* 0x000fe20000000f00 */
[----:B------:R-:W-:-:S09]  /*8740*/  IMAD.MOV.U32 R14, RZ, RZ, R30 ;  /* 0x000000ffff0e7224 */ /* 0x000fd200078e001e */
[----:B------:R-:W-:Y:S05]  /*8750*/  WARPSYNC.COLLECTIVE R26, `(.L_x_746) ;  /* 0x000000001a087348 */ /* 0x000fea0003c00000 */
[----:B------:R0:W1:Y:S02]  /*8760*/  SHFL.BFLY P2, R30, R29, R28, R27 ;  /* 0x0c00001c1d1e7389 */ /* 0x000064000004001b */
[----:B01----:R-:W-:Y:S01]  /*8770*/  ENDCOLLECTIVE ;  /* 0x000000000000791b */ /* 0x003fe20003800000 */
.L_x_746:
[----:B------:R-:W-:Y:S01]  /*8780*/  FADD.FTZ R44, R17, R14 ;  /* 0x0000000e112c7221 */ /* 0x000fe20000010000 */
[----:B------:R-:W-:Y:S01]  /*8790*/  IMAD.MOV.U32 R29, RZ, RZ, R34 ;  /* 0x000000ffff1d7224 */ /* 0x000fe200078e0022 */
[----:B------:R-:W-:-:S07]  /*87a0*/  MOV R31, R30 ;  /* 0x0000001e001f7202 */ /* 0x000fce0000000f00 */
[----:B------:R-:W-:Y:S05]  /*87b0*/  WARPSYNC.COLLECTIVE R26, `(.L_x_747) ;  /* 0x000000001a087348 */ /* 0x000fea0003c00000 */
[----:B------:R0:W1:Y:S02]  /*87c0*/  SHFL.BFLY P2, R30, R29, R28, R27 ;  /* 0x0c00001c1d1e7389 */ /* 0x000064000004001b */
[----:B01----:R-:W-:Y:S01]  /*87d0*/  ENDCOLLECTIVE ;  /* 0x000000000000791b */ /* 0x003fe20003800000 */
.L_x_747:
[----:B------:R-:W-:-:S05]  /*87e0*/  FADD.FTZ R31, R31, R32 ;  /* 0x000000201f1f7221 */ /* 0x000fca0000010000 */
[----:B------:R-:W-:Y:S01]  /*87f0*/  MOV R29, R31 ;  /* 0x0000001f001d7202 */ /* 0x000fe20000000f00 */
[----:B------:R-:W-:Y:S01]  /*8800*/  IMAD.MOV.U32 R28, RZ, RZ, 0x4 ;  /* 0x00000004ff1c7424 */ /* 0x000fe200078e00ff */
[----:B------:R-:W-:-:S07]  /*8810*/  MOV R33, R30 ;  /* 0x0000001e00217202 */ /* 0x000fce0000000f00 */
[----:B------:R-:W-:Y:S05]  /*8820*/  WARPSYNC.COLLECTIVE R26, `(.L_x_748) ;  /* 0x000000001a087348 */ /* 0x000fea0003c00000 */
[----:B------:R0:W1:Y:S02]  /*8830*/  SHFL.BFLY P2, R30, R29, R28, R27 ;  /* 0x0c00001c1d1e7389 */ /* 0x000064000004001b */
[----:B01----:R-:W-:Y:S01]  /*8840*/  ENDCOLLECTIVE ;  /* 0x000000000000791b */ /* 0x003fe20003800000 */
.L_x_748:
[----:B------:R-:W-:-:S05]  /*8850*/  FADD.FTZ R33, R33, R34 ;  /* 0x0000002221217221 */ /* 0x000fca0000010000 */
[----:B------:R-:W-:Y:S02]  /*8860*/  MOV R29, R33 ;  /* 0x00000021001d7202 */ /* 0x000fe40000000f00 */
[----:B------:R-:W-:-:S07]  /*8870*/  MOV R20, R30 ;  /* 0x0000001e00147202 */ /* 0x000fce0000000f00 */
[----:B------:R-:W-:Y:S05]  /*8880*/  WARPSYNC.COLLECTIVE R26, `(.L_x_749) ;  /* 0x000000001a087348 */ /* 0x000fea0003c00000 */
[----:B------:R0:W1:Y:S02]  /*8890*/  SHFL.BFLY P2, R30, R29, R28, R27 ;  /* 0x0c00001c1d1e7389 */ /* 0x000064000004001b */
[----:B01----:R-:W-:Y:S01]  /*88a0*/  ENDCOLLECTIVE ;  /* 0x000000000000791b */ /* 0x003fe20003800000 */
.L_x_749:
[----:B------:R-:W-:Y:S01]  /*88b0*/  FADD.FTZ R35, R31, R20 ;  /* 0x000000141f237221 */ /* 0x000fe20000010000 */
[----:B------:R-:W-:-:S04]  /*88c0*/  HFMA2.MMA R28, -RZ, RZ, 0, 1.1920928955078125e-07 ;  /* 0x00000002ff1c7435 */ /* 0x000fc800000001ff */
[----:B------:R-:W-:Y:S02]  /*88d0*/  MOV R29, R35 ;  /* 0x00000023001d7202 */ /* 0x000fe40000000f00 */
[----:B------:R-:W-:-:S07]  /*88e0*/  MOV R36, R30 ;  /* 0x0000001e00247202 */ /* 0x000fce0000000f00 */
[----:B------:R-:W-:Y:S05]  /*88f0*/  WARPSYNC.COLLECTIVE R26, `(.L_x_750) ;  /* 0x000000001a087348 */ /* 0x000fea0003c00000 */
[----:B------:R0:W1:Y:S02]  /*8900*/  SHFL.BFLY P2, R30, R29, R28, R27 ;  /* 0x0c00001c1d1e7389 */ /* 0x000064000004001b */
[----:B01----:R-:W-:Y:S01]  /*8910*/  ENDCOLLECTIVE ;  /* 0x000000000000791b */ /* 0x003fe20003800000 */
.L_x_750:
[----:B------:R-:W-:-:S05]  /*8920*/  FADD.FTZ R36, R33, R36 ;  /* 0x0000002421247221 */ /* 0x000fca0000010000 */
[----:B------:R-:W-:Y:S01]  /*8930*/  MOV R29, R36 ;  /* 0x00000024001d7202 */ /* 0x000fe20000000f00 */
[----:B------:R-:W-:-:S07]  /*8940*/  IMAD.MOV.U32 R18, RZ, RZ, R30 ;  /* 0x000000ffff127224 */ /* 0x000fce00078e001e */
[----:B------:R-:W-:Y:S05]  /*8950*/  WARPSYNC.COLLECTIVE R26, `(.L_x_751) ;  /* 0x000000001a087348 */ /* 0x000fea0003c00000 */
[----:B------:R0:W1:Y:S02]  /*8960*/  SHFL.BFLY P2, R30, R29, R28, R27 ;  /* 0x0c00001c1d1e7389 */ /* 0x000064000004001b */
[----:B01----:R-:W-:Y:S01]  /*8970*/  ENDCOLLECTIVE ;  /* 0x000000000000791b */ /* 0x003fe20003800000 */
.L_x_751:
        /* <DEDUP_REMOVED lines=8> */
.L_x_752:
[----:B------:R-:W-:Y:S01]  /*8a00*/  FADD.FTZ R36, R36, R21 ;  /* 0x0000001524247221 */ /* 0x000fe20000010000 */
[----:B------:R-:W-:-:S04]  /*8a10*/  HFMA2.MMA R21, -RZ, RZ, 0, 0 ;  /* 0x00000000ff157435 */ /* 0x000fc800000001ff */
[----:B------:R-:W-:Y:S02]  /*8a20*/  MOV R29, R36 ;  /* 0x00000024001d7202 */ /* 0x000fe40000000f00 */
[----:B------:R-:W-:-:S07]  /*8a30*/  MOV R34, R30 ;  /* 0x0000001e00227202 */ /* 0x000fce0000000f00 */
[----:B------:R-:W-:Y:S05]  /*8a40*/  WARPSYNC.COLLECTIVE R26, `(.L_x_753) ;  /* 0x000000001a087348 */ /* 0x000fea0003c00000 */
[----:B------:R0:W1:Y:S02]  /*8a50*/  SHFL.BFLY P2, R30, R29, R28, R27 ;  /* 0x0c00001c1d1e7389 */ /* 0x000064000004001b */
[----:B01----:R-:W-:Y:S01]  /*8a60*/  ENDCOLLECTIVE ;  /* 0x000000000000791b */ /* 0x003fe20003800000 */
.L_x_753:
[----:B------:R-:W-:Y:S01]  /*8a70*/  FADD.FTZ R34, R35, R34 ;  /* 0x0000002223227221 */ /* 0x000fe20000010000 */
[----:B------:R-:W-:Y:S01]  /*8a80*/  HFMA2.MMA R28, -RZ, RZ, 0, 4.76837158203125e-07 ;  /* 0x00000008ff1c7435 */ /* 0x000fe200000001ff */
[----:B------:R-:W-:Y:S01]  /*8a90*/  IMAD.MOV.U32 R29, RZ, RZ, R24 ;  /* 0x000000ffff1d7224 */ /* 0x000fe200078e0018 */
[----:B------:R-:W-:-:S09]  /*8aa0*/  MOV R33, R30 ;  /* 0x0000001e00217202 */ /* 0x000fd20000000f00 */
[----:B------:R-:W-:Y:S05]  /*8ab0*/  WARPSYNC.COLLECTIVE R26, `(.L_x_754) ;  /* 0x000000001a087348 */ /* 0x000fea0003c00000 */
[----:B------:R0:W1:Y:S02]  /*8ac0*/  SHFL.BFLY P2, R30, R29, R28, R27 ;  /* 0x0c00001c1d1e7389 */ /* 0x000064000004001b */
[----:B01----:R-:W-:Y:S01]  /*8ad0*/  ENDCOLLECTIVE ;  /* 0x000000000000791b */ /* 0x003fe20003800000 */
.L_x_754:
[----:B------:R-:W-:Y:S01]  /*8ae0*/  FADD.FTZ R33, R36, R33 ;  /* 0x0000002124217221 */ /* 0x000fe20000010000 */
[----:B------:R-:W-:Y:S02]  /*8af0*/  MOV R29, R23 ;  /* 0x00000017001d7202 */ /* 0x000fe40000000f00 */
[----:B------:R-:W-:-:S07]  /*8b00*/  MOV R37, R30 ;  /* 0x0000001e00257202 */ /* 0x000fce0000000f00 */
[----:B------:R-:W-:Y:S05]  /*8b10*/  WARPSYNC.COLLECTIVE R26, `(.L_x_755) ;  /* 0x000000001a087348 */ /* 0x000fea0003c00000 */
[----:B------:R0:W1:Y:S02]  /*8b20*/  SHFL.BFLY P2, R30, R29, R28, R27 ;  /* 0x0c00001c1d1e7389 */ /* 0x000064000004001b */
[----:B01----:R-:W-:Y:S01]  /*8b30*/  ENDCOLLECTIVE ;  /* 0x000000000000791b */ /* 0x003fe20003800000 */
.L_x_755:
        /* <DEDUP_REMOVED lines=8> */
.L_x_756:
        /* <DEDUP_REMOVED lines=8> */
.L_x_757:
        /* <DEDUP_REMOVED lines=10> */
.L_x_758:
[----:B------:R0:W1:Y:S04]  /*8ce0*/  @!P0 LDS R22, [R39] ;  /* 0x0000000027168984 */ /* 0x0000680000000800 */
[----:B------:R0:W2:Y:S01]  /*8cf0*/  @!P0 LDS R20, [R39+0x500] ;  /* 0x0005000027148984 */ /* 0x0000a20000000800 */
[----:B------:R-:W-:Y:S01]  /*8d00*/  IMAD.MOV.U32 R29, RZ, RZ, R37 ;  /* 0x000000ffff1d7224 */ /* 0x000fe200078e0025 */
[----:B------:R-:W-:-:S07]  /*8d10*/  MOV R23, R30 ;  /* 0x0000001e00177202 */ /* 0x000fce0000000f00 */
[----:B012---:R-:W-:Y:S05]  /*8d20*/  WARPSYNC.COLLECTIVE R26, `(.L_x_759) ;  /* 0x000000001a087348 */ /* 0x007fea0003c00000 */
[----:B------:R3:W4:Y:S02]  /*8d30*/  SHFL.BFLY P2, R30, R29, R28, R27 ;  /* 0x0c00001c1d1e7389 */ /* 0x000724000004001b */
[----:B01234-:R-:W-:Y:S01]  /*8d40*/  ENDCOLLECTIVE ;  /* 0x000000000000791b */ /* 0x01ffe20003800000 */
.L_x_759:
        /* <DEDUP_REMOVED lines=9> */
.L_x_760:
        /* <DEDUP_REMOVED lines=9> */
.L_x_761:
[----:B------:R-:W-:Y:S01]  /*8e70*/  FADD.FTZ R38, R38, R39 ;  /* 0x0000002726267221 */ /* 0x000fe20000010000 */
[----:B------:R-:W-:Y:S01]  /*8e80*/  HFMA2.MMA R28, -RZ, RZ, 0, 4.76837158203125e-07 ;  /* 0x00000008ff1c7435 */ /* 0x000fe200000001ff */
[----:B------:R-:W-:Y:S02]  /*8e90*/  MOV R29, R21 ;  /* 0x00000015001d7202 */ /* 0x000fe40000000f00 */
[----:B------:R-:W-:-:S08]  /*8ea0*/  MOV R40, R30 ;  /* 0x0000001e00287202 */ /* 0x000fd00000000f00 */
[----:B------:R-:W-:Y:S05]  /*8eb0*/  WARPSYNC.COLLECTIVE R26, `(.L_x_762) ;  /* 0x000000001a087348 */ /* 0x000fea0003c00000 */
[----:B------:R0:W1:Y:S02]  /*8ec0*/  SHFL.BFLY P2, R30, R29, R28, R27 ;  /* 0x0c00001c1d1e7389 */ /* 0x000064000004001b */
[----:B01----:R-:W-:Y:S01]  /*8ed0*/  ENDCOLLECTIVE ;  /* 0x000000000000791b */ /* 0x003fe20003800000 */
.L_x_762:
[----:B------:R-:W-:Y:S01]  /*8ee0*/  FADD.FTZ R37, R37, R40 ;  /* 0x0000002825257221 */ /* 0x000fe20000010000 */
[----:B------:R-:W-:Y:S01]  /*8ef0*/  MOV R29, R18 ;  /* 0x00000012001d7202 */ /* 0x000fe20000000f00 */
[----:B------:R-:W-:-:S07]  /*8f00*/  IMAD.MOV.U32 R42, RZ, RZ, R30 ;  /* 0x000000ffff2a7224 */ /* 0x000fce00078e001e */
[----:B------:R-:W-:Y:S05]  /*8f10*/  WARPSYNC.COLLECTIVE R26, `(.L_x_763) ;  /* 0x000000001a087348 */ /* 0x000fea0003c00000 */
[----:B------:R0:W1:Y:S02]  /*8f20*/  SHFL.BFLY P2, R30, R29, R28, R27 ;  /* 0x0c00001c1d1e7389 */ /* 0x000064000004001b */
[----:B01----:R-:W-:Y:S01]  /*8f30*/  ENDCOLLECTIVE ;  /* 0x000000000000791b */ /* 0x003fe20003800000 */
.L_x_763:
[----:B------:R-:W-:Y:S01]  /*8f40*/  FADD.FTZ R42, R42, R21 ;  /* 0x000000152a2a7221 */ /* 0x000fe20000010000 */
[----:B------:R-:W-:-:S03]  /*8f50*/  HFMA2.MMA R28, -RZ, RZ, 0, 2.384185791015625e-07 ;  /* 0x00000004ff1c7435 */ /* 0x000fc600000001ff */
[----:B------:R-:W-:Y:S01]  /*8f60*/  IMAD.MOV.U32 R29, RZ, RZ, R42 ;  /* 0x000000ffff1d7224 */ /* 0x000fe200078e002a */
[----:B------:R-:W-:-:S07]  /*8f70*/  MOV R23, R30 ;  /* 0x0000001e00177202 */ /* 0x000fce0000000f00 */
[----:B------:R-:W-:Y:S05]  /*8f80*/  WARPSYNC.COLLECTIVE R26, `(.L_x_764) ;  /* 0x000000001a087348 */ /* 0x000fea0003c00000 */
[----:B------:R0:W1:Y:S02]  /*8f90*/  SHFL.BFLY P2, R30, R29, R28, R27 ;  /* 0x0c00001c1d1e7389 */ /* 0x000064000004001b */
[----:B01----:R-:W-:Y:S01]  /*8fa0*/  ENDCOLLECTIVE ;  /* 0x000000000000791b */ /* 0x003fe20003800000 */
.L_x_764:
        /* <DEDUP_REMOVED lines=8> */
.L_x_765:
        /* <DEDUP_REMOVED lines=12> */
.L_x_766:
        /* <DEDUP_REMOVED lines=13> */
.L_x_767:
        /* <DEDUP_REMOVED lines=14> */
.L_x_768:
        /* <DEDUP_REMOVED lines=11> */
.L_x_769:
[----:B------:R-:W-:Y:S01]  /*9350*/  FADD.FTZ R35, R42, R35 ;  /* 0x000000232a237221 */ /* 0x000fe20000010000 */
[----:B------:R-:W-:Y:S06]  /*9360*/  BRA `(.L_x_770) ;  /* 0xffffffe000d47947 */ /* 0x000fec000383ffff */
.L_x_771:
        /* <DEDUP_REMOVED lines=9> */
.L_x_3547:


//--------------------- .text._ZN13group_norm_v218gn_bwd_cuda_kernelI13__nv_bfloat16Li320ELi3ELi16ELi160ELi256ELb1ELb1ELi8ELi320ELi320ELi4ELb1ELi10ELb0ELb0ELNS_15WgradSyncMethodE2ENS_16CompileConditionILi900EEEEEvPT_S6_S6_PKS5_S8_S8_S8_PKfflPfPj --------------------------
	.section	.text._ZN13group_norm_v218gn_bwd_cuda_kernelI13__nv_bfloat16Li320ELi3ELi16ELi160ELi256ELb1ELb1ELi8ELi320ELi320ELi4ELb1ELi10ELb0ELb0ELNS_15WgradSyncMethodE2ENS_16CompileConditionILi900EEEEEvPT_S6_S6_PKS5_S8_S8_S8_PKfflPfPj,"ax",@progbits
	.align	128
        .global         _ZN13group_norm_v218gn_bwd_cuda_kernelI13__nv_bfloat16Li320ELi3ELi16ELi160ELi256ELb1ELb1ELi8ELi320ELi320ELi4ELb1ELi10ELb0ELb0ELNS_15WgradSyncMethodE2ENS_16CompileConditionILi900EEEEEvPT_S6_S6_PKS5_S8_S8_S8_PKfflPfPj
        .type           _ZN13group_norm_v218gn_bwd_cuda_kernelI13__nv_bfloat16Li320ELi3ELi16ELi160ELi256ELb1ELb1ELi8ELi320ELi320ELi4ELb1ELi10ELb0ELb0ELNS_15WgradSyncMethodE2ENS_16CompileConditionILi900EEEEEvPT_S6_S6_PKS5_S8_S8_S8_PKfflPfPj,@function
        .size           _ZN13group_norm_v218gn_bwd_cuda_kernelI13__nv_bfloat16Li320ELi3ELi16ELi160ELi256ELb1ELb1ELi8ELi320ELi320ELi4ELb1ELi10ELb0ELb0ELNS_15WgradSyncMethodE2ENS_16CompileConditionILi900EEEEEvPT_S6_S6_PKS5_S8_S8_S8_PKfflPfPj,(.L_x_3548 - _ZN13group_norm_v218gn_bwd_cuda_kernelI13__nv_bfloat16Li320ELi3ELi16ELi160ELi256ELb1ELb1ELi8ELi320ELi320ELi4ELb1ELi10ELb0ELb0ELNS_15WgradSyncMethodE2ENS_16CompileConditionILi900EEEEEvPT_S6_S6_PKS5_S8_S8_S8_PKfflPfPj)
        .other          _ZN13group_norm_v218gn_bwd_cuda_kernelI13__nv_bfloat16Li320ELi3ELi16ELi160ELi256ELb1ELb1ELi8ELi320ELi320ELi4ELb1ELi10ELb0ELb0ELNS_15WgradSyncMethodE2ENS_16CompileConditionILi900EEEEEvPT_S6_S6_PKS5_S8_S8_S8_PKfflPfPj,@"STO_CUDA_ENTRY STV_DEFAULT"
_ZN13group_norm_v218gn_bwd_cuda_kernelI13__nv_bfloat16Li320ELi3ELi16ELi160ELi256ELb1ELb1ELi8ELi320ELi320ELi4ELb1ELi10ELb0ELb0ELNS_15WgradSyncMethodE2ENS_16CompileConditionILi900EEEEEvPT_S6_S6_PKS5_S8_S8_S8_PKfflPfPj:
.text._ZN13group_norm_v218gn_bwd_cuda_kernelI13__nv_bfloat16Li320ELi3ELi16ELi160ELi256ELb1ELb1ELi8ELi320ELi320ELi4ELb1ELi10ELb0ELb0ELNS_15WgradSyncMethodE2ENS_16CompileConditionILi900EEEEEvPT_S6_S6_PKS5_S8_S8_S8_PKfflPfPj:
        /* <DEDUP_REMOVED lines=17> */
[----:B------:R-:W-:Y:S01]  /*0110*/  ULDC.64 UR4, c[0x0][0x268] ;  /* 0x00009a0000047ab9 */ /* 0x000fe20000000a00 */
[----:B------:R-:W-:Y:S01]  /*0120*/  IADD3 R3, -R46, RZ, RZ ;  /* 0x000000ff2e037210 */ /* 0x000fe20007ffe1ff */
[----:B------:R-:W-:Y:S01]  /*0130*/  UIADD3 UR4, UP0, UR4, 0x28, URZ ;  /* 0x0000002804047890 */ /* 0x000fe2000ff1e03f */
[----:B------:R-:W-:Y:S02]  /*0140*/  MOV R5, 0x7ffffec1 ;  /* 0x7ffffec100057802 */ /* 0x000fe40000000f00 */
[----:B------:R-:W-:Y:S01]  /*0150*/  ISETP.NE.AND P0, PT, R48, R3, PT ;  /* 0x000000033000720c */ /* 0x000fe20003f05270 */
[----:B------:R-:W-:Y:S02]  /*0160*/  UIADD3.X UR5, URZ, UR5, URZ, UP0, !UPT ;  /* 0x000000053f057290 */ /* 0x000fe400087fe43f */
[----:B------:R-:W-:Y:S01]  /*0170*/  IMAD.U32 R2, RZ, RZ, UR4 ;  /* 0x00000004ff027e24 */ /* 0x000fe2000f8e00ff */
[----:B------:R-:W-:-:S03]  /*0180*/  SEL R5, R5, 0x1, !P0 ;  /* 0x0000000105057807 */ /* 0x000fc60004000000 */
[----:B------:R-:W-:Y:S01]  /*0190*/  MOV R3, UR5 ;  /* 0x0000000500037c02 */ /* 0x000fe20008000f00 */
[----:B------:R-:W-:Y:S06]  /*01a0*/  MEMBAR.ALL.GPU ;  /* 0x0000000000007992 */ /* 0x000fec000000a000 */
[----:B------:R-:W-:-:S00]  /*01b0*/  ERRBAR ;  /* 0x00000000000079ab */ /* 0x000fc00000000000 */
[----:B------:R-:W-:Y:S06]  /*01c0*/  CGAERRBAR ;  /* 0x00000000000075ab */ /* 0x000fec0000000000 */
[----:B------:R0:W5:Y:S02]  /*01d0*/  ATOM.E.ADD.STRONG.GPU PT, R5, desc[UR10][R2.64], R5 ;  /* 0x000000050205798a */ /* 0x00016400081ee1ca */
.L_x_774:
[----:B------:R-:W2:Y:S04]  /*01e0*/  LD.E.STRONG.GPU R0, desc[UR10][R2.64] ;  /* 0x0000000a02007980 */ /* 0x000ea8000c10f900 */
[----:B--2---:R-:W-:Y:S01]  /*01f0*/  CCTL.IVALL ;  /* 0x00000000ff00798f */ /* 0x004fe20002000000 */
[----:B------:R-:W-:Y:S05]  /*0200*/  YIELD ;  /* 0x0000000000007946 */ /* 0x000fea0003800000 */
[----:B-----5:R-:W-:-:S04]  /*0210*/  LOP3.LUT R0, R0, R5, RZ, 0x3c, !PT ;  /* 0x0000000500007212 */ /* 0x020fc800078e3cff */
[----:B------:R-:W-:-:S13]  /*0220*/  ISETP.GT.AND P0, PT, R0, -0x1, PT ;  /* 0xffffffff0000780c */ /* 0x000fda0003f04270 */
[----:B------:R-:W-:Y:S05]  /*0230*/  @P0 BRA `(.L_x_774) ;  /* 0xfffffffc00e80947 */ /* 0x000fea000383ffff */
.L_x_773:
[----:B------:R-:W-:Y:S05]  /*0240*/  WARPSYNC.ALL ;  /* 0x0000000000007948 */ /* 0x000fea0003800000 */
[----:B------:R-:W-:Y:S06]  /*0250*/  BAR.SYNC.DEFER_BLOCKING 0x0 ;  /* 0x0000000000007b1d */ /* 0x000fec0000010000 */
[----:B------:R-:W-:Y:S05]  /*0260*/  BRA `(.L_x_775) ;  /* 0x0000002800d07947 */ /* 0x000fea0003800000 */
.L_x_772:
[----:B------:R-:W0:Y:S01]  /*0270*/  S2R R45, SR_TID.X ;  /* 0x00000000002d7919 */ /* 0x000e220000002100 */
[----:B------:R-:W-:Y:S01]  /*0280*/  SHF.L.U32 R0, R48, 0x3, RZ ;  /* 0x0000000330007819 */ /* 0x000fe200000006ff */
[----:B------:R-:W-:Y:S01]  /*0290*/  UMOV UR4, URZ ;  /* 0x0000003f00047c82 */ /* 0x000fe20008000000 */
[----:B------:R-:W1:Y:S02]  /*02a0*/  S2R R5, SR_CgaCtaId ;  /* 0x0000000000057919 */ /* 0x000e640000008800 */
[----:B------:R-:W-:Y:S01]  /*02b0*/  LOP3.LUT R0, R0, 0xf8, RZ, 0xc0, !PT ;  /* 0x000000f800007812 */ /* 0x000fe200078ec0ff */
[----:B0-----:R-:W-:Y:S01]  /*02c0*/  IMAD.WIDE.U32 R2, R45, -0x33333333, RZ ;  /* 0xcccccccd2d027825 */ /* 0x001fe200078e00ff */
[----:B------:R-:W-:-:S04]  /*02d0*/  MOV R2, 0x400 ;  /* 0x0000040000027802 */ /* 0x000fc80000000f00 */
[----:B------:R-:W-:Y:S01]  /*02e0*/  SHF.R.U32.HI R3, RZ, 0x6, R3 ;  /* 0x00000006ff037819 */ /* 0x000fe20000011603 */
[----:B------:R-:W-:-:S03]  /*02f0*/  VIADD R2, R2, 0x2800 ;  /* 0x0000280002027836 */ /* 0x000fc60000000000 */
[----:B------:R-:W-:Y:S01]  /*0300*/  IADD3 R0, R0, R3, RZ ;  /* 0x0000000300007210 */ /* 0x000fe20007ffe0ff */
[----:B------:R-:W-:Y:S01]  /*0310*/  IMAD R43, R3, -0x50, R45 ;  /* 0xffffffb0032b7824 */ /* 0x000fe200078e022d */
[----:B-1----:R-:W-:-:S03]  /*0320*/  LEA R44, R5, R2, 0x18 ;  /* 0x00000002052c7211 */ /* 0x002fc600078ec0ff */
[----:B------:R-:W-:-:S07]  /*0330*/  IMAD R42, R0, 0xa00, RZ ;  /* 0x00000a00002a7824 */ /* 0x000fce00078e02ff */
.L_x_787:
[C---:B-1----:R-:W-:Y:S01]  /*0340*/  LOP3.LUT R0, R46.reuse, 0x7, RZ, 0xc0, !PT ;  /* 0x000000072e007812 */ /* 0x042fe200078ec0ff */
[----:B------:R-:W-:Y:S01]  /*0350*/  ULDC.64 UR8, c[0x0][0x248] ;  /* 0x0000920000087ab9 */ /* 0x000fe20000000a00 */
[----:B------:R-:W-:Y:S01]  /*0360*/  SHF.R.U64 R9, R46, 0x3, R47 ;  /* 0x000000032e097819 */ /* 0x000fe2000000122f */
[----:B------:R-:W0:Y:S01]  /*0370*/  LDC.64 R10, c[0x0][0x240] ;  /* 0x00009000ff0a7b82 */ /* 0x000e220000000a00 */
[----:B------:R-:W-:Y:S01]  /*0380*/  ULDC UR5, c[0x0][0x250] ;  /* 0x0000940000057ab9 */ /* 0x000fe20000000800 */
[----:B------:R-:W-:-:S05]  /*0390*/  IMAD R0, R0, 0x140, RZ ;  /* 0x0000014000007824 */ /* 0x000fca00078e02ff */
[----:B------:R-:W-:Y:S02]  /*03a0*/  LEA R2, R43, R0, 0x2 ;  /* 0x000000002b027211 */ /* 0x000fe400078e10ff */
[----:B------:R-:W-:Y:S02]  /*03b0*/  SHF.R.U32.HI R0, RZ, 0x3, R47 ;  /* 0x00000003ff007819 */ /* 0x000fe4000001162f */
[----:B------:R-:W-:Y:S01]  /*03c0*/  SHF.R.S32.HI R3, RZ, 0x1f, R2 ;  /* 0x0000001fff037819 */ /* 0x000fe20000011402 */
[----:B------:R-:W-:-:S04]  /*03d0*/  IMAD.WIDE.U32 R4, R2, -0x33333333, RZ ;  /* 0xcccccccd02047825 */ /* 0x000fc800078e00ff */
[----:B------:R-:W-:Y:S01]  /*03e0*/  IMAD.WIDE.U32 R6, R9, 0xa0000, R2 ;  /* 0x000a000009067825 */ /* 0x000fe200078e0002 */
[----:B------:R-:W-:-:S03]  /*03f0*/  SHF.R.U32.HI R4, RZ, 0x7, R5 ;  /* 0x00000007ff047819 */ /* 0x000fc60000011605 */
[----:B------:R-:W-:Y:S01]  /*0400*/  IMAD R13, R0, 0xa0000, RZ ;  /* 0x000a0000000d7824 */ /* 0x000fe200078e02ff */
[C---:B------:R-:W-:Y:S01]  /*0410*/  LEA R8, P0, R9.reuse, R4, 0x4 ;  /* 0x0000000409087211 */ /* 0x040fe200078020ff */
[C---:B------:R-:W-:Y:S01]  /*0420*/  VIADD R3, R42.reuse, 0x2800 ;  /* 0x000028002a037836 */ /* 0x040fe20000000000 */
[----:B------:R-:W-:Y:S01]  /*0430*/  IADD3 R40, P1, R42, R6, RZ ;  /* 0x000000062a287210 */ /* 0x000fe20007f3e0ff */
[----:B------:R-:W1:Y:S01]  /*0440*/  LDC.64 R4, c[0x0][0x238] ;  /* 0x00008e00ff047b82 */ /* 0x000e620000000a00 */
[----:B------:R-:W-:Y:S02]  /*0450*/  LEA.HI.X R9, R9, RZ, R0, 0x4, P0 ;  /* 0x000000ff09097211 */ /* 0x000fe400000f2400 */
[----:B------:R-:W-:Y:S01]  /*0460*/  LEA R18, P0, R8, UR8, 0x3 ;  /* 0x0000000808127c11 */ /* 0x000fe2000f8018ff */
[----:B------:R-:W-:Y:S01]  /*0470*/  IMAD.SHL.U32 R41, R40, 0x2, RZ ;  /* 0x0000000228297824 */ /* 0x000fe200078e00ff */
[----:B------:R-:W-:Y:S02]  /*0480*/  IADD3 R0, R7, R13, RZ ;  /* 0x0000000d07007210 */ /* 0x000fe40007ffe0ff */
[----:B------:R-:W-:Y:S01]  /*0490*/  LEA.HI.X R19, R8, UR9, R9, 0x3, P0 ;  /* 0x0000000908137c11 */ /* 0x000fe200080f1c09 */
[----:B------:R-:W-:Y:S01]  /*04a0*/  ULDC.64 UR8, c[0x0][0x230] ;  /* 0x00008c0000087ab9 */ /* 0x000fe20000000a00 */
[----:B------:R-:W-:-:S02]  /*04b0*/  IADD3.X R7, RZ, R0, RZ, P1, !PT ;  /* 0x00000000ff077210 */ /* 0x000fc40000ffe4ff */
[----:B------:R-:W-:Y:S02]  /*04c0*/  IADD3 R3, P2, R3, R6, RZ ;  /* 0x0000000603037210 */ /* 0x000fe40007f5e0ff */
[----:B------:R-:W2:Y:S01]  /*04d0*/  LDG.E.64.CONSTANT R18, desc[UR10][R18.64] ;  /* 0x0000000a12127981 */ /* 0x000ea2000c1e9b00 */
[----:B------:R-:W-:Y:S02]  /*04e0*/  SHF.L.U64.HI R40, R40, 0x1, R7 ;  /* 0x0000000128287819 */ /* 0x000fe40000010207 */
[----:B------:R-:W-:Y:S02]  /*04f0*/  IADD3 R6, P0, R41, UR8, RZ ;  /* 0x0000000829067c10 */ /* 0x000fe4000ff1e0ff */
[----:B------:R-:W-:Y:S02]  /*0500*/  IADD3.X R0, RZ, R0, RZ, P2, !PT ;  /* 0x00000000ff007210 */ /* 0x000fe400017fe4ff */
[----:B------:R-:W-:Y:S02]  /*0510*/  IADD3.X R7, R40, UR9, RZ, P0, !PT ;  /* 0x0000000928077c10 */ /* 0x000fe400087fe4ff */
[----:B------:R-:W-:-:S02]  /*0520*/  SHF.L.U32 R38, R3, 0x1, RZ ;  /* 0x0000000103267819 */ /* 0x000fc400000006ff */
[----:B------:R-:W-:Y:S02]  /*0530*/  SHF.L.U64.HI R39, R3, 0x1, R0 ;  /* 0x0000000103277819 */ /* 0x000fe40000010200 */
[----:B------:R-:W3:Y:S01]  /*0540*/  LDG.E.64.CONSTANT R6, desc[UR10][R6.64] ;  /* 0x0000000a06067981 */ /* 0x000ee2000c1e9b00 */
[----:B------:R-:W-:Y:S01]  /*0550*/  IADD3 R12, P0, R38, UR8, RZ ;  /* 0x00000008260c7c10 */ /* 0x000fe2000ff1e0ff */
[----:B-1----:R-:W-:-:S04]  /*0560*/  IMAD.WIDE R4, R2, 0x2, R4 ;  /* 0x0000000202047825 */ /* 0x002fc800078e0204 */
[----:B0-----:R-:W-:Y:S01]  /*0570*/  IMAD.WIDE R10, R2, 0x2, R10 ;  /* 0x00000002020a7825 */ /* 0x001fe200078e020a */
[----:B------:R-:W-:Y:S01]  /*0580*/  IADD3.X R13, R39, UR9, RZ, P0, !PT ;  /* 0x00000009270d7c10 */ /* 0x000fe200087fe4ff */
[----:B------:R0:W4:Y:S01]  /*0590*/  LDG.E.64.CONSTANT R8, desc[UR10][R4.64] ;  /* 0x0000000a04087981 */ /* 0x000122000c1e9b00 */
[----:B------:R-:W-:-:S03]  /*05a0*/  ULDC.64 UR8, c[0x0][0x228] ;  /* 0x00008a0000087ab9 */ /* 0x000fc60000000a00 */
[----:B------:R-:W5:Y:S04]  /*05b0*/  LDG.E.64.CONSTANT R10, desc[UR10][R10.64] ;  /* 0x0000000a0a0a7981 */ /* 0x000f68000c1e9b00 */
[----:B------:R-:W5:Y:S01]  /*05c0*/  LDG.E.64.CONSTANT R12, desc[UR10][R12.64] ;  /* 0x0000000a0c0c7981 */ /* 0x000f62000c1e9b00 */
[----:B------:R-:W-:-:S04]  /*05d0*/  IADD3 R14, P0, R41, UR8, RZ ;  /* 0x00000008290e7c10 */ /* 0x000fc8000ff1e0ff */
[----:B------:R-:W-:-:S06]  /*05e0*/  IADD3.X R15, R40, UR9, RZ, P0, !PT ;  /* 0x00000009280f7c10 */ /* 0x000fcc00087fe4ff */
[----:B------:R-:W5:Y:S01]  /*05f0*/  LDG.E.64.CONSTANT R14, desc[UR10][R14.64] ;  /* 0x0000000a0e0e7981 */ /* 0x000f62000c1e9b00 */
[----:B------:R-:W-:-:S04]  /*0600*/  IADD3 R16, P0, R38, UR8, RZ ;  /* 0x0000000826107c10 */ /* 0x000fc8000ff1e0ff */
[----:B------:R-:W-:-:S06]  /*0610*/  IADD3.X R17, R39, UR9, RZ, P0, !PT ;  /* 0x0000000927117c10 */ /* 0x000fcc00087fe4ff */
[----:B------:R-:W5:Y:S01]  /*0620*/  LDG.E.64.CONSTANT R16, desc[UR10][R16.64] ;  /* 0x0000000a10107981 */ /* 0x000f62000c1e9b00 */
[----:B------:R-:W1:Y:S01]  /*0630*/  S2UR UR7, SR_CgaCtaId ;  /* 0x00000000000779c3 */ /* 0x000e620000008800 */
[----:B------:R-:W-:Y:S01]  /*0640*/  SHF.L.U32 R53, R45, 0x1, RZ ;  /* 0x000000012d357819 */ /* 0x000fe200000006ff */
[----:B------:R-:W-:Y:S01]  /*0650*/  BSSY B0, `(.L_x_776) ;  /* 0x000013f000007945 */ /* 0x000fe20003800000 */
[----:B--2---:R-:W-:Y:S01]  /*0660*/  FADD.FTZ R19, R19, UR5 ;  /* 0x0000000513137e21 */ /* 0x004fe20008010000 */
[----:B------:R-:W-:Y:S02]  /*0670*/  UMOV UR5, 0x400 ;  /* 0x0000040000057882 */ /* 0x000fe40000000000 */
[----:B-1----:R-:W-:-:S03]  /*0680*/  ULEA UR8, UR7, UR5, 0x18 ;  /* 0x0000000507087291 */ /* 0x002fc6000f8ec03f */
[----:B------:R-:W1:Y:S03]  /*0690*/  MUFU.RSQ R19, R19 ;  /* 0x0000001300137308 */ /* 0x000e660000001400 */
[----:B------:R-:W-:Y:S01]  /*06a0*/  LEA R58, R45, UR8, 0x5 ;  /* 0x000000082d3a7c11 */ /* 0x000fe2000f8e28ff */
[----:B---3--:R-:W-:-:S04]  /*06b0*/  IMAD.U32 R3, R6, 0x10000, RZ ;  /* 0x0001000006037824 */ /* 0x008fc800078e00ff */
[----:B0-----:R-:W-:Y:S01]  /*06c0*/  FADD.FTZ R4, -R18, R3 ;  /* 0x0000000312047221 */ /* 0x001fe20000010100 */
[----:B------:R-:W-:Y:S02]  /*06d0*/  SHF.L.U32 R3, R7, 0x10, RZ ;  /* 0x0000001007037819 */ /* 0x000fe400000006ff */
[----:B----4-:R-:W-:-:S03]  /*06e0*/  SHF.L.U32 R5, R8, 0x10, RZ ;  /* 0x0000001008057819 */ /* 0x010fc600000006ff */
[----:B------:R-:W-:Y:S01]  /*06f0*/  FADD.FTZ R0, -R18, R3 ;  /* 0x0000000312007221 */ /* 0x000fe20000010100 */
[----:B-1----:R-:W-:Y:S01]  /*0700*/  FMUL.FTZ R4, R19, R4 ;  /* 0x0000000413047220 */ /* 0x002fe20000410000 */
[----:B-----5:R-:W-:Y:S01]  /*0710*/  IMAD.U32 R33, R10, 0x10000, RZ ;  /* 0x000100000a217824 */ /* 0x020fe200078e00ff */
[----:B------:R-:W-:Y:S01]  /*0720*/  SHF.L.U32 R25, R9, 0x10, RZ ;  /* 0x0000001009197819 */ /* 0x000fe200000006ff */
[----:B------:R-:W-:Y:S01]  /*0730*/  FMUL.FTZ R3, R19, R0 ;  /* 0x0000000013037220 */ /* 0x000fe20000410000 */
[----:B------:R-:W-:Y:S01]  /*0740*/  PRMT R0, R6, 0x7632, R0 ;  /* 0x0000763206007816 */ /* 0x000fe20000000000 */
[----:B------:R-:W-:Y:S01]  /*0750*/  FFMA.FTZ R28, R4, R5, R33 ;  /* 0x00000005041c7223 */ /* 0x000fe20000010021 */
[----:B------:R-:W-:Y:S01]  /*0760*/  SHF.L.U32 R21, R12, 0x10, RZ ;  /* 0x000000100c157819 */ /* 0x000fe200000006ff */
[----:B------:R-:W-:Y:S01]  /*0770*/  IMAD.U32 R34, R11, 0x10000, RZ ;  /* 0x000100000b227824 */ /* 0x000fe200078e00ff */
[----:B------:R-:W-:Y:S01]  /*0780*/  SHF.L.U32 R23, R0, 0x10, RZ ;  /* 0x0000001000177819 */ /* 0x000fe200000006ff */
[----:B------:R-:W-:Y:S01]  /*0790*/  FMUL.FTZ R24, R28, -1.4426950216293334961 ;  /* 0xbfb8aa3b1c187820 */ /* 0x000fe20000410000 */
[----:B------:R-:W-:Y:S01]  /*07a0*/  PRMT R0, R7, 0x7632, R0 ;  /* 0x0000763207007816 */ /* 0x000fe20000000000 */
[----:B------:R-:W-:Y:S01]  /*07b0*/  FADD.FTZ R32, -R18, R21 ;  /* 0x0000001512207221 */ /* 0x000fe20000010100 */
[----:B------:R-:W-:Y:S01]  /*07c0*/  SHF.L.U32 R21, R13, 0x10, RZ ;  /* 0x000000100d157819 */ /* 0x000fe200000006ff */
[----:B------:R-:W-:Y:S01]  /*07d0*/  FFMA.FTZ R27, R3, R25, R34 ;  /* 0x00000019031b7223 */ /* 0x000fe20000010022 */
[----:B------:R-:W-:Y:S01]  /*07e0*/  SHF.L.U32 R35, R0, 0x10, RZ ;  /* 0x0000001000237819 */ /* 0x000fe200000006ff */
[----:B------:R-:W0:Y:S01]  /*07f0*/  MUFU.EX2 R24, R24 ;  /* 0x0000001800187308 */ /* 0x000e220000000800 */
[----:B------:R-:W-:Y:S01]  /*0800*/  PRMT R26, R10, 0x7632, R26 ;  /* 0x000076320a1a7816 */ /* 0x000fe2000000001a */
[--C-:B------:R-:W-:Y:S01]  /*0810*/  FADD.FTZ R22, -R18, R21.reuse ;  /* 0x0000001512167221 */ /* 0x100fe20000010100 */
[----:B------:R-:W-:Y:S01]  /*0820*/  PRMT R21, R8, 0x7632, R21 ;  /* 0x0000763208157816 */ /* 0x000fe20000000015 */
[C-C-:B------:R-:W-:Y:S01]  /*0830*/  FADD.FTZ R2, -R18.reuse, R23.reuse ;  /* 0x0000001712027221 */ /* 0x140fe20000010100 */
[----:B------:R-:W-:Y:S01]  /*0840*/  PRMT R23, R9, 0x7632, R23 ;  /* 0x0000763209177816 */ /* 0x000fe20000000017 */
[----:B------:R-:W-:Y:S01]  /*0850*/  FADD.FTZ R0, -R18, R35 ;  /* 0x0000002312007221 */ /* 0x000fe20000010100 */
[----:B------:R-:W-:Y:S01]  /*0860*/  PRMT R31, R11, 0x7632, R31 ;  /* 0x000076320b1f7816 */ /* 0x000fe2000000001f */
[----:B------:R-:W-:Y:S01]  /*0870*/  FMUL.FTZ R20, R27, -1.4426950216293334961 ;  /* 0xbfb8aa3b1b147820 */ /* 0x000fe20000410000 */
[----:B------:R-:W-:Y:S01]  /*0880*/  SHF.L.U32 R26, R26, 0x10, RZ ;  /* 0x000000101a1a7819 */ /* 0x000fe200000006ff */
[----:B------:R-:W-:-:S02]  /*0890*/  IMAD.U32 R21, R21, 0x10000, RZ ;  /* 0x0001000015157824 */ /* 0x000fc400078e00ff */
[----:B------:R-:W-:Y:S01]  /*08a0*/  FMUL.FTZ R2, R19, R2 ;  /* 0x0000000213027220 */ /* 0x000fe20000410000 */
[----:B------:R-:W-:Y:S01]  /*08b0*/  SHF.L.U32 R31, R31, 0x10, RZ ;  /* 0x000000101f1f7819 */ /* 0x000fe200000006ff */
[----:B------:R-:W-:Y:S02]  /*08c0*/  IMAD.U32 R23, R23, 0x10000, RZ ;  /* 0x0001000017177824 */ /* 0x000fe400078e00ff */
[C---:B------:R-:W-:Y:S01]  /*08d0*/  FMUL.FTZ R0, R19.reuse, R0 ;  /* 0x0000000013007220 */ /* 0x040fe20000410000 */
[----:B------:R-:W-:Y:S01]  /*08e0*/  FFMA.FTZ R50, R2, R21, R26 ;  /* 0x0000001502327223 */ /* 0x000fe2000001001a */
[----:B------:R-:W1:Y:S01]  /*08f0*/  MUFU.EX2 R20, R20 ;  /* 0x0000001400147308 */ /* 0x000e620000000800 */
[----:B0-----:R-:W-:Y:S01]  /*0900*/  FADD.FTZ R54, R24, 1 ;  /* 0x3f80000018367421 */ /* 0x001fe20000010000 */
[----:B------:R-:W-:Y:S01]  /*0910*/  FFMA.FTZ R37, R0, R23, R31 ;  /* 0x0000001700257223 */ /* 0x000fe2000001001f */
[----:B------:R-:W-:Y:S01]  /*0920*/  FMUL.FTZ R29, R50, -1.4426950216293334961 ;  /* 0xbfb8aa3b321d7820 */ /* 0x000fe20000410000 */
[----:B------:R-:W-:Y:S01]  /*0930*/  PRMT R24, R12, 0x7632, R24 ;  /* 0x000076320c187816 */ /* 0x000fe20000000018 */
[----:B------:R-:W-:Y:S01]  /*0940*/  FMUL.FTZ R22, R19, R22 ;  /* 0x0000001613167220 */ /* 0x000fe20000410000 */
[----:B------:R-:W-:Y:S01]  /*0950*/  FMUL.FTZ R30, R37, -1.4426950216293334961 ;  /* 0xbfb8aa3b251e7820 */ /* 0x000fe20000410000 */
[----:B------:R-:W-:Y:S01]  /*0960*/  FMUL.FTZ R32, R19, R32 ;  /* 0x0000002013207220 */ /* 0x000fe20000410000 */
[----:B------:R-:W0:Y:S01]  /*0970*/  MUFU.RCP R54, R54 ;  /* 0x0000003600367308 */ /* 0x000e220000001000 */
[----:B------:R-:W-:Y:S01]  /*0980*/  SHF.L.U32 R35, R24, 0x10, RZ ;  /* 0x0000001018237819 */ /* 0x000fe200000006ff */
[----:B------:R-:W-:Y:S01]  /*0990*/  FFMA.FTZ R34, R25, R22, R34 ;  /* 0x0000001619227223 */ /* 0x000fe20000010022 */
[----:B------:R-:W-:Y:S01]  /*09a0*/  PRMT R24, R13, 0x7632, R24 ;  /* 0x000076320d187816 */ /* 0x000fe20000000018 */
[----:B------:R-:W-:-:S02]  /*09b0*/  FFMA.FTZ R33, R5, R32, R33 ;  /* 0x0000002005217223 */ /* 0x000fc40000010021 */
[----:B------:R-:W-:Y:S01]  /*09c0*/  FADD.FTZ R36, -R18, R35 ;  /* 0x0000002312247221 */ /* 0x000fe20000010100 */
[----:B------:R-:W-:Y:S01]  /*09d0*/  FMUL.FTZ R51, R34, -1.4426950216293334961 ;  /* 0xbfb8aa3b22337820 */ /* 0x000fe20000410000 */
[----:B------:R-:W2:Y:S01]  /*09e0*/  MUFU.EX2 R29, R29 ;  /* 0x0000001d001d7308 */ /* 0x000ea20000000800 */
[----:B-1----:R-:W-:Y:S01]  /*09f0*/  FADD.FTZ R56, R20, 1 ;  /* 0x3f80000014387421 */ /* 0x002fe20000010000 */
[----:B------:R-:W-:Y:S02]  /*0a00*/  IMAD.U32 R35, R24, 0x10000, RZ ;  /* 0x0001000018237824 */ /* 0x000fe400078e00ff */
[----:B------:R-:W-:Y:S01]  /*0a10*/  FMUL.FTZ R24, R19, R36 ;  /* 0x0000002413187220 */ /* 0x000fe20000410000 */
[----:B------:R-:W-:Y:S01]  /*0a20*/  FMUL.FTZ R52, R33, -1.4426950216293334961 ;  /* 0xbfb8aa3b21347820 */ /* 0x000fe20000410000 */
[----:B------:R-:W-:Y:S02]  /*0a30*/  FADD.FTZ R36, -R18, R35 ;  /* 0x0000002312247221 */ /* 0x000fe40000010100 */
[----:B------:R-:W-:Y:S01]  /*0a40*/  FFMA.FTZ R20, R21, R24, R26 ;  /* 0x0000001815147223 */ /* 0x000fe2000001001a */
[----:B------:R-:W1:Y:S01]  /*0a50*/  MUFU.EX2 R30, R30 ;  /* 0x0000001e001e7308 */ /* 0x000e620000000800 */
[----:B0-----:R-:W-:Y:S01]  /*0a60*/  FADD.FTZ R35, -R54, 1 ;  /* 0x3f80000036237421 */ /* 0x001fe20000010100 */
[----:B------:R-:W-:Y:S01]  /*0a70*/  FMUL.FTZ R26, R19, R36 ;  /* 0x00000024131a7220 */ /* 0x000fe20000410000 */
[----:B------:R-:W-:-:S02]  /*0a80*/  FMUL.FTZ R36, R20, -1.4426950216293334961 ;  /* 0xbfb8aa3b14247820 */ /* 0x000fc40000410000 */
[----:B------:R-:W-:Y:S01]  /*0a90*/  FFMA.FTZ R35, R28, R35, 1 ;  /* 0x3f8000001c237423 */ /* 0x000fe20000010023 */
[----:B------:R-:W-:Y:S02]  /*0aa0*/  FFMA.FTZ R31, R23, R26, R31 ;  /* 0x0000001a171f7223 */ /* 0x000fe4000001001f */
[----:B------:R-:W0:Y:S01]  /*0ab0*/  MUFU.RCP R56, R56 ;  /* 0x0000003800387308 */ /* 0x000e220000001000 */
[----:B--2---:R-:W-:Y:S01]  /*0ac0*/  FADD.FTZ R55, R29, 1 ;  /* 0x3f8000001d377421 */ /* 0x004fe20000010000 */
[----:B------:R-:W-:Y:S01]  /*0ad0*/  LOP3.LUT R29, R53, 0x18, RZ, 0xc0, !PT ;  /* 0x00000018351d7812 */ /* 0x000fe200078ec0ff */
[----:B------:R-:W-:Y:S01]  /*0ae0*/  FMUL.FTZ R59, R31, -1.4426950216293334961 ;  /* 0xbfb8aa3b1f3b7820 */ /* 0x000fe20000410000 */
[----:B------:R-:W-:Y:S02]  /*0af0*/  FMUL.FTZ R54, R54, R35 ;  /* 0x0000002336367220 */ /* 0x000fe40000410000 */
[----:B------:R-:W-:Y:S02]  /*0b00*/  LOP3.LUT R61, R29, 0x18, RZ, 0x3c, !PT ;  /* 0x000000181d3d7812 */ /* 0x000fe400078e3cff */
[----:B------:R-:W2:Y:S01]  /*0b10*/  MUFU.EX2 R51, R51 ;  /* 0x0000003300337308 */ /* 0x000ea20000000800 */
[----:B-1----:R-:W-:Y:S01]  /*0b20*/  FADD.FTZ R53, R30, 1 ;  /* 0x3f8000001e357421 */ /* 0x002fe20000010000 */
[----:B------:R-:W-:-:S06]  /*0b30*/  IADD3 R30, R58, R29, RZ ;  /* 0x0000001d3a1e7210 */ /* 0x000fcc0007ffe0ff */
[----:B------:R-:W1:Y:S01]  /*0b40*/  MUFU.EX2 R52, R52 ;  /* 0x0000003400347308 */ /* 0x000e620000000800 */
[----:B0-----:R-:W-:-:S04]  /*0b50*/  FADD.FTZ R28, -R56, 1 ;  /* 0x3f800000381c7421 */ /* 0x001fc80000010100 */
[----:B------:R-:W-:Y:S01]  /*0b60*/  FFMA.FTZ R57, R27, R28, 1 ;  /* 0x3f8000001b397423 */ /* 0x000fe2000001001c */
[----:B------:R-:W-:Y:S02]  /*0b70*/  LOP3.LUT R27, R29, 0x8, RZ, 0x3c, !PT ;  /* 0x000000081d1b7812 */ /* 0x000fe400078e3cff */
[----:B------:R-:W0:Y:S01]  /*0b80*/  MUFU.RCP R53, R53 ;  /* 0x0000003500357308 */ /* 0x000e220000001000 */
[----:B--2---:R-:W-:Y:S01]  /*0b90*/  FADD.FTZ R60, R51, 1 ;  /* 0x3f800000333c7421 */ /* 0x004fe20000010000 */
[----:B------:R-:W-:Y:S01]  /*0ba0*/  IADD3 R27, R58, R27, RZ ;  /* 0x0000001b3a1b7210 */ /* 0x000fe20007ffe0ff */
[----:B------:R-:W-:-:S05]  /*0bb0*/  FMUL.FTZ R56, R56, R57 ;  /* 0x0000003938387220 */ /* 0x000fca0000410000 */
[----:B------:R-:W-:Y:S01]  /*0bc0*/  MUFU.EX2 R36, R36 ;  /* 0x0000002400247308 */ /* 0x000fe20000000800 */
[----:B-1----:R-:W-:-:S07]  /*0bd0*/  FADD.FTZ R52, R52, 1 ;  /* 0x3f80000034347421 */ /* 0x002fce0000010000 */
[----:B------:R1:W2:Y:S08]  /*0be0*/  MUFU.EX2 R35, R59 ;  /* 0x0000003b00237308 */ /* 0x0002b00000000800 */
[----:B------:R-:W3:Y:S01]  /*0bf0*/  MUFU.RCP R55, R55 ;  /* 0x0000003700377308 */ /* 0x000ee20000001000 */
[----:B-1----:R-:W-:Y:S02]  /*0c00*/  LOP3.LUT R59, R29, 0x10, RZ, 0x3c, !PT ;  /* 0x000000101d3b7812 */ /* 0x002fe400078e3cff */
[----:B------:R-:W-:-:S03]  /*0c10*/  IADD3 R29, R58, R61, RZ ;  /* 0x0000003d3a1d7210 */ /* 0x000fc60007ffe0ff */
[----:B------:R-:W-:Y:S02]  /*0c20*/  IMAD.IADD R28, R58, 0x1, R59 ;  /* 0x000000013a1c7824 */ /* 0x000fe400078e023b */
[----:B0-----:R-:W-:Y:S01]  /*0c30*/  FADD.FTZ R58, -R53, 1 ;  /* 0x3f800000353a7421 */ /* 0x001fe20000010100 */
[----:B------:R-:W0:Y:S01]  /*0c40*/  MUFU.RCP R60, R60 ;  /* 0x0000003c003c7308 */ /* 0x000e220000001000 */
[----:B--2---:R-:W-:Y:S02]  /*0c50*/  FADD.FTZ R35, R35, 1 ;  /* 0x3f80000023237421 */ /* 0x004fe40000010000 */
[----:B------:R-:W-:Y:S01]  /*0c60*/  FFMA.FTZ R58, R37, R58, 1 ;  /* 0x3f800000253a7423 */ /* 0x000fe2000001003a */
[----:B------:R-:W-:-:S03]  /*0c70*/  FADD.FTZ R37, R36, 1 ;  /* 0x3f80000024257421 */ /* 0x000fc60000010000 */
[----:B------:R-:W-:Y:S01]  /*0c80*/  FMUL.FTZ R36, R53, R58 ;  /* 0x0000003a35247220 */ /* 0x000fe20000410000 */
[----:B------:R-:W1:Y:S01]  /*0c90*/  MUFU.RCP R52, R52 ;  /* 0x0000003400347308 */ /* 0x000e620000001000 */
[----:B---3--:R-:W-:-:S04]  /*0ca0*/  FADD.FTZ R51, -R55, 1 ;  /* 0x3f80000037337421 */ /* 0x008fc80000010100 */
[----:B------:R-:W-:-:S03]  /*0cb0*/  FFMA.FTZ R50, R50, R51, 1 ;  /* 0x3f80000032327423 */ /* 0x000fc60000010033 */
[----:B------:R-:W2:Y:S01]  /*0cc0*/  MUFU.RCP R37, R37 ;  /* 0x0000002500257308 */ /* 0x000ea20000001000 */
[----:B0-----:R-:W-:Y:S01]  /*0cd0*/  FADD.FTZ R51, -R60, 1 ;  /* 0x3f8000003c337421 */ /* 0x001fe20000010100 */
[----:B------:R-:W-:-:S03]  /*0ce0*/  FMUL.FTZ R50, R55, R50 ;  /* 0x0000003237327220 */ /* 0x000fc60000410000 */
[----:B------:R-:W-:Y:S01]  /*0cf0*/  FFMA.FTZ R53, R34, R51, 1 ;  /* 0x3f80000022357423 */ /* 0x000fe20000010033 */
[C---:B------:R-:W-:Y:S01]  /*0d00*/  IMAD.U32 R51, R14.reuse, 0x10000, RZ ;  /* 0x000100000e337824 */ /* 0x040fe200078e00ff */
[----:B------:R-:W-:Y:S01]  /*0d10*/  PRMT R34, R14, 0x7632, R34 ;  /* 0x000076320e227816 */ /* 0x000fe20000000022 */
[----:B------:R-:W0:Y:S01]  /*0d20*/  MUFU.RCP R35, R35 ;  /* 0x0000002300237308 */ /* 0x000e220000001000 */
[----:B-1----:R-:W-:Y:S01]  /*0d30*/  FADD.FTZ R58, -R52, 1 ;  /* 0x3f800000343a7421 */ /* 0x002fe20000010100 */
[----:B------:R-:W-:Y:S01]  /*0d40*/  FMUL.FTZ R60, R60, R53 ;  /* 0x000000353c3c7220 */ /* 0x000fe20000410000 */
[----:B------:R-:W-:Y:S01]  /*0d50*/  FMUL.FTZ R54, R51, R54 ;  /* 0x0000003633367220 */ /* 0x000fe20000410000 */
[----:B------:R-:W-:Y:S01]  /*0d60*/  SHF.L.U32 R51, R34, 0x10, RZ ;  /* 0x0000001022337819 */ /* 0x000fe200000006ff */
[----:B------:R-:W-:Y:S02]  /*0d70*/  FFMA.FTZ R33, R33, R58, 1 ;  /* 0x3f80000021217423 */ /* 0x000fe4000001003a */
[----:B------:R-:W-:Y:S01]  /*0d80*/  FFMA.FTZ R58, R5, R54, RZ ;  /* 0x00000036053a7223 */ /* 0x000fe200000100ff */
[----:B--2---:R-:W-:Y:S01]  /*0d90*/  FADD.FTZ R53, -R37, 1 ;  /* 0x3f80000025357421 */ /* 0x004fe20000010100 */
[----:B------:R-:W-:Y:S01]  /*0da0*/  FMUL.FTZ R33, R52, R33 ;  /* 0x0000002134217220 */ /* 0x000fe20000410000 */
[----:B------:R-:W-:Y:S01]  /*0db0*/  FMUL.FTZ R50, R51, R50 ;  /* 0x0000003233327220 */ /* 0x000fe20000410000 */
[----:B------:R-:W-:Y:S01]  /*0dc0*/  FMUL.FTZ R51, R5, R54 ;  /* 0x0000003605337220 */ /* 0x000fe20000410000 */
[----:B------:R-:W-:Y:S01]  /*0dd0*/  FFMA.FTZ R52, R20, R53, 1 ;  /* 0x3f80000014347423 */ /* 0x000fe20000010035 */
[----:B------:R-:W-:Y:S01]  /*0de0*/  SHF.L.U32 R53, R15, 0x10, RZ ;  /* 0x000000100f357819 */ /* 0x000fe200000006ff */
[----:B------:R-:W-:Y:S01]  /*0df0*/  FFMA.FTZ R58, R21, R50, R58 ;  /* 0x00000032153a7223 */ /* 0x000fe2000001003a */
[----:B------:R-:W-:Y:S01]  /*0e00*/  FFMA.FTZ R51, R4, R51, RZ ;  /* 0x0000003304337223 */ /* 0x000fe200000100ff */
[----:B0-----:R-:W-:Y:S01]  /*0e10*/  FADD.FTZ R34, -R35, 1 ;  /* 0x3f80000023227421 */ /* 0x001fe20000010100 */
[----:B------:R-:W-:Y:S01]  /*0e20*/  FMUL.FTZ R52, R37, R52 ;  /* 0x0000003425347220 */ /* 0x000fe20000410000 */
[----:B------:R-:W-:-:S02]  /*0e30*/  FMUL.FTZ R56, R53, R56 ;  /* 0x0000003835387220 */ /* 0x000fc40000410000 */
[----:B------:R-:W-:Y:S01]  /*0e40*/  FFMA.FTZ R20, R31, R34, 1 ;  /* 0x3f8000001f147423 */ /* 0x000fe20000010022 */
[----:B------:R-:W-:Y:S01]  /*0e50*/  PRMT R31, R15, 0x7632, R31 ;  /* 0x000076320f1f7816 */ /* 0x000fe2000000001f */
[----:B------:R-:W-:Y:S01]  /*0e60*/  FMUL.FTZ R34, R21, R50 ;  /* 0x0000003215227220 */ /* 0x000fe20000410000 */
[----:B------:R-:W-:Y:S01]  /*0e70*/  FFMA.FTZ R58, R25, R56, R58 ;  /* 0x00000038193a7223 */ /* 0x000fe2000001003a */
[----:B------:R-:W-:Y:S01]  /*0e80*/  FMUL.FTZ R20, R35, R20 ;  /* 0x0000001423147220 */ /* 0x000fe20000410000 */
[----:B------:R-:W-:Y:S01]  /*0e90*/  FMUL.FTZ R35, R25, R56 ;  /* 0x0000003819237220 */ /* 0x000fe20000410000 */
[----:B------:R-:W-:Y:S02]  /*0ea0*/  IMAD.U32 R31, R31, 0x10000, RZ ;  /* 0x000100001f1f7824 */ /* 0x000fe400078e00ff */
[----:B------:R-:W-:Y:S02]  /*0eb0*/  FFMA.FTZ R51, R2, R34, R51 ;  /* 0x0000002202337223 */ /* 0x000fe40000010033 */
[----:B------:R-:W-:Y:S01]  /*0ec0*/  FMUL.FTZ R34, R31, R36 ;  /* 0x000000241f227220 */ /* 0x000fe20000410000 */
[C---:B------:R-:W-:Y:S01]  /*0ed0*/  PRMT R31, R16.reuse, 0x7632, R31 ;  /* 0x00007632101f7816 */ /* 0x040fe2000000001f */
[----:B------:R-:W-:Y:S01]  /*0ee0*/  FFMA.FTZ R51, R3, R35, R51 ;  /* 0x0000002303337223 */ /* 0x000fe20000010033 */
[----:B------:R-:W-:Y:S01]  /*0ef0*/  SHF.L.U32 R36, R16, 0x10, RZ ;  /* 0x0000001010247819 */ /* 0x000fe200000006ff */
[-C--:B------:R-:W-:Y:S01]  /*0f00*/  FFMA.FTZ R58, R23, R34.reuse, R58 ;  /* 0x00000022173a7223 */ /* 0x080fe2000001003a */
[----:B------:R-:W-:Y:S01]  /*0f10*/  SHF.L.U32 R37, R31, 0x10, RZ ;  /* 0x000000101f257819 */ /* 0x000fe200000006ff */
[----:B------:R-:W-:-:S02]  /*0f20*/  FMUL.FTZ R31, R23, R34 ;  /* 0x00000022171f7220 */ /* 0x000fc40000410000 */
[----:B------:R-:W-:Y:S02]  /*0f30*/  FMUL.FTZ R35, R36, R33 ;  /* 0x0000002124237220 */ /* 0x000fe40000410000 */
[----:B------:R-:W-:Y:S01]  /*0f40*/  FFMA.FTZ R51, R0, R31, R51 ;  /* 0x0000001f00337223 */ /* 0x000fe20000010033 */
[----:B------:R-:W-:Y:S01]  /*0f50*/  PRMT R31, R17, 0x7632, R31 ;  /* 0x00007632111f7816 */ /* 0x000fe2000000001f */
[----:B------:R-:W-:Y:S01]  /*0f60*/  FMUL.FTZ R52, R37, R52 ;  /* 0x0000003425347220 */ /* 0x000fe20000410000 */
[-C--:B------:R-:W-:Y:S01]  /*0f70*/  FFMA.FTZ R58, R5, R35.reuse, R58 ;  /* 0x00000023053a7223 */ /* 0x080fe2000001003a */
[----:B------:R-:W-:Y:S01]  /*0f80*/  IMAD.U32 R37, R17, 0x10000, RZ ;  /* 0x0001000011257824 */ /* 0x000fe200078e00ff */
[----:B------:R-:W-:Y:S01]  /*0f90*/  SHF.L.U32 R31, R31, 0x10, RZ ;  /* 0x000000101f1f7819 */ /* 0x000fe200000006ff */
[----:B------:R-:W-:Y:S01]  /*0fa0*/  FMUL.FTZ R5, R5, R35 ;  /* 0x0000002305057220 */ /* 0x000fe20000410000 */
[----:B------:R-:W-:Y:S01]  /*0fb0*/  FMUL.FTZ R33, R21, R52 ;  /* 0x0000003415217220 */ /* 0x000fe20000410000 */
[----:B------:R-:W-:-:S02]  /*0fc0*/  FMUL.FTZ R60, R37, R60 ;  /* 0x0000003c253c7220 */ /* 0x000fc40000410000 */
[----:B------:R-:W-:Y:S01]  /*0fd0*/  FMUL.FTZ R36, R31, R20 ;  /* 0x000000141f247220 */ /* 0x000fe20000410000 */
[----:B------:R-:W-:Y:S01]  /*0fe0*/  FFMA.FTZ R31, R21, R52, R58 ;  /* 0x00000034151f7223 */ /* 0x000fe2000001003a */
[----:B------:R-:W-:Y:S01]  /*0ff0*/  FFMA.FTZ R5, R32, R5, R51 ;  /* 0x0000000520057223 */ /* 0x000fe20000010033 */
[----:B------:R-:W-:Y:S01]  /*1000*/  IMAD.WIDE.U32 R20, R45, -0x33333333, RZ ;  /* 0xcccccccd2d147825 */ /* 0x000fe200078e00ff */
[----:B------:R-:W-:-:S03]  /*1010*/  SHF.R.S32.HI R58, RZ, 0x1f, R45 ;  /* 0x0000001fff3a7819 */ /* 0x000fc6000001142d */
[CC--:B------:R-:W-:Y:S01]  /*1020*/  FFMA.FTZ R20, R25.reuse, R60.reuse, R31 ;  /* 0x0000003c19147223 */ /* 0x0c0fe2000001001f */
[----:B------:R-:W-:Y:S01]  /*1030*/  FFMA.FTZ R5, R24, R33, R5 ;  /* 0x0000002118057223 */ /* 0x000fe20000010005 */
[----:B------:R-:W-:Y:S01]  /*1040*/  FMUL.FTZ R25, R25, R60 ;  /* 0x0000003c19197220 */ /* 0x000fe20000410000 */
[----:B------:R-:W-:Y:S01]  /*1050*/  IMAD R51, R43, 0x28, R44 ;  /* 0x000000282b337824 */ /* 0x000fe200078e022c */
[----:B------:R-:W-:Y:S01]  /*1060*/  SHF.R.U32.HI R37, RZ, 0x6, R21 ;  /* 0x00000006ff257819 */ /* 0x000fe20000011615 */
[CC--:B------:R-:W-:Y:S01]  /*1070*/  FMUL.FTZ R21, R23.reuse, R36.reuse ;  /* 0x0000002417157220 */ /* 0x0c0fe20000410000 */
[----:B------:R-:W-:Y:S01]  /*1080*/  FFMA.FTZ R5, R22, R25, R5 ;  /* 0x0000001916057223 */ /* 0x000fe20000010005 */
[----:B------:R-:W-:Y:S01]  /*1090*/  LEA.HI R33, R58, R45, RZ, 0x2 ;  /* 0x0000002d3a217211 */ /* 0x000fe200078f10ff */
[----:B------:R-:W-:Y:S01]  /*10a0*/  FFMA.FTZ R20, R23, R36, R20 ;  /* 0x0000002417147223 */ /* 0x000fe20000010014 */
[----:B------:R-:W-:Y:S01]  /*10b0*/  LEA R25, R37, R51, 0x3 ;  /* 0x0000003325197211 */ /* 0x000fe200078e18ff */
[----:B------:R-:W-:Y:S01]  /*10c0*/  FFMA.FTZ R21, R26, R21, R5 ;  /* 0x000000151a157223 */ /* 0x000fe20000010005 */
[----:B------:R-:W-:Y:S01]  /*10d0*/  SHF.R.S32.HI R31, RZ, 0x2, R33 ;  /* 0x00000002ff1f7819 */ /* 0x000fe20000011421 */
[----:B------:R-:W-:Y:S01]  /*10e0*/  FFMA.FTZ R5, R4, R54, RZ ;  /* 0x0000003604057223 */ /* 0x000fe200000100ff */
[----:B------:R-:W-:Y:S01]  /*10f0*/  FADD.FTZ R54, RZ, R54 ;  /* 0x00000036ff367221 */ /* 0x000fe20000010000 */
[----:B------:R-:W-:Y:S01]  /*1100*/  LEA.HI R58, R58, R45, RZ, 0x4 ;  /* 0x0000002d3a3a7211 */ /* 0x000fe200078f20ff */
[----:B------:R0:W-:Y:S01]  /*1110*/  STS.64 [R25], R20 ;  /* 0x0000001419007388 */ /* 0x0001e20000000a00 */
[----:B------:R-:W-:-:S02]  /*1120*/  VIADD R23, R31, 0x50 ;  /* 0x000000501f177836 */ /* 0x000fc40000000000 */
[----:B------:R-:W-:Y:S01]  /*1130*/  FFMA.FTZ R4, R32, R35, R5 ;  /* 0x0000002320047223 */ /* 0x000fe20000010005 */
[----:B------:R-:W-:Y:S01]  /*1140*/  FADD.FTZ R5, R54, R35 ;  /* 0x0000002336057221 */ /* 0x000fe20000010000 */
[----:B------:R-:W-:Y:S01]  /*1150*/  BAR.SYNC.DEFER_BLOCKING 0x0 ;  /* 0x0000000000007b1d */ /* 0x000fe20000010000 */
[----:B------:R-:W-:Y:S01]  /*1160*/  FADD.FTZ R35, RZ, R50 ;  /* 0x00000032ff237221 */ /* 0x000fe20000010000 */
[----:B------:R-:W-:-:S04]  /*1170*/  SHF.R.S32.HI R37, RZ, 0x1f, R23 ;  /* 0x0000001fff257819 */ /* 0x000fc80000011417 */
[----:B------:R-:W-:Y:S01]  /*1180*/  LEA.HI R32, R37, R23, RZ, 0x2 ;  /* 0x0000001725207211 */ /* 0x000fe200078f10ff */
[----:B------:R-:W-:Y:S01]  /*1190*/  FFMA.FTZ R23, R3, R56, RZ ;  /* 0x0000003803177223 */ /* 0x000fe200000100ff */
[----:B------:R-:W-:Y:S01]  /*11a0*/  FFMA.FTZ R3, R2, R50, RZ ;  /* 0x0000003202037223 */ /* 0x000fe200000100ff */
[----:B------:R-:W-:Y:S01]  /*11b0*/  FADD.FTZ R37, RZ, R56 ;  /* 0x00000038ff257221 */ /* 0x000fe20000010000 */
[----:B0-----:R-:W-:Y:S01]  /*11c0*/  FADD.FTZ R21, RZ, R34 ;  /* 0x00000022ff157221 */ /* 0x001fe20000010000 */
[----:B------:R-:W-:Y:S01]  /*11d0*/  FFMA.FTZ R22, R22, R60, R23 ;  /* 0x0000003c16167223 */ /* 0x000fe20000010017 */
[----:B------:R-:W-:Y:S01]  /*11e0*/  FFMA.FTZ R24, R24, R52, R3 ;  /* 0x0000003418187223 */ /* 0x000fe20000010003 */
[----:B------:R-:W-:Y:S01]  /*11f0*/  FFMA.FTZ R3, R0, R34, RZ ;  /* 0x0000002200037223 */ /* 0x000fe200000100ff */
[----:B------:R-:W-:Y:S01]  /*1200*/  FADD.FTZ R25, R35, R52 ;  /* 0x0000003423197221 */ /* 0x000fe20000010000 */
[----:B------:R-:W-:Y:S01]  /*1210*/  FADD.FTZ R23, R37, R60 ;  /* 0x0000003c25177221 */ /* 0x000fe20000010000 */
[----:B------:R-:W-:Y:S01]  /*1220*/  FADD.FTZ R21, R21, R36 ;  /* 0x0000002415157221 */ /* 0x000fe20000010000 */
[----:B------:R-:W-:Y:S01]  /*1230*/  FFMA.FTZ R20, R26, R36, R3 ;  /* 0x000000241a147223 */ /* 0x000fe20000010003 */
[----:B------:R-:W-:-:S02]  /*1240*/  LOP3.LUT R0, R33, 0xfffffffc, RZ, 0xc0, !PT ;  /* 0xfffffffc21007812 */ /* 0x000fc400078ec0ff */
[----:B------:R-:W-:Y:S02]  /*1250*/  CS2R R50, SRZ ;  /* 0x0000000000327805 */ /* 0x000fe4000001ff00 */
[----:B------:R-:W-:Y:S02]  /*1260*/  SHF.R.U32.HI R3, RZ, 0x4, R58 ;  /* 0x00000004ff037819 */ /* 0x000fe4000001163a */
[----:B------:R-:W-:Y:S01]  /*1270*/  IADD3 R26, -R0, R45, RZ ;  /* 0x0000002d001a7210 */ /* 0x000fe20007ffe1ff */
[----:B------:R0:W-:Y:S01]  /*1280*/  STS.64 [R30], R4 ;  /* 0x000000041e007388 */ /* 0x0001e20000000a00 */
[----:B------:R-:W-:Y:S01]  /*1290*/  LEA R52, R31, UR8, 0x5 ;  /* 0x000000081f347c11 */ /* 0x000fe2000f8e28ff */
[----:B------:R-:W-:Y:S01]  /*12a0*/  ULDC.64 UR8, c[0x0][0x260] ;  /* 0x0000980000087ab9 */ /* 0x000fe20000000a00 */
[----:B------:R-:W-:Y:S01]  /*12b0*/  LOP3.LUT R3, R26, 0x3, R3, 0x78, !PT ;  /* 0x000000031a037812 */ /* 0x000fe200078e7803 */
[----:B------:R1:W-:Y:S01]  /*12c0*/  STS.64 [R27], R24 ;  /* 0x000000181b007388 */ /* 0x0003e20000000a00 */
[----:B------:R-:W-:-:S02]  /*12d0*/  LOP3.LUT R0, R46, 0x7, RZ, 0xc0, !PT ;  /* 0x000000072e007812 */ /* 0x000fc400078ec0ff */
[----:B------:R-:W-:Y:S01]  /*12e0*/  LEA R2, R3, R52, 0x3 ;  /* 0x0000003403027211 */ /* 0x000fe200078e18ff */
[----:B------:R2:W-:Y:S02]  /*12f0*/  STS.64 [R28], R22 ;  /* 0x000000161c007388 */ /* 0x0005e40000000a00 */
[----:B------:R-:W-:Y:S02]  /*1300*/  IMAD R0, R0, 0x140, RZ ;  /* 0x0000014000007824 */ /* 0x000fe400078e02ff */
[----:B------:R3:W-:Y:S01]  /*1310*/  STS.64 [R29], R20 ;  /* 0x000000141d007388 */ /* 0x0007e20000000a00 */
[----:B0-----:R-:W-:Y:S02]  /*1320*/  SHF.R.U32.HI R5, RZ, 0x2, R32 ;  /* 0x00000002ff057819 */ /* 0x001fe40000011620 */
[----:B------:R-:W-:Y:S01]  /*1330*/  SHF.R.U32.HI R30, RZ, 0x3, R47 ;  /* 0x00000003ff1e7819 */ /* 0x000fe2000001162f */
[----:B------:R-:W-:Y:S01]  /*1340*/  BAR.SYNC.DEFER_BLOCKING 0x0 ;  /* 0x0000000000007b1d */ /* 0x000fe20000010000 */
[----:B------:R-:W-:-:S02]  /*1350*/  LOP3.LUT R5, R26, 0x3, R5, 0x78, !PT ;  /* 0x000000031a057812 */ /* 0x000fc400078e7805 */
[----:B-1----:R-:W-:Y:S02]  /*1360*/  SHF.R.U64 R25, R46, 0x3, R47 ;  /* 0x000000032e197819 */ /* 0x002fe4000000122f */
[----:B--2---:R-:W-:Y:S01]  /*1370*/  IADD3 R22, P0, R0, R45, RZ ;  /* 0x0000002d00167210 */ /* 0x004fe20007f1e0ff */
[----:B------:R-:W-:Y:S01]  /*1380*/  IMAD R4, R5, 0x8, R52 ;  /* 0x0000000805047824 */ /* 0x000fe200078e0234 */
[----:B------:R-:W-:Y:S01]  /*1390*/  IADD3 R24, R31, 0xa0, RZ ;  /* 0x000000a01f187810 */ /* 0x000fe20007ffe0ff */
[----:B---3--:R-:W-:Y:S01]  /*13a0*/  IMAD.SHL.U32 R21, R25, 0x20, RZ ;  /* 0x0000002019157824 */ /* 0x008fe200078e00ff */
[----:B------:R-:W-:Y:S02]  /*13b0*/  IADD3 R31, R31, 0xf0, RZ ;  /* 0x000000f01f1f7810 */ /* 0x000fe40007ffe0ff */
[----:B------:R-:W-:Y:S02]  /*13c0*/  LEA.HI.X.SX32 R23, R45, RZ, 0x1, P0 ;  /* 0x000000ff2d177211 */ /* 0x000fe400000f0eff */
[----:B------:R-:W-:-:S02]  /*13d0*/  LOP3.LUT R21, R21, 0x1f, R48, 0xf8, !PT ;  /* 0x0000001f15157812 */ /* 0x000fc400078ef830 */
[----:B------:R-:W-:Y:S02]  /*13e0*/  SHF.R.S32.HI R27, RZ, 0x1f, R24 ;  /* 0x0000001fff1b7819 */ /* 0x000fe40000011418 */
[----:B------:R-:W-:Y:S01]  /*13f0*/  SHF.R.S32.HI R28, RZ, 0x1f, R31 ;  /* 0x0000001fff1c7819 */ /* 0x000fe2000001141f */
[----:B------:R-:W-:Y:S01]  /*1400*/  IMAD.WIDE.U32 R22, R21, 0xa00, R22 ;  /* 0x00000a0015167825 */ /* 0x000fe200078e0016 */
[----:B------:R-:W-:Y:S02]  /*1410*/  SHF.L.U64.HI R20, R25, 0x5, R30 ;  /* 0x0000000519147819 */ /* 0x000fe4000001021e */
[----:B------:R-:W-:Y:S02]  /*1420*/  ISETP.GT.U32.AND P0, PT, R45, 0x7, PT ;  /* 0x000000072d00780c */ /* 0x000fe40003f04070 */
[----:B------:R-:W-:Y:S01]  /*1430*/  LEA.HI R27, R27, R24, RZ, 0x2 ;  /* 0x000000181b1b7211 */ /* 0x000fe200078f10ff */
[----:B------:R-:W0:Y:S01]  /*1440*/  LDS.64 R2, [R2] ;  /* 0x0000000002027984 */ /* 0x000e220000000a00 */
[----:B------:R-:W-:Y:S01]  /*1450*/  LEA.HI R28, R28, R31, RZ, 0x2 ;  /* 0x0000001f1c1c7211 */ /* 0x000fe200078f10ff */
[----:B------:R-:W-:Y:S01]  /*1460*/  IMAD R21, R20, 0xa00, RZ ;  /* 0x00000a0014157824 */ /* 0x000fe200078e02ff */
[----:B------:R-:W-:Y:S01]  /*1470*/  SHF.R.U32.HI R27, RZ, 0x2, R27 ;  /* 0x00000002ff1b7819 */ /* 0x000fe2000001161b */
[----:B------:R-:W1:Y:S01]  /*1480*/  LDS.64 R4, [R4+0xa00] ;  /* 0x000a000004047984 */ /* 0x000e620000000a00 */
[----:B------:R-:W-:-:S02]  /*1490*/  SHF.R.U32.HI R25, RZ, 0x2, R28 ;  /* 0x00000002ff197819 */ /* 0x000fc4000001161c */
[----:B------:R-:W-:Y:S02]  /*14a0*/  IADD3 R21, R23, R21, RZ ;  /* 0x0000001517157210 */ /* 0x000fe40007ffe0ff */
[----:B------:R-:W-:Y:S02]  /*14b0*/  LEA R20, P1, R22, UR8, 0x3 ;  /* 0x0000000816147c11 */ /* 0x000fe4000f8218ff */
[C---:B------:R-:W-:Y:S02]  /*14c0*/  LOP3.LUT R27, R26.reuse, 0x3, R27, 0x78, !PT ;  /* 0x000000031a1b7812 */ /* 0x040fe400078e781b */
[----:B------:R-:W-:Y:S02]  /*14d0*/  LOP3.LUT R25, R26, 0x3, R25, 0x78, !PT ;  /* 0x000000031a197812 */ /* 0x000fe400078e7819 */
[----:B------:R-:W-:Y:S02]  /*14e0*/  LEA.HI.X R21, R22, UR9, R21, 0x3, P1 ;  /* 0x0000000916157c11 */ /* 0x000fe400088f1c15 */
[----:B------:R-:W-:Y:S01]  /*14f0*/  LEA R53, R27, R52, 0x3 ;  /* 0x000000341b357211 */ /* 0x000fe200078e18ff */
[----:B------:R-:W-:Y:S01]  /*1500*/  IMAD R52, R25, 0x8, R52 ;  /* 0x0000000819347824 */ /* 0x000fe200078e0234 */
[----:B------:R-:W-:Y:S06]  /*1510*/  @P0 BRA `(.L_x_777) ;  /* 0x0000000400480947 */ /* 0x000fec0003800000 */
[----:B------:R-:W-:Y:S01]  /*1520*/  SHF.L.U32 R22, R46, 0x1, RZ ;  /* 0x000000012e167819 */ /* 0x000fe200000006ff */
[----:B------:R-:W-:Y:S01]  /*1530*/  HFMA2.MMA R57, -RZ, RZ, 0, 0 ;  /* 0x00000000ff397435 */ /* 0x000fe200000001ff */
[----:B------:R-:W-:Y:S02]  /*1540*/  LOP3.LUT R55, R45, 0x3, RZ, 0xc0, !PT ;  /* 0x000000032d377812 */ /* 0x000fe400078ec0ff */
[----:B------:R-:W-:Y:S02]  /*1550*/  CS2R R50, SRZ ;  /* 0x0000000000327805 */ /* 0x000fe4000001ff00 */
[----:B------:R-:W-:-:S04]  /*1560*/  LOP3.LUT R22, R22, 0xe, RZ, 0xc0, !PT ;  /* 0x0000000e16167812 */ /* 0x000fc800078ec0ff */
[----:B------:R-:W-:-:S05]  /*1570*/  LEA.HI R23, R45, R22, RZ, 0x1e ;  /* 0x000000162d177211 */ /* 0x000fca00078ff0ff */
[----:B------:R-:W-:-:S07]  /*1580*/  IMAD R54, R23, 0xa0, -R0 ;  /* 0x000000a017367824 */ /* 0x000fce00078e0a00 */
.L_x_778:
[----:B------:R-:W-:Y:S01]  /*1590*/  IMAD.IADD R25, R54, 0x1, R57 ;  /* 0x0000000136197824 */ /* 0x000fe200078e0239 */
[----:B------:R-:W-:-:S03]  /*15a0*/  IADD3 R57, R57, 0x20, RZ ;  /* 0x0000002039397810 */ /* 0x000fc60007ffe0ff */
[C---:B------:R-:W-:Y:S01]  /*15b0*/  VIADD R26, R25.reuse, 0xc ;  /* 0x0000000c191a7836 */ /* 0x040fe20000000000 */
[C---:B------:R-:W-:Y:S02]  /*15c0*/  IADD3 R22, R25.reuse, 0x4, RZ ;  /* 0x0000000419167810 */ /* 0x040fe40007ffe0ff */
[----:B------:R-:W-:Y:S02]  /*15d0*/  IADD3 R24, R25, 0x8, RZ ;  /* 0x0000000819187810 */ /* 0x000fe40007ffe0ff */
[----:B------:R-:W-:Y:S02]  /*15e0*/  SHF.R.S32.HI R23, RZ, 0x1f, R22 ;  /* 0x0000001fff177819 */ /* 0x000fe40000011416 */
[----:B------:R-:W-:Y:S02]  /*15f0*/  SHF.R.S32.HI R27, RZ, 0x1f, R24 ;  /* 0x0000001fff1b7819 */ /* 0x000fe40000011418 */
[----:B------:R-:W-:Y:S02]  /*1600*/  LEA.HI R28, R23, R22, RZ, 0x2 ;  /* 0x00000016171c7211 */ /* 0x000fe400078f10ff */
[----:B------:R-:W-:-:S02]  /*1610*/  LEA.HI R23, R27, R24, RZ, 0x2 ;  /* 0x000000181b177211 */ /* 0x000fc400078f10ff */
[----:B------:R-:W-:Y:S02]  /*1620*/  SHF.R.S32.HI R29, RZ, 0x1f, R26 ;  /* 0x0000001fff1d7819 */ /* 0x000fe4000001141a */
[C---:B------:R-:W-:Y:S02]  /*1630*/  IADD3 R27, R25.reuse, 0x10, RZ ;  /* 0x00000010191b7810 */ /* 0x040fe40007ffe0ff */
[----:B------:R-:W-:Y:S02]  /*1640*/  SHF.R.S32.HI R24, RZ, 0x1f, R25 ;  /* 0x0000001fff187819 */ /* 0x000fe40000011419 */
        /* <DEDUP_REMOVED lines=9> */
[----:B------:R-:W-:Y:S01]  /*16e0*/  IADD3 R31, R25, 0x1c, RZ ;  /* 0x0000001c191f7810 */ /* 0x000fe20007ffe0ff */
[----:B------:R-:W-:Y:S01]  /*16f0*/  IMAD R30, R27, 0x28, R44 ;  /* 0x000000281b1e7824 */ /* 0x000fe200078e022c */
[----:B------:R-:W-:-:S02]  /*1700*/  SHF.R.S32.HI R32, RZ, 0x1f, R29 ;  /* 0x0000001fff207819 */ /* 0x000fc4000001141d */
[----:B------:R-:W-:Y:S02]  /*1710*/  SHF.R.S32.HI R25, RZ, 0x2, R28 ;  /* 0x00000002ff197819 */ /* 0x000fe4000001141c */
[----:B------:R-:W-:Y:S02]  /*1720*/  SHF.R.S32.HI R34, RZ, 0x1f, R31 ;  /* 0x0000001fff227819 */ /* 0x000fe4000001141f */
[----:B------:R-:W-:Y:S02]  /*1730*/  SHF.R.S32.HI R27, RZ, 0x2, R23 ;  /* 0x00000002ff1b7819 */ /* 0x000fe40000011417 */
[----:B------:R-:W-:Y:S01]  /*1740*/  LEA.HI R28, R32, R29, RZ, 0x2 ;  /* 0x0000001d201c7211 */ /* 0x000fe200078f10ff */
[--C-:B------:R-:W-:Y:S01]  /*1750*/  IMAD R32, R25, 0x28, R44.reuse ;  /* 0x0000002819207824 */ /* 0x100fe200078e022c */
[----:B------:R-:W-:Y:S02]  /*1760*/  LEA R23, R55, R30, 0x3 ;  /* 0x0000001e37177211 */ /* 0x000fe400078e18ff */
[----:B------:R-:W-:Y:S01]  /*1770*/  LEA.HI R30, R34, R31, RZ, 0x2 ;  /* 0x0000001f221e7211 */ /* 0x000fe200078f10ff */
[----:B------:R-:W-:Y:S01]  /*1780*/  IMAD R34, R27, 0x28, R44 ;  /* 0x000000281b227824 */ /* 0x000fe200078e022c */
[----:B------:R-:W-:Y:S01]  /*1790*/  SHF.R.S32.HI R29, RZ, 0x2, R22 ;  /* 0x00000002ff1d7819 */ /* 0x000fe20000011416 */
[----:B------:R-:W-:Y:S01]  /*17a0*/  IMAD R25, R55, 0x8, R32 ;  /* 0x0000000837197824 */ /* 0x000fe200078e0220 */
[----:B------:R-:W2:Y:S01]  /*17b0*/  LDS.64 R22, [R23] ;  /* 0x0000000017167984 */ /* 0x000ea20000000a00 */
[----:B------:R-:W-:-:S02]  /*17c0*/  SHF.R.S32.HI R31, RZ, 0x2, R24 ;  /* 0x00000002ff1f7819 */ /* 0x000fc40000011418 */
[----:B------:R-:W-:Y:S01]  /*17d0*/  IMAD R32, R29, 0x28, R44 ;  /* 0x000000281d207824 */ /* 0x000fe200078e022c */
[----:B------:R-:W-:Y:S01]  /*17e0*/  LEA R27, R55, R34, 0x3 ;  /* 0x00000022371b7211 */ /* 0x000fe200078e18ff */
[----:B------:R-:W3:Y:S01]  /*17f0*/  LDS.64 R24, [R25] ;  /* 0x0000000019187984 */ /* 0x000ee20000000a00 */
[----:B------:R-:W-:Y:S01]  /*1800*/  SHF.R.S32.HI R33, RZ, 0x2, R26 ;  /* 0x00000002ff217819 */ /* 0x000fe2000001141a */
[----:B------:R-:W-:Y:S01]  /*1810*/  IMAD R34, R31, 0x28, R44 ;  /* 0x000000281f227824 */ /* 0x000fe200078e022c */
[----:B------:R-:W-:Y:S02]  /*1820*/  LEA R29, R55, R32, 0x3 ;  /* 0x00000020371d7211 */ /* 0x000fe400078e18ff */
[----:B------:R-:W4:Y:S01]  /*1830*/  LDS.64 R26, [R27] ;  /* 0x000000001b1a7984 */ /* 0x000f220000000a00 */
[----:B------:R-:W-:Y:S01]  /*1840*/  SHF.R.S32.HI R35, RZ, 0x2, R28 ;  /* 0x00000002ff237819 */ /* 0x000fe2000001141c */
[----:B------:R-:W-:Y:S01]  /*1850*/  IMAD R32, R33, 0x28, R44 ;  /* 0x0000002821207824 */ /* 0x000fe200078e022c */
[----:B------:R-:W-:Y:S01]  /*1860*/  SHF.R.S32.HI R33, RZ, 0x2, R30 ;  /* 0x00000002ff217819 */ /* 0x000fe2000001141e */
[----:B------:R-:W-:Y:S01]  /*1870*/  IMAD R31, R55, 0x8, R34 ;  /* 0x00000008371f7824 */ /* 0x000fe200078e0222 */
[----:B------:R-:W5:Y:S01]  /*1880*/  LDS.64 R28, [R29] ;  /* 0x000000001d1c7984 */ /* 0x000f620000000a00 */
[--C-:B------:R-:W-:Y:S01]  /*1890*/  IMAD R34, R35, 0x28, R44.reuse ;  /* 0x0000002823227824 */ /* 0x100fe200078e022c */
[----:B------:R-:W-:Y:S01]  /*18a0*/  LEA R32, R55, R32, 0x3 ;  /* 0x0000002037207211 */ /* 0x000fe200078e18ff */
[----:B------:R-:W-:Y:S01]  /*18b0*/  IMAD R36, R33, 0x28, R44 ;  /* 0x0000002821247824 */ /* 0x000fe200078e022c */
[----:B------:R-:W-:Y:S01]  /*18c0*/  ISETP.GE.U32.AND P0, PT, R57, 0xa0, PT ;  /* 0x000000a03900780c */ /* 0x000fe20003f06070 */
[----:B------:R-:W0:Y:S01]  /*18d0*/  LDS.64 R30, [R31] ;  /* 0x000000001f1e7984 */ /* 0x000e220000000a00 */
[C---:B------:R-:W-:Y:S01]  /*18e0*/  LEA R34, R55.reuse, R34, 0x3 ;  /* 0x0000002237227211 */ /* 0x040fe200078e18ff */
[----:B------:R-:W-:-:S02]  /*18f0*/  IMAD R36, R55, 0x8, R36 ;  /* 0x0000000837247824 */ /* 0x000fc400078e0224 */
[----:B------:R-:W1:Y:S04]  /*1900*/  LDS.64 R32, [R32] ;  /* 0x0000000020207984 */ /* 0x000e680000000a00 */
[----:B------:R-:W1:Y:S04]  /*1910*/  LDS.64 R34, [R34] ;  /* 0x0000000022227984 */ /* 0x000e680000000a00 */
[----:B------:R-:W1:Y:S01]  /*1920*/  LDS.64 R36, [R36] ;  /* 0x0000000024247984 */ /* 0x000e620000000a00 */
        /* <DEDUP_REMOVED lines=8> */
[----:B0-----:R-:W-:Y:S01]  /*19b0*/  FADD.FTZ R51, R51, R30 ;  /* 0x0000001e33337221 */ /* 0x001fe20000010000 */
[----:B------:R-:W-:-:S03]  /*19c0*/  FADD.FTZ R50, R50, R31 ;  /* 0x0000001f32327221 */ /* 0x000fc60000010000 */
[----:B-1----:R-:W-:Y:S01]  /*19d0*/  FADD.FTZ R51, R51, R32 ;  /* 0x0000002033337221 */ /* 0x002fe20000010000 */
[----:B------:R-:W-:-:S03]  /*19e0*/  FADD.FTZ R50, R50, R33 ;  /* 0x0000002132327221 */ /* 0x000fc60000010000 */
[----:B------:R-:W-:Y:S01]  /*19f0*/  FADD.FTZ R51, R51, R34 ;  /* 0x0000002233337221 */ /* 0x000fe20000010000 */
[----:B------:R-:W-:-:S03]  /*1a00*/  FADD.FTZ R50, R50, R35 ;  /* 0x0000002332327221 */ /* 0x000fc60000010000 */
[----:B------:R-:W-:Y:S01]  /*1a10*/  FADD.FTZ R51, R51, R36 ;  /* 0x0000002433337221 */ /* 0x000fe20000010000 */
[----:B------:R-:W-:Y:S01]  /*1a20*/  FADD.FTZ R50, R50, R37 ;  /* 0x0000002532327221 */ /* 0x000fe20000010000 */
[----:B------:R-:W-:Y:S06]  /*1a30*/  @!P0 BRA `(.L_x_778) ;  /* 0xfffffff800d48947 */ /* 0x000fec000383ffff */
.L_x_777:
[----:B------:R-:W-:Y:S05]  /*1a40*/  BSYNC B0 ;  /* 0x0000000000007941 */ /* 0x000fea0003800000 */
.L_x_776:
[----:B------:R-:W-:Y:S01]  /*1a50*/  LDS.64 R24, [R53+0x1400] ;  /* 0x0014000035187984 */ /* 0x000fe20000000a00 */
[----:B------:R-:W-:Y:S01]  /*1a60*/  LOP3.LUT P1, RZ, R45, 0xfffffffb, RZ, 0xc0, !PT ;  /* 0xfffffffb2dff7812 */ /* 0x000fe2000782c0ff */
[----:B------:R-:W-:Y:S02]  /*1a70*/  BSSY B0, `(.L_x_779) ;  /* 0x0000023000007945 */ /* 0x000fe40003800000 */
[----:B------:R-:W-:Y:S04]  /*1a80*/  LDS.64 R22, [R52+0x1e00] ;  /* 0x001e000034167984 */ /* 0x000fe80000000a00 */
[----:B------:R-:W2:Y:S04]  /*1a90*/  SHFL.BFLY PT, R26, R51, 0x2, 0x1f ;  /* 0x0c401f00331a7f89 */ /* 0x000ea800000e0000 */
[----:B------:R-:W3:Y:S01]  /*1aa0*/  SHFL.BFLY PT, R29, R50, 0x2, 0x1f ;  /* 0x0c401f00321d7f89 */ /* 0x000ee200000e0000 */
[----:B--2---:R-:W-:Y:S01]  /*1ab0*/  FADD.FTZ R27, R26, R51 ;  /* 0x000000331a1b7221 */ /* 0x004fe20000010000 */
[----:B0-----:R-:W-:Y:S01]  /*1ac0*/  FADD.FTZ R26, RZ, R3 ;  /* 0x00000003ff1a7221 */ /* 0x001fe20000010000 */
[----:B------:R-:W-:Y:S01]  /*1ad0*/  FADD.FTZ R3, RZ, R2 ;  /* 0x00000002ff037221 */ /* 0x000fe20000010000 */
[----:B------:R-:W-:Y:S01]  /*1ae0*/  IADD3 R2, P0, R46, 0xa, RZ ;  /* 0x0000000a2e027810 */ /* 0x000fe20007f1e0ff */
[----:B---3--:R-:W-:Y:S01]  /*1af0*/  FADD.FTZ R28, R29, R50 ;  /* 0x000000321d1c7221 */ /* 0x008fe20000010000 */
[----:B-1----:R-:W-:Y:S01]  /*1b00*/  FADD.FTZ R26, R26, R5 ;  /* 0x000000051a1a7221 */ /* 0x002fe20000010000 */
[----:B------:R-:W-:Y:S01]  /*1b10*/  FADD.FTZ R3, R3, R4 ;  /* 0x0000000403037221 */ /* 0x000fe20000010000 */
[----:B------:R-:W0:Y:S01]  /*1b20*/  SHFL.BFLY PT, R30, R27, 0x1, 0x1f ;  /* 0x0c201f001b1e7f89 */ /* 0x000e2200000e0000 */
[----:B------:R-:W-:Y:S01]  /*1b30*/  IADD3.X R47, RZ, R47, RZ, P0, !PT ;  /* 0x0000002fff2f7210 */ /* 0x000fe200007fe4ff */
[----:B------:R-:W-:Y:S01]  /*1b40*/  FADD.FTZ R26, R26, R25 ;  /* 0x000000191a1a7221 */ /* 0x000fe20000010000 */
[----:B------:R-:W-:Y:S01]  /*1b50*/  FADD.FTZ R3, R3, R24 ;  /* 0x0000001803037221 */ /* 0x000fe20000010000 */
[----:B------:R-:W1:Y:S01]  /*1b60*/  SHFL.BFLY PT, R31, R28, 0x1, 0x1f ;  /* 0x0c201f001c1f7f89 */ /* 0x000e6200000e0000 */
[----:B------:R-:W-:Y:S01]  /*1b70*/  ISETP.GE.U32.AND P0, PT, R2, UR12, PT ;  /* 0x0000000c02007c0c */ /* 0x000fe2000bf06070 */
[----:B------:R-:W-:Y:S01]  /*1b80*/  FADD.FTZ R23, R26, R23 ;  /* 0x000000171a177221 */ /* 0x000fe20000010000 */
[----:B------:R-:W-:Y:S01]  /*1b90*/  FADD.FTZ R22, R3, R22 ;  /* 0x0000001603167221 */ /* 0x000fe20000010000 */
[----:B------:R-:W-:-:S02]  /*1ba0*/  PRMT R29, R8, 0x7632, R29 ;  /* 0x00007632081d7816 */ /* 0x000fc4000000001d */
[----:B------:R-:W-:Y:S02]  /*1bb0*/  ISETP.GE.AND.EX P0, PT, R47, UR6, PT, P0 ;  /* 0x000000062f007c0c */ /* 0x000fe4000bf06300 */
[----:B------:R2:W-:Y:S01]  /*1bc0*/  STG.E.64 desc[UR10][R20.64+0x2800], R22 ;  /* 0x0028001614007986 */ /* 0x0005e2000c101b0a */
[----:B0-----:R-:W-:Y:S01]  /*1bd0*/  FADD.FTZ R4, R27, R30 ;  /* 0x0000001e1b047221 */ /* 0x001fe20000010000 */
[----:B-1----:R-:W-:Y:S01]  /*1be0*/  FADD.FTZ R5, R28, R31 ;  /* 0x0000001f1c057221 */ /* 0x002fe20000010000 */
[----:B--2---:R-:W-:Y:S08]  /*1bf0*/  @P1 BRA `(.L_x_780) ;  /* 0x0000000000281947 */ /* 0x004ff00003800000 */
        /* <DEDUP_REMOVED lines=10> */
.L_x_780:
[----:B------:R-:W-:Y:S05]  /*1ca0*/  BSYNC B0 ;  /* 0x0000000000007941 */ /* 0x000fea0003800000 */
.L_x_779:
        /* <DEDUP_REMOVED lines=24> */
.L_x_783:
[----:B------:R-:W2:Y:S04]  /*1e30*/  LD.E.STRONG.GPU R34, desc[UR10][R24.64] ;  /* 0x0000000a18227980 */ /* 0x000ea8000c10f900 */
[----:B--2---:R-:W-:Y:S01]  /*1e40*/  CCTL.IVALL ;  /* 0x00000000ff00798f */ /* 0x004fe20002000000 */
[----:B------:R-:W-:Y:S05]  /*1e50*/  YIELD ;  /* 0x0000000000007946 */ /* 0x000fea0003800000 */
[----:B-----5:R-:W-:-:S04]  /*1e60*/  LOP3.LUT R34, R34, R23, RZ, 0x3c, !PT ;  /* 0x0000001722227212 */ /* 0x020fc800078e3cff */
[----:B------:R-:W-:-:S13]  /*1e70*/  ISETP.GT.AND P0, PT, R34, -0x1, PT ;  /* 0xffffffff2200780c */ /* 0x000fda0003f04270 */
[----:B------:R-:W-:Y:S05]  /*1e80*/  @P0 BRA `(.L_x_783) ;  /* 0xfffffffc00e80947 */ /* 0x000fea000383ffff */
.L_x_782:
[----:B------:R-:W-:Y:S05]  /*1e90*/  WARPSYNC.ALL ;  /* 0x0000000000007948 */ /* 0x000fea0003800000 */
[----:B------:R-:W-:Y:S06]  /*1ea0*/  BAR.SYNC.DEFER_BLOCKING 0x0 ;  /* 0x0000000000007b1d */ /* 0x000fec0000010000 */
[----:B------:R-:W-:Y:S05]  /*1eb0*/  BRA `(.L_x_784) ;  /* 0x0000000000607947 */ /* 0x000fea0003800000 */
.L_x_781:
        /* <DEDUP_REMOVED lines=10> */
[----:B------:R-:W-:Y:S02]  /*1f60*/  SEL R23, R31, 0x1, !P0 ;  /* 0x000000011f177807 */ /* 0x000fe40004000000 */
[----:B------:R-:W-:Y:S01]  /*1f70*/  MOV R25, UR9 ;  /* 0x0000000900197c02 */ /* 0x000fe20008000f00 */
[----:B------:R-:W-:Y:S06]  /*1f80*/  MEMBAR.ALL.GPU ;  /* 0x0000000000007992 */ /* 0x000fec000000a000 */
[----:B------:R-:W-:-:S00]  /*1f90*/  ERRBAR ;  /* 0x00000000000079ab */ /* 0x000fc00000000000 */
[----:B------:R-:W-:Y:S06]  /*1fa0*/  CGAERRBAR ;  /* 0x00000000000075ab */ /* 0x000fec0000000000 */
[----:B------:R0:W5:Y:S02]  /*1fb0*/  ATOM.E.ADD.STRONG.GPU PT, R23, desc[UR10][R24.64], R23 ;  /* 0x000000171817798a */ /* 0x00016400081ee1ca */
.L_x_786:
[----:B------:R-:W2:Y:S04]  /*1fc0*/  LD.E.STRONG.GPU R34, desc[UR10][R24.64] ;  /* 0x0000000a18227980 */ /* 0x000ea8000c10f900 */
[----:B--2---:R-:W-:Y:S01]  /*1fd0*/  CCTL.IVALL ;  /* 0x00000000ff00798f */ /* 0x004fe20002000000 */
[----:B------:R-:W-:Y:S05]  /*1fe0*/  YIELD ;  /* 0x0000000000007946 */ /* 0x000fea0003800000 */
[----:B-----5:R-:W-:-:S04]  /*1ff0*/  LOP3.LUT R34, R34, R23, RZ, 0x3c, !PT ;  /* 0x0000001722227212 */ /* 0x020fc800078e3cff */
[----:B------:R-:W-:-:S13]  /*2000*/  ISETP.GT.AND P0, PT, R34, -0x1, PT ;  /* 0xffffffff2200780c */ /* 0x000fda0003f04270 */
[----:B------:R-:W-:Y:S05]  /*2010*/  @P0 BRA `(.L_x_786) ;  /* 0xfffffffc00e80947 */ /* 0x000fea000383ffff */
.L_x_785:
[----:B------:R-:W-:Y:S05]  /*2020*/  WARPSYNC.ALL ;  /* 0x0000000000007948 */ /* 0x000fea0003800000 */
[----:B------:R-:W-:Y:S06]  /*2030*/  BAR.SYNC.DEFER_BLOCKING 0x0 ;  /* 0x0000000000007b1d */ /* 0x000fec0000010000 */
.L_x_784:
[----:B------:R-:W-:Y:S01]  /*2040*/  ISETP.GT.U32.AND P0, PT, R45, 0x3f, PT ;  /* 0x0000003f2d00780c */ /* 0x000fe20003f04070 */
[----:B------:R-:W-:Y:S01]  /*2050*/  IMAD.MOV.U32 R33, RZ, RZ, RZ ;  /* 0x000000ffff217224 */ /* 0x000fe200078e00ff */
[----:B------:R-:W-:Y:S02]  /*2060*/  SHF.L.U32 R37, R7, 0x10, RZ ;  /* 0x0000001007257819 */ /* 0x000fe400000006ff */
[----:B------:R-:W-:Y:S01]  /*2070*/  SHF.L.U32 R55, R12, 0x10, RZ ;  /* 0x000000100c377819 */ /* 0x000fe200000006ff */
[----:B------:R-:W-:Y:S01]  /*2080*/  IMAD.U32 R29, R29, 0x10000, RZ ;  /* 0x000100001d1d7824 */ /* 0x000fe200078e00ff */
[----:B------:R-:W-:Y:S01]  /*2090*/  SHF.L.U32 R57, R13, 0x10, RZ ;  /* 0x000000100d397819 */ /* 0x000fe200000006ff */
[----:B------:R-:W-:Y:S01]  /*20a0*/  IMAD.U32 R21, R21, 0x10000, RZ ;  /* 0x0001000015157824 */ /* 0x000fe200078e00ff */
[----:B------:R-:W-:Y:S01]  /*20b0*/  SHF.L.U32 R27, R27, 0x10, RZ ;  /* 0x000000101b1b7819 */ /* 0x000fe200000006ff */
[----:B------:R-:W-:Y:S01]  /*20c0*/  UIADD3 UR5, UR5, 0x3480, URZ ;  /* 0x0000348005057890 */ /* 0x000fe2000fffe03f */
[----:B------:R-:W-:-:S02]  /*20d0*/  SHF.L.U32 R14, R14, 0x10, RZ ;  /* 0x000000100e0e7819 */ /* 0x000fc400000006ff */
[----:B------:R-:W-:Y:S01]  /*20e0*/  SHF.L.U32 R20, R20, 0x10, RZ ;  /* 0x0000001014147819 */ /* 0x000fe200000006ff */
[----:B------:R-:W1:Y:S01]  /*20f0*/  @!P0 LDC R34, c[0x0][0x10] ;  /* 0x00000400ff228b82 */ /* 0x000e620000000800 */
[----:B------:R-:W-:Y:S02]  /*2100*/  @!P0 LOP3.LUT R36, R45, 0x1f, RZ, 0xc0, !PT ;  /* 0x0000001f2d248812 */ /* 0x000fe400078ec0ff */
[----:B------:R-:W-:Y:S02]  /*2110*/  SHF.L.U32 R5, R5, 0x10, RZ ;  /* 0x0000001005057819 */ /* 0x000fe400000006ff */
[----:B------:R-:W-:Y:S02]  /*2120*/  SHF.L.U32 R15, R15, 0x10, RZ ;  /* 0x000000100f0f7819 */ /* 0x000fe400000006ff */
[----:B------:R-:W-:Y:S01]  /*2130*/  SHF.L.U32 R16, R16, 0x10, RZ ;  /* 0x0000001010107819 */ /* 0x000fe200000006ff */
[----:B0-----:R-:W0:Y:S01]  /*2140*/  @!P0 LDC.64 R24, c[0x0][0x260] ;  /* 0x00009800ff188b82 */ /* 0x001e220000000a00 */
[----:B------:R-:W-:Y:S01]  /*2150*/  SHF.L.U32 R17, R17, 0x10, RZ ;  /* 0x0000001011117819 */ /* 0x000fe200000006ff */
[----:B------:R-:W-:Y:S01]  /*2160*/  IMAD.U32 R4, R4, 0x10000, RZ ;  /* 0x0001000004047824 */ /* 0x000fe200078e00ff */
[----:B------:R-:W-:Y:S01]  /*2170*/  ULDC.64 UR8, c[0x0][0x210] ;  /* 0x0000840000087ab9 */ /* 0x000fe20000000a00 */
[----:B-1----:R-:W-:Y:S01]  /*2180*/  @!P0 IMAD R23, R34, UR4, R49 ;  /* 0x0000000422178c24 */ /* 0x002fe2000f8e0231 */
[----:B------:R-:W-:-:S05]  /*2190*/  @!P0 LOP3.LUT R34, R45, 0x7fffffe0, RZ, 0xc0, !PT ;  /* 0x7fffffe02d228812 */ /* 0x000fca00078ec0ff */
[----:B------:R-:W-:-:S05]  /*21a0*/  @!P0 IMAD R23, R23, 0x40, R34 ;  /* 0x0000004017178824 */ /* 0x000fca00078e0222 */
[----:B------:R-:W-:-:S04]  /*21b0*/  @!P0 IADD3 R23, R23, R36, RZ ;  /* 0x0000002417178210 */ /* 0x000fc80007ffe0ff */
[----:B------:R-:W-:-:S05]  /*21c0*/  @!P0 SHF.L.U32 R23, R23, 0x1, RZ ;  /* 0x0000000117178819 */ /* 0x000fca00000006ff */
[----:B0-----:R-:W-:-:S06]  /*21d0*/  @!P0 IMAD.WIDE.U32 R24, R23, 0x4, R24 ;  /* 0x0000000417188825 */ /* 0x001fcc00078e0018 */
[----:B------:R-:W2:Y:S01]  /*21e0*/  @!P0 LDG.E.64 R24, desc[UR10][R24.64] ;  /* 0x0000000a18188981 */ /* 0x000ea2000c1e1b00 */
[----:B------:R-:W-:Y:S01]  /*21f0*/  HFMA2.MMA R23, -RZ, RZ, 0, 0 ;  /* 0x00000000ff177435 */ /* 0x000fe200000001ff */
[----:B------:R-:W-:Y:S02]  /*2200*/  IMAD.U32 R7, R32, 0x10000, RZ ;  /* 0x0001000020077824 */ /* 0x000fe400078e00ff */
[C---:B------:R-:W-:Y:S01]  /*2210*/  FADD.FTZ R54, -R18.reuse, R57 ;  /* 0x0000003912367221 */ /* 0x040fe20000010100 */
[----:B------:R-:W-:Y:S01]  /*2220*/  FADD.FTZ R52, -R18, R21 ;  /* 0x0000001512347221 */ /* 0x000fe20000010100 */
[----:B------:R-:W-:Y:S02]  /*2230*/  ULEA UR5, UR7, UR5, 0x18 ;  /* 0x0000000507057291 */ /* 0x000fe4000f8ec03f */
[----:B------:R-:W-:Y:S01]  /*2240*/  ULOP3.LUT UR4, UR4, 0x1, URZ, 0x3c, !UPT ;  /* 0x0000000104047892 */ /* 0x000fe2000f8e3c3f */
[----:B--2---:R-:W-:Y:S01]  /*2250*/  @!P0 FADD.FTZ R23, RZ, R24 ;  /* 0x00000018ff178221 */ /* 0x004fe20000010000 */
[----:B------:R-:W-:Y:S01]  /*2260*/  @!P0 FADD.FTZ R33, RZ, R25 ;  /* 0x00000019ff218221 */ /* 0x000fe20000010000 */
[----:B------:R-:W-:-:S02]  /*2270*/  SHF.L.U32 R25, R6, 0x10, RZ ;  /* 0x0000001006197819 */ /* 0x000fc400000006ff */
[----:B------:R-:W-:Y:S01]  /*2280*/  LOP3.LUT P0, RZ, R45, 0xffffffdf, RZ, 0xc0, !PT ;  /* 0xffffffdf2dff7812 */ /* 0x000fe2000780c0ff */
[----:B------:R-:W0:Y:S02]  /*2290*/  SHFL.BFLY PT, R34, R23, 0x10, 0x1f ;  /* 0x0e001f0017227f89 */ /* 0x000e2400000e0000 */
[----:B------:R-:W-:Y:S01]  /*22a0*/  FADD.FTZ R24, -R18, R25 ;  /* 0x0000001912187221 */ /* 0x000fe20000010100 */
[----:B------:R-:W-:Y:S01]  /*22b0*/  SHF.L.U32 R25, R9, 0x10, RZ ;  /* 0x0000001009197819 */ /* 0x000fe200000006ff */
[----:B------:R-:W1:Y:S01]  /*22c0*/  SHFL.BFLY PT, R36, R33, 0x10, 0x1f ;  /* 0x0e001f0021247f89 */ /* 0x000e6200000e0000 */
[----:B------:R-:W-:-:S05]  /*22d0*/  SHF.L.U32 R9, R30, 0x10, RZ ;  /* 0x000000101e097819 */ /* 0x000fca00000006ff */
[----:B------:R-:W-:-:S04]  /*22e0*/  FADD.FTZ R32, -R18, R9 ;  /* 0x0000000912207221 */ /* 0x000fc80000010100 */
[C---:B------:R-:W-:Y:S01]  /*22f0*/  FMUL.FTZ R32, R19.reuse, R32 ;  /* 0x0000002013207220 */ /* 0x040fe20000410000 */
[----:B0-----:R-:W-:Y:S01]  /*2300*/  FADD.FTZ R34, R34, R23 ;  /* 0x0000001722227221 */ /* 0x001fe20000010000 */
[----:B------:R-:W-:Y:S01]  /*2310*/  SHF.L.U32 R23, R8, 0x10, RZ ;  /* 0x0000001008177819 */ /* 0x000fe200000006ff */
[----:B------:R-:W-:Y:S01]  /*2320*/  FADD.FTZ R8, -R18, R7 ;  /* 0x0000000712087221 */ /* 0x000fe20000010100 */
[----:B-1----:R-:W-:Y:S02]  /*2330*/  FADD.FTZ R36, R36, R33 ;  /* 0x0000002124247221 */ /* 0x002fe40000010000 */
[----:B------:R-:W0:Y:S01]  /*2340*/  SHFL.BFLY PT, R31, R34, 0x8, 0x1f ;  /* 0x0d001f00221f7f89 */ /* 0x000e2200000e0000 */
[----:B------:R-:W-:Y:S01]  /*2350*/  SHF.L.U32 R33, R10, 0x10, RZ ;  /* 0x000000100a217819 */ /* 0x000fe200000006ff */
[----:B------:R-:W-:Y:S02]  /*2360*/  FMUL.FTZ R10, R19, R24 ;  /* 0x00000018130a7220 */ /* 0x000fe40000410000 */
[----:B------:R-:W1:Y:S02]  /*2370*/  SHFL.BFLY PT, R35, R36, 0x8, 0x1f ;  /* 0x0d001f0024237f89 */ /* 0x000e6400000e0000 */
[----:B------:R-:W-:-:S04]  /*2380*/  FFMA.FTZ R24, R10, R23, R33 ;  /* 0x000000170a187223 */ /* 0x000fc80000010021 */
[----:B------:R-:W-:-:S06]  /*2390*/  FMUL.FTZ R7, R24, -1.4426950216293334961 ;  /* 0xbfb8aa3b18077820 */ /* 0x000fcc0000410000 */
[----:B------:R-:W2:Y:S01]  /*23a0*/  MUFU.EX2 R7, R7 ;  /* 0x0000000700077308 */ /* 0x000ea20000000800 */
[----:B0-----:R-:W-:Y:S01]  /*23b0*/  FADD.FTZ R6, R34, R31 ;  /* 0x0000001f22067221 */ /* 0x001fe20000010000 */
[----:B------:R-:W-:Y:S01]  /*23c0*/  FADD.FTZ R34, -R18, R55 ;  /* 0x0000003712227221 */ /* 0x000fe20000010100 */
[----:B------:R-:W-:Y:S01]  /*23d0*/  SHF.L.U32 R55, R22, 0x10, RZ ;  /* 0x0000001016377819 */ /* 0x000fe200000006ff */
[----:B-1----:R-:W-:Y:S02]  /*23e0*/  FADD.FTZ R31, R36, R35 ;  /* 0x00000023241f7221 */ /* 0x002fe40000010000 */
[----:B------:R-:W0:Y:S01]  /*23f0*/  SHFL.BFLY PT, R53, R6, 0x4, 0x1f ;  /* 0x0c801f0006357f89 */ /* 0x000e2200000e0000 */
[----:B------:R-:W-:Y:S01]  /*2400*/  SHF.L.U32 R36, R26, 0x10, RZ ;  /* 0x000000101a247819 */ /* 0x000fe200000006ff */
[----:B------:R-:W-:Y:S01]  /*2410*/  FMUL.FTZ R26, R19, R8 ;  /* 0x00000008131a7220 */ /* 0x000fe20000410000 */
[----:B------:R-:W-:Y:S01]  /*2420*/  SHF.L.U32 R35, R11, 0x10, RZ ;  /* 0x000000100b237819 */ /* 0x000fe200000006ff */
[----:B------:R-:W1:Y:S01]  /*2430*/  SHFL.BFLY PT, R50, R31, 0x4, 0x1f ;  /* 0x0c801f001f327f89 */ /* 0x000e6200000e0000 */
[----:B------:R-:W-:Y:S01]  /*2440*/  FADD.FTZ R8, -R18, R37 ;  /* 0x0000002512087221 */ /* 0x000fe20000010100 */
[----:B------:R-:W-:Y:S01]  /*2450*/  FFMA.FTZ R11, R26, R29, R36 ;  /* 0x0000001d1a0b7223 */ /* 0x000fe20000010024 */
[----:B------:R-:W-:Y:S01]  /*2460*/  FMUL.FTZ R22, R19, R34 ;  /* 0x0000002213167220 */ /* 0x000fe20000410000 */
[----:B------:R-:W-:Y:S01]  /*2470*/  FADD.FTZ R34, -R18, R55 ;  /* 0x0000003712227221 */ /* 0x000fe20000010100 */
[----:B------:R-:W-:-:S02]  /*2480*/  IMAD.U32 R37, R28, 0x10000, RZ ;  /* 0x000100001c257824 */ /* 0x000fc400078e00ff */
[----:B------:R-:W-:Y:S01]  /*2490*/  FMUL.FTZ R28, R19, R8 ;  /* 0x00000008131c7220 */ /* 0x000fe20000410000 */
[----:B------:R-:W-:Y:S01]  /*24a0*/  FMUL.FTZ R51, R11, -1.4426950216293334961 ;  /* 0xbfb8aa3b0b337820 */ /* 0x000fe20000410000 */
[----:B------:R-:W-:Y:S01]  /*24b0*/  FMUL.FTZ R34, R19, R34 ;  /* 0x0000002213227220 */ /* 0x000fe20000410000 */
[----:B------:R-:W-:Y:S01]  /*24c0*/  FFMA.FTZ R30, R32, R27, R37 ;  /* 0x0000001b201e7223 */ /* 0x000fe20000010025 */
[----:B------:R-:W-:Y:S01]  /*24d0*/  FFMA.FTZ R12, R28, R25, R35 ;  /* 0x000000191c0c7223 */ /* 0x000fe20000010023 */
[----:B------:R-:W-:Y:S01]  /*24e0*/  FFMA.FTZ R13, R23, R22, R33 ;  /* 0x00000016170d7223 */ /* 0x000fe20000010021 */
[----:B------:R-:W-:Y:S01]  /*24f0*/  FFMA.FTZ R18, R29, R34, R36 ;  /* 0x000000221d127223 */ /* 0x000fe20000010024 */
[----:B------:R-:W3:Y:S01]  /*2500*/  MUFU.EX2 R51, R51 ;  /* 0x0000003300337308 */ /* 0x000ee20000000800 */
[----:B------:R-:W-:Y:S01]  /*2510*/  FMUL.FTZ R8, R12, -1.4426950216293334961 ;  /* 0xbfb8aa3b0c087820 */ /* 0x000fe20000410000 */
[----:B------:R-:W-:Y:S01]  /*2520*/  FMUL.FTZ R36, R19, R52 ;  /* 0x0000003413247220 */ /* 0x000fe20000410000 */
[----:B------:R-:W-:Y:S01]  /*2530*/  FMUL.FTZ R9, R30, -1.4426950216293334961 ;  /* 0xbfb8aa3b1e097820 */ /* 0x000fe20000410000 */
[----:B------:R-:W-:Y:S01]  /*2540*/  FMUL.FTZ R33, R13, -1.4426950216293334961 ;  /* 0xbfb8aa3b0d217820 */ /* 0x000fe20000410000 */
[----:B0-----:R-:W-:-:S03]  /*2550*/  FADD.FTZ R6, R6, R53 ;  /* 0x0000003506067221 */ /* 0x001fc60000010000 */
[----:B------:R-:W-:Y:S01]  /*2560*/  MUFU.EX2 R8, R8 ;  /* 0x0000000800087308 */ /* 0x000fe20000000800 */
[----:B------:R-:W-:Y:S01]  /*2570*/  FMUL.FTZ R53, R18, -1.4426950216293334961 ;  /* 0xbfb8aa3b12357820 */ /* 0x000fe20000410000 */
[----:B-1----:R-:W-:Y:S01]  /*2580*/  FADD.FTZ R55, R31, R50 ;  /* 0x000000321f377221 */ /* 0x002fe20000010000 */
[----:B------:R-:W0:Y:S01]  /*2590*/  SHFL.BFLY PT, R57, R6, 0x2, 0x1f ;  /* 0x0c401f0006397f89 */ /* 0x000e2200000e0000 */
[----:B------:R-:W-:Y:S01]  /*25a0*/  FMUL.FTZ R50, R19, R54 ;  /* 0x0000003613327220 */ /* 0x000fe20000410000 */
[----:B------:R-:W-:Y:S02]  /*25b0*/  FFMA.FTZ R31, R27, R36, R37 ;  /* 0x000000241b1f7223 */ /* 0x000fe40000010025 */
[----:B------:R-:W1:Y:S01]  /*25c0*/  SHFL.BFLY PT, R54, R55, 0x2, 0x1f ;  /* 0x0c401f0037367f89 */ /* 0x000e6200000e0000 */
[----:B------:R-:W-:Y:S01]  /*25d0*/  FFMA.FTZ R21, R25, R50, R35 ;  /* 0x0000003219157223 */ /* 0x000fe20000010023 */
[----:B--2---:R-:W-:Y:S01]  /*25e0*/  FADD.FTZ R35, R7, 1 ;  /* 0x3f80000007237421 */ /* 0x004fe20000010000 */
[----:B------:R-:W-:Y:S01]  /*25f0*/  SHF.L.U32 R7, R46, 0x1, RZ ;  /* 0x000000012e077819 */ /* 0x000fe200000006ff */
[----:B---3--:R-:W-:Y:S01]  /*2600*/  FADD.FTZ R58, R51, 1 ;  /* 0x3f800000333a7421 */ /* 0x008fe20000010000 */
[----:B------:R-:W-:Y:S01]  /*2610*/  FMUL.FTZ R52, R21, -1.4426950216293334961 ;  /* 0xbfb8aa3b15347820 */ /* 0x000fe20000410000 */
[----:B------:R-:W2:Y:S01]  /*2620*/  MUFU.EX2 R9, R9 ;  /* 0x0000000900097308 */ /* 0x000ea20000000800 */
[----:B------:R-:W-:Y:S01]  /*2630*/  LOP3.LUT R46, R7, 0xe, RZ, 0xc0, !PT ;  /* 0x0000000e072e7812 */ /* 0x000fe200078ec0ff */
[----:B------:R-:W-:Y:S01]  /*2640*/  FMUL.FTZ R37, R31, -1.4426950216293334961 ;  /* 0xbfb8aa3b1f257820 */ /* 0x000fe20000410000 */
[----:B------:R-:W-:-:S02]  /*2650*/  LEA R7, R43, R0, 0x2 ;  /* 0x000000002b077211 */ /* 0x000fc400078e10ff */
[----:B------:R-:W-:-:S03]  /*2660*/  IADD3 R46, RZ, -R46, RZ ;  /* 0x8000002eff2e7210 */ /* 0x000fc60007ffe0ff */
[----:B------:R-:W3:Y:S01]  /*2670*/  MUFU.EX2 R52, R52 ;  /* 0x0000003400347308 */ /* 0x000ee20000000800 */
[----:B0-----:R-:W-:Y:S01]  /*2680*/  FADD.FTZ R51, R6, R57 ;  /* 0x0000003906337221 */ /* 0x001fe20000010000 */
[----:B------:R-:W-:-:S06]  /*2690*/  IMAD.WIDE.U32 R6, R7, -0x33333333, RZ ;  /* 0xcccccccd07067825 */ /* 0x000fcc00078e00ff */
[----:B------:R-:W0:Y:S01]  /*26a0*/  MUFU.EX2 R53, R53 ;  /* 0x0000003500357308 */ /* 0x000e220000000800 */
[----:B--2---:R-:W-:Y:S01]  /*26b0*/  FADD.FTZ R9, R9, 1 ;  /* 0x3f80000009097421 */ /* 0x004fe20000010000 */
[----:B-1----:R-:W-:Y:S01]  /*26c0*/  FADD.FTZ R55, R55, R54 ;  /* 0x0000003637377221 */ /* 0x002fe20000010000 */
[----:B------:R-:W-:Y:S02]  /*26d0*/  IMAD.MOV.U32 R6, RZ, RZ, R46 ;  /* 0x000000ffff067224 */ /* 0x000fe400078e002e */
[----:B------:R-:W-:Y:S01]  /*26e0*/  FADD.FTZ R46, R8, 1 ;  /* 0x3f800000082e7421 */ /* 0x000fe20000010000 */
[----:B------:R-:W1:Y:S02]  /*26f0*/  SHFL.BFLY PT, R56, R51, 0x1, 0x1f ;  /* 0x0c201f0033387f89 */ /* 0x000e6400000e0000 */
[----:B------:R-:W-:Y:S01]  /*2700*/  LEA.HI R8, R7, R6, RZ, 0x19 ;  /* 0x0000000607087211 */ /* 0x000fe200078fc8ff */
[----:B---3--:R-:W-:Y:S01]  /*2710*/  FADD.FTZ R57, R52, 1 ;  /* 0x3f80000034397421 */ /* 0x008fe20000010000 */
[----:B------:R-:W2:Y:S01]  /*2720*/  SHFL.BFLY PT, R6, R55, 0x1, 0x1f ;  /* 0x0c201f0037067f89 */ /* 0x000ea200000e0000 */
[----:B------:R-:W-:Y:S01]  /*2730*/  @!P0 SHF.R.U32.HI R52, RZ, 0x2, R45 ;  /* 0x00000002ff348819 */ /* 0x000fe2000001162d */
[----:B------:R-:W3:Y:S01]  /*2740*/  MUFU.EX2 R33, R33 ;  /* 0x0000002100217308 */ /* 0x000ee20000000800 */
[----:B------:R-:W-:-:S02]  /*2750*/  LEA R8, R8, UR5, 0x3 ;  /* 0x0000000508087c11 */ /* 0x000fc4000f8e18ff */
[----:B------:R-:W-:Y:S01]  /*2760*/  @!P0 LOP3.LUT R52, R52, 0x3ffffff8, RZ, 0xc0, !PT ;  /* 0x3ffffff834348812 */ /* 0x000fe200078ec0ff */
[----:B0-----:R-:W-:-:S04]  /*2770*/  FADD.FTZ R53, R53, 1 ;  /* 0x3f80000035357421 */ /* 0x001fc80000010000 */
[----:B------:R-:W0:Y:S08]  /*2780*/  MUFU.EX2 R37, R37 ;  /* 0x0000002500257308 */ /* 0x000e300000000800 */
[----:B------:R-:W-:Y:S01]  /*2790*/  MUFU.RCP R54, R9 ;  /* 0x0000000900367308 */ /* 0x000fe20000001000 */
[----:B-1----:R-:W-:Y:S01]  /*27a0*/  FADD.FTZ R56, R51, R56 ;  /* 0x0000003833387221 */ /* 0x002fe20000010000 */
[----:B---3--:R-:W-:Y:S01]  /*27b0*/  FADD.FTZ R33, R33, 1 ;  /* 0x3f80000021217421 */ /* 0x008fe20000010000 */
[----:B--2---:R-:W-:-:S02]  /*27c0*/  FADD.FTZ R7, R55, R6 ;  /* 0x0000000637077221 */ /* 0x004fc40000010000 */
[----:B------:R-:W-:-:S03]  /*27d0*/  @!P0 FMUL.FTZ R6, R56, 2.4414062863797880709e-05 ;  /* 0x37cccccd38068820 */ /* 0x000fc60000410000 */
[----:B------:R-:W1:Y:S01]  /*27e0*/  MUFU.RCP R35, R35 ;  /* 0x0000002300237308 */ /* 0x000e620000001000 */
[----:B0-----:R-:W-:Y:S01]  /*27f0*/  FADD.FTZ R37, R37, 1 ;  /* 0x3f80000025257421 */ /* 0x001fe20000010000 */
[----:B------:R-:W-:-:S05]  /*2800*/  @!P0 FMUL.FTZ R7, R7, 2.4414062863797880709e-05 ;  /* 0x37cccccd07078820 */ /* 0x000fca0000410000 */
[----:B------:R0:W-:Y:S01]  /*2810*/  @!P0 STS.64 [R52+UR5], R6 ;  /* 0x0000000634008988 */ /* 0x0001e20008000a05 */
[----:B------:R-:W2:Y:S01]  /*2820*/  MUFU.RCP R0, R58 ;  /* 0x0000003a00007308 */ /* 0x000ea20000001000 */
[----:B------:R-:W-:Y:S07]  /*2830*/  BAR.SYNC.DEFER_BLOCKING 0x0 ;  /* 0x0000000000007b1d */ /* 0x000fee0000010000 */
[----:B------:R-:W3:Y:S01]  /*2840*/  MUFU.RCP R46, R46 ;  /* 0x0000002e002e7308 */ /* 0x000ee20000001000 */
[----:B-1----:R-:W-:-:S04]  /*2850*/  FADD.FTZ R55, -R35, 1 ;  /* 0x3f80000023377421 */ /* 0x002fc80000010100 */
[----:B------:R-:W-:-:S03]  /*2860*/  FFMA.FTZ R24, R24, R55, 1 ;  /* 0x3f80000018187423 */ /* 0x000fc60000010037 */
[----:B------:R-:W0:Y:S01]  /*2870*/  MUFU.RCP R53, R53 ;  /* 0x0000003500357308 */ /* 0x000e220000001000 */
[----:B--2---:R-:W-:Y:S01]  /*2880*/  FADD.FTZ R56, -R0, 1 ;  /* 0x3f80000000387421 */ /* 0x004fe20000010100 */
[----:B------:R-:W-:-:S03]  /*2890*/  FMUL.FTZ R35, R35, R24 ;  /* 0x0000001823237220 */ /* 0x000fc60000410000 */
[----:B------:R-:W-:Y:S01]  /*28a0*/  FFMA.FTZ R11, R11, R56, 1 ;  /* 0x3f8000000b0b7423 */ /* 0x000fe20000010038 */
[----:B------:R-:W-:Y:S02]  /*28b0*/  FMUL.FTZ R14, R14, R35 ;  /* 0x000000230e0e7220 */ /* 0x000fe40000410000 */
[----:B------:R-:W1:Y:S01]  /*28c0*/  MUFU.RCP R33, R33 ;  /* 0x0000002100217308 */ /* 0x000e620000001000 */
[----:B---3--:R-:W-:Y:S01]  /*28d0*/  FADD.FTZ R59, -R46, 1 ;  /* 0x3f8000002e3b7421 */ /* 0x008fe20000010100 */
[----:B------:R-:W2:Y:S01]  /*28e0*/  LDS.64 R8, [R8] ;  /* 0x0000000008087984 */ /* 0x000ea20000000a00 */
[----:B------:R-:W-:Y:S01]  /*28f0*/  FMUL.FTZ R11, R0, R11 ;  /* 0x0000000b000b7220 */ /* 0x000fe20000410000 */
[----:B------:R-:W-:Y:S02]  /*2900*/  IMAD.U32 R0, R3, 0x10000, RZ ;  /* 0x0001000003007824 */ /* 0x000fe400078e00ff */
[----:B------:R-:W-:Y:S01]  /*2910*/  FFMA.FTZ R55, R12, R59, 1 ;  /* 0x3f8000000c377423 */ /* 0x000fe2000001003b */
[----:B------:R-:W-:Y:S01]  /*2920*/  FMUL.FTZ R11, R20, R11 ;  /* 0x0000000b140b7220 */ /* 0x000fe20000410000 */
[----:B------:R3:W4:Y:S01]  /*2930*/  MUFU.RCP R51, R57 ;  /* 0x0000003900337308 */ /* 0x0007220000001000 */
[----:B0-----:R-:W-:Y:S01]  /*2940*/  FADD.FTZ R7, -R53, 1 ;  /* 0x3f80000035077421 */ /* 0x001fe20000010100 */
[----:B------:R-:W-:-:S03]  /*2950*/  FMUL.FTZ R46, R46, R55 ;  /* 0x000000372e2e7220 */ /* 0x000fc60000410000 */
[----:B------:R-:W-:Y:S01]  /*2960*/  FFMA.FTZ R18, R18, R7, 1 ;  /* 0x3f80000012127423 */ /* 0x000fe20000010007 */
[----:B------:R-:W-:Y:S01]  /*2970*/  FMUL.FTZ R15, R15, R46 ;  /* 0x0000002e0f0f7220 */ /* 0x000fe20000410000 */
[----:B------:R-:W-:Y:S01]  /*2980*/  MOV R46, R2 ;  /* 0x00000002002e7202 */ /* 0x000fe20000000f00 */
[----:B------:R-:W0:Y:S01]  /*2990*/  MUFU.RCP R37, R37 ;  /* 0x0000002500257308 */ /* 0x000e220000001000 */
[----:B---3--:R-:W-:Y:S01]  /*29a0*/  FADD.FTZ R57, -R54, 1 ;  /* 0x3f80000036397421 */ /* 0x008fe20000010100 */
[----:B-1----:R-:W-:Y:S01]  /*29b0*/  FADD.FTZ R6, -R33, 1 ;  /* 0x3f80000021067421 */ /* 0x002fe20000010100 */
[----:B------:R-:W-:Y:S02]  /*29c0*/  FMUL.FTZ R18, R53, R18 ;  /* 0x0000001235127220 */ /* 0x000fe40000410000 */
[----:B------:R-:W-:Y:S01]  /*29d0*/  FFMA.FTZ R57, R30, R57, 1 ;  /* 0x3f8000001e397423 */ /* 0x000fe20000010039 */
[----:B------:R-:W-:Y:S01]  /*29e0*/  FFMA.FTZ R30, R13, R6, 1 ;  /* 0x3f8000000d1e7423 */ /* 0x000fe20000010006 */
[----:B------:R-:W-:Y:S01]  /*29f0*/  FMUL.FTZ R5, R5, R18 ;  /* 0x0000001205057220 */ /* 0x000fe20000410000 */
[----:B----4-:R-:W-:Y:S01]  /*2a00*/  FADD.FTZ R52, -R51, 1 ;  /* 0x3f80000033347421 */ /* 0x010fe20000010100 */
[----:B------:R-:W-:Y:S01]  /*2a10*/  FMUL.FTZ R57, R54, R57 ;  /* 0x0000003936397220 */ /* 0x000fe20000410000 */
[----:B------:R-:W-:-:S02]  /*2a20*/  FMUL.FTZ R33, R33, R30 ;  /* 0x0000001e21217220 */ /* 0x000fc40000410000 */
[----:B------:R-:W-:Y:S01]  /*2a30*/  FFMA.FTZ R6, R21, R52, 1 ;  /* 0x3f80000015067423 */ /* 0x000fe20000010034 */
[----:B------:R-:W-:Y:S01]  /*2a40*/  FMUL.FTZ R57, R0, R57 ;  /* 0x0000003900397220 */ /* 0x000fe20000410000 */
[----:B------:R-:W-:Y:S01]  /*2a50*/  FMUL.FTZ R33, R16, R33 ;  /* 0x0000002110217220 */ /* 0x000fe20000410000 */
[----:B0-----:R-:W-:Y:S01]  /*2a60*/  FADD.FTZ R12, -R37, 1 ;  /* 0x3f800000250c7421 */ /* 0x001fe20000010100 */
[----:B------:R-:W-:-:S03]  /*2a70*/  FMUL.FTZ R6, R51, R6 ;  /* 0x0000000633067220 */ /* 0x000fc60000410000 */
[----:B------:R-:W-:Y:S01]  /*2a80*/  FFMA.FTZ R12, R31, R12, 1 ;  /* 0x3f8000001f0c7423 */ /* 0x000fe2000001000c */
[----:B------:R-:W-:-:S03]  /*2a90*/  FMUL.FTZ R17, R17, R6 ;  /* 0x0000000611117220 */ /* 0x000fc60000410000 */
[----:B------:R-:W-:Y:S01]  /*2aa0*/  FMUL.FTZ R37, R37, R12 ;  /* 0x0000000c25257220 */ /* 0x000fe20000410000 */
[--C-:B--2---:R-:W-:Y:S01]  /*2ab0*/  FFMA.FTZ R3, R23, R14, -R8.reuse ;  /* 0x0000000e17037223 */ /* 0x104fe20000010808 */
[C-C-:B------:R-:W-:Y:S01]  /*2ac0*/  FFMA.FTZ R0, R29.reuse, R11, -R8.reuse ;  /* 0x0000000b1d007223 */ /* 0x140fe20000010808 */
[----:B------:R-:W-:Y:S01]  /*2ad0*/  FFMA.FTZ R29, R29, R5, -R8 ;  /* 0x000000051d1d7223 */ /* 0x000fe20000010808 */
[----:B------:R-:W-:Y:S01]  /*2ae0*/  FMUL.FTZ R37, R4, R37 ;  /* 0x0000002504257220 */ /* 0x000fe20000410000 */
[----:B------:R-:W-:Y:S01]  /*2af0*/  FFMA.FTZ R10, R10, -R9, R3 ;  /* 0x800000090a0a7223 */ /* 0x000fe20000010003 */
[----:B------:R-:W-:Y:S01]  /*2b00*/  FFMA.FTZ R0, -R9, R26, R0 ;  /* 0x0000001a09007223 */ /* 0x000fe20000010100 */
[--C-:B------:R-:W-:Y:S01]  /*2b10*/  FFMA.FTZ R5, R25, R15, -R8.reuse ;  /* 0x0000000f19057223 */ /* 0x100fe20000010808 */
[--C-:B------:R-:W-:Y:S01]  /*2b20*/  FFMA.FTZ R57, R27, R57, -R8.reuse ;  /* 0x000000391b397223 */ /* 0x100fe20000010808 */
[--C-:B------:R-:W-:Y:S01]  /*2b30*/  FFMA.FTZ R23, R23, R33, -R8.reuse ;  /* 0x0000002117177223 */ /* 0x100fe20000010808 */
[--C-:B------:R-:W-:Y:S01]  /*2b40*/  FFMA.FTZ R25, R25, R17, -R8.reuse ;  /* 0x0000001119197223 */ /* 0x100fe20000010808 */
[----:B------:R-:W-:Y:S01]  /*2b50*/  FFMA.FTZ R8, R27, R37, -R8 ;  /* 0x000000251b087223 */ /* 0x000fe20000010808 */
[C---:B------:R-:W-:Y:S01]  /*2b60*/  FMUL.FTZ R10, R19.reuse, R10 ;  /* 0x0000000a130a7220 */ /* 0x040fe20000410000 */
[----:B------:R-:W-:Y:S01]  /*2b70*/  FMUL.FTZ R3, R19, R0 ;  /* 0x0000000013037220 */ /* 0x000fe20000410000 */
[-C--:B------:R-:W-:Y:S01]  /*2b80*/  FFMA.FTZ R28, R28, -R9.reuse, R5 ;  /* 0x800000091c1c7223 */ /* 0x080fe20000010005 */
[C---:B------:R-:W-:Y:S01]  /*2b90*/  FFMA.FTZ R32, -R9.reuse, R32, R57 ;  /* 0x0000002009207223 */ /* 0x040fe20000010139 */
[-C--:B------:R-:W-:Y:S01]  /*2ba0*/  FFMA.FTZ R22, R22, -R9.reuse, R23 ;  /* 0x8000000916167223 */ /* 0x080fe20000010017 */
[C---:B------:R-:W-:Y:S01]  /*2bb0*/  FFMA.FTZ R34, -R9.reuse, R34, R29 ;  /* 0x0000002209227223 */ /* 0x040fe2000001011d */
[----:B------:R-:W-:Y:S01]  /*2bc0*/  FFMA.FTZ R50, R50, -R9, R25 ;  /* 0x8000000932327223 */ /* 0x000fe20000010019 */
[----:B------:R-:W-:Y:S01]  /*2bd0*/  FFMA.FTZ R8, -R9, R36, R8 ;  /* 0x0000002409087223 */ /* 0x000fe20000010108 */
[C---:B------:R-:W-:Y:S01]  /*2be0*/  FMUL.FTZ R28, R19.reuse, R28 ;  /* 0x0000001c131c7220 */ /* 0x040fe20000410000 */
[----:B------:R-:W-:Y:S01]  /*2bf0*/  FMUL.FTZ R5, R19, R32 ;  /* 0x0000002013057220 */ /* 0x000fe20000410000 */
[----:B------:R-:W-:Y:S01]  /*2c00*/  F2FP.BF16.F32.PACK_AB R10, R3, R10 ;  /* 0x0000000a030a723e */ /* 0x000fe200000010ff */
[C---:B------:R-:W-:Y:S01]  /*2c10*/  FMUL.FTZ R22, R19.reuse, R22 ;  /* 0x0000001613167220 */ /* 0x040fe20000410000 */
[C---:B------:R-:W-:Y:S01]  /*2c20*/  FMUL.FTZ R3, R19.reuse, R34 ;  /* 0x0000002213037220 */ /* 0x040fe20000410000 */
[----:B------:R-:W-:Y:S01]  /*2c30*/  FMUL.FTZ R50, R19, R50 ;  /* 0x0000003213327220 */ /* 0x000fe20000410000 */
[----:B------:R-:W-:Y:S01]  /*2c40*/  IADD3 R4, P0, R41, UR8, RZ ;  /* 0x0000000829047c10 */ /* 0x000fe2000ff1e0ff */
[----:B------:R-:W-:Y:S01]  /*2c50*/  FMUL.FTZ R19, R19, R8 ;  /* 0x0000000813137220 */ /* 0x000fe20000410000 */
[----:B------:R-:W-:-:S02]  /*2c60*/  F2FP.BF16.F32.PACK_AB R28, R5, R28 ;  /* 0x0000001c051c723e */ /* 0x000fc400000010ff */
[----:B------:R-:W-:Y:S02]  /*2c70*/  IADD3.X R5, R40, UR9, RZ, P0, !PT ;  /* 0x0000000928057c10 */ /* 0x000fe400087fe4ff */
[----:B------:R-:W-:Y:S02]  /*2c80*/  IADD3 R38, P0, R38, UR8, RZ ;  /* 0x0000000826267c10 */ /* 0x000fe4000ff1e0ff */
[----:B------:R-:W-:Y:S01]  /*2c90*/  F2FP.BF16.F32.PACK_AB R22, R3, R22 ;  /* 0x000000160316723e */ /* 0x000fe200000010ff */
[----:B------:R1:W-:Y:S01]  /*2ca0*/  STG.E.U16 desc[UR10][R4.64], R10 ;  /* 0x0000000a04007986 */ /* 0x0003e2000c10150a */
[----:B------:R-:W-:Y:S02]  /*2cb0*/  F2FP.BF16.F32.PACK_AB R50, R19, R50 ;  /* 0x000000321332723e */ /* 0x000fe400000010ff */
[----:B------:R-:W-:Y:S01]  /*2cc0*/  PRMT R0, R10, 0x7632, R0 ;  /* 0x000076320a007816 */ /* 0x000fe20000000000 */
[----:B------:R1:W-:Y:S01]  /*2cd0*/  STG.E.U16 desc[UR10][R4.64+0x4], R28 ;  /* 0x0000041c04007986 */ /* 0x0003e2000c10150a */
[----:B------:R-:W-:-:S02]  /*2ce0*/  PRMT R6, R28, 0x7632, R6 ;  /* 0x000076321c067816 */ /* 0x000fc40000000006 */
[----:B------:R-:W-:Y:S01]  /*2cf0*/  IADD3.X R39, R39, UR9, RZ, P0, !PT ;  /* 0x0000000927277c10 */ /* 0x000fe200087fe4ff */
[----:B------:R1:W-:Y:S01]  /*2d00*/  STG.E.U16 desc[UR10][R4.64+0x2], R0 ;  /* 0x0000020004007986 */ /* 0x0003e2000c10150a */
[----:B------:R-:W-:Y:S02]  /*2d10*/  PRMT R19, R22, 0x7632, R19 ;  /* 0x0000763216137816 */ /* 0x000fe40000000013 */
[----:B------:R-:W-:Y:S01]  /*2d20*/  PRMT R3, R50, 0x7632, R3 ;  /* 0x0000763232037816 */ /* 0x000fe20000000003 */
[----:B------:R1:W-:Y:S01]  /*2d30*/  STG.E.U16 desc[UR10][R4.64+0x6], R6 ;  /* 0x0000060604007986 */ /* 0x0003e2000c10150a */
[----:B------:R-:W-:-:S03]  /*2d40*/  ISETP.GE.U32.AND P0, PT, R2, UR12, PT ;  /* 0x0000000c02007c0c */ /* 0x000fc6000bf06070 */
[----:B------:R1:W-:Y:S01]  /*2d50*/  STG.E.U16 desc[UR10][R38.64], R22 ;  /* 0x0000001626007986 */ /* 0x0003e2000c10150a */
[----:B------:R-:W-:-:S03]  /*2d60*/  ISETP.GE.AND.EX P0, PT, R47, UR6, PT, P0 ;  /* 0x000000062f007c0c */ /* 0x000fc6000bf06300 */
[----:B------:R1:W-:Y:S04]  /*2d70*/  STG.E.U16 desc[UR10][R38.64+0x2], R19 ;  /* 0x0000021326007986 */ /* 0x0003e8000c10150a */
[----:B------:R1:W-:Y:S04]  /*2d80*/  STG.E.U16 desc[UR10][R38.64+0x4], R50 ;  /* 0x0000043226007986 */ /* 0x0003e8000c10150a */
[----:B------:R1:W-:Y:S02]  /*2d90*/  STG.E.U16 desc[UR10][R38.64+0x6], R3 ;  /* 0x0000060326007986 */ /* 0x0003e4000c10150a */
[----:B------:R-:W-:Y:S05]  /*2da0*/  @!P0 BRA `(.L_x_787) ;  /* 0xffffffd400648947 */ /* 0x000fea000383ffff */
.L_x_775:
[----:B------:R-:W-:-:S04]  /*2db0*/  LEA R48, R49, R48, 0x5 ;  /* 0x0000003031307211 */ /* 0x000fc800078e28ff */
[----:B------:R-:W-:-:S04]  /*2dc0*/  SHF.L.U32 R41, R48, 0x5, RZ ;  /* 0x0000000530297819 */ /* 0x000fc800000006ff */
[----:B------:R-:W-:-:S13]  /*2dd0*/  ISETP.GT.AND P0, PT, R41, 0x9ff, PT ;  /* 0x000009ff2900780c */ /* 0x000fda0003f04270 */
[----:B------:R-:W-:Y:S05]  /*2de0*/  @P0 EXIT ;  /* 0x000000000000094d */ /* 0x000fea0003800000 */
[----:B-1----:R-:W1:Y:S01]  /*2df0*/  S2R R0, SR_TID.X ;  /* 0x0000000000007919 */ /* 0x002e620000002100 */
[----:B------:R-:W2:Y:S01]  /*2e00*/  LDC.64 R36, c[0x0][0x258] ;  /* 0x00009600ff247b82 */ /* 0x000ea20000000a00 */
[----:B------:R-:W-:Y:S01]  /*2e10*/  HFMA2.MMA R40, -RZ, RZ, 0, 1.1920928955078125e-06 ;  /* 0x00000014ff287435 */ /* 0x000fe200000001ff */
[C---:B--2---:R-:W-:Y:S01]  /*2e20*/  IMAD.SHL.U32 R35, R36.reuse, 0x20, RZ ;  /* 0x0000002024237824 */ /* 0x044fe200078e00ff */
[----:B------:R-:W-:Y:S02]  /*2e30*/  SHF.L.U64.HI R36, R36, 0x5, R37 ;  /* 0x0000000524247819 */ /* 0x000fe40000010225 */
[--C-:B-1----:R-:W-:Y:S02]  /*2e40*/  SHF.R.U32.HI R34, RZ, 0x5, R0.reuse ;  /* 0x00000005ff227819 */ /* 0x102fe40000011600 */
[----:B------:R-:W-:Y:S02]  /*2e50*/  SHF.R.U32.HI R39, RZ, 0x4, R0 ;  /* 0x00000004ff277819 */ /* 0x000fe40000011600 */
[----:B0-----:R-:W-:-:S02]  /*2e60*/  LOP3.LUT R2, RZ, R34, RZ, 0x33, !PT ;  /* 0x00000022ff027212 */ /* 0x001fc400078e33ff */
[----:B------:R-:W-:Y:S02]  /*2e70*/  VIADDMNMX.U32 R40, R39, R40, 0x20, !PT ;  /* 0x0000002027287446 */ /* 0x000fe40007800028 */
[----:B------:R-:W-:Y:S02]  /*2e80*/  IADD3 R37, P0, R2, R35, RZ ;  /* 0x0000002302257210 */ /* 0x000fe40007f1e0ff */
[----:B------:R-:W-:Y:S02]  /*2e90*/  LOP3.LUT R7, RZ, R39, RZ, 0x33, !PT ;  /* 0x00000027ff077212 */ /* 0x000fe400078e33ff */
[----:B------:R-:W-:Y:S02]  /*2ea0*/  IADD3.X R38, R36, -0x1, RZ, P0, !PT ;  /* 0xffffffff24267810 */ /* 0x000fe400007fe4ff */
[----:B------:R-:W-:Y:S02]  /*2eb0*/  IADD3 R40, R40, R7, RZ ;  /* 0x0000000728287210 */ /* 0x000fe40007ffe0ff */
[----:B------:R-:W-:Y:S01]  /*2ec0*/  IADD3 R45, P2, R34, 0x1e, RZ ;  /* 0x0000001e222d7810 */ /* 0x000fe20007f5e0ff */
[----:B------:R-:W-:Y:S01]  /*2ed0*/  IMAD.WIDE.U32 R2, R38, -0x33333333, RZ ;  /* 0xcccccccd26027825 */ /* 0x000fe200078e00ff */
[----:B------:R-:W-:-:S02]  /*2ee0*/  IADD3 R44, P1, R34, 0x14, RZ ;  /* 0x00000014222c7810 */ /* 0x000fc40007f3e0ff */
[----:B------:R-:W-:Y:S01]  /*2ef0*/  LOP3.LUT R43, R0, 0xf, RZ, 0xc0, !PT ;  /* 0x0000000f002b7812 */ /* 0x000fe200078ec0ff */
[----:B------:R-:W-:Y:S01]  /*2f00*/  IMAD.X R48, RZ, RZ, RZ, P2 ;  /* 0x000000ffff307224 */ /* 0x000fe200010e06ff */
[----:B------:R-:W-:Y:S01]  /*2f10*/  IADD3.X R47, RZ, RZ, RZ, P1, !PT ;  /* 0x000000ffff2f7210 */ /* 0x000fe20000ffe4ff */
[----:B------:R-:W-:-:S04]  /*2f20*/  IMAD.WIDE.U32 R4, P0, R37, -0x33333334, R2 ;  /* 0xcccccccc25047825 */ /* 0x000fc80007800002 */
[----:B------:R-:W-:Y:S01]  /*2f30*/  IMAD.WIDE.U32 R2, R37, -0x33333333, RZ ;  /* 0xcccccccd25027825 */ /* 0x000fe200078e00ff */
[----:B------:R-:W-:-:S03]  /*2f40*/  IADD3.X R7, RZ, RZ, RZ, P0, !PT ;  /* 0x000000ffff077210 */ /* 0x000fc600007fe4ff */
[----:B------:R-:W-:Y:S01]  /*2f50*/  IMAD.MOV.U32 R6, RZ, RZ, R5 ;  /* 0x000000ffff067224 */ /* 0x000fe200078e0005 */
[----:B------:R-:W-:Y:S01]  /*2f60*/  IADD3 RZ, P0, R3, R4, RZ ;  /* 0x0000000403ff7210 */ /* 0x000fe20007f1e0ff */
[----:B------:R-:W-:-:S04]  /*2f70*/  IMAD.WIDE.U32 R2, R40, -0x33333333, RZ ;  /* 0xcccccccd28027825 */ /* 0x000fc800078e00ff */
[----:B------:R-:W-:Y:S01]  /*2f80*/  IMAD.WIDE.U32.X R4, R38, -0x33333334, R6, P0 ;  /* 0xcccccccc26047825 */ /* 0x000fe200000e0406 */
[----:B------:R-:W-:Y:S02]  /*2f90*/  LEA.HI R2, R3, 0x1, RZ, 0x1c ;  /* 0x0000000103027811 */ /* 0x000fe400078fe0ff */
[----:B------:R-:W-:Y:S02]  /*2fa0*/  IADD3 R42, P0, R34, 0xa, RZ ;  /* 0x0000000a222a7810 */ /* 0x000fe40007f1e0ff */
[----:B------:R-:W-:Y:S02]  /*2fb0*/  SHF.R.U64 R50, R4, 0x3, R5 ;  /* 0x0000000304327819 */ /* 0x000fe40000001205 */
[----:B------:R-:W-:Y:S02]  /*2fc0*/  IADD3.X R46, RZ, RZ, RZ, P0, !PT ;  /* 0x000000ffff2e7210 */ /* 0x000fe400007fe4ff */
[----:B------:R-:W-:Y:S02]  /*2fd0*/  IADD3 R50, R50, 0x1, RZ ;  /* 0x0000000132327810 */ /* 0x000fe40007ffe0ff */
[----:B------:R-:W-:-:S02]  /*2fe0*/  LOP3.LUT R49, R2, 0x3, RZ, 0xc0, !PT ;  /* 0x0000000302317812 */ /* 0x000fc400078ec0ff */
[----:B------:R-:W-:-:S07]  /*2ff0*/  LOP3.LUT R50, R50, 0x3, RZ, 0xc0, !PT ;  /* 0x0000000332327812 */ /* 0x000fce00078ec0ff */
.L_x_804:
[----:B------:R-:W-:Y:S01]  /*3000*/  ISETP.GT.U32.AND P0, PT, R35, R34, PT ;  /* 0x000000222300720c */ /* 0x000fe20003f04070 */
[----:B------:R-:W-:Y:S01]  /*3010*/  BSSY B0, `(.L_x_788) ;  /* 0x00000ab000007945 */ /* 0x000fe20003800000 */
[----:B0-----:R-:W-:Y:S02]  /*3020*/  MOV R51, RZ ;  /* 0x000000ff00337202 */ /* 0x001fe40000000f00 */
[----:B------:R-:W-:Y:S02]  /*3030*/  ISETP.GT.AND.EX P0, PT, R36, RZ, PT, P0 ;  /* 0x000000ff2400720c */ /* 0x000fe40003f04300 */
[----:B------:R-:W-:-:S11]  /*3040*/  MOV R54, RZ ;  /* 0x000000ff00367202 */ /* 0x000fd60000000f00 */
[----:B-123--:R-:W-:Y:S05]  /*3050*/  @!P0 BRA `(.L_x_789) ;  /* 0x0000000800988947 */ /* 0x00efea0003800000 */
[----:B------:R-:W-:Y:S01]  /*3060*/  ISETP.NE.U32.AND P1, PT, R50, RZ, PT ;  /* 0x000000ff3200720c */ /* 0x000fe20003f25070 */
[----:B------:R-:W-:Y:S01]  /*3070*/  BSSY B1, `(.L_x_790) ;  /* 0x0000024000017945 */ /* 0x000fe20003800000 */
[----:B------:R-:W-:Y:S01]  /*3080*/  LOP3.LUT R2, R0, 0x1f, RZ, 0xc0, !PT ;  /* 0x0000001f00027812 */ /* 0x000fe200078ec0ff */
[----:B------:R-:W-:Y:S01]  /*3090*/  HFMA2.MMA R53, -RZ, RZ, 0, 0 ;  /* 0x00000000ff357435 */ /* 0x000fe200000001ff */
[----:B------:R-:W-:Y:S01]  /*30a0*/  ISETP.NE.AND.EX P1, PT, RZ, RZ, PT, P1 ;  /* 0x000000ffff00720c */ /* 0x000fe20003f25310 */
[----:B------:R-:W-:Y:S01]  /*30b0*/  IMAD.MOV.U32 R52, RZ, RZ, R34 ;  /* 0x000000ffff347224 */ /* 0x000fe200078e0022 */
[----:B------:R-:W-:Y:S02]  /*30c0*/  ISETP.GE.U32.AND P0, PT, R37, 0x1e, PT ;  /* 0x0000001e2500780c */ /* 0x000fe40003f06070 */
[----:B------:R-:W-:Y:S02]  /*30d0*/  IADD3 R2, P2, R2, R41, RZ ;  /* 0x0000002902027210 */ /* 0x000fe40007f5e0ff */
[----:B------:R-:W-:-:S02]  /*30e0*/  ISETP.GE.U32.AND.EX P0, PT, R38, RZ, PT, P0 ;  /* 0x000000ff2600720c */ /* 0x000fc40003f06100 */
        /* <DEDUP_REMOVED lines=28> */
.L_x_791:
[----:B------:R-:W-:Y:S05]  /*32b0*/  BSYNC B1 ;  /* 0x0000000000017941 */ /* 0x000fea0003800000 */
.L_x_790:
[----:B------:R-:W-:Y:S05]  /*32c0*/  @!P0 BRA `(.L_x_789) ;  /* 0x0000000400fc8947 */ /* 0x000fea0003800000 */
[C---:B------:R-:W-:Y:S01]  /*32d0*/  SHF.L.U64.HI R3, R2.reuse, 0x1, R3 ;  /* 0x0000000102037819 */ /* 0x040fe20000010203 */
[C---:B------:R-:W-:Y:S01]  /*32e0*/  IMAD R5, R53.reuse, 0x1400, RZ ;  /* 0x0000140035057824 */ /* 0x040fe200078e02ff */
[----:B------:R-:W-:Y:S01]  /*32f0*/  SHF.L.U32 R2, R2, 0x1, RZ ;  /* 0x0000000102027819 */ /* 0x000fe200000006ff */
[----:B------:R-:W-:Y:S01]  /*3300*/  ULDC.64 UR4, c[0x0][0x260] ;  /* 0x0000980000047ab9 */ /* 0x000fe20000000a00 */
[C---:B------:R-:W-:Y:S01]  /*3310*/  IADD3 R4, P2, -R52.reuse, R35, RZ ;  /* 0x0000002334047210 */ /* 0x040fe20007f5e1ff */
[----:B------:R-:W-:Y:S02]  /*3320*/  BSSY B1, `(.L_x_792) ;  /* 0x0000046000017945 */ /* 0x000fe40003800000 */
[----:B------:R-:W-:Y:S01]  /*3330*/  IMAD.WIDE.U32 R2, R52, 0x1400, R2 ;  /* 0x0000140034027825 */ /* 0x000fe200078e0002 */
[----:B------:R-:W-:Y:S02]  /*3340*/  ISETP.GT.U32.AND P0, PT, R4, 0x78, PT ;  /* 0x000000780400780c */ /* 0x000fe40003f04070 */
[----:B------:R-:W-:-:S02]  /*3350*/  IADD3.X R4, ~R53, R36, RZ, P2, !PT ;  /* 0x0000002435047210 */ /* 0x000fc400017fe5ff */
[----:B------:R-:W-:Y:S02]  /*3360*/  IADD3 R3, R3, R5, RZ ;  /* 0x0000000503037210 */ /* 0x000fe40007ffe0ff */
        /* <DEDUP_REMOVED lines=10> */
.L_x_794:
        /* <DEDUP_REMOVED lines=55> */
.L_x_793:
[----:B------:R-:W-:Y:S05]  /*3780*/  BSYNC B1 ;  /* 0x0000000000017941 */ /* 0x000fea0003800000 */
.L_x_792:
        /* <DEDUP_REMOVED lines=35> */
.L_x_796:
[----:B------:R-:W-:Y:S05]  /*39c0*/  BSYNC B1 ;  /* 0x0000000000017941 */ /* 0x000fea0003800000 */
.L_x_795:
        /* <DEDUP_REMOVED lines=15> */
.L_x_789:
[----:B------:R-:W-:Y:S05]  /*3ac0*/  BSYNC B0 ;  /* 0x0000000000007941 */ /* 0x000fea0003800000 */
.L_x_788:
        /* <DEDUP_REMOVED lines=14> */
[----:B0-----:R-:W-:-:S11]  /*3bb0*/  IMAD.MOV.U32 R2, RZ, RZ, R39 ;  /* 0x000000ffff027224 */ /* 0x001fd600078e0027 */
        /* <DEDUP_REMOVED lines=35> */
.L_x_813:
        /* <DEDUP_REMOVED lines=47> */
.L_x_823:
        /* <DEDUP_REMOVED lines=41> */
.L_x_833:
[----:B--2---:R-:W-:Y:S01]  /*4370*/  FADD.FTZ R3, R2, R18 ;  /* 0x0000001202037221 */ /* 0x004fe20000010000 */
[----:B------:R-:W-:-:S04]  /*4380*/  @!P1 F2FP.BF16.F32.PACK_AB R2, RZ, R12 ;  /* 0x0000000cff02923e */ /* 0x000fc800000010ff */
[----:B------:R-:W-:Y:S01]  /*4390*/  @!P1 F2FP.BF16.F32.PACK_AB R3, RZ, R3 ;  /* 0x00000003ff03923e */ /* 0x000fe200000010ff */
[----:B------:R0:W-:Y:S04]  /*43a0*/  @!P1 STG.E.U16 desc[UR10][R4.64+0x50], R2 ;  /* 0x0000500204009986 */ /* 0x0001e8000c10150a */
[----:B------:R2:W-:Y:S01]  /*43b0*/  @!P1 STG.E.U16 desc[UR10][R6.64+0x50], R3 ;  /* 0x0000500306009986 */ /* 0x0005e2000c10150a */
[----:B0-----:R-:W-:-:S07]  /*43c0*/  LEA.HI R2, R0, 0x3c, RZ, 0x1c ;  /* 0x0000003c00027811 */ /* 0x001fce00078fe0ff */
.L_x_799:
[----:B------:R-:W-:Y:S05]  /*43d0*/  BSYNC B0 ;  /* 0x0000000000007941 */ /* 0x000fea0003800000 */
.L_x_798:
[----:B------:R-:W-:-:S13]  /*43e0*/  ISETP.GE.U32.AND P0, PT, R40, 0x3c, PT ;  /* 0x0000003c2800780c */ /* 0x000fda0003f06070 */
[----:B------:R-:W-:Y:S05]  /*43f0*/  @!P0 BRA `(.L_x_797) ;  /* 0x0000000800988947 */ /* 0x000fea0003800000 */
[----:B------:R-:W-:Y:S01]  /*4400*/  ISETP.GT.U32.AND P0, PT, R43, 0x9, PT ;  /* 0x000000092b00780c */ /* 0x000fe20003f04070 */
[----:B01----:R-:W-:Y:S01]  /*4410*/  IMAD.MOV.U32 R4, RZ, RZ, RZ ;  /* 0x000000ffff047224 */ /* 0x003fe200078e00ff */
[----:B------:R-:W-:-:S11]  /*4420*/  UMOV UR5, 0xffff ;  /* 0x0000ffff00057882 */ /* 0x000fd60000000000 */
[C---:B--2---:R-:W-:Y:S02]  /*4430*/  @!P0 SHF.L.U32 R3, R43.reuse, 0x1, RZ ;  /* 0x000000012b038819 */ /* 0x044fe400000006ff */
[----:B------:R-:W-:Y:S02]  /*4440*/  @!P0 LEA R6, R43, UR4, 0x7 ;  /* 0x000000042b068c11 */ /* 0x000fe4000f8e38ff */
[----:B------:R-:W-:-:S04]  /*4450*/  @!P0 LOP3.LUT R3, R2, R3, RZ, 0x3c, !PT ;  /* 0x0000000302038212 */ /* 0x000fc800078e3cff */
[----:B------:R-:W-:Y:S01]  /*4460*/  @!P0 LEA R5, R3, R6, 0x2 ;  /* 0x0000000603058211 */ /* 0x000fe200078e10ff */
[----:B------:R-:W-:-:S04]  /*4470*/  HFMA2.MMA R3, -RZ, RZ, 0, 0 ;  /* 0x00000000ff037435 */ /* 0x000fc800000001ff */
[----:B------:R0:W1:Y:S06]  /*4480*/  @!P0 LDS R4, [R5] ;  /* 0x0000000005048984 */ /* 0x00006c0000000800 */
[----:B------:R0:W2:Y:S01]  /*4490*/  @!P0 LDS R3, [R5+0x500] ;  /* 0x0005000005038984 */ /* 0x0000a20000000800 */
[----:B------:R-:W-:Y:S05]  /*44a0*/  BRA.DIV UR5, `(.L_x_803) ;  /* 0x0000001605287947 */ /* 0x000fea000b800000 */
[C---:B------:R-:W-:Y:S01]  /*44b0*/  @!P0 VIADD R7, R2.reuse, 0x14 ;  /* 0x0000001402078836 */ /* 0x040fe20000000000 */
[C---:B------:R-:W-:Y:S01]  /*44c0*/  @!P0 SHF.L.U32 R8, R43.reuse, 0x1, RZ ;  /* 0x000000012b088819 */ /* 0x040fe200000006ff */
[----:B------:R-:W-:Y:S01]  /*44d0*/  IMAD.MOV.U32 R20, RZ, RZ, RZ ;  /* 0x000000ffff147224 */ /* 0x000fe200078e00ff */
[----:B------:R-:W-:Y:S01]  /*44e0*/  @!P0 SHF.L.U32 R12, R43, 0x1, RZ ;  /* 0x000000012b0c8819 */ /* 0x000fe200000006ff */
[----:B------:R-:W-:Y:S01]  /*44f0*/  IMAD.MOV.U32 R26, RZ, RZ, 0xffff ;  /* 0x0000ffffff1a7424 */ /* 0x000fe200078e00ff */
[----:B------:R-:W-:Y:S01]  /*4500*/  @!P0 IADD3 R9, R2, 0x28, RZ ;  /* 0x0000002802098810 */ /* 0x000fe20007ffe0ff */
[----:B------:R-:W-:Y:S01]  /*4510*/  IMAD.MOV.U32 R14, RZ, RZ, 0xffff ;  /* 0x0000ffffff0e7424 */ /* 0x000fe200078e00ff */
[----:B------:R-:W-:Y:S01]  /*4520*/  @!P0 LOP3.LUT R7, R7, R8, RZ, 0x3c, !PT ;  /* 0x0000000807078212 */ /* 0x000fe200078e3cff */
[----:B------:R-:W-:Y:S01]  /*4530*/  IMAD.MOV.U32 R16, RZ, RZ, 0xffff ;  /* 0x0000ffffff107424 */ /* 0x000fe200078e00ff */
[----:B------:R-:W-:Y:S01]  /*4540*/  @!P0 LEA R10, R43, UR4, 0x7 ;  /* 0x000000042b0a8c11 */ /* 0x000fe2000f8e38ff */
[----:B------:R-:W-:Y:S01]  /*4550*/  IMAD.MOV.U32 R28, RZ, RZ, 0xffff ;  /* 0x0000ffffff1c7424 */ /* 0x000fe200078e00ff */
[----:B------:R-:W-:-:S02]  /*4560*/  @!P0 LOP3.LUT R9, R9, R12, RZ, 0x3c, !PT ;  /* 0x0000000c09098212 */ /* 0x000fc400078e3cff */
[----:B------:R-:W-:Y:S02]  /*4570*/  @!P0 LEA R18, R43, UR4, 0x7 ;  /* 0x000000042b128c11 */ /* 0x000fe4000f8e38ff */
[----:B------:R-:W-:Y:S02]  /*4580*/  @!P0 LEA R7, R7, R10, 0x2 ;  /* 0x0000000a07078211 */ /* 0x000fe400078e10ff */
[----:B------:R-:W-:Y:S01]  /*4590*/  @!P0 IADD3 R11, R2, 0x3c, RZ ;  /* 0x0000003c020b8810 */ /* 0x000fe20007ffe0ff */
[----:B------:R-:W-:Y:S01]  /*45a0*/  @!P0 IMAD R10, R9, 0x4, R18 ;  /* 0x00000004090a8824 */ /* 0x000fe200078e0212 */
[----:B------:R-:W-:Y:S01]  /*45b0*/  MOV R15, 0xffff ;  /* 0x0000ffff000f7802 */ /* 0x000fe20000000f00 */
[----:B------:R-:W3:Y:S01]  /*45c0*/  @!P0 LDS R8, [R7] ;  /* 0x0000000007088984 */ /* 0x000ee20000000800 */
[----:B------:R-:W-:Y:S02]  /*45d0*/  @!P0 LOP3.LUT R11, R11, R12, RZ, 0x3c, !PT ;  /* 0x0000000c0b0b8212 */ /* 0x000fe400078e3cff */
[----:B------:R-:W-:Y:S01]  /*45e0*/  MOV R12, RZ ;  /* 0x000000ff000c7202 */ /* 0x000fe20000000f00 */
[----:B------:R-:W-:Y:S01]  /*45f0*/  @!P0 LDS R25, [R10+0x500] ;  /* 0x000500000a198984 */ /* 0x000fe20000000800 */
[----:B------:R-:W-:-:S02]  /*4600*/  @!P0 LEA R27, R11, R18, 0x2 ;  /* 0x000000120b1b8211 */ /* 0x000fc400078e10ff */
[----:B------:R-:W-:Y:S01]  /*4610*/  MOV R11, RZ ;  /* 0x000000ff000b7202 */ /* 0x000fe20000000f00 */
[----:B------:R-:W-:Y:S01]  /*4620*/  @!P0 LDS R13, [R10] ;  /* 0x000000000a0d8984 */ /* 0x000fe20000000800 */
[----:B------:R-:W-:Y:S02]  /*4630*/  MOV R18, 0xffff ;  /* 0x0000ffff00127802 */ /* 0x000fe40000000f00 */
[----:B------:R-:W-:Y:S01]  /*4640*/  MOV R22, RZ ;  /* 0x000000ff00167202 */ /* 0x000fe20000000f00 */
[----:B------:R4:W-:Y:S01]  /*4650*/  @!P0 LDS R9, [R7+0x500] ;  /* 0x0005000007098984 */ /* 0x0009e20000000800 */
[----:B------:R-:W-:Y:S02]  /*4660*/  MOV R23, 0xffff ;  /* 0x0000ffff00177802 */ /* 0x000fe40000000f00 */
[----:B------:R-:W-:Y:S01]  /*4670*/  MOV R17, 0xffff ;  /* 0x0000ffff00117802 */ /* 0x000fe20000000f00 */
[----:B01----:R-:W0:Y:S01]  /*4680*/  SHFL.BFLY PT, R5, R4, 0x8, 0x101f ;  /* 0x0d101f0004057f89 */ /* 0x003e2200000e0000 */
[----:B------:R-:W-:-:S02]  /*4690*/  MOV R31, 0xffff ;  /* 0x0000ffff001f7802 */ /* 0x000fc40000000f00 */
[----:B------:R-:W-:Y:S01]  /*46a0*/  IADD3 R29, R2, R41, RZ ;  /* 0x00000029021d7210 */ /* 0x000fe20007ffe0ff */
[----:B--2---:R-:W1:Y:S01]  /*46b0*/  SHFL.BFLY PT, R18, R3, 0x8, 0x101f ;  /* 0x0d101f0003127f89 */ /* 0x004e6200000e0000 */
[----:B----4-:R-:W-:-:S03]  /*46c0*/  MOV R7, RZ ;  /* 0x000000ff00077202 */ /* 0x010fc60000000f00 */
[----:B------:R-:W2:Y:S01]  /*46d0*/  @!P0 LDS R10, [R27] ;  /* 0x000000001b0a8984 */ /* 0x000ea20000000800 */
[----:B---3--:R-:W-:Y:S02]  /*46e0*/  @!P0 IMAD.MOV.U32 R20, RZ, RZ, R8 ;  /* 0x000000ffff148224 */ /* 0x008fe400078e0008 */
[----:B0-----:R-:W-:Y:S01]  /*46f0*/  FADD.FTZ R5, R5, R4 ;  /* 0x0000000405057221 */ /* 0x001fe20000010000 */
[----:B------:R0:W-:Y:S01]  /*4700*/  @!P0 LDS R8, [R27+0x500] ;  /* 0x000500001b088984 */ /* 0x0001e20000000800 */
[----:B------:R-:W-:Y:S01]  /*4710*/  @!P0 MOV R11, R25 ;  /* 0x00000019000b8202 */ /* 0x000fe20000000f00 */
[----:B-1----:R-:W-:Y:S02]  /*4720*/  FADD.FTZ R4, R18, R3 ;  /* 0x0000000312047221 */ /* 0x002fe40000010000 */
[----:B------:R-:W1:Y:S01]  /*4730*/  SHFL.BFLY PT, R19, R20, 0x8, 0x101f ;  /* 0x0d101f0014137f89 */ /* 0x000e6200000e0000 */
[----:B------:R-:W-:-:S03]  /*4740*/  @!P0 MOV R12, R13 ;  /* 0x0000000d000c8202 */ /* 0x000fc60000000f00 */
[----:B------:R-:W3:Y:S01]  /*4750*/  SHFL.BFLY PT, R26, R11, 0x8, 0x101f ;  /* 0x0d101f000b1a7f89 */ /* 0x000ee200000e0000 */
[----:B0-----:R-:W-:Y:S02]  /*4760*/  MOV R27, 0xffff ;  /* 0x0000ffff001b7802 */ /* 0x001fe40000000f00 */
[----:B------:R-:W-:Y:S01]  /*4770*/  @!P0 MOV R22, R9 ;  /* 0x0000000900168202 */ /* 0x000fe20000000f00 */
[----:B------:R-:W0:Y:S01]  /*4780*/  SHFL.BFLY PT, R13, R12, 0x8, 0x101f ;  /* 0x0d101f000c0d7f89 */ /* 0x000e2200000e0000 */
[----:B------:R-:W-:-:S03]  /*4790*/  MOV R9, RZ ;  /* 0x000000ff00097202 */ /* 0x000fc60000000f00 */
[----:B------:R-:W4:Y:S04]  /*47a0*/  SHFL.BFLY PT, R21, R22, 0x8, 0x101f ;  /* 0x0d101f0016157f89 */ /* 0x000f2800000e0000 */
[----:B------:R-:W5:Y:S01]  /*47b0*/  SHFL.BFLY PT, R6, R5, 0x4, 0x101f ;  /* 0x0c901f0005067f89 */ /* 0x000f6200000e0000 */
[----:B--2---:R-:W-:Y:S02]  /*47c0*/  @!P0 MOV R9, R10 ;  /* 0x0000000a00098202 */ /* 0x004fe40000000f00 */
[----:B------:R-:W-:-:S03]  /*47d0*/  MOV R10, 0xffff ;  /* 0x0000ffff000a7802 */ /* 0x000fc60000000f00 */
[----:B------:R-:W2:Y:S01]  /*47e0*/  SHFL.BFLY PT, R30, R9, 0x8, 0x101f ;  /* 0x0d101f00091e7f89 */ /* 0x000ea200000e0000 */
[----:B-1----:R-:W-:Y:S01]  /*47f0*/  FADD.FTZ R19, R19, R20 ;  /* 0x0000001413137221 */ /* 0x002fe20000010000 */
[----:B---3--:R-:W-:Y:S01]  /*4800*/  FADD.FTZ R20, R26, R11 ;  /* 0x0000000b1a147221 */ /* 0x008fe20000010000 */
[----:B------:R-:W-:Y:S01]  /*4810*/  MOV R11, 0xffff ;  /* 0x0000ffff000b7802 */ /* 0x000fe20000000f00 */
[----:B0-----:R-:W-:Y:S01]  /*4820*/  FADD.FTZ R13, R13, R12 ;  /* 0x0000000c0d0d7221 */ /* 0x001fe20000010000 */
[----:B------:R-:W-:Y:S01]  /*4830*/  MOV R12, 0xffff ;  /* 0x0000ffff000c7802 */ /* 0x000fe20000000f00 */
[----:B------:R-:W0:Y:S01]  /*4840*/  SHFL.BFLY PT, R18, R4, 0x4, 0x101f ;  /* 0x0c901f0004127f89 */ /* 0x000e2200000e0000 */
[----:B------:R-:W-:Y:S01]  /*4850*/  @!P0 IMAD.MOV.U32 R7, RZ, RZ, R8 ;  /* 0x000000ffff078224 */ /* 0x000fe200078e0008 */
[----:B------:R-:W-:Y:S01]  /*4860*/  MOV R8, 0xffff ;  /* 0x0000ffff00087802 */ /* 0x000fe20000000f00 */
[----:B----4-:R-:W-:Y:S01]  /*4870*/  FADD.FTZ R21, R21, R22 ;  /* 0x0000001615157221 */ /* 0x010fe20000010000 */
[----:B------:R-:W1:Y:S01]  /*4880*/  SHFL.BFLY PT, R26, R13, 0x4, 0x101f ;  /* 0x0c901f000d1a7f89 */ /* 0x000e6200000e0000 */
[----:B-----5:R-:W-:Y:S01]  /*4890*/  FADD.FTZ R6, R5, R6 ;  /* 0x0000000605067221 */ /* 0x020fe20000010000 */
[----:B------:R-:W-:-:S02]  /*48a0*/  ISETP.NE.AND P0, PT, R43, RZ, PT ;  /* 0x000000ff2b00720c */ /* 0x000fc40003f05270 */
[----:B------:R-:W3:Y:S01]  /*48b0*/  SHFL.BFLY PT, R8, R19, 0x4, 0x101f ;  /* 0x0c901f0013087f89 */ /* 0x000ee200000e0000 */
[----:B------:R-:W-:-:S03]  /*48c0*/  MOV R22, 0xffff ;  /* 0x0000ffff00167802 */ /* 0x000fc60000000f00 */
[----:B------:R-:W4:Y:S01]  /*48d0*/  SHFL.BFLY PT, R10, R7, 0x8, 0x101f ;  /* 0x0d101f00070a7f89 */ /* 0x000f2200000e0000 */
[----:B--2---:R-:W-:Y:S01]  /*48e0*/  FADD.FTZ R30, R30, R9 ;  /* 0x000000091e1e7221 */ /* 0x004fe20000010000 */
[----:B------:R-:W-:Y:S02]  /*48f0*/  MOV R9, 0xffff ;  /* 0x0000ffff00097802 */ /* 0x000fe40000000f00 */
[----:B------:R-:W2:Y:S04]  /*4900*/  SHFL.BFLY PT, R24, R21, 0x4, 0x101f ;  /* 0x0c901f0015187f89 */ /* 0x000ea800000e0000 */
[----:B------:R-:W5:Y:S01]  /*4910*/  SHFL.BFLY PT, R25, R20, 0x4, 0x101f ;  /* 0x0c901f0014197f89 */ /* 0x000f6200000e0000 */
[----:B0-----:R-:W-:Y:S01]  /*4920*/  FADD.FTZ R3, R4, R18 ;  /* 0x0000001204037221 */ /* 0x001fe20000010000 */
[----:B------:R-:W-:-:S02]  /*4930*/  MOV R18, 0xffff ;  /* 0x0000ffff00127802 */ /* 0x000fc40000000f00 */
[----:B------:R-:W0:Y:S01]  /*4940*/  SHFL.BFLY PT, R5, R6, 0x2, 0x101f ;  /* 0x0c501f0006057f89 */ /* 0x000e2200000e0000 */
[----:B-1----:R-:W-:-:S03]  /*4950*/  FADD.FTZ R26, R13, R26 ;  /* 0x0000001a0d1a7221 */ /* 0x002fc60000010000 */
[----:B------:R-:W1:Y:S01]  /*4960*/  SHFL.BFLY PT, R9, R30, 0x4, 0x101f ;  /* 0x0c901f001e097f89 */ /* 0x000e6200000e0000 */
[----:B---3--:R-:W-:-:S03]  /*4970*/  FADD.FTZ R23, R19, R8 ;  /* 0x0000000813177221 */ /* 0x008fc60000010000 */
[----:B------:R-:W3:Y:S01]  /*4980*/  SHFL.BFLY PT, R18, R3, 0x2, 0x101f ;  /* 0x0c501f0003127f89 */ /* 0x000ee200000e0000 */
[----:B------:R-:W-:Y:S02]  /*4990*/  IMAD.MOV.U32 R8, RZ, RZ, 0xffff ;  /* 0x0000ffffff087424 */ /* 0x000fe400078e00ff */
[----:B----4-:R-:W-:Y:S01]  /*49a0*/  FADD.FTZ R19, R10, R7 ;  /* 0x000000070a137221 */ /* 0x010fe20000010000 */
[----:B------:R-:W-:Y:S01]  /*49b0*/  MOV R7, 0xffff ;  /* 0x0000ffff00077802 */ /* 0x000fe20000000f00 */
[----:B------:R-:W4:Y:S01]  /*49c0*/  SHFL.BFLY PT, R11, R26, 0x2, 0x101f ;  /* 0x0c501f001a0b7f89 */ /* 0x000f2200000e0000 */
[----:B--2---:R-:W-:Y:S01]  /*49d0*/  FADD.FTZ R24, R21, R24 ;  /* 0x0000001815187221 */ /* 0x004fe20000010000 */
[----:B------:R-:W-:Y:S02]  /*49e0*/  MOV R21, 0xffff ;  /* 0x0000ffff00157802 */ /* 0x000fe40000000f00 */
[----:B------:R-:W2:Y:S01]  /*49f0*/  SHFL.BFLY PT, R8, R23, 0x2, 0x101f ;  /* 0x0c501f0017087f89 */ /* 0x000ea200000e0000 */
[----:B-----5:R-:W-:Y:S01]  /*4a00*/  FADD.FTZ R25, R20, R25 ;  /* 0x0000001914197221 */ /* 0x020fe20000010000 */
[----:B------:R-:W-:-:S02]  /*4a10*/  MOV R20, 0xffff ;  /* 0x0000ffff00147802 */ /* 0x000fc40000000f00 */
[----:B------:R-:W5:Y:S01]  /*4a20*/  SHFL.BFLY PT, R7, R24, 0x2, 0x101f ;  /* 0x0c501f0018077f89 */ /* 0x000f6200000e0000 */
[----:B0-----:R-:W-:Y:S01]  /*4a30*/  FADD.FTZ R5, R6, R5 ;  /* 0x0000000506057221 */ /* 0x001fe20000010000 */
[----:B------:R-:W-:Y:S02]  /*4a40*/  MOV R6, 0xffff ;  /* 0x0000ffff00067802 */ /* 0x000fe40000000f00 */
[----:B------:R-:W0:Y:S01]  /*4a50*/  SHFL.BFLY PT, R12, R25, 0x2, 0x101f ;  /* 0x0c501f00190c7f89 */ /* 0x000e2200000e0000 */
[----:B-1----:R-:W-:-:S03]  /*4a60*/  FADD.FTZ R30, R30, R9 ;  /* 0x000000091e1e7221 */ /* 0x002fc60000010000 */
[----:B------:R-:W1:Y:S01]  /*4a70*/  SHFL.BFLY PT, R20, R19, 0x4, 0x101f ;  /* 0x0c901f0013147f89 */ /* 0x000e6200000e0000 */
[----:B---3--:R-:W-:Y:S01]  /*4a80*/  FADD.FTZ R4, R3, R18 ;  /* 0x0000001203047221 */ /* 0x008fe20000010000 */
[----:B------:R-:W-:Y:S02]  /*4a90*/  IMAD.MOV.U32 R3, RZ, RZ, 0xffff ;  /* 0x0000ffffff037424 */ /* 0x000fe400078e00ff */
[----:B------:R-:W3:Y:S01]  /*4aa0*/  SHFL.BFLY PT, R6, R5, 0x1, 0x101f ;  /* 0x0c301f0005067f89 */ /* 0x000ee200000e0000 */
[----:B----4-:R-:W-:-:S03]  /*4ab0*/  FADD.FTZ R26, R26, R11 ;  /* 0x0000000b1a1a7221 */ /* 0x010fc60000010000 */
[----:B------:R-:W4:Y:S01]  /*4ac0*/  SHFL.BFLY PT, R31, R30, 0x2, 0x101f ;  /* 0x0c501f001e1f7f89 */ /* 0x000f2200000e0000 */
[----:B------:R-:W4:Y:S01]  /*4ad0*/  @!P0 LDC.64 R10, c[0x0][0x220] ;  /* 0x00008800ff0a8b82 */ /* 0x000f220000000a00 */
[----:B--2---:R-:W-:Y:S02]  /*4ae0*/  FADD.FTZ R23, R23, R8 ;  /* 0x0000000817177221 */ /* 0x004fe40000010000 */
[----:B------:R-:W2:Y:S01]  /*4af0*/  SHFL.BFLY PT, R3, R4, 0x1, 0x101f ;  /* 0x0c301f0004037f89 */ /* 0x000ea200000e0000 */
[----:B-----5:R-:W-:-:S03]  /*4b00*/  FADD.FTZ R24, R24, R7 ;  /* 0x0000000718187221 */ /* 0x020fc60000010000 */
[----:B------:R-:W5:Y:S01]  /*4b10*/  SHFL.BFLY PT, R22, R23, 0x1, 0x101f ;  /* 0x0c301f0017167f89 */ /* 0x000f6200000e0000 */
[----:B------:R-:W5:Y:S01]  /*4b20*/  @!P0 LDC.64 R8, c[0x0][0x218] ;  /* 0x00008600ff088b82 */ /* 0x000f620000000a00 */
[----:B0-----:R-:W-:Y:S02]  /*4b30*/  FADD.FTZ R25, R25, R12 ;  /* 0x0000000c19197221 */ /* 0x001fe40000010000 */
[----:B------:R-:W0:Y:S01]  /*4b40*/  SHFL.BFLY PT, R21, R24, 0x1, 0x101f ;  /* 0x0c301f0018157f89 */ /* 0x000e2200000e0000 */
[----:B-1----:R-:W-:-:S04]  /*4b50*/  FADD.FTZ R19, R19, R20 ;  /* 0x0000001413137221 */ /* 0x002fc80000010000 */
[----:B------:R-:W1:Y:S01]  /*4b60*/  @!P0 LDC.64 R12, c[0x0][0x218] ;  /* 0x00008600ff0c8b82 */ /* 0x000e620000000a00 */
[----:B------:R-:W-:Y:S01]  /*4b70*/  MOV R20, 0xffff ;  /* 0x0000ffff00147802 */ /* 0x000fe20000000f00 */
[----:B------:R-:W1:Y:S01]  /*4b80*/  SHFL.BFLY PT, R27, R26, 0x1, 0x101f ;  /* 0x0c301f001a1b7f89 */ /* 0x000e6200000e0000 */
[----:B---3--:R-:W-:-:S03]  /*4b90*/  FADD.FTZ R5, R5, R6 ;  /* 0x0000000605057221 */ /* 0x008fc60000010000 */
[----:B------:R-:W3:Y:S01]  /*4ba0*/  SHFL.BFLY PT, R28, R25, 0x1, 0x101f ;  /* 0x0c301f00191c7f89 */ /* 0x000ee200000e0000 */
[----:B----4-:R-:W-:Y:S01]  /*4bb0*/  FADD.FTZ R30, R30, R31 ;  /* 0x0000001f1e1e7221 */ /* 0x010fe20000010000 */
[----:B------:R-:W-:Y:S01]  /*4bc0*/  @!P0 F2FP.BF16.F32.PACK_AB R18, RZ, R5 ;  /* 0x00000005ff12823e */ /* 0x000fe200000010ff */
[----:B------:R-:W4:Y:S01]  /*4bd0*/  @!P0 LDC.64 R6, c[0x0][0x220] ;  /* 0x00008800ff068b82 */ /* 0x000f220000000a00 */
[----:B------:R-:W4:Y:S01]  /*4be0*/  SHFL.BFLY PT, R20, R19, 0x2, 0x101f ;  /* 0x0c501f0013147f89 */ /* 0x000f2200000e0000 */
[----:B--2---:R-:W-:Y:S01]  /*4bf0*/  FADD.FTZ R32, R4, R3 ;  /* 0x0000000304207221 */ /* 0x004fe20000010000 */
[----:B------:R-:W-:-:S04]  /*4c00*/  @!P0 IMAD.WIDE R10, R29, 0x2, R10 ;  /* 0x000000021d0a8825 */ /* 0x000fc800078e020a */
[----:B-----5:R-:W-:Y:S01]  /*4c10*/  FADD.FTZ R22, R23, R22 ;  /* 0x0000001617167221 */ /* 0x020fe20000010000 */
[----:B------:R-:W-:Y:S01]  /*4c20*/  @!P0 F2FP.BF16.F32.PACK_AB R32, RZ, R32 ;  /* 0x00000020ff20823e */ /* 0x000fe200000010ff */
[----:B------:R-:W2:Y:S01]  /*4c30*/  @!P0 LDC.64 R4, c[0x0][0x218] ;  /* 0x00008600ff048b82 */ /* 0x000ea20000000a00 */
[----:B------:R-:W-:Y:S02]  /*4c40*/  IMAD.MOV.U32 R23, RZ, RZ, 0xffff ;  /* 0x0000ffffff177424 */ /* 0x000fe400078e00ff */
[----:B0-----:R-:W-:Y:S01]  /*4c50*/  FADD.FTZ R21, R24, R21 ;  /* 0x0000001518157221 */ /* 0x001fe20000010000 */
[----:B------:R-:W-:-:S03]  /*4c60*/  @!P0 IMAD.WIDE R8, R29, 0x2, R8 ;  /* 0x000000021d088825 */ /* 0x000fc600078e0208 */
[----:B------:R-:W0:Y:S01]  /*4c70*/  SHFL.BFLY PT, R23, R30, 0x1, 0x101f ;  /* 0x0c301f001e177f89 */ /* 0x000e2200000e0000 */
[----:B------:R-:W5:Y:S01]  /*4c80*/  @!P0 LDC.64 R2, c[0x0][0x220] ;  /* 0x00008800ff028b82 */ /* 0x000f620000000a00 */
[----:B-1----:R-:W-:-:S04]  /*4c90*/  @!P0 IMAD.WIDE R12, R29, 0x2, R12 ;  /* 0x000000021d0c8825 */ /* 0x002fc800078e020c */
[----:B------:R-:W-:Y:S01]  /*4ca0*/  FADD.FTZ R26, R26, R27 ;  /* 0x0000001b1a1a7221 */ /* 0x000fe20000010000 */
[----:B---3--:R-:W-:Y:S01]  /*4cb0*/  FADD.FTZ R25, R25, R28 ;  /* 0x0000001c19197221 */ /* 0x008fe20000010000 */
[----:B------:R1:W-:Y:S03]  /*4cc0*/  @!P0 STG.E.U16 desc[UR10][R12.64], R18 ;  /* 0x000000120c008986 */ /* 0x0003e6000c10150a */
[----:B------:R-:W-:Y:S01]  /*4cd0*/  @!P0 F2FP.BF16.F32.PACK_AB R14, RZ, R26 ;  /* 0x0000001aff0e823e */ /* 0x000fe200000010ff */
[----:B----4-:R-:W-:-:S04]  /*4ce0*/  @!P0 IMAD.WIDE R6, R29, 0x2, R6 ;  /* 0x000000021d068825 */ /* 0x010fc800078e0206 */
[----:B------:R-:W-:Y:S01]  /*4cf0*/  FADD.FTZ R19, R19, R20 ;  /* 0x0000001413137221 */ /* 0x000fe20000010000 */
[----:B------:R3:W-:Y:S01]  /*4d00*/  @!P0 STG.E.U16 desc[UR10][R10.64], R32 ;  /* 0x000000200a008986 */ /* 0x0007e2000c10150a */
[C---:B--2---:R-:W-:Y:S01]  /*4d10*/  @!P0 IMAD.WIDE R4, R29.reuse, 0x2, R4 ;  /* 0x000000021d048825 */ /* 0x044fe200078e0204 */
[----:B-1----:R-:W-:Y:S02]  /*4d20*/  @!P0 F2FP.BF16.F32.PACK_AB R13, RZ, R21 ;  /* 0x00000015ff0d823e */ /* 0x002fe400000010ff */
[----:B------:R-:W-:Y:S02]  /*4d30*/  MOV R18, 0xffff ;  /* 0x0000ffff00127802 */ /* 0x000fe40000000f00 */
[----:B---3--:R-:W-:Y:S01]  /*4d40*/  @!P0 F2FP.BF16.F32.PACK_AB R11, RZ, R22 ;  /* 0x00000016ff0b823e */ /* 0x008fe200000010ff */
[----:B0-----:R-:W-:Y:S01]  /*4d50*/  FADD.FTZ R23, R30, R23 ;  /* 0x000000171e177221 */ /* 0x001fe20000010000 */
[----:B------:R-:W-:Y:S01]  /*4d60*/  @!P0 F2FP.BF16.F32.PACK_AB R21, RZ, R25 ;  /* 0x00000019ff15823e */ /* 0x000fe200000010ff */
[----:B-----5:R-:W-:Y:S01]  /*4d70*/  @!P0 IMAD.WIDE R2, R29, 0x2, R2 ;  /* 0x000000021d028825 */ /* 0x020fe200078e0202 */
[----:B------:R0:W1:Y:S04]  /*4d80*/  SHFL.BFLY PT, R18, R19, 0x1, 0x101f ;  /* 0x0c301f0013127f89 */ /* 0x00006800000e0000 */
[----:B------:R0:W-:Y:S04]  /*4d90*/  @!P0 STG.E.U16 desc[UR10][R8.64+0x28], R11 ;  /* 0x0000280b08008986 */ /* 0x0001e8000c10150a */
[----:B------:R0:W-:Y:S04]  /*4da0*/  @!P0 STG.E.U16 desc[UR10][R6.64+0x28], R13 ;  /* 0x0000280d06008986 */ /* 0x0001e8000c10150a */
[----:B------:R0:W-:Y:S04]  /*4db0*/  @!P0 STG.E.U16 desc[UR10][R4.64+0x50], R14 ;  /* 0x0000500e04008986 */ /* 0x0001e8000c10150a */
[----:B------:R0:W-:Y:S02]  /*4dc0*/  @!P0 STG.E.U16 desc[UR10][R2.64+0x50], R21 ;  /* 0x0000501502008986 */ /* 0x0001e4000c10150a */
.L_x_867:
[----:B0-----:R-:W0:Y:S01]  /*4dd0*/  @!P0 LDC.64 R2, c[0x0][0x218] ;  /* 0x00008600ff028b82 */ /* 0x001e220000000a00 */
[----:B-1----:R-:W-:Y:S01]  /*4de0*/  FADD.FTZ R7, R19, R18 ;  /* 0x0000001213077221 */ /* 0x002fe20000010000 */
[----:B------:R-:W-:-:S04]  /*4df0*/  @!P0 F2FP.BF16.F32.PACK_AB R6, RZ, R23 ;  /* 0x00000017ff06823e */ /* 0x000fc800000010ff */
[----:B------:R-:W-:Y:S02]  /*4e00*/  @!P0 F2FP.BF16.F32.PACK_AB R7, RZ, R7 ;  /* 0x00000007ff07823e */ /* 0x000fe400000010ff */
[----:B------:R-:W1:Y:S01]  /*4e10*/  @!P0 LDC.64 R4, c[0x0][0x220] ;  /* 0x00008800ff048b82 */ /* 0x000e620000000a00 */
[----:B0-----:R-:W-:-:S05]  /*4e20*/  @!P0 IMAD.WIDE R2, R29, 0x2, R2 ;  /* 0x000000021d028825 */ /* 0x001fca00078e0202 */
[----:B------:R3:W-:Y:S01]  /*4e30*/  @!P0 STG.E.U16 desc[UR10][R2.64+0x78], R6 ;  /* 0x0000780602008986 */ /* 0x0007e2000c10150a */
[----:B-1----:R-:W-:-:S05]  /*4e40*/  @!P0 IMAD.WIDE R4, R29, 0x2, R4 ;  /* 0x000000021d048825 */ /* 0x002fca00078e0204 */
[----:B------:R3:W-:Y:S02]  /*4e50*/  @!P0 STG.E.U16 desc[UR10][R4.64+0x78], R7 ;  /* 0x0000780704008986 */ /* 0x0007e4000c10150a */
.L_x_797:
[----:B------:R-:W-:Y:S05]  /*4e60*/  WARPSYNC.ALL ;  /* 0x0000000000007948 */ /* 0x000fea0003800000 */
[----:B------:R-:W-:Y:S01]  /*4e70*/  BAR.SYNC.DEFER_BLOCKING 0x0 ;  /* 0x0000000000007b1d */ /* 0x000fe20000010000 */
[C---:B------:R-:W-:Y:S02]  /*4e80*/  ISETP.GE.AND P0, PT, R41.reuse, -0x1e00, PT ;  /* 0xffffe2002900780c */ /* 0x040fe40003f06270 */
[----:B------:R-:W-:-:S11]  /*4e90*/  IADD3 R41, R41, 0x2800, RZ ;  /* 0x0000280029297810 */ /* 0x000fd60007ffe0ff */
[----:B------:R-:W-:Y:S05]  /*4ea0*/  @!P0 BRA `(.L_x_804) ;  /* 0xffffffe000548947 */ /* 0x000fea000383ffff */
[----:B------:R-:W-:Y:S05]  /*4eb0*/  EXIT ;  /* 0x000000000000794d */ /* 0x000fea0003800000 */
.L_x_800:
[----:B------:R-:W-:Y:S01]  /*4ec0*/  HFMA2.MMA R15, -RZ, RZ, 0, 0.000503063201904296875 ;  /* 0x0000101fff0f7435 */ /* 0x000fe200000001ff */
[----:B-1----:R-:W-:Y:S01]  /*4ed0*/  MOV R17, R2 ;  /* 0x0000000200117202 */ /* 0x002fe20000000f00 */
[----:B------:R-:W-:Y:S01]  /*4ee0*/  IMAD.MOV.U32 R16, RZ, RZ, 0x8 ;  /* 0x00000008ff107424 */ /* 0x000fe200078e00ff */
[----:B------:R-:W-:-:S08]  /*4ef0*/  MOV R14, 0xffff ;  /* 0x0000ffff000e7802 */ /* 0x000fd00000000f00 */
[----:B0-2---:R-:W-:Y:S05]  /*4f00*/  WARPSYNC.COLLECTIVE R14, `(.L_x_805) ;  /* 0x000000000e087348 */ /* 0x005fea0003c00000 */
[----:B------:R1:W3:Y:S02]  /*4f10*/  SHFL.BFLY P2, R18, R17, R16, R15 ;  /* 0x0c00001011127389 */ /* 0x0002e4000004000f */
[----:B0123--:R-:W-:Y:S01]  /*4f20*/  ENDCOLLECTIVE ;  /* 0x000000000000791b */ /* 0x00ffe20003800000 */
.L_x_805:
[----:B------:R-:W-:Y:S01]  /*4f30*/  IMAD.MOV.U32 R17, RZ, RZ, R3 ;  /* 0x000000ffff117224 */ /* 0x000fe200078e0003 */
[----:B------:R-:W-:-:S07]  /*4f40*/  MOV R5, R18 ;  /* 0x0000001200057202 */ /* 0x000fce0000000f00 */
[----:B------:R-:W-:Y:S05]  /*4f50*/  WARPSYNC.COLLECTIVE R14, `(.L_x_806) ;  /* 0x000000000e087348 */ /* 0x000fea0003c00000 */
[----:B------:R0:W1:Y:S02]  /*4f60*/  SHFL.BFLY P2, R18, R17, R16, R15 ;  /* 0x0c00001011127389 */ /* 0x000064000004000f */
[----:B01----:R-:W-:Y:S01]  /*4f70*/  ENDCOLLECTIVE ;  /* 0x000000000000791b */ /* 0x003fe20003800000 */
.L_x_806:
[----:B------:R-:W-:Y:S01]  /*4f80*/  FADD.FTZ R5, R5, R2 ;  /* 0x0000000205057221 */ /* 0x000fe20000010000 */
[----:B------:R-:W-:-:S04]  /*4f90*/  HFMA2.MMA R16, -RZ, RZ, 0, 2.384185791015625e-07 ;  /* 0x00000004ff107435 */ /* 0x000fc800000001ff */
[----:B------:R-:W-:Y:S02]  /*4fa0*/  MOV R17, R5 ;  /* 0x0000000500117202 */ /* 0x000fe40000000f00 */
[----:B------:R-:W-:-:S07]  /*4fb0*/  MOV R4, R18 ;  /* 0x0000001200047202 */ /* 0x000fce0000000f00 */
[----:B------:R-:W-:Y:S05]  /*4fc0*/  WARPSYNC.COLLECTIVE R14, `(.L_x_807) ;  /* 0x000000000e087348 */ /* 0x000fea0003c00000 */
[----:B------:R0:W1:Y:S02]  /*4fd0*/  SHFL.BFLY P2, R18, R17, R16, R15 ;  /* 0x0c00001011127389 */ /* 0x000064000004000f */
[----:B01----:R-:W-:Y:S01]  /*4fe0*/  ENDCOLLECTIVE ;  /* 0x000000000000791b */ /* 0x003fe20003800000 */
.L_x_807:
[----:B------:R-:W-:-:S05]  /*4ff0*/  FADD.FTZ R4, R4, R3 ;  /* 0x0000000304047221 */ /* 0x000fca0000010000 */
[----:B------:R-:W-:Y:S01]  /*5000*/  MOV R17, R4 ;  /* 0x0000000400117202 */ /* 0x000fe20000000f00 */
[----:B------:R-:W-:-:S07]  /*5010*/  IMAD.MOV.U32 R6, RZ, RZ, R18 ;  /* 0x000000ffff067224 */ /* 0x000fce00078e0012 */
[----:B------:R-:W-:Y:S05]  /*5020*/  WARPSYNC.COLLECTIVE R14, `(.L_x_808) ;  /* 0x000000000e087348 */ /* 0x000fea0003c00000 */
[----:B------:R0:W1:Y:S02]  /*5030*/  SHFL.BFLY P2, R18, R17, R16, R15 ;  /* 0x0c00001011127389 */ /* 0x000064000004000f */
[----:B01----:R-:W-:Y:S01]  /*5040*/  ENDCOLLECTIVE ;  /* 0x000000000000791b */ /* 0x003fe20003800000 */
.L_x_808:
[----:B------:R-:W-:-:S05]  /*5050*/  FADD.FTZ R6, R5, R6 ;  /* 0x0000000605067221 */ /* 0x000fca0000010000 */
[----:B------:R-:W-:Y:S01]  /*5060*/  MOV R17, R6 ;  /* 0x0000000600117202 */ /* 0x000fe20000000f00 */
[----:B------:R-:W-:Y:S01]  /*5070*/  IMAD.MOV.U32 R16, RZ, RZ, 0x2 ;  /* 0x00000002ff107424 */ /* 0x000fe200078e00ff */
[----:B------:R-:W-:-:S07]  /*5080*/  MOV R7, R18 ;  /* 0x0000001200077202 */ /* 0x000fce0000000f00 */
[----:B------:R-:W-:Y:S05]  /*5090*/  WARPSYNC.COLLECTIVE R14, `(.L_x_809) ;  /* 0x000000000e087348 */ /* 0x000fea0003c00000 */
[----:B------:R0:W1:Y:S02]  /*50a0*/  SHFL.BFLY P2, R18, R17, R16, R15 ;  /* 0x0c00001011127389 */ /* 0x000064000004000f */
[----:B01----:R-:W-:Y:S01]  /*50b0*/  ENDCOLLECTIVE ;  /* 0x000000000000791b */ /* 0x003fe20003800000 */
.L_x_809:
[----:B------:R-:W-:-:S05]  /*50c0*/  FADD.FTZ R7, R4, R7 ;  /* 0x0000000704077221 */ /* 0x000fca0000010000 */
[----:B------:R-:W-:Y:S02]  /*50d0*/  MOV R17, R7 ;  /* 0x0000000700117202 */ /* 0x000fe40000000f00 */
[----:B------:R-:W-:-:S07]  /*50e0*/  MOV R9, R18 ;  /* 0x0000001200097202 */ /* 0x000fce0000000f00 */
[----:B------:R-:W-:Y:S05]  /*50f0*/  WARPSYNC.COLLECTIVE R14, `(.L_x_810) ;  /* 0x000000000e087348 */ /* 0x000fea0003c00000 */
[----:B------:R0:W1:Y:S02]  /*5100*/  SHFL.BFLY P2, R18, R17, R16, R15 ;  /* 0x0c00001011127389 */ /* 0x000064000004000f */
[----:B01----:R-:W-:Y:S01]  /*5110*/  ENDCOLLECTIVE ;  /* 0x000000000000791b */ /* 0x003fe20003800000 */
.L_x_810:
[----:B------:R-:W-:Y:S01]  /*5120*/  FADD.FTZ R9, R6, R9 ;  /* 0x0000000906097221 */ /* 0x000fe20000010000 */
[----:B------:R-:W-:-:S03]  /*5130*/  HFMA2.MMA R16, -RZ, RZ, 0, 5.9604644775390625e-08 ;  /* 0x00000001ff107435 */ /* 0x000fc600000001ff */
[----:B------:R-:W-:Y:S01]  /*5140*/  IMAD.MOV.U32 R17, RZ, RZ, R9 ;  /* 0x000000ffff117224 */ /* 0x000fe200078e0009 */
[----:B------:R-:W-:-:S07]  /*5150*/  MOV R2, R18 ;  /* 0x0000001200027202 */ /* 0x000fce0000000f00 */
[----:B------:R-:W-:Y:S05]  /*5160*/  WARPSYNC.COLLECTIVE R14, `(.L_x_811) ;  /* 0x000000000e087348 */ /* 0x000fea0003c00000 */
[----:B------:R0:W1:Y:S02]  /*5170*/  SHFL.BFLY P2, R18, R17, R16, R15 ;  /* 0x0c00001011127389 */ /* 0x000064000004000f */
[----:B01----:R-:W-:Y:S01]  /*5180*/  ENDCOLLECTIVE ;  /* 0x000000000000791b */ /* 0x003fe20003800000 */
.L_x_811:
[----:B------:R-:W-:-:S05]  /*5190*/  FADD.FTZ R2, R7, R2 ;  /* 0x0000000207027221 */ /* 0x000fca0000010000 */
[----:B------:R-:W-:Y:S02]  /*51a0*/  MOV R17, R2 ;  /* 0x0000000200117202 */ /* 0x000fe40000000f00 */
[----:B------:R-:W-:-:S07]  /*51b0*/  MOV R8, R18 ;  /* 0x0000001200087202 */ /* 0x000fce0000000f00 */
[----:B------:R-:W-:Y:S05]  /*51c0*/  WARPSYNC.COLLECTIVE R14, `(.L_x_812) ;  /* 0x000000000e087348 */ /* 0x000fea0003c00000 */
[----:B------:R0:W1:Y:S02]  /*51d0*/  SHFL.BFLY P2, R18, R17, R16, R15 ;  /* 0x0c00001011127389 */ /* 0x000064000004000f */
[----:B01----:R-:W-:Y:S01]  /*51e0*/  ENDCOLLECTIVE ;  /* 0x000000000000791b */ /* 0x003fe20003800000 */
.L_x_812:
[----:B------:R-:W-:Y:S01]  /*51f0*/  FADD.FTZ R8, R9, R8 ;  /* 0x0000000809087221 */ /* 0x000fe20000010000 */
[----:B------:R-:W-:Y:S06]  /*5200*/  BRA `(.L_x_813) ;  /* 0xffffffe800f87947 */ /* 0x000fec000383ffff */
.L_x_801:
        /* <DEDUP_REMOVED lines=8> */
.L_x_815:
[----:B------:R-:W-:Y:S05]  /*5290*/  BSYNC B1 ;  /* 0x0000000000017941 */ /* 0x000fea0003800000 */
.L_x_814:
        /* <DEDUP_REMOVED lines=8> */
.L_x_816:
[----:B------:R-:W-:Y:S01]  /*5320*/  FADD.FTZ R9, R9, R2 ;  /* 0x0000000209097221 */ /* 0x000fe20000010000 */
[----:B------:R-:W-:-:S04]  /*5330*/  HFMA2.MMA R16, -RZ, RZ, 0, 2.384185791015625e-07 ;  /* 0x00000004ff107435 */ /* 0x000fc800000001ff */
[----:B------:R-:W-:Y:S02]  /*5340*/  MOV R17, R9 ;  /* 0x0000000900117202 */ /* 0x000fe40000000f00 */
[----:B------:R-:W-:-:S07]  /*5350*/  MOV R8, R18 ;  /* 0x0000001200087202 */ /* 0x000fce0000000f00 */
[----:B------:R-:W-:Y:S05]  /*5360*/  WARPSYNC.COLLECTIVE R14, `(.L_x_817) ;  /* 0x000000000e087348 */ /* 0x000fea0003c00000 */
[----:B------:R0:W1:Y:S02]  /*5370*/  SHFL.BFLY P2, R18, R17, R16, R15 ;  /* 0x0c00001011127389 */ /* 0x000064000004000f */
[----:B01----:R-:W-:Y:S01]  /*5380*/  ENDCOLLECTIVE ;  /* 0x000000000000791b */ /* 0x003fe20003800000 */
.L_x_817:
[----:B------:R-:W-:-:S05]  /*5390*/  FADD.FTZ R8, R8, R3 ;  /* 0x0000000308087221 */ /* 0x000fca0000010000 */
[----:B------:R-:W-:Y:S01]  /*53a0*/  MOV R17, R8 ;  /* 0x0000000800117202 */ /* 0x000fe20000000f00 */
[----:B------:R-:W-:-:S07]  /*53b0*/  IMAD.MOV.U32 R10, RZ, RZ, R18 ;  /* 0x000000ffff0a7224 */ /* 0x000fce00078e0012 */
[----:B------:R-:W-:Y:S05]  /*53c0*/  WARPSYNC.COLLECTIVE R14, `(.L_x_818) ;  /* 0x000000000e087348 */ /* 0x000fea0003c00000 */
[----:B------:R0:W1:Y:S02]  /*53d0*/  SHFL.BFLY P2, R18, R17, R16, R15 ;  /* 0x0c00001011127389 */ /* 0x000064000004000f */
[----:B01----:R-:W-:Y:S01]  /*53e0*/  ENDCOLLECTIVE ;  /* 0x000000000000791b */ /* 0x003fe20003800000 */
.L_x_818:
[----:B------:R-:W-:-:S05]  /*53f0*/  FADD.FTZ R10, R9, R10 ;  /* 0x0000000a090a7221 */ /* 0x000fca0000010000 */
[----:B------:R-:W-:Y:S01]  /*5400*/  MOV R17, R10 ;  /* 0x0000000a00117202 */ /* 0x000fe20000000f00 */
[----:B------:R-:W-:Y:S01]  /*5410*/  IMAD.MOV.U32 R16, RZ, RZ, 0x2 ;  /* 0x00000002ff107424 */ /* 0x000fe200078e00ff */
[----:B------:R-:W-:-:S07]  /*5420*/  MOV R11, R18 ;  /* 0x00000012000b7202 */ /* 0x000fce0000000f00 */
[----:B------:R-:W-:Y:S05]  /*5430*/  WARPSYNC.COLLECTIVE R14, `(.L_x_819) ;  /* 0x000000000e087348 */ /* 0x000fea0003c00000 */
[----:B------:R0:W1:Y:S02]  /*5440*/  SHFL.BFLY P2, R18, R17, R16, R15 ;  /* 0x0c00001011127389 */ /* 0x000064000004000f */
[----:B01----:R-:W-:Y:S01]  /*5450*/  ENDCOLLECTIVE ;  /* 0x000000000000791b */ /* 0x003fe20003800000 */
.L_x_819:
[----:B------:R-:W-:-:S05]  /*5460*/  FADD.FTZ R11, R8, R11 ;  /* 0x0000000b080b7221 */ /* 0x000fca0000010000 */
[----:B------:R-:W-:Y:S02]  /*5470*/  MOV R17, R11 ;  /* 0x0000000b00117202 */ /* 0x000fe40000000f00 */
[----:B------:R-:W-:-:S07]  /*5480*/  MOV R13, R18 ;  /* 0x00000012000d7202 */ /* 0x000fce0000000f00 */
[----:B------:R-:W-:Y:S05]  /*5490*/  WARPSYNC.COLLECTIVE R14, `(.L_x_820) ;  /* 0x000000000e087348 */ /* 0x000fea0003c00000 */
[----:B------:R0:W1:Y:S02]  /*54a0*/  SHFL.BFLY P2, R18, R17, R16, R15 ;  /* 0x0c00001011127389 */ /* 0x000064000004000f */
[----:B01----:R-:W-:Y:S01]  /*54b0*/  ENDCOLLECTIVE ;  /* 0x000000000000791b */ /* 0x003fe20003800000 */
.L_x_820:
[----:B------:R-:W-:Y:S01]  /*54c0*/  FADD.FTZ R13, R10, R13 ;  /* 0x0000000d0a0d7221 */ /* 0x000fe20000010000 */
[----:B------:R-:W-:-:S03]  /*54d0*/  HFMA2.MMA R16, -RZ, RZ, 0, 5.9604644775390625e-08 ;  /* 0x00000001ff107435 */ /* 0x000fc600000001ff */
[----:B------:R-:W-:Y:S01]  /*54e0*/  IMAD.MOV.U32 R17, RZ, RZ, R13 ;  /* 0x000000ffff117224 */ /* 0x000fe200078e000d */
[----:B------:R-:W-:-:S07]  /*54f0*/  MOV R2, R18 ;  /* 0x0000001200027202 */ /* 0x000fce0000000f00 */
[----:B------:R-:W-:Y:S05]  /*5500*/  WARPSYNC.COLLECTIVE R14, `(.L_x_821) ;  /* 0x000000000e087348 */ /* 0x000fea0003c00000 */
[----:B------:R0:W1:Y:S02]  /*5510*/  SHFL.BFLY P2, R18, R17, R16, R15 ;  /* 0x0c00001011127389 */ /* 0x000064000004000f */
[----:B01----:R-:W-:Y:S01]  /*5520*/  ENDCOLLECTIVE ;  /* 0x000000000000791b */ /* 0x003fe20003800000 */
.L_x_821:
[----:B------:R-:W-:-:S05]  /*5530*/  FADD.FTZ R2, R11, R2 ;  /* 0x000000020b027221 */ /* 0x000fca0000010000 */
[----:B------:R-:W-:Y:S02]  /*5540*/  MOV R17, R2 ;  /* 0x0000000200117202 */ /* 0x000fe40000000f00 */
[----:B------:R-:W-:-:S07]  /*5550*/  MOV R12, R18 ;  /* 0x00000012000c7202 */ /* 0x000fce0000000f00 */
[----:B------:R-:W-:Y:S05]  /*5560*/  WARPSYNC.COLLECTIVE R14, `(.L_x_822) ;  /* 0x000000000e087348 */ /* 0x000fea0003c00000 */
[----:B------:R0:W1:Y:S02]  /*5570*/  SHFL.BFLY P2, R18, R17, R16, R15 ;  /* 0x0c00001011127389 */ /* 0x000064000004000f */
[----:B01----:R-:W-:Y:S01]  /*5580*/  ENDCOLLECTIVE ;  /* 0x000000000000791b */ /* 0x003fe20003800000 */
.L_x_822:
[----:B------:R-:W-:Y:S01]  /*5590*/  FADD.FTZ R12, R13, R12 ;  /* 0x0000000c0d0c7221 */ /* 0x000fe20000010000 */
[----:B------:R-:W-:Y:S06]  /*55a0*/  BRA `(.L_x_823) ;  /* 0xffffffe800cc7947 */ /* 0x000fec000383ffff */
.L_x_802:
        /* <DEDUP_REMOVED lines=8> */
.L_x_825:
[----:B------:R-:W-:Y:S05]  /*5630*/  BSYNC B1 ;  /* 0x0000000000017941 */ /* 0x000fea0003800000 */
.L_x_824:
        /* <DEDUP_REMOVED lines=8> */
.L_x_826:
[----:B------:R-:W-:Y:S01]  /*56c0*/  FADD.FTZ R9, R9, R2 ;  /* 0x0000000209097221 */ /* 0x000fe20000010000 */
[----:B------:R-:W-:-:S04]  /*56d0*/  HFMA2.MMA R16, -RZ, RZ, 0, 2.384185791015625e-07 ;  /* 0x00000004ff107435 */ /* 0x000fc800000001ff */
[----:B------:R-:W-:Y:S02]  /*56e0*/  MOV R17, R9 ;  /* 0x0000000900117202 */ /* 0x000fe40000000f00 */
[----:B------:R-:W-:-:S07]  /*56f0*/  MOV R8, R18 ;  /* 0x0000001200087202 */ /* 0x000fce0000000f00 */
[----:B------:R-:W-:Y:S05]  /*5700*/  WARPSYNC.COLLECTIVE R14, `(.L_x_827) ;  /* 0x000000000e087348 */ /* 0x000fea0003c00000 */
[----:B------:R0:W1:Y:S02]  /*5710*/  SHFL.BFLY P2, R18, R17, R16, R15 ;  /* 0x0c00001011127389 */ /* 0x000064000004000f */
[----:B01----:R-:W-:Y:S01]  /*5720*/  ENDCOLLECTIVE ;  /* 0x000000000000791b */ /* 0x003fe20003800000 */
.L_x_827:
[----:B------:R-:W-:-:S05]  /*5730*/  FADD.FTZ R8, R8, R3 ;  /* 0x0000000308087221 */ /* 0x000fca0000010000 */
[----:B------:R-:W-:Y:S01]  /*5740*/  MOV R17, R8 ;  /* 0x0000000800117202 */ /* 0x000fe20000000f00 */
[----:B------:R-:W-:-:S07]  /*5750*/  IMAD.MOV.U32 R10, RZ, RZ, R18 ;  /* 0x000000ffff0a7224 */ /* 0x000fce00078e0012 */
[----:B------:R-:W-:Y:S05]  /*5760*/  WARPSYNC.COLLECTIVE R14, `(.L_x_828) ;  /* 0x000000000e087348 */ /* 0x000fea0003c00000 */
[----:B------:R0:W1:Y:S02]  /*5770*/  SHFL.BFLY P2, R18, R17, R16, R15 ;  /* 0x0c00001011127389 */ /* 0x000064000004000f */
[----:B01----:R-:W-:Y:S01]  /*5780*/  ENDCOLLECTIVE ;  /* 0x000000000000791b */ /* 0x003fe20003800000 */
.L_x_828:
[----:B------:R-:W-:-:S05]  /*5790*/  FADD.FTZ R10, R9, R10 ;  /* 0x0000000a090a7221 */ /* 0x000fca0000010000 */
[----:B------:R-:W-:Y:S01]  /*57a0*/  MOV R17, R10 ;  /* 0x0000000a00117202 */ /* 0x000fe20000000f00 */
[----:B------:R-:W-:Y:S01]  /*57b0*/  IMAD.MOV.U32 R16, RZ, RZ, 0x2 ;  /* 0x00000002ff107424 */ /* 0x000fe200078e00ff */
[----:B------:R-:W-:-:S07]  /*57c0*/  MOV R11, R18 ;  /* 0x00000012000b7202 */ /* 0x000fce0000000f00 */
[----:B------:R-:W-:Y:S05]  /*57d0*/  WARPSYNC.COLLECTIVE R14, `(.L_x_829) ;  /* 0x000000000e087348 */ /* 0x000fea0003c00000 */
[----:B------:R0:W1:Y:S02]  /*57e0*/  SHFL.BFLY P2, R18, R17, R16, R15 ;  /* 0x0c00001011127389 */ /* 0x000064000004000f */
[----:B01----:R-:W-:Y:S01]  /*57f0*/  ENDCOLLECTIVE ;  /* 0x000000000000791b */ /* 0x003fe20003800000 */
.L_x_829:
[----:B------:R-:W-:-:S05]  /*5800*/  FADD.FTZ R11, R8, R11 ;  /* 0x0000000b080b7221 */ /* 0x000fca0000010000 */
[----:B------:R-:W-:Y:S02]  /*5810*/  MOV R17, R11 ;  /* 0x0000000b00117202 */ /* 0x000fe40000000f00 */
[----:B------:R-:W-:-:S07]  /*5820*/  MOV R13, R18 ;  /* 0x00000012000d7202 */ /* 0x000fce0000000f00 */
[----:B------:R-:W-:Y:S05]  /*5830*/  WARPSYNC.COLLECTIVE R14, `(.L_x_830) ;  /* 0x000000000e087348 */ /* 0x000fea0003c00000 */
[----:B------:R0:W1:Y:S02]  /*5840*/  SHFL.BFLY P2, R18, R17, R16, R15 ;  /* 0x0c00001011127389 */ /* 0x000064000004000f */
[----:B01----:R-:W-:Y:S01]  /*5850*/  ENDCOLLECTIVE ;  /* 0x000000000000791b */ /* 0x003fe20003800000 */
.L_x_830:
[----:B------:R-:W-:Y:S01]  /*5860*/  FADD.FTZ R13, R10, R13 ;  /* 0x0000000d0a0d7221 */ /* 0x000fe20000010000 */
[----:B------:R-:W-:-:S03]  /*5870*/  HFMA2.MMA R16, -RZ, RZ, 0, 5.9604644775390625e-08 ;  /* 0x00000001ff107435 */ /* 0x000fc600000001ff */
[----:B------:R-:W-:Y:S01]  /*5880*/  IMAD.MOV.U32 R17, RZ, RZ, R13 ;  /* 0x000000ffff117224 */ /* 0x000fe200078e000d */
[----:B------:R-:W-:-:S07]  /*5890*/  MOV R2, R18 ;  /* 0x0000001200027202 */ /* 0x000fce0000000f00 */
[----:B------:R-:W-:Y:S05]  /*58a0*/  WARPSYNC.COLLECTIVE R14, `(.L_x_831) ;  /* 0x000000000e087348 */ /* 0x000fea0003c00000 */
[----:B------:R0:W1:Y:S02]  /*58b0*/  SHFL.BFLY P2, R18, R17, R16, R15 ;  /* 0x0c00001011127389 */ /* 0x000064000004000f */
[----:B01----:R-:W-:Y:S01]  /*58c0*/  ENDCOLLECTIVE ;  /* 0x000000000000791b */ /* 0x003fe20003800000 */
.L_x_831:
[----:B------:R-:W-:-:S05]  /*58d0*/  FADD.FTZ R2, R11, R2 ;  /* 0x000000020b027221 */ /* 0x000fca0000010000 */
[----:B------:R-:W-:Y:S02]  /*58e0*/  MOV R17, R2 ;  /* 0x0000000200117202 */ /* 0x000fe40000000f00 */
[----:B------:R-:W-:-:S07]  /*58f0*/  MOV R12, R18 ;  /* 0x00000012000c7202 */ /* 0x000fce0000000f00 */
[----:B------:R-:W-:Y:S05]  /*5900*/  WARPSYNC.COLLECTIVE R14, `(.L_x_832) ;  /* 0x000000000e087348 */ /* 0x000fea0003c00000 */
[----:B------:R0:W1:Y:S02]  /*5910*/  SHFL.BFLY P2, R18, R17, R16, R15 ;  /* 0x0c00001011127389 */ /* 0x000064000004000f */
[----:B01----:R-:W-:Y:S01]  /*5920*/  ENDCOLLECTIVE ;  /* 0x000000000000791b */ /* 0x003fe20003800000 */
.L_x_832:
[----:B------:R-:W-:Y:S01]  /*5930*/  FADD.FTZ R12, R13, R12 ;  /* 0x0000000c0d0c7221 */ /* 0x000fe20000010000 */
[----:B------:R-:W-:Y:S06]  /*5940*/  BRA `(.L_x_833) ;  /* 0xffffffe800887947 */ /* 0x000fec000383ffff */
.L_x_803:
        /* <DEDUP_REMOVED lines=8> */
.L_x_835:
[----:B------:R-:W-:Y:S05]  /*59d0*/  BSYNC B0 ;  /* 0x0000000000007941 */ /* 0x000fea0003800000 */
.L_x_834:
        /* <DEDUP_REMOVED lines=11> */
.L_x_836:
[----:B------:R-:W-:Y:S01]  /*5a90*/  FADD.FTZ R5, R5, R4 ;  /* 0x0000000405057221 */ /* 0x000fe20000010000 */
[----:B------:R-:W-:Y:S01]  /*5aa0*/  @!P0 LEA R10, R43, UR4, 0x7 ;  /* 0x000000042b0a8c11 */ /* 0x000fe2000f8e38ff */
[----:B------:R-:W-:Y:S01]  /*5ab0*/  HFMA2.MMA R22, -RZ, RZ, 0, 0 ;  /* 0x00000000ff167435 */ /* 0x000fe200000001ff */
[----:B------:R-:W-:Y:S01]  /*5ac0*/  @!P0 LOP3.LUT R7, R7, R8, RZ, 0x3c, !PT ;  /* 0x0000000807078212 */ /* 0x000fe200078e3cff */
[----:B------:R-:W-:Y:S01]  /*5ad0*/  IMAD.MOV.U32 R11, RZ, RZ, RZ ;  /* 0x000000ffff0b7224 */ /* 0x000fe200078e00ff */
[----:B------:R-:W-:Y:S01]  /*5ae0*/  @!P0 SHF.L.U32 R12, R43, 0x1, RZ ;  /* 0x000000012b0c8819 */ /* 0x000fe200000006ff */
[----:B------:R-:W-:Y:S01]  /*5af0*/  IMAD.IADD R29, R2, 0x1, R41 ;  /* 0x00000001021d7824 */ /* 0x000fe200078e0229 */
[----:B------:R-:W-:-:S05]  /*5b00*/  @!P0 LEA R7, R7, R10, 0x2 ;  /* 0x0000000a07078211 */ /* 0x000fca00078e10ff */
        /* <DEDUP_REMOVED lines=8> */
.L_x_837:
[----:B------:R-:W-:Y:S01]  /*5b90*/  MOV R17, R4 ;  /* 0x0000000400117202 */ /* 0x000fe20000000f00 */
[----:B------:R-:W-:-:S07]  /*5ba0*/  IMAD.MOV.U32 R6, RZ, RZ, R18 ;  /* 0x000000ffff067224 */ /* 0x000fce00078e0012 */
[----:B------:R-:W-:Y:S05]  /*5bb0*/  WARPSYNC.COLLECTIVE R14, `(.L_x_838) ;  /* 0x000000000e087348 */ /* 0x000fea0003c00000 */
[----:B------:R0:W1:Y:S02]  /*5bc0*/  SHFL.BFLY P2, R18, R17, R16, R15 ;  /* 0x0c00001011127389 */ /* 0x000064000004000f */
[----:B01----:R-:W-:Y:S01]  /*5bd0*/  ENDCOLLECTIVE ;  /* 0x000000000000791b */ /* 0x003fe20003800000 */
.L_x_838:
[----:B------:R-:W-:Y:S01]  /*5be0*/  @!P0 MOV R20, R8 ;  /* 0x0000000800148202 */ /* 0x000fe20000000f00 */
[----:B------:R-:W-:Y:S01]  /*5bf0*/  FADD.FTZ R6, R5, R6 ;  /* 0x0000000605067221 */ /* 0x000fe20000010000 */
[----:B------:R-:W-:Y:S01]  /*5c00*/  @!P0 MOV R22, R9 ;  /* 0x0000000900168202 */ /* 0x000fe20000000f00 */
[----:B------:R-:W-:-:S05]  /*5c10*/  @!P0 VIADD R9, R2, 0x28 ;  /* 0x0000002802098836 */ /* 0x000fca0000000000 */
[----:B------:R-:W-:Y:S01]  /*5c20*/  @!P0 LOP3.LUT R9, R9, R12, RZ, 0x3c, !PT ;  /* 0x0000000c09098212 */ /* 0x000fe200078e3cff */
[----:B------:R-:W-:Y:S02]  /*5c30*/  HFMA2.MMA R12, -RZ, RZ, 0, 0 ;  /* 0x00000000ff0c7435 */ /* 0x000fe400000001ff */
[----:B------:R-:W-:Y:S01]  /*5c40*/  HFMA2.MMA R16, -RZ, RZ, 0, 1.1920928955078125e-07 ;  /* 0x00000002ff107435 */ /* 0x000fe200000001ff */
[----:B------:R-:W-:Y:S02]  /*5c50*/  IMAD.MOV.U32 R17, RZ, RZ, R6 ;  /* 0x000000ffff117224 */ /* 0x000fe400078e0006 */
[----:B------:R-:W-:-:S08]  /*5c60*/  FADD.FTZ R3, R4, R18 ;  /* 0x0000001204037221 */ /* 0x000fd00000010000 */
[----:B------:R-:W-:Y:S05]  /*5c70*/  WARPSYNC.COLLECTIVE R14, `(.L_x_839) ;  /* 0x000000000e087348 */ /* 0x000fea0003c00000 */
[----:B------:R0:W1:Y:S02]  /*5c80*/  SHFL.BFLY P2, R18, R17, R16, R15 ;  /* 0x0c00001011127389 */ /* 0x000064000004000f */
[----:B01----:R-:W-:Y:S01]  /*5c90*/  ENDCOLLECTIVE ;  /* 0x000000000000791b */ /* 0x003fe20003800000 */
.L_x_839:
[----:B------:R-:W-:Y:S02]  /*5ca0*/  MOV R17, R3 ;  /* 0x0000000300117202 */ /* 0x000fe40000000f00 */
[----:B------:R-:W-:-:S07]  /*5cb0*/  MOV R5, R18 ;  /* 0x0000001200057202 */ /* 0x000fce0000000f00 */
[----:B------:R-:W-:Y:S05]  /*5cc0*/  WARPSYNC.COLLECTIVE R14, `(.L_x_840) ;  /* 0x000000000e087348 */ /* 0x000fea0003c00000 */
[----:B------:R0:W1:Y:S02]  /*5cd0*/  SHFL.BFLY P2, R18, R17, R16, R15 ;  /* 0x0c00001011127389 */ /* 0x000064000004000f */
[----:B01----:R-:W-:Y:S01]  /*5ce0*/  ENDCOLLECTIVE ;  /* 0x000000000000791b */ /* 0x003fe20003800000 */
.L_x_840:
[----:B------:R-:W-:Y:S01]  /*5cf0*/  FADD.FTZ R5, R6, R5 ;  /* 0x0000000506057221 */ /* 0x000fe20000010000 */
[----:B------:R-:W-:-:S03]  /*5d00*/  HFMA2.MMA R16, -RZ, RZ, 0, 5.9604644775390625e-08 ;  /* 0x00000001ff107435 */ /* 0x000fc600000001ff */
[----:B------:R-:W-:Y:S02]  /*5d10*/  IMAD.MOV.U32 R17, RZ, RZ, R5 ;  /* 0x000000ffff117224 */ /* 0x000fe400078e0005 */
[----:B------:R-:W-:-:S07]  /*5d20*/  FADD.FTZ R4, R3, R18 ;  /* 0x0000001203047221 */ /* 0x000fce0000010000 */
[----:B------:R-:W-:Y:S05]  /*5d30*/  WARPSYNC.COLLECTIVE R14, `(.L_x_841) ;  /* 0x000000000e087348 */ /* 0x000fea0003c00000 */
[----:B------:R0:W1:Y:S02]  /*5d40*/  SHFL.BFLY P2, R18, R17, R16, R15 ;  /* 0x0c00001011127389 */ /* 0x000064000004000f */
[----:B01----:R-:W-:Y:S01]  /*5d50*/  ENDCOLLECTIVE ;  /* 0x000000000000791b */ /* 0x003fe20003800000 */
.L_x_841:
[----:B------:R-:W-:Y:S02]  /*5d60*/  MOV R17, R4 ;  /* 0x0000000400117202 */ /* 0x000fe40000000f00 */
[----:B------:R-:W-:-:S07]  /*5d70*/  MOV R6, R18 ;  /* 0x0000001200067202 */ /* 0x000fce0000000f00 */
[----:B------:R-:W-:Y:S05]  /*5d80*/  WARPSYNC.COLLECTIVE R14, `(.L_x_842) ;  /* 0x000000000e087348 */ /* 0x000fea0003c00000 */
[----:B------:R0:W1:Y:S02]  /*5d90*/  SHFL.BFLY P2, R18, R17, R16, R15 ;  /* 0x0c00001011127389 */ /* 0x000064000004000f */
[----:B01----:R-:W-:Y:S01]  /*5da0*/  ENDCOLLECTIVE ;  /* 0x000000000000791b */ /* 0x003fe20003800000 */
.L_x_842:
[----:B------:R-:W-:Y:S01]  /*5db0*/  FADD.FTZ R5, R5, R6 ;  /* 0x0000000605057221 */ /* 0x000fe20000010000 */
[----:B------:R-:W-:Y:S01]  /*5dc0*/  HFMA2.MMA R16, -RZ, RZ, 0, 4.76837158203125e-07 ;  /* 0x00000008ff107435 */ /* 0x000fe200000001ff */
[----:B------:R-:W-:Y:S01]  /*5dd0*/  MOV R17, R20 ;  /* 0x0000001400117202 */ /* 0x000fe20000000f00 */
[----:B------:R-:W-:-:S09]  /*5de0*/  IMAD.MOV.U32 R3, RZ, RZ, R18 ;  /* 0x000000ffff037224 */ /* 0x000fd200078e0012 */
[----:B------:R-:W-:Y:S05]  /*5df0*/  WARPSYNC.COLLECTIVE R14, `(.L_x_843) ;  /* 0x000000000e087348 */ /* 0x000fea0003c00000 */
[----:B------:R0:W1:Y:S02]  /*5e00*/  SHFL.BFLY P2, R18, R17, R16, R15 ;  /* 0x0c00001011127389 */ /* 0x000064000004000f */
[----:B01----:R-:W-:Y:S01]  /*5e10*/  ENDCOLLECTIVE ;  /* 0x000000000000791b */ /* 0x003fe20003800000 */
.L_x_843:
[----:B------:R-:W-:Y:S01]  /*5e20*/  FADD.FTZ R32, R4, R3 ;  /* 0x0000000304207221 */ /* 0x000fe20000010000 */
[----:B------:R-:W-:Y:S01]  /*5e30*/  IMAD.MOV.U32 R17, RZ, RZ, R22 ;  /* 0x000000ffff117224 */ /* 0x000fe200078e0016 */
[----:B------:R-:W-:-:S07]  /*5e40*/  MOV R19, R18 ;  /* 0x0000001200137202 */ /* 0x000fce0000000f00 */
[----:B------:R-:W-:Y:S05]  /*5e50*/  WARPSYNC.COLLECTIVE R14, `(.L_x_844) ;  /* 0x000000000e087348 */ /* 0x000fea0003c00000 */
[----:B------:R0:W1:Y:S02]  /*5e60*/  SHFL.BFLY P2, R18, R17, R16, R15 ;  /* 0x0c00001011127389 */ /* 0x000064000004000f */
[----:B01----:R-:W-:Y:S01]  /*5e70*/  ENDCOLLECTIVE ;  /* 0x000000000000791b */ /* 0x003fe20003800000 */
.L_x_844:
[----:B------:R-:W-:-:S05]  /*5e80*/  FADD.FTZ R19, R19, R20 ;  /* 0x0000001413137221 */ /* 0x000fca0000010000 */
[----:B------:R-:W-:Y:S01]  /*5e90*/  MOV R17, R19 ;  /* 0x0000001300117202 */ /* 0x000fe20000000f00 */
[----:B------:R-:W-:Y:S01]  /*5ea0*/  IMAD.MOV.U32 R16, RZ, RZ, 0x4 ;  /* 0x00000004ff107424 */ /* 0x000fe200078e00ff */
[----:B------:R-:W-:-:S07]  /*5eb0*/  MOV R21, R18 ;  /* 0x0000001200157202 */ /* 0x000fce0000000f00 */
[----:B------:R-:W-:Y:S05]  /*5ec0*/  WARPSYNC.COLLECTIVE R14, `(.L_x_845) ;  /* 0x000000000e087348 */ /* 0x000fea0003c00000 */
[----:B------:R0:W1:Y:S02]  /*5ed0*/  SHFL.BFLY P2, R18, R17, R16, R15 ;  /* 0x0c00001011127389 */ /* 0x000064000004000f */
[----:B01----:R-:W-:Y:S01]  /*5ee0*/  ENDCOLLECTIVE ;  /* 0x000000000000791b */ /* 0x003fe20003800000 */
.L_x_845:
[----:B------:R-:W-:-:S05]  /*5ef0*/  FADD.FTZ R21, R21, R22 ;  /* 0x0000001615157221 */ /* 0x000fca0000010000 */
[----:B------:R-:W-:Y:S02]  /*5f00*/  MOV R17, R21 ;  /* 0x0000001500117202 */ /* 0x000fe40000000f00 */
[----:B------:R-:W-:-:S07]  /*5f10*/  MOV R8, R18 ;  /* 0x0000001200087202 */ /* 0x000fce0000000f00 */
[----:B------:R-:W-:Y:S05]  /*5f20*/  WARPSYNC.COLLECTIVE R14, `(.L_x_846) ;  /* 0x000000000e087348 */ /* 0x000fea0003c00000 */
[----:B------:R0:W1:Y:S02]  /*5f30*/  SHFL.BFLY P2, R18, R17, R16, R15 ;  /* 0x0c00001011127389 */ /* 0x000064000004000f */
[----:B01----:R-:W-:Y:S01]  /*5f40*/  ENDCOLLECTIVE ;  /* 0x000000000000791b */ /* 0x003fe20003800000 */
.L_x_846:
[----:B------:R-:W-:Y:S01]  /*5f50*/  FADD.FTZ R23, R19, R8 ;  /* 0x0000000813177221 */ /* 0x000fe20000010000 */
[----:B------:R-:W-:-:S04]  /*5f60*/  HFMA2.MMA R16, -RZ, RZ, 0, 1.1920928955078125e-07 ;  /* 0x00000002ff107435 */ /* 0x000fc800000001ff */
[----:B------:R-:W-:Y:S02]  /*5f70*/  MOV R17, R23 ;  /* 0x0000001700117202 */ /* 0x000fe40000000f00 */
[----:B------:R-:W-:Y:S02]  /*5f80*/  MOV R24, R18 ;  /* 0x0000001200187202 */ /* 0x000fe40000000f00 */
[----:B------:R-:W-:-:S03]  /*5f90*/  @!P0 LEA R18, R43, UR4, 0x7 ;  /* 0x000000042b128c11 */ /* 0x000fc6000f8e38ff */
[----:B------:R-:W-:Y:S01]  /*5fa0*/  FADD.FTZ R24, R21, R24 ;  /* 0x0000001815187221 */ /* 0x000fe20000010000 */
[----:B------:R-:W-:Y:S01]  /*5fb0*/  @!P0 LEA R10, R9, R18, 0x2 ;  /* 0x00000012090a8211 */ /* 0x000fe200078e10ff */
[----:B------:R-:W-:-:S11]  /*5fc0*/  HFMA2.MMA R9, -RZ, RZ, 0, 0 ;  /* 0x00000000ff097435 */ /* 0x000fd600000001ff */
[----:B------:R-:W-:Y:S05]  /*5fd0*/  WARPSYNC.COLLECTIVE R14, `(.L_x_847) ;  /* 0x000000000e087348 */ /* 0x000fea0003c00000 */
[----:B------:R0:W1:Y:S02]  /*5fe0*/  SHFL.BFLY P2, R18, R17, R16, R15 ;  /* 0x0c00001011127389 */ /* 0x000064000004000f */
[----:B01----:R-:W-:Y:S01]  /*5ff0*/  ENDCOLLECTIVE ;  /* 0x000000000000791b */ /* 0x003fe20003800000 */
.L_x_847:
[----:B------:R0:W1:Y:S04]  /*6000*/  @!P0 LDS R13, [R10] ;  /* 0x000000000a0d8984 */ /* 0x0000680000000800 */
[----:B------:R0:W2:Y:S01]  /*6010*/  @!P0 LDS R25, [R10+0x500] ;  /* 0x000500000a198984 */ /* 0x0000a20000000800 */
[----:B------:R-:W-:Y:S01]  /*6020*/  MOV R17, R24 ;  /* 0x0000001800117202 */ /* 0x000fe20000000f00 */
[----:B------:R-:W-:-:S07]  /*6030*/  IMAD.MOV.U32 R8, RZ, RZ, R18 ;  /* 0x000000ffff087224 */ /* 0x000fce00078e0012 */
[----:B012---:R-:W-:Y:S05]  /*6040*/  WARPSYNC.COLLECTIVE R14, `(.L_x_848) ;  /* 0x000000000e087348 */ /* 0x007fea0003c00000 */
[----:B------:R3:W4:Y:S02]  /*6050*/  SHFL.BFLY P2, R18, R17, R16, R15 ;  /* 0x0c00001011127389 */ /* 0x000724000004000f */
[----:B01234-:R-:W-:Y:S01]  /*6060*/  ENDCOLLECTIVE ;  /* 0x000000000000791b */ /* 0x01ffe20003800000 */
.L_x_848:
[----:B------:R-:W-:-:S05]  /*6070*/  FADD.FTZ R23, R23, R8 ;  /* 0x0000000817177221 */ /* 0x000fca0000010000 */
[----:B------:R-:W-:Y:S01]  /*6080*/  MOV R17, R23 ;  /* 0x0000001700117202 */ /* 0x000fe20000000f00 */
[----:B------:R-:W-:Y:S01]  /*6090*/  IMAD.MOV.U32 R16, RZ, RZ, 0x1 ;  /* 0x00000001ff107424 */ /* 0x000fe200078e00ff */
[----:B------:R-:W-:Y:S02]  /*60a0*/  @!P0 MOV R12, R13 ;  /* 0x0000000d000c8202 */ /* 0x000fe40000000f00 */
[----:B------:R-:W-:Y:S02]  /*60b0*/  @!P0 MOV R11, R25 ;  /* 0x00000019000b8202 */ /* 0x000fe40000000f00 */
[----:B------:R-:W-:-:S07]  /*60c0*/  MOV R7, R18 ;  /* 0x0000001200077202 */ /* 0x000fce0000000f00 */
[----:B------:R-:W-:Y:S05]  /*60d0*/  WARPSYNC.COLLECTIVE R14, `(.L_x_849) ;  /* 0x000000000e087348 */ /* 0x000fea0003c00000 */
[----:B------:R0:W1:Y:S02]  /*60e0*/  SHFL.BFLY P2, R18, R17, R16, R15 ;  /* 0x0c00001011127389 */ /* 0x000064000004000f */
[----:B01----:R-:W-:Y:S01]  /*60f0*/  ENDCOLLECTIVE ;  /* 0x000000000000791b */ /* 0x003fe20003800000 */
.L_x_849:
[----:B------:R-:W-:Y:S01]  /*6100*/  FADD.FTZ R24, R24, R7 ;  /* 0x0000000718187221 */ /* 0x000fe20000010000 */
[----:B------:R-:W-:-:S04]  /*6110*/  IMAD.MOV.U32 R7, RZ, RZ, RZ ;  /* 0x000000ffff077224 */ /* 0x000fc800078e00ff */
[----:B------:R-:W-:Y:S02]  /*6120*/  MOV R17, R24 ;  /* 0x0000001800117202 */ /* 0x000fe40000000f00 */
[----:B------:R-:W-:-:S07]  /*6130*/  MOV R22, R18 ;  /* 0x0000001200167202 */ /* 0x000fce0000000f00 */
[----:B------:R-:W-:Y:S05]  /*6140*/  WARPSYNC.COLLECTIVE R14, `(.L_x_850) ;  /* 0x000000000e087348 */ /* 0x000fea0003c00000 */
[----:B------:R0:W1:Y:S02]  /*6150*/  SHFL.BFLY P2, R18, R17, R16, R15 ;  /* 0x0c00001011127389 */ /* 0x000064000004000f */
[----:B01----:R-:W-:Y:S01]  /*6160*/  ENDCOLLECTIVE ;  /* 0x000000000000791b */ /* 0x003fe20003800000 */
.L_x_850:
[----:B------:R-:W-:Y:S01]  /*6170*/  FADD.FTZ R22, R23, R22 ;  /* 0x0000001617167221 */ /* 0x000fe20000010000 */
[----:B------:R-:W-:Y:S01]  /*6180*/  HFMA2.MMA R16, -RZ, RZ, 0, 4.76837158203125e-07 ;  /* 0x00000008ff107435 */ /* 0x000fe200000001ff */
[----:B------:R-:W-:Y:S01]  /*6190*/  IMAD.MOV.U32 R17, RZ, RZ, R12 ;  /* 0x000000ffff117224 */ /* 0x000fe200078e000c */
[----:B------:R-:W-:-:S09]  /*61a0*/  MOV R21, R18 ;  /* 0x0000001200157202 */ /* 0x000fd20000000f00 */
[----:B------:R-:W-:Y:S05]  /*61b0*/  WARPSYNC.COLLECTIVE R14, `(.L_x_851) ;  /* 0x000000000e087348 */ /* 0x000fea0003c00000 */
[----:B------:R0:W1:Y:S02]  /*61c0*/  SHFL.BFLY P2, R18, R17, R16, R15 ;  /* 0x0c00001011127389 */ /* 0x000064000004000f */
[----:B01----:R-:W-:Y:S01]  /*61d0*/  ENDCOLLECTIVE ;  /* 0x000000000000791b */ /* 0x003fe20003800000 */
.L_x_851:
[----:B------:R-:W-:Y:S01]  /*61e0*/  FADD.FTZ R21, R24, R21 ;  /* 0x0000001518157221 */ /* 0x000fe20000010000 */
[----:B------:R-:W-:Y:S02]  /*61f0*/  MOV R17, R11 ;  /* 0x0000000b00117202 */ /* 0x000fe40000000f00 */
[----:B------:R-:W-:-:S07]  /*6200*/  MOV R13, R18 ;  /* 0x00000012000d7202 */ /* 0x000fce0000000f00 */
[----:B------:R-:W-:Y:S05]  /*6210*/  WARPSYNC.COLLECTIVE R14, `(.L_x_852) ;  /* 0x000000000e087348 */ /* 0x000fea0003c00000 */
[----:B------:R0:W1:Y:S02]  /*6220*/  SHFL.BFLY P2, R18, R17, R16, R15 ;  /* 0x0c00001011127389 */ /* 0x000064000004000f */
[----:B01----:R-:W-:Y:S01]  /*6230*/  ENDCOLLECTIVE ;  /* 0x000000000000791b */ /* 0x003fe20003800000 */
.L_x_852:
        /* <DEDUP_REMOVED lines=8> */
.L_x_853:
        /* <DEDUP_REMOVED lines=8> */
.L_x_854:
        /* <DEDUP_REMOVED lines=10> */
.L_x_855:
[----:B------:R0:W1:Y:S04]  /*63e0*/  @!P0 LDS R10, [R27] ;  /* 0x000000001b0a8984 */ /* 0x0000680000000800 */
[----:B------:R0:W2:Y:S01]  /*63f0*/  @!P0 LDS R8, [R27+0x500] ;  /* 0x000500001b088984 */ /* 0x0000a20000000800 */
[----:B------:R-:W-:Y:S01]  /*6400*/  IMAD.MOV.U32 R17, RZ, RZ, R25 ;  /* 0x000000ffff117224 */ /* 0x000fe200078e0019 */
[----:B------:R-:W-:-:S07]  /*6410*/  MOV R11, R18 ;  /* 0x00000012000b7202 */ /* 0x000fce0000000f00 */
[----:B012---:R-:W-:Y:S05]  /*6420*/  WARPSYNC.COLLECTIVE R14, `(.L_x_856) ;  /* 0x000000000e087348 */ /* 0x007fea0003c00000 */
[----:B------:R3:W4:Y:S02]  /*6430*/  SHFL.BFLY P2, R18, R17, R16, R15 ;  /* 0x0c00001011127389 */ /* 0x000724000004000f */
[----:B01234-:R-:W-:Y:S01]  /*6440*/  ENDCOLLECTIVE ;  /* 0x000000000000791b */ /* 0x01ffe20003800000 */
.L_x_856:
        /* <DEDUP_REMOVED lines=9> */
.L_x_857:
        /* <DEDUP_REMOVED lines=10> */
.L_x_858:
[----:B------:R-:W-:Y:S01]  /*6580*/  FADD.FTZ R26, R26, R27 ;  /* 0x0000001b1a1a7221 */ /* 0x000fe20000010000 */
[C---:B------:R-:W-:Y:S01]  /*6590*/  @!P0 IMAD.WIDE R12, R29.reuse, 0x2, R12 ;  /* 0x000000021d0c8825 */ /* 0x040fe200078e020c */
[----:B------:R-:W-:Y:S01]  /*65a0*/  HFMA2.MMA R16, -RZ, RZ, 0, 4.76837158203125e-07 ;  /* 0x00000008ff107435 */ /* 0x000fe200000001ff */
[----:B------:R-:W-:Y:S02]  /*65b0*/  MOV R17, R9 ;  /* 0x0000000900117202 */ /* 0x000fe40000000f00 */
[----:B------:R-:W-:Y:S01]  /*65c0*/  @!P0 IMAD.WIDE R2, R29, 0x2, R2 ;  /* 0x000000021d028825 */ /* 0x000fe200078e0202 */
[----:B------:R-:W-:-:S07]  /*65d0*/  MOV R28, R18 ;  /* 0x00000012001c7202 */ /* 0x000fce0000000f00 */
[----:B------:R-:W-:Y:S05]  /*65e0*/  WARPSYNC.COLLECTIVE R14, `(.L_x_859) ;  /* 0x000000000e087348 */ /* 0x000fea0003c00000 */
[----:B------:R0:W1:Y:S02]  /*65f0*/  SHFL.BFLY P2, R18, R17, R16, R15 ;  /* 0x0c00001011127389 */ /* 0x000064000004000f */
[----:B01----:R-:W-:Y:S01]  /*6600*/  ENDCOLLECTIVE ;  /* 0x000000000000791b */ /* 0x003fe20003800000 */
.L_x_859:
[----:B------:R-:W-:Y:S01]  /*6610*/  FADD.FTZ R25, R25, R28 ;  /* 0x0000001c19197221 */ /* 0x000fe20000010000 */
[----:B------:R-:W-:Y:S01]  /*6620*/  MOV R17, R7 ;  /* 0x0000000700117202 */ /* 0x000fe20000000f00 */
[----:B------:R-:W-:-:S07]  /*6630*/  IMAD.MOV.U32 R30, RZ, RZ, R18 ;  /* 0x000000ffff1e7224 */ /* 0x000fce00078e0012 */
[----:B------:R-:W-:Y:S05]  /*6640*/  WARPSYNC.COLLECTIVE R14, `(.L_x_860) ;  /* 0x000000000e087348 */ /* 0x000fea0003c00000 */
[----:B------:R0:W1:Y:S02]  /*6650*/  SHFL.BFLY P2, R18, R17, R16, R15 ;  /* 0x0c00001011127389 */ /* 0x000064000004000f */
[----:B01----:R-:W-:Y:S01]  /*6660*/  ENDCOLLECTIVE ;  /* 0x000000000000791b */ /* 0x003fe20003800000 */
.L_x_860:
[----:B------:R-:W-:Y:S01]  /*6670*/  FADD.FTZ R30, R30, R9 ;  /* 0x000000091e1e7221 */ /* 0x000fe20000010000 */
[----:B------:R-:W-:-:S03]  /*6680*/  HFMA2.MMA R16, -RZ, RZ, 0, 2.384185791015625e-07 ;  /* 0x00000004ff107435 */ /* 0x000fc600000001ff */
[----:B------:R-:W-:Y:S01]  /*6690*/  IMAD.MOV.U32 R17, RZ, RZ, R30 ;  /* 0x000000ffff117224 */ /* 0x000fe200078e001e */
[----:B------:R-:W-:-:S07]  /*66a0*/  MOV R10, R18 ;  /* 0x00000012000a7202 */ /* 0x000fce0000000f00 */
[----:B------:R-:W-:Y:S05]  /*66b0*/  WARPSYNC.COLLECTIVE R14, `(.L_x_861) ;  /* 0x000000000e087348 */ /* 0x000fea0003c00000 */
[----:B------:R0:W1:Y:S02]  /*66c0*/  SHFL.BFLY P2, R18, R17, R16, R15 ;  /* 0x0c00001011127389 */ /* 0x000064000004000f */
[----:B01----:R-:W-:Y:S01]  /*66d0*/  ENDCOLLECTIVE ;  /* 0x000000000000791b */ /* 0x003fe20003800000 */
.L_x_861:
        /* <DEDUP_REMOVED lines=8> */
.L_x_862:
        /* <DEDUP_REMOVED lines=10> */
.L_x_863:
[----:B------:R-:W-:Y:S01]  /*6800*/  FADD.FTZ R19, R19, R20 ;  /* 0x0000001413137221 */ /* 0x000fe20000010000 */
[----:B------:R-:W-:-:S04]  /*6810*/  @!P0 IMAD.WIDE R8, R29, 0x2, R8 ;  /* 0x000000021d088825 */ /* 0x000fc800078e0208 */
        /* <DEDUP_REMOVED lines=9> */
.L_x_864:
        /* <DEDUP_REMOVED lines=14> */
.L_x_865:
        /* <DEDUP_REMOVED lines=11> */
.L_x_866:
[----:B------:R-:W-:Y:S01]  /*6a40*/  FADD.FTZ R23, R30, R23 ;  /* 0x000000171e177221 */ /* 0x000fe20000010000 */
[----:B------:R-:W-:Y:S06]  /*6a50*/  BRA `(.L_x_867) ;  /* 0xffffffe000dc7947 */ /* 0x000fec000383ffff */
.L_x_868:
        /* <DEDUP_REMOVED lines=10> */
.L_x_3548:


//--------------------- .text._ZN13group_norm_v218gn_bwd_cuda_kernelI13__nv_bfloat16Li320ELi1ELi16ELi160ELi256ELb1ELb1ELi16ELi320ELi320ELi4ELb1ELi9ELb0ELb0ELNS_15WgradSyncMethodE2ENS_16CompileConditionILi900EEEEEvPT_S6_S6_PKS5_S8_S8_S8_PKfflPfPj --------------------------
	.section	.text._ZN13group_norm_v218gn_bwd_cuda_kernelI13__nv_bfloat16Li320ELi1ELi16ELi160ELi256ELb1ELb1ELi16ELi320ELi320ELi4ELb1ELi9ELb0ELb0ELNS_15WgradSyncMethodE2ENS_16CompileConditionILi900EEEEEvPT_S6_S6_PKS5_S8_S8_S8_PKfflPfPj,"ax",@progbits
	.align	128
        .global         _ZN13group_norm_v218gn_bwd_cuda_kernelI13__nv_bfloat16Li320ELi1ELi16ELi160ELi256ELb1ELb1ELi16ELi320ELi320ELi4ELb1ELi9ELb0ELb0ELNS_15WgradSyncMethodE2ENS_16CompileConditionILi900EEEEEvPT_S6_S6_PKS5_S8_S8_S8_PKfflPfPj
        .type           _ZN13group_norm_v218gn_bwd_cuda_kernelI13__nv_bfloat16Li320ELi1ELi16ELi160ELi256ELb1ELb1ELi16ELi320ELi320ELi4ELb1ELi9ELb0ELb0ELNS_15WgradSyncMethodE2ENS_16CompileConditionILi900EEEEEvPT_S6_S6_PKS5_S8_S8_S8_PKfflPfPj,@function
        .size           _ZN13group_norm_v218gn_bwd_cuda_kernelI13__nv_bfloat16Li320ELi1ELi16ELi160ELi256ELb1ELb1ELi16ELi320ELi320ELi4ELb1ELi9ELb0ELb0ELNS_15WgradSyncMethodE2ENS_16CompileConditionILi900EEEEEvPT_S6_S6_PKS5_S8_S8_S8_PKfflPfPj,(.L_x_3549 - _ZN13group_norm_v218gn_bwd_cuda_kernelI13__nv_bfloat16Li320ELi1ELi16ELi160ELi256ELb1ELb1ELi16ELi320ELi320ELi4ELb1ELi9ELb0ELb0ELNS_15WgradSyncMethodE2ENS_16CompileConditionILi900EEEEEvPT_S6_S6_PKS5_S8_S8_S8_PKfflPfPj)
        .other          _ZN13group_norm_v218gn_bwd_cuda_kernelI13__nv_bfloat16Li320ELi1ELi16ELi160ELi256ELb1ELb1ELi16ELi320ELi320ELi4ELb1ELi9ELb0ELb0ELNS_15WgradSyncMethodE2ENS_16CompileConditionILi900EEEEEvPT_S6_S6_PKS5_S8_S8_S8_PKfflPfPj,@"STO_CUDA_ENTRY STV_DEFAULT"
_ZN13group_norm_v218gn_bwd_cuda_kernelI13__nv_bfloat16Li320ELi1ELi16ELi160ELi256ELb1ELb1ELi16ELi320ELi320ELi4ELb1ELi9ELb0ELb0ELNS_15WgradSyncMethodE2ENS_16CompileConditionILi900EEEEEvPT_S6_S6_PKS5_S8_S8_S8_PKfflPfPj:
.text._ZN13group_norm_v218gn_bwd_cuda_kernelI13__nv_bfloat16Li320ELi1ELi16ELi160ELi256ELb1ELb1ELi16ELi320ELi320ELi4ELb1ELi9ELb0ELb0ELNS_15WgradSyncMethodE2ENS_16CompileConditionILi900EEEEEvPT_S6_S6_PKS5_S8_S8_S8_PKfflPfPj:
        /* <DEDUP_REMOVED lines=23> */
[----:B------:R-:W-:Y:S02]  /*0170*/  MOV R2, UR4 ;  /* 0x0000000400027c02 */ /* 0x000fe40008000f00 */
[----:B------:R-:W-:-:S02]  /*0180*/  SEL R5, R5, 0x1, !P0 ;  /* 0x0000000105057807 */ /* 0x000fc40004000000 */
[----:B------:R-:W-:Y:S01]  /*0190*/  MOV R3, UR5 ;  /* 0x0000000500037c02 */ /* 0x000fe20008000f00 */
[----:B------:R-:W-:Y:S06]  /*01a0*/  MEMBAR.ALL.GPU ;  /* 0x0000000000007992 */ /* 0x000fec000000a000 */
[----:B------:R-:W-:-:S00]  /*01b0*/  ERRBAR ;  /* 0x00000000000079ab */ /* 0x000fc00000000000 */
[----:B------:R-:W-:Y:S06]  /*01c0*/  CGAERRBAR ;  /* 0x00000000000075ab */ /* 0x000fec0000000000 */
[----:B------:R0:W5:Y:S02]  /*01d0*/  ATOM.E.ADD.STRONG.GPU PT, R5, desc[UR10][R2.64], R5 ;  /* 0x000000050205798a */ /* 0x00016400081ee1ca */
.L_x_871:
[----:B------:R-:W2:Y:S04]  /*01e0*/  LD.E.STRONG.GPU R0, desc[UR10][R2.64] ;  /* 0x0000000a02007980 */ /* 0x000ea8000c10f900 */
[----:B--2---:R-:W-:Y:S01]  /*01f0*/  CCTL.IVALL ;  /* 0x00000000ff00798f */ /* 0x004fe20002000000 */
[----:B------:R-:W-:Y:S05]  /*0200*/  YIELD ;  /* 0x0000000000007946 */ /* 0x000fea0003800000 */
[----:B-----5:R-:W-:-:S04]  /*0210*/  LOP3.LUT R0, R0, R5, RZ, 0x3c, !PT ;  /* 0x0000000500007212 */ /* 0x020fc800078e3cff */
[----:B------:R-:W-:-:S13]  /*0220*/  ISETP.GT.AND P0, PT, R0, -0x1, PT ;  /* 0xffffffff0000780c */ /* 0x000fda0003f04270 */
[----:B------:R-:W-:Y:S05]  /*0230*/  @P0 BRA `(.L_x_871) ;  /* 0xfffffffc00e80947 */ /* 0x000fea000383ffff */
.L_x_870:
[----:B------:R-:W-:Y:S05]  /*0240*/  WARPSYNC.ALL ;  /* 0x0000000000007948 */ /* 0x000fea0003800000 */
[----:B------:R-:W-:Y:S06]  /*0250*/  BAR.SYNC.DEFER_BLOCKING 0x0 ;  /* 0x0000000000007b1d */ /* 0x000fec0000010000 */
[----:B------:R-:W-:Y:S05]  /*0260*/  BRA `(.L_x_872) ;  /* 0x0000003c00c87947 */ /* 0x000fea0003800000 */
.L_x_869:
[----:B------:R-:W0:Y:S01]  /*0270*/  S2R R30, SR_TID.X ;  /* 0x00000000001e7919 */ /* 0x000e220000002100 */
[----:B------:R-:W-:Y:S01]  /*0280*/  MOV R0, 0x400 ;  /* 0x0000040000007802 */ /* 0x000fe20000000f00 */
[----:B------:R-:W-:Y:S01]  /*0290*/  UMOV UR4, URZ ;  /* 0x0000003f00047c82 */ /* 0x000fe20008000000 */
[----:B------:R-:W1:Y:S02]  /*02a0*/  S2R R4, SR_CgaCtaId ;  /* 0x0000000000047919 */ /* 0x000e640000008800 */
[----:B------:R-:W-:Y:S02]  /*02b0*/  IADD3 R31, R0, 0x2800, RZ ;  /* 0x00002800001f7810 */ /* 0x000fe40007ffe0ff */
[----:B------:R-:W-:-:S04]  /*02c0*/  SHF.L.U32 R0, R29, 0x4, RZ ;  /* 0x000000041d007819 */ /* 0x000fc800000006ff */
[----:B------:R-:W-:Y:S01]  /*02d0*/  LOP3.LUT R0, R0, 0xf0, RZ, 0xc0, !PT ;  /* 0x000000f000007812 */ /* 0x000fe200078ec0ff */
[----:B0-----:R-:W-:Y:S01]  /*02e0*/  IMAD.WIDE.U32 R2, R30, -0x33333333, RZ ;  /* 0xcccccccd1e027825 */ /* 0x001fe200078e00ff */
[--C-:B------:R-:W-:Y:S02]  /*02f0*/  SHF.R.S32.HI R5, RZ, 0x1f, R30.reuse ;  /* 0x0000001fff057819 */ /* 0x100fe4000001141e */
[----:B-1----:R-:W-:Y:S02]  /*0300*/  LEA R31, R4, R31, 0x18 ;  /* 0x0000001f041f7211 */ /* 0x002fe400078ec0ff */
[----:B------:R-:W-:Y:S02]  /*0310*/  SHF.R.U32.HI R7, RZ, 0x6, R3 ;  /* 0x00000006ff077819 */ /* 0x000fe40000011603 */
[CC--:B------:R-:W-:Y:S02]  /*0320*/  LEA.HI R2, R5.reuse, R30.reuse, RZ, 0x2 ;  /* 0x0000001e05027211 */ /* 0x0c0fe400078f10ff */
[----:B------:R-:W-:Y:S01]  /*0330*/  LEA.HI R5, R5, R30, RZ, 0x4 ;  /* 0x0000001e05057211 */ /* 0x000fe200078f20ff */
[----:B------:R-:W-:Y:S01]  /*0340*/  IMAD R32, R7, -0x50, R30 ;  /* 0xffffffb007207824 */ /* 0x000fe200078e021e */
[----:B------:R-:W-:Y:S01]  /*0350*/  SHF.R.S32.HI R77, RZ, 0x2, R2 ;  /* 0x00000002ff4d7819 */ /* 0x000fe20000011402 */
[----:B------:R-:W-:Y:S01]  /*0360*/  IMAD.IADD R0, R0, 0x1, R7 ;  /* 0x0000000100007824 */ /* 0x000fe200078e0207 */
[----:B------:R-:W-:Y:S01]  /*0370*/  SHF.R.U32.HI R34, RZ, 0x4, R5 ;  /* 0x00000004ff227819 */ /* 0x000fe20000011605 */
[----:B------:R-:W-:Y:S01]  /*0380*/  IMAD R33, R32, 0x28, R31 ;  /* 0x0000002820217824 */ /* 0x000fe200078e021f */
[C---:B------:R-:W-:Y:S01]  /*0390*/  IADD3 R3, R77.reuse, 0x50, RZ ;  /* 0x000000504d037810 */ /* 0x040fe20007ffe0ff */
[----:B------:R-:W-:Y:S01]  /*03a0*/  IMAD R38, R0, 0xa00, RZ ;  /* 0x00000a0000267824 */ /* 0x000fe200078e02ff */
[----:B------:R-:W-:-:S02]  /*03b0*/  IADD3 R6, R77, 0xa0, RZ ;  /* 0x000000a04d067810 */ /* 0x000fc40007ffe0ff */
[----:B------:R-:W-:Y:S02]  /*03c0*/  IADD3 R8, R77, 0xf0, RZ ;  /* 0x000000f04d087810 */ /* 0x000fe40007ffe0ff */
[----:B------:R-:W-:Y:S02]  /*03d0*/  SHF.R.S32.HI R4, RZ, 0x1f, R3 ;  /* 0x0000001fff047819 */ /* 0x000fe40000011403 */
[----:B------:R-:W-:Y:S02]  /*03e0*/  LEA R33, R7, R33, 0x3 ;  /* 0x0000002107217211 */ /* 0x000fe400078e18ff */
[----:B------:R-:W-:Y:S02]  /*03f0*/  SHF.R.S32.HI R7, RZ, 0x1f, R6 ;  /* 0x0000001fff077819 */ /* 0x000fe40000011406 */
[----:B------:R-:W-:Y:S02]  /*0400*/  SHF.R.S32.HI R9, RZ, 0x1f, R8 ;  /* 0x0000001fff097819 */ /* 0x000fe40000011408 */
[----:B------:R-:W-:-:S02]  /*0410*/  LEA.HI R4, R4, R3, RZ, 0x2 ;  /* 0x0000000304047211 */ /* 0x000fc400078f10ff */
[----:B------:R-:W-:Y:S02]  /*0420*/  LOP3.LUT R3, R2, 0xfffffffc, RZ, 0xc0, !PT ;  /* 0xfffffffc02037812 */ /* 0x000fe400078ec0ff */
[----:B------:R-:W-:Y:S02]  /*0430*/  LEA.HI R7, R7, R6, RZ, 0x2 ;  /* 0x0000000607077211 */ /* 0x000fe400078f10ff */
[----:B------:R-:W-:Y:S02]  /*0440*/  LEA.HI R9, R9, R8, RZ, 0x2 ;  /* 0x0000000809097211 */ /* 0x000fe400078f10ff */
[----:B------:R-:W-:Y:S02]  /*0450*/  IADD3 R3, -R3, R30, RZ ;  /* 0x0000001e03037210 */ /* 0x000fe40007ffe1ff */
[----:B------:R-:W-:Y:S02]  /*0460*/  SHF.R.U32.HI R4, RZ, 0x2, R4 ;  /* 0x00000002ff047819 */ /* 0x000fe40000011604 */
[----:B------:R-:W-:-:S02]  /*0470*/  SHF.R.U32.HI R36, RZ, 0x2, R7 ;  /* 0x00000002ff247819 */ /* 0x000fc40000011607 */
[----:B------:R-:W-:Y:S02]  /*0480*/  SHF.R.U32.HI R2, RZ, 0x2, R9 ;  /* 0x00000002ff027819 */ /* 0x000fe40000011609 */
[C---:B------:R-:W-:Y:S02]  /*0490*/  LOP3.LUT R34, R3.reuse, 0x3, R34, 0x78, !PT ;  /* 0x0000000303227812 */ /* 0x040fe400078e7822 */
[C---:B------:R-:W-:Y:S02]  /*04a0*/  LOP3.LUT R35, R3.reuse, 0x3, R4, 0x78, !PT ;  /* 0x0000000303237812 */ /* 0x040fe400078e7804 */
[C---:B------:R-:W-:Y:S02]  /*04b0*/  LOP3.LUT R36, R3.reuse, 0x3, R36, 0x78, !PT ;  /* 0x0000000303247812 */ /* 0x040fe400078e7824 */
[----:B------:R-:W-:-:S07]  /*04c0*/  LOP3.LUT R37, R3, 0x3, R2, 0x78, !PT ;  /* 0x0000000303257812 */ /* 0x000fce00078e7802 */
.L_x_884:
[C---:B------:R-:W-:Y:S01]  /*04d0*/  LOP3.LUT R49, R47.reuse, 0x7, RZ, 0xc0, !PT ;  /* 0x000000072f317812 */ /* 0x040fe200078ec0ff */
[----:B------:R-:W-:Y:S01]  /*04e0*/  ULDC.64 UR8, c[0x0][0x248] ;  /* 0x0000920000087ab9 */ /* 0x000fe20000000a00 */
[--C-:B-1----:R-:W-:Y:S01]  /*04f0*/  SHF.R.U64 R7, R47, 0x3, R48.reuse ;  /* 0x000000032f077819 */ /* 0x102fe20000001230 */
[----:B------:R-:W0:Y:S01]  /*0500*/  LDC.64 R24, c[0x0][0x238] ;  /* 0x00008e00ff187b82 */ /* 0x000e220000000a00 */
[----:B------:R-:W-:Y:S01]  /*0510*/  SHF.R.U32.HI R0, RZ, 0x3, R48 ;  /* 0x00000003ff007819 */ /* 0x000fe20000011630 */
[----:B------:R-:W-:Y:S01]  /*0520*/  IMAD R49, R49, 0x140, RZ ;  /* 0x0000014031317824 */ /* 0x000fe200078e02ff */
[----:B------:R-:W-:Y:S01]  /*0530*/  ULDC.64 UR14, c[0x0][0x228] ;  /* 0x00008a00000e7ab9 */ /* 0x000fe20000000a00 */
[----:B------:R-:W-:Y:S01]  /*0540*/  ULDC UR5, c[0x0][0x250] ;  /* 0x0000940000057ab9 */ /* 0x000fe20000000800 */
[C---:B------:R-:W-:Y:S02]  /*0550*/  SHF.L.U64.HI R50, R7.reuse, 0x4, R0 ;  /* 0x0000000407327819 */ /* 0x040fe40000010200 */
[----:B------:R-:W-:Y:S01]  /*0560*/  LEA R22, R32, R49, 0x2 ;  /* 0x0000003120167211 */ /* 0x000fe200078e10ff */
[----:B------:R-:W1:Y:S03]  /*0570*/  LDC.64 R4, c[0x0][0x240] ;  /* 0x00009000ff047b82 */ /* 0x000e660000000a00 */
[----:B------:R-:W-:Y:S01]  /*0580*/  SHF.R.S32.HI R23, RZ, 0x1f, R22 ;  /* 0x0000001fff177819 */ /* 0x000fe20000011416 */
[----:B------:R-:W-:Y:S01]  /*0590*/  IMAD.WIDE.U32 R52, R22, -0x33333333, RZ ;  /* 0xcccccccd16347825 */ /* 0x000fe200078e00ff */
[----:B------:R-:W-:-:S03]  /*05a0*/  SHF.L.U32 R52, R7, 0x4, RZ ;  /* 0x0000000407347819 */ /* 0x000fc600000006ff */
[----:B------:R-:W-:Y:S01]  /*05b0*/  IMAD.WIDE.U32 R2, R7, 0xa0000, R22 ;  /* 0x000a000007027825 */ /* 0x000fe200078e0016 */
[----:B------:R-:W-:-:S03]  /*05c0*/  LEA.HI R53, P0, R53, R52, RZ, 0x19 ;  /* 0x0000003435357211 */ /* 0x000fc6000781c8ff */
[----:B------:R-:W-:Y:S01]  /*05d0*/  IMAD R7, R0, 0xa0000, RZ ;  /* 0x000a000000077824 */ /* 0x000fe200078e02ff */
[----:B------:R-:W-:Y:S02]  /*05e0*/  IADD3.X R0, RZ, R50, RZ, P0, !PT ;  /* 0x00000032ff007210 */ /* 0x000fe400007fe4ff */
[----:B------:R-:W-:Y:S02]  /*05f0*/  IADD3 R40, P1, R38, R2, RZ ;  /* 0x0000000226287210 */ /* 0x000fe40007f3e0ff */
[----:B------:R-:W-:Y:S02]  /*0600*/  IADD3 R46, R3, R7, RZ ;  /* 0x00000007032e7210 */ /* 0x000fe40007ffe0ff */
[C---:B------:R-:W-:Y:S02]  /*0610*/  LEA R14, P0, R53.reuse, UR8, 0x3 ;  /* 0x00000008350e7c11 */ /* 0x040fe4000f8018ff */
[----:B------:R-:W-:Y:S02]  /*0620*/  IADD3.X R39, RZ, R46, RZ, P1, !PT ;  /* 0x0000002eff277210 */ /* 0x000fe40000ffe4ff */
[----:B------:R-:W-:Y:S01]  /*0630*/  LEA.HI.X R15, R53, UR9, R0, 0x3, P0 ;  /* 0x00000009350f7c11 */ /* 0x000fe200080f1c00 */
[----:B------:R-:W-:Y:S01]  /*0640*/  ULDC.64 UR8, c[0x0][0x230] ;  /* 0x00008c0000087ab9 */ /* 0x000fe20000000a00 */
[C---:B------:R-:W-:Y:S01]  /*0650*/  SHF.L.U64.HI R39, R40.reuse, 0x1, R39 ;  /* 0x0000000128277819 */ /* 0x040fe20000010227 */
[----:B------:R-:W-:-:S03]  /*0660*/  IMAD.SHL.U32 R40, R40, 0x2, RZ ;  /* 0x0000000228287824 */ /* 0x000fc600078e00ff */
[----:B------:R-:W2:Y:S01]  /*0670*/  LDG.E.64.CONSTANT R14, desc[UR10][R14.64] ;  /* 0x0000000a0e0e7981 */ /* 0x000ea2000c1e9b00 */
[----:B------:R-:W-:Y:S01]  /*0680*/  IADD3 R3, R38, 0x2800, RZ ;  /* 0x0000280026037810 */ /* 0x000fe20007ffe0ff */
[----:B0-----:R-:W-:Y:S01]  /*0690*/  IMAD.WIDE R24, R22, 0x2, R24 ;  /* 0x0000000216187825 */ /* 0x001fe200078e0218 */
[----:B------:R-:W-:Y:S02]  /*06a0*/  IADD3 R26, P0, R40, UR8, RZ ;  /* 0x00000008281a7c10 */ /* 0x000fe4000ff1e0ff */
[----:B------:R-:W-:Y:S01]  /*06b0*/  IADD3 R3, P1, R3, R2, RZ ;  /* 0x0000000203037210 */ /* 0x000fe20007f3e0ff */
[----:B-1----:R-:W-:Y:S01]  /*06c0*/  IMAD.WIDE R22, R22, 0x2, R4 ;  /* 0x0000000216167825 */ /* 0x002fe200078e0204 */
[----:B------:R-:W-:Y:S01]  /*06d0*/  IADD3.X R27, R39, UR9, RZ, P0, !PT ;  /* 0x00000009271b7c10 */ /* 0x000fe200087fe4ff */
[----:B------:R-:W3:Y:S01]  /*06e0*/  LDG.E.64.CONSTANT R24, desc[UR10][R24.64] ;  /* 0x0000000a18187981 */ /* 0x000ee2000c1e9b00 */
[----:B------:R-:W-:Y:S02]  /*06f0*/  IADD3.X R42, RZ, R46, RZ, P1, !PT ;  /* 0x0000002eff2a7210 */ /* 0x000fe40000ffe4ff */
[C---:B------:R-:W-:Y:S01]  /*0700*/  SHF.L.U32 R41, R3.reuse, 0x1, RZ ;  /* 0x0000000103297819 */ /* 0x040fe200000006ff */
[----:B------:R-:W4:Y:S01]  /*0710*/  LDG.E.64.CONSTANT R22, desc[UR10][R22.64] ;  /* 0x0000000a16167981 */ /* 0x000f22000c1e9b00 */
[----:B------:R-:W-:-:S03]  /*0720*/  SHF.L.U64.HI R42, R3, 0x1, R42 ;  /* 0x00000001032a7819 */ /* 0x000fc6000001022a */
[----:B------:R-:W5:Y:S01]  /*0730*/  LDG.E.64.CONSTANT R26, desc[UR10][R26.64] ;  /* 0x0000000a1a1a7981 */ /* 0x000f62000c1e9b00 */
[----:B------:R-:W-:-:S04]  /*0740*/  IADD3 R16, P0, R41, UR8, RZ ;  /* 0x0000000829107c10 */ /* 0x000fc8000ff1e0ff */
[----:B------:R-:W-:-:S06]  /*0750*/  IADD3.X R17, R42, UR9, RZ, P0, !PT ;  /* 0x000000092a117c10 */ /* 0x000fcc00087fe4ff */
[----:B------:R-:W3:Y:S01]  /*0760*/  LDG.E.64.CONSTANT R16, desc[UR10][R16.64] ;  /* 0x0000000a10107981 */ /* 0x000ee2000c1e9b00 */
[----:B------:R-:W-:-:S04]  /*0770*/  IADD3 R3, R38, 0x5000, RZ ;  /* 0x0000500026037810 */ /* 0x000fc80007ffe0ff */
[----:B------:R-:W-:-:S04]  /*0780*/  IADD3 R44, P0, R3, R2, RZ ;  /* 0x00000002032c7210 */ /* 0x000fc80007f1e0ff */
[----:B------:R-:W-:Y:S02]  /*0790*/  IADD3.X R5, RZ, R46, RZ, P0, !PT ;  /* 0x0000002eff057210 */ /* 0x000fe400007fe4ff */
[----:B------:R-:W-:Y:S02]  /*07a0*/  SHF.L.U32 R43, R44, 0x1, RZ ;  /* 0x000000012c2b7819 */ /* 0x000fe400000006ff */
[----:B------:R-:W-:Y:S02]  /*07b0*/  IADD3 R8, P0, R40, UR14, RZ ;  /* 0x0000000e28087c10 */ /* 0x000fe4000ff1e0ff */
[----:B------:R-:W-:Y:S02]  /*07c0*/  SHF.L.U64.HI R44, R44, 0x1, R5 ;  /* 0x000000012c2c7819 */ /* 0x000fe40000010205 */
[----:B------:R-:W-:Y:S02]  /*07d0*/  IADD3 R20, P1, R43, UR8, RZ ;  /* 0x000000082b147c10 */ /* 0x000fe4000ff3e0ff */
[----:B------:R-:W-:-:S02]  /*07e0*/  IADD3 R3, R38, 0x7800, RZ ;  /* 0x0000780026037810 */ /* 0x000fc40007ffe0ff */
[----:B------:R-:W-:Y:S02]  /*07f0*/  IADD3.X R9, R39, UR15, RZ, P0, !PT ;  /* 0x0000000f27097c10 */ /* 0x000fe400087fe4ff */
[----:B------:R-:W-:Y:S02]  /*0800*/  IADD3.X R21, R44, UR9, RZ, P1, !PT ;  /* 0x000000092c157c10 */ /* 0x000fe40008ffe4ff */
[----:B------:R-:W-:Y:S02]  /*0810*/  IADD3 R3, P2, R3, R2, RZ ;  /* 0x0000000203037210 */ /* 0x000fe40007f5e0ff */
[----:B------:R-:W4:Y:S02]  /*0820*/  LDG.E.64.CONSTANT R8, desc[UR10][R8.64] ;  /* 0x0000000a08087981 */ /* 0x000f24000c1e9b00 */
[----:B------:R-:W-:Y:S02]  /*0830*/  IADD3.X R46, RZ, R46, RZ, P2, !PT ;  /* 0x0000002eff2e7210 */ /* 0x000fe400017fe4ff */
[C---:B------:R-:W-:Y:S01]  /*0840*/  SHF.L.U32 R45, R3.reuse, 0x1, RZ ;  /* 0x00000001032d7819 */ /* 0x040fe200000006ff */
[----:B------:R-:W4:Y:S01]  /*0850*/  LDG.E.64.CONSTANT R20, desc[UR10][R20.64] ;  /* 0x0000000a14147981 */ /* 0x000f22000c1e9b00 */
[----:B------:R-:W-:-:S02]  /*0860*/  SHF.L.U64.HI R46, R3, 0x1, R46 ;  /* 0x00000001032e7819 */ /* 0x000fc4000001022e */
[----:B------:R-:W-:-:S04]  /*0870*/  IADD3 R18, P0, R45, UR8, RZ ;  /* 0x000000082d127c10 */ /* 0x000fc8000ff1e0ff */
[----:B------:R-:W-:-:S06]  /*0880*/  IADD3.X R19, R46, UR9, RZ, P0, !PT ;  /* 0x000000092e137c10 */ /* 0x000fcc00087fe4ff */
[----:B------:R-:W4:Y:S01]  /*0890*/  LDG.E.64.CONSTANT R18, desc[UR10][R18.64] ;  /* 0x0000000a12127981 */ /* 0x000f22000c1e9b00 */
        /* <DEDUP_REMOVED lines=9> */
[----:B------:R-:W0:Y:S01]  /*0930*/  S2UR UR7, SR_CgaCtaId ;  /* 0x00000000000779c3 */ /* 0x000e220000008800 */
[----:B--2---:R-:W-:-:S06]  /*0940*/  FADD.FTZ R15, R15, UR5 ;  /* 0x000000050f0f7e21 */ /* 0x004fcc0008010000 */
[----:B------:R-:W1:Y:S01]  /*0950*/  MUFU.RSQ R15, R15 ;  /* 0x0000000f000f7308 */ /* 0x000e620000001400 */
[----:B-----5:R-:W-:-:S05]  /*0960*/  SHF.L.U32 R3, R26, 0x10, RZ ;  /* 0x000000101a037819 */ /* 0x020fca00000006ff */
[----:B------:R-:W-:Y:S01]  /*0970*/  FADD.FTZ R2, -R14, R3 ;  /* 0x000000030e027221 */ /* 0x000fe20000010100 */
[----:B------:R-:W-:-:S03]  /*0980*/  SHF.L.U32 R3, R27, 0x10, RZ ;  /* 0x000000101b037819 */ /* 0x000fc600000006ff */
[----:B-1----:R-:W-:Y:S02]  /*0990*/  FMUL.FTZ R5, R15, R2 ;  /* 0x000000020f057220 */ /* 0x002fe40000410000 */
[----:B------:R-:W-:Y:S01]  /*09a0*/  FADD.FTZ R2, -R14, R3 ;  /* 0x000000030e027221 */ /* 0x000fe20000010100 */
[----:B---3--:R-:W-:-:S05]  /*09b0*/  SHF.L.U32 R3, R16, 0x10, RZ ;  /* 0x0000001010037819 */ /* 0x008fca00000006ff */
[--C-:B------:R-:W-:Y:S01]  /*09c0*/  FADD.FTZ R58, -R14, R3.reuse ;  /* 0x000000030e3a7221 */ /* 0x100fe20000010100 */
[----:B------:R-:W-:Y:S01]  /*09d0*/  PRMT R3, R26, 0x7632, R3 ;  /* 0x000076321a037816 */ /* 0x000fe20000000003 */
[----:B------:R-:W-:Y:S01]  /*09e0*/  IMAD.U32 R0, R24, 0x10000, RZ ;  /* 0x0001000018007824 */ /* 0x000fe200078e00ff */
[----:B----4-:R-:W-:Y:S02]  /*09f0*/  SHF.L.U32 R65, R22, 0x10, RZ ;  /* 0x0000001016417819 */ /* 0x010fe400000006ff */
[----:B------:R-:W-:Y:S02]  /*0a00*/  SHF.L.U32 R53, R3, 0x10, RZ ;  /* 0x0000001003357819 */ /* 0x000fe400000006ff */
[----:B------:R-:W-:Y:S02]  /*0a10*/  PRMT R3, R27, 0x7632, R3 ;  /* 0x000076321b037816 */ /* 0x000fe40000000003 */
[----:B------:R-:W-:Y:S01]  /*0a20*/  SHF.L.U32 R51, R17, 0x10, RZ ;  /* 0x0000001011337819 */ /* 0x000fe200000006ff */
[----:B------:R-:W-:Y:S01]  /*0a30*/  FFMA.FTZ R60, R5, R0, R65 ;  /* 0x00000000053c7223 */ /* 0x000fe20000010041 */
[----:B------:R-:W-:Y:S01]  /*0a40*/  SHF.L.U32 R3, R3, 0x10, RZ ;  /* 0x0000001003037819 */ /* 0x000fe200000006ff */
[----:B------:R-:W-:Y:S01]  /*0a50*/  FMUL.FTZ R73, R15, R58 ;  /* 0x0000003a0f497220 */ /* 0x000fe20000410000 */
[----:B------:R-:W-:Y:S01]  /*0a60*/  PRMT R56, R25, 0x7632, R56 ;  /* 0x0000763219387816 */ /* 0x000fe20000000038 */
[----:B------:R-:W-:Y:S01]  /*0a70*/  FADD.FTZ R62, -R14, R51 ;  /* 0x000000330e3e7221 */ /* 0x000fe20000010100 */
[----:B------:R-:W-:Y:S01]  /*0a80*/  PRMT R71, R23, 0x7632, R71 ;  /* 0x0000763217477816 */ /* 0x000fe20000000047 */
[----:B------:R-:W-:Y:S01]  /*0a90*/  FMUL.FTZ R4, R60, -1.4426950216293334961 ;  /* 0xbfb8aa3b3c047820 */ /* 0x000fe20000410000 */
[----:B------:R-:W-:Y:S01]  /*0aa0*/  PRMT R51, R16, 0x7632, R51 ;  /* 0x0000763210337816 */ /* 0x000fe20000000033 */
[----:B------:R-:W-:Y:S01]  /*0ab0*/  FFMA.FTZ R58, R0, R73, R65 ;  /* 0x00000049003a7223 */ /* 0x000fe20000010041 */
[----:B------:R-:W-:Y:S01]  /*0ac0*/  FADD.FTZ R68, -R14, R3 ;  /* 0x000000030e447221 */ /* 0x000fe20000010100 */
[----:B------:R-:W-:Y:S01]  /*0ad0*/  SHF.L.U32 R56, R56, 0x10, RZ ;  /* 0x0000001038387819 */ /* 0x000fe200000006ff */
[----:B------:R1:W2:Y:S01]  /*0ae0*/  MUFU.EX2 R54, R4 ;  /* 0x0000000400367308 */ /* 0x0002a20000000800 */
[----:B------:R-:W-:Y:S01]  /*0af0*/  SHF.L.U32 R67, R51, 0x10, RZ ;  /* 0x0000001033437819 */ /* 0x000fe200000006ff */
[----:B------:R-:W-:Y:S01]  /*0b00*/  FMUL.FTZ R63, R58, -1.4426950216293334961 ;  /* 0xbfb8aa3b3a3f7820 */ /* 0x000fe20000410000 */
[----:B------:R-:W-:Y:S01]  /*0b10*/  SHF.L.U32 R71, R71, 0x10, RZ ;  /* 0x0000001047477819 */ /* 0x000fe200000006ff */
[----:B------:R-:W-:Y:S01]  /*0b20*/  FMUL.FTZ R3, R15, R68 ;  /* 0x000000440f037220 */ /* 0x000fe20000410000 */
[----:B------:R-:W-:Y:S01]  /*0b30*/  SHF.L.U32 R59, R25, 0x10, RZ ;  /* 0x00000010193b7819 */ /* 0x000fe200000006ff */
[----:B------:R-:W-:Y:S01]  /*0b40*/  FMUL.FTZ R2, R15, R2 ;  /* 0x000000020f027220 */ /* 0x000fe20000410000 */
[----:B------:R-:W-:Y:S01]  /*0b50*/  SHF.L.U32 R66, R23, 0x10, RZ ;  /* 0x0000001017427819 */ /* 0x000fe200000006ff */
[--C-:B-1----:R-:W-:Y:S01]  /*0b60*/  FADD.FTZ R4, -R14, R53.reuse ;  /* 0x000000350e047221 */ /* 0x102fe20000010100 */
[----:B------:R-:W-:Y:S01]  /*0b70*/  PRMT R53, R17, 0x7632, R53 ;  /* 0x0000763211357816 */ /* 0x000fe20000000035 */
[----:B------:R1:W-:Y:S01]  /*0b80*/  MUFU.EX2 R75, R63 ;  /* 0x0000003f004b7308 */ /* 0x0003e20000000800 */
[----:B------:R-:W-:Y:S01]  /*0b90*/  PRMT R57, R24, 0x7632, R57 ;  /* 0x0000763218397816 */ /* 0x000fe20000000039 */
[----:B------:R-:W-:Y:S01]  /*0ba0*/  FADD.FTZ R70, -R14, R67 ;  /* 0x000000430e467221 */ /* 0x000fe20000010100 */
[----:B------:R-:W-:Y:S01]  /*0bb0*/  PRMT R72, R22, 0x7632, R72 ;  /* 0x0000763216487816 */ /* 0x000fe20000000048 */
[----:B------:R-:W-:Y:S01]  /*0bc0*/  FFMA.FTZ R82, R3, R56, R71 ;  /* 0x0000003803527223 */ /* 0x000fe20000010047 */
[----:B------:R-:W-:Y:S01]  /*0bd0*/  FMUL.FTZ R62, R15, R62 ;  /* 0x0000003e0f3e7220 */ /* 0x000fe20000410000 */
[----:B------:R-:W-:Y:S01]  /*0be0*/  FFMA.FTZ R64, R2, R59, R66 ;  /* 0x0000003b02407223 */ /* 0x000fe20000010042 */
[----:B------:R-:W-:-:S02]  /*0bf0*/  SHF.L.U32 R57, R57, 0x10, RZ ;  /* 0x0000001039397819 */ /* 0x000fc400000006ff */
[----:B-1----:R-:W-:Y:S01]  /*0c00*/  SHF.L.U32 R63, R53, 0x10, RZ ;  /* 0x00000010353f7819 */ /* 0x002fe200000006ff */
[----:B------:R-:W-:Y:S02]  /*0c10*/  IMAD.U32 R72, R72, 0x10000, RZ ;  /* 0x0001000048487824 */ /* 0x000fe400078e00ff */
[----:B------:R-:W-:Y:S01]  /*0c20*/  FMUL.FTZ R70, R15, R70 ;  /* 0x000000460f467220 */ /* 0x000fe20000410000 */
[----:B------:R-:W-:Y:S01]  /*0c30*/  FMUL.FTZ R53, R82, -1.4426950216293334961 ;  /* 0xbfb8aa3b52357820 */ /* 0x000fe20000410000 */
[----:B------:R-:W-:Y:S01]  /*0c40*/  FFMA.FTZ R61, R59, R62, R66 ;  /* 0x0000003e3b3d7223 */ /* 0x000fe20000010042 */
[----:B------:R-:W-:Y:S01]  /*0c50*/  FMUL.FTZ R55, R64, -1.4426950216293334961 ;  /* 0xbfb8aa3b40377820 */ /* 0x000fe20000410000 */
[----:B------:R-:W-:Y:S01]  /*0c60*/  FADD.FTZ R68, -R14, R63 ;  /* 0x0000003f0e447221 */ /* 0x000fe20000010100 */
[--C-:B------:R-:W-:Y:S01]  /*0c70*/  FFMA.FTZ R67, R57, R70, R72.reuse ;  /* 0x0000004639437223 */ /* 0x100fe20000010048 */
[----:B------:R-:W-:Y:S01]  /*0c80*/  FMUL.FTZ R4, R15, R4 ;  /* 0x000000040f047220 */ /* 0x000fe20000410000 */
[----:B------:R-:W-:Y:S01]  /*0c90*/  FMUL.FTZ R69, R61, -1.4426950216293334961 ;  /* 0xbfb8aa3b3d457820 */ /* 0x000fe20000410000 */
[----:B------:R-:W-:Y:S01]  /*0ca0*/  MUFU.EX2 R53, R53 ;  /* 0x0000003500357308 */ /* 0x000fe20000000800 */
[----:B------:R-:W-:Y:S01]  /*0cb0*/  FMUL.FTZ R63, R15, R68 ;  /* 0x000000440f3f7220 */ /* 0x000fe20000410000 */
[----:B------:R-:W-:Y:S01]  /*0cc0*/  FMUL.FTZ R68, R67, -1.4426950216293334961 ;  /* 0xbfb8aa3b43447820 */ /* 0x000fe20000410000 */
[----:B------:R-:W-:-:S05]  /*0cd0*/  FFMA.FTZ R76, R4, R57, R72 ;  /* 0x00000039044c7223 */ /* 0x000fca0000010048 */
[----:B------:R-:W1:Y:S01]  /*0ce0*/  MUFU.EX2 R55, R55 ;  /* 0x0000003700377308 */ /* 0x000e620000000800 */
[----:B------:R-:W-:-:S07]  /*0cf0*/  FMUL.FTZ R51, R76, -1.4426950216293334961 ;  /* 0xbfb8aa3b4c337820 */ /* 0x000fce0000410000 */
[----:B------:R3:W4:Y:S01]  /*0d00*/  MUFU.EX2 R78, R69 ;  /* 0x00000045004e7308 */ /* 0x0007220000000800 */
[----:B--2---:R-:W-:Y:S01]  /*0d10*/  FADD.FTZ R54, R54, 1 ;  /* 0x3f80000036367421 */ /* 0x004fe20000010000 */
[----:B---3--:R-:W-:-:S06]  /*0d20*/  FFMA.FTZ R69, R56, R63, R71 ;  /* 0x0000003f38457223 */ /* 0x008fcc0000010047 */
[----:B------:R-:W2:Y:S01]  /*0d30*/  MUFU.EX2 R68, R68 ;  /* 0x0000004400447308 */ /* 0x000ea20000000800 */
[----:B------:R-:W-:-:S07]  /*0d40*/  FMUL.FTZ R81, R69, -1.4426950216293334961 ;  /* 0xbfb8aa3b45517820 */ /* 0x000fce0000410000 */
[----:B------:R-:W3:Y:S01]  /*0d50*/  MUFU.EX2 R51, R51 ;  /* 0x0000003300337308 */ /* 0x000ee20000000800 */
[----:B------:R-:W-:Y:S01]  /*0d60*/  UMOV UR5, 0x400 ;  /* 0x0000040000057882 */ /* 0x000fe20000000000 */
[----:B-1----:R-:W-:-:S06]  /*0d70*/  FADD.FTZ R55, R55, 1 ;  /* 0x3f80000037377421 */ /* 0x002fcc0000010000 */
[----:B------:R-:W1:Y:S01]  /*0d80*/  MUFU.EX2 R81, R81 ;  /* 0x0000005100517308 */ /* 0x000e620000000800 */
[----:B0-----:R-:W-:-:S07]  /*0d90*/  ULEA UR8, UR7, UR5, 0x18 ;  /* 0x0000000507087291 */ /* 0x001fce000f8ec03f */
[----:B------:R0:W5:Y:S01]  /*0da0*/  MUFU.RCP R74, R54 ;  /* 0x00000036004a7308 */ /* 0x0001620000001000 */
[----:B------:R-:W-:Y:S01]  /*0db0*/  FADD.FTZ R75, R75, 1 ;  /* 0x3f8000004b4b7421 */ /* 0x000fe20000010000 */
[----:B----4-:R-:W-:Y:S01]  /*0dc0*/  FADD.FTZ R79, R78, 1 ;  /* 0x3f8000004e4f7421 */ /* 0x010fe20000010000 */
[----:B0-----:R-:W-:Y:S01]  /*0dd0*/  FADD.FTZ R54, R53, 1 ;  /* 0x3f80000035367421 */ /* 0x001fe20000010000 */
[----:B------:R-:W-:-:S04]  /*0de0*/  SHF.L.U32 R53, R30, 0x1, RZ ;  /* 0x000000011e357819 */ /* 0x000fc800000006ff */
[----:B------:R-:W0:Y:S01]  /*0df0*/  MUFU.RCP R80, R55 ;  /* 0x0000003700507308 */ /* 0x000e220000001000 */
[----:B------:R-:W-:Y:S01]  /*0e00*/  LOP3.LUT R90, R53, 0x18, RZ, 0xc0, !PT ;  /* 0x00000018355a7812 */ /* 0x000fe200078ec0ff */
[----:B--2---:R-:W-:Y:S01]  /*0e10*/  FADD.FTZ R84, R68, 1 ;  /* 0x3f80000044547421 */ /* 0x004fe20000010000 */
[----:B------:R-:W-:Y:S02]  /*0e20*/  LEA R85, R30, UR8, 0x5 ;  /* 0x000000081e557c11 */ /* 0x000fe4000f8e28ff */
[----:B------:R-:W-:-:S03]  /*0e30*/  LOP3.LUT R68, R90, 0x8, RZ, 0x3c, !PT ;  /* 0x000000085a447812 */ /* 0x000fc600078e3cff */
[----:B------:R5:W2:Y:S01]  /*0e40*/  MUFU.RCP R87, R75 ;  /* 0x0000004b00577308 */ /* 0x000aa20000001000 */
[----:B---3--:R-:W-:Y:S01]  /*0e50*/  FADD.FTZ R51, R51, 1 ;  /* 0x3f80000033337421 */ /* 0x008fe20000010000 */
[----:B------:R-:W-:Y:S01]  /*0e60*/  IADD3 R53, R85, R68, RZ ;  /* 0x0000004455357210 */ /* 0x000fe20007ffe0ff */
[----:B-1----:R-:W-:-:S05]  /*0e70*/  FADD.FTZ R68, R81, 1 ;  /* 0x3f80000051447421 */ /* 0x002fca0000010000 */
[----:B------:R-:W1:Y:S01]  /*0e80*/  MUFU.RCP R86, R79 ;  /* 0x0000004f00567308 */ /* 0x000e620000001000 */
[----:B-----5:R-:W-:-:S07]  /*0e90*/  FADD.FTZ R75, -R74, 1 ;  /* 0x3f8000004a4b7421 */ /* 0x020fce0000010100 */
[----:B------:R-:W3:Y:S01]  /*0ea0*/  MUFU.RCP R88, R84 ;  /* 0x0000005400587308 */ /* 0x000ee20000001000 */
[----:B0-----:R-:W-:Y:S01]  /*0eb0*/  FADD.FTZ R81, -R80, 1 ;  /* 0x3f80000050517421 */ /* 0x001fe20000010100 */
[----:B------:R-:W-:-:S06]  /*0ec0*/  FFMA.FTZ R75, R60, R75, 1 ;  /* 0x3f8000003c4b7423 */ /* 0x000fcc000001004b */
[----:B------:R0:W4:Y:S08]  /*0ed0*/  MUFU.RCP R78, R51 ;  /* 0x00000033004e7308 */ /* 0x0001300000001000 */
[----:B------:R5:W4:Y:S01]  /*0ee0*/  MUFU.RCP R83, R54 ;  /* 0x0000003600537308 */ /* 0x000b220000001000 */
[----:B------:R-:W-:-:S07]  /*0ef0*/  FFMA.FTZ R81, R64, R81, 1 ;  /* 0x3f80000040517423 */ /* 0x000fce0000010051 */
[----:B------:R-:W4:Y:S01]  /*0f00*/  MUFU.RCP R68, R68 ;  /* 0x0000004400447308 */ /* 0x000f220000001000 */
[----:B------:R-:W-:Y:S01]  /*0f10*/  FMUL.FTZ R74, R74, R75 ;  /* 0x0000004b4a4a7220 */ /* 0x000fe20000410000 */
[----:B--2---:R-:W-:Y:S01]  /*0f20*/  FADD.FTZ R75, -R87, 1 ;  /* 0x3f800000574b7421 */ /* 0x004fe20000010100 */
[----:B-1----:R-:W-:Y:S01]  /*0f30*/  FADD.FTZ R64, -R86, 1 ;  /* 0x3f80000056407421 */ /* 0x002fe20000010100 */
[C---:B------:R-:W-:Y:S02]  /*0f40*/  LOP3.LUT R94, R90.reuse, 0x18, RZ, 0x3c, !PT ;  /* 0x000000185a5e7812 */ /* 0x040fe400078e3cff */
[----:B------:R-:W-:Y:S01]  /*0f50*/  LOP3.LUT R92, R90, 0x10, RZ, 0x3c, !PT ;  /* 0x000000105a5c7812 */ /* 0x000fe200078e3cff */
[----:B------:R-:W-:Y:S01]  /*0f60*/  FFMA.FTZ R58, R58, R75, 1 ;  /* 0x3f8000003a3a7423 */ /* 0x000fe2000001004b */
[----:B------:R-:W-:Y:S01]  /*0f70*/  FFMA.FTZ R61, R61, R64, 1 ;  /* 0x3f8000003d3d7423 */ /* 0x000fe20000010040 */
[----:B---3--:R-:W-:Y:S01]  /*0f80*/  FADD.FTZ R60, -R88, 1 ;  /* 0x3f800000583c7421 */ /* 0x008fe20000010100 */
[C---:B0-----:R-:W-:Y:S01]  /*0f90*/  IADD3 R51, R85.reuse, R92, RZ ;  /* 0x0000005c55337210 */ /* 0x041fe20007ffe0ff */
[C---:B-----5:R-:W-:Y:S01]  /*0fa0*/  IMAD.IADD R54, R85.reuse, 0x1, R94 ;  /* 0x0000000155367824 */ /* 0x060fe200078e025e */
[----:B------:R-:W-:Y:S01]  /*0fb0*/  IADD3 R55, R85, R90, RZ ;  /* 0x0000005a55377210 */ /* 0x000fe20007ffe0ff */
[----:B----4-:R-:W-:Y:S01]  /*0fc0*/  FADD.FTZ R79, -R78, 1 ;  /* 0x3f8000004e4f7421 */ /* 0x010fe20000010100 */
[----:B------:R-:W-:Y:S01]  /*0fd0*/  FADD.FTZ R85, -R83, 1 ;  /* 0x3f80000053557421 */ /* 0x000fe20000010100 */
[----:B------:R-:W-:Y:S01]  /*0fe0*/  FMUL.FTZ R87, R87, R58 ;  /* 0x0000003a57577220 */ /* 0x000fe20000410000 */
[----:B------:R-:W-:Y:S01]  /*0ff0*/  FMUL.FTZ R84, R86, R61 ;  /* 0x0000003d56547220 */ /* 0x000fe20000410000 */
[----:B------:R-:W-:Y:S01]  /*1000*/  FADD.FTZ R64, -R68, 1 ;  /* 0x3f80000044407421 */ /* 0x000fe20000010100 */
[----:B------:R-:W-:Y:S01]  /*1010*/  FFMA.FTZ R67, R67, R60, 1 ;  /* 0x3f80000043437423 */ /* 0x000fe2000001003c */
[----:B------:R-:W-:Y:S01]  /*1020*/  PRMT R58, R8, 0x7632, R58 ;  /* 0x00007632083a7816 */ /* 0x000fe2000000003a */
[----:B------:R-:W-:Y:S01]  /*1030*/  FFMA.FTZ R79, R76, R79, 1 ;  /* 0x3f8000004c4f7423 */ /* 0x000fe2000001004f */
[----:B------:R-:W-:Y:S01]  /*1040*/  SHF.L.U32 R61, R20, 0x10, RZ ;  /* 0x00000010143d7819 */ /* 0x000fe200000006ff */
[----:B------:R-:W-:Y:S01]  /*1050*/  FFMA.FTZ R82, R82, R85, 1 ;  /* 0x3f80000052527423 */ /* 0x000fe20000010055 */
[----:B------:R-:W-:Y:S01]  /*1060*/  PRMT R60, R9, 0x7632, R60 ;  /* 0x00007632093c7816 */ /* 0x000fe2000000003c */
[----:B------:R-:W-:Y:S01]  /*1070*/  FFMA.FTZ R69, R69, R64, 1 ;  /* 0x3f80000045457423 */ /* 0x000fe20000010040 */
[----:B------:R-:W-:Y:S01]  /*1080*/  SHF.L.U32 R85, R8, 0x10, RZ ;  /* 0x0000001008557819 */ /* 0x000fe200000006ff */
[----:B------:R-:W-:Y:S01]  /*1090*/  FMUL.FTZ R79, R78, R79 ;  /* 0x0000004f4e4f7220 */ /* 0x000fe20000410000 */
[----:B------:R-:W-:Y:S01]  /*10a0*/  SHF.L.U32 R58, R58, 0x10, RZ ;  /* 0x000000103a3a7819 */ /* 0x000fe200000006ff */
[----:B------:R-:W-:Y:S01]  /*10b0*/  FADD.FTZ R64, -R14, R61 ;  /* 0x0000003d0e407221 */ /* 0x000fe20000010100 */
[----:B------:R-:W-:Y:S01]  /*10c0*/  SHF.L.U32 R60, R60, 0x10, RZ ;  /* 0x000000103c3c7819 */ /* 0x000fe200000006ff */
[----:B------:R-:W-:Y:S01]  /*10d0*/  FMUL.FTZ R83, R83, R82 ;  /* 0x0000005253537220 */ /* 0x000fe20000410000 */
[----:B------:R-:W-:Y:S01]  /*10e0*/  SHF.L.U32 R61, R21, 0x10, RZ ;  /* 0x00000010153d7819 */ /* 0x000fe200000006ff */
[----:B------:R-:W-:Y:S01]  /*10f0*/  FMUL.FTZ R85, R85, R74 ;  /* 0x0000004a55557220 */ /* 0x000fe20000410000 */
[----:B------:R-:W-:Y:S01]  /*1100*/  SHF.L.U32 R76, R9, 0x10, RZ ;  /* 0x00000010094c7819 */ /* 0x000fe200000006ff */
[----:B------:R-:W-:Y:S01]  /*1110*/  FMUL.FTZ R82, R58, R79 ;  /* 0x0000004f3a527220 */ /* 0x000fe20000410000 */
[----:B------:R-:W-:Y:S01]  /*1120*/  FMUL.FTZ R81, R80, R81 ;  /* 0x0000005150517220 */ /* 0x000fe20000410000 */
[----:B------:R-:W-:Y:S01]  /*1130*/  FMUL.FTZ R79, R60, R83 ;  /* 0x000000533c4f7220 */ /* 0x000fe20000410000 */
[----:B------:R-:W-:Y:S01]  /*1140*/  FMUL.FTZ R88, R88, R67 ;  /* 0x0000004358587220 */ /* 0x000fe20000410000 */
[----:B------:R-:W-:Y:S01]  /*1150*/  FADD.FTZ R60, -R14, R61 ;  /* 0x0000003d0e3c7221 */ /* 0x000fe20000010100 */
[C---:B------:R-:W-:Y:S01]  /*1160*/  FMUL.FTZ R67, R15.reuse, R64 ;  /* 0x000000400f437220 */ /* 0x040fe20000410000 */
[----:B------:R-:W-:Y:S01]  /*1170*/  SHF.L.U32 R75, R18, 0x10, RZ ;  /* 0x00000010124b7819 */ /* 0x000fe200000006ff */
[----:B------:R-:W-:Y:S01]  /*1180*/  FMUL.FTZ R64, R0, R85 ;  /* 0x0000005500407220 */ /* 0x000fe20000410000 */
[----:B------:R-:W-:Y:S01]  /*1190*/  FMUL.FTZ R76, R76, R81 ;  /* 0x000000514c4c7220 */ /* 0x000fe20000410000 */
[----:B------:R-:W-:Y:S01]  /*11a0*/  PRMT R58, R20, 0x7632, R58 ;  /* 0x00007632143a7816 */ /* 0x000fe2000000003a */
[----:B------:R-:W-:Y:S01]  /*11b0*/  FMUL.FTZ R60, R15, R60 ;  /* 0x0000003c0f3c7220 */ /* 0x000fe20000410000 */
[----:B------:R-:W-:Y:S01]  /*11c0*/  SHF.L.U32 R81, R19, 0x10, RZ ;  /* 0x0000001013517819 */ /* 0x000fe200000006ff */
[----:B------:R-:W-:Y:S01]  /*11d0*/  FFMA.FTZ R61, R5, R64, RZ ;  /* 0x00000040053d7223 */ /* 0x000fe200000100ff */
[----:B------:R-:W-:Y:S01]  /*11e0*/  FADD.FTZ R78, -R14, R75 ;  /* 0x0000004b0e4e7221 */ /* 0x000fe20000010100 */
[----:B------:R-:W-:Y:S01]  /*11f0*/  FMUL.FTZ R64, R57, R82 ;  /* 0x0000005239407220 */ /* 0x000fe20000410000 */
[----:B------:R-:W-:Y:S01]  /*1200*/  FFMA.FTZ R75, R59, R60, R66 ;  /* 0x0000003c3b4b7223 */ /* 0x000fe20000010042 */
[----:B------:R-:W-:Y:S01]  /*1210*/  SHF.L.U32 R93, R58, 0x10, RZ ;  /* 0x000000103a5d7819 */ /* 0x000fe200000006ff */
[----:B------:R-:W-:Y:S01]  /*1220*/  FADD.FTZ R58, -R14, R81 ;  /* 0x000000510e3a7221 */ /* 0x000fe20000010100 */
[----:B------:R-:W-:Y:S01]  /*1230*/  PRMT R80, R21, 0x7632, R80 ;  /* 0x0000763215507816 */ /* 0x000fe20000000050 */
[----:B------:R-:W-:Y:S01]  /*1240*/  FFMA.FTZ R83, R4, R64, R61 ;  /* 0x0000004004537223 */ /* 0x000fe2000001003d */
[----:B------:R-:W-:Y:S01]  /*1250*/  FMUL.FTZ R61, R15, R78 ;  /* 0x0000004e0f3d7220 */ /* 0x000fe20000410000 */
[----:B------:R-:W-:Y:S01]  /*1260*/  FMUL.FTZ R91, R75, -1.4426950216293334961 ;  /* 0xbfb8aa3b4b5b7820 */ /* 0x000fe20000410000 */
[----:B------:R-:W-:Y:S01]  /*1270*/  FMUL.FTZ R58, R15, R58 ;  /* 0x0000003a0f3a7220 */ /* 0x000fe20000410000 */
[----:B------:R-:W-:Y:S01]  /*1280*/  FADD.FTZ R90, -R14, R93 ;  /* 0x0000005d0e5a7221 */ /* 0x000fe20000010100 */
[----:B------:R-:W-:-:S02]  /*1290*/  IMAD.U32 R93, R80, 0x10000, RZ ;  /* 0x00010000505d7824 */ /* 0x000fc400078e00ff */
[C-C-:B------:R-:W-:Y:S01]  /*12a0*/  FFMA.FTZ R74, R0.reuse, R67, R65.reuse ;  /* 0x00000043004a7223 */ /* 0x140fe20000010041 */
[----:B------:R-:W-:Y:S01]  /*12b0*/  FFMA.FTZ R64, R0, R61, R65 ;  /* 0x0000003d00407223 */ /* 0x000fe20000010041 */
[----:B------:R-:W-:Y:S01]  /*12c0*/  PRMT R81, R18, 0x7632, R81 ;  /* 0x0000763212517816 */ /* 0x000fe20000000051 */
[----:B------:R-:W-:Y:S01]  /*12d0*/  FFMA.FTZ R65, R59, R58, R66 ;  /* 0x0000003a3b417223 */ /* 0x000fe20000010042 */
[----:B------:R-:W0:Y:S01]  /*12e0*/  MUFU.EX2 R91, R91 ;  /* 0x0000005b005b7308 */ /* 0x000e220000000800 */
[----:B------:R-:W-:Y:S01]  /*12f0*/  FMUL.FTZ R66, R15, R90 ;  /* 0x0000005a0f427220 */ /* 0x000fe20000410000 */
[----:B------:R-:W-:Y:S01]  /*1300*/  FMUL.FTZ R86, R59, R76 ;  /* 0x0000004c3b567220 */ /* 0x000fe20000410000 */
[----:B------:R-:W-:Y:S01]  /*1310*/  FADD.FTZ R90, -R14, R93 ;  /* 0x0000005d0e5a7221 */ /* 0x000fe20000010100 */
[----:B------:R-:W-:Y:S01]  /*1320*/  SHF.L.U32 R95, R81, 0x10, RZ ;  /* 0x00000010515f7819 */ /* 0x000fe200000006ff */
[----:B------:R-:W-:Y:S01]  /*1330*/  FMUL.FTZ R89, R74, -1.4426950216293334961 ;  /* 0xbfb8aa3b4a597820 */ /* 0x000fe20000410000 */
[----:B------:R-:W-:Y:S01]  /*1340*/  FMUL.FTZ R98, R68, R69 ;  /* 0x0000004544627220 */ /* 0x000fe20000410000 */
[----:B------:R-:W-:Y:S01]  /*1350*/  SHF.L.U32 R94, R6, 0x10, RZ ;  /* 0x00000010065e7819 */ /* 0x000fe200000006ff */
[----:B------:R-:W-:Y:S01]  /*1360*/  FFMA.FTZ R86, R2, R86, R83 ;  /* 0x0000005602567223 */ /* 0x000fe20000010053 */
[----:B------:R-:W-:Y:S01]  /*1370*/  FMUL.FTZ R69, R15, R90 ;  /* 0x0000005a0f457220 */ /* 0x000fe20000410000 */
[----:B------:R-:W-:Y:S01]  /*1380*/  FFMA.FTZ R81, R57, R66, R72 ;  /* 0x0000004239517223 */ /* 0x000fe20000010048 */
[----:B------:R-:W-:Y:S01]  /*1390*/  FMUL.FTZ R83, R56, R79 ;  /* 0x0000004f38537220 */ /* 0x000fe20000410000 */
[----:B------:R-:W-:Y:S01]  /*13a0*/  PRMT R90, R6, 0x7632, R90 ;  /* 0x00007632065a7816 */ /* 0x000fe2000000005a */
[----:B------:R-:W-:Y:S01]  /*13b0*/  FADD.FTZ R68, -R14, R95 ;  /* 0x0000005f0e447221 */ /* 0x000fe20000010100 */
[----:B------:R-:W-:Y:S01]  /*13c0*/  FMUL.FTZ R95, R94, R87 ;  /* 0x000000575e5f7220 */ /* 0x000fe20000410000 */
[----:B------:R-:W1:Y:S01]  /*13d0*/  MUFU.EX2 R89, R89 ;  /* 0x0000005900597308 */ /* 0x000e620000000800 */
[----:B------:R-:W-:Y:S01]  /*13e0*/  FMUL.FTZ R92, R81, -1.4426950216293334961 ;  /* 0xbfb8aa3b515c7820 */ /* 0x000fe20000410000 */
[----:B------:R-:W-:Y:S01]  /*13f0*/  FFMA.FTZ R96, R3, R83, R86 ;  /* 0x0000005303607223 */ /* 0x000fe20000010056 */
[----:B------:R-:W-:Y:S01]  /*1400*/  SHF.L.U32 R97, R90, 0x10, RZ ;  /* 0x000000105a617819 */ /* 0x000fe200000006ff */
[----:B------:R-:W-:Y:S01]  /*1410*/  FFMA.FTZ R94, R0, R85, RZ ;  /* 0x00000055005e7223 */ /* 0x000fe200000100ff */
[----:B------:R-:W-:Y:S01]  /*1420*/  FFMA.FTZ R83, R56, R69, R71 ;  /* 0x0000004538537223 */ /* 0x000fe20000010047 */
[----:B------:R-:W-:-:S02]  /*1430*/  PRMT R93, R7, 0x7632, R93 ;  /* 0x00007632075d7816 */ /* 0x000fc4000000005d */
[----:B------:R-:W-:Y:S01]  /*1440*/  SHF.L.U32 R99, R7, 0x10, RZ ;  /* 0x0000001007637819 */ /* 0x000fe200000006ff */
[----:B------:R-:W-:Y:S01]  /*1450*/  FFMA.FTZ R94, R57, R82, R94 ;  /* 0x00000052395e7223 */ /* 0x000fe2000001005e */
[----:B------:R-:W-:Y:S01]  /*1460*/  FMUL.FTZ R86, R83, -1.4426950216293334961 ;  /* 0xbfb8aa3b53567820 */ /* 0x000fe20000410000 */
[----:B------:R-:W-:Y:S01]  /*1470*/  FMUL.FTZ R97, R97, R88 ;  /* 0x0000005861617220 */ /* 0x000fe20000410000 */
[----:B------:R-:W2:Y:S01]  /*1480*/  MUFU.EX2 R92, R92 ;  /* 0x0000005c005c7308 */ /* 0x000ea20000000800 */
[----:B------:R-:W-:Y:S01]  /*1490*/  SHF.L.U32 R87, R93, 0x10, RZ ;  /* 0x000000105d577819 */ /* 0x000fe200000006ff */
[----:B0-----:R-:W-:Y:S01]  /*14a0*/  FADD.FTZ R93, R91, 1 ;  /* 0x3f8000005b5d7421 */ /* 0x001fe20000010000 */
[----:B------:R-:W-:Y:S01]  /*14b0*/  PRMT R88, R19, 0x7632, R88 ;  /* 0x0000763213587816 */ /* 0x000fe20000000058 */
[----:B------:R-:W-:Y:S01]  /*14c0*/  FFMA.FTZ R91, R59, R76, R94 ;  /* 0x0000004c3b5b7223 */ /* 0x000fe2000001005e */
[----:B------:R-:W-:Y:S02]  /*14d0*/  FMUL.FTZ R90, R99, R84 ;  /* 0x00000054635a7220 */ /* 0x000fe40000410000 */
[----:B------:R-:W-:Y:S01]  /*14e0*/  SHF.L.U32 R99, R88, 0x10, RZ ;  /* 0x0000001058637819 */ /* 0x000fe200000006ff */
[----:B------:R-:W0:Y:S01]  /*14f0*/  MUFU.EX2 R86, R86 ;  /* 0x0000005600567308 */ /* 0x000e220000000800 */
[----:B------:R-:W-:Y:S01]  /*1500*/  FFMA.FTZ R88, R5, R85, RZ ;  /* 0x0000005505587223 */ /* 0x000fe200000100ff */
[----:B------:R-:W-:Y:S01]  /*1510*/  FADD.FTZ R5, RZ, R85 ;  /* 0x00000055ff057221 */ /* 0x000fe20000010000 */
[----:B------:R-:W-:Y:S01]  /*1520*/  FFMA.FTZ R91, R56, R79, R91 ;  /* 0x0000004f385b7223 */ /* 0x000fe2000001005b */
[CC--:B------:R-:W-:Y:S01]  /*1530*/  FMUL.FTZ R85, R0.reuse, R95.reuse ;  /* 0x0000005f00557220 */ /* 0x0c0fe20000410000 */
[----:B-1----:R-:W-:Y:S01]  /*1540*/  FADD.FTZ R89, R89, 1 ;  /* 0x3f80000059597421 */ /* 0x002fe20000010000 */
[CC--:B------:R-:W-:Y:S01]  /*1550*/  FFMA.FTZ R88, R73.reuse, R95.reuse, R88 ;  /* 0x0000005f49587223 */ /* 0x0c0fe20000010058 */
[----:B------:R-:W-:Y:S01]  /*1560*/  FFMA.FTZ R94, R0, R95, R91 ;  /* 0x0000005f005e7223 */ /* 0x000fe2000001005b */
[----:B------:R-:W-:Y:S01]  /*1570*/  FFMA.FTZ R91, R73, R85, R96 ;  /* 0x00000055495b7223 */ /* 0x000fe20000010060 */
[----:B------:R-:W-:Y:S01]  /*1580*/  FFMA.FTZ R73, R4, R82, RZ ;  /* 0x0000005204497223 */ /* 0x000fe200000100ff */
[----:B------:R-:W-:Y:S01]  /*1590*/  FADD.FTZ R4, RZ, R82 ;  /* 0x00000052ff047221 */ /* 0x000fe20000010000 */
[----:B------:R-:W-:Y:S01]  /*15a0*/  FMUL.FTZ R78, R64, -1.4426950216293334961 ;  /* 0xbfb8aa3b404e7820 */ /* 0x000fe20000410000 */
[-C--:B------:R-:W-:Y:S01]  /*15b0*/  FMUL.FTZ R82, R57, R97.reuse ;  /* 0x0000006139527220 */ /* 0x080fe20000410000 */
[----:B------:R-:W-:Y:S01]  /*15c0*/  FADD.FTZ R96, -R14, R99 ;  /* 0x000000630e607221 */ /* 0x000fe20000010100 */
[----:B------:R-:W1:Y:S01]  /*15d0*/  MUFU.RCP R89, R89 ;  /* 0x0000005900597308 */ /* 0x000e620000001000 */
[----:B------:R-:W-:Y:S01]  /*15e0*/  FADD.FTZ R5, R5, R95 ;  /* 0x0000005f05057221 */ /* 0x000fe20000010000 */
[----:B--2---:R-:W-:Y:S01]  /*15f0*/  FADD.FTZ R92, R92, 1 ;  /* 0x3f8000005c5c7421 */ /* 0x004fe20000010000 */
[C---:B------:R-:W-:Y:S01]  /*1600*/  FFMA.FTZ R95, R70.reuse, R82, R91 ;  /* 0x00000052465f7223 */ /* 0x040fe2000001005b */
[-C--:B------:R-:W-:Y:S01]  /*1610*/  FFMA.FTZ R73, R70, R97.reuse, R73 ;  /* 0x0000006146497223 */ /* 0x080fe20000010049 */
[----:B------:R-:W-:Y:S01]  /*1620*/  FFMA.FTZ R91, R2, R76, RZ ;  /* 0x0000004c025b7223 */ /* 0x000fe200000100ff */
[----:B------:R-:W-:-:S02]  /*1630*/  FFMA.FTZ R94, R57, R97, R94 ;  /* 0x00000061395e7223 */ /* 0x000fc4000001005e */
[----:B------:R2:W-:Y:S01]  /*1640*/  MUFU.RCP R85, R93 ;  /* 0x0000005d00557308 */ /* 0x0005e20000001000 */
[C---:B------:R-:W-:Y:S01]  /*1650*/  FMUL.FTZ R70, R15.reuse, R96 ;  /* 0x000000600f467220 */ /* 0x040fe20000410000 */
[----:B0-----:R-:W-:Y:S01]  /*1660*/  FADD.FTZ R96, R86, 1 ;  /* 0x3f80000056607421 */ /* 0x001fe20000010000 */
[----:B------:R-:W-:Y:S01]  /*1670*/  FMUL.FTZ R68, R15, R68 ;  /* 0x000000440f447220 */ /* 0x000fe20000410000 */
[----:B------:R-:W-:-:S04]  /*1680*/  FMUL.FTZ R80, R65, -1.4426950216293334961 ;  /* 0xbfb8aa3b41507820 */ /* 0x000fc80000410000 */
[----:B------:R-:W0:Y:S01]  /*1690*/  MUFU.EX2 R78, R78 ;  /* 0x0000004e004e7308 */ /* 0x000e220000000800 */
[----:B--2---:R-:W-:Y:S01]  /*16a0*/  FADD.FTZ R93, RZ, R76 ;  /* 0x0000004cff5d7221 */ /* 0x004fe20000010000 */
[-C--:B------:R-:W-:Y:S01]  /*16b0*/  FMUL.FTZ R76, R59, R90.reuse ;  /* 0x0000005a3b4c7220 */ /* 0x080fe20000410000 */
[----:B------:R-:W-:Y:S01]  /*16c0*/  FFMA.FTZ R91, R62, R90, R91 ;  /* 0x0000005a3e5b7223 */ /* 0x000fe2000001005b */
[----:B------:R-:W-:Y:S01]  /*16d0*/  FFMA.FTZ R71, R56, R70, R71 ;  /* 0x0000004638477223 */ /* 0x000fe20000010047 */
[----:B------:R-:W-:-:S03]  /*16e0*/  FADD.FTZ R2, R93, R90 ;  /* 0x0000005a5d027221 */ /* 0x000fc60000010000 */
[----:B------:R0:W2:Y:S01]  /*16f0*/  MUFU.RCP R82, R92 ;  /* 0x0000005c00527308 */ /* 0x0000a20000001000 */
[----:B------:R-:W-:Y:S01]  /*1700*/  FFMA.FTZ R93, R59, R90, R94 ;  /* 0x0000005a3b5d7223 */ /* 0x000fe2000001005e */
[----:B------:R-:W-:Y:S01]  /*1710*/  FFMA.FTZ R90, R62, R76, R95 ;  /* 0x0000004c3e5a7223 */ /* 0x000fe2000001005f */
[----:B------:R-:W-:Y:S01]  /*1720*/  FFMA.FTZ R72, R57, R68, R72 ;  /* 0x0000004439487223 */ /* 0x000fe20000010048 */
[----:B------:R-:W-:Y:S01]  /*1730*/  FMUL.FTZ R87, R87, R98 ;  /* 0x0000006257577220 */ /* 0x000fe20000410000 */
[----:B------:R-:W-:Y:S01]  /*1740*/  FFMA.FTZ R62, R3, R79, RZ ;  /* 0x0000004f033e7223 */ /* 0x000fe200000100ff */
[----:B------:R-:W-:Y:S02]  /*1750*/  FADD.FTZ R86, RZ, R79 ;  /* 0x0000004fff567221 */ /* 0x000fe40000010000 */
[----:B------:R-:W3:Y:S01]  /*1760*/  MUFU.RCP R76, R96 ;  /* 0x00000060004c7308 */ /* 0x000ee20000001000 */
[----:B------:R-:W-:Y:S01]  /*1770*/  FMUL.FTZ R94, R71, -1.4426950216293334961 ;  /* 0xbfb8aa3b475e7820 */ /* 0x000fe20000410000 */
[----:B------:R-:W-:Y:S01]  /*1780*/  FMUL.FTZ R84, R72, -1.4426950216293334961 ;  /* 0xbfb8aa3b48547820 */ /* 0x000fe20000410000 */
[-C--:B------:R-:W-:Y:S01]  /*1790*/  FMUL.FTZ R79, R56, R87.reuse ;  /* 0x00000057384f7220 */ /* 0x080fe20000410000 */
[----:B------:R-:W-:Y:S01]  /*17a0*/  FFMA.FTZ R62, R63, R87, R62 ;  /* 0x000000573f3e7223 */ /* 0x000fe2000001003e */
[----:B------:R-:W-:-:S03]  /*17b0*/  FADD.FTZ R3, R86, R87 ;  /* 0x0000005756037221 */ /* 0x000fc60000010000 */
[----:B------:R-:W4:Y:S01]  /*17c0*/  MUFU.EX2 R80, R80 ;  /* 0x0000005000507308 */ /* 0x000f220000000800 */
[----:B------:R-:W-:Y:S01]  /*17d0*/  FFMA.FTZ R87, R56, R87, R93 ;  /* 0x0000005738577223 */ /* 0x000fe2000001005d */
[----:B-1----:R-:W-:Y:S01]  /*17e0*/  FADD.FTZ R93, -R89, 1 ;  /* 0x3f800000595d7421 */ /* 0x002fe20000010100 */
[----:B0-----:R-:W-:Y:S01]  /*17f0*/  FADD.FTZ R92, R78, 1 ;  /* 0x3f8000004e5c7421 */ /* 0x001fe20000010000 */
[----:B--2---:R-:W-:-:S04]  /*1800*/  FADD.FTZ R78, -R82, 1 ;  /* 0x3f800000524e7421 */ /* 0x004fc80000010100 */
[----:B------:R-:W0:Y:S01]  /*1810*/  MUFU.EX2 R94, R94 ;  /* 0x0000005e005e7308 */ /* 0x000e220000000800 */
[----:B------:R-:W-:Y:S01]  /*1820*/  FFMA.FTZ R74, R74, R93, 1 ;  /* 0x3f8000004a4a7423 */ /* 0x000fe2000001005d */
[----:B------:R-:W-:Y:S01]  /*1830*/  FADD.FTZ R86, -R85, 1 ;  /* 0x3f80000055567421 */ /* 0x000fe20000010100 */
[----:B------:R-:W-:-:S05]  /*1840*/  FFMA.FTZ R90, R63, R79, R90 ;  /* 0x0000004f3f5a7223 */ /* 0x000fca000001005a */
[----:B------:R-:W1:Y:S01]  /*1850*/  MUFU.EX2 R84, R84 ;  /* 0x0000005400547308 */ /* 0x000e620000000800 */
[----:B------:R-:W-:Y:S01]  /*1860*/  FMUL.FTZ R89, R89, R74 ;  /* 0x0000004a59597220 */ /* 0x000fe20000410000 */
[----:B------:R-:W-:Y:S01]  /*1870*/  FFMA.FTZ R81, R81, R78, 1 ;  /* 0x3f80000051517423 */ /* 0x000fe2000001004e */
[----:B------:R-:W-:Y:S01]  /*1880*/  FFMA.FTZ R86, R75, R86, 1 ;  /* 0x3f8000004b567423 */ /* 0x000fe20000010056 */
[----:B---3--:R-:W-:Y:S01]  /*1890*/  FADD.FTZ R78, -R76, 1 ;  /* 0x3f8000004c4e7421 */ /* 0x008fe20000010100 */
[C---:B------:R-:W-:Y:S02]  /*18a0*/  SHF.L.U32 R74, R12.reuse, 0x10, RZ ;  /* 0x000000100c4a7819 */ /* 0x040fe400000006ff */
[----:B------:R-:W-:Y:S01]  /*18b0*/  PRMT R63, R12, 0x7632, R63 ;  /* 0x000076320c3f7816 */ /* 0x000fe2000000003f */
[----:B------:R-:W-:Y:S01]  /*18c0*/  FMUL.FTZ R86, R85, R86 ;  /* 0x0000005655567220 */ /* 0x000fe20000410000 */
[----:B------:R-:W-:Y:S01]  /*18d0*/  SHF.L.U32 R79, R13, 0x10, RZ ;  /* 0x000000100d4f7819 */ /* 0x000fe200000006ff */
[----:B----4-:R-:W-:Y:S01]  /*18e0*/  FADD.FTZ R80, R80, 1 ;  /* 0x3f80000050507421 */ /* 0x010fe20000010000 */
[----:B------:R-:W-:Y:S01]  /*18f0*/  FFMA.FTZ R83, R83, R78, 1 ;  /* 0x3f80000053537423 */ /* 0x000fe2000001004e */
[----:B------:R-:W-:Y:S01]  /*1900*/  SHF.L.U32 R63, R63, 0x10, RZ ;  /* 0x000000103f3f7819 */ /* 0x000fe200000006ff */
[----:B------:R-:W2:Y:S01]  /*1910*/  MUFU.RCP R75, R92 ;  /* 0x0000005c004b7308 */ /* 0x000ea20000001000 */
[----:B------:R-:W-:Y:S01]  /*1920*/  FMUL.FTZ R89, R74, R89 ;  /* 0x000000594a597220 */ /* 0x000fe20000410000 */
[----:B------:R-:W-:Y:S01]  /*1930*/  FMUL.FTZ R78, R82, R81 ;  /* 0x00000051524e7220 */ /* 0x000fe20000410000 */
[----:B------:R-:W-:Y:S01]  /*1940*/  FMUL.FTZ R74, R79, R86 ;  /* 0x000000564f4a7220 */ /* 0x000fe20000410000 */
[----:B0-----:R-:W-:Y:S01]  /*1950*/  FADD.FTZ R94, R94, 1 ;  /* 0x3f8000005e5e7421 */ /* 0x001fe20000010000 */
[----:B------:R-:W-:Y:S01]  /*1960*/  FMUL.FTZ R79, R0, R89 ;  /* 0x00000059004f7220 */ /* 0x000fe20000410000 */
[----:B------:R-:W-:-:S02]  /*1970*/  FMUL.FTZ R78, R63, R78 ;  /* 0x0000004e3f4e7220 */ /* 0x000fc40000410000 */
[----:B------:R0:W3:Y:S01]  /*1980*/  MUFU.RCP R85, R80 ;  /* 0x0000005000557308 */ /* 0x0000e20000001000 */
[----:B-1----:R-:W-:Y:S01]  /*1990*/  FADD.FTZ R84, R84, 1 ;  /* 0x3f80000054547421 */ /* 0x002fe20000010000 */
[----:B------:R-:W-:Y:S01]  /*19a0*/  FFMA.FTZ R79, R67, R79, R90 ;  /* 0x0000004f434f7223 */ /* 0x000fe2000001005a */
[----:B------:R-:W-:Y:S01]  /*19b0*/  PRMT R63, R13, 0x7632, R63 ;  /* 0x000076320d3f7816 */ /* 0x000fe2000000003f */
[----:B------:R-:W-:Y:S01]  /*19c0*/  FMUL.FTZ R82, R76, R83 ;  /* 0x000000534c527220 */ /* 0x000fe20000410000 */
[----:B------:R-:W-:-:S03]  /*19d0*/  FMUL.FTZ R76, R59, R74 ;  /* 0x0000004a3b4c7220 */ /* 0x000fc60000410000 */
[----:B------:R-:W1:Y:S01]  /*19e0*/  MUFU.RCP R94, R94 ;  /* 0x0000005e005e7308 */ /* 0x000e620000001000 */
[----:B0-----:R-:W-:-:S04]  /*19f0*/  FMUL.FTZ R80, R57, R78 ;  /* 0x0000004e39507220 */ /* 0x001fc80000410000 */
[----:B------:R-:W-:-:S03]  /*1a00*/  FFMA.FTZ R79, R66, R80, R79 ;  /* 0x00000050424f7223 */ /* 0x000fc6000001004f */
[----:B------:R-:W0:Y:S01]  /*1a10*/  MUFU.RCP R84, R84 ;  /* 0x0000005400547308 */ /* 0x000e220000001000 */
[----:B------:R-:W-:Y:S02]  /*1a20*/  IMAD.U32 R63, R63, 0x10000, RZ ;  /* 0x000100003f3f7824 */ /* 0x000fe400078e00ff */
[----:B------:R-:W-:Y:S01]  /*1a30*/  FFMA.FTZ R76, R60, R76, R79 ;  /* 0x0000004c3c4c7223 */ /* 0x000fe2000001004f */
[----:B--2---:R-:W-:Y:S01]  /*1a40*/  FADD.FTZ R79, -R75, 1 ;  /* 0x3f8000004b4f7421 */ /* 0x004fe20000010100 */
[----:B---3--:R-:W-:Y:S01]  /*1a50*/  FADD.FTZ R80, -R85, 1 ;  /* 0x3f80000055507421 */ /* 0x008fe20000010100 */
[----:B------:R-:W-:Y:S02]  /*1a60*/  FMUL.FTZ R63, R63, R82 ;  /* 0x000000523f3f7220 */ /* 0x000fe40000410000 */
[----:B------:R-:W-:Y:S01]  /*1a70*/  FFMA.FTZ R64, R64, R79, 1 ;  /* 0x3f80000040407423 */ /* 0x000fe2000001004f */
[----:B------:R-:W-:Y:S01]  /*1a80*/  FFMA.FTZ R88, R67, R89, R88 ;  /* 0x0000005943587223 */ /* 0x000fe20000010058 */
[----:B------:R-:W-:Y:S01]  /*1a90*/  FMUL.FTZ R67, R56, R63 ;  /* 0x0000003f38437220 */ /* 0x000fe20000410000 */
[----:B------:R-:W-:Y:S01]  /*1aa0*/  FFMA.FTZ R82, R65, R80, 1 ;  /* 0x3f80000041527423 */ /* 0x000fe20000010050 */
[----:B------:R-:W-:Y:S01]  /*1ab0*/  FMUL.FTZ R80, R75, R64 ;  /* 0x000000404b507220 */ /* 0x000fe20000410000 */
[----:B------:R-:W-:Y:S01]  /*1ac0*/  FFMA.FTZ R91, R60, R74, R91 ;  /* 0x0000004a3c5b7223 */ /* 0x000fe2000001005b */
[----:B-1----:R-:W-:Y:S01]  /*1ad0*/  FADD.FTZ R64, -R94, 1 ;  /* 0x3f8000005e407421 */ /* 0x002fe20000010100 */
[----:B------:R-:W-:Y:S01]  /*1ae0*/  FFMA.FTZ R60, R0, R89, R87 ;  /* 0x00000059003c7223 */ /* 0x000fe20000010057 */
[----:B------:R-:W-:Y:S01]  /*1af0*/  FFMA.FTZ R76, R69, R67, R76 ;  /* 0x00000043454c7223 */ /* 0x000fe2000001004c */
[----:B0-----:R-:W-:Y:S01]  /*1b00*/  FADD.FTZ R67, -R84, 1 ;  /* 0x3f80000054437421 */ /* 0x001fe20000010100 */
[----:B------:R-:W-:Y:S01]  /*1b10*/  FFMA.FTZ R75, R71, R64, 1 ;  /* 0x3f800000474b7423 */ /* 0x000fe20000010040 */
[C---:B------:R-:W-:Y:S01]  /*1b20*/  SHF.L.U32 R65, R10.reuse, 0x10, RZ ;  /* 0x000000100a417819 */ /* 0x040fe200000006ff */
[--C-:B------:R-:W-:Y:S01]  /*1b30*/  FFMA.FTZ R64, R57, R78, R60.reuse ;  /* 0x0000004e39407223 */ /* 0x100fe2000001003c */
[----:B------:R-:W-:Y:S01]  /*1b40*/  PRMT R60, R10, 0x7632, R60 ;  /* 0x000076320a3c7816 */ /* 0x000fe2000000003c */
[----:B------:R-:W-:-:S02]  /*1b50*/  FFMA.FTZ R67, R72, R67, 1 ;  /* 0x3f80000048437423 */ /* 0x000fc40000010043 */
[----:B------:R-:W-:Y:S01]  /*1b60*/  FMUL.FTZ R80, R65, R80 ;  /* 0x0000005041507220 */ /* 0x000fe20000410000 */
[----:B------:R-:W-:Y:S01]  /*1b70*/  SHF.L.U32 R60, R60, 0x10, RZ ;  /* 0x000000103c3c7819 */ /* 0x000fe200000006ff */
[----:B------:R-:W-:Y:S01]  /*1b80*/  FFMA.FTZ R65, R59, R74, R64 ;  /* 0x0000004a3b417223 */ /* 0x000fe20000010040 */
[----:B------:R-:W-:Y:S01]  /*1b90*/  FMUL.FTZ R67, R84, R67 ;  /* 0x0000004354437220 */ /* 0x000fe20000410000 */
[C---:B------:R-:W-:Y:S01]  /*1ba0*/  SHF.L.U32 R71, R11.reuse, 0x10, RZ ;  /* 0x000000100b477819 */ /* 0x040fe200000006ff */
[----:B------:R-:W-:Y:S01]  /*1bb0*/  FMUL.FTZ R64, R0, R80 ;  /* 0x0000005000407220 */ /* 0x000fe20000410000 */
[----:B------:R-:W-:Y:S01]  /*1bc0*/  FFMA.FTZ R65, R56, R63, R65 ;  /* 0x0000003f38417223 */ /* 0x000fe20000010041 */
[----:B------:R-:W-:Y:S01]  /*1bd0*/  FMUL.FTZ R67, R60, R67 ;  /* 0x000000433c437220 */ /* 0x000fe20000410000 */
[----:B------:R-:W-:Y:S01]  /*1be0*/  PRMT R60, R11, 0x7632, R60 ;  /* 0x000076320b3c7816 */ /* 0x000fe2000000003c */
[----:B------:R-:W-:Y:S01]  /*1bf0*/  FMUL.FTZ R82, R85, R82 ;  /* 0x0000005255527220 */ /* 0x000fe20000410000 */
[----:B------:R-:W-:Y:S01]  /*1c00*/  FFMA.FTZ R0, R0, R80, R65 ;  /* 0x0000005000007223 */ /* 0x000fe20000010041 */
[----:B------:R-:W-:Y:S01]  /*1c10*/  FFMA.FTZ R65, R61, R64, R76 ;  /* 0x000000403d417223 */ /* 0x000fe2000001004c */
[----:B------:R-:W-:Y:S01]  /*1c20*/  SHF.L.U32 R60, R60, 0x10, RZ ;  /* 0x000000103c3c7819 */ /* 0x000fe200000006ff */
[----:B------:R-:W-:Y:S01]  /*1c30*/  FMUL.FTZ R71, R71, R82 ;  /* 0x0000005247477220 */ /* 0x000fe20000410000 */
[C---:B------:R-:W-:Y:S01]  /*1c40*/  FMUL.FTZ R64, R57.reuse, R67 ;  /* 0x0000004339407220 */ /* 0x040fe20000410000 */
[----:B------:R-:W-:Y:S01]  /*1c50*/  FMUL.FTZ R75, R94, R75 ;  /* 0x0000004b5e4b7220 */ /* 0x000fe20000410000 */
[----:B------:R-:W-:Y:S01]  /*1c60*/  FFMA.FTZ R0, R57, R67, R0 ;  /* 0x0000004339007223 */ /* 0x000fe20000010000 */
[C---:B------:R-:W-:Y:S01]  /*1c70*/  FMUL.FTZ R57, R59.reuse, R71 ;  /* 0x000000473b397220 */ /* 0x040fe20000410000 */
[----:B------:R-:W-:Y:S01]  /*1c80*/  FFMA.FTZ R65, R68, R64, R65 ;  /* 0x0000004044417223 */ /* 0x000fe20000010041 */
[----:B------:R-:W-:Y:S01]  /*1c90*/  FMUL.FTZ R60, R60, R75 ;  /* 0x0000004b3c3c7220 */ /* 0x000fe20000410000 */
[----:B------:R-:W-:-:S02]  /*1ca0*/  FFMA.FTZ R59, R59, R71, R0 ;  /* 0x000000473b3b7223 */ /* 0x000fc40000010000 */
[----:B------:R-:W-:Y:S01]  /*1cb0*/  FFMA.FTZ R57, R58, R57, R65 ;  /* 0x000000393a397223 */ /* 0x000fe20000010041 */
[CC--:B------:R-:W-:Y:S01]  /*1cc0*/  FMUL.FTZ R0, R56.reuse, R60.reuse ;  /* 0x0000003c38007220 */ /* 0x0c0fe20000410000 */
[----:B------:R-:W-:-:S03]  /*1cd0*/  FFMA.FTZ R56, R56, R60, R59 ;  /* 0x0000003c38387223 */ /* 0x000fc6000001003b */
[----:B------:R-:W-:-:S05]  /*1ce0*/  FFMA.FTZ R57, R70, R0, R57 ;  /* 0x0000000046397223 */ /* 0x000fca0000010039 */
[----:B------:R0:W-:Y:S01]  /*1cf0*/  STS.64 [R33], R56 ;  /* 0x0000003821007388 */ /* 0x0001e20000000a00 */
[----:B------:R-:W-:Y:S01]  /*1d00*/  FADD.FTZ R4, R4, R97 ;  /* 0x0000006104047221 */ /* 0x000fe20000010000 */
[----:B------:R-:W-:Y:S01]  /*1d10*/  FADD.FTZ R5, R5, R89 ;  /* 0x0000005905057221 */ /* 0x000fe20000010000 */
[----:B------:R-:W-:Y:S01]  /*1d20*/  FFMA.FTZ R73, R66, R78, R73 ;  /* 0x0000004e42497223 */ /* 0x000fe20000010049 */
[----:B------:R-:W-:Y:S01]  /*1d30*/  FADD.FTZ R2, R2, R74 ;  /* 0x0000004a02027221 */ /* 0x000fe20000010000 */
[----:B------:R-:W-:Y:S01]  /*1d40*/  FADD.FTZ R4, R4, R78 ;  /* 0x0000004e04047221 */ /* 0x000fe20000010000 */
[----:B------:R-:W-:Y:S01]  /*1d50*/  FFMA.FTZ R69, R69, R63, R62 ;  /* 0x0000003f45457223 */ /* 0x000fe2000001003e */
[----:B------:R-:W-:Y:S01]  /*1d60*/  FADD.FTZ R3, R3, R63 ;  /* 0x0000003f03037221 */ /* 0x000fe20000010000 */
[----:B------:R-:W-:Y:S01]  /*1d70*/  FFMA.FTZ R88, R61, R80, R88 ;  /* 0x000000503d587223 */ /* 0x000fe20000010058 */
[----:B------:R-:W-:Y:S01]  /*1d80*/  FADD.FTZ R89, R5, R80 ;  /* 0x0000005005597221 */ /* 0x000fe20000010000 */
[----:B------:R-:W-:Y:S01]  /*1d90*/  BAR.SYNC.DEFER_BLOCKING 0x0 ;  /* 0x0000000000007b1d */ /* 0x000fe20000010000 */
[----:B------:R-:W-:Y:S01]  /*1da0*/  FFMA.FTZ R66, R68, R67, R73 ;  /* 0x0000004344427223 */ /* 0x000fe20000010049 */
[----:B------:R-:W-:Y:S01]  /*1db0*/  FADD.FTZ R67, R4, R67 ;  /* 0x0000004304437221 */ /* 0x000fe20000010000 */
[----:B------:R-:W-:Y:S01]  /*1dc0*/  FFMA.FTZ R58, R58, R71, R91 ;  /* 0x000000473a3a7223 */ /* 0x000fe2000001005b */
[----:B------:R-:W-:Y:S01]  /*1dd0*/  FADD.FTZ R59, R2, R71 ;  /* 0x00000047023b7221 */ /* 0x000fe20000010000 */
[----:B------:R-:W-:Y:S01]  /*1de0*/  FFMA.FTZ R70, R70, R60, R69 ;  /* 0x0000003c46467223 */ /* 0x000fe20000010045 */
[----:B------:R-:W-:Y:S01]  /*1df0*/  FADD.FTZ R71, R3, R60 ;  /* 0x0000003c03477221 */ /* 0x000fe20000010000 */
[----:B------:R1:W-:Y:S04]  /*1e00*/  STS.64 [R55], R88 ;  /* 0x0000005837007388 */ /* 0x0003e80000000a00 */
[----:B------:R2:W-:Y:S04]  /*1e10*/  STS.64 [R53], R66 ;  /* 0x0000004235007388 */ /* 0x0005e80000000a00 */
[----:B------:R3:W-:Y:S04]  /*1e20*/  STS.64 [R51], R58 ;  /* 0x0000003a33007388 */ /* 0x0007e80000000a00 */
[----:B------:R3:W-:Y:S01]  /*1e30*/  STS.64 [R54], R70 ;  /* 0x0000004636007388 */ /* 0x0007e20000000a00 */
[----:B------:R-:W-:Y:S01]  /*1e40*/  LEA R68, R77, UR8, 0x5 ;  /* 0x000000084d447c11 */ /* 0x000fe2000f8e28ff */
[----:B------:R-:W-:-:S03]  /*1e50*/  ULDC.64 UR8, c[0x0][0x260] ;  /* 0x0000980000087ab9 */ /* 0x000fc60000000a00 */
[-C--:B0-----:R-:W-:Y:S01]  /*1e60*/  LEA R56, R34, R68.reuse, 0x3 ;  /* 0x0000004422387211 */ /* 0x081fe200078e18ff */
[----:B------:R-:W-:Y:S01]  /*1e70*/  BAR.SYNC.DEFER_BLOCKING 0x0 ;  /* 0x0000000000007b1d */ /* 0x000fe20000010000 */
[----:B------:R-:W-:Y:S02]  /*1e80*/  LEA R4, R35, R68, 0x3 ;  /* 0x0000004423047211 */ /* 0x000fe400078e18ff */
[----:B------:R-:W-:Y:S02]  /*1e90*/  IADD3 R2, P0, R49, R30, RZ ;  /* 0x0000001e31027210 */ /* 0x000fe40007f1e0ff */
[----:B-1----:R-:W-:Y:S01]  /*1ea0*/  LOP3.LUT R55, R52, 0xf, R29, 0xf8, !PT ;  /* 0x0000000f34377812 */ /* 0x002fe200078ef81d */
[----:B------:R-:W0:Y:S04]  /*1eb0*/  LDS.64 R56, [R56] ;  /* 0x0000000038387984 */ /* 0x000e280000000a00 */
[----:B------:R-:W1:Y:S01]  /*1ec0*/  LDS.64 R4, [R4+0xa00] ;  /* 0x000a000004047984 */ /* 0x000e620000000a00 */
[----:B------:R-:W-:-:S02]  /*1ed0*/  LEA.HI.X.SX32 R3, R30, RZ, 0x1, P0 ;  /* 0x000000ff1e037211 */ /* 0x000fc400000f0eff */
[----:B------:R-:W-:Y:S01]  /*1ee0*/  ISETP.GT.U32.AND P0, PT, R30, 0x7, PT ;  /* 0x000000071e00780c */ /* 0x000fe20003f04070 */
[----:B--2---:R-:W-:-:S04]  /*1ef0*/  IMAD.WIDE.U32 R52, R55, 0xa00, R2 ;  /* 0x00000a0037347825 */ /* 0x004fc800078e0002 */
[----:B------:R-:W-:Y:S01]  /*1f00*/  IMAD R3, R50, 0xa00, RZ ;  /* 0x00000a0032037824 */ /* 0x000fe200078e02ff */
[----:B------:R-:W-:-:S04]  /*1f10*/  LEA R2, P1, R52, UR8, 0x3 ;  /* 0x0000000834027c11 */ /* 0x000fc8000f8218ff */
[----:B------:R-:W-:Y:S01]  /*1f20*/  IADD3 R3, R53, R3, RZ ;  /* 0x0000000335037210 */ /* 0x000fe20007ffe0ff */
[----:B------:R-:W-:Y:S01]  /*1f30*/  BSSY B0, `(.L_x_873) ;  /* 0x0000058000007945 */ /* 0x000fe20003800000 */
[-C--:B------:R-:W-:Y:S02]  /*1f40*/  LEA R0, R36, R68.reuse, 0x3 ;  /* 0x0000004424007211 */ /* 0x080fe400078e18ff */
[----:B------:R-:W-:Y:S02]  /*1f50*/  LEA.HI.X R3, R52, UR9, R3, 0x3, P1 ;  /* 0x0000000934037c11 */ /* 0x000fe400088f1c03 */
[----:B------:R-:W-:Y:S02]  /*1f60*/  CS2R R72, SRZ ;  /* 0x0000000000487805 */ /* 0x000fe4000001ff00 */
[----:B------:R-:W-:Y:S01]  /*1f70*/  LEA R68, R37, R68, 0x3 ;  /* 0x0000004425447211 */ /* 0x000fe200078e18ff */
[----:B---3--:R-:W-:Y:S06]  /*1f80*/  @P0 BRA `(.L_x_874) ;  /* 0x0000000400480947 */ /* 0x008fec0003800000 */
[----:B------:R-:W-:Y:S01]  /*1f90*/  IMAD.SHL.U32 R50, R47, 0x2, RZ ;  /* 0x000000022f327824 */ /* 0x000fe200078e00ff */
[----:B------:R-:W-:Y:S01]  /*1fa0*/  HFMA2.MMA R70, -RZ, RZ, 0, 0 ;  /* 0x00000000ff467435 */ /* 0x000fe200000001ff */
[----:B------:R-:W-:Y:S02]  /*1fb0*/  LOP3.LUT R69, R30, 0x3, RZ, 0xc0, !PT ;  /* 0x000000031e457812 */ /* 0x000fe400078ec0ff */
[----:B------:R-:W-:Y:S02]  /*1fc0*/  CS2R R72, SRZ ;  /* 0x0000000000487805 */ /* 0x000fe4000001ff00 */
[----:B------:R-:W-:-:S04]  /*1fd0*/  LOP3.LUT R51, R50, 0xe, RZ, 0xc0, !PT ;  /* 0x0000000e32337812 */ /* 0x000fc800078ec0ff */
[----:B------:R-:W-:-:S05]  /*1fe0*/  LEA.HI R50, R30, R51, RZ, 0x1e ;  /* 0x000000331e327211 */ /* 0x000fca00078ff0ff */
[----:B------:R-:W-:-:S07]  /*1ff0*/  IMAD R71, R50, 0xa0, -R49 ;  /* 0x000000a032477824 */ /* 0x000fce00078e0a31 */
.L_x_875:
[----:B------:R-:W-:Y:S02]  /*2000*/  IADD3 R50, R71, R70, RZ ;  /* 0x0000004647327210 */ /* 0x000fe40007ffe0ff */
[----:B------:R-:W-:Y:S02]  /*2010*/  IADD3 R70, R70, 0x20, RZ ;  /* 0x0000002046467810 */ /* 0x000fe40007ffe0ff */
[C---:B------:R-:W-:Y:S02]  /*2020*/  IADD3 R51, R50.reuse, 0x4, RZ ;  /* 0x0000000432337810 */ /* 0x040fe40007ffe0ff */
[C---:B------:R-:W-:Y:S02]  /*2030*/  IADD3 R54, R50.reuse, 0x8, RZ ;  /* 0x0000000832367810 */ /* 0x040fe40007ffe0ff */
[----:B------:R-:W-:Y:S02]  /*2040*/  SHF.R.S32.HI R52, RZ, 0x1f, R51 ;  /* 0x0000001fff347819 */ /* 0x000fe40000011433 */
[----:B------:R-:W-:-:S02]  /*2050*/  IADD3 R58, R50, 0xc, RZ ;  /* 0x0000000c323a7810 */ /* 0x000fc40007ffe0ff */
[----:B------:R-:W-:Y:S02]  /*2060*/  LEA.HI R53, R52, R51, RZ, 0x2 ;  /* 0x0000003334357211 */ /* 0x000fe400078f10ff */
[----:B------:R-:W-:Y:S02]  /*2070*/  IADD3 R52, R50, 0x10, RZ ;  /* 0x0000001032347810 */ /* 0x000fe40007ffe0ff */
[----:B------:R-:W-:Y:S02]  /*2080*/  SHF.R.S32.HI R51, RZ, 0x1f, R50 ;  /* 0x0000001fff337819 */ /* 0x000fe40000011432 */
[----:B------:R-:W-:Y:S02]  /*2090*/  SHF.R.S32.HI R55, RZ, 0x1f, R54 ;  /* 0x0000001fff377819 */ /* 0x000fe40000011436 */
[----:B------:R-:W-:Y:S02]  /*20a0*/  SHF.R.S32.HI R59, RZ, 0x1f, R58 ;  /* 0x0000001fff3b7819 */ /* 0x000fe4000001143a */
[----:B------:R-:W-:-:S02]  /*20b0*/  SHF.R.S32.HI R61, RZ, 0x1f, R52 ;  /* 0x0000001fff3d7819 */ /* 0x000fc40000011434 */
[----:B------:R-:W-:Y:S02]  /*20c0*/  LEA.HI R51, R51, R50, RZ, 0x2 ;  /* 0x0000003233337211 */ /* 0x000fe400078f10ff */
[----:B------:R-:W-:Y:S02]  /*20d0*/  LEA.HI R55, R55, R54, RZ, 0x2 ;  /* 0x0000003637377211 */ /* 0x000fe400078f10ff */
[----:B------:R-:W-:Y:S02]  /*20e0*/  LEA.HI R59, R59, R58, RZ, 0x2 ;  /* 0x0000003a3b3b7211 */ /* 0x000fe400078f10ff */
[----:B------:R-:W-:Y:S02]  /*20f0*/  LEA.HI R61, R61, R52, RZ, 0x2 ;  /* 0x000000343d3d7211 */ /* 0x000fe400078f10ff */
[C---:B------:R-:W-:Y:S02]  /*2100*/  IADD3 R54, R50.reuse, 0x14, RZ ;  /* 0x0000001432367810 */ /* 0x040fe40007ffe0ff */
[----:B------:R-:W-:-:S02]  /*2110*/  IADD3 R58, R50, 0x18, RZ ;  /* 0x00000018323a7810 */ /* 0x000fc40007ffe0ff */
[----:B------:R-:W-:Y:S02]  /*2120*/  SHF.R.S32.HI R52, RZ, 0x2, R51 ;  /* 0x00000002ff347819 */ /* 0x000fe40000011433 */
[----:B------:R-:W-:Y:S02]  /*2130*/  IADD3 R60, R50, 0x1c, RZ ;  /* 0x0000001c323c7810 */ /* 0x000fe40007ffe0ff */
[----:B------:R-:W-:Y:S01]  /*2140*/  SHF.R.S32.HI R63, RZ, 0x1f, R54 ;  /* 0x0000001fff3f7819 */ /* 0x000fe20000011436 */
[----:B------:R-:W-:Y:S01]  /*2150*/  IMAD R52, R52, 0x28, R31 ;  /* 0x0000002834347824 */ /* 0x000fe200078e021f */
[----:B------:R-:W-:Y:S02]  /*2160*/  SHF.R.S32.HI R51, RZ, 0x1f, R58 ;  /* 0x0000001fff337819 */ /* 0x000fe4000001143a */
[----:B------:R-:W-:Y:S02]  /*2170*/  SHF.R.S32.HI R50, RZ, 0x2, R53 ;  /* 0x00000002ff327819 */ /* 0x000fe40000011435 */
[----:B------:R-:W-:-:S02]  /*2180*/  LEA.HI R63, R63, R54, RZ, 0x2 ;  /* 0x000000363f3f7211 */ /* 0x000fc400078f10ff */
[----:B------:R-:W-:Y:S01]  /*2190*/  LEA.HI R53, R51, R58, RZ, 0x2 ;  /* 0x0000003a33357211 */ /* 0x000fe200078f10ff */
[----:B------:R-:W-:Y:S01]  /*21a0*/  IMAD R54, R50, 0x28, R31 ;  /* 0x0000002832367824 */ /* 0x000fe200078e021f */
[----:B------:R-:W-:Y:S02]  /*21b0*/  SHF.R.S32.HI R58, RZ, 0x2, R55 ;  /* 0x00000002ff3a7819 */ /* 0x000fe40000011437 */
[----:B------:R-:W-:Y:S01]  /*21c0*/  SHF.R.S32.HI R51, RZ, 0x1f, R60 ;  /* 0x0000001fff337819 */ /* 0x000fe2000001143c */
[C---:B------:R-:W-:Y:S01]  /*21d0*/  IMAD R54, R69.reuse, 0x8, R54 ;  /* 0x0000000845367824 */ /* 0x040fe200078e0236 */
[----:B------:R-:W-:Y:S01]  /*21e0*/  LEA R50, R69, R52, 0x3 ;  /* 0x0000003445327211 */ /* 0x000fe200078e18ff */
[----:B------:R-:W-:Y:S01]  /*21f0*/  IMAD R58, R58, 0x28, R31 ;  /* 0x000000283a3a7824 */ /* 0x000fe200078e021f */
[----:B------:R-:W-:Y:S02]  /*2200*/  SHF.R.S32.HI R52, RZ, 0x2, R59 ;  /* 0x00000002ff347819 */ /* 0x000fe4000001143b */
[----:B------:R-:W-:-:S02]  /*2210*/  LEA.HI R55, R51, R60, RZ, 0x2 ;  /* 0x0000003c33377211 */ /* 0x000fc400078f10ff */
[----:B------:R-:W2:Y:S01]  /*2220*/  LDS.64 R50, [R50] ;  /* 0x0000000032327984 */ /* 0x000ea20000000a00 */
[----:B------:R-:W-:Y:S01]  /*2230*/  SHF.R.S32.HI R62, RZ, 0x2, R61 ;  /* 0x00000002ff3e7819 */ /* 0x000fe2000001143d */
[----:B------:R-:W-:Y:S01]  /*2240*/  IMAD R52, R52, 0x28, R31 ;  /* 0x0000002834347824 */ /* 0x000fe200078e021f */
[C---:B------:R-:W-:Y:S01]  /*2250*/  LEA R58, R69.reuse, R58, 0x3 ;  /* 0x0000003a453a7211 */ /* 0x040fe200078e18ff */
[----:B------:R3:W4:Y:S01]  /*2260*/  LDS.64 R60, [R54] ;  /* 0x00000000363c7984 */ /* 0x0007220000000a00 */
[----:B------:R-:W-:Y:S01]  /*2270*/  SHF.R.S32.HI R74, RZ, 0x2, R63 ;  /* 0x00000002ff4a7819 */ /* 0x000fe2000001143f */
[----:B------:R-:W-:Y:S01]  /*2280*/  IMAD R66, R62, 0x28, R31 ;  /* 0x000000283e427824 */ /* 0x000fe200078e021f */
[C---:B------:R-:W-:Y:S01]  /*2290*/  LEA R64, R69.reuse, R52, 0x3 ;  /* 0x0000003445407211 */ /* 0x040fe200078e18ff */
[----:B------:R-:W5:Y:S01]  /*22a0*/  LDS.64 R62, [R58] ;  /* 0x000000003a3e7984 */ /* 0x000f620000000a00 */
[----:B------:R-:W-:Y:S01]  /*22b0*/  SHF.R.S32.HI R52, RZ, 0x2, R53 ;  /* 0x00000002ff347819 */ /* 0x000fe20000011435 */
[----:B------:R-:W-:Y:S01]  /*22c0*/  IMAD R74, R74, 0x28, R31 ;  /* 0x000000284a4a7824 */ /* 0x000fe200078e021f */
[----:B------:R-:W-:-:S02]  /*22d0*/  LEA R66, R69, R66, 0x3 ;  /* 0x0000004245427211 */ /* 0x000fc400078e18ff */
[----:B------:R-:W0:Y:S01]  /*22e0*/  LDS.64 R64, [R64] ;  /* 0x0000000040407984 */ /* 0x000e220000000a00 */
[----:B------:R-:W-:Y:S01]  /*22f0*/  SHF.R.S32.HI R76, RZ, 0x2, R55 ;  /* 0x00000002ff4c7819 */ /* 0x000fe20000011437 */
[--C-:B------:R-:W-:Y:S01]  /*2300*/  IMAD R52, R52, 0x28, R31.reuse ;  /* 0x0000002834347824 */ /* 0x100fe200078e021f */
[C---:B------:R-:W-:Y:S01]  /*2310*/  LEA R59, R69.reuse, R74, 0x3 ;  /* 0x0000004a453b7211 */ /* 0x040fe200078e18ff */
[----:B------:R-:W1:Y:S01]  /*2320*/  LDS.64 R66, [R66] ;  /* 0x0000000042427984 */ /* 0x000e620000000a00 */
[----:B------:R-:W-:Y:S01]  /*2330*/  ISETP.GE.U32.AND P0, PT, R70, 0xa0, PT ;  /* 0x000000a04600780c */ /* 0x000fe20003f06070 */
[----:B------:R-:W-:Y:S01]  /*2340*/  IMAD R76, R76, 0x28, R31 ;  /* 0x000000284c4c7824 */ /* 0x000fe200078e021f */
[C---:B---3--:R-:W-:Y:S02]  /*2350*/  LEA R54, R69.reuse, R52, 0x3 ;  /* 0x0000003445367211 */ /* 0x048fe400078e18ff */
[----:B------:R-:W3:Y:S02]  /*2360*/  LDS.64 R58, [R59] ;  /* 0x000000003b3a7984 */ /* 0x000ee40000000a00 */
[----:B------:R-:W-:-:S02]  /*2370*/  LEA R52, R69, R76, 0x3 ;  /* 0x0000004c45347211 */ /* 0x000fc400078e18ff */
[----:B------:R-:W3:Y:S04]  /*2380*/  LDS.64 R54, [R54] ;  /* 0x0000000036367984 */ /* 0x000ee80000000a00 */
[----:B------:R-:W3:Y:S01]  /*2390*/  LDS.64 R52, [R52] ;  /* 0x0000000034347984 */ /* 0x000ee20000000a00 */
[----:B--2---:R-:W-:Y:S01]  /*23a0*/  FADD.FTZ R73, R50, R73 ;  /* 0x0000004932497221 */ /* 0x004fe20000010000 */
        /* <DEDUP_REMOVED lines=9> */
[----:B---3--:R-:W-:Y:S01]  /*2440*/  FADD.FTZ R73, R73, R58 ;  /* 0x0000003a49497221 */ /* 0x008fe20000010000 */
[----:B------:R-:W-:-:S03]  /*2450*/  FADD.FTZ R72, R72, R59 ;  /* 0x0000003b48487221 */ /* 0x000fc60000010000 */
[----:B------:R-:W-:Y:S01]  /*2460*/  FADD.FTZ R73, R73, R54 ;  /* 0x0000003649497221 */ /* 0x000fe20000010000 */
[----:B------:R-:W-:-:S03]  /*2470*/  FADD.FTZ R72, R72, R55 ;  /* 0x0000003748487221 */ /* 0x000fc60000010000 */
[----:B------:R-:W-:Y:S01]  /*2480*/  FADD.FTZ R73, R73, R52 ;  /* 0x0000003449497221 */ /* 0x000fe20000010000 */
[----:B------:R-:W-:Y:S01]  /*2490*/  FADD.FTZ R72, R72, R53 ;  /* 0x0000003548487221 */ /* 0x000fe20000010000 */
[----:B------:R-:W-:Y:S06]  /*24a0*/  @!P0 BRA `(.L_x_875) ;  /* 0xfffffff800d48947 */ /* 0x000fec000383ffff */
.L_x_874:
[----:B------:R-:W-:Y:S05]  /*24b0*/  BSYNC B0 ;  /* 0x0000000000007941 */ /* 0x000fea0003800000 */
.L_x_873:
[----:B------:R2:W-:Y:S01]  /*24c0*/  LDS.64 R52, [R0+0x1400] ;  /* 0x0014000000347984 */ /* 0x0005e20000000a00 */
[----:B------:R-:W-:Y:S01]  /*24d0*/  LOP3.LUT P1, RZ, R30, 0xfffffffb, RZ, 0xc0, !PT ;  /* 0xfffffffb1eff7812 */ /* 0x000fe2000782c0ff */
[----:B------:R-:W-:Y:S02]  /*24e0*/  BSSY B0, `(.L_x_876) ;  /* 0x0000023000007945 */ /* 0x000fe40003800000 */
[----:B------:R-:W-:Y:S04]  /*24f0*/  LDS.64 R68, [R68+0x1e00] ;  /* 0x001e000044447984 */ /* 0x000fe80000000a00 */
[----:B------:R-:W3:Y:S01]  /*2500*/  SHFL.BFLY PT, R50, R73, 0x2, 0x1f ;  /* 0x0c401f0049327f89 */ /* 0x000ee200000e0000 */
[----:B--2---:R-:W-:-:S03]  /*2510*/  IADD3 R0, P0, R47, 0x9, RZ ;  /* 0x000000092f007810 */ /* 0x004fc60007f1e0ff */
[----:B------:R-:W2:Y:S01]  /*2520*/  SHFL.BFLY PT, R51, R72, 0x2, 0x1f ;  /* 0x0c401f0048337f89 */ /* 0x000ea200000e0000 */
[----:B------:R-:W-:Y:S02]  /*2530*/  IADD3.X R48, RZ, R48, RZ, P0, !PT ;  /* 0x00000030ff307210 */ /* 0x000fe400007fe4ff */
[----:B------:R-:W-:-:S04]  /*2540*/  ISETP.GE.U32.AND P0, PT, R0, UR12, PT ;  /* 0x0000000c00007c0c */ /* 0x000fc8000bf06070 */
[----:B------:R-:W-:Y:S01]  /*2550*/  ISETP.GE.AND.EX P0, PT, R48, UR6, PT, P0 ;  /* 0x0000000630007c0c */ /* 0x000fe2000bf06300 */
[----:B---3--:R-:W-:Y:S01]  /*2560*/  FADD.FTZ R54, R50, R73 ;  /* 0x0000004932367221 */ /* 0x008fe20000010000 */
[----:B0-----:R-:W-:Y:S01]  /*2570*/  FADD.FTZ R50, RZ, R57 ;  /* 0x00000039ff327221 */ /* 0x001fe20000010000 */
[----:B--2---:R-:W-:Y:S01]  /*2580*/  FADD.FTZ R55, R51, R72 ;  /* 0x0000004833377221 */ /* 0x004fe20000010000 */
[--C-:B------:R-:W-:Y:S02]  /*2590*/  FADD.FTZ R51, RZ, R56.reuse ;  /* 0x00000038ff337221 */ /* 0x100fe40000010000 */
[----:B-1----:R-:W-:Y:S01]  /*25a0*/  FADD.FTZ R50, R50, R5 ;  /* 0x0000000532327221 */ /* 0x002fe20000010000 */
[----:B------:R-:W0:Y:S01]  /*25b0*/  SHFL.BFLY PT, R59, R54, 0x1, 0x1f ;  /* 0x0c201f00363b7f89 */ /* 0x000e2200000e0000 */
[----:B------:R-:W-:Y:S01]  /*25c0*/  PRMT R56, R24, 0x7632, R56 ;  /* 0x0000763218387816 */ /* 0x000fe20000000038 */
[----:B------:R-:W-:Y:S01]  /*25d0*/  FADD.FTZ R51, R51, R4 ;  /* 0x0000000433337221 */ /* 0x000fe20000010000 */
[----:B------:R-:W-:Y:S01]  /*25e0*/  FADD.FTZ R50, R50, R53 ;  /* 0x0000003532327221 */ /* 0x000fe20000010000 */
[----:B------:R-:W1:Y:S02]  /*25f0*/  SHFL.BFLY PT, R58, R55, 0x1, 0x1f ;  /* 0x0c201f00373a7f89 */ /* 0x000e6400000e0000 */
[----:B------:R-:W-:Y:S01]  /*2600*/  FADD.FTZ R51, R51, R52 ;  /* 0x0000003433337221 */ /* 0x000fe20000010000 */
[----:B------:R-:W-:-:S03]  /*2610*/  FADD.FTZ R69, R50, R69 ;  /* 0x0000004532457221 */ /* 0x000fc60000010000 */
[----:B------:R-:W-:-:S05]  /*2620*/  FADD.FTZ R68, R51, R68 ;  /* 0x0000004433447221 */ /* 0x000fca0000010000 */
[----:B------:R2:W-:Y:S01]  /*2630*/  STG.E.64 desc[UR10][R2.64+0x1200], R68 ;  /* 0x0012004402007986 */ /* 0x0005e2000c101b0a */
[----:B0-----:R-:W-:Y:S01]  /*2640*/  FADD.FTZ R54, R54, R59 ;  /* 0x0000003b36367221 */ /* 0x001fe20000010000 */
[----:B-1----:R-:W-:Y:S01]  /*2650*/  FADD.FTZ R55, R55, R58 ;  /* 0x0000003a37377221 */ /* 0x002fe20000010000 */
[----:B--2---:R-:W-:Y:S06]  /*2660*/  @P1 BRA `(.L_x_877) ;  /* 0x0000000000281947 */ /* 0x004fec0003800000 */
[----:B------:R-:W0:Y:S01]  /*2670*/  LDC R5, c[0x0][0x10] ;  /* 0x00000400ff057b82 */ /* 0x000e220000000800 */
        /* <DEDUP_REMOVED lines=9> */
.L_x_877:
[----:B------:R-:W-:Y:S05]  /*2710*/  BSYNC B0 ;  /* 0x0000000000007941 */ /* 0x000fea0003800000 */
.L_x_876:
        /* <DEDUP_REMOVED lines=8> */
[----:B0-----:R-:W-:Y:S02]  /*27a0*/  PRMT R55, R9, 0x7632, R55 ;  /* 0x0000763209377816 */ /* 0x001fe40000000037 */
        /* <DEDUP_REMOVED lines=23> */
.L_x_880:
[----:B------:R-:W2:Y:S04]  /*2920*/  LD.E.STRONG.GPU R68, desc[UR10][R2.64] ;  /* 0x0000000a02447980 */ /* 0x000ea8000c10f900 */
[----:B--2---:R-:W-:Y:S01]  /*2930*/  CCTL.IVALL ;  /* 0x00000000ff00798f */ /* 0x004fe20002000000 */
[----:B------:R-:W-:Y:S05]  /*2940*/  YIELD ;  /* 0x0000000000007946 */ /* 0x000fea0003800000 */
[----:B-----5:R-:W-:-:S04]  /*2950*/  LOP3.LUT R68, R68, R57, RZ, 0x3c, !PT ;  /* 0x0000003944447212 */ /* 0x020fc800078e3cff */
[----:B------:R-:W-:-:S13]  /*2960*/  ISETP.GT.AND P0, PT, R68, -0x1, PT ;  /* 0xffffffff4400780c */ /* 0x000fda0003f04270 */
[----:B------:R-:W-:Y:S05]  /*2970*/  @P0 BRA `(.L_x_880) ;  /* 0xfffffffc00e80947 */ /* 0x000fea000383ffff */
.L_x_879:
[----:B------:R-:W-:Y:S05]  /*2980*/  WARPSYNC.ALL ;  /* 0x0000000000007948 */ /* 0x000fea0003800000 */
[----:B------:R-:W-:Y:S06]  /*2990*/  BAR.SYNC.DEFER_BLOCKING 0x0 ;  /* 0x0000000000007b1d */ /* 0x000fec0000010000 */
[----:B------:R-:W-:Y:S05]  /*29a0*/  BRA `(.L_x_881) ;  /* 0x0000000000607947 */ /* 0x000fea0003800000 */
.L_x_878:
[----:B------:R-:W-:Y:S01]  /*29b0*/  BAR.SYNC.DEFER_BLOCKING 0x0 ;  /* 0x0000000000007b1d */ /* 0x000fe20000010000 */
[----:B------:R-:W-:-:S13]  /*29c0*/  ISETP.NE.AND P0, PT, R30, RZ, PT ;  /* 0x000000ff1e00720c */ /* 0x000fda0003f05270 */
        /* <DEDUP_REMOVED lines=14> */
.L_x_883:
[----:B------:R-:W2:Y:S04]  /*2ab0*/  LD.E.STRONG.GPU R68, desc[UR10][R2.64] ;  /* 0x0000000a02447980 */ /* 0x000ea8000c10f900 */
[----:B--2---:R-:W-:Y:S01]  /*2ac0*/  CCTL.IVALL ;  /* 0x00000000ff00798f */ /* 0x004fe20002000000 */
[----:B------:R-:W-:Y:S05]  /*2ad0*/  YIELD ;  /* 0x0000000000007946 */ /* 0x000fea0003800000 */
[----:B-----5:R-:W-:-:S04]  /*2ae0*/  LOP3.LUT R68, R68, R57, RZ, 0x3c, !PT ;  /* 0x0000003944447212 */ /* 0x020fc800078e3cff */
[----:B------:R-:W-:-:S13]  /*2af0*/  ISETP.GT.AND P0, PT, R68, -0x1, PT ;  /* 0xffffffff4400780c */ /* 0x000fda0003f04270 */
[----:B------:R-:W-:Y:S05]  /*2b00*/  @P0 BRA `(.L_x_883) ;  /* 0xfffffffc00e80947 */ /* 0x000fea000383ffff */
.L_x_882:
[----:B------:R-:W-:Y:S05]  /*2b10*/  WARPSYNC.ALL ;  /* 0x0000000000007948 */ /* 0x000fea0003800000 */
[----:B------:R-:W-:Y:S06]  /*2b20*/  BAR.SYNC.DEFER_BLOCKING 0x0 ;  /* 0x0000000000007b1d */ /* 0x000fec0000010000 */
.L_x_881:
[----:B------:R-:W-:Y:S02]  /*2b30*/  ISETP.GT.U32.AND P0, PT, R30, 0x1f, PT ;  /* 0x0000001f1e00780c */ /* 0x000fe40003f04070 */
[----:B------:R-:W-:Y:S01]  /*2b40*/  SHF.L.U32 R69, R58, 0x10, RZ ;  /* 0x000000103a457819 */ /* 0x000fe200000006ff */
[----:B------:R-:W-:Y:S01]  /*2b50*/  IMAD.U32 R67, R64, 0x10000, RZ ;  /* 0x0001000040437824 */ /* 0x000fe200078e00ff */
[----:B------:R-:W-:Y:S02]  /*2b60*/  SHF.L.U32 R73, R62, 0x10, RZ ;  /* 0x000000103e497819 */ /* 0x000fe400000006ff */
[----:B------:R-:W-:Y:S02]  /*2b70*/  SHF.L.U32 R71, R20, 0x10, RZ ;  /* 0x0000001014477819 */ /* 0x000fe400000006ff */
[----:B------:R-:W-:Y:S02]  /*2b80*/  SHF.L.U32 R65, R27, 0x10, RZ ;  /* 0x000000101b417819 */ /* 0x000fe400000006ff */
[----:B------:R-:W-:-:S02]  /*2b90*/  SHF.L.U32 R76, R22, 0x10, RZ ;  /* 0x00000010164c7819 */ /* 0x000fc400000006ff */
[----:B------:R-:W-:Y:S01]  /*2ba0*/  SHF.L.U32 R75, R21, 0x10, RZ ;  /* 0x00000010154b7819 */ /* 0x000fe200000006ff */
[----:B------:R-:W1:Y:S01]  /*2bb0*/  @!P0 LDC R57, c[0x0][0x10] ;  /* 0x00000400ff398b82 */ /* 0x000e620000000800 */
[C---:B------:R-:W-:Y:S01]  /*2bc0*/  @!P0 LOP3.LUT R68, R30.reuse, 0x7ffffff0, RZ, 0xc0, !PT ;  /* 0x7ffffff01e448812 */ /* 0x040fe200078ec0ff */
[----:B------:R-:W-:Y:S01]  /*2bd0*/  IMAD.U32 R59, R59, 0x10000, RZ ;  /* 0x000100003b3b7824 */ /* 0x000fe200078e00ff */
[----:B------:R-:W-:Y:S02]  /*2be0*/  @!P0 LOP3.LUT R72, R30, 0xf, RZ, 0xc0, !PT ;  /* 0x0000000f1e488812 */ /* 0x000fe400078ec0ff */
[----:B------:R-:W-:Y:S02]  /*2bf0*/  SHF.L.U32 R82, R23, 0x10, RZ ;  /* 0x0000001017527819 */ /* 0x000fe400000006ff */
[----:B------:R-:W-:Y:S01]  /*2c00*/  SHF.L.U32 R63, R63, 0x10, RZ ;  /* 0x000000103f3f7819 */ /* 0x000fe200000006ff */
[----:B0-----:R-:W0:Y:S01]  /*2c10*/  @!P0 LDC.64 R2, c[0x0][0x260] ;  /* 0x00009800ff028b82 */ /* 0x001e220000000a00 */
[----:B------:R-:W-:-:S02]  /*2c20*/  SHF.L.U32 R79, R74, 0x10, RZ ;  /* 0x000000104a4f7819 */ /* 0x000fc400000006ff */
[----:B------:R-:W-:Y:S01]  /*2c30*/  SHF.L.U32 R78, R78, 0x10, RZ ;  /* 0x000000104e4e7819 */ /* 0x000fe200000006ff */
[----:B------:R-:W-:Y:S01]  /*2c40*/  HFMA2.MMA R97, -RZ, RZ, 0, 0 ;  /* 0x00000000ff617435 */ /* 0x000fe200000001ff */
[----:B------:R-:W-:Y:S02]  /*2c50*/  SHF.L.U32 R98, R98, 0x10, RZ ;  /* 0x0000001062627819 */ /* 0x000fe400000006ff */
[----:B------:R-:W-:Y:S02]  /*2c60*/  SHF.L.U32 R83, R19, 0x10, RZ ;  /* 0x0000001013537819 */ /* 0x000fe400000006ff */
[----:B------:R-:W-:Y:S02]  /*2c70*/  SHF.L.U32 R25, R25, 0x10, RZ ;  /* 0x0000001019197819 */ /* 0x000fe400000006ff */
[----:B------:R-:W-:Y:S01]  /*2c80*/  LEA R49, R32, R49, 0x2 ;  /* 0x0000003120317211 */ /* 0x000fe200078e10ff */
[----:B------:R-:W-:Y:S01]  /*2c90*/  UIADD3 UR5, UR5, 0x3480, URZ ;  /* 0x0000348005057890 */ /* 0x000fe2000fffe03f */
[----:B------:R-:W-:-:S02]  /*2ca0*/  SHF.L.U32 R8, R8, 0x10, RZ ;  /* 0x0000001008087819 */ /* 0x000fc400000006ff */
[----:B------:R-:W-:Y:S01]  /*2cb0*/  SHF.L.U32 R4, R4, 0x10, RZ ;  /* 0x0000001004047819 */ /* 0x000fe200000006ff */
[----:B-1----:R-:W-:Y:S01]  /*2cc0*/  @!P0 IMAD R57, R57, UR4, R28 ;  /* 0x0000000439398c24 */ /* 0x002fe2000f8e021c */
[----:B------:R-:W-:Y:S02]  /*2cd0*/  SHF.L.U32 R9, R9, 0x10, RZ ;  /* 0x0000001009097819 */ /* 0x000fe400000006ff */
[----:B------:R-:W-:Y:S01]  /*2ce0*/  SHF.L.U32 R55, R55, 0x10, RZ ;  /* 0x0000001037377819 */ /* 0x000fe200000006ff */
[----:B------:R-:W-:Y:S01]  /*2cf0*/  IMAD.U32 R7, R7, 0x10000, RZ ;  /* 0x0001000007077824 */ /* 0x000fe200078e00ff */
[----:B------:R-:W-:Y:S01]  /*2d00*/  @!P0 LEA R57, R57, R68, 0x5 ;  /* 0x0000004439398211 */ /* 0x000fe200078e28ff */
[----:B------:R-:W-:-:S03]  /*2d10*/  ULDC.64 UR8, c[0x0][0x210] ;  /* 0x0000840000087ab9 */ /* 0x000fc60000000a00 */
[----:B------:R-:W-:-:S04]  /*2d20*/  @!P0 IADD3 R57, R57, R72, RZ ;  /* 0x0000004839398210 */ /* 0x000fc80007ffe0ff */
[----:B------:R-:W-:-:S05]  /*2d30*/  @!P0 SHF.L.U32 R57, R57, 0x1, RZ ;  /* 0x0000000139398819 */ /* 0x000fca00000006ff */
[----:B0-----:R-:W-:-:S06]  /*2d40*/  @!P0 IMAD.WIDE.U32 R2, R57, 0x4, R2 ;  /* 0x0000000439028825 */ /* 0x001fcc00078e0002 */
[----:B------:R-:W2:Y:S01]  /*2d50*/  @!P0 LDG.E.64 R2, desc[UR10][R2.64] ;  /* 0x0000000a02028981 */ /* 0x000ea2000c1e1b00 */
[----:B------:R-:W-:Y:S01]  /*2d60*/  FADD.FTZ R64, -R14, R69 ;  /* 0x000000450e407221 */ /* 0x000fe20000010100 */
[----:B------:R-:W-:Y:S01]  /*2d70*/  SHF.L.U32 R57, R26, 0x10, RZ ;  /* 0x000000101a397819 */ /* 0x000fe200000006ff */
[----:B------:R-:W-:Y:S01]  /*2d80*/  FADD.FTZ R62, -R14, R71 ;  /* 0x000000470e3e7221 */ /* 0x000fe20000010100 */
[----:B------:R-:W-:Y:S01]  /*2d90*/  SHF.L.U32 R27, R56, 0x10, RZ ;  /* 0x00000010381b7819 */ /* 0x000fe200000006ff */
[C---:B------:R-:W-:Y:S01]  /*2da0*/  FMUL.FTZ R20, R15.reuse, R64 ;  /* 0x000000400f147220 */ /* 0x040fe20000410000 */
[C---:B------:R-:W-:Y:S01]  /*2db0*/  FADD.FTZ R64, -R14.reuse, R73 ;  /* 0x000000490e407221 */ /* 0x040fe20000010100 */
        /* <DEDUP_REMOVED lines=8> */
[C---:B------:R-:W-:Y:S01]  /*2e40*/  FMUL.FTZ R62, R15.reuse, R62 ;  /* 0x0000003e0f3e7220 */ /* 0x040fe20000410000 */
[----:B------:R-:W-:Y:S01]  /*2e50*/  SHF.L.U32 R73, R18, 0x10, RZ ;  /* 0x0000001012497819 */ /* 0x000fe200000006ff */
[----:B------:R-:W-:Y:S01]  /*2e60*/  FADD.FTZ R100, -R14, R75 ;  /* 0x0000004b0e647221 */ /* 0x000fe20000010100 */
[----:B------:R-:W-:Y:S01]  /*2e70*/  SHF.L.U32 R57, R24, 0x10, RZ ;  /* 0x0000001018397819 */ /* 0x000fe200000006ff */
[----:B------:R-:W-:Y:S01]  /*2e80*/  FADD.FTZ R56, -R14, R65 ;  /* 0x000000410e387221 */ /* 0x000fe20000010100 */
[----:B------:R-:W-:Y:S01]  /*2e90*/  SHF.L.U32 R23, R60, 0x10, RZ ;  /* 0x000000103c177819 */ /* 0x000fe200000006ff */
[C---:B------:R-:W-:Y:S01]  /*2ea0*/  FADD.FTZ R70, -R14.reuse, R73 ;  /* 0x000000490e467221 */ /* 0x040fe20000010100 */
[C---:B------:R-:W-:Y:S01]  /*2eb0*/  FADD.FTZ R60, -R14.reuse, R67 ;  /* 0x000000430e3c7221 */ /* 0x040fe20000010100 */
[----:B------:R-:W-:Y:S01]  /*2ec0*/  FMUL.FTZ R56, R15, R56 ;  /* 0x000000380f387220 */ /* 0x000fe20000410000 */
[----:B------:R-:W-:Y:S01]  /*2ed0*/  SHF.L.U32 R67, R17, 0x10, RZ ;  /* 0x0000001011437819 */ /* 0x000fe200000006ff */
[----:B------:R-:W-:Y:S01]  /*2ee0*/  FMUL.FTZ R70, R15, R70 ;  /* 0x000000460f467220 */ /* 0x000fe20000410000 */
[----:B------:R-:W-:Y:S01]  /*2ef0*/  FADD.FTZ R24, -R14, R59 ;  /* 0x0000003b0e187221 */ /* 0x000fe20000010100 */
[--C-:B------:R-:W-:Y:S01]  /*2f00*/  FFMA.FTZ R61, R22, R57, R76.reuse ;  /* 0x00000039163d7223 */ /* 0x100fe2000001004c */
[C-C-:B------:R-:W-:Y:S01]  /*2f10*/  FFMA.FTZ R17, R57.reuse, R56, R76.reuse ;  /* 0x0000003839117223 */ /* 0x140fe2000001004c */
[C-C-:B------:R-:W-:Y:S01]  /*2f20*/  FFMA.FTZ R21, R57.reuse, R62, R76.reuse ;  /* 0x0000003e39157223 */ /* 0x140fe2000001004c */
[----:B------:R-:W-:Y:S01]  /*2f30*/  FFMA.FTZ R75, R57, R70, R76 ;  /* 0x00000046394b7223 */ /* 0x000fe2000001004c */
[C---:B------:R-:W-:Y:S01]  /*2f40*/  FADD.FTZ R16, -R14.reuse, R63 ;  /* 0x0000003f0e107221 */ /* 0x040fe20000010100 */
[C---:B------:R-:W-:Y:S01]  /*2f50*/  FADD.FTZ R76, -R14.reuse, R79 ;  /* 0x0000004f0e4c7221 */ /* 0x040fe20000010100 */
[C---:B------:R-:W-:Y:S01]  /*2f60*/  FMUL.FTZ R24, R15.reuse, R24 ;  /* 0x000000180f187220 */ /* 0x040fe20000410000 */
[C---:B------:R-:W-:Y:S01]  /*2f70*/  FMUL.FTZ R60, R15.reuse, R60 ;  /* 0x0000003c0f3c7220 */ /* 0x040fe20000410000 */
[C---:B------:R-:W-:Y:S01]  /*2f80*/  FMUL.FTZ R64, R15.reuse, R64 ;  /* 0x000000400f407220 */ /* 0x040fe20000410000 */
[C---:B------:R-:W-:Y:S01]  /*2f90*/  FMUL.FTZ R74, R15.reuse, R100 ;  /* 0x000000640f4a7220 */ /* 0x040fe20000410000 */
[C---:B------:R-:W-:Y:S01]  /*2fa0*/  FMUL.FTZ R16, R15.reuse, R16 ;  /* 0x000000100f107220 */ /* 0x040fe20000410000 */
[C---:B------:R-:W-:Y:S01]  /*2fb0*/  FMUL.FTZ R68, R15.reuse, R68 ;  /* 0x000000440f447220 */ /* 0x040fe20000410000 */
[----:B------:R-:W-:Y:S01]  /*2fc0*/  FMUL.FTZ R76, R15, R76 ;  /* 0x0000004c0f4c7220 */ /* 0x000fe20000410000 */
[----:B------:R-:W-:Y:S01]  /*2fd0*/  FADD.FTZ R58, -R14, R67 ;  /* 0x000000430e3a7221 */ /* 0x000fe20000010100 */
[--C-:B------:R-:W-:Y:S01]  /*2fe0*/  FFMA.FTZ R59, R24, R27, R78.reuse ;  /* 0x0000001b183b7223 */ /* 0x100fe2000001004e */
[C-C-:B------:R-:W-:Y:S01]  /*2ff0*/  FFMA.FTZ R67, R27.reuse, R60, R78.reuse ;  /* 0x0000003c1b437223 */ /* 0x140fe2000001004e */
[C-C-:B------:R-:W-:Y:S01]  /*3000*/  FFMA.FTZ R72, R27.reuse, R64, R78.reuse ;  /* 0x000000401b487223 */ /* 0x140fe2000001004e */
[----:B------:R-:W-:Y:S01]  /*3010*/  FFMA.FTZ R19, R27, R74, R78 ;  /* 0x0000004a1b137223 */ /* 0x000fe2000001004e */
[--C-:B------:R-:W-:Y:S01]  /*3020*/  FFMA.FTZ R65, R16, R23, R98.reuse ;  /* 0x0000001710417223 */ /* 0x100fe20000010062 */
[C-C-:B------:R-:W-:Y:S01]  /*3030*/  FFMA.FTZ R71, R23.reuse, R20, R98.reuse ;  /* 0x0000001417477223 */ /* 0x140fe20000010062 */
[C-C-:B------:R-:W-:Y:S01]  /*3040*/  FFMA.FTZ R73, R23.reuse, R68, R98.reuse ;  /* 0x0000004417497223 */ /* 0x140fe20000010062 */
[----:B------:R-:W-:Y:S01]  /*3050*/  FFMA.FTZ R78, R23, R76, R98 ;  /* 0x0000004c174e7223 */ /* 0x000fe20000010062 */
[----:B------:R-:W-:Y:S01]  /*3060*/  FMUL.FTZ R26, R15, R26 ;  /* 0x0000001a0f1a7220 */ /* 0x000fe20000410000 */
[----:B------:R-:W-:-:S02]  /*3070*/  IMAD.MOV.U32 R98, RZ, RZ, RZ ;  /* 0x000000ffff627224 */ /* 0x000fc400078e00ff */
[----:B------:R-:W-:Y:S01]  /*3080*/  FMUL.FTZ R58, R15, R58 ;  /* 0x0000003a0f3a7220 */ /* 0x000fe20000410000 */
[----:B------:R-:W-:Y:S01]  /*3090*/  FMUL.FTZ R85, R17, -1.4426950216293334961 ;  /* 0xbfb8aa3b11557820 */ /* 0x000fe20000410000 */
[--C-:B------:R-:W-:Y:S01]  /*30a0*/  FFMA.FTZ R63, R26, R25, R82.reuse ;  /* 0x000000191a3f7223 */ /* 0x100fe20000010052 */
[----:B------:R-:W-:Y:S01]  /*30b0*/  FMUL.FTZ R94, R71, -1.4426950216293334961 ;  /* 0xbfb8aa3b475e7820 */ /* 0x000fe20000410000 */
[--C-:B------:R-:W-:Y:S01]  /*30c0*/  FFMA.FTZ R69, R25, R58, R82.reuse ;  /* 0x0000003a19457223 */ /* 0x100fe20000010052 */
[----:B------:R-:W-:Y:S01]  /*30d0*/  FADD.FTZ R14, -R14, R83 ;  /* 0x000000530e0e7221 */ /* 0x000fe20000010100 */
[----:B------:R-:W-:Y:S01]  /*30e0*/  FMUL.FTZ R86, R63, -1.4426950216293334961 ;  /* 0xbfb8aa3b3f567820 */ /* 0x000fe20000410000 */
[----:B------:R-:W-:Y:S01]  /*30f0*/  MUFU.EX2 R85, R85 ;  /* 0x0000005500557308 */ /* 0x000fe20000000800 */
[----:B------:R-:W-:Y:S01]  /*3100*/  FMUL.FTZ R88, R69, -1.4426950216293334961 ;  /* 0xbfb8aa3b45587820 */ /* 0x000fe20000410000 */
[C---:B------:R-:W-:Y:S01]  /*3110*/  FMUL.FTZ R66, R15.reuse, R66 ;  /* 0x000000420f427220 */ /* 0x040fe20000410000 */
[----:B------:R-:W-:Y:S01]  /*3120*/  FMUL.FTZ R14, R15, R14 ;  /* 0x0000000e0f0e7220 */ /* 0x000fe20000410000 */
[----:B------:R-:W-:Y:S01]  /*3130*/  FMUL.FTZ R80, R61, -1.4426950216293334961 ;  /* 0xbfb8aa3b3d507820 */ /* 0x000fe20000410000 */
[----:B------:R-:W-:Y:S01]  /*3140*/  FMUL.FTZ R96, R73, -1.4426950216293334961 ;  /* 0xbfb8aa3b49607820 */ /* 0x000fe20000410000 */
[C-C-:B------:R-:W-:Y:S01]  /*3150*/  FFMA.FTZ R18, R25.reuse, R66, R82.reuse ;  /* 0x0000004219127223 */ /* 0x140fe20000010052 */
[----:B------:R-:W-:Y:S01]  /*3160*/  FFMA.FTZ R79, R25, R14, R82 ;  /* 0x0000000e194f7223 */ /* 0x000fe20000010052 */
[----:B------:R-:W0:Y:S01]  /*3170*/  MUFU.EX2 R86, R86 ;  /* 0x0000005600567308 */ /* 0x000e220000000800 */
[----:B------:R-:W-:Y:S01]  /*3180*/  FMUL.FTZ R84, R65, -1.4426950216293334961 ;  /* 0xbfb8aa3b41547820 */ /* 0x000fe20000410000 */
[----:B------:R-:W-:Y:S01]  /*3190*/  FMUL.FTZ R81, R59, -1.4426950216293334961 ;  /* 0xbfb8aa3b3b517820 */ /* 0x000fe20000410000 */
[----:B------:R-:W-:Y:S01]  /*31a0*/  FMUL.FTZ R89, R67, -1.4426950216293334961 ;  /* 0xbfb8aa3b43597820 */ /* 0x000fe20000410000 */
[----:B------:R-:W-:Y:S01]  /*31b0*/  FMUL.FTZ R87, R78, -1.4426950216293334961 ;  /* 0xbfb8aa3b4e577820 */ /* 0x000fe20000410000 */
[----:B------:R-:W-:Y:S01]  /*31c0*/  FMUL.FTZ R92, R21, -1.4426950216293334961 ;  /* 0xbfb8aa3b155c7820 */ /* 0x000fe20000410000 */
[----:B------:R-:W-:Y:S01]  /*31d0*/  FMUL.FTZ R90, R72, -1.4426950216293334961 ;  /* 0xbfb8aa3b485a7820 */ /* 0x000fe20000410000 */
[----:B------:R-:W-:Y:S01]  /*31e0*/  FMUL.FTZ R91, R18, -1.4426950216293334961 ;  /* 0xbfb8aa3b125b7820 */ /* 0x000fe20000410000 */
[----:B------:R-:W1:Y:S01]  /*31f0*/  MUFU.EX2 R88, R88 ;  /* 0x0000005800587308 */ /* 0x000e620000000800 */
[----:B------:R-:W-:Y:S01]  /*3200*/  FMUL.FTZ R95, R75, -1.4426950216293334961 ;  /* 0xbfb8aa3b4b5f7820 */ /* 0x000fe20000410000 */
[----:B------:R-:W-:Y:S01]  /*3210*/  FMUL.FTZ R93, R19, -1.4426950216293334961 ;  /* 0xbfb8aa3b135d7820 */ /* 0x000fe20000410000 */
[----:B------:R-:W-:Y:S01]  /*3220*/  FMUL.FTZ R83, R79, -1.4426950216293334961 ;  /* 0xbfb8aa3b4f537820 */ /* 0x000fe20000410000 */
[----:B------:R-:W-:Y:S01]  /*3230*/  ULEA UR5, UR7, UR5, 0x18 ;  /* 0x0000000507057291 */ /* 0x000fe2000f8ec03f */
[----:B------:R-:W-:Y:S01]  /*3240*/  SHF.L.U32 R5, R5, 0x10, RZ ;  /* 0x0000001005057819 */ /* 0x000fe200000006ff */
[----:B------:R-:W-:Y:S01]  /*3250*/  ULOP3.LUT UR4, UR4, 0x1, URZ, 0x3c, !UPT ;  /* 0x0000000104047892 */ /* 0x000fe2000f8e3c3f */
[----:B------:R-:W-:Y:S01]  /*3260*/  SHF.L.U32 R6, R6, 0x10, RZ ;  /* 0x0000001006067819 */ /* 0x000fe200000006ff */
[----:B------:R-:W3:Y:S01]  /*3270*/  MUFU.EX2 R94, R94 ;  /* 0x0000005e005e7308 */ /* 0x000ee20000000800 */
[----:B0-----:R-:W-:Y:S01]  /*3280*/  FADD.FTZ R82, R86, 1 ;  /* 0x3f80000056527421 */ /* 0x001fe20000010000 */
[----:B------:R-:W-:Y:S01]  /*3290*/  FADD.FTZ R86, R85, 1 ;  /* 0x3f80000055567421 */ /* 0x000fe20000010000 */
[----:B------:R-:W-:-:S02]  /*32a0*/  SHF.L.U32 R54, R54, 0x10, RZ ;  /* 0x0000001036367819 */ /* 0x000fc400000006ff */
[----:B------:R-:W-:Y:S02]  /*32b0*/  SHF.L.U32 R53, R53, 0x10, RZ ;  /* 0x0000001035357819 */ /* 0x000fe400000006ff */
[----:B------:R-:W-:Y:S01]  /*32c0*/  SHF.L.U32 R12, R12, 0x10, RZ ;  /* 0x000000100c0c7819 */ /* 0x000fe200000006ff */
[----:B------:R-:W0:Y:S01]  /*32d0*/  MUFU.EX2 R80, R80 ;  /* 0x0000005000507308 */ /* 0x000e220000000800 */
[----:B-1----:R-:W-:Y:S01]  /*32e0*/  FADD.FTZ R85, R88, 1 ;  /* 0x3f80000058557421 */ /* 0x002fe20000010000 */
[----:B------:R-:W-:Y:S02]  /*32f0*/  SHF.L.U32 R52, R52, 0x10, RZ ;  /* 0x0000001034347819 */ /* 0x000fe400000006ff */
[----:B------:R-:W-:Y:S02]  /*3300*/  SHF.L.U32 R11, R11, 0x10, RZ ;  /* 0x000000100b0b7819 */ /* 0x000fe400000006ff */
[----:B------:R-:W-:Y:S02]  /*3310*/  SHF.L.U32 R10, R10, 0x10, RZ ;  /* 0x000000100a0a7819 */ /* 0x000fe400000006ff */
[----:B------:R-:W-:Y:S01]  /*3320*/  MUFU.EX2 R96, R96 ;  /* 0x0000006000607308 */ /* 0x000fe20000000800 */
[----:B---3--:R-:W-:Y:S01]  /*3330*/  FADD.FTZ R88, R94, 1 ;  /* 0x3f8000005e587421 */ /* 0x008fe20000010000 */
[----:B------:R-:W-:-:S02]  /*3340*/  SHF.L.U32 R51, R51, 0x10, RZ ;  /* 0x0000001033337819 */ /* 0x000fc400000006ff */
[----:B------:R-:W-:-:S04]  /*3350*/  SHF.L.U32 R50, R50, 0x10, RZ ;  /* 0x0000001032327819 */ /* 0x000fc800000006ff */
[----:B------:R-:W1:Y:S01]  /*3360*/  MUFU.EX2 R84, R84 ;  /* 0x0000005400547308 */ /* 0x000e620000000800 */
[----:B0-----:R-:W-:-:S07]  /*3370*/  FADD.FTZ R80, R80, 1 ;  /* 0x3f80000050507421 */ /* 0x001fce0000010000 */
[----:B------:R-:W0:Y:S08]  /*3380*/  MUFU.EX2 R81, R81 ;  /* 0x0000005100517308 */ /* 0x000e300000000800 */
[----:B------:R-:W3:Y:S01]  /*3390*/  MUFU.EX2 R89, R89 ;  /* 0x0000005900597308 */ /* 0x000ee20000000800 */
[----:B-1----:R-:W-:-:S07]  /*33a0*/  FADD.FTZ R84, R84, 1 ;  /* 0x3f80000054547421 */ /* 0x002fce0000010000 */
[----:B------:R-:W-:Y:S01]  /*33b0*/  MUFU.RCP R80, R80 ;  /* 0x0000005000507308 */ /* 0x000fe20000001000 */
[----:B0-----:R-:W-:-:S07]  /*33c0*/  FADD.FTZ R81, R81, 1 ;  /* 0x3f80000051517421 */ /* 0x001fce0000010000 */
[----:B------:R-:W-:Y:S01]  /*33d0*/  MUFU.RCP R84, R84 ;  /* 0x0000005400547308 */ /* 0x000fe20000001000 */
[----:B---3--:R-:W-:-:S07]  /*33e0*/  FADD.FTZ R89, R89, 1 ;  /* 0x3f80000059597421 */ /* 0x008fce0000010000 */
[----:B------:R-:W-:Y:S08]  /*33f0*/  MUFU.RCP R81, R81 ;  /* 0x0000005100517308 */ /* 0x000ff00000001000 */
[----:B------:R-:W-:Y:S08]  /*3400*/  MUFU.RCP R82, R82 ;  /* 0x0000005200527308 */ /* 0x000ff00000001000 */
[----:B------:R-:W-:Y:S08]  /*3410*/  MUFU.RCP R86, R86 ;  /* 0x0000005600567308 */ /* 0x000ff00000001000 */
[----:B------:R-:W-:Y:S08]  /*3420*/  MUFU.EX2 R87, R87 ;  /* 0x0000005700577308 */ /* 0x000ff00000000800 */
[----:B------:R-:W-:Y:S08]  /*3430*/  MUFU.RCP R89, R89 ;  /* 0x0000005900597308 */ /* 0x000ff00000001000 */
[----:B------:R-:W0:Y:S08]  /*3440*/  MUFU.RCP R85, R85 ;  /* 0x0000005500557308 */ /* 0x000e300000001000 */
[----:B------:R-:W-:Y:S08]  /*3450*/  MUFU.RCP R88, R88 ;  /* 0x0000005800587308 */ /* 0x000ff00000001000 */
[----:B------:R-:W1:Y:S01]  /*3460*/  MUFU.EX2 R92, R92 ;  /* 0x0000005c005c7308 */ /* 0x000e620000000800 */
[----:B0-----:R-:W-:-:S07]  /*3470*/  FADD.FTZ R104, -R85, 1 ;  /* 0x3f80000055687421 */ /* 0x001fce0000010100 */
[----:B------:R-:W0:Y:S08]  /*3480*/  MUFU.EX2 R90, R90 ;  /* 0x0000005a005a7308 */ /* 0x000e300000000800 */
[----:B------:R-:W3:Y:S01]  /*3490*/  MUFU.EX2 R91, R91 ;  /* 0x0000005b005b7308 */ /* 0x000ee20000000800 */
[----:B-1----:R-:W-:-:S07]  /*34a0*/  FADD.FTZ R92, R92, 1 ;  /* 0x3f8000005c5c7421 */ /* 0x002fce0000010000 */
[----:B------:R-:W1:Y:S01]  /*34b0*/  MUFU.EX2 R95, R95 ;  /* 0x0000005f005f7308 */ /* 0x000e620000000800 */
[----:B0-----:R-:W-:-:S07]  /*34c0*/  FADD.FTZ R90, R90, 1 ;  /* 0x3f8000005a5a7421 */ /* 0x001fce0000010000 */
[----:B------:R-:W0:Y:S01]  /*34d0*/  MUFU.EX2 R93, R93 ;  /* 0x0000005d005d7308 */ /* 0x000e220000000800 */
[----:B---3--:R-:W-:-:S07]  /*34e0*/  FADD.FTZ R91, R91, 1 ;  /* 0x3f8000005b5b7421 */ /* 0x008fce0000010000 */
[----:B------:R-:W-:Y:S01]  /*34f0*/  MUFU.EX2 R83, R83 ;  /* 0x0000005300537308 */ /* 0x000fe20000000800 */
[----:B-1----:R-:W-:-:S07]  /*3500*/  FADD.FTZ R95, R95, 1 ;  /* 0x3f8000005f5f7421 */ /* 0x002fce0000010000 */
[----:B------:R-:W1:Y:S01]  /*3510*/  MUFU.RCP R92, R92 ;  /* 0x0000005c005c7308 */ /* 0x000e620000001000 */
[----:B0-----:R-:W-:-:S07]  /*3520*/  FADD.FTZ R93, R93, 1 ;  /* 0x3f8000005d5d7421 */ /* 0x001fce0000010000 */
[----:B------:R-:W-:Y:S08]  /*3530*/  MUFU.RCP R90, R90 ;  /* 0x0000005a005a7308 */ /* 0x000ff00000001000 */
[----:B------:R-:W-:Y:S01]  /*3540*/  MUFU.RCP R91, R91 ;  /* 0x0000005b005b7308 */ /* 0x000fe20000001000 */
[----:B-1----:R-:W-:Y:S01]  /*3550*/  FADD.FTZ R106, -R92, 1 ;  /* 0x3f8000005c6a7421 */ /* 0x002fe20000010100 */
[----:B--2---:R-:W-:Y:S01]  /*3560*/  @!P0 FADD.FTZ R98, RZ, R2 ;  /* 0x00000002ff628221 */ /* 0x004fe20000010000 */
[----:B------:R-:W-:Y:S01]  /*3570*/  @!P0 FADD.FTZ R97, RZ, R3 ;  /* 0x00000003ff618221 */ /* 0x000fe20000010000 */
[----:B------:R-:W-:-:S03]  /*3580*/  LOP3.LUT P0, RZ, R30, 0xffffffef, RZ, 0xc0, !PT ;  /* 0xffffffef1eff7812 */ /* 0x000fc6000780c0ff */
[----:B------:R-:W0:Y:S04]  /*3590*/  SHFL.BFLY PT, R3, R98, 0x8, 0x1f ;  /* 0x0d001f0062037f89 */ /* 0x000e2800000e0000 */
[----:B------:R-:W1:Y:S01]  /*35a0*/  SHFL.BFLY PT, R2, R97, 0x8, 0x1f ;  /* 0x0d001f0061027f89 */ /* 0x000e6200000e0000 */
[----:B0-----:R-:W-:Y:S01]  /*35b0*/  FADD.FTZ R3, R3, R98 ;  /* 0x0000006203037221 */ /* 0x001fe20000010000 */
[----:B------:R-:W-:Y:S01]  /*35c0*/  FADD.FTZ R98, -R82, 1 ;  /* 0x3f80000052627421 */ /* 0x000fe20000010100 */
[----:B-1----:R-:W-:-:S03]  /*35d0*/  FADD.FTZ R2, R2, R97 ;  /* 0x0000006102027221 */ /* 0x002fc60000010000 */
[----:B------:R-:W0:Y:S01]  /*35e0*/  SHFL.BFLY PT, R94, R3, 0x4, 0x1f ;  /* 0x0c801f00035e7f89 */ /* 0x000e2200000e0000 */
[----:B------:R-:W-:Y:S01]  /*35f0*/  SHF.L.U32 R97, R47, 0x1, RZ ;  /* 0x000000012f617819 */ /* 0x000fe200000006ff */
[----:B------:R-:W-:Y:S01]  /*3600*/  FADD.FTZ R47, R96, 1 ;  /* 0x3f800000602f7421 */ /* 0x000fe20000010000 */
[----:B------:R-:W-:Y:S01]  /*3610*/  FFMA.FTZ R63, R63, R98, 1 ;  /* 0x3f8000003f3f7423 */ /* 0x000fe20000010062 */
[----:B------:R-:W1:Y:S01]  /*3620*/  SHFL.BFLY PT, R99, R2, 0x4, 0x1f ;  /* 0x0c801f0002637f89 */ /* 0x000e6200000e0000 */
[----:B------:R-:W-:Y:S01]  /*3630*/  LOP3.LUT R96, R97, 0xe, RZ, 0xc0, !PT ;  /* 0x0000000e61607812 */ /* 0x000fe200078ec0ff */
[----:B------:R-:W-:Y:S01]  /*3640*/  FADD.FTZ R98, -R89, 1 ;  /* 0x3f80000059627421 */ /* 0x000fe20000010100 */
[----:B------:R-:W-:Y:S01]  /*3650*/  FMUL.FTZ R82, R82, R63 ;  /* 0x0000003f52527220 */ /* 0x000fe20000410000 */
[----:B------:R-:W2:Y:S01]  /*3660*/  MUFU.RCP R47, R47 ;  /* 0x0000002f002f7308 */ /* 0x000ea20000001000 */
[----:B------:R-:W-:Y:S01]  /*3670*/  IADD3 R101, RZ, -R96, RZ ;  /* 0x80000060ff657210 */ /* 0x000fe20007ffe0ff */
[----:B------:R-:W-:Y:S01]  /*3680*/  FADD.FTZ R96, -R84, 1 ;  /* 0x3f80000054607421 */ /* 0x000fe20000010100 */
[----:B------:R-:W-:Y:S01]  /*3690*/  FFMA.FTZ R98, R67, R98, 1 ;  /* 0x3f80000043627423 */ /* 0x000fe20000010062 */
[----:B------:R-:W-:-:S02]  /*36a0*/  FMUL.FTZ R9, R9, R82 ;  /* 0x0000005209097220 */ /* 0x000fc40000410000 */
[----:B------:R-:W-:Y:S01]  /*36b0*/  FFMA.FTZ R65, R65, R96, 1 ;  /* 0x3f80000041417423 */ /* 0x000fe20000010060 */
[----:B------:R-:W-:Y:S01]  /*36c0*/  FADD.FTZ R96, -R86, 1 ;  /* 0x3f80000056607421 */ /* 0x000fe20000010100 */
[----:B------:R-:W-:Y:S02]  /*36d0*/  FMUL.FTZ R89, R89, R98 ;  /* 0x0000006259597220 */ /* 0x000fe40000410000 */
[----:B------:R-:W-:Y:S02]  /*36e0*/  FMUL.FTZ R84, R84, R65 ;  /* 0x0000004154547220 */ /* 0x000fe40000410000 */
[----:B------:R-:W-:Y:S02]  /*36f0*/  FMUL.FTZ R89, R54, R89 ;  /* 0x0000005936597220 */ /* 0x000fe40000410000 */
[----:B------:R-:W-:Y:S01]  /*3700*/  FMUL.FTZ R55, R55, R84 ;  /* 0x0000005437377220 */ /* 0x000fe20000410000 */
[----:B0-----:R-:W-:Y:S01]  /*3710*/  FADD.FTZ R97, R3, R94 ;  /* 0x0000005e03617221 */ /* 0x001fe20000010000 */
[----:B-1----:R-:W-:-:S04]  /*3720*/  FADD.FTZ R99, R2, R99 ;  /* 0x0000006302637221 */ /* 0x002fc80000010000 */
[----:B------:R-:W0:Y:S01]  /*3730*/  SHFL.BFLY PT, R100, R97, 0x2, 0x1f ;  /* 0x0c401f0061647f89 */ /* 0x000e2200000e0000 */
[----:B------:R-:W-:-:S04]  /*3740*/  IMAD.WIDE.U32 R2, R49, -0x33333333, RZ ;  /* 0xcccccccd31027825 */ /* 0x000fc800078e00ff */
[----:B------:R-:W-:Y:S01]  /*3750*/  FADD.FTZ R2, -R80, 1 ;  /* 0x3f80000050027421 */ /* 0x000fe20000010100 */
[----:B------:R-:W1:Y:S01]  /*3760*/  SHFL.BFLY PT, R102, R99, 0x2, 0x1f ;  /* 0x0c401f0063667f89 */ /* 0x000e6200000e0000 */
[----:B------:R3:W-:Y:S01]  /*3770*/  MUFU.RCP R49, R95 ;  /* 0x0000005f00317308 */ /* 0x0007e20000001000 */
[----:B------:R-:W-:Y:S01]  /*3780*/  LEA.HI R94, R3, R101, RZ, 0x19 ;  /* 0x00000065035e7211 */ /* 0x000fe200078fc8ff */
[----:B------:R-:W-:Y:S01]  /*3790*/  FFMA.FTZ R3, R61, R2, 1 ;  /* 0x3f8000003d037423 */ /* 0x000fe20000010002 */
[----:B------:R-:W-:-:S04]  /*37a0*/  FADD.FTZ R2, -R81, 1 ;  /* 0x3f80000051027421 */ /* 0x000fc80000010100 */
[----:B------:R-:W-:Y:S01]  /*37b0*/  FFMA.FTZ R2, R59, R2, 1 ;  /* 0x3f8000003b027423 */ /* 0x000fe20000010002 */
[----:B------:R-:W-:Y:S01]  /*37c0*/  FADD.FTZ R59, R87, 1 ;  /* 0x3f800000573b7421 */ /* 0x000fe20000010000 */
[----:B------:R-:W-:Y:S01]  /*37d0*/  FFMA.FTZ R87, R17, R96, 1 ;  /* 0x3f80000011577423 */ /* 0x000fe20000010060 */
[----:B------:R-:W-:Y:S01]  /*37e0*/  FFMA.FTZ R96, R69, R104, 1 ;  /* 0x3f80000045607423 */ /* 0x000fe20000010068 */
[----:B------:R-:W-:Y:S01]  /*37f0*/  FADD.FTZ R104, -R88, 1 ;  /* 0x3f80000058687421 */ /* 0x000fe20000010100 */
[----:B------:R-:W-:Y:S01]  /*3800*/  FMUL.FTZ R81, R81, R2 ;  /* 0x0000000251517220 */ /* 0x000fe20000410000 */
[----:B------:R-:W-:Y:S01]  /*3810*/  @!P0 SHF.R.U32.HI R2, RZ, 0x1, R30 ;  /* 0x00000001ff028819 */ /* 0x000fe2000001161e */
[----:B------:R-:W4:Y:S01]  /*3820*/  MUFU.RCP R59, R59 ;  /* 0x0000003b003b7308 */ /* 0x000f220000001000 */
[----:B------:R-:W-:Y:S01]  /*3830*/  FFMA.FTZ R71, R71, R104, 1 ;  /* 0x3f80000047477423 */ /* 0x000fe20000010068 */
[----:B--2---:R-:W-:Y:S01]  /*3840*/  FADD.FTZ R104, -R47, 1 ;  /* 0x3f8000002f687421 */ /* 0x004fe20000010100 */
[----:B------:R-:W-:Y:S01]  /*3850*/  @!P0 LOP3.LUT R63, R2, 0x7ffffff8, RZ, 0xc0, !PT ;  /* 0x7ffffff8023f8812 */ /* 0x000fe200078ec0ff */
[----:B------:R-:W-:Y:S01]  /*3860*/  FADD.FTZ R17, R83, 1 ;  /* 0x3f80000053117421 */ /* 0x000fe20000010000 */
[----:B0-----:R-:W-:Y:S01]  /*3870*/  FADD.FTZ R100, R97, R100 ;  /* 0x0000006461647221 */ /* 0x001fe20000010000 */
[----:B------:R-:W-:Y:S01]  /*3880*/  FFMA.FTZ R104, R73, R104, 1 ;  /* 0x3f80000049687423 */ /* 0x000fe20000010068 */
[----:B------:R-:W-:Y:S01]  /*3890*/  FADD.FTZ R83, -R90, 1 ;  /* 0x3f8000005a537421 */ /* 0x000fe20000010100 */
[----:B------:R0:W2:Y:S01]  /*38a0*/  MUFU.RCP R61, R93 ;  /* 0x0000005d003d7308 */ /* 0x0000a20000001000 */
[----:B-1----:R-:W-:Y:S01]  /*38b0*/  FADD.FTZ R102, R99, R102 ;  /* 0x0000006663667221 */ /* 0x002fe20000010000 */
[----:B------:R-:W1:Y:S01]  /*38c0*/  SHFL.BFLY PT, R67, R100, 0x1, 0x1f ;  /* 0x0c201f0064437f89 */ /* 0x000e6200000e0000 */
[----:B---3--:R-:W-:Y:S01]  /*38d0*/  FADD.FTZ R95, -R91, 1 ;  /* 0x3f8000005b5f7421 */ /* 0x008fe20000010100 */
[----:B------:R-:W-:Y:S01]  /*38e0*/  FMUL.FTZ R104, R47, R104 ;  /* 0x000000682f687220 */ /* 0x000fe20000410000 */
[----:B------:R-:W-:Y:S01]  /*38f0*/  FMUL.FTZ R4, R4, R81 ;  /* 0x0000005104047220 */ /* 0x000fe20000410000 */
[----:B------:R-:W3:Y:S01]  /*3900*/  SHFL.BFLY PT, R69, R102, 0x1, 0x1f ;  /* 0x0c201f0066457f89 */ /* 0x000ee200000e0000 */
[----:B------:R-:W-:Y:S01]  /*3910*/  FMUL.FTZ R87, R86, R87 ;  /* 0x0000005756577220 */ /* 0x000fe20000410000 */
[----:B------:R-:W5:Y:S01]  /*3920*/  MUFU.RCP R17, R17 ;  /* 0x0000001100117308 */ /* 0x000f620000001000 */
[----:B----4-:R-:W-:Y:S01]  /*3930*/  FADD.FTZ R73, -R59, 1 ;  /* 0x3f8000003b497421 */ /* 0x010fe20000010100 */
[----:B0-----:R-:W-:Y:S01]  /*3940*/  FFMA.FTZ R93, R21, R106, 1 ;  /* 0x3f800000155d7423 */ /* 0x001fe2000001006a */
[----:B------:R-:W-:Y:S01]  /*3950*/  FFMA.FTZ R21, R72, R83, 1 ;  /* 0x3f80000048157423 */ /* 0x000fe20000010053 */
[----:B------:R-:W-:Y:S01]  /*3960*/  FFMA.FTZ R106, R18, R95, 1 ;  /* 0x3f800000126a7423 */ /* 0x000fe2000001005f */
[----:B------:R-:W-:Y:S01]  /*3970*/  FFMA.FTZ R78, R78, R73, 1 ;  /* 0x3f8000004e4e7423 */ /* 0x000fe20000010049 */
[----:B------:R-:W-:Y:S01]  /*3980*/  FMUL.FTZ R73, R80, R3 ;  /* 0x0000000350497220 */ /* 0x000fe20000410000 */
[----:B------:R-:W-:Y:S01]  /*3990*/  FADD.FTZ R72, -R49, 1 ;  /* 0x3f80000031487421 */ /* 0x000fe20000010100 */
[----:B------:R-:W-:Y:S01]  /*39a0*/  FMUL.FTZ R96, R85, R96 ;  /* 0x0000006055607220 */ /* 0x000fe20000410000 */
[----:B--2---:R-:W-:Y:S01]  /*39b0*/  FADD.FTZ R18, -R61, 1 ;  /* 0x3f8000003d127421 */ /* 0x004fe20000010100 */
[----:B------:R-:W-:Y:S01]  /*39c0*/  FMUL.FTZ R88, R88, R71 ;  /* 0x0000004758587220 */ /* 0x000fe20000410000 */
[----:B------:R-:W-:Y:S01]  /*39d0*/  FFMA.FTZ R108, R75, R72, 1 ;  /* 0x3f8000004b6c7423 */ /* 0x000fe20000010048 */
[----:B------:R-:W-:Y:S01]  /*39e0*/  FMUL.FTZ R87, R6, R87 ;  /* 0x0000005706577220 */ /* 0x000fe20000410000 */
[----:B------:R-:W-:Y:S01]  /*39f0*/  FFMA.FTZ R72, R19, R18, 1 ;  /* 0x3f80000013487423 */ /* 0x000fe20000010012 */
[----:B------:R-:W-:Y:S01]  /*3a00*/  LEA R18, R94, UR5, 0x3 ;  /* 0x000000055e127c11 */ /* 0x000fe2000f8e18ff */
[----:B------:R-:W-:Y:S01]  /*3a10*/  FMUL.FTZ R53, R53, R88 ;  /* 0x0000005835357220 */ /* 0x000fe20000410000 */
[----:B------:R-:W-:Y:S01]  /*3a20*/  FMUL.FTZ R93, R92, R93 ;  /* 0x0000005d5c5d7220 */ /* 0x000fe20000410000 */
[----:B-----5:R-:W-:Y:S01]  /*3a30*/  FADD.FTZ R110, -R17, 1 ;  /* 0x3f800000116e7421 */ /* 0x020fe20000010100 */
[----:B-1----:R-:W-:Y:S01]  /*3a40*/  FADD.FTZ R67, R100, R67 ;  /* 0x0000004364437221 */ /* 0x002fe20000010000 */
[----:B------:R-:W-:Y:S01]  /*3a50*/  FMUL.FTZ R21, R90, R21 ;  /* 0x000000155a157220 */ /* 0x000fe20000410000 */
[----:B------:R-:W-:Y:S01]  /*3a60*/  FMUL.FTZ R91, R91, R106 ;  /* 0x0000006a5b5b7220 */ /* 0x000fe20000410000 */
[----:B------:R-:W-:Y:S01]  /*3a70*/  FFMA.FTZ R110, R79, R110, 1 ;  /* 0x3f8000004f6e7423 */ /* 0x000fe2000001006e */
[----:B---3--:R-:W-:Y:S01]  /*3a80*/  FADD.FTZ R3, R102, R69 ;  /* 0x0000004566037221 */ /* 0x008fe20000010000 */
[----:B------:R-:W-:Y:S01]  /*3a90*/  @!P0 FMUL.FTZ R2, R67, 2.4414062863797880709e-05 ;  /* 0x37cccccd43028820 */ /* 0x000fe20000410000 */
[----:B------:R-:W-:Y:S01]  /*3aa0*/  FMUL.FTZ R93, R12, R93 ;  /* 0x0000005d0c5d7220 */ /* 0x000fe20000410000 */
[----:B------:R-:W-:Y:S01]  /*3ab0*/  FMUL.FTZ R110, R17, R110 ;  /* 0x0000006e116e7220 */ /* 0x000fe20000410000 */
[----:B------:R-:W-:Y:S01]  /*3ac0*/  @!P0 FMUL.FTZ R3, R3, 2.4414062863797880709e-05 ;  /* 0x37cccccd03038820 */ /* 0x000fe20000410000 */
[----:B------:R-:W-:Y:S01]  /*3ad0*/  FMUL.FTZ R17, R5, R104 ;  /* 0x0000006805117220 */ /* 0x000fe20000410000 */
[----:B------:R-:W-:Y:S01]  /*3ae0*/  FMUL.FTZ R21, R52, R21 ;  /* 0x0000001534157220 */ /* 0x000fe20000410000 */
[----:B------:R-:W-:Y:S01]  /*3af0*/  FMUL.FTZ R49, R49, R108 ;  /* 0x0000006c31317220 */ /* 0x000fe20000410000 */
[----:B------:R-:W-:Y:S01]  /*3b00*/  FMUL.FTZ R72, R61, R72 ;  /* 0x000000483d487220 */ /* 0x000fe20000410000 */
[----:B------:R0:W-:Y:S01]  /*3b10*/  @!P0 STS.64 [R63+UR5], R2 ;  /* 0x000000023f008988 */ /* 0x0001e20008000a05 */
[----:B------:R-:W-:Y:S01]  /*3b20*/  FMUL.FTZ R59, R59, R78 ;  /* 0x0000004e3b3b7220 */ /* 0x000fe20000410000 */
[----:B------:R-:W-:Y:S01]  /*3b30*/  FMUL.FTZ R47, R11, R110 ;  /* 0x0000006e0b2f7220 */ /* 0x000fe20000410000 */
[----:B------:R-:W-:Y:S01]  /*3b40*/  FMUL.FTZ R49, R10, R49 ;  /* 0x000000310a317220 */ /* 0x000fe20000410000 */
[----:B------:R-:W-:Y:S01]  /*3b50*/  BAR.SYNC.DEFER_BLOCKING 0x0 ;  /* 0x0000000000007b1d */ /* 0x000fe20000010000 */
[----:B------:R-:W-:Y:S01]  /*3b60*/  FMUL.FTZ R51, R51, R72 ;  /* 0x0000004833337220 */ /* 0x000fe20000410000 */
[----:B------:R-:W-:Y:S01]  /*3b70*/  FMUL.FTZ R59, R50, R59 ;  /* 0x0000003b323b7220 */ /* 0x000fe20000410000 */
[----:B0-----:R-:W-:Y:S01]  /*3b80*/  FMUL.FTZ R3, R8, R73 ;  /* 0x0000004908037220 */ /* 0x001fe20000410000 */
[----:B------:R-:W-:Y:S01]  /*3b90*/  SHF.L.U32 R2, R13, 0x10, RZ ;  /* 0x000000100d027819 */ /* 0x000fe200000006ff */
[----:B------:R-:W-:-:S04]  /*3ba0*/  FMUL.FTZ R13, R7, R96 ;  /* 0x00000060070d7220 */ /* 0x000fc80000410000 */
[----:B------:R-:W-:Y:S01]  /*3bb0*/  FMUL.FTZ R91, R2, R91 ;  /* 0x0000005b025b7220 */ /* 0x000fe20000410000 */
[----:B------:R-:W-:Y:S01]  /*3bc0*/  IADD3 R2, P0, R40, UR8, RZ ;  /* 0x0000000828027c10 */ /* 0x000fe2000ff1e0ff */
[----:B------:R-:W0:Y:S02]  /*3bd0*/  LDS.64 R18, [R18] ;  /* 0x0000000012127984 */ /* 0x000e240000000a00 */
[--C-:B0-----:R-:W-:Y:S01]  /*3be0*/  FFMA.FTZ R3, R57, R3, -R18.reuse ;  /* 0x0000000339037223 */ /* 0x101fe20000010812 */
[--C-:B------:R-:W-:Y:S01]  /*3bf0*/  FFMA.FTZ R4, R27, R4, -R18.reuse ;  /* 0x000000041b047223 */ /* 0x100fe20000010812 */
[--C-:B------:R-:W-:Y:S01]  /*3c00*/  FFMA.FTZ R5, R25, R9, -R18.reuse ;  /* 0x0000000919057223 */ /* 0x100fe20000010812 */
[----:B------:R-:W-:Y:S01]  /*3c10*/  FFMA.FTZ R55, R23, R55, -R18 ;  /* 0x0000003717377223 */ /* 0x000fe20000010812 */
[-C--:B------:R-:W-:Y:S01]  /*3c20*/  FFMA.FTZ R22, R22, -R19.reuse, R3 ;  /* 0x8000001316167223 */ /* 0x080fe20000010003 */
[C---:B------:R-:W-:Y:S01]  /*3c30*/  FFMA.FTZ R4, -R19.reuse, R24, R4 ;  /* 0x0000001813047223 */ /* 0x040fe20000010104 */
[----:B------:R-:W-:Y:S01]  /*3c40*/  FFMA.FTZ R26, R26, -R19, R5 ;  /* 0x800000131a1a7223 */ /* 0x000fe20000010005 */
[----:B------:R-:W-:Y:S01]  /*3c50*/  FFMA.FTZ R16, -R19, R16, R55 ;  /* 0x0000001013107223 */ /* 0x000fe20000010137 */
[--C-:B------:R-:W-:Y:S01]  /*3c60*/  FFMA.FTZ R7, R57, R87, -R18.reuse ;  /* 0x0000005739077223 */ /* 0x100fe20000010812 */
[--C-:B------:R-:W-:Y:S01]  /*3c70*/  FFMA.FTZ R89, R27, R89, -R18.reuse ;  /* 0x000000591b597223 */ /* 0x100fe20000010812 */
[--C-:B------:R-:W-:Y:S01]  /*3c80*/  FFMA.FTZ R9, R25, R13, -R18.reuse ;  /* 0x0000000d19097223 */ /* 0x100fe20000010812 */
[--C-:B------:R-:W-:Y:S01]  /*3c90*/  FFMA.FTZ R53, R23, R53, -R18.reuse ;  /* 0x0000003517357223 */ /* 0x100fe20000010812 */
[C---:B------:R-:W-:Y:S01]  /*3ca0*/  FMUL.FTZ R22, R15.reuse, R22 ;  /* 0x000000160f167220 */ /* 0x040fe20000410000 */
[C---:B------:R-:W-:Y:S01]  /*3cb0*/  FMUL.FTZ R3, R15.reuse, R4 ;  /* 0x000000040f037220 */ /* 0x040fe20000410000 */
[C---:B------:R-:W-:Y:S01]  /*3cc0*/  FMUL.FTZ R26, R15.reuse, R26 ;  /* 0x0000001a0f1a7220 */ /* 0x040fe20000410000 */
[----:B------:R-:W-:Y:S01]  /*3cd0*/  FMUL.FTZ R5, R15, R16 ;  /* 0x000000100f057220 */ /* 0x000fe20000410000 */
        /* <DEDUP_REMOVED lines=8> */
[----:B------:R-:W-:Y:S01]  /*3d60*/  F2FP.BF16.F32.PACK_AB R22, R3, R22 ;  /* 0x000000160316723e */ /* 0x000fe200000010ff */
[----:B------:R-:W-:Y:S01]  /*3d70*/  FMUL.FTZ R56, R15, R56 ;  /* 0x000000380f387220 */ /* 0x000fe20000410000 */
[----:B------:R-:W-:Y:S01]  /*3d80*/  F2FP.BF16.F32.PACK_AB R26, R5, R26 ;  /* 0x0000001a051a723e */ /* 0x000fe200000010ff */
        /* <DEDUP_REMOVED lines=10> */
[----:B------:R-:W-:Y:S01]  /*3e30*/  IADD3.X R3, R39, UR9, RZ, P0, !PT ;  /* 0x0000000927037c10 */ /* 0x000fe200087fe4ff */
[----:B------:R-:W-:Y:S01]  /*3e40*/  FFMA.FTZ R18, R23, R59, -R18 ;  /* 0x0000003b17127223 */ /* 0x000fe20000010812 */
[----:B------:R-:W-:Y:S01]  /*3e50*/  PRMT R6, R22, 0x7632, R6 ;  /* 0x0000763216067816 */ /* 0x000fe20000000006 */
[C---:B------:R-:W-:Y:S01]  /*3e60*/  FMUL.FTZ R62, R15.reuse, R62 ;  /* 0x0000003e0f3e7220 */ /* 0x040fe20000410000 */
[----:B------:R-:W-:Y:S01]  /*3e70*/  PRMT R8, R26, 0x7632, R8 ;  /* 0x000076321a087816 */ /* 0x000fe20000000008 */
[----:B------:R-:W-:Y:S01]  /*3e80*/  FMUL.FTZ R9, R15, R64 ;  /* 0x000000400f097220 */ /* 0x000fe20000410000 */
[----:B------:R-:W-:Y:S01]  /*3e90*/  IADD3 R4, P0, R41, UR8, RZ ;  /* 0x0000000829047c10 */ /* 0x000fe2000ff1e0ff */
[----:B------:R-:W-:Y:S01]  /*3ea0*/  FMUL.FTZ R66, R15, R66 ;  /* 0x000000420f427220 */ /* 0x000fe20000410000 */
[----:B------:R-:W-:Y:S01]  /*3eb0*/  F2FP.BF16.F32.PACK_AB R56, R5, R56 ;  /* 0x000000380538723e */ /* 0x000fe200000010ff */
[----:B------:R-:W-:Y:S01]  /*3ec0*/  FMUL.FTZ R11, R15, R68 ;  /* 0x000000440f0b7220 */ /* 0x000fe20000410000 */
[----:B------:R-:W-:Y:S01]  /*3ed0*/  F2FP.BF16.F32.PACK_AB R58, R7, R58 ;  /* 0x0000003a073a723e */ /* 0x000fe200000010ff */
[-C--:B------:R-:W-:Y:S01]  /*3ee0*/  FFMA.FTZ R70, R70, -R19.reuse, R57 ;  /* 0x8000001346467223 */ /* 0x080fe20000010039 */
[C---:B------:R-:W-:Y:S01]  /*3ef0*/  FFMA.FTZ R74, -R19.reuse, R74, R51 ;  /* 0x0000004a134a7223 */ /* 0x040fe20000010133 */
[----:B------:R-:W-:Y:S01]  /*3f00*/  FFMA.FTZ R14, R14, -R19, R25 ;  /* 0x800000130e0e7223 */ /* 0x000fe20000010019 */
[----:B------:R-:W-:Y:S01]  /*3f10*/  FFMA.FTZ R18, -R19, R76, R18 ;  /* 0x0000004c13127223 */ /* 0x000fe20000010112 */
[----:B------:R-:W-:Y:S01]  /*3f20*/  STG.E.U16 desc[UR10][R2.64], R22 ;  /* 0x0000001602007986 */ /* 0x000fe2000c10150a */
[----:B------:R-:W-:Y:S01]  /*3f30*/  IADD3.X R5, R42, UR9, RZ, P0, !PT ;  /* 0x000000092a057c10 */ /* 0x000fe200087fe4ff */
[C---:B------:R-:W-:Y:S01]  /*3f40*/  FMUL.FTZ R70, R15.reuse, R70 ;  /* 0x000000460f467220 */ /* 0x040fe20000410000 */
[----:B------:R-:W-:Y:S01]  /*3f50*/  PRMT R7, R56, 0x7632, R7 ;  /* 0x0000763238077816 */ /* 0x000fe20000000007 */
[----:B------:R0:W-:Y:S01]  /*3f60*/  STG.E.U16 desc[UR10][R2.64+0x2], R6 ;  /* 0x0000020602007986 */ /* 0x0001e2000c10150a */
[C---:B------:R-:W-:Y:S01]  /*3f70*/  FMUL.FTZ R13, R15.reuse, R74 ;  /* 0x0000004a0f0d7220 */ /* 0x040fe20000410000 */
[----:B------:R-:W-:Y:S01]  /*3f80*/  FMUL.FTZ R14, R15, R14 ;  /* 0x0000000e0f0e7220 */ /* 0x000fe20000410000 */
[----:B------:R-:W-:Y:S01]  /*3f90*/  F2FP.BF16.F32.PACK_AB R62, R9, R62 ;  /* 0x0000003e093e723e */ /* 0x000fe200000010ff */
[----:B------:R-:W-:Y:S01]  /*3fa0*/  STG.E.U16 desc[UR10][R2.64+0x4], R26 ;  /* 0x0000041a02007986 */ /* 0x000fe2000c10150a */
[----:B------:R-:W-:Y:S01]  /*3fb0*/  F2FP.BF16.F32.PACK_AB R66, R11, R66 ;  /* 0x000000420b42723e */ /* 0x000fe200000010ff */
[----:B------:R-:W-:Y:S01]  /*3fc0*/  FMUL.FTZ R15, R15, R18 ;  /* 0x000000120f0f7220 */ /* 0x000fe20000410000 */
[----:B------:R-:W-:Y:S01]  /*3fd0*/  F2FP.BF16.F32.PACK_AB R70, R13, R70 ;  /* 0x000000460d46723e */ /* 0x000fe200000010ff */
[----:B------:R1:W-:Y:S01]  /*3fe0*/  STG.E.U16 desc[UR10][R2.64+0x6], R8 ;  /* 0x0000060802007986 */ /* 0x0003e2000c10150a */
[----:B------:R-:W-:-:S02]  /*3ff0*/  MOV R47, R0 ;  /* 0x00000000002f7202 */ /* 0x000fc40000000f00 */
[----:B------:R-:W-:Y:S01]  /*4000*/  F2FP.BF16.F32.PACK_AB R14, R15, R14 ;  /* 0x0000000e0f0e723e */ /* 0x000fe200000010ff */
[----:B------:R-:W-:Y:S01]  /*4010*/  STG.E.U16 desc[UR10][R4.64], R56 ;  /* 0x0000003804007986 */ /* 0x000fe2000c10150a */
[----:B0-----:R-:W-:-:S03]  /*4020*/  IADD3 R6, P0, R43, UR8, RZ ;  /* 0x000000082b067c10 */ /* 0x001fc6000ff1e0ff */
[----:B------:R0:W-:Y:S01]  /*4030*/  STG.E.U16 desc[UR10][R4.64+0x2], R7 ;  /* 0x0000020704007986 */ /* 0x0001e2000c10150a */
[----:B-1----:R-:W-:-:S03]  /*4040*/  PRMT R3, R58, 0x7632, R3 ;  /* 0x000076323a037816 */ /* 0x002fc60000000003 */
[----:B------:R-:W-:Y:S01]  /*4050*/  STG.E.U16 desc[UR10][R4.64+0x4], R58 ;  /* 0x0000043a04007986 */ /* 0x000fe2000c10150a */
[----:B------:R-:W-:-:S03]  /*4060*/  PRMT R8, R66, 0x7632, R8 ;  /* 0x0000763242087816 */ /* 0x000fc60000000008 */
[----:B------:R1:W-:Y:S01]  /*4070*/  STG.E.U16 desc[UR10][R4.64+0x6], R3 ;  /* 0x0000060304007986 */ /* 0x0003e2000c10150a */
[----:B0-----:R-:W-:Y:S02]  /*4080*/  IADD3.X R7, R44, UR9, RZ, P0, !PT ;  /* 0x000000092c077c10 */ /* 0x001fe400087fe4ff */
[----:B------:R-:W-:-:S03]  /*4090*/  IADD3 R2, P0, R45, UR8, RZ ;  /* 0x000000082d027c10 */ /* 0x000fc6000ff1e0ff */
[----:B------:R-:W-:Y:S01]  /*40a0*/  STG.E.U16 desc[UR10][R6.64], R62 ;  /* 0x0000003e06007986 */ /* 0x000fe2000c10150a */
[----:B-1----:R-:W-:-:S03]  /*40b0*/  PRMT R5, R62, 0x7632, R5 ;  /* 0x000076323e057816 */ /* 0x002fc60000000005 */
[----:B------:R-:W-:Y:S01]  /*40c0*/  STG.E.U16 desc[UR10][R6.64+0x4], R66 ;  /* 0x0000044206007986 */ /* 0x000fe2000c10150a */
[----:B------:R-:W-:Y:S02]  /*40d0*/  IADD3.X R3, R46, UR9, RZ, P0, !PT ;  /* 0x000000092e037c10 */ /* 0x000fe400087fe4ff */
[----:B------:R-:W-:Y:S01]  /*40e0*/  PRMT R4, R70, 0x7632, R4 ;  /* 0x0000763246047816 */ /* 0x000fe20000000004 */
[----:B------:R-:W-:Y:S01]  /*40f0*/  STG.E.U16 desc[UR10][R6.64+0x2], R5 ;  /* 0x0000020506007986 */ /* 0x000fe2000c10150a */
[----:B------:R-:W-:-:S03]  /*4100*/  ISETP.GE.U32.AND P0, PT, R0, UR12, PT ;  /* 0x0000000c00007c0c */ /* 0x000fc6000bf06070 */
[----:B------:R0:W-:Y:S01]  /*4110*/  STG.E.U16 desc[UR10][R6.64+0x6], R8 ;  /* 0x0000060806007986 */ /* 0x0001e2000c10150a */
[----:B------:R-:W-:-:S03]  /*4120*/  ISETP.GE.AND.EX P0, PT, R48, UR6, PT, P0 ;  /* 0x0000000630007c0c */ /* 0x000fc6000bf06300 */
[----:B------:R1:W-:Y:S04]  /*4130*/  STG.E.U16 desc[UR10][R2.64], R70 ;  /* 0x0000004602007986 */ /* 0x0003e8000c10150a */
[----:B------:R1:W-:Y:S01]  /*4140*/  STG.E.U16 desc[UR10][R2.64+0x2], R4 ;  /* 0x0000020402007986 */ /* 0x0003e2000c10150a */
[----:B0-----:R-:W-:-:S03]  /*4150*/  PRMT R7, R14, 0x7632, R7 ;  /* 0x000076320e077816 */ /* 0x001fc60000000007 */
[----:B------:R1:W-:Y:S04]  /*4160*/  STG.E.U16 desc[UR10][R2.64+0x4], R14 ;  /* 0x0000040e02007986 */ /* 0x0003e8000c10150a */
[----:B------:R1:W-:Y:S01]  /*4170*/  STG.E.U16 desc[UR10][R2.64+0x6], R7 ;  /* 0x0000060702007986 */ /* 0x0003e2000c10150a */
[----:B------:R-:W-:Y:S05]  /*4180*/  @!P0 BRA `(.L_x_884) ;  /* 0xffffffc000d08947 */ /* 0x000fea000383ffff */
.L_x_872:
[----:B------:R-:W-:-:S05]  /*4190*/  IMAD R28, R28, 0x10, R29 ;  /* 0x000000101c1c7824 */ /* 0x000fca00078e021d */
[----:B------:R-:W-:-:S04]  /*41a0*/  SHF.L.U32 R28, R28, 0x5, RZ ;  /* 0x000000051c1c7819 */ /* 0x000fc800000006ff */
[----:B------:R-:W-:-:S13]  /*41b0*/  ISETP.GT.AND P0, PT, R28, 0x9ff, PT ;  /* 0x000009ff1c00780c */ /* 0x000fda0003f04270 */
[----:B------:R-:W-:Y:S05]  /*41c0*/  @P0 EXIT ;  /* 0x000000000000094d */ /* 0x000fea0003800000 */
[----:B------:R-:W2:Y:S01]  /*41d0*/  S2R R0, SR_TID.X ;  /* 0x0000000000007919 */ /* 0x000ea20000002100 */
[----:B-1----:R-:W0:Y:S01]  /*41e0*/  LDC.64 R4, c[0x0][0x258] ;  /* 0x00009600ff047b82 */ /* 0x002e220000000a00 */
[----:B------:R-:W-:Y:S01]  /*41f0*/  HFMA2.MMA R10, -RZ, RZ, 0, 1.1920928955078125e-06 ;  /* 0x00000014ff0a7435 */ /* 0x000fe200000001ff */
[C---:B0-----:R-:W-:Y:S02]  /*4200*/  SHF.L.U32 R3, R4.reuse, 0x4, RZ ;  /* 0x0000000404037819 */ /* 0x041fe400000006ff */
[----:B------:R-:W-:Y:S02]  /*4210*/  SHF.L.U64.HI R4, R4, 0x4, R5 ;  /* 0x0000000404047819 */ /* 0x000fe40000010205 */
[--C-:B--2---:R-:W-:Y:S02]  /*4220*/  SHF.R.U32.HI R2, RZ, 0x5, R0.reuse ;  /* 0x00000005ff027819 */ /* 0x104fe40000011600 */
        /* <DEDUP_REMOVED lines=12> */
[----:B------:R-:W-:Y:S02]  /*42f0*/  IADD3.X R15, RZ, RZ, RZ, P0, !PT ;  /* 0x000000ffff0f7210 */ /* 0x000fe400007fe4ff */
[----:B------:R-:W-:Y:S02]  /*4300*/  MOV R14, R13 ;  /* 0x0000000d000e7202 */ /* 0x000fe40000000f00 */
[----:B------:R-:W-:Y:S02]  /*4310*/  IADD3 RZ, P0, R9, R12, RZ ;  /* 0x0000000c09ff7210 */ /* 0x000fe40007f1e0ff */
[----:B------:R-:W-:Y:S02]  /*4320*/  IADD3 R8, R10, R11, RZ ;  /* 0x0000000b0a087210 */ /* 0x000fe40007ffe0ff */
[----:B------:R-:W-:Y:S01]  /*4330*/  MOV R9, R28 ;  /* 0x0000001c00097202 */ /* 0x000fe20000000f00 */
[----:B------:R-:W-:-:S04]  /*4340*/  IMAD.WIDE.U32.X R12, R6, -0x33333334, R14, P0 ;  /* 0xcccccccc060c7825 */ /* 0x000fc800000e040e */
[----:B------:R-:W-:Y:S01]  /*4350*/  IMAD.WIDE.U32 R10, R8, -0x33333333, RZ ;  /* 0xcccccccd080a7825 */ /* 0x000fe200078e00ff */
[----:B------:R-:W-:Y:S02]  /*4360*/  SHF.R.U64 R14, R12, 0x3, R13 ;  /* 0x000000030c0e7819 */ /* 0x000fe4000000120d */
[C---:B------:R-:W-:Y:S02]  /*4370*/  IADD3 R13, P0, R2.reuse, 0xa, RZ ;  /* 0x0000000a020d7810 */ /* 0x040fe40007f1e0ff */
[----:B------:R-:W-:Y:S02]  /*4380*/  LEA.HI R15, R11, 0x1, RZ, 0x1c ;  /* 0x000000010b0f7811 */ /* 0x000fe400078fe0ff */
[----:B------:R-:W-:Y:S02]  /*4390*/  IADD3 R12, P1, R2, 0x14, RZ ;  /* 0x00000014020c7810 */ /* 0x000fe40007f3e0ff */
[----:B------:R-:W-:Y:S02]  /*43a0*/  IADD3 R14, R14, 0x1, RZ ;  /* 0x000000010e0e7810 */ /* 0x000fe40007ffe0ff */
[----:B------:R-:W-:-:S02]  /*43b0*/  IADD3.X R11, RZ, RZ, RZ, P0, !PT ;  /* 0x000000ffff0b7210 */ /* 0x000fc400007fe4ff */
[----:B------:R-:W-:Y:S02]  /*43c0*/  IADD3.X R10, RZ, RZ, RZ, P1, !PT ;  /* 0x000000ffff0a7210 */ /* 0x000fe40000ffe4ff */
[----:B------:R-:W-:Y:S02]  /*43d0*/  LOP3.LUT R15, R15, 0x3, RZ, 0xc0, !PT ;  /* 0x000000030f0f7812 */ /* 0x000fe400078ec0ff */
[----:B------:R-:W-:-:S07]  /*43e0*/  LOP3.LUT R14, R14, 0x3, RZ, 0xc0, !PT ;  /* 0x000000030e0e7812 */ /* 0x000fce00078ec0ff */
.L_x_901:
        /* <DEDUP_REMOVED lines=33> */
[----:B------:R-:W-:Y:S02]  /*4600*/  MOV R26, R12 ;  /* 0x0000000c001a7202 */ /* 0x000fe40000000f00 */
[----:B------:R-:W-:Y:S02]  /*4610*/  MOV R27, R10 ;  /* 0x0000000a001b7202 */ /* 0x000fe40000000f00 */
[----:B------:R-:W-:Y:S02]  /*4620*/  @P1 MOV R26, R35 ;  /* 0x00000023001a1202 */ /* 0x000fe40000000f00 */
[----:B------:R-:W-:Y:S01]  /*4630*/  @P1 MOV R27, R34 ;  /* 0x00000022001b1202 */ /* 0x000fe20000000f00 */
[----:B--2---:R-:W-:Y:S01]  /*4640*/  FADD.FTZ R31, R31, R20 ;  /* 0x000000141f1f7221 */ /* 0x004fe20000010000 */
[----:B------:R-:W-:-:S03]  /*4650*/  FADD.FTZ R30, R30, R21 ;  /* 0x000000151e1e7221 */ /* 0x000fc60000010000 */
[----:B---3--:R-:W-:Y:S01]  /*4660*/  @P1 FADD.FTZ R31, R31, R22 ;  /* 0x000000161f1f1221 */ /* 0x008fe20000010000 */
[----:B------:R-:W-:-:S07]  /*4670*/  @P1 FADD.FTZ R30, R30, R23 ;  /* 0x000000171e1e1221 */ /* 0x000fce0000010000 */
.L_x_888:
[----:B------:R-:W-:Y:S05]  /*4680*/  BSYNC B1 ;  /* 0x0000000000017941 */ /* 0x000fea0003800000 */
.L_x_887:
[----:B------:R-:W-:Y:S05]  /*4690*/  @!P0 BRA `(.L_x_886) ;  /* 0x0000000400fc8947 */ /* 0x000fea0003800000 */
[C---:B------:R-:W-:Y:S01]  /*46a0*/  SHF.L.U64.HI R17, R16.reuse, 0x1, R17 ;  /* 0x0000000110117819 */ /* 0x040fe20000010211 */
[----:B------:R-:W-:Y:S01]  /*46b0*/  IMAD R19, R27, 0x1400, RZ ;  /* 0x000014001b137824 */ /* 0x000fe200078e02ff */
[----:B------:R-:W-:Y:S01]  /*46c0*/  SHF.L.U32 R16, R16, 0x1, RZ ;  /* 0x0000000110107819 */ /* 0x000fe200000006ff */
[----:B------:R-:W-:Y:S01]  /*46d0*/  ULDC.64 UR4, c[0x0][0x260] ;  /* 0x0000980000047ab9 */ /* 0x000fe20000000a00 */
[C---:B------:R-:W-:Y:S01]  /*46e0*/  IADD3 R18, P2, -R26.reuse, R3, RZ ;  /* 0x000000031a127210 */ /* 0x040fe20007f5e1ff */
[----:B------:R-:W-:Y:S02]  /*46f0*/  BSSY B1, `(.L_x_889) ;  /* 0x0000046000017945 */ /* 0x000fe40003800000 */
[----:B------:R-:W-:Y:S01]  /*4700*/  IMAD.WIDE.U32 R16, R26, 0x1400, R16 ;  /* 0x000014001a107825 */ /* 0x000fe200078e0010 */
[----:B------:R-:W-:-:S03]  /*4710*/  ISETP.GT.U32.AND P0, PT, R18, 0x78, PT ;  /* 0x000000781200780c */ /* 0x000fc60003f04070 */
[----:B------:R-:W-:Y:S01]  /*4720*/  IMAD.X R20, R4, 0x1, ~R27, P2 ;  /* 0x0000000104147824 */ /* 0x000fe200010e0e1b */
[----:B------:R-:W-:Y:S02]  /*4730*/  IADD3 R19, R17, R19, RZ ;  /* 0x0000001311137210 */ /* 0x000fe40007ffe0ff */
        /* <DEDUP_REMOVED lines=10> */
.L_x_891:
        /* <DEDUP_REMOVED lines=55> */
.L_x_890:
[----:B------:R-:W-:Y:S05]  /*4b50*/  BSYNC B1 ;  /* 0x0000000000017941 */ /* 0x000fea0003800000 */
.L_x_889:
        /* <DEDUP_REMOVED lines=35> */
.L_x_893:
[----:B------:R-:W-:Y:S05]  /*4d90*/  BSYNC B1 ;  /* 0x0000000000017941 */ /* 0x000fea0003800000 */
.L_x_892:
        /* <DEDUP_REMOVED lines=15> */
.L_x_886:
[----:B------:R-:W-:Y:S05]  /*4e90*/  BSYNC B0 ;  /* 0x0000000000007941 */ /* 0x000fea0003800000 */
.L_x_885:
        /* <DEDUP_REMOVED lines=18> */
[----:B------:R-:W-:Y:S02]  /*4fc0*/  @!P0 SHF.R.U32.HI R7, RZ, 0x4, R0 ;  /* 0x00000004ff078819 */ /* 0x000fe40000011600 */
[C---:B0-----:R-:W-:Y:S02]  /*4fd0*/  @!P0 SHF.L.U32 R16, R36.reuse, 0x1, RZ ;  /* 0x0000000124108819 */ /* 0x041fe400000006ff */
[----:B------:R-:W-:Y:S02]  /*4fe0*/  @!P0 LEA R18, R36, UR4, 0x7 ;  /* 0x0000000424128c11 */ /* 0x000fe4000f8e38ff */
[----:B------:R-:W-:-:S05]  /*4ff0*/  @!P0 LOP3.LUT R17, R7, R16, RZ, 0x3c, !PT ;  /* 0x0000001007118212 */ /* 0x000fca00078e3cff */
[----:B------:R-:W-:Y:S01]  /*5000*/  @!P0 IMAD R18, R17, 0x4, R18 ;  /* 0x0000000411128824 */ /* 0x000fe200078e0212 */
[----:B------:R-:W-:-:S06]  /*5010*/  CS2R R16, SRZ ;  /* 0x0000000000107805 */ /* 0x000fcc000001ff00 */
[----:B------:R0:W1:Y:S04]  /*5020*/  @!P0 LDS R16, [R18] ;  /* 0x0000000012108984 */ /* 0x0000680000000800 */
[----:B------:R0:W2:Y:S01]  /*5030*/  @!P0 LDS R17, [R18+0x500] ;  /* 0x0005000012118984 */ /* 0x0000a20000000800 */
[----:B------:R-:W-:Y:S05]  /*5040*/  BRA.DIV UR5, `(.L_x_897) ;  /* 0x00000012057c7947 */ /* 0x000fea000b800000 */
[----:B------:R-:W-:Y:S02]  /*5050*/  MOV R21, 0xffff ;  /* 0x0000ffff00157802 */ /* 0x000fe40000000f00 */
[----:B------:R-:W-:Y:S02]  /*5060*/  MOV R20, 0xffff ;  /* 0x0000ffff00147802 */ /* 0x000fe40000000f00 */
[----:B------:R-:W-:Y:S01]  /*5070*/  MOV R22, 0xffff ;  /* 0x0000ffff00167802 */ /* 0x000fe20000000f00 */
[----:B-1----:R-:W1:Y:S01]  /*5080*/  SHFL.BFLY PT, R19, R16, 0x8, 0x101f ;  /* 0x0d101f0010137f89 */ /* 0x002e6200000e0000 */
[----:B------:R-:W-:Y:S02]  /*5090*/  MOV R23, 0xffff ;  /* 0x0000ffff00177802 */ /* 0x000fe40000000f00 */
[----:B------:R-:W-:Y:S01]  /*50a0*/  MOV R25, 0xffff ;  /* 0x0000ffff00197802 */ /* 0x000fe20000000f00 */
        /* <DEDUP_REMOVED lines=16> */
.L_x_910:
        /* <DEDUP_REMOVED lines=15> */
[----:B------:R-:W-:Y:S01]  /*52a0*/  IMAD.MOV.U32 R26, RZ, RZ, RZ ;  /* 0x000000ffff1a7224 */ /* 0x000fe200078e00ff */
[----:B------:R-:W-:Y:S01]  /*52b0*/  @!P0 LEA R23, R36, UR4, 0x7 ;  /* 0x0000000424178c11 */ /* 0x000fe2000f8e38ff */
[----:B------:R-:W-:Y:S01]  /*52c0*/  UMOV UR5, 0xffff ;  /* 0x0000ffff00057882 */ /* 0x000fe20000000000 */
[----:B--2---:R-:W-:Y:S01]  /*52d0*/  @!P0 LOP3.LUT R20, R24, R21, RZ, 0x3c, !PT ;  /* 0x0000001518148212 */ /* 0x004fe200078e3cff */
[----:B------:R-:W-:-:S03]  /*52e0*/  HFMA2.MMA R24, -RZ, RZ, 0, 0 ;  /* 0x00000000ff187435 */ /* 0x000fc600000001ff */
[----:B------:R-:W-:-:S05]  /*52f0*/  @!P0 LEA R20, R20, R23, 0x2 ;  /* 0x0000001714148211 */ /* 0x000fca00078e10ff */
[----:B------:R0:W1:Y:S04]  /*5300*/  @!P0 LDS R26, [R20+0x500] ;  /* 0x00050000141a8984 */ /* 0x0000680000000800 */
[----:B------:R0:W2:Y:S01]  /*5310*/  @!P0 LDS R24, [R20] ;  /* 0x0000000014188984 */ /* 0x0000a20000000800 */
[----:B------:R-:W-:Y:S05]  /*5320*/  BRA.DIV UR5, `(.L_x_898) ;  /* 0x0000001205987947 */ /* 0x000fea000b800000 */
[----:B------:R-:W-:Y:S02]  /*5330*/  MOV R21, 0xffff ;  /* 0x0000ffff00157802 */ /* 0x000fe40000000f00 */
[----:B------:R-:W-:Y:S02]  /*5340*/  MOV R23, 0xffff ;  /* 0x0000ffff00177802 */ /* 0x000fe40000000f00 */
[----:B0-----:R-:W-:Y:S01]  /*5350*/  MOV R20, 0xffff ;  /* 0x0000ffff00147802 */ /* 0x001fe20000000f00 */
[----:B--2---:R-:W0:Y:S01]  /*5360*/  SHFL.BFLY PT, R27, R24, 0x8, 0x101f ;  /* 0x0d101f00181b7f89 */ /* 0x004e2200000e0000 */
[----:B------:R-:W-:Y:S02]  /*5370*/  MOV R22, 0xffff ;  /* 0x0000ffff00167802 */ /* 0x000fe40000000f00 */
[----:B------:R-:W-:Y:S01]  /*5380*/  MOV R25, 0xffff ;  /* 0x0000ffff00197802 */ /* 0x000fe20000000f00 */
        /* <DEDUP_REMOVED lines=15> */
.L_x_920:
        /* <DEDUP_REMOVED lines=13> */
[----:B------:R-:W-:Y:S02]  /*5550*/  MOV R26, RZ ;  /* 0x000000ff001a7202 */ /* 0x000fe40000000f00 */
[----:B------:R-:W-:-:S05]  /*5560*/  @!P0 LEA R20, R20, R23, 0x2 ;  /* 0x0000001714148211 */ /* 0x000fca00078e10ff */
[----:B------:R0:W1:Y:S04]  /*5570*/  @!P0 LDS R26, [R20+0x500] ;  /* 0x00050000141a8984 */ /* 0x0000680000000800 */
[----:B------:R0:W2:Y:S01]  /*5580*/  @!P0 LDS R24, [R20] ;  /* 0x0000000014188984 */ /* 0x0000a20000000800 */
[----:B------:R-:W-:Y:S05]  /*5590*/  BRA.DIV UR5, `(.L_x_899) ;  /* 0x0000001205e47947 */ /* 0x000fea000b800000 */
[----:B------:R-:W-:Y:S01]  /*55a0*/  IMAD.MOV.U32 R21, RZ, RZ, 0xffff ;  /* 0x0000ffffff157424 */ /* 0x000fe200078e00ff */
        /* <DEDUP_REMOVED lines=20> */
.L_x_930:
[----:B--2---:R-:W-:Y:S01]  /*56f0*/  FADD.FTZ R21, R33, R23 ;  /* 0x0000001721157221 */ /* 0x004fe20000010000 */
[----:B------:R-:W-:Y:S02]  /*5700*/  @!P1 F2FP.BF16.F32.PACK_AB R20, RZ, R24 ;  /* 0x00000018ff14923e */ /* 0x000fe400000010ff */
[----:B------:R-:W-:Y:S02]  /*5710*/  LEA.HI R24, R0, 0x3c, RZ, 0x1c ;  /* 0x0000003c00187811 */ /* 0x000fe400078fe0ff */
[----:B------:R-:W-:Y:S01]  /*5720*/  @!P1 F2FP.BF16.F32.PACK_AB R21, RZ, R21 ;  /* 0x00000015ff15923e */ /* 0x000fe200000010ff */
[----:B------:R3:W-:Y:S04]  /*5730*/  @!P1 STG.E.U16 desc[UR10][R16.64+0x50], R20 ;  /* 0x0000501410009986 */ /* 0x0007e8000c10150a */
[----:B------:R3:W-:Y:S02]  /*5740*/  @!P1 STG.E.U16 desc[UR10][R18.64+0x50], R21 ;  /* 0x0000501512009986 */ /* 0x0007e4000c10150a */
.L_x_896:
[----:B------:R-:W-:Y:S05]  /*5750*/  BSYNC B0 ;  /* 0x0000000000007941 */ /* 0x000fea0003800000 */
.L_x_895:
[----:B------:R-:W-:-:S13]  /*5760*/  ISETP.GE.U32.AND P0, PT, R8, 0x3c, PT ;  /* 0x0000003c0800780c */ /* 0x000fda0003f06070 */
[----:B------:R-:W-:Y:S05]  /*5770*/  @!P0 BRA `(.L_x_894) ;  /* 0x0000000800988947 */ /* 0x000fea0003800000 */
[----:B------:R-:W-:Y:S01]  /*5780*/  ISETP.GT.U32.AND P0, PT, R36, 0x9, PT ;  /* 0x000000092400780c */ /* 0x000fe20003f04070 */
[----:B------:R-:W-:-:S12]  /*5790*/  UMOV UR5, 0xffff ;  /* 0x0000ffff00057882 */ /* 0x000fd80000000000 */
[C---:B-123--:R-:W-:Y:S02]  /*57a0*/  @!P0 SHF.L.U32 R17, R36.reuse, 0x1, RZ ;  /* 0x0000000124118819 */ /* 0x04efe400000006ff */
[----:B------:R-:W-:Y:S02]  /*57b0*/  @!P0 LEA R18, R36, UR4, 0x7 ;  /* 0x0000000424128c11 */ /* 0x000fe4000f8e38ff */
[----:B------:R-:W-:-:S04]  /*57c0*/  @!P0 LOP3.LUT R17, R24, R17, RZ, 0x3c, !PT ;  /* 0x0000001118118212 */ /* 0x000fc800078e3cff */
[----:B------:R-:W-:Y:S02]  /*57d0*/  @!P0 LEA R18, R17, R18, 0x2 ;  /* 0x0000001211128211 */ /* 0x000fe400078e10ff */
[----:B0-----:R-:W-:-:S06]  /*57e0*/  CS2R R16, SRZ ;  /* 0x0000000000107805 */ /* 0x001fcc000001ff00 */
[----:B------:R0:W1:Y:S04]  /*57f0*/  @!P0 LDS R16, [R18] ;  /* 0x0000000012108984 */ /* 0x0000680000000800 */
[----:B------:R0:W2:Y:S01]  /*5800*/  @!P0 LDS R17, [R18+0x500] ;  /* 0x0005000012118984 */ /* 0x0000a20000000800 */
[----:B------:R-:W-:Y:S05]  /*5810*/  BRA.DIV UR5, `(.L_x_900) ;  /* 0x00000016052c7947 */ /* 0x000fea000b800000 */
[----:B------:R-:W-:Y:S01]  /*5820*/  @!P0 SHF.L.U32 R27, R36, 0x1, RZ ;  /* 0x00000001241b8819 */ /* 0x000fe200000006ff */
[C---:B0-----:R-:W-:Y:S01]  /*5830*/  @!P0 VIADD R18, R24.reuse, 0x28 ;  /* 0x0000002818128836 */ /* 0x041fe20000000000 */
[----:B------:R-:W-:Y:S01]  /*5840*/  @!P0 IADD3 R26, R24, 0x14, RZ ;  /* 0x00000014181a8810 */ /* 0x000fe20007ffe0ff */
[----:B------:R-:W-:Y:S01]  /*5850*/  IMAD.MOV.U32 R22, RZ, RZ, 0xffff ;  /* 0x0000ffffff167424 */ /* 0x000fe200078e00ff */
[----:B------:R-:W-:Y:S02]  /*5860*/  @!P0 SHF.L.U32 R19, R36, 0x1, RZ ;  /* 0x0000000124138819 */ /* 0x000fe400000006ff */
[----:B------:R-:W-:Y:S02]  /*5870*/  CS2R R32, SRZ ;  /* 0x0000000000207805 */ /* 0x000fe4000001ff00 */
[----:B------:R-:W-:Y:S01]  /*5880*/  @!P0 LOP3.LUT R26, R26, R27, RZ, 0x3c, !PT ;  /* 0x0000001b1a1a8212 */ /* 0x000fe200078e3cff */
[----:B------:R-:W-:Y:S01]  /*5890*/  HFMA2.MMA R45, -RZ, RZ, 0, 0 ;  /* 0x00000000ff2d7435 */ /* 0x000fe200000001ff */
[----:B------:R-:W-:-:S02]  /*58a0*/  @!P0 LEA R29, R36, UR4, 0x7 ;  /* 0x00000004241d8c11 */ /* 0x000fc4000f8e38ff */
[----:B------:R-:W-:Y:S02]  /*58b0*/  @!P0 LOP3.LUT R18, R18, R19, RZ, 0x3c, !PT ;  /* 0x0000001312128212 */ /* 0x000fe400078e3cff */
[----:B------:R-:W-:Y:S02]  /*58c0*/  @!P0 LEA R23, R36, UR4, 0x7 ;  /* 0x0000000424178c11 */ /* 0x000fe4000f8e38ff */
[----:B------:R-:W-:Y:S02]  /*58d0*/  @!P0 LEA R26, R26, R29, 0x2 ;  /* 0x0000001d1a1a8211 */ /* 0x000fe400078e10ff */
[----:B------:R-:W-:Y:S02]  /*58e0*/  @!P0 LEA R18, R18, R23, 0x2 ;  /* 0x0000001712128211 */ /* 0x000fe400078e10ff */
[----:B------:R-:W-:Y:S01]  /*58f0*/  MOV R21, 0xffff ;  /* 0x0000ffff00157802 */ /* 0x000fe20000000f00 */
[----:B------:R-:W-:Y:S01]  /*5900*/  @!P0 LDS R30, [R26+0x500] ;  /* 0x000500001a1e8984 */ /* 0x000fe20000000800 */
[----:B------:R-:W-:-:S02]  /*5910*/  @!P0 SHF.L.U32 R23, R36, 0x1, RZ ;  /* 0x0000000124178819 */ /* 0x000fc400000006ff */
[----:B------:R-:W-:Y:S01]  /*5920*/  @!P0 IADD3 R28, R24, 0x3c, RZ ;  /* 0x0000003c181c8810 */ /* 0x000fe20007ffe0ff */
[----:B------:R0:W-:Y:S01]  /*5930*/  @!P0 LDS R27, [R26] ;  /* 0x000000001a1b8984 */ /* 0x0001e20000000800 */
[----:B------:R-:W-:Y:S02]  /*5940*/  MOV R20, 0xffff ;  /* 0x0000ffff00147802 */ /* 0x000fe40000000f00 */
[----:B------:R-:W-:Y:S01]  /*5950*/  @!P0 LOP3.LUT R28, R28, R23, RZ, 0x3c, !PT ;  /* 0x000000171c1c8212 */ /* 0x000fe200078e3cff */
[----:B------:R-:W-:Y:S01]  /*5960*/  @!P0 LDS R39, [R18] ;  /* 0x0000000012278984 */ /* 0x000fe20000000800 */
[----:B------:R-:W-:Y:S02]  /*5970*/  @!P0 LEA R43, R36, UR4, 0x7 ;  /* 0x00000004242b8c11 */ /* 0x000fe4000f8e38ff */
[----:B------:R-:W-:Y:S01]  /*5980*/  MOV R25, 0xffff ;  /* 0x0000ffff00197802 */ /* 0x000fe20000000f00 */
[----:B------:R-:W-:Y:S01]  /*5990*/  @!P0 LDS R40, [R18+0x500] ;  /* 0x0005000012288984 */ /* 0x000fe20000000800 */
[----:B------:R-:W-:-:S02]  /*59a0*/  @!P0 LEA R43, R28, R43, 0x2 ;  /* 0x0000002b1c2b8211 */ /* 0x000fc400078e10ff */
[----:B------:R-:W-:Y:S02]  /*59b0*/  CS2R R28, SRZ ;  /* 0x00000000001c7805 */ /* 0x000fe4000001ff00 */
[----:B0-----:R-:W-:Y:S01]  /*59c0*/  MOV R26, 0xffff ;  /* 0x0000ffff001a7802 */ /* 0x001fe20000000f00 */
[----:B-1----:R-:W0:Y:S01]  /*59d0*/  SHFL.BFLY PT, R19, R16, 0x8, 0x101f ;  /* 0x0d101f0010137f89 */ /* 0x002e2200000e0000 */
[----:B------:R-:W-:Y:S02]  /*59e0*/  MOV R38, 0xffff ;  /* 0x0000ffff00267802 */ /* 0x000fe40000000f00 */
[----:B------:R-:W-:Y:S01]  /*59f0*/  MOV R46, RZ ;  /* 0x000000ff002e7202 */ /* 0x000fe20000000f00 */
[----:B--2---:R-:W1:Y:S01]  /*5a00*/  SHFL.BFLY PT, R23, R17, 0x8, 0x101f ;  /* 0x0d101f0011177f89 */ /* 0x004e6200000e0000 */
[----:B------:R-:W-:-:S03]  /*5a10*/  IADD3 R49, R24, R9, RZ ;  /* 0x0000000918317210 */ /* 0x000fc60007ffe0ff */
[----:B------:R-:W2:Y:S04]  /*5a20*/  @!P0 LDS R44, [R43] ;  /* 0x000000002b2c8984 */ /* 0x000ea80000000800 */
[----:B------:R3:W-:Y:S02]  /*5a30*/  @!P0 LDS R47, [R43+0x500] ;  /* 0x000500002b2f8984 */ /* 0x0007e40000000800 */
[----:B---3--:R-:W-:Y:S02]  /*5a40*/  IMAD.MOV.U32 R43, RZ, RZ, 0xffff ;  /* 0x0000ffffff2b7424 */ /* 0x008fe400078e00ff */
[----:B0-----:R-:W-:Y:S01]  /*5a50*/  FADD.FTZ R19, R19, R16 ;  /* 0x0000001013137221 */ /* 0x001fe20000010000 */
[----:B------:R-:W-:Y:S02]  /*5a60*/  @!P0 MOV R29, R30 ;  /* 0x0000001e001d8202 */ /* 0x000fe40000000f00 */
[----:B------:R-:W-:-:S02]  /*5a70*/  @!P0 MOV R28, R27 ;  /* 0x0000001b001c8202 */ /* 0x000fc40000000f00 */
[----:B------:R-:W0:Y:S01]  /*5a80*/  SHFL.BFLY PT, R18, R19, 0x4, 0x101f ;  /* 0x0c901f0013127f89 */ /* 0x000e2200000e0000 */
[----:B-1----:R-:W-:Y:S01]  /*5a90*/  FADD.FTZ R16, R23, R17 ;  /* 0x0000001117107221 */ /* 0x002fe20000010000 */
[----:B------:R-:W-:Y:S01]  /*5aa0*/  MOV R23, 0xffff ;  /* 0x0000ffff00177802 */ /* 0x000fe20000000f00 */
[----:B------:R-:W-:Y:S01]  /*5ab0*/  IMAD.MOV.U32 R27, RZ, RZ, 0xffff ;  /* 0x0000ffffff1b7424 */ /* 0x000fe200078e00ff */
[----:B------:R-:W-:Y:S01]  /*5ac0*/  @!P0 MOV R32, R39 ;  /* 0x0000002700208202 */ /* 0x000fe20000000f00 */
[----:B------:R-:W1:Y:S01]  /*5ad0*/  SHFL.BFLY PT, R30, R29, 0x8, 0x101f ;  /* 0x0d101f001d1e7f89 */ /* 0x000e6200000e0000 */
[----:B------:R-:W-:Y:S02]  /*5ae0*/  MOV R39, 0xffff ;  /* 0x0000ffff00277802 */ /* 0x000fe40000000f00 */
[----:B------:R-:W-:Y:S01]  /*5af0*/  @!P0 MOV R33, R40 ;  /* 0x0000002800218202 */ /* 0x000fe20000000f00 */
[----:B------:R-:W3:Y:S01]  /*5b00*/  SHFL.BFLY PT, R31, R28, 0x8, 0x101f ;  /* 0x0d101f001c1f7f89 */ /* 0x000ee200000e0000 */
[----:B------:R-:W-:-:S03]  /*5b10*/  MOV R40, 0xffff ;  /* 0x0000ffff00287802 */ /* 0x000fc60000000f00 */
[----:B------:R-:W4:Y:S04]  /*5b20*/  SHFL.BFLY PT, R41, R32, 0x8, 0x101f ;  /* 0x0d101f0020297f89 */ /* 0x000f2800000e0000 */
[----:B------:R-:W5:Y:S01]  /*5b30*/  SHFL.BFLY PT, R42, R33, 0x8, 0x101f ;  /* 0x0d101f00212a7f89 */ /* 0x000f6200000e0000 */
[----:B--2---:R-:W-:-:S03]  /*5b40*/  @!P0 MOV R45, R44 ;  /* 0x0000002c002d8202 */ /* 0x004fc60000000f00 */
[----:B------:R-:W2:Y:S01]  /*5b50*/  SHFL.BFLY PT, R23, R16, 0x4, 0x101f ;  /* 0x0c901f0010177f89 */ /* 0x000ea200000e0000 */
[----:B------:R-:W-:Y:S01]  /*5b60*/  MOV R44, 0xffff ;  /* 0x0000ffff002c7802 */ /* 0x000fe20000000f00 */
[----:B0-----:R-:W-:Y:S01]  /*5b70*/  FADD.FTZ R18, R19, R18 ;  /* 0x0000001213127221 */ /* 0x001fe20000010000 */
[----:B------:R-:W-:Y:S01]  /*5b80*/  MOV R19, 0xffff ;  /* 0x0000ffff00137802 */ /* 0x000fe20000000f00 */
[----:B------:R-:W0:Y:S01]  /*5b90*/  SHFL.BFLY PT, R48, R45, 0x8, 0x101f ;  /* 0x0d101f002d307f89 */ /* 0x000e2200000e0000 */
[----:B------:R-:W-:Y:S01]  /*5ba0*/  @!P0 MOV R46, R47 ;  /* 0x0000002f002e8202 */ /* 0x000fe20000000f00 */
[----:B-1----:R-:W-:Y:S01]  /*5bb0*/  FADD.FTZ R30, R30, R29 ;  /* 0x0000001d1e1e7221 */ /* 0x002fe20000010000 */
[----:B------:R-:W-:Y:S02]  /*5bc0*/  ISETP.NE.AND P0, PT, R36, RZ, PT ;  /* 0x000000ff2400720c */ /* 0x000fe40003f05270 */
[----:B------:R-:W1:Y:S01]  /*5bd0*/  SHFL.BFLY PT, R19, R18, 0x2, 0x101f ;  /* 0x0c501f0012137f89 */ /* 0x000e6200000e0000 */
[----:B---3--:R-:W-:-:S03]  /*5be0*/  FADD.FTZ R31, R31, R28 ;  /* 0x0000001c1f1f7221 */ /* 0x008fc60000010000 */
[----:B------:R-:W3:Y:S01]  /*5bf0*/  SHFL.BFLY PT, R29, R30, 0x4, 0x101f ;  /* 0x0c901f001e1d7f89 */ /* 0x000ee200000e0000 */
[----:B----4-:R-:W-:-:S03]  /*5c00*/  FADD.FTZ R41, R41, R32 ;  /* 0x0000002029297221 */ /* 0x010fc60000010000 */
[----:B------:R-:W4:Y:S01]  /*5c10*/  SHFL.BFLY PT, R28, R31, 0x4, 0x101f ;  /* 0x0c901f001f1c7f89 */ /* 0x000f2200000e0000 */
[----:B-----5:R-:W-:-:S03]  /*5c20*/  FADD.FTZ R42, R42, R33 ;  /* 0x000000212a2a7221 */ /* 0x020fc60000010000 */
[----:B------:R-:W5:Y:S01]  /*5c30*/  SHFL.BFLY PT, R32, R41, 0x4, 0x101f ;  /* 0x0c901f0029207f89 */ /* 0x000f6200000e0000 */
[----:B--2---:R-:W-:Y:S01]  /*5c40*/  FADD.FTZ R17, R16, R23 ;  /* 0x0000001710117221 */ /* 0x004fe20000010000 */
[----:B------:R-:W-:Y:S02]  /*5c50*/  MOV R16, 0xffff ;  /* 0x0000ffff00107802 */ /* 0x000fe40000000f00 */
[----:B------:R-:W2:Y:S01]  /*5c60*/  SHFL.BFLY PT, R33, R42, 0x4, 0x101f ;  /* 0x0c901f002a217f89 */ /* 0x000ea200000e0000 */
[----:B0-----:R-:W-:-:S03]  /*5c70*/  FADD.FTZ R48, R48, R45 ;  /* 0x0000002d30307221 */ /* 0x001fc60000010000 */
[----:B------:R-:W0:Y:S01]  /*5c80*/  SHFL.BFLY PT, R47, R46, 0x8, 0x101f ;  /* 0x0d101f002e2f7f89 */ /* 0x000e2200000e0000 */
[----:B------:R-:W-:-:S03]  /*5c90*/  MOV R45, 0xffff ;  /* 0x0000ffff002d7802 */ /* 0x000fc60000000f00 */
[----:B------:R-:W0:Y:S01]  /*5ca0*/  SHFL.BFLY PT, R23, R17, 0x2, 0x101f ;  /* 0x0c501f0011177f89 */ /* 0x000e2200000e0000 */
[----:B-1----:R-:W-:Y:S01]  /*5cb0*/  FADD.FTZ R26, R18, R19 ;  /* 0x00000013121a7221 */ /* 0x002fe20000010000 */
[----:B------:R-:W-:Y:S01]  /*5cc0*/  MOV R18, 0xffff ;  /* 0x0000ffff00127802 */ /* 0x000fe20000000f00 */
[----:B---3--:R-:W-:Y:S01]  /*5cd0*/  FADD.FTZ R29, R30, R29 ;  /* 0x0000001d1e1d7221 */ /* 0x008fe20000010000 */
[----:B------:R-:W-:Y:S01]  /*5ce0*/  MOV R19, 0xffff ;  /* 0x0000ffff00137802 */ /* 0x000fe20000000f00 */
[----:B------:R-:W1:Y:S01]  /*5cf0*/  SHFL.BFLY PT, R45, R48, 0x4, 0x101f ;  /* 0x0c901f00302d7f89 */ /* 0x000e6200000e0000 */
[----:B------:R-:W-:Y:S01]  /*5d00*/  MOV R30, 0xffff ;  /* 0x0000ffff001e7802 */ /* 0x000fe20000000f00 */
[----:B----4-:R-:W-:Y:S01]  /*5d10*/  FADD.FTZ R28, R31, R28 ;  /* 0x0000001c1f1c7221 */ /* 0x010fe20000010000 */
[----:B------:R-:W-:Y:S01]  /*5d20*/  MOV R31, 0xffff ;  /* 0x0000ffff001f7802 */ /* 0x000fe20000000f00 */
[----:B------:R-:W3:Y:S01]  /*5d30*/  SHFL.BFLY PT, R18, R29, 0x2, 0x101f ;  /* 0x0c501f001d127f89 */ /* 0x000ee200000e0000 */
[----:B-----5:R-:W-:-:S03]  /*5d40*/  FADD.FTZ R32, R41, R32 ;  /* 0x0000002029207221 */ /* 0x020fc60000010000 */
[----:B------:R-:W4:Y:S01]  /*5d50*/  SHFL.BFLY PT, R19, R28, 0x2, 0x101f ;  /* 0x0c501f001c137f89 */ /* 0x000f2200000e0000 */
[----:B--2---:R-:W-:-:S03]  /*5d60*/  FADD.FTZ R33, R42, R33 ;  /* 0x000000212a217221 */ /* 0x004fc60000010000 */
[----:B------:R-:W2:Y:S01]  /*5d70*/  SHFL.BFLY PT, R31, R32, 0x2, 0x101f ;  /* 0x0c501f00201f7f89 */ /* 0x000ea200000e0000 */
[----:B0-----:R-:W-:Y:S01]  /*5d80*/  FADD.FTZ R47, R47, R46 ;  /* 0x0000002e2f2f7221 */ /* 0x001fe20000010000 */
[----:B------:R-:W-:Y:S02]  /*5d90*/  MOV R46, 0xffff ;  /* 0x0000ffff002e7802 */ /* 0x000fe40000000f00 */
[----:B------:R-:W0:Y:S01]  /*5da0*/  SHFL.BFLY PT, R30, R33, 0x2, 0x101f ;  /* 0x0c501f00211e7f89 */ /* 0x000e2200000e0000 */
[----:B------:R-:W-:-:S03]  /*5db0*/  FADD.FTZ R17, R17, R23 ;  /* 0x0000001711117221 */ /* 0x000fc60000010000 */
[----:B------:R-:W5:Y:S04]  /*5dc0*/  SHFL.BFLY PT, R27, R26, 0x1, 0x101f ;  /* 0x0c301f001a1b7f89 */ /* 0x000f6800000e0000 */
[----:B------:R-:W5:Y:S01]  /*5dd0*/  SHFL.BFLY PT, R46, R47, 0x4, 0x101f ;  /* 0x0c901f002f2e7f89 */ /* 0x000f6200000e0000 */
[----:B-1----:R-:W-:Y:S01]  /*5de0*/  FADD.FTZ R45, R48, R45 ;  /* 0x0000002d302d7221 */ /* 0x002fe20000010000 */
[----:B------:R-:W-:Y:S02]  /*5df0*/  MOV R48, 0xffff ;  /* 0x0000ffff00307802 */ /* 0x000fe40000000f00 */
[----:B------:R-:W1:Y:S01]  /*5e00*/  SHFL.BFLY PT, R16, R17, 0x1, 0x101f ;  /* 0x0c301f0011107f89 */ /* 0x000e6200000e0000 */
[----:B---3--:R-:W-:Y:S01]  /*5e10*/  FADD.FTZ R38, R29, R18 ;  /* 0x000000121d267221 */ /* 0x008fe20000010000 */
[----:B----4-:R-:W-:-:S02]  /*5e20*/  FADD.FTZ R37, R28, R19 ;  /* 0x000000131c257221 */ /* 0x010fc40000010000 */
[----:B------:R-:W-:Y:S01]  /*5e30*/  SHFL.BFLY PT, R48, R45, 0x2, 0x101f ;  /* 0x0c501f002d307f89 */ /* 0x000fe200000e0000 */
[----:B------:R-:W3:Y:S01]  /*5e40*/  @!P0 LDC.64 R18, c[0x0][0x220] ;  /* 0x00008800ff128b82 */ /* 0x000ee20000000a00 */
[----:B--2---:R-:W-:Y:S02]  /*5e50*/  FADD.FTZ R41, R32, R31 ;  /* 0x0000001f20297221 */ /* 0x004fe40000010000 */
[----:B------:R-:W2:Y:S01]  /*5e60*/  SHFL.BFLY PT, R39, R38, 0x1, 0x101f ;  /* 0x0c301f0026277f89 */ /* 0x000ea200000e0000 */
[----:B0-----:R-:W-:-:S03]  /*5e70*/  FADD.FTZ R42, R33, R30 ;  /* 0x0000001e212a7221 */ /* 0x001fc60000010000 */
[----:B------:R-:W0:Y:S01]  /*5e80*/  SHFL.BFLY PT, R40, R37, 0x1, 0x101f ;  /* 0x0c301f0025287f89 */ /* 0x000e2200000e0000 */
[----:B------:R-:W4:Y:S01]  /*5e90*/  @!P0 LDC.64 R32, c[0x0][0x218] ;  /* 0x00008600ff208b82 */ /* 0x000f220000000a00 */
[----:B-----5:R-:W-:Y:S02]  /*5ea0*/  FADD.FTZ R26, R26, R27 ;  /* 0x0000001b1a1a7221 */ /* 0x020fe40000010000 */
[----:B------:R-:W5:Y:S01]  /*5eb0*/  SHFL.BFLY PT, R44, R41, 0x1, 0x101f ;  /* 0x0c301f00292c7f89 */ /* 0x000f6200000e0000 */
[----:B------:R-:W-:Y:S01]  /*5ec0*/  FADD.FTZ R46, R47, R46 ;  /* 0x0000002e2f2e7221 */ /* 0x000fe20000010000 */
[----:B------:R-:W-:Y:S02]  /*5ed0*/  MOV R47, 0xffff ;  /* 0x0000ffff002f7802 */ /* 0x000fe40000000f00 */
[----:B------:R-:W5:Y:S01]  /*5ee0*/  SHFL.BFLY PT, R43, R42, 0x1, 0x101f ;  /* 0x0c301f002a2b7f89 */ /* 0x000f6200000e0000 */
[----:B------:R-:W5:Y:S01]  /*5ef0*/  @!P0 LDC.64 R30, c[0x0][0x218] ;  /* 0x00008600ff1e8b82 */ /* 0x000f620000000a00 */
[----:B-1----:R-:W-:Y:S01]  /*5f00*/  FADD.FTZ R16, R17, R16 ;  /* 0x0000001011107221 */ /* 0x002fe20000010000 */
[----:B------:R-:W-:Y:S01]  /*5f10*/  @!P0 F2FP.BF16.F32.PACK_AB R23, RZ, R26 ;  /* 0x0000001aff17823e */ /* 0x000fe200000010ff */
[----:B------:R-:W1:Y:S03]  /*5f20*/  SHFL.BFLY PT, R47, R46, 0x2, 0x101f ;  /* 0x0c501f002e2f7f89 */ /* 0x000e6600000e0000 */
[----:B------:R-:W-:Y:S01]  /*5f30*/  @!P0 F2FP.BF16.F32.PACK_AB R24, RZ, R16 ;  /* 0x00000010ff18823e */ /* 0x000fe200000010ff */
[----:B---3--:R-:W-:Y:S01]  /*5f40*/  @!P0 IMAD.WIDE R18, R49, 0x2, R18 ;  /* 0x0000000231128825 */ /* 0x008fe200078e0212 */
[----:B------:R-:W3:Y:S01]  /*5f50*/  @!P0 LDC.64 R28, c[0x0][0x220] ;  /* 0x00008800ff1c8b82 */ /* 0x000ee20000000a00 */
[----:B------:R-:W-:-:S02]  /*5f60*/  PRMT R21, R23, 0x7610, R21 ;  /* 0x0000761017157816 */ /* 0x000fc40000000015 */
[----:B--2---:R-:W-:Y:S01]  /*5f70*/  FADD.FTZ R23, R38, R39 ;  /* 0x0000002726177221 */ /* 0x004fe20000010000 */
[----:B------:R-:W-:Y:S01]  /*5f80*/  PRMT R22, R24, 0x7610, R22 ;  /* 0x0000761018167816 */ /* 0x000fe20000000016 */
[----:B------:R-:W-:Y:S01]  /*5f90*/  FADD.FTZ R45, R45, R48 ;  /* 0x000000302d2d7221 */ /* 0x000fe20000010000 */
[----:B0-----:R-:W-:Y:S01]  /*5fa0*/  FADD.FTZ R37, R37, R40 ;  /* 0x0000002825257221 */ /* 0x001fe20000010000 */
[----:B----4-:R-:W-:Y:S01]  /*5fb0*/  @!P0 IMAD.WIDE R32, R49, 0x2, R32 ;  /* 0x0000000231208825 */ /* 0x010fe200078e0220 */
[----:B------:R-:W0:Y:S01]  /*5fc0*/  @!P0 LDC.64 R26, c[0x0][0x218] ;  /* 0x00008600ff1a8b82 */ /* 0x000e220000000a00 */
[----:B------:R-:W-:Y:S02]  /*5fd0*/  @!P0 F2FP.BF16.F32.PACK_AB R23, RZ, R23 ;  /* 0x00000017ff17823e */ /* 0x000fe400000010ff */
[----:B-----5:R-:W-:Y:S01]  /*5fe0*/  FADD.FTZ R41, R41, R44 ;  /* 0x0000002c29297221 */ /* 0x020fe20000010000 */
[----:B------:R2:W-:Y:S01]  /*5ff0*/  @!P0 STG.E.U16 desc[UR10][R32.64], R21 ;  /* 0x0000001520008986 */ /* 0x0005e2000c10150a */
[----:B------:R-:W-:-:S03]  /*6000*/  FADD.FTZ R24, R42, R43 ;  /* 0x0000002b2a187221 */ /* 0x000fc60000010000 */
[----:B------:R-:W4:Y:S01]  /*6010*/  @!P0 LDC.64 R16, c[0x0][0x220] ;  /* 0x00008800ff108b82 */ /* 0x000f220000000a00 */
[----:B------:R5:W-:Y:S01]  /*6020*/  @!P0 STG.E.U16 desc[UR10][R18.64], R22 ;  /* 0x0000001612008986 */ /* 0x000be2000c10150a */
[----:B------:R-:W-:Y:S01]  /*6030*/  @!P0 IMAD.WIDE R30, R49, 0x2, R30 ;  /* 0x00000002311e8825 */ /* 0x000fe200078e021e */
[----:B------:R-:W-:-:S03]  /*6040*/  @!P0 F2FP.BF16.F32.PACK_AB R20, RZ, R41 ;  /* 0x00000029ff14823e */ /* 0x000fc600000010ff */
[----:B-1----:R-:W-:Y:S01]  /*6050*/  FADD.FTZ R46, R46, R47 ;  /* 0x0000002f2e2e7221 */ /* 0x002fe20000010000 */
[----:B------:R-:W-:Y:S01]  /*6060*/  @!P0 F2FP.BF16.F32.PACK_AB R24, RZ, R24 ;  /* 0x00000018ff18823e */ /* 0x000fe200000010ff */
[C---:B---3--:R-:W-:Y:S01]  /*6070*/  @!P0 IMAD.WIDE R28, R49.reuse, 0x2, R28 ;  /* 0x00000002311c8825 */ /* 0x048fe200078e021c */
[----:B--2---:R-:W-:Y:S02]  /*6080*/  MOV R21, 0xffff ;  /* 0x0000ffff00157802 */ /* 0x004fe40000000f00 */
[----:B-----5:R-:W-:Y:S02]  /*6090*/  MOV R18, 0xffff ;  /* 0x0000ffff00127802 */ /* 0x020fe40000000f00 */
[----:B------:R-:W-:Y:S01]  /*60a0*/  @!P0 F2FP.BF16.F32.PACK_AB R19, RZ, R37 ;  /* 0x00000025ff13823e */ /* 0x000fe200000010ff */
[----:B0-----:R-:W-:Y:S01]  /*60b0*/  @!P0 IMAD.WIDE R26, R49, 0x2, R26 ;  /* 0x00000002311a8825 */ /* 0x001fe200078e021a */
[----:B------:R-:W-:Y:S02]  /*60c0*/  PRMT R22, R23, 0x7610, R22 ;  /* 0x0000761017167816 */ /* 0x000fe40000000016 */
        /* <DEDUP_REMOVED lines=8> */
.L_x_964:
        /* <DEDUP_REMOVED lines=9> */
.L_x_894:
[----:B------:R-:W-:Y:S05]  /*61e0*/  WARPSYNC.ALL ;  /* 0x0000000000007948 */ /* 0x000fea0003800000 */
[----:B------:R-:W-:Y:S01]  /*61f0*/  BAR.SYNC.DEFER_BLOCKING 0x0 ;  /* 0x0000000000007b1d */ /* 0x000fe20000010000 */
[C---:B------:R-:W-:Y:S02]  /*6200*/  ISETP.GE.AND P0, PT, R9.reuse, -0x800, PT ;  /* 0xfffff8000900780c */ /* 0x040fe40003f06270 */
[----:B------:R-:W-:-:S11]  /*6210*/  IADD3 R9, R9, 0x1200, RZ ;  /* 0x0000120009097810 */ /* 0x000fd60007ffe0ff */
[----:B------:R-:W-:Y:S05]  /*6220*/  @!P0 BRA `(.L_x_901) ;  /* 0xffffffe000708947 */ /* 0x000fea000383ffff */
[----:B------:R-:W-:Y:S05]  /*6230*/  EXIT ;  /* 0x000000000000794d */ /* 0x000fea0003800000 */
.L_x_897:
[----:B------:R-:W-:Y:S01]  /*6240*/  HFMA2.MMA R22, -RZ, RZ, 0, 4.76837158203125e-07 ;  /* 0x00000008ff167435 */ /* 0x000fe200000001ff */
[----:B-1----:R-:W-:Y:S02]  /*6250*/  MOV R25, R16 ;  /* 0x0000001000197202 */ /* 0x002fe40000000f00 */
[----:B------:R-:W-:Y:S02]  /*6260*/  MOV R21, 0x101f ;  /* 0x0000101f00157802 */ /* 0x000fe40000000f00 */
[----:B------:R-:W-:-:S07]  /*6270*/  MOV R20, 0xffff ;  /* 0x0000ffff00147802 */ /* 0x000fce0000000f00 */
[----:B0-2---:R-:W-:Y:S05]  /*6280*/  WARPSYNC.COLLECTIVE R20, `(.L_x_902) ;  /* 0x0000000014087348 */ /* 0x005fea0003c00000 */
[----:B------:R1:W3:Y:S02]  /*6290*/  SHFL.BFLY P2, R23, R25, R22, R21 ;  /* 0x0c00001619177389 */ /* 0x0002e40000040015 */
[----:B0123--:R-:W-:Y:S01]  /*62a0*/  ENDCOLLECTIVE ;  /* 0x000000000000791b */ /* 0x00ffe20003800000 */
.L_x_902:
[----:B------:R-:W-:Y:S01]  /*62b0*/  MOV R25, R17 ;  /* 0x0000001100197202 */ /* 0x000fe20000000f00 */
[----:B------:R-:W-:-:S07]  /*62c0*/  IMAD.MOV.U32 R19, RZ, RZ, R23 ;  /* 0x000000ffff137224 */ /* 0x000fce00078e0017 */
[----:B------:R-:W-:Y:S05]  /*62d0*/  WARPSYNC.COLLECTIVE R20, `(.L_x_903) ;  /* 0x0000000014087348 */ /* 0x000fea0003c00000 */
[----:B------:R0:W1:Y:S02]  /*62e0*/  SHFL.BFLY P2, R23, R25, R22, R21 ;  /* 0x0c00001619177389 */ /* 0x0000640000040015 */
[----:B01----:R-:W-:Y:S01]  /*62f0*/  ENDCOLLECTIVE ;  /* 0x000000000000791b */ /* 0x003fe20003800000 */
.L_x_903:
[----:B------:R-:W-:Y:S01]  /*6300*/  FADD.FTZ R19, R19, R16 ;  /* 0x0000001013137221 */ /* 0x000fe20000010000 */
[----:B------:R-:W-:-:S04]  /*6310*/  HFMA2.MMA R22, -RZ, RZ, 0, 2.384185791015625e-07 ;  /* 0x00000004ff167435 */ /* 0x000fc800000001ff */
[----:B------:R-:W-:Y:S02]  /*6320*/  MOV R25, R19 ;  /* 0x0000001300197202 */ /* 0x000fe40000000f00 */
[----:B------:R-:W-:-:S07]  /*6330*/  MOV R18, R23 ;  /* 0x0000001700127202 */ /* 0x000fce0000000f00 */
[----:B------:R-:W-:Y:S05]  /*6340*/  WARPSYNC.COLLECTIVE R20, `(.L_x_904) ;  /* 0x0000000014087348 */ /* 0x000fea0003c00000 */
[----:B------:R0:W1:Y:S02]  /*6350*/  SHFL.BFLY P2, R23, R25, R22, R21 ;  /* 0x0c00001619177389 */ /* 0x0000640000040015 */
[----:B01----:R-:W-:Y:S01]  /*6360*/  ENDCOLLECTIVE ;  /* 0x000000000000791b */ /* 0x003fe20003800000 */
.L_x_904:
[----:B------:R-:W-:-:S05]  /*6370*/  FADD.FTZ R18, R18, R17 ;  /* 0x0000001112127221 */ /* 0x000fca0000010000 */
[----:B------:R-:W-:Y:S02]  /*6380*/  MOV R25, R18 ;  /* 0x0000001200197202 */ /* 0x000fe40000000f00 */
[----:B------:R-:W-:-:S07]  /*6390*/  MOV R24, R23 ;  /* 0x0000001700187202 */ /* 0x000fce0000000f00 */
[----:B------:R-:W-:Y:S05]  /*63a0*/  WARPSYNC.COLLECTIVE R20, `(.L_x_905) ;  /* 0x0000000014087348 */ /* 0x000fea0003c00000 */
[----:B------:R0:W1:Y:S02]  /*63b0*/  SHFL.BFLY P2, R23, R25, R22, R21 ;  /* 0x0c00001619177389 */ /* 0x0000640000040015 */
[----:B01----:R-:W-:Y:S01]  /*63c0*/  ENDCOLLECTIVE ;  /* 0x000000000000791b */ /* 0x003fe20003800000 */
.L_x_905:
[----:B------:R-:W-:Y:S01]  /*63d0*/  FADD.FTZ R24, R19, R24 ;  /* 0x0000001813187221 */ /* 0x000fe20000010000 */
[----:B------:R-:W-:-:S04]  /*63e0*/  HFMA2.MMA R22, -RZ, RZ, 0, 1.1920928955078125e-07 ;  /* 0x00000002ff167435 */ /* 0x000fc800000001ff */
[----:B------:R-:W-:Y:S02]  /*63f0*/  MOV R25, R24 ;  /* 0x0000001800197202 */ /* 0x000fe40000000f00 */
[----:B------:R-:W-:-:S07]  /*6400*/  MOV R27, R23 ;  /* 0x00000017001b7202 */ /* 0x000fce0000000f00 */
[----:B------:R-:W-:Y:S05]  /*6410*/  WARPSYNC.COLLECTIVE R20, `(.L_x_906) ;  /* 0x0000000014087348 */ /* 0x000fea0003c00000 */
[----:B------:R0:W1:Y:S02]  /*6420*/  SHFL.BFLY P2, R23, R25, R22, R21 ;  /* 0x0c00001619177389 */ /* 0x0000640000040015 */
[----:B01----:R-:W-:Y:S01]  /*6430*/  ENDCOLLECTIVE ;  /* 0x000000000000791b */ /* 0x003fe20003800000 */
.L_x_906:
[----:B------:R-:W-:-:S04]  /*6440*/  FADD.FTZ R27, R18, R27 ;  /* 0x0000001b121b7221 */ /* 0x000fc80000010000 */
[----:B------:R-:W-:Y:S01]  /*6450*/  IMAD.MOV.U32 R25, RZ, RZ, R27 ;  /* 0x000000ffff197224 */ /* 0x000fe200078e001b */
[----:B------:R-:W-:-:S07]  /*6460*/  MOV R29, R23 ;  /* 0x00000017001d7202 */ /* 0x000fce0000000f00 */
[----:B------:R-:W-:Y:S05]  /*6470*/  WARPSYNC.COLLECTIVE R20, `(.L_x_907) ;  /* 0x0000000014087348 */ /* 0x000fea0003c00000 */
[----:B------:R0:W1:Y:S02]  /*6480*/  SHFL.BFLY P2, R23, R25, R22, R21 ;  /* 0x0c00001619177389 */ /* 0x0000640000040015 */
[----:B01----:R-:W-:Y:S01]  /*6490*/  ENDCOLLECTIVE ;  /* 0x000000000000791b */ /* 0x003fe20003800000 */
.L_x_907:
[----:B------:R-:W-:Y:S01]  /*64a0*/  FADD.FTZ R29, R24, R29 ;  /* 0x0000001d181d7221 */ /* 0x000fe20000010000 */
[----:B------:R-:W-:-:S04]  /*64b0*/  HFMA2.MMA R22, -RZ, RZ, 0, 5.9604644775390625e-08 ;  /* 0x00000001ff167435 */ /* 0x000fc800000001ff */
[----:B------:R-:W-:Y:S02]  /*64c0*/  MOV R25, R29 ;  /* 0x0000001d00197202 */ /* 0x000fe40000000f00 */
[----:B------:R-:W-:-:S07]  /*64d0*/  MOV R16, R23 ;  /* 0x0000001700107202 */ /* 0x000fce0000000f00 */
[----:B------:R-:W-:Y:S05]  /*64e0*/  WARPSYNC.COLLECTIVE R20, `(.L_x_908) ;  /* 0x0000000014087348 */ /* 0x000fea0003c00000 */
[----:B------:R0:W1:Y:S02]  /*64f0*/  SHFL.BFLY P2, R23, R25, R22, R21 ;  /* 0x0c00001619177389 */ /* 0x0000640000040015 */
[----:B01----:R-:W-:Y:S01]  /*6500*/  ENDCOLLECTIVE ;  /* 0x000000000000791b */ /* 0x003fe20003800000 */
.L_x_908:
[----:B------:R-:W-:-:S05]  /*6510*/  FADD.FTZ R26, R27, R16 ;  /* 0x000000101b1a7221 */ /* 0x000fca0000010000 */
[----:B------:R-:W-:Y:S02]  /*6520*/  MOV R25, R26 ;  /* 0x0000001a00197202 */ /* 0x000fe40000000f00 */
[----:B------:R-:W-:-:S07]  /*6530*/  MOV R28, R23 ;  /* 0x00000017001c7202 */ /* 0x000fce0000000f00 */
[----:B------:R-:W-:Y:S05]  /*6540*/  WARPSYNC.COLLECTIVE R20, `(.L_x_909) ;  /* 0x0000000014087348 */ /* 0x000fea0003c00000 */
[----:B------:R0:W1:Y:S02]  /*6550*/  SHFL.BFLY P2, R23, R25, R22, R21 ;  /* 0x0c00001619177389 */ /* 0x0000640000040015 */
[----:B01----:R-:W-:Y:S01]  /*6560*/  ENDCOLLECTIVE ;  /* 0x000000000000791b */ /* 0x003fe20003800000 */
.L_x_909:
[----:B------:R-:W-:Y:S01]  /*6570*/  FADD.FTZ R28, R29, R28 ;  /* 0x0000001c1d1c7221 */ /* 0x000fe20000010000 */
[----:B------:R-:W-:Y:S06]  /*6580*/  BRA `(.L_x_910) ;  /* 0xffffffec00087947 */ /* 0x000fec000383ffff */
.L_x_898:
[----:B------:R-:W-:Y:S01]  /*6590*/  BSSY B1, `(.L_x_911) ;  /* 0x0000008000017945 */ /* 0x000fe20003800000 */
[----:B--2---:R-:W-:Y:S02]  /*65a0*/  MOV R25, R24 ;  /* 0x0000001800197202 */ /* 0x004fe40000000f00 */
[----:B------:R-:W-:Y:S02]  /*65b0*/  MOV R22, 0x8 ;  /* 0x0000000800167802 */ /* 0x000fe40000000f00 */
[----:B------:R-:W-:Y:S02]  /*65c0*/  MOV R21, 0x101f ;  /* 0x0000101f00157802 */ /* 0x000fe40000000f00 */
[----:B0-----:R-:W-:-:S07]  /*65d0*/  MOV R20, 0xffff ;  /* 0x0000ffff00147802 */ /* 0x001fce0000000f00 */
[----:B-1----:R-:W-:Y:S05]  /*65e0*/  WARPSYNC.COLLECTIVE R20, `(.L_x_912) ;  /* 0x0000000014087348 */ /* 0x002fea0003c00000 */
[----:B------:R0:W2:Y:S02]  /*65f0*/  SHFL.BFLY P2, R23, R25, R22, R21 ;  /* 0x0c00001619177389 */ /* 0x0000a40000040015 */
[----:B012---:R-:W-:Y:S01]  /*6600*/  ENDCOLLECTIVE ;  /* 0x000000000000791b */ /* 0x007fe20003800000 */
.L_x_912:
[----:B------:R-:W-:Y:S05]  /*6610*/  BSYNC B1 ;  /* 0x0000000000017941 */ /* 0x000fea0003800000 */
.L_x_911:
        /* <DEDUP_REMOVED lines=8> */
.L_x_913:
[----:B------:R-:W-:Y:S01]  /*66a0*/  FADD.FTZ R27, R27, R24 ;  /* 0x000000181b1b7221 */ /* 0x000fe20000010000 */
[----:B------:R-:W-:-:S04]  /*66b0*/  HFMA2.MMA R22, -RZ, RZ, 0, 2.384185791015625e-07 ;  /* 0x00000004ff167435 */ /* 0x000fc800000001ff */
[----:B------:R-:W-:Y:S02]  /*66c0*/  MOV R25, R27 ;  /* 0x0000001b00197202 */ /* 0x000fe40000000f00 */
[----:B------:R-:W-:-:S07]  /*66d0*/  MOV R29, R23 ;  /* 0x00000017001d7202 */ /* 0x000fce0000000f00 */
[----:B------:R-:W-:Y:S05]  /*66e0*/  WARPSYNC.COLLECTIVE R20, `(.L_x_914) ;  /* 0x0000000014087348 */ /* 0x000fea0003c00000 */
[----:B------:R0:W1:Y:S02]  /*66f0*/  SHFL.BFLY P2, R23, R25, R22, R21 ;  /* 0x0c00001619177389 */ /* 0x0000640000040015 */
[----:B01----:R-:W-:Y:S01]  /*6700*/  ENDCOLLECTIVE ;  /* 0x000000000000791b */ /* 0x003fe20003800000 */
.L_x_914:
[----:B------:R-:W-:-:S05]  /*6710*/  FADD.FTZ R29, R29, R26 ;  /* 0x0000001a1d1d7221 */ /* 0x000fca0000010000 */
[----:B------:R-:W-:Y:S02]  /*6720*/  MOV R25, R29 ;  /* 0x0000001d00197202 */ /* 0x000fe40000000f00 */
[----:B------:R-:W-:-:S07]  /*6730*/  MOV R28, R23 ;  /* 0x00000017001c7202 */ /* 0x000fce0000000f00 */
[----:B------:R-:W-:Y:S05]  /*6740*/  WARPSYNC.COLLECTIVE R20, `(.L_x_915) ;  /* 0x0000000014087348 */ /* 0x000fea0003c00000 */
[----:B------:R0:W1:Y:S02]  /*6750*/  SHFL.BFLY P2, R23, R25, R22, R21 ;  /* 0x0c00001619177389 */ /* 0x0000640000040015 */
[----:B01----:R-:W-:Y:S01]  /*6760*/  ENDCOLLECTIVE ;  /* 0x000000000000791b */ /* 0x003fe20003800000 */
.L_x_915:
[----:B------:R-:W-:-:S05]  /*6770*/  FADD.FTZ R28, R27, R28 ;  /* 0x0000001c1b1c7221 */ /* 0x000fca0000010000 */
[----:B------:R-:W-:Y:S01]  /*6780*/  MOV R25, R28 ;  /* 0x0000001c00197202 */ /* 0x000fe20000000f00 */
[----:B------:R-:W-:Y:S01]  /*6790*/  IMAD.MOV.U32 R22, RZ, RZ, 0x2 ;  /* 0x00000002ff167424 */ /* 0x000fe200078e00ff */
[----:B------:R-:W-:-:S07]  /*67a0*/  MOV R30, R23 ;  /* 0x00000017001e7202 */ /* 0x000fce0000000f00 */
[----:B------:R-:W-:Y:S05]  /*67b0*/  WARPSYNC.COLLECTIVE R20, `(.L_x_916) ;  /* 0x0000000014087348 */ /* 0x000fea0003c00000 */
[----:B------:R0:W1:Y:S02]  /*67c0*/  SHFL.BFLY P2, R23, R25, R22, R21 ;  /* 0x0c00001619177389 */ /* 0x0000640000040015 */
[----:B01----:R-:W-:Y:S01]  /*67d0*/  ENDCOLLECTIVE ;  /* 0x000000000000791b */ /* 0x003fe20003800000 */
.L_x_916:
[----:B------:R-:W-:-:S05]  /*67e0*/  FADD.FTZ R30, R29, R30 ;  /* 0x0000001e1d1e7221 */ /* 0x000fca0000010000 */
[----:B------:R-:W-:Y:S02]  /*67f0*/  MOV R25, R30 ;  /* 0x0000001e00197202 */ /* 0x000fe40000000f00 */
[----:B------:R-:W-:-:S07]  /*6800*/  MOV R31, R23 ;  /* 0x00000017001f7202 */ /* 0x000fce0000000f00 */
[----:B------:R-:W-:Y:S05]  /*6810*/  WARPSYNC.COLLECTIVE R20, `(.L_x_917) ;  /* 0x0000000014087348 */ /* 0x000fea0003c00000 */
[----:B------:R0:W1:Y:S02]  /*6820*/  SHFL.BFLY P2, R23, R25, R22, R21 ;  /* 0x0c00001619177389 */ /* 0x0000640000040015 */
[----:B01----:R-:W-:Y:S01]  /*6830*/  ENDCOLLECTIVE ;  /* 0x000000000000791b */ /* 0x003fe20003800000 */
.L_x_917:
[----:B------:R-:W-:Y:S01]  /*6840*/  FADD.FTZ R31, R28, R31 ;  /* 0x0000001f1c1f7221 */ /* 0x000fe20000010000 */
[----:B------:R-:W-:-:S04]  /*6850*/  HFMA2.MMA R22, -RZ, RZ, 0, 5.9604644775390625e-08 ;  /* 0x00000001ff167435 */ /* 0x000fc800000001ff */
[----:B------:R-:W-:Y:S02]  /*6860*/  MOV R25, R31 ;  /* 0x0000001f00197202 */ /* 0x000fe40000000f00 */
[----:B------:R-:W-:-:S07]  /*6870*/  MOV R33, R23 ;  /* 0x0000001700217202 */ /* 0x000fce0000000f00 */
[----:B------:R-:W-:Y:S05]  /*6880*/  WARPSYNC.COLLECTIVE R20, `(.L_x_918) ;  /* 0x0000000014087348 */ /* 0x000fea0003c00000 */
[----:B------:R0:W1:Y:S02]  /*6890*/  SHFL.BFLY P2, R23, R25, R22, R21 ;  /* 0x0c00001619177389 */ /* 0x0000640000040015 */
[----:B01----:R-:W-:Y:S01]  /*68a0*/  ENDCOLLECTIVE ;  /* 0x000000000000791b */ /* 0x003fe20003800000 */
.L_x_918:
[----:B------:R-:W-:-:S05]  /*68b0*/  FADD.FTZ R33, R30, R33 ;  /* 0x000000211e217221 */ /* 0x000fca0000010000 */
[----:B------:R-:W-:Y:S02]  /*68c0*/  MOV R25, R33 ;  /* 0x0000002100197202 */ /* 0x000fe40000000f00 */
[----:B------:R-:W-:-:S07]  /*68d0*/  MOV R24, R23 ;  /* 0x0000001700187202 */ /* 0x000fce0000000f00 */
[----:B------:R-:W-:Y:S05]  /*68e0*/  WARPSYNC.COLLECTIVE R20, `(.L_x_919) ;  /* 0x0000000014087348 */ /* 0x000fea0003c00000 */
[----:B------:R0:W1:Y:S02]  /*68f0*/  SHFL.BFLY P2, R23, R25, R22, R21 ;  /* 0x0c00001619177389 */ /* 0x0000640000040015 */
[----:B01----:R-:W-:Y:S01]  /*6900*/  ENDCOLLECTIVE ;  /* 0x000000000000791b */ /* 0x003fe20003800000 */
.L_x_919:
[----:B------:R-:W-:Y:S01]  /*6910*/  FADD.FTZ R24, R31, R24 ;  /* 0x000000181f187221 */ /* 0x000fe20000010000 */
[----:B------:R-:W-:Y:S06]  /*6920*/  BRA `(.L_x_920) ;  /* 0xffffffe800d47947 */ /* 0x000fec000383ffff */
.L_x_899:
[----:B------:R-:W-:Y:S01]  /*6930*/  BSSY B1, `(.L_x_921) ;  /* 0x0000008000017945 */ /* 0x000fe20003800000 */
[----:B--2---:R-:W-:Y:S01]  /*6940*/  MOV R25, R24 ;  /* 0x0000001800197202 */ /* 0x004fe20000000f00 */
[----:B0-----:R-:W-:Y:S01]  /*6950*/  IMAD.MOV.U32 R20, RZ, RZ, 0xffff ;  /* 0x0000ffffff147424 */ /* 0x001fe200078e00ff */
[----:B------:R-:W-:Y:S02]  /*6960*/  MOV R22, 0x8 ;  /* 0x0000000800167802 */ /* 0x000fe40000000f00 */
[----:B------:R-:W-:-:S07]  /*6970*/  MOV R21, 0x101f ;  /* 0x0000101f00157802 */ /* 0x000fce0000000f00 */
[----:B-1----:R-:W-:Y:S05]  /*6980*/  WARPSYNC.COLLECTIVE R20, `(.L_x_922) ;  /* 0x0000000014087348 */ /* 0x002fea0003c00000 */
[----:B------:R0:W2:Y:S02]  /*6990*/  SHFL.BFLY P2, R23, R25, R22, R21 ;  /* 0x0c00001619177389 */ /* 0x0000a40000040015 */
[----:B012---:R-:W-:Y:S01]  /*69a0*/  ENDCOLLECTIVE ;  /* 0x000000000000791b */ /* 0x007fe20003800000 */
.L_x_922:
[----:B------:R-:W-:Y:S05]  /*69b0*/  BSYNC B1 ;  /* 0x0000000000017941 */ /* 0x000fea0003800000 */
.L_x_921:
[----:B------:R-:W-:Y:S01]  /*69c0*/  HFMA2.MMA R22, -RZ, RZ, 0, 4.76837158203125e-07 ;  /* 0x00000008ff167435 */ /* 0x000fe200000001ff */
[----:B------:R-:W-:Y:S02]  /*69d0*/  MOV R25, R26 ;  /* 0x0000001a00197202 */ /* 0x000fe40000000f00 */
[----:B------:R-:W-:Y:S02]  /*69e0*/  MOV R21, 0x101f ;  /* 0x0000101f00157802 */ /* 0x000fe40000000f00 */
[----:B------:R-:W-:Y:S02]  /*69f0*/  MOV R20, 0xffff ;  /* 0x0000ffff00147802 */ /* 0x000fe40000000f00 */
[----:B------:R-:W-:-:S07]  /*6a00*/  MOV R27, R23 ;  /* 0x00000017001b7202 */ /* 0x000fce0000000f00 */
[----:B------:R-:W-:Y:S05]  /*6a10*/  WARPSYNC.COLLECTIVE R20, `(.L_x_923) ;  /* 0x0000000014087348 */ /* 0x000fea0003c00000 */
[----:B------:R0:W1:Y:S02]  /*6a20*/  SHFL.BFLY P2, R23, R25, R22, R21 ;  /* 0x0c00001619177389 */ /* 0x0000640000040015 */
[----:B01----:R-:W-:Y:S01]  /*6a30*/  ENDCOLLECTIVE ;  /* 0x000000000000791b */ /* 0x003fe20003800000 */
.L_x_923:
[----:B------:R-:W-:Y:S01]  /*6a40*/  FADD.FTZ R27, R27, R24 ;  /* 0x000000181b1b7221 */ /* 0x000fe20000010000 */
[----:B------:R-:W-:-:S04]  /*6a50*/  HFMA2.MMA R22, -RZ, RZ, 0, 2.384185791015625e-07 ;  /* 0x00000004ff167435 */ /* 0x000fc800000001ff */
[----:B------:R-:W-:Y:S02]  /*6a60*/  MOV R25, R27 ;  /* 0x0000001b00197202 */ /* 0x000fe40000000f00 */
[----:B------:R-:W-:-:S07]  /*6a70*/  MOV R29, R23 ;  /* 0x00000017001d7202 */ /* 0x000fce0000000f00 */
[----:B------:R-:W-:Y:S05]  /*6a80*/  WARPSYNC.COLLECTIVE R20, `(.L_x_924) ;  /* 0x0000000014087348 */ /* 0x000fea0003c00000 */
[----:B------:R0:W1:Y:S02]  /*6a90*/  SHFL.BFLY P2, R23, R25, R22, R21 ;  /* 0x0c00001619177389 */ /* 0x0000640000040015 */
[----:B01----:R-:W-:Y:S01]  /*6aa0*/  ENDCOLLECTIVE ;  /* 0x000000000000791b */ /* 0x003fe20003800000 */
.L_x_924:
[----:B------:R-:W-:-:S05]  /*6ab0*/  FADD.FTZ R29, R29, R26 ;  /* 0x0000001a1d1d7221 */ /* 0x000fca0000010000 */
[----:B------:R-:W-:Y:S02]  /*6ac0*/  MOV R25, R29 ;  /* 0x0000001d00197202 */ /* 0x000fe40000000f00 */
[----:B------:R-:W-:-:S07]  /*6ad0*/  MOV R28, R23 ;  /* 0x00000017001c7202 */ /* 0x000fce0000000f00 */
[----:B------:R-:W-:Y:S05]  /*6ae0*/  WARPSYNC.COLLECTIVE R20, `(.L_x_925) ;  /* 0x0000000014087348 */ /* 0x000fea0003c00000 */
[----:B------:R0:W1:Y:S02]  /*6af0*/  SHFL.BFLY P2, R23, R25, R22, R21 ;  /* 0x0c00001619177389 */ /* 0x0000640000040015 */
[----:B01----:R-:W-:Y:S01]  /*6b00*/  ENDCOLLECTIVE ;  /* 0x000000000000791b */ /* 0x003fe20003800000 */
.L_x_925:
[----:B------:R-:W-:Y:S01]  /*6b10*/  FADD.FTZ R28, R27, R28 ;  /* 0x0000001c1b1c7221 */ /* 0x000fe20000010000 */
[----:B------:R-:W-:-:S04]  /*6b20*/  HFMA2.MMA R22, -RZ, RZ, 0, 1.1920928955078125e-07 ;  /* 0x00000002ff167435 */ /* 0x000fc800000001ff */
[----:B------:R-:W-:Y:S01]  /*6b30*/  MOV R25, R28 ;  /* 0x0000001c00197202 */ /* 0x000fe20000000f00 */
[----:B------:R-:W-:-:S07]  /*6b40*/  IMAD.MOV.U32 R30, RZ, RZ, R23 ;  /* 0x000000ffff1e7224 */ /* 0x000fce00078e0017 */
[----:B------:R-:W-:Y:S05]  /*6b50*/  WARPSYNC.COLLECTIVE R20, `(.L_x_926) ;  /* 0x0000000014087348 */ /* 0x000fea0003c00000 */
[----:B------:R0:W1:Y:S02]  /*6b60*/  SHFL.BFLY P2, R23, R25, R22, R21 ;  /* 0x0c00001619177389 */ /* 0x0000640000040015 */
[----:B01----:R-:W-:Y:S01]  /*6b70*/  ENDCOLLECTIVE ;  /* 0x000000000000791b */ /* 0x003fe20003800000 */
.L_x_926:
[----:B------:R-:W-:-:S05]  /*6b80*/  FADD.FTZ R30, R29, R30 ;  /* 0x0000001e1d1e7221 */ /* 0x000fca0000010000 */
[----:B------:R-:W-:Y:S02]  /*6b90*/  MOV R25, R30 ;  /* 0x0000001e00197202 */ /* 0x000fe40000000f00 */
[----:B------:R-:W-:-:S07]  /*6ba0*/  MOV R31, R23 ;  /* 0x00000017001f7202 */ /* 0x000fce0000000f00 */
[----:B------:R-:W-:Y:S05]  /*6bb0*/  WARPSYNC.COLLECTIVE R20, `(.L_x_927) ;  /* 0x0000000014087348 */ /* 0x000fea0003c00000 */
[----:B------:R0:W1:Y:S02]  /*6bc0*/  SHFL.BFLY P2, R23, R25, R22, R21 ;  /* 0x0c00001619177389 */ /* 0x0000640000040015 */
[----:B01----:R-:W-:Y:S01]  /*6bd0*/  ENDCOLLECTIVE ;  /* 0x000000000000791b */ /* 0x003fe20003800000 */
.L_x_927:
[----:B------:R-:W-:Y:S01]  /*6be0*/  FADD.FTZ R31, R28, R31 ;  /* 0x0000001f1c1f7221 */ /* 0x000fe20000010000 */
[----:B------:R-:W-:-:S04]  /*6bf0*/  HFMA2.MMA R22, -RZ, RZ, 0, 5.9604644775390625e-08 ;  /* 0x00000001ff167435 */ /* 0x000fc800000001ff */
[----:B------:R-:W-:Y:S02]  /*6c00*/  MOV R25, R31 ;  /* 0x0000001f00197202 */ /* 0x000fe40000000f00 */
[----:B------:R-:W-:-:S07]  /*6c10*/  MOV R33, R23 ;  /* 0x0000001700217202 */ /* 0x000fce0000000f00 */
[----:B------:R-:W-:Y:S05]  /*6c20*/  WARPSYNC.COLLECTIVE R20, `(.L_x_928) ;  /* 0x0000000014087348 */ /* 0x000fea0003c00000 */
[----:B------:R0:W1:Y:S02]  /*6c30*/  SHFL.BFLY P2, R23, R25, R22, R21 ;  /* 0x0c00001619177389 */ /* 0x0000640000040015 */
[----:B01----:R-:W-:Y:S01]  /*6c40*/  ENDCOLLECTIVE ;  /* 0x000000000000791b */ /* 0x003fe20003800000 */
.L_x_928:
[----:B------:R-:W-:-:S05]  /*6c50*/  FADD.FTZ R33, R30, R33 ;  /* 0x000000211e217221 */ /* 0x000fca0000010000 */
[----:B------:R-:W-:Y:S02]  /*6c60*/  MOV R25, R33 ;  /* 0x0000002100197202 */ /* 0x000fe40000000f00 */
[----:B------:R-:W-:-:S07]  /*6c70*/  MOV R24, R23 ;  /* 0x0000001700187202 */ /* 0x000fce0000000f00 */
[----:B------:R-:W-:Y:S05]  /*6c80*/  WARPSYNC.COLLECTIVE R20, `(.L_x_929) ;  /* 0x0000000014087348 */ /* 0x000fea0003c00000 */
[----:B------:R0:W1:Y:S02]  /*6c90*/  SHFL.BFLY P2, R23, R25, R22, R21 ;  /* 0x0c00001619177389 */ /* 0x0000640000040015 */
[----:B01----:R-:W-:Y:S01]  /*6ca0*/  ENDCOLLECTIVE ;  /* 0x000000000000791b */ /* 0x003fe20003800000 */
.L_x_929:
[----:B------:R-:W-:Y:S01]  /*6cb0*/  FADD.FTZ R24, R31, R24 ;  /* 0x000000181f187221 */ /* 0x000fe20000010000 */
[----:B------:R-:W-:Y:S06]  /*6cc0*/  BRA `(.L_x_930) ;  /* 0xffffffe800887947 */ /* 0x000fec000383ffff */
.L_x_900:
        /* <DEDUP_REMOVED lines=8> */
.L_x_932:
[----:B------:R-:W-:Y:S05]  /*6d50*/  BSYNC B0 ;  /* 0x0000000000007941 */ /* 0x000fea0003800000 */
.L_x_931:
[----:B------:R-:W-:Y:S01]  /*6d60*/  HFMA2.MMA R22, -RZ, RZ, 0, 4.76837158203125e-07 ;  /* 0x00000008ff167435 */ /* 0x000fe200000001ff */
[----:B------:R-:W-:Y:S02]  /*6d70*/  MOV R25, R17 ;  /* 0x0000001100197202 */ /* 0x000fe40000000f00 */
[----:B------:R-:W-:Y:S02]  /*6d80*/  CS2R R32, SRZ ;  /* 0x0000000000207805 */ /* 0x000fe4000001ff00 */
[----:B------:R-:W-:Y:S01]  /*6d90*/  MOV R21, 0x101f ;  /* 0x0000101f00157802 */ /* 0x000fe20000000f00 */
[----:B------:R-:W-:Y:S01]  /*6da0*/  HFMA2.MMA R45, -RZ, RZ, 0, 0 ;  /* 0x00000000ff2d7435 */ /* 0x000fe200000001ff */
[----:B------:R-:W-:Y:S01]  /*6db0*/  MOV R20, 0xffff ;  /* 0x0000ffff00147802 */ /* 0x000fe20000000f00 */
[----:B------:R-:W-:Y:S01]  /*6dc0*/  HFMA2.MMA R46, -RZ, RZ, 0, 0 ;  /* 0x00000000ff2e7435 */ /* 0x000fe200000001ff */
[----:B------:R-:W-:Y:S02]  /*6dd0*/  MOV R19, R23 ;  /* 0x0000001700137202 */ /* 0x000fe40000000f00 */
[----:B------:R-:W-:-:S08]  /*6de0*/  @!P0 SHF.L.U32 R27, R36, 0x1, RZ ;  /* 0x00000001241b8819 */ /* 0x000fd000000006ff */
[----:B------:R-:W-:Y:S05]  /*6df0*/  WARPSYNC.COLLECTIVE R20, `(.L_x_933) ;  /* 0x0000000014087348 */ /* 0x000fea0003c00000 */
[----:B------:R0:W1:Y:S02]  /*6e00*/  SHFL.BFLY P2, R23, R25, R22, R21 ;  /* 0x0c00001619177389 */ /* 0x0000640000040015 */
[----:B01----:R-:W-:Y:S01]  /*6e10*/  ENDCOLLECTIVE ;  /* 0x000000000000791b */ /* 0x003fe20003800000 */
.L_x_933:
[----:B------:R-:W-:Y:S01]  /*6e20*/  @!P0 IADD3 R26, R24, 0x14, RZ ;  /* 0x00000014181a8810 */ /* 0x000fe20007ffe0ff */
[----:B------:R-:W-:Y:S01]  /*6e30*/  FADD.FTZ R19, R19, R16 ;  /* 0x0000001013137221 */ /* 0x000fe20000010000 */
[----:B------:R-:W-:Y:S02]  /*6e40*/  @!P0 LEA R29, R36, UR4, 0x7 ;  /* 0x00000004241d8c11 */ /* 0x000fe4000f8e38ff */
[----:B------:R-:W-:Y:S02]  /*6e50*/  @!P0 LOP3.LUT R26, R26, R27, RZ, 0x3c, !PT ;  /* 0x0000001b1a1a8212 */ /* 0x000fe400078e3cff */
[----:B------:R-:W-:Y:S02]  /*6e60*/  @!P0 LEA R43, R36, UR4, 0x7 ;  /* 0x00000004242b8c11 */ /* 0x000fe4000f8e38ff */
[----:B------:R-:W-:Y:S02]  /*6e70*/  @!P0 LEA R26, R26, R29, 0x2 ;  /* 0x0000001d1a1a8211 */ /* 0x000fe400078e10ff */
[----:B------:R-:W-:-:S02]  /*6e80*/  CS2R R28, SRZ ;  /* 0x00000000001c7805 */ /* 0x000fc4000001ff00 */
[----:B------:R-:W-:Y:S01]  /*6e90*/  IADD3 R49, R24, R9, RZ ;  /* 0x0000000918317210 */ /* 0x000fe20007ffe0ff */
[----:B------:R-:W-:Y:S01]  /*6ea0*/  HFMA2.MMA R22, -RZ, RZ, 0, 2.384185791015625e-07 ;  /* 0x00000004ff167435 */ /* 0x000fe200000001ff */
[----:B------:R-:W-:Y:S01]  /*6eb0*/  MOV R25, R19 ;  /* 0x0000001300197202 */ /* 0x000fe20000000f00 */
[----:B------:R0:W1:Y:S04]  /*6ec0*/  @!P0 LDS R27, [R26] ;  /* 0x000000001a1b8984 */ /* 0x0000680000000800 */
[----:B------:R0:W2:Y:S01]  /*6ed0*/  @!P0 LDS R30, [R26+0x500] ;  /* 0x000500001a1e8984 */ /* 0x0000a20000000800 */
[----:B------:R-:W-:-:S07]  /*6ee0*/  FADD.FTZ R16, R23, R17 ;  /* 0x0000001117107221 */ /* 0x000fce0000010000 */
[----:B012---:R-:W-:Y:S05]  /*6ef0*/  WARPSYNC.COLLECTIVE R20, `(.L_x_934) ;  /* 0x0000000014087348 */ /* 0x007fea0003c00000 */
[----:B------:R3:W4:Y:S02]  /*6f00*/  SHFL.BFLY P2, R23, R25, R22, R21 ;  /* 0x0c00001619177389 */ /* 0x0007240000040015 */
[----:B01234-:R-:W-:Y:S01]  /*6f10*/  ENDCOLLECTIVE ;  /* 0x000000000000791b */ /* 0x01ffe20003800000 */
.L_x_934:
[----:B------:R-:W-:Y:S01]  /*6f20*/  MOV R25, R16 ;  /* 0x0000001000197202 */ /* 0x000fe20000000f00 */
[----:B------:R-:W-:-:S07]  /*6f30*/  IMAD.MOV.U32 R18, RZ, RZ, R23 ;  /* 0x000000ffff127224 */ /* 0x000fce00078e0017 */
[----:B------:R-:W-:Y:S05]  /*6f40*/  WARPSYNC.COLLECTIVE R20, `(.L_x_935) ;  /* 0x0000000014087348 */ /* 0x000fea0003c00000 */
[----:B------:R0:W1:Y:S02]  /*6f50*/  SHFL.BFLY P2, R23, R25, R22, R21 ;  /* 0x0c00001619177389 */ /* 0x0000640000040015 */
[----:B01----:R-:W-:Y:S01]  /*6f60*/  ENDCOLLECTIVE ;  /* 0x000000000000791b */ /* 0x003fe20003800000 */
.L_x_935:
[----:B------:R-:W-:Y:S01]  /*6f70*/  FADD.FTZ R18, R19, R18 ;  /* 0x0000001213127221 */ /* 0x000fe20000010000 */
[----:B------:R-:W-:Y:S02]  /*6f80*/  @!P0 MOV R28, R27 ;  /* 0x0000001b001c8202 */ /* 0x000fe40000000f00 */
[----:B------:R-:W-:Y:S01]  /*6f90*/  @!P0 MOV R29, R30 ;  /* 0x0000001e001d8202 */ /* 0x000fe20000000f00 */
[----:B------:R-:W-:Y:S01]  /*6fa0*/  HFMA2.MMA R22, -RZ, RZ, 0, 1.1920928955078125e-07 ;  /* 0x00000002ff167435 */ /* 0x000fe200000001ff */
[----:B------:R-:W-:Y:S01]  /*6fb0*/  MOV R25, R18 ;  /* 0x0000001200197202 */ /* 0x000fe20000000f00 */
[----:B------:R-:W-:-:S09]  /*6fc0*/  FADD.FTZ R17, R16, R23 ;  /* 0x0000001710117221 */ /* 0x000fd20000010000 */
[----:B------:R-:W-:Y:S05]  /*6fd0*/  WARPSYNC.COLLECTIVE R20, `(.L_x_936) ;  /* 0x0000000014087348 */ /* 0x000fea0003c00000 */
[----:B------:R0:W1:Y:S02]  /*6fe0*/  SHFL.BFLY P2, R23, R25, R22, R21 ;  /* 0x0c00001619177389 */ /* 0x0000640000040015 */
[----:B01----:R-:W-:Y:S01]  /*6ff0*/  ENDCOLLECTIVE ;  /* 0x000000000000791b */ /* 0x003fe20003800000 */
.L_x_936:
[----:B------:R-:W-:Y:S02]  /*7000*/  MOV R25, R17 ;  /* 0x0000001100197202 */ /* 0x000fe40000000f00 */
[----:B------:R-:W-:-:S07]  /*7010*/  MOV R19, R23 ;  /* 0x0000001700137202 */ /* 0x000fce0000000f00 */
[----:B------:R-:W-:Y:S05]  /*7020*/  WARPSYNC.COLLECTIVE R20, `(.L_x_937) ;  /* 0x0000000014087348 */ /* 0x000fea0003c00000 */
[----:B------:R0:W1:Y:S02]  /*7030*/  SHFL.BFLY P2, R23, R25, R22, R21 ;  /* 0x0c00001619177389 */ /* 0x0000640000040015 */
[----:B01----:R-:W-:Y:S01]  /*7040*/  ENDCOLLECTIVE ;  /* 0x000000000000791b */ /* 0x003fe20003800000 */
.L_x_937:
[----:B------:R-:W-:Y:S01]  /*7050*/  FADD.FTZ R26, R18, R19 ;  /* 0x00000013121a7221 */ /* 0x000fe20000010000 */
[----:B------:R-:W-:Y:S02]  /*7060*/  @!P0 SHF.L.U32 R19, R36, 0x1, RZ ;  /* 0x0000000124138819 */ /* 0x000fe400000006ff */
[----:B------:R-:W-:-:S04]  /*7070*/  @!P0 IADD3 R18, R24, 0x28, RZ ;  /* 0x0000002818128810 */ /* 0x000fc80007ffe0ff */
[----:B------:R-:W-:Y:S02]  /*7080*/  @!P0 LOP3.LUT R18, R18, R19, RZ, 0x3c, !PT ;  /* 0x0000001312128212 */ /* 0x000fe400078e3cff */
[----:B------:R-:W-:Y:S01]  /*7090*/  MOV R25, R26 ;  /* 0x0000001a00197202 */ /* 0x000fe20000000f00 */
[----:B------:R-:W-:Y:S02]  /*70a0*/  IMAD.MOV.U32 R22, RZ, RZ, 0x1 ;  /* 0x00000001ff167424 */ /* 0x000fe400078e00ff */
[----:B------:R-:W-:-:S07]  /*70b0*/  FADD.FTZ R17, R17, R23 ;  /* 0x0000001711117221 */ /* 0x000fce0000010000 */
[----:B------:R-:W-:Y:S05]  /*70c0*/  WARPSYNC.COLLECTIVE R20, `(.L_x_938) ;  /* 0x0000000014087348 */ /* 0x000fea0003c00000 */
[----:B------:R0:W1:Y:S02]  /*70d0*/  SHFL.BFLY P2, R23, R25, R22, R21 ;  /* 0x0c00001619177389 */ /* 0x0000640000040015 */
[----:B01----:R-:W-:Y:S01]  /*70e0*/  ENDCOLLECTIVE ;  /* 0x000000000000791b */ /* 0x003fe20003800000 */
.L_x_938:
[----:B------:R-:W-:Y:S02]  /*70f0*/  MOV R25, R17 ;  /* 0x0000001100197202 */ /* 0x000fe40000000f00 */
[----:B------:R-:W-:-:S07]  /*7100*/  MOV R27, R23 ;  /* 0x00000017001b7202 */ /* 0x000fce0000000f00 */
[----:B------:R-:W-:Y:S05]  /*7110*/  WARPSYNC.COLLECTIVE R20, `(.L_x_939) ;  /* 0x0000000014087348 */ /* 0x000fea0003c00000 */
[----:B------:R0:W1:Y:S02]  /*7120*/  SHFL.BFLY P2, R23, R25, R22, R21 ;  /* 0x0c00001619177389 */ /* 0x0000640000040015 */
[----:B01----:R-:W-:Y:S01]  /*7130*/  ENDCOLLECTIVE ;  /* 0x000000000000791b */ /* 0x003fe20003800000 */
.L_x_939:
[----:B------:R-:W-:Y:S01]  /*7140*/  FADD.FTZ R26, R26, R27 ;  /* 0x0000001b1a1a7221 */ /* 0x000fe20000010000 */
[----:B------:R-:W-:Y:S01]  /*7150*/  HFMA2.MMA R22, -RZ, RZ, 0, 4.76837158203125e-07 ;  /* 0x00000008ff167435 */ /* 0x000fe200000001ff */
[----:B------:R-:W-:Y:S02]  /*7160*/  MOV R25, R28 ;  /* 0x0000001c00197202 */ /* 0x000fe40000000f00 */
[----:B------:R-:W-:-:S08]  /*7170*/  MOV R16, R23 ;  /* 0x0000001700107202 */ /* 0x000fd00000000f00 */
[----:B------:R-:W-:Y:S05]  /*7180*/  WARPSYNC.COLLECTIVE R20, `(.L_x_940) ;  /* 0x0000000014087348 */ /* 0x000fea0003c00000 */
[----:B------:R0:W1:Y:S02]  /*7190*/  SHFL.BFLY P2, R23, R25, R22, R21 ;  /* 0x0c00001619177389 */ /* 0x0000640000040015 */
[----:B01----:R-:W-:Y:S01]  /*71a0*/  ENDCOLLECTIVE ;  /* 0x000000000000791b */ /* 0x003fe20003800000 */
.L_x_940:
[----:B------:R-:W-:Y:S01]  /*71b0*/  FADD.FTZ R50, R17, R16 ;  /* 0x0000001011327221 */ /* 0x000fe20000010000 */
[----:B------:R-:W-:Y:S02]  /*71c0*/  MOV R25, R29 ;  /* 0x0000001d00197202 */ /* 0x000fe40000000f00 */
[----:B------:R-:W-:-:S07]  /*71d0*/  MOV R31, R23 ;  /* 0x00000017001f7202 */ /* 0x000fce0000000f00 */
[----:B------:R-:W-:Y:S05]  /*71e0*/  WARPSYNC.COLLECTIVE R20, `(.L_x_941) ;  /* 0x0000000014087348 */ /* 0x000fea0003c00000 */
[----:B------:R0:W1:Y:S02]  /*71f0*/  SHFL.BFLY P2, R23, R25, R22, R21 ;  /* 0x0c00001619177389 */ /* 0x0000640000040015 */
[----:B01----:R-:W-:Y:S01]  /*7200*/  ENDCOLLECTIVE ;  /* 0x000000000000791b */ /* 0x003fe20003800000 */
.L_x_941:
[----:B------:R-:W-:-:S05]  /*7210*/  FADD.FTZ R31, R31, R28 ;  /* 0x0000001c1f1f7221 */ /* 0x000fca0000010000 */
[----:B------:R-:W-:Y:S01]  /*7220*/  MOV R25, R31 ;  /* 0x0000001f00197202 */ /* 0x000fe20000000f00 */
[----:B------:R-:W-:Y:S01]  /*7230*/  IMAD.MOV.U32 R22, RZ, RZ, 0x4 ;  /* 0x00000004ff167424 */ /* 0x000fe200078e00ff */
[----:B------:R-:W-:-:S07]  /*7240*/  MOV R30, R23 ;  /* 0x00000017001e7202 */ /* 0x000fce0000000f00 */
[----:B------:R-:W-:Y:S05]  /*7250*/  WARPSYNC.COLLECTIVE R20, `(.L_x_942) ;  /* 0x0000000014087348 */ /* 0x000fea0003c00000 */
[----:B------:R0:W1:Y:S02]  /*7260*/  SHFL.BFLY P2, R23, R25, R22, R21 ;  /* 0x0c00001619177389 */ /* 0x0000640000040015 */
[----:B01----:R-:W-:Y:S01]  /*7270*/  ENDCOLLECTIVE ;  /* 0x000000000000791b */ /* 0x003fe20003800000 */
.L_x_942:
[----:B------:R-:W-:-:S05]  /*7280*/  FADD.FTZ R30, R30, R29 ;  /* 0x0000001d1e1e7221 */ /* 0x000fca0000010000 */
[----:B------:R-:W-:Y:S02]  /*7290*/  MOV R25, R30 ;  /* 0x0000001e00197202 */ /* 0x000fe40000000f00 */
[----:B------:R-:W-:-:S07]  /*72a0*/  MOV R28, R23 ;  /* 0x00000017001c7202 */ /* 0x000fce0000000f00 */
[----:B------:R-:W-:Y:S05]  /*72b0*/  WARPSYNC.COLLECTIVE R20, `(.L_x_943) ;  /* 0x0000000014087348 */ /* 0x000fea0003c00000 */
[----:B------:R0:W1:Y:S02]  /*72c0*/  SHFL.BFLY P2, R23, R25, R22, R21 ;  /* 0x0c00001619177389 */ /* 0x0000640000040015 */
[----:B01----:R-:W-:Y:S01]  /*72d0*/  ENDCOLLECTIVE ;  /* 0x000000000000791b */ /* 0x003fe20003800000 */
.L_x_943:
[----:B------:R-:W-:Y:S01]  /*72e0*/  FADD.FTZ R28, R31, R28 ;  /* 0x0000001c1f1c7221 */ /* 0x000fe20000010000 */
[----:B------:R-:W-:-:S04]  /*72f0*/  HFMA2.MMA R22, -RZ, RZ, 0, 1.1920928955078125e-07 ;  /* 0x00000002ff167435 */ /* 0x000fc800000001ff */
[----:B------:R-:W-:Y:S02]  /*7300*/  MOV R25, R28 ;  /* 0x0000001c00197202 */ /* 0x000fe40000000f00 */
[----:B------:R-:W-:Y:S02]  /*7310*/  MOV R29, R23 ;  /* 0x00000017001d7202 */ /* 0x000fe40000000f00 */
[----:B------:R-:W-:-:S03]  /*7320*/  @!P0 LEA R23, R36, UR4, 0x7 ;  /* 0x0000000424178c11 */ /* 0x000fc6000f8e38ff */
[----:B------:R-:W-:Y:S01]  /*7330*/  FADD.FTZ R29, R30, R29 ;  /* 0x0000001d1e1d7221 */ /* 0x000fe20000010000 */
[----:B------:R-:W-:-:S07]  /*7340*/  @!P0 LEA R18, R18, R23, 0x2 ;  /* 0x0000001712128211 */ /* 0x000fce00078e10ff */
[----:B------:R-:W-:Y:S05]  /*7350*/  WARPSYNC.COLLECTIVE R20, `(.L_x_944) ;  /* 0x0000000014087348 */ /* 0x000fea0003c00000 */
[----:B------:R0:W1:Y:S02]  /*7360*/  SHFL.BFLY P2, R23, R25, R22, R21 ;  /* 0x0c00001619177389 */ /* 0x0000640000040015 */
[----:B01----:R-:W-:Y:S01]  /*7370*/  ENDCOLLECTIVE ;  /* 0x000000000000791b */ /* 0x003fe20003800000 */
.L_x_944:
[----:B------:R0:W1:Y:S04]  /*7380*/  @!P0 LDS R40, [R18+0x500] ;  /* 0x0005000012288984 */ /* 0x0000680000000800 */
[----:B------:R0:W2:Y:S01]  /*7390*/  @!P0 LDS R39, [R18] ;  /* 0x0000000012278984 */ /* 0x0000a20000000800 */
[----:B------:R-:W-:Y:S02]  /*73a0*/  MOV R25, R29 ;  /* 0x0000001d00197202 */ /* 0x000fe40000000f00 */
[----:B------:R-:W-:-:S07]  /*73b0*/  MOV R19, R23 ;  /* 0x0000001700137202 */ /* 0x000fce0000000f00 */
[----:B012---:R-:W-:Y:S05]  /*73c0*/  WARPSYNC.COLLECTIVE R20, `(.L_x_945) ;  /* 0x0000000014087348 */ /* 0x007fea0003c00000 */
[----:B------:R3:W4:Y:S02]  /*73d0*/  SHFL.BFLY P2, R23, R25, R22, R21 ;  /* 0x0c00001619177389 */ /* 0x0007240000040015 */
[----:B01234-:R-:W-:Y:S01]  /*73e0*/  ENDCOLLECTIVE ;  /* 0x000000000000791b */ /* 0x01ffe20003800000 */
.L_x_945:
[----:B------:R-:W-:Y:S01]  /*73f0*/  FADD.FTZ R37, R28, R19 ;  /* 0x000000131c257221 */ /* 0x000fe20000010000 */
[----:B------:R-:W-:Y:S01]  /*7400*/  @!P0 IADD3 R28, R24, 0x3c, RZ ;  /* 0x0000003c181c8810 */ /* 0x000fe20007ffe0ff */
[----:B------:R-:W-:-:S03]  /*7410*/  HFMA2.MMA R22, -RZ, RZ, 0, 5.9604644775390625e-08 ;  /* 0x00000001ff167435 */ /* 0x000fc600000001ff */
[----:B------:R-:W-:Y:S02]  /*7420*/  MOV R25, R37 ;  /* 0x0000002500197202 */ /* 0x000fe40000000f00 */
[----:B------:R-:W-:Y:S01]  /*7430*/  @!P0 MOV R33, R40 ;  /* 0x0000002800218202 */ /* 0x000fe20000000f00 */
[----:B------:R-:W-:Y:S01]  /*7440*/  @!P0 IMAD.MOV.U32 R32, RZ, RZ, R39 ;  /* 0x000000ffff208224 */ /* 0x000fe200078e0027 */
[----:B------:R-:W-:-:S07]  /*7450*/  MOV R18, R23 ;  /* 0x0000001700127202 */ /* 0x000fce0000000f00 */
[----:B------:R-:W-:Y:S05]  /*7460*/  WARPSYNC.COLLECTIVE R20, `(.L_x_946) ;  /* 0x0000000014087348 */ /* 0x000fea0003c00000 */
[----:B------:R0:W1:Y:S02]  /*7470*/  SHFL.BFLY P2, R23, R25, R22, R21 ;  /* 0x0c00001619177389 */ /* 0x0000640000040015 */
[----:B01----:R-:W-:Y:S01]  /*7480*/  ENDCOLLECTIVE ;  /* 0x000000000000791b */ /* 0x003fe20003800000 */
.L_x_946:
[----:B------:R-:W-:-:S05]  /*7490*/  FADD.FTZ R38, R29, R18 ;  /* 0x000000121d267221 */ /* 0x000fca0000010000 */
[----:B------:R-:W-:Y:S02]  /*74a0*/  MOV R25, R38 ;  /* 0x0000002600197202 */ /* 0x000fe40000000f00 */
[----:B------:R-:W-:-:S07]  /*74b0*/  MOV R40, R23 ;  /* 0x0000001700287202 */ /* 0x000fce0000000f00 */
[----:B------:R-:W-:Y:S05]  /*74c0*/  WARPSYNC.COLLECTIVE R20, `(.L_x_947) ;  /* 0x0000000014087348 */ /* 0x000fea0003c00000 */
[----:B------:R0:W1:Y:S02]  /*74d0*/  SHFL.BFLY P2, R23, R25, R22, R21 ;  /* 0x0c00001619177389 */ /* 0x0000640000040015 */
[----:B01----:R-:W-:Y:S01]  /*74e0*/  ENDCOLLECTIVE ;  /* 0x000000000000791b */ /* 0x003fe20003800000 */
.L_x_947:
[----:B------:R-:W-:Y:S01]  /*74f0*/  FADD.FTZ R37, R37, R40 ;  /* 0x0000002825257221 */ /* 0x000fe20000010000 */
[----:B------:R-:W-:Y:S01]  /*7500*/  HFMA2.MMA R22, -RZ, RZ, 0, 4.76837158203125e-07 ;  /* 0x00000008ff167435 */ /* 0x000fe200000001ff */
[----:B------:R-:W-:Y:S02]  /*7510*/  MOV R25, R32 ;  /* 0x0000002000197202 */ /* 0x000fe40000000f00 */
[----:B------:R-:W-:-:S08]  /*7520*/  MOV R39, R23 ;  /* 0x0000001700277202 */ /* 0x000fd00000000f00 */
[----:B------:R-:W-:Y:S05]  /*7530*/  WARPSYNC.COLLECTIVE R20, `(.L_x_948) ;  /* 0x0000000014087348 */ /* 0x000fea0003c00000 */
[----:B------:R0:W1:Y:S02]  /*7540*/  SHFL.BFLY P2, R23, R25, R22, R21 ;  /* 0x0c00001619177389 */ /* 0x0000640000040015 */
[----:B01----:R-:W-:Y:S01]  /*7550*/  ENDCOLLECTIVE ;  /* 0x000000000000791b */ /* 0x003fe20003800000 */
.L_x_948:
[----:B------:R-:W-:Y:S02]  /*7560*/  MOV R25, R33 ;  /* 0x0000002100197202 */ /* 0x000fe40000000f00 */
[----:B------:R-:W-:-:S07]  /*7570*/  MOV R41, R23 ;  /* 0x0000001700297202 */ /* 0x000fce0000000f00 */
[----:B------:R-:W-:Y:S05]  /*7580*/  WARPSYNC.COLLECTIVE R20, `(.L_x_949) ;  /* 0x0000000014087348 */ /* 0x000fea0003c00000 */
[----:B------:R0:W1:Y:S02]  /*7590*/  SHFL.BFLY P2, R23, R25, R22, R21 ;  /* 0x0c00001619177389 */ /* 0x0000640000040015 */
[----:B01----:R-:W-:Y:S01]  /*75a0*/  ENDCOLLECTIVE ;  /* 0x000000000000791b */ /* 0x003fe20003800000 */
.L_x_949:
[----:B------:R-:W-:Y:S01]  /*75b0*/  FADD.FTZ R41, R41, R32 ;  /* 0x0000002029297221 */ /* 0x000fe20000010000 */
[----:B------:R-:W-:-:S04]  /*75c0*/  HFMA2.MMA R22, -RZ, RZ, 0, 2.384185791015625e-07 ;  /* 0x00000004ff167435 */ /* 0x000fc800000001ff */
[----:B------:R-:W-:Y:S01]  /*75d0*/  MOV R25, R41 ;  /* 0x0000002900197202 */ /* 0x000fe20000000f00 */
[----:B------:R-:W-:-:S07]  /*75e0*/  IMAD.MOV.U32 R42, RZ, RZ, R23 ;  /* 0x000000ffff2a7224 */ /* 0x000fce00078e0017 */
[----:B------:R-:W-:Y:S05]  /*75f0*/  WARPSYNC.COLLECTIVE R20, `(.L_x_950) ;  /* 0x0000000014087348 */ /* 0x000fea0003c00000 */
[----:B------:R0:W1:Y:S02]  /*7600*/  SHFL.BFLY P2, R23, R25, R22, R21 ;  /* 0x0c00001619177389 */ /* 0x0000640000040015 */
[----:B01----:R-:W-:Y:S01]  /*7610*/  ENDCOLLECTIVE ;  /* 0x000000000000791b */ /* 0x003fe20003800000 */
.L_x_950:
[----:B------:R-:W-:-:S05]  /*7620*/  FADD.FTZ R42, R42, R33 ;  /* 0x000000212a2a7221 */ /* 0x000fca0000010000 */
[----:B------:R-:W-:Y:S02]  /*7630*/  MOV R25, R42 ;  /* 0x0000002a00197202 */ /* 0x000fe40000000f00 */
[----:B------:R-:W-:-:S07]  /*7640*/  MOV R32, R23 ;  /* 0x0000001700207202 */ /* 0x000fce0000000f00 */
[----:B------:R-:W-:Y:S05]  /*7650*/  WARPSYNC.COLLECTIVE R20, `(.L_x_951) ;  /* 0x0000000014087348 */ /* 0x000fea0003c00000 */
[----:B------:R0:W1:Y:S02]  /*7660*/  SHFL.BFLY P2, R23, R25, R22, R21 ;  /* 0x0c00001619177389 */ /* 0x0000640000040015 */
[----:B01----:R-:W-:Y:S01]  /*7670*/  ENDCOLLECTIVE ;  /* 0x000000000000791b */ /* 0x003fe20003800000 */
.L_x_951:
        /* <DEDUP_REMOVED lines=10> */
.L_x_952:
[----:B------:R-:W-:-:S05]  /*7720*/  @!P0 LEA R43, R28, R43, 0x2 ;  /* 0x0000002b1c2b8211 */ /* 0x000fca00078e10ff */
[----:B------:R0:W1:Y:S04]  /*7730*/  @!P0 LDS R44, [R43] ;  /* 0x000000002b2c8984 */ /* 0x0000680000000800 */
[----:B------:R0:W2:Y:S01]  /*7740*/  @!P0 LDS R47, [R43+0x500] ;  /* 0x000500002b2f8984 */ /* 0x0000a20000000800 */
[----:B------:R-:W-:Y:S01]  /*7750*/  MOV R25, R33 ;  /* 0x0000002100197202 */ /* 0x000fe20000000f00 */
[----:B------:R-:W-:-:S07]  /*7760*/  IMAD.MOV.U32 R31, RZ, RZ, R23 ;  /* 0x000000ffff1f7224 */ /* 0x000fce00078e0017 */
[----:B012---:R-:W-:Y:S05]  /*7770*/  WARPSYNC.COLLECTIVE R20, `(.L_x_953) ;  /* 0x0000000014087348 */ /* 0x007fea0003c00000 */
[----:B------:R3:W4:Y:S02]  /*7780*/  SHFL.BFLY P2, R23, R25, R22, R21 ;  /* 0x0c00001619177389 */ /* 0x0007240000040015 */
[----:B01234-:R-:W-:Y:S01]  /*7790*/  ENDCOLLECTIVE ;  /* 0x000000000000791b */ /* 0x01ffe20003800000 */
.L_x_953:
        /* <DEDUP_REMOVED lines=8> */
.L_x_954:
[----:B------:R-:W-:Y:S01]  /*7820*/  @!P0 MOV R46, R47 ;  /* 0x0000002f002e8202 */ /* 0x000fe20000000f00 */
[----:B------:R-:W-:Y:S01]  /*7830*/  FADD.FTZ R42, R33, R30 ;  /* 0x0000001e212a7221 */ /* 0x000fe20000010000 */
[----:B------:R-:W-:-:S04]  /*7840*/  ISETP.NE.AND P0, PT, R36, RZ, PT ;  /* 0x000000ff2400720c */ /* 0x000fc80003f05270 */
[----:B------:R-:W-:-:S09]  /*7850*/  MOV R25, R42 ;  /* 0x0000002a00197202 */ /* 0x000fd20000000f00 */
[----:B------:R-:W-:Y:S01]  /*7860*/  @!P0 F2FP.BF16.F32.PACK_AB R24, RZ, R50 ;  /* 0x00000032ff18823e */ /* 0x000fe200000010ff */
[----:B------:R-:W0:Y:S03]  /*7870*/  @!P0 LDC.64 R32, c[0x0][0x218] ;  /* 0x00008600ff208b82 */ /* 0x000e260000000a00 */
[----:B------:R-:W-:Y:S02]  /*7880*/  PRMT R51, R24, 0x7610, R51 ;  /* 0x0000761018337816 */ /* 0x000fe40000000033 */
[----:B------:R-:W-:-:S07]  /*7890*/  MOV R44, R23 ;  /* 0x00000017002c7202 */ /* 0x000fce0000000f00 */
[----:B0-----:R-:W-:Y:S05]  /*78a0*/  WARPSYNC.COLLECTIVE R20, `(.L_x_955) ;  /* 0x0000000014087348 */ /* 0x001fea0003c00000 */
[----:B------:R1:W2:Y:S02]  /*78b0*/  SHFL.BFLY P2, R23, R25, R22, R21 ;  /* 0x0c00001619177389 */ /* 0x0002a40000040015 */
[----:B012---:R-:W-:Y:S01]  /*78c0*/  ENDCOLLECTIVE ;  /* 0x000000000000791b */ /* 0x007fe20003800000 */
.L_x_955:
[----:B------:R-:W0:Y:S01]  /*78d0*/  @!P0 LDC.64 R18, c[0x0][0x220] ;  /* 0x00008800ff128b82 */ /* 0x000e220000000a00 */
[----:B------:R-:W-:-:S07]  /*78e0*/  FADD.FTZ R41, R41, R44 ;  /* 0x0000002c29297221 */ /* 0x000fce0000010000 */
[----:B------:R-:W1:Y:S01]  /*78f0*/  @!P0 LDC.64 R30, c[0x0][0x218] ;  /* 0x00008600ff1e8b82 */ /* 0x000e620000000a00 */
[----:B------:R-:W-:Y:S01]  /*7900*/  HFMA2.MMA R22, -RZ, RZ, 0, 4.76837158203125e-07 ;  /* 0x00000008ff167435 */ /* 0x000fe200000001ff */
[----:B------:R-:W-:Y:S02]  /*7910*/  IMAD.MOV.U32 R25, RZ, RZ, R45 ;  /* 0x000000ffff197224 */ /* 0x000fe400078e002d */
[----:B------:R-:W-:-:S04]  /*7920*/  @!P0 IMAD.WIDE R32, R49, 0x2, R32 ;  /* 0x0000000231208825 */ /* 0x000fc800078e0220 */
[----:B------:R-:W2:Y:S01]  /*7930*/  @!P0 LDC.64 R28, c[0x0][0x220] ;  /* 0x00008800ff1c8b82 */ /* 0x000ea20000000a00 */
[----:B------:R-:W-:Y:S01]  /*7940*/  MOV R43, R23 ;  /* 0x00000017002b7202 */ /* 0x000fe20000000f00 */
[----:B0-----:R-:W-:-:S07]  /*7950*/  @!P0 IMAD.WIDE R18, R49, 0x2, R18 ;  /* 0x0000000231128825 */ /* 0x001fce00078e0212 */
[----:B-12---:R-:W-:Y:S05]  /*7960*/  WARPSYNC.COLLECTIVE R20, `(.L_x_956) ;  /* 0x0000000014087348 */ /* 0x006fea0003c00000 */
[----:B------:R0:W3:Y:S02]  /*7970*/  SHFL.BFLY P2, R23, R25, R22, R21 ;  /* 0x0c00001619177389 */ /* 0x0000e40000040015 */
[----:B0123--:R-:W-:Y:S01]  /*7980*/  ENDCOLLECTIVE ;  /* 0x000000000000791b */ /* 0x00ffe20003800000 */
.L_x_956:
[----:B------:R-:W0:Y:S01]  /*7990*/  @!P0 LDC.64 R16, c[0x0][0x220] ;  /* 0x00008800ff108b82 */ /* 0x000e220000000a00 */
[----:B------:R-:W-:Y:S01]  /*79a0*/  FADD.FTZ R24, R42, R43 ;  /* 0x0000002b2a187221 */ /* 0x000fe20000010000 */
[----:B------:R-:W-:-:S04]  /*79b0*/  @!P0 IMAD.WIDE R30, R49, 0x2, R30 ;  /* 0x00000002311e8825 */ /* 0x000fc800078e021e */
[----:B------:R-:W-:Y:S02]  /*79c0*/  @!P0 F2FP.BF16.F32.PACK_AB R24, RZ, R24 ;  /* 0x00000018ff18823e */ /* 0x000fe400000010ff */
[----:B------:R-:W-:Y:S01]  /*79d0*/  MOV R25, R46 ;  /* 0x0000002e00197202 */ /* 0x000fe20000000f00 */
[----:B------:R-:W-:Y:S01]  /*79e0*/  @!P0 IMAD.WIDE R28, R49, 0x2, R28 ;  /* 0x00000002311c8825 */ /* 0x000fe200078e021c */
[----:B------:R-:W-:-:S03]  /*79f0*/  MOV R48, R23 ;  /* 0x0000001700307202 */ /* 0x000fc60000000f00 */
[----:B0-----:R-:W-:-:S07]  /*7a00*/  @!P0 IMAD.WIDE R16, R49, 0x2, R16 ;  /* 0x0000000231108825 */ /* 0x001fce00078e0210 */
[----:B------:R-:W-:Y:S05]  /*7a10*/  WARPSYNC.COLLECTIVE R20, `(.L_x_957) ;  /* 0x0000000014087348 */ /* 0x000fea0003c00000 */
[----:B------:R0:W1:Y:S02]  /*7a20*/  SHFL.BFLY P2, R23, R25, R22, R21 ;  /* 0x0c00001619177389 */ /* 0x0000640000040015 */
[----:B01----:R-:W-:Y:S01]  /*7a30*/  ENDCOLLECTIVE ;  /* 0x000000000000791b */ /* 0x003fe20003800000 */
.L_x_957:
[----:B------:R-:W-:Y:S01]  /*7a40*/  FADD.FTZ R48, R48, R45 ;  /* 0x0000002d30307221 */ /* 0x000fe20000010000 */
[----:B------:R-:W-:-:S04]  /*7a50*/  HFMA2.MMA R22, -RZ, RZ, 0, 2.384185791015625e-07 ;  /* 0x00000004ff167435 */ /* 0x000fc800000001ff */
[----:B------:R-:W-:Y:S02]  /*7a60*/  MOV R25, R48 ;  /* 0x0000003000197202 */ /* 0x000fe40000000f00 */
[----:B------:R-:W-:-:S07]  /*7a70*/  MOV R47, R23 ;  /* 0x00000017002f7202 */ /* 0x000fce0000000f00 */
[----:B------:R-:W-:Y:S05]  /*7a80*/  WARPSYNC.COLLECTIVE R20, `(.L_x_958) ;  /* 0x0000000014087348 */ /* 0x000fea0003c00000 */
[----:B------:R0:W1:Y:S02]  /*7a90*/  SHFL.BFLY P2, R23, R25, R22, R21 ;  /* 0x0c00001619177389 */ /* 0x0000640000040015 */
[----:B01----:R-:W-:Y:S01]  /*7aa0*/  ENDCOLLECTIVE ;  /* 0x000000000000791b */ /* 0x003fe20003800000 */
.L_x_958:
[----:B------:R-:W-:-:S05]  /*7ab0*/  FADD.FTZ R47, R47, R46 ;  /* 0x0000002e2f2f7221 */ /* 0x000fca0000010000 */
[----:B------:R-:W-:Y:S02]  /*7ac0*/  MOV R25, R47 ;  /* 0x0000002f00197202 */ /* 0x000fe40000000f00 */
[----:B------:R-:W-:-:S07]  /*7ad0*/  MOV R45, R23 ;  /* 0x00000017002d7202 */ /* 0x000fce0000000f00 */
[----:B------:R-:W-:Y:S05]  /*7ae0*/  WARPSYNC.COLLECTIVE R20, `(.L_x_959) ;  /* 0x0000000014087348 */ /* 0x000fea0003c00000 */
[----:B------:R0:W1:Y:S02]  /*7af0*/  SHFL.BFLY P2, R23, R25, R22, R21 ;  /* 0x0c00001619177389 */ /* 0x0000640000040015 */
[----:B01----:R-:W-:Y:S01]  /*7b00*/  ENDCOLLECTIVE ;  /* 0x000000000000791b */ /* 0x003fe20003800000 */
.L_x_959:
[----:B------:R-:W-:Y:S01]  /*7b10*/  FADD.FTZ R45, R48, R45 ;  /* 0x0000002d302d7221 */ /* 0x000fe20000010000 */
[----:B------:R-:W-:-:S03]  /*7b20*/  HFMA2.MMA R22, -RZ, RZ, 0, 1.1920928955078125e-07 ;  /* 0x00000002ff167435 */ /* 0x000fc600000001ff */
[----:B------:R-:W-:Y:S01]  /*7b30*/  IMAD.MOV.U32 R25, RZ, RZ, R45 ;  /* 0x000000ffff197224 */ /* 0x000fe200078e002d */
[----:B------:R-:W-:-:S07]  /*7b40*/  MOV R46, R23 ;  /* 0x00000017002e7202 */ /* 0x000fce0000000f00 */
[----:B------:R-:W-:Y:S05]  /*7b50*/  WARPSYNC.COLLECTIVE R20, `(.L_x_960) ;  /* 0x0000000014087348 */ /* 0x000fea0003c00000 */
[----:B------:R0:W1:Y:S02]  /*7b60*/  SHFL.BFLY P2, R23, R25, R22, R21 ;  /* 0x0c00001619177389 */ /* 0x0000640000040015 */
[----:B01----:R-:W-:Y:S01]  /*7b70*/  ENDCOLLECTIVE ;  /* 0x000000000000791b */ /* 0x003fe20003800000 */
.L_x_960:
[----:B------:R-:W-:-:S05]  /*7b80*/  FADD.FTZ R46, R47, R46 ;  /* 0x0000002e2f2e7221 */ /* 0x000fca0000010000 */
        /* <DEDUP_REMOVED lines=9> */
.L_x_961:
[----:B------:R0:W-:Y:S04]  /*7c20*/  @!P0 STG.E.U16 desc[UR10][R32.64], R50 ;  /* 0x0000003220008986 */ /* 0x0001e8000c10150a */
[----:B------:R1:W-:Y:S01]  /*7c30*/  @!P0 STG.E.U16 desc[UR10][R18.64], R51 ;  /* 0x0000003312008986 */ /* 0x0003e2000c10150a */
[----:B------:R-:W-:Y:S01]  /*7c40*/  @!P0 F2FP.BF16.F32.PACK_AB R20, RZ, R41 ;  /* 0x00000029ff14823e */ /* 0x000fe200000010ff */
[----:B------:R-:W-:Y:S01]  /*7c50*/  HFMA2.MMA R22, -RZ, RZ, 0, 5.9604644775390625e-08 ;  /* 0x00000001ff167435 */ /* 0x000fe200000001ff */
[----:B------:R-:W-:Y:S02]  /*7c60*/  MOV R25, R45 ;  /* 0x0000002d00197202 */ /* 0x000fe40000000f00 */
[----:B0-----:R-:W-:Y:S02]  /*7c70*/  PRMT R33, R20, 0x7610, R33 ;  /* 0x0000761014217816 */ /* 0x001fe40000000021 */
[----:B------:R-:W-:Y:S01]  /*7c80*/  MOV R20, 0xffff ;  /* 0x0000ffff00147802 */ /* 0x000fe20000000f00 */
[----:B------:R-:W-:Y:S01]  /*7c90*/  @!P0 IMAD.WIDE R26, R49, 0x2, R26 ;  /* 0x00000002311a8825 */ /* 0x000fe200078e021a */
[----:B-1----:R-:W-:-:S02]  /*7ca0*/  @!P0 F2FP.BF16.F32.PACK_AB R19, RZ, R37 ;  /* 0x00000025ff13823e */ /* 0x002fc400000010ff */
[----:B------:R-:W-:Y:S01]  /*7cb0*/  MOV R47, R23 ;  /* 0x00000017002f7202 */ /* 0x000fe20000000f00 */
[----:B------:R-:W-:Y:S02]  /*7cc0*/  FADD.FTZ R23, R38, R39 ;  /* 0x0000002726177221 */ /* 0x000fe40000010000 */
[----:B------:R0:W-:Y:S02]  /*7cd0*/  @!P0 STG.E.U16 desc[UR10][R30.64+0x28], R19 ;  /* 0x000028131e008986 */ /* 0x0001e4000c10150a */
[----:B------:R-:W-:Y:S01]  /*7ce0*/  FADD.FTZ R46, R46, R47 ;  /* 0x0000002f2e2e7221 */ /* 0x000fe20000010000 */
[----:B------:R-:W-:-:S04]  /*7cf0*/  @!P0 F2FP.BF16.F32.PACK_AB R23, RZ, R23 ;  /* 0x00000017ff17823e */ /* 0x000fc800000010ff */
[----:B------:R-:W-:-:S07]  /*7d00*/  PRMT R32, R23, 0x7610, R32 ;  /* 0x0000761017207816 */ /* 0x000fce0000000020 */
[----:B0-----:R-:W-:Y:S05]  /*7d10*/  WARPSYNC.COLLECTIVE R20, `(.L_x_962) ;  /* 0x0000000014087348 */ /* 0x001fea0003c00000 */
[----:B------:R1:W2:Y:S02]  /*7d20*/  SHFL.BFLY P2, R23, R25, R22, R21 ;  /* 0x0c00001619177389 */ /* 0x0002a40000040015 */
[----:B012---:R-:W-:Y:S01]  /*7d30*/  ENDCOLLECTIVE ;  /* 0x000000000000791b */ /* 0x007fe20003800000 */
.L_x_962:
        /* <DEDUP_REMOVED lines=8> */
.L_x_963:
[----:B------:R-:W-:Y:S01]  /*7dc0*/  FADD.FTZ R45, R45, R18 ;  /* 0x000000122d2d7221 */ /* 0x000fe20000010000 */
[----:B------:R-:W-:Y:S06]  /*7dd0*/  BRA `(.L_x_964) ;  /* 0xffffffe000dc7947 */ /* 0x000fec000383ffff */
.L_x_965:
        /* <DEDUP_REMOVED lines=10> */
.L_x_3549:


//--------------------- .text._ZN13group_norm_v218gn_bwd_cuda_kernelI13__nv_bfloat16Li320ELi3ELi16ELi160ELi256ELb1ELb1ELi16ELi320ELi320ELi4ELb1ELi16ELb0ELb0ELNS_15WgradSyncMethodE3ENS_16CompileConditionILi900EEEEEvPT_S6_S6_PKS5_S8_S8_S8_PKfflPfPj --------------------------
	.section	.text._ZN13group_norm_v218gn_bwd_cuda_kernelI13__nv_bfloat16Li320ELi3ELi16ELi160ELi256ELb1ELb1ELi16ELi320ELi320ELi4ELb1ELi16ELb0ELb0ELNS_15WgradSyncMethodE3ENS_16CompileConditionILi900EEEEEvPT_S6_S6_PKS5_S8_S8_S8_PKfflPfPj,"ax",@progbits
	.align	128
        .global         _ZN13group_norm_v218gn_bwd_cuda_kernelI13__nv_bfloat16Li320ELi3ELi16ELi160ELi256ELb1ELb1ELi16ELi320ELi320ELi4ELb1ELi16ELb0ELb0ELNS_15WgradSyncMethodE3ENS_16CompileConditionILi900EEEEEvPT_S6_S6_PKS5_S8_S8_S8_PKfflPfPj
        .type           _ZN13group_norm_v218gn_bwd_cuda_kernelI13__nv_bfloat16Li320ELi3ELi16ELi160ELi256ELb1ELb1ELi16ELi320ELi320ELi4ELb1ELi16ELb0ELb0ELNS_15WgradSyncMethodE3ENS_16CompileConditionILi900EEEEEvPT_S6_S6_PKS5_S8_S8_S8_PKfflPfPj,@function
        .size           _ZN13group_norm_v218gn_bwd_cuda_kernelI13__nv_bfloat16Li320ELi3ELi16ELi160ELi256ELb1ELb1ELi16ELi320ELi320ELi4ELb1ELi16ELb0ELb0ELNS_15WgradSyncMethodE3ENS_16CompileConditionILi900EEEEEvPT_S6_S6_PKS5_S8_S8_S8_PKfflPfPj,(.L_x_3550 - _ZN13group_norm_v218gn_bwd_cuda_kernelI13__nv_bfloat16Li320ELi3ELi16ELi160ELi256ELb1ELb1ELi16ELi320ELi320ELi4ELb1ELi16ELb0ELb0ELNS_15WgradSyncMethodE3ENS_16CompileConditionILi900EEEEEvPT_S6_S6_PKS5_S8_S8_S8_PKfflPfPj)
        .other          _ZN13group_norm_v218gn_bwd_cuda_kernelI13__nv_bfloat16Li320ELi3ELi16ELi160ELi256ELb1ELb1ELi16ELi320ELi320ELi4ELb1ELi16ELb0ELb0ELNS_15WgradSyncMethodE3ENS_16CompileConditionILi900EEEEEvPT_S6_S6_PKS5_S8_S8_S8_PKfflPfPj,@"STO_CUDA_ENTRY STV_DEFAULT"
_ZN13group_norm_v218gn_bwd_cuda_kernelI13__nv_bfloat16Li320ELi3ELi16ELi160ELi256ELb1ELb1ELi16ELi320ELi320ELi4ELb1ELi16ELb0ELb0ELNS_15WgradSyncMethodE3ENS_16CompileConditionILi900EEEEEvPT_S6_S6_PKS5_S8_S8_S8_PKfflPfPj:
.text._ZN13group_norm_v218gn_bwd_cuda_kernelI13__nv_bfloat16Li320ELi3ELi16ELi160ELi256ELb1ELb1ELi16ELi320ELi320ELi4ELb1ELi16ELb0ELb0ELNS_15WgradSyncMethodE3ENS_16CompileConditionILi900EEEEEvPT_S6_S6_PKS5_S8_S8_S8_PKfflPfPj:
        /* <DEDUP_REMOVED lines=19> */
[----:B------:R-:W-:Y:S01]  /*0130*/  ULOP3.LUT UR4, UR6, 0x7, URZ, 0xc0, !UPT ;  /* 0x0000000706047892 */ /* 0x000fe2000f8ec03f */
[----:B------:R-:W-:Y:S01]  /*0140*/  MOV R5, 0x7fffffe1 ;  /* 0x7fffffe100057802 */ /* 0x000fe20000000f00 */
[----:B------:R-:W-:Y:S02]  /*0150*/  USHF.R.U32.HI UR8, URZ, 0x3, UR11 ;  /* 0x000000033f087899 */ /* 0x000fe4000801160b */
        /* <DEDUP_REMOVED lines=10> */
.L_x_968:
[----:B------:R-:W2:Y:S04]  /*0200*/  LD.E.STRONG.GPU R0, desc[UR12][R2.64] ;  /* 0x0000000c02007980 */ /* 0x000ea8000c10f900 */
[----:B--2---:R-:W-:Y:S01]  /*0210*/  CCTL.IVALL ;  /* 0x00000000ff00798f */ /* 0x004fe20002000000 */
[----:B------:R-:W-:Y:S05]  /*0220*/  YIELD ;  /* 0x0000000000007946 */ /* 0x000fea0003800000 */
[----:B-----5:R-:W-:-:S04]  /*0230*/  LOP3.LUT R0, R0, R5, RZ, 0x3c, !PT ;  /* 0x0000000500007212 */ /* 0x020fc800078e3cff */
[----:B------:R-:W-:-:S13]  /*0240*/  ISETP.GT.AND P0, PT, R0, -0x1, PT ;  /* 0xffffffff0000780c */ /* 0x000fda0003f04270 */
[----:B------:R-:W-:Y:S05]  /*0250*/  @P0 BRA `(.L_x_968) ;  /* 0xfffffffc00e80947 */ /* 0x000fea000383ffff */
.L_x_967:
[----:B------:R-:W-:Y:S05]  /*0260*/  WARPSYNC.ALL ;  /* 0x0000000000007948 */ /* 0x000fea0003800000 */
[----:B------:R-:W-:Y:S06]  /*0270*/  BAR.SYNC.DEFER_BLOCKING 0x0 ;  /* 0x0000000000007b1d */ /* 0x000fec0000010000 */
[----:B------:R-:W-:Y:S05]  /*0280*/  BRA `(.L_x_969) ;  /* 0x0000004000907947 */ /* 0x000fea0003800000 */
.L_x_966:
        /* <DEDUP_REMOVED lines=15> */
[C---:B------:R-:W-:Y:S02]  /*0380*/  IADD3 R3, R6.reuse, 0x50, RZ ;  /* 0x0000005006037810 */ /* 0x040fe40007ffe0ff */
[----:B------:R-:W-:-:S02]  /*0390*/  IADD3 R5, R6, 0xa0, RZ ;  /* 0x000000a006057810 */ /* 0x000fc40007ffe0ff */
[----:B------:R-:W-:Y:S02]  /*03a0*/  IADD3 R7, R6, 0xf0, RZ ;  /* 0x000000f006077810 */ /* 0x000fe40007ffe0ff */
[----:B------:R-:W-:Y:S02]  /*03b0*/  SHF.R.S32.HI R4, RZ, 0x1f, R3 ;  /* 0x0000001fff047819 */ /* 0x000fe40000011403 */
[----:B------:R-:W-:Y:S02]  /*03c0*/  SHF.R.S32.HI R6, RZ, 0x1f, R5 ;  /* 0x0000001fff067819 */ /* 0x000fe40000011405 */
[----:B------:R-:W-:Y:S02]  /*03d0*/  SHF.R.S32.HI R8, RZ, 0x1f, R7 ;  /* 0x0000001fff087819 */ /* 0x000fe40000011407 */
[----:B------:R-:W-:Y:S02]  /*03e0*/  LEA.HI R4, R4, R3, RZ, 0x2 ;  /* 0x0000000304047211 */ /* 0x000fe400078f10ff */
[----:B------:R-:W-:-:S02]  /*03f0*/  SHF.R.U32.HI R3, RZ, 0x4, R0 ;  /* 0x00000004ff037819 */ /* 0x000fc40000011600 */
[----:B------:R-:W-:Y:S02]  /*0400*/  IADD3 R2, -R2, R9, RZ ;  /* 0x0000000902027210 */ /* 0x000fe40007ffe1ff */
[----:B------:R-:W-:Y:S02]  /*0410*/  LEA.HI R6, R6, R5, RZ, 0x2 ;  /* 0x0000000506067211 */ /* 0x000fe400078f10ff */
[----:B------:R-:W-:Y:S02]  /*0420*/  LEA.HI R8, R8, R7, RZ, 0x2 ;  /* 0x0000000708087211 */ /* 0x000fe400078f10ff */
[----:B------:R-:W-:Y:S02]  /*0430*/  SHF.R.U32.HI R5, RZ, 0x2, R4 ;  /* 0x00000002ff057819 */ /* 0x000fe40000011604 */
[----:B------:R-:W-:Y:S02]  /*0440*/  LOP3.LUT R0, R2, 0x3, R3, 0x78, !PT ;  /* 0x0000000302007812 */ /* 0x000fe400078e7803 */
[----:B------:R-:W-:-:S02]  /*0450*/  SHF.R.U32.HI R7, RZ, 0x2, R6 ;  /* 0x00000002ff077819 */ /* 0x000fc40000011606 */
        /* <DEDUP_REMOVED lines=8> */
.L_x_982:
[----:B------:R-:W1:Y:S01]  /*04e0*/  S2R R61, SR_TID.X ;  /* 0x00000000003d7919 */ /* 0x000e620000002100 */
[----:B------:R-:W-:Y:S01]  /*04f0*/  ULOP3.LUT UR9, UR11, 0x7, URZ, 0xc0, !UPT ;  /* 0x000000070b097892 */ /* 0x000fe2000f8ec03f */
[----:B------:R-:W0:Y:S01]  /*0500*/  LDC.64 R32, c[0x0][0x238] ;  /* 0x00008e00ff207b82 */ /* 0x000e220000000a00 */
[----:B------:R-:W-:Y:S02]  /*0510*/  USHF.L.U32 UR14, UR16, 0x4, URZ ;  /* 0x00000004100e7899 */ /* 0x000fe4000800063f */
[----:B------:R-:W-:Y:S02]  /*0520*/  UIMAD UR10, UR9, 0x140, URZ ;  /* 0x00000140090a78a4 */ /* 0x000fe4000f8e023f */
[----:B------:R-:W-:Y:S02]  /*0530*/  USHF.R.U64 UR17, UR11, 0x3, UR5 ;  /* 0x000000030b117899 */ /* 0x000fe40008001205 */
[----:B------:R-:W-:Y:S01]  /*0540*/  ULOP3.LUT UR14, UR14, 0xf0, URZ, 0xc0, !UPT ;  /* 0x000000f00e0e7892 */ /* 0x000fe2000f8ec03f */
[----:B--2---:R-:W2:Y:S01]  /*0550*/  LDC.64 R30, c[0x0][0x240] ;  /* 0x00009000ff1e7b82 */ /* 0x004ea20000000a00 */
[----:B------:R-:W-:Y:S01]  /*0560*/  USHF.R.U32.HI UR9, URZ, 0x3, UR5 ;  /* 0x000000033f097899 */ /* 0x000fe20008011605 */
[----:B------:R-:W-:Y:S01]  /*0570*/  ULDC.64 UR18, c[0x0][0x248] ;  /* 0x0000920000127ab9 */ /* 0x000fe20000000a00 */
[----:B------:R-:W-:Y:S01]  /*0580*/  ULDC.64 UR20, c[0x0][0x228] ;  /* 0x00008a0000147ab9 */ /* 0x000fe20000000a00 */
[----:B-1----:R-:W-:-:S05]  /*0590*/  IMAD.WIDE.U32 R2, R61, -0x33333333, RZ ;  /* 0xcccccccd3d027825 */ /* 0x002fca00078e00ff */
[----:B------:R-:W-:-:S04]  /*05a0*/  SHF.R.U32.HI R19, RZ, 0x6, R3 ;  /* 0x00000006ff137819 */ /* 0x000fc80000011603 */
[C---:B------:R-:W-:Y:S01]  /*05b0*/  IADD3 R9, R19.reuse, UR14, RZ ;  /* 0x0000000e13097c10 */ /* 0x040fe2000fffe0ff */
[----:B------:R-:W-:-:S04]  /*05c0*/  IMAD R56, R19, -0x50, R61 ;  /* 0xffffffb013387824 */ /* 0x000fc800078e023d */
[----:B------:R-:W-:Y:S01]  /*05d0*/  IMAD R9, R9, 0xa00, RZ ;  /* 0x00000a0009097824 */ /* 0x000fe200078e02ff */
[----:B------:R-:W-:-:S04]  /*05e0*/  LEA R4, R56, UR10, 0x2 ;  /* 0x0000000a38047c11 */ /* 0x000fc8000f8e10ff */
[----:B------:R-:W-:Y:S01]  /*05f0*/  SHF.R.S32.HI R5, RZ, 0x1f, R4 ;  /* 0x0000001fff057819 */ /* 0x000fe20000011404 */
[----:B------:R-:W-:Y:S01]  /*0600*/  IMAD.WIDE.U32 R2, R4, -0x33333333, RZ ;  /* 0xcccccccd04027825 */ /* 0x000fe200078e00ff */
[----:B------:R-:W-:Y:S01]  /*0610*/  MOV R2, UR9 ;  /* 0x0000000900027c02 */ /* 0x000fe20008000f00 */
[----:B------:R-:W-:-:S03]  /*0620*/  UIMAD UR9, UR9, 0xa0000, URZ ;  /* 0x000a0000090978a4 */ /* 0x000fc6000f8e023f */
[----:B------:R-:W-:Y:S01]  /*0630*/  SHF.R.U32.HI R49, RZ, 0x7, R3 ;  /* 0x00000007ff317819 */ /* 0x000fe20000011603 */
[----:B------:R-:W-:-:S04]  /*0640*/  IMAD.U32 R3, RZ, RZ, UR17 ;  /* 0x00000011ff037e24 */ /* 0x000fc8000f8e00ff */
[C---:B------:R-:W-:Y:S01]  /*0650*/  IMAD.WIDE.U32 R14, R3.reuse, 0xa0000, R4 ;  /* 0x000a0000030e7825 */ /* 0x040fe200078e0004 */
[----:B------:R-:W-:-:S04]  /*0660*/  LEA R0, P0, R3, R49, 0x4 ;  /* 0x0000003103007211 */ /* 0x000fc800078020ff */
[----:B------:R-:W-:Y:S02]  /*0670*/  LEA.HI.X R3, R3, RZ, R2, 0x4, P0 ;  /* 0x000000ff03037211 */ /* 0x000fe400000f2402 */
[----:B------:R-:W-:Y:S02]  /*0680*/  LEA R36, P0, R0, UR18, 0x3 ;  /* 0x0000001200247c11 */ /* 0x000fe4000f8018ff */
[----:B------:R-:W-:Y:S01]  /*0690*/  IADD3 R8, R15, UR9, RZ ;  /* 0x000000090f087c10 */ /* 0x000fe2000fffe0ff */
[----:B0-----:R-:W-:Y:S01]  /*06a0*/  IMAD.WIDE R32, R4, 0x2, R32 ;  /* 0x0000000204207825 */ /* 0x001fe200078e0220 */
[----:B------:R-:W-:Y:S01]  /*06b0*/  IADD3 R2, P1, R9, R14, RZ ;  /* 0x0000000e09027210 */ /* 0x000fe20007f3e0ff */
[----:B------:R-:W-:Y:S01]  /*06c0*/  ULDC UR9, c[0x0][0x250] ;  /* 0x0000940000097ab9 */ /* 0x000fe20000000800 */
[----:B------:R-:W-:Y:S01]  /*06d0*/  LEA.HI.X R37, R0, UR19, R3, 0x3, P0 ;  /* 0x0000001300257c11 */ /* 0x000fe200080f1c03 */
[----:B------:R-:W-:Y:S01]  /*06e0*/  ULDC.64 UR18, c[0x0][0x230] ;  /* 0x00008c0000127ab9 */ /* 0x000fe20000000a00 */
[----:B------:R-:W-:Y:S01]  /*06f0*/  IADD3.X R3, RZ, R8, RZ, P1, !PT ;  /* 0x00000008ff037210 */ /* 0x000fe20000ffe4ff */
[----:B--2---:R-:W-:Y:S01]  /*0700*/  IMAD.WIDE R30, R4, 0x2, R30 ;  /* 0x00000002041e7825 */ /* 0x004fe200078e021e */
[C---:B------:R-:W-:Y:S01]  /*0710*/  SHF.L.U32 R0, R2.reuse, 0x1, RZ ;  /* 0x0000000102007819 */ /* 0x040fe200000006ff */
[----:B------:R-:W2:Y:S01]  /*0720*/  LDG.E.64.CONSTANT R32, desc[UR12][R32.64] ;  /* 0x0000000c20207981 */ /* 0x000ea2000c1e9b00 */
[----:B------:R-:W-:-:S02]  /*0730*/  SHF.L.U64.HI R2, R2, 0x1, R3 ;  /* 0x0000000102027819 */ /* 0x000fc40000010203 */
[----:B------:R-:W-:Y:S01]  /*0740*/  IADD3 R34, P0, R0, UR18, RZ ;  /* 0x0000001200227c10 */ /* 0x000fe2000ff1e0ff */
[----:B------:R-:W3:Y:S03]  /*0750*/  LDG.E.64.CONSTANT R36, desc[UR12][R36.64] ;  /* 0x0000000c24247981 */ /* 0x000ee6000c1e9b00 */
[----:B------:R-:W-:Y:S01]  /*0760*/  IADD3.X R35, R2, UR19, RZ, P0, !PT ;  /* 0x0000001302237c10 */ /* 0x000fe200087fe4ff */
[----:B------:R-:W4:Y:S05]  /*0770*/  LDG.E.64.CONSTANT R30, desc[UR12][R30.64] ;  /* 0x0000000c1e1e7981 */ /* 0x000f2a000c1e9b00 */
[----:B------:R-:W5:Y:S01]  /*0780*/  LDG.E.64.CONSTANT R34, desc[UR12][R34.64] ;  /* 0x0000000c22227981 */ /* 0x000f62000c1e9b00 */
[----:B------:R-:W-:-:S02]  /*0790*/  IADD3 R3, R9, 0x2800, RZ ;  /* 0x0000280009037810 */ /* 0x000fc40007ffe0ff */
[----:B------:R-:W-:Y:S02]  /*07a0*/  IADD3 R28, P0, R0, UR20, RZ ;  /* 0x00000014001c7c10 */ /* 0x000fe4000ff1e0ff */
[----:B------:R-:W-:Y:S02]  /*07b0*/  IADD3 R4, P1, R3, R14, RZ ;  /* 0x0000000e03047210 */ /* 0x000fe40007f3e0ff */
[----:B------:R-:W-:Y:S02]  /*07c0*/  IADD3.X R29, R2, UR21, RZ, P0, !PT ;  /* 0x00000015021d7c10 */ /* 0x000fe400087fe4ff */
[----:B------:R-:W-:Y:S01]  /*07d0*/  IADD3.X R5, RZ, R8, RZ, P1, !PT ;  /* 0x00000008ff057210 */ /* 0x000fe20000ffe4ff */
[----:B------:R-:W-:-:S03]  /*07e0*/  IMAD.SHL.U32 R3, R4, 0x2, RZ ;  /* 0x0000000204037824 */ /* 0x000fc600078e00ff */
[----:B------:R-:W4:Y:S01]  /*07f0*/  LDG.E.64.CONSTANT R28, desc[UR12][R28.64] ;  /* 0x0000000c1c1c7981 */ /* 0x000f22000c1e9b00 */
[----:B------:R-:W-:Y:S02]  /*0800*/  SHF.L.U64.HI R4, R4, 0x1, R5 ;  /* 0x0000000104047819 */ /* 0x000fe40000010205 */
[----:B------:R-:W-:-:S04]  /*0810*/  IADD3 R26, P0, R3, UR18, RZ ;  /* 0x00000012031a7c10 */ /* 0x000fc8000ff1e0ff */
[----:B------:R-:W-:-:S06]  /*0820*/  IADD3.X R27, R4, UR19, RZ, P0, !PT ;  /* 0x00000013041b7c10 */ /* 0x000fcc00087fe4ff */
[----:B------:R-:W4:Y:S01]  /*0830*/  LDG.E.64.CONSTANT R26, desc[UR12][R26.64] ;  /* 0x0000000c1a1a7981 */ /* 0x000f22000c1e9b00 */
[----:B------:R-:W-:-:S04]  /*0840*/  IADD3 R24, P0, R3, UR20, RZ ;  /* 0x0000001403187c10 */ /* 0x000fc8000ff1e0ff */
[----:B------:R-:W-:-:S06]  /*0850*/  IADD3.X R25, R4, UR21, RZ, P0, !PT ;  /* 0x0000001504197c10 */ /* 0x000fcc00087fe4ff */
[----:B------:R-:W4:Y:S01]  /*0860*/  LDG.E.64.CONSTANT R24, desc[UR12][R24.64] ;  /* 0x0000000c18187981 */ /* 0x000f22000c1e9b00 */
[----:B------:R-:W-:-:S04]  /*0870*/  IADD3 R5, R9, 0x5000, RZ ;  /* 0x0000500009057810 */ /* 0x000fc80007ffe0ff */
[----:B------:R-:W-:-:S04]  /*0880*/  IADD3 R6, P0, R5, R14, RZ ;  /* 0x0000000e05067210 */ /* 0x000fc80007f1e0ff */
[----:B------:R-:W-:Y:S02]  /*0890*/  IADD3.X R7, RZ, R8, RZ, P0, !PT ;  /* 0x00000008ff077210 */ /* 0x000fe400007fe4ff */
[C---:B------:R-:W-:Y:S02]  /*08a0*/  SHF.L.U32 R5, R6.reuse, 0x1, RZ ;  /* 0x0000000106057819 */ /* 0x040fe400000006ff */
[----:B------:R-:W-:Y:S02]  /*08b0*/  SHF.L.U64.HI R6, R6, 0x1, R7 ;  /* 0x0000000106067819 */ /* 0x000fe40000010207 */
[----:B------:R-:W-:-:S04]  /*08c0*/  IADD3 R22, P0, R5, UR18, RZ ;  /* 0x0000001205167c10 */ /* 0x000fc8000ff1e0ff */
[----:B------:R-:W-:-:S06]  /*08d0*/  IADD3.X R23, R6, UR19, RZ, P0, !PT ;  /* 0x0000001306177c10 */ /* 0x000fcc00087fe4ff */
[----:B------:R-:W4:Y:S01]  /*08e0*/  LDG.E.64.CONSTANT R22, desc[UR12][R22.64] ;  /* 0x0000000c16167981 */ /* 0x000f22000c1e9b00 */
[----:B------:R-:W-:-:S04]  /*08f0*/  IADD3 R9, R9, 0x7800, RZ ;  /* 0x0000780009097810 */ /* 0x000fc80007ffe0ff */
[----:B------:R-:W-:-:S04]  /*0900*/  IADD3 R9, P1, R9, R14, RZ ;  /* 0x0000000e09097210 */ /* 0x000fc80007f3e0ff */
[----:B------:R-:W-:-:S04]  /*0910*/  IADD3.X R8, RZ, R8, RZ, P1, !PT ;  /* 0x00000008ff087210 */ /* 0x000fc80000ffe4ff */
[----:B------:R-:W-:Y:S01]  /*0920*/  SHF.L.U64.HI R8, R9, 0x1, R8 ;  /* 0x0000000109087819 */ /* 0x000fe20000010208 */
[----:B---3--:R-:W-:-:S06]  /*0930*/  FADD.FTZ R7, R37, UR9 ;  /* 0x0000000925077e21 */ /* 0x008fcc0008010000 */
[----:B------:R-:W0:Y:S01]  /*0940*/  MUFU.RSQ R7, R7 ;  /* 0x0000000700077308 */ /* 0x000e220000001400 */
[C---:B-----5:R-:W-:Y:S01]  /*0950*/  PRMT R15, R34.reuse, 0x7632, R15 ;  /* 0x00007632220f7816 */ /* 0x060fe2000000000f */
[C---:B------:R-:W-:Y:S01]  /*0960*/  IMAD.U32 R17, R35.reuse, 0x10000, RZ ;  /* 0x0001000023117824 */ /* 0x040fe200078e00ff */
[----:B------:R-:W-:Y:S02]  /*0970*/  PRMT R47, R35, 0x7632, R47 ;  /* 0x00007632232f7816 */ /* 0x000fe4000000002f */
[----:B------:R-:W-:Y:S02]  /*0980*/  SHF.L.U32 R15, R15, 0x10, RZ ;  /* 0x000000100f0f7819 */ /* 0x000fe400000006ff */
[----:B------:R-:W-:Y:S01]  /*0990*/  SHF.L.U32 R11, R34, 0x10, RZ ;  /* 0x00000010220b7819 */ /* 0x000fe200000006ff */
[C---:B------:R-:W-:Y:S01]  /*09a0*/  FADD.FTZ R16, -R36.reuse, R17 ;  /* 0x0000001124107221 */ /* 0x040fe20000010100 */
[----:B------:R-:W-:Y:S01]  /*09b0*/  SHF.L.U32 R47, R47, 0x10, RZ ;  /* 0x000000102f2f7819 */ /* 0x000fe200000006ff */
[C---:B------:R-:W-:Y:S01]  /*09c0*/  FADD.FTZ R20, -R36.reuse, R15 ;  /* 0x0000000f24147221 */ /* 0x040fe20000010100 */
[----:B--2---:R-:W-:Y:S01]  /*09d0*/  SHF.L.U32 R37, R33, 0x10, RZ ;  /* 0x0000001021257819 */ /* 0x004fe200000006ff */
[C---:B------:R-:W-:Y:S01]  /*09e0*/  FADD.FTZ R18, -R36.reuse, R11 ;  /* 0x0000000b24127221 */ /* 0x040fe20000010100 */
[----:B----4-:R-:W-:Y:S01]  /*09f0*/  SHF.L.U32 R46, R31, 0x10, RZ ;  /* 0x000000101f2e7819 */ /* 0x010fe200000006ff */
[C---:B0-----:R-:W-:Y:S01]  /*0a00*/  FMUL.FTZ R16, R7.reuse, R16 ;  /* 0x0000001007107220 */ /* 0x041fe20000410000 */
[----:B------:R-:W-:Y:S01]  /*0a10*/  FMUL.FTZ R17, R7, R20 ;  /* 0x0000001407117220 */ /* 0x000fe20000410000 */
[----:B------:R-:W-:Y:S01]  /*0a20*/  PRMT R51, R33, 0x7632, R51 ;  /* 0x0000763221337816 */ /* 0x000fe20000000033 */
[----:B------:R-:W-:Y:S01]  /*0a30*/  FADD.FTZ R20, -R36, R47 ;  /* 0x0000002f24147221 */ /* 0x000fe20000010100 */
[----:B------:R-:W-:Y:S01]  /*0a40*/  PRMT R15, R31, 0x7632, R15 ;  /* 0x000076321f0f7816 */ /* 0x000fe2000000000f */
[----:B------:R-:W-:Y:S01]  /*0a50*/  FMUL.FTZ R18, R7, R18 ;  /* 0x0000001207127220 */ /* 0x000fe20000410000 */
[----:B------:R-:W-:-:S02]  /*0a60*/  SHF.L.U32 R10, R32, 0x10, RZ ;  /* 0x00000010200a7819 */ /* 0x000fc400000006ff */
[----:B------:R-:W-:Y:S01]  /*0a70*/  SHF.L.U32 R11, R30, 0x10, RZ ;  /* 0x000000101e0b7819 */ /* 0x000fe200000006ff */
[----:B------:R-:W-:Y:S01]  /*0a80*/  FFMA.FTZ R48, R16, R37, R46 ;  /* 0x0000002510307223 */ /* 0x000fe2000001002e */
[----:B------:R-:W-:Y:S01]  /*0a90*/  SHF.L.U32 R47, R51, 0x10, RZ ;  /* 0x00000010332f7819 */ /* 0x000fe200000006ff */
[----:B------:R-:W-:Y:S01]  /*0aa0*/  FMUL.FTZ R20, R7, R20 ;  /* 0x0000001407147220 */ /* 0x000fe20000410000 */
[----:B------:R-:W-:Y:S02]  /*0ab0*/  SHF.L.U32 R15, R15, 0x10, RZ ;  /* 0x000000100f0f7819 */ /* 0x000fe400000006ff */
[----:B------:R-:W-:Y:S02]  /*0ac0*/  PRMT R12, R32, 0x7632, R12 ;  /* 0x00007632200c7816 */ /* 0x000fe4000000000c */
[----:B------:R-:W-:Y:S01]  /*0ad0*/  PRMT R13, R30, 0x7632, R13 ;  /* 0x000076321e0d7816 */ /* 0x000fe2000000000d */
[----:B------:R-:W-:Y:S01]  /*0ae0*/  FFMA.FTZ R21, R18, R10, R11 ;  /* 0x0000000a12157223 */ /* 0x000fe2000001000b */
[----:B------:R-:W-:Y:S01]  /*0af0*/  FMUL.FTZ R53, R48, -1.4426950216293334961 ;  /* 0xbfb8aa3b30357820 */ /* 0x000fe20000410000 */
[----:B------:R-:W-:Y:S01]  /*0b00*/  SHF.L.U32 R12, R12, 0x10, RZ ;  /* 0x000000100c0c7819 */ /* 0x000fe200000006ff */
[----:B------:R-:W-:Y:S01]  /*0b10*/  FFMA.FTZ R51, R20, R47, R15 ;  /* 0x0000002f14337223 */ /* 0x000fe2000001000f */
[----:B------:R-:W-:Y:S01]  /*0b20*/  SHF.L.U32 R13, R13, 0x10, RZ ;  /* 0x000000100d0d7819 */ /* 0x000fe200000006ff */
[----:B------:R-:W-:-:S02]  /*0b30*/  FMUL.FTZ R52, R21, -1.4426950216293334961 ;  /* 0xbfb8aa3b15347820 */ /* 0x000fc40000410000 */
[----:B------:R-:W-:Y:S01]  /*0b40*/  FMUL.FTZ R55, R51, -1.4426950216293334961 ;  /* 0xbfb8aa3b33377820 */ /* 0x000fe20000410000 */
[----:B------:R-:W0:Y:S01]  /*0b50*/  MUFU.EX2 R53, R53 ;  /* 0x0000003500357308 */ /* 0x000e220000000800 */
[----:B------:R-:W-:-:S04]  /*0b60*/  FFMA.FTZ R50, R17, R12, R13 ;  /* 0x0000000c11327223 */ /* 0x000fc8000001000d */
[----:B------:R-:W-:-:S03]  /*0b70*/  FMUL.FTZ R57, R50, -1.4426950216293334961 ;  /* 0xbfb8aa3b32397820 */ /* 0x000fc60000410000 */
[----:B------:R-:W1:Y:S08]  /*0b80*/  MUFU.EX2 R52, R52 ;  /* 0x0000003400347308 */ /* 0x000e700000000800 */
[----:B------:R-:W2:Y:S08]  /*0b90*/  MUFU.EX2 R55, R55 ;  /* 0x0000003700377308 */ /* 0x000eb00000000800 */
[----:B------:R3:W4:Y:S01]  /*0ba0*/  MUFU.EX2 R54, R57 ;  /* 0x0000003900367308 */ /* 0x0007220000000800 */
[----:B0-----:R-:W-:Y:S01]  /*0bb0*/  FADD.FTZ R53, R53, 1 ;  /* 0x3f80000035357421 */ /* 0x001fe20000010000 */
[----:B-1----:R-:W-:-:S06]  /*0bc0*/  FADD.FTZ R52, R52, 1 ;  /* 0x3f80000034347421 */ /* 0x002fcc0000010000 */
[----:B------:R-:W0:Y:S01]  /*0bd0*/  MUFU.RCP R53, R53 ;  /* 0x0000003500357308 */ /* 0x000e220000001000 */
[----:B--2---:R-:W-:Y:S01]  /*0be0*/  FADD.FTZ R55, R55, 1 ;  /* 0x3f80000037377421 */ /* 0x004fe20000010000 */
[----:B---3--:R-:W-:-:S06]  /*0bf0*/  IMAD.MOV.U32 R57, RZ, RZ, 0x28 ;  /* 0x00000028ff397424 */ /* 0x008fcc00078e00ff */
[----:B------:R-:W1:Y:S01]  /*0c00*/  MUFU.RCP R52, R52 ;  /* 0x0000003400347308 */ /* 0x000e620000001000 */
[----:B----4-:R-:W-:Y:S01]  /*0c10*/  FADD.FTZ R54, R54, 1 ;  /* 0x3f80000036367421 */ /* 0x010fe20000010000 */
[----:B------:R-:W-:-:S06]  /*0c20*/  IMAD R56, R56, R57, UR8 ;  /* 0x0000000838387e24 */ /* 0x000fcc000f8e0239 */
[----:B------:R-:W2:Y:S08]  /*0c30*/  MUFU.RCP R55, R55 ;  /* 0x0000003700377308 */ /* 0x000eb00000001000 */
[----:B------:R-:W3:Y:S01]  /*0c40*/  MUFU.RCP R54, R54 ;  /* 0x0000003600367308 */ /* 0x000ee20000001000 */
[----:B------:R-:W-:Y:S01]  /*0c50*/  LEA R14, R19, R56, 0x3 ;  /* 0x00000038130e7211 */ /* 0x000fe200078e18ff */
[----:B0-----:R-:W-:Y:S01]  /*0c60*/  FADD.FTZ R19, -R53, 1 ;  /* 0x3f80000035137421 */ /* 0x001fe20000010100 */
[----:B-1----:R-:W-:-:S03]  /*0c70*/  FADD.FTZ R56, -R52, 1 ;  /* 0x3f80000034387421 */ /* 0x002fc60000010100 */
[----:B------:R-:W-:Y:S01]  /*0c80*/  FFMA.FTZ R19, R48, R19, 1 ;  /* 0x3f80000030137423 */ /* 0x000fe20000010013 */
[----:B------:R-:W-:Y:S01]  /*0c90*/  FFMA.FTZ R56, R21, R56, 1 ;  /* 0x3f80000015387423 */ /* 0x000fe20000010038 */
[----:B--2---:R-:W-:-:S04]  /*0ca0*/  FADD.FTZ R48, -R55, 1 ;  /* 0x3f80000037307421 */ /* 0x004fc80000010100 */
[----:B------:R-:W-:Y:S01]  /*0cb0*/  FFMA.FTZ R48, R51, R48, 1 ;  /* 0x3f80000033307423 */ /* 0x000fe20000010030 */
[----:B---3--:R-:W-:-:S03]  /*0cc0*/  FADD.FTZ R21, -R54, 1 ;  /* 0x3f80000036157421 */ /* 0x008fc60000010100 */
[----:B------:R-:W-:Y:S01]  /*0cd0*/  FMUL.FTZ R48, R55, R48 ;  /* 0x0000003037307220 */ /* 0x000fe20000410000 */
[----:B------:R-:W-:Y:S01]  /*0ce0*/  PRMT R55, R29, 0x7632, R55 ;  /* 0x000076321d377816 */ /* 0x000fe20000000037 */
[----:B------:R-:W-:Y:S01]  /*0cf0*/  FFMA.FTZ R21, R50, R21, 1 ;  /* 0x3f80000032157423 */ /* 0x000fe20000010015 */
[----:B------:R-:W-:Y:S01]  /*0d00*/  PRMT R50, R28, 0x7632, R50 ;  /* 0x000076321c327816 */ /* 0x000fe20000000032 */
[----:B------:R-:W-:Y:S01]  /*0d10*/  FMUL.FTZ R56, R52, R56 ;  /* 0x0000003834387220 */ /* 0x000fe20000410000 */
[----:B------:R-:W-:Y:S01]  /*0d20*/  SHF.L.U32 R51, R28, 0x10, RZ ;  /* 0x000000101c337819 */ /* 0x000fe200000006ff */
[----:B------:R-:W-:Y:S01]  /*0d30*/  FMUL.FTZ R19, R53, R19 ;  /* 0x0000001335137220 */ /* 0x000fe20000410000 */
[----:B------:R-:W-:Y:S01]  /*0d40*/  SHF.L.U32 R50, R50, 0x10, RZ ;  /* 0x0000001032327819 */ /* 0x000fe200000006ff */
[----:B------:R-:W-:Y:S01]  /*0d50*/  FMUL.FTZ R53, R54, R21 ;  /* 0x0000001536357220 */ /* 0x000fe20000410000 */
[----:B------:R-:W-:Y:S02]  /*0d60*/  SHF.L.U32 R52, R29, 0x10, RZ ;  /* 0x000000101d347819 */ /* 0x000fe400000006ff */
[----:B------:R-:W-:Y:S01]  /*0d70*/  SHF.L.U32 R55, R55, 0x10, RZ ;  /* 0x0000001037377819 */ /* 0x000fe200000006ff */
[----:B------:R-:W-:Y:S01]  /*0d80*/  FMUL.FTZ R51, R51, R56 ;  /* 0x0000003833337220 */ /* 0x000fe20000410000 */
[----:B------:R-:W-:Y:S01]  /*0d90*/  FMUL.FTZ R53, R50, R53 ;  /* 0x0000003532357220 */ /* 0x000fe20000410000 */
[----:B------:R-:W-:-:S02]  /*0da0*/  FMUL.FTZ R21, R52, R19 ;  /* 0x0000001334157220 */ /* 0x000fc40000410000 */
[----:B------:R-:W-:Y:S01]  /*0db0*/  FMUL.FTZ R50, R55, R48 ;  /* 0x0000003037327220 */ /* 0x000fe20000410000 */
[----:B------:R-:W-:Y:S01]  /*0dc0*/  SHF.L.U32 R55, R26, 0x10, RZ ;  /* 0x000000101a377819 */ /* 0x000fe200000006ff */
[-C--:B------:R-:W-:Y:S01]  /*0dd0*/  FMUL.FTZ R19, R10, R51.reuse ;  /* 0x000000330a137220 */ /* 0x080fe20000410000 */
[-C--:B------:R-:W-:Y:S01]  /*0de0*/  FFMA.FTZ R44, R18, R51.reuse, R44 ;  /* 0x00000033122c7223 */ /* 0x080fe2000001002c */
[----:B------:R-:W-:Y:S01]  /*0df0*/  FADD.FTZ R45, R51, R45 ;  /* 0x0000002d332d7221 */ /* 0x000fe20000010000 */
[----:B------:R-:W-:Y:S01]  /*0e00*/  FFMA.FTZ R51, R10, R51, RZ ;  /* 0x000000330a337223 */ /* 0x000fe200000100ff */
[----:B------:R-:W-:Y:S01]  /*0e10*/  FFMA.FTZ R48, R18, R19, RZ ;  /* 0x0000001312307223 */ /* 0x000fe200000100ff */
[----:B------:R-:W-:Y:S02]  /*0e20*/  FADD.FTZ R18, -R36, R55 ;  /* 0x0000003724127221 */ /* 0x000fe40000010100 */
[CC--:B------:R-:W-:Y:S01]  /*0e30*/  FFMA.FTZ R55, R12.reuse, R53.reuse, R51 ;  /* 0x000000350c377223 */ /* 0x0c0fe20000010033 */
[----:B------:R-:W-:Y:S01]  /*0e40*/  FMUL.FTZ R51, R12, R53 ;  /* 0x000000350c337220 */ /* 0x000fe20000410000 */
[----:B------:R-:W-:Y:S01]  /*0e50*/  IMAD.U32 R19, R27, 0x10000, RZ ;  /* 0x000100001b137824 */ /* 0x000fe200078e00ff */
[----:B------:R-:W-:Y:S01]  /*0e60*/  PRMT R57, R26, 0x7632, R57 ;  /* 0x000076321a397816 */ /* 0x000fe20000000039 */
[----:B------:R-:W-:Y:S01]  /*0e70*/  FMUL.FTZ R18, R7, R18 ;  /* 0x0000001207127220 */ /* 0x000fe20000410000 */
[----:B------:R-:W-:Y:S01]  /*0e80*/  FFMA.FTZ R51, R17, R51, R48 ;  /* 0x0000003311337223 */ /* 0x000fe20000010030 */
[----:B------:R-:W-:Y:S01]  /*0e90*/  FMUL.FTZ R52, R37, R21 ;  /* 0x0000001525347220 */ /* 0x000fe20000410000 */
[----:B------:R-:W-:Y:S01]  /*0ea0*/  FADD.FTZ R48, -R36, R19 ;  /* 0x0000001324307221 */ /* 0x000fe20000010100 */
[----:B------:R-:W-:Y:S01]  /*0eb0*/  SHF.L.U32 R57, R57, 0x10, RZ ;  /* 0x0000001039397819 */ /* 0x000fe200000006ff */
[----:B------:R-:W-:Y:S01]  /*0ec0*/  FFMA.FTZ R56, R10, R18, R11 ;  /* 0x000000120a387223 */ /* 0x000fe2000001000b */
[----:B------:R-:W-:Y:S01]  /*0ed0*/  FFMA.FTZ R42, R17, R53, R42 ;  /* 0x00000035112a7223 */ /* 0x000fe2000001002a */
[C---:B------:R-:W-:Y:S01]  /*0ee0*/  FFMA.FTZ R40, R16.reuse, R21, R40 ;  /* 0x0000001510287223 */ /* 0x040fe20000010028 */
[----:B------:R-:W-:Y:S01]  /*0ef0*/  FFMA.FTZ R19, R16, R52, R51 ;  /* 0x0000003410137223 */ /* 0x000fe20000010033 */
[----:B------:R-:W-:Y:S01]  /*0f00*/  FMUL.FTZ R16, R7, R48 ;  /* 0x0000003007107220 */ /* 0x000fe20000410000 */
[----:B------:R-:W-:Y:S01]  /*0f10*/  FMUL.FTZ R17, R47, R50 ;  /* 0x000000322f117220 */ /* 0x000fe20000410000 */
[----:B------:R-:W-:Y:S01]  /*0f20*/  FADD.FTZ R48, -R36, R57 ;  /* 0x0000003924307221 */ /* 0x000fe20000010100 */
[----:B------:R-:W-:Y:S01]  /*0f30*/  FADD.FTZ R43, R53, R43 ;  /* 0x0000002b352b7221 */ /* 0x000fe20000010000 */
[----:B------:R-:W-:Y:S01]  /*0f40*/  FMUL.FTZ R54, R56, -1.4426950216293334961 ;  /* 0xbfb8aa3b38367820 */ /* 0x000fe20000410000 */
[----:B------:R-:W-:Y:S01]  /*0f50*/  PRMT R53, R27, 0x7632, R53 ;  /* 0x000076321b357816 */ /* 0x000fe20000000035 */
[----:B------:R-:W-:Y:S01]  /*0f60*/  FFMA.FTZ R19, R20, R17, R19 ;  /* 0x0000001114137223 */ /* 0x000fe20000010013 */
[----:B------:R-:W-:-:S02]  /*0f70*/  FMUL.FTZ R17, R7, R48 ;  /* 0x0000003007117220 */ /* 0x000fc40000410000 */
[----:B------:R-:W-:Y:S01]  /*0f80*/  SHF.L.U32 R53, R53, 0x10, RZ ;  /* 0x0000001035357819 */ /* 0x000fe200000006ff */
[----:B------:R-:W0:Y:S01]  /*0f90*/  MUFU.EX2 R54, R54 ;  /* 0x0000003600367308 */ /* 0x000e220000000800 */
[----:B------:R-:W-:-:S03]  /*0fa0*/  FFMA.FTZ R57, R12, R17, R13 ;  /* 0x000000110c397223 */ /* 0x000fc6000001000d */
[----:B------:R-:W-:Y:S01]  /*0fb0*/  FADD.FTZ R48, -R36, R53 ;  /* 0x0000003524307221 */ /* 0x000fe20000010100 */
[----:B------:R-:W-:-:S03]  /*0fc0*/  FMUL.FTZ R53, R57, -1.4426950216293334961 ;  /* 0xbfb8aa3b39357820 */ /* 0x000fc60000410000 */
[----:B------:R-:W-:-:S03]  /*0fd0*/  FMUL.FTZ R48, R7, R48 ;  /* 0x0000003007307220 */ /* 0x000fc60000410000 */
[----:B------:R-:W1:Y:S01]  /*0fe0*/  MUFU.EX2 R53, R53 ;  /* 0x0000003500357308 */ /* 0x000e620000000800 */
[----:B------:R-:W-:Y:S01]  /*0ff0*/  FFMA.FTZ R52, R47, R48, R15 ;  /* 0x000000302f347223 */ /* 0x000fe2000001000f */
[----:B------:R-:W-:-:S03]  /*1000*/  FFMA.FTZ R51, R37, R16, R46 ;  /* 0x0000001025337223 */ /* 0x000fc6000001002e */
[----:B------:R-:W-:Y:S01]  /*1010*/  FMUL.FTZ R59, R52, -1.4426950216293334961 ;  /* 0xbfb8aa3b343b7820 */ /* 0x000fe20000410000 */
[----:B0-----:R-:W-:Y:S01]  /*1020*/  FADD.FTZ R54, R54, 1 ;  /* 0x3f80000036367421 */ /* 0x001fe20000010000 */
[----:B------:R-:W-:-:S04]  /*1030*/  FMUL.FTZ R58, R51, -1.4426950216293334961 ;  /* 0xbfb8aa3b333a7820 */ /* 0x000fc80000410000 */
[----:B------:R-:W0:Y:S08]  /*1040*/  MUFU.EX2 R59, R59 ;  /* 0x0000003b003b7308 */ /* 0x000e300000000800 */
[----:B------:R-:W2:Y:S01]  /*1050*/  MUFU.RCP R54, R54 ;  /* 0x0000003600367308 */ /* 0x000ea20000001000 */
[----:B-1----:R-:W-:-:S07]  /*1060*/  FADD.FTZ R53, R53, 1 ;  /* 0x3f80000035357421 */ /* 0x002fce0000010000 */
[----:B------:R-:W1:Y:S01]  /*1070*/  MUFU.EX2 R58, R58 ;  /* 0x0000003a003a7308 */ /* 0x000e620000000800 */
[----:B------:R-:W-:Y:S01]  /*1080*/  FFMA.FTZ R38, R20, R50, R38 ;  /* 0x0000003214267223 */ /* 0x000fe20000010026 */
[----:B0-----:R-:W-:Y:S01]  /*1090*/  FADD.FTZ R59, R59, 1 ;  /* 0x3f8000003b3b7421 */ /* 0x001fe20000010000 */
[----:B------:R-:W-:-:S05]  /*10a0*/  FFMA.FTZ R20, R37, R21, R55 ;  /* 0x0000001525147223 */ /* 0x000fca0000010037 */
[----:B------:R-:W0:Y:S01]  /*10b0*/  MUFU.RCP R53, R53 ;  /* 0x0000003500357308 */ /* 0x000e220000001000 */
[----:B--2---:R-:W-:Y:S01]  /*10c0*/  FADD.FTZ R55, -R54, 1 ;  /* 0x3f80000036377421 */ /* 0x004fe20000010100 */
[----:B------:R-:W-:-:S03]  /*10d0*/  FADD.FTZ R41, R21, R41 ;  /* 0x0000002915297221 */ /* 0x000fc60000010000 */
[----:B------:R-:W-:-:S03]  /*10e0*/  FFMA.FTZ R56, R56, R55, 1 ;  /* 0x3f80000038387423 */ /* 0x000fc60000010037 */
[----:B------:R-:W2:Y:S01]  /*10f0*/  MUFU.RCP R21, R59 ;  /* 0x0000003b00157308 */ /* 0x000ea20000001000 */
[----:B-1----:R-:W-:-:S07]  /*1100*/  FADD.FTZ R55, R58, 1 ;  /* 0x3f8000003a377421 */ /* 0x002fce0000010000 */
[----:B------:R-:W1:Y:S01]  /*1110*/  MUFU.RCP R55, R55 ;  /* 0x0000003700377308 */ /* 0x000e620000001000 */
[----:B0-----:R-:W-:-:S04]  /*1120*/  FADD.FTZ R58, -R53, 1 ;  /* 0x3f800000353a7421 */ /* 0x001fc80000010100 */
[----:B------:R-:W-:-:S04]  /*1130*/  FFMA.FTZ R57, R57, R58, 1 ;  /* 0x3f80000039397423 */ /* 0x000fc8000001003a */
[----:B------:R-:W-:Y:S01]  /*1140*/  FMUL.FTZ R53, R53, R57 ;  /* 0x0000003935357220 */ /* 0x000fe20000410000 */
[----:B--2---:R-:W-:Y:S01]  /*1150*/  FADD.FTZ R57, -R21, 1 ;  /* 0x3f80000015397421 */ /* 0x004fe20000010100 */
[----:B------:R-:W-:Y:S01]  /*1160*/  FADD.FTZ R39, R50, R39 ;  /* 0x0000002732277221 */ /* 0x000fe20000010000 */
[----:B------:R-:W-:Y:S01]  /*1170*/  FFMA.FTZ R50, R47, R50, R20 ;  /* 0x000000322f327223 */ /* 0x000fe20000010014 */
[----:B------:R-:W-:Y:S01]  /*1180*/  IADD3 R20, P0, R5, UR20, RZ ;  /* 0x0000001405147c10 */ /* 0x000fe2000ff1e0ff */
[----:B------:R-:W-:Y:S01]  /*1190*/  FFMA.FTZ R57, R52, R57, 1 ;  /* 0x3f80000034397423 */ /* 0x000fe20000010039 */
[----:B------:R-:W-:Y:S01]  /*11a0*/  FMUL.FTZ R56, R54, R56 ;  /* 0x0000003836387220 */ /* 0x000fe20000410000 */
[----:B-1----:R-:W-:Y:S02]  /*11b0*/  FADD.FTZ R54, -R55, 1 ;  /* 0x3f80000037367421 */ /* 0x002fe40000010100 */
[----:B------:R-:W-:Y:S01]  /*11c0*/  FMUL.FTZ R57, R21, R57 ;  /* 0x0000003915397220 */ /* 0x000fe20000410000 */
[----:B------:R-:W-:Y:S01]  /*11d0*/  IADD3.X R21, R6, UR21, RZ, P0, !PT ;  /* 0x0000001506157c10 */ /* 0x000fe200087fe4ff */
[----:B------:R-:W-:Y:S01]  /*11e0*/  FFMA.FTZ R54, R51, R54, 1 ;  /* 0x3f80000033367423 */ /* 0x000fe20000010036 */
[----:B------:R-:W-:-:S04]  /*11f0*/  SHF.L.U32 R51, R24, 0x10, RZ ;  /* 0x0000001018337819 */ /* 0x000fc800000006ff */
[----:B------:R-:W2:Y:S01]  /*1200*/  LDG.E.64.CONSTANT R20, desc[UR12][R20.64] ;  /* 0x0000000c14147981 */ /* 0x000ea2000c1e9b00 */
[----:B------:R-:W-:Y:S01]  /*1210*/  PRMT R52, R24, 0x7632, R52 ;  /* 0x0000763218347816 */ /* 0x000fe20000000034 */
[----:B------:R-:W-:Y:S01]  /*1220*/  FMUL.FTZ R51, R51, R56 ;  /* 0x0000003833337220 */ /* 0x000fe20000410000 */
[----:B------:R-:W-:Y:S02]  /*1230*/  FMUL.FTZ R54, R55, R54 ;  /* 0x0000003637367220 */ /* 0x000fe40000410000 */
[----:B------:R-:W-:Y:S01]  /*1240*/  SHF.L.U32 R52, R52, 0x10, RZ ;  /* 0x0000001034347819 */ /* 0x000fe200000006ff */
[----:B------:R-:W-:-:S04]  /*1250*/  FMUL.FTZ R55, R10, R51 ;  /* 0x000000330a377220 */ /* 0x000fc80000410000 */
[----:B------:R-:W-:Y:S01]  /*1260*/  FMUL.FTZ R52, R52, R53 ;  /* 0x0000003534347220 */ /* 0x000fe20000410000 */
[----:B------:R-:W-:Y:S01]  /*1270*/  FFMA.FTZ R55, R18, R55, R19 ;  /* 0x0000003712377223 */ /* 0x000fe20000010013 */
[----:B------:R-:W-:Y:S02]  /*1280*/  IMAD.U32 R19, R25, 0x10000, RZ ;  /* 0x0001000019137824 */ /* 0x000fe400078e00ff */
[----:B------:R-:W-:Y:S01]  /*1290*/  FMUL.FTZ R56, R12, R52 ;  /* 0x000000340c387220 */ /* 0x000fe20000410000 */
[----:B------:R-:W-:Y:S01]  /*12a0*/  SHF.L.U32 R9, R9, 0x1, RZ ;  /* 0x0000000109097819 */ /* 0x000fe200000006ff */
[----:B------:R-:W-:Y:S01]  /*12b0*/  FMUL.FTZ R54, R19, R54 ;  /* 0x0000003613367220 */ /* 0x000fe20000410000 */
[----:B------:R-:W-:Y:S01]  /*12c0*/  FFMA.FTZ R44, R18, R51, R44 ;  /* 0x00000033122c7223 */ /* 0x000fe2000001002c */
[----:B------:R-:W-:Y:S01]  /*12d0*/  FFMA.FTZ R55, R17, R56, R55 ;  /* 0x0000003811377223 */ /* 0x000fe20000010037 */
[----:B------:R-:W-:Y:S01]  /*12e0*/  IADD3 R18, P0, R9, UR18, RZ ;  /* 0x0000001209127c10 */ /* 0x000fe2000ff1e0ff */
[-C--:B------:R-:W-:Y:S01]  /*12f0*/  FMUL.FTZ R56, R37, R54.reuse ;  /* 0x0000003625387220 */ /* 0x080fe20000410000 */
[----:B------:R-:W-:-:S02]  /*1300*/  FFMA.FTZ R40, R16, R54, R40 ;  /* 0x0000003610287223 */ /* 0x000fc40000010028 */
[----:B------:R-:W-:Y:S01]  /*1310*/  IADD3.X R19, R8, UR19, RZ, P0, !PT ;  /* 0x0000001308137c10 */ /* 0x000fe200087fe4ff */
[----:B------:R-:W-:Y:S01]  /*1320*/  FFMA.FTZ R55, R16, R56, R55 ;  /* 0x0000003810377223 */ /* 0x000fe20000010037 */
[----:B------:R-:W-:Y:S01]  /*1330*/  SHF.L.U32 R16, R22, 0x10, RZ ;  /* 0x0000001016107819 */ /* 0x000fe200000006ff */
[----:B------:R-:W-:Y:S01]  /*1340*/  FFMA.FTZ R59, R10, R51, R50 ;  /* 0x000000330a3b7223 */ /* 0x000fe20000010032 */
[----:B------:R-:W-:Y:S02]  /*1350*/  PRMT R58, R25, 0x7632, R58 ;  /* 0x00007632193a7816 */ /* 0x000fe4000000003a */
[----:B------:R-:W3:Y:S01]  /*1360*/  LDG.E.64.CONSTANT R18, desc[UR12][R18.64] ;  /* 0x0000000c12127981 */ /* 0x000ee2000c1e9b00 */
[----:B------:R-:W-:Y:S01]  /*1370*/  FADD.FTZ R50, -R36, R16 ;  /* 0x0000001024327221 */ /* 0x000fe20000010100 */
[----:B------:R-:W-:-:S03]  /*1380*/  SHF.L.U32 R58, R58, 0x10, RZ ;  /* 0x000000103a3a7819 */ /* 0x000fc600000006ff */
[----:B------:R-:W-:Y:S02]  /*1390*/  FMUL.FTZ R50, R7, R50 ;  /* 0x0000003207327220 */ /* 0x000fe40000410000 */
[----:B------:R-:W-:Y:S02]  /*13a0*/  FMUL.FTZ R53, R58, R57 ;  /* 0x000000393a357220 */ /* 0x000fe40000410000 */
[----:B------:R-:W-:Y:S01]  /*13b0*/  FFMA.FTZ R57, R10, R50, R11 ;  /* 0x000000320a397223 */ /* 0x000fe2000001000b */
[----:B------:R-:W-:Y:S01]  /*13c0*/  FFMA.FTZ R42, R17, R52, R42 ;  /* 0x00000034112a7223 */ /* 0x000fe2000001002a */
[-C--:B------:R-:W-:Y:S01]  /*13d0*/  FMUL.FTZ R17, R47, R53.reuse ;  /* 0x000000352f117220 */ /* 0x080fe20000410000 */
[----:B------:R-:W-:Y:S01]  /*13e0*/  SHF.L.U32 R16, R23, 0x10, RZ ;  /* 0x0000001017107819 */ /* 0x000fe200000006ff */
[----:B------:R-:W-:Y:S01]  /*13f0*/  FMUL.FTZ R56, R57, -1.4426950216293334961 ;  /* 0xbfb8aa3b39387820 */ /* 0x000fe20000410000 */
[C---:B------:R-:W-:Y:S01]  /*1400*/  FFMA.FTZ R38, R48.reuse, R53, R38 ;  /* 0x0000003530267223 */ /* 0x040fe20000010026 */
[----:B------:R-:W-:Y:S01]  /*1410*/  FFMA.FTZ R48, R48, R17, R55 ;  /* 0x0000001130307223 */ /* 0x000fe20000010037 */
[----:B------:R-:W-:Y:S01]  /*1420*/  PRMT R17, R22, 0x7632, R17 ;  /* 0x0000763216117816 */ /* 0x000fe20000000011 */
[----:B------:R-:W-:-:S02]  /*1430*/  FADD.FTZ R16, -R36, R16 ;  /* 0x0000001024107221 */ /* 0x000fc40000010100 */
[----:B------:R-:W0:Y:S01]  /*1440*/  MUFU.EX2 R56, R56 ;  /* 0x0000003800387308 */ /* 0x000e220000000800 */
[----:B------:R-:W-:Y:S01]  /*1450*/  SHF.L.U32 R17, R17, 0x10, RZ ;  /* 0x0000001011117819 */ /* 0x000fe200000006ff */
[----:B------:R-:W-:Y:S01]  /*1460*/  FADD.FTZ R43, R43, R52 ;  /* 0x000000342b2b7221 */ /* 0x000fe20000010000 */
[----:B------:R-:W-:Y:S01]  /*1470*/  FFMA.FTZ R59, R12, R52, R59 ;  /* 0x000000340c3b7223 */ /* 0x000fe2000001003b */
[----:B------:R-:W-:Y:S01]  /*1480*/  FMUL.FTZ R52, R7, R16 ;  /* 0x0000001007347220 */ /* 0x000fe20000410000 */
[----:B------:R-:W-:Y:S01]  /*1490*/  FADD.FTZ R45, R45, R51 ;  /* 0x000000332d2d7221 */ /* 0x000fe20000010000 */
[----:B------:R-:W-:Y:S02]  /*14a0*/  FADD.FTZ R51, -R36, R17 ;  /* 0x0000001124337221 */ /* 0x000fe40000010100 */
[----:B------:R-:W-:Y:S02]  /*14b0*/  FFMA.FTZ R17, R37, R52, R46 ;  /* 0x0000003425117223 */ /* 0x000fe4000001002e */
[----:B------:R-:W-:-:S02]  /*14c0*/  FMUL.FTZ R51, R7, R51 ;  /* 0x0000003307337220 */ /* 0x000fc40000410000 */
[----:B------:R-:W-:Y:S02]  /*14d0*/  FMUL.FTZ R58, R17, -1.4426950216293334961 ;  /* 0xbfb8aa3b113a7820 */ /* 0x000fe40000410000 */
[----:B------:R-:W-:Y:S01]  /*14e0*/  FFMA.FTZ R16, R12, R51, R13 ;  /* 0x000000330c107223 */ /* 0x000fe2000001000d */
[----:B0-----:R-:W-:-:S03]  /*14f0*/  FADD.FTZ R56, R56, 1 ;  /* 0x3f80000038387421 */ /* 0x001fc60000010000 */
[----:B------:R-:W0:Y:S01]  /*1500*/  MUFU.EX2 R58, R58 ;  /* 0x0000003a003a7308 */ /* 0x000e220000000800 */
[----:B------:R-:W-:-:S07]  /*1510*/  FMUL.FTZ R55, R16, -1.4426950216293334961 ;  /* 0xbfb8aa3b10377820 */ /* 0x000fce0000410000 */
[----:B------:R-:W1:Y:S08]  /*1520*/  MUFU.RCP R56, R56 ;  /* 0x0000003800387308 */ /* 0x000e700000001000 */
[----:B------:R-:W4:Y:S01]  /*1530*/  MUFU.EX2 R55, R55 ;  /* 0x0000003700377308 */ /* 0x000f220000000800 */
[----:B0-----:R-:W-:Y:S01]  /*1540*/  FADD.FTZ R58, R58, 1 ;  /* 0x3f8000003a3a7421 */ /* 0x001fe20000010000 */
[----:B------:R-:W-:Y:S01]  /*1550*/  FADD.FTZ R41, R41, R54 ;  /* 0x0000003629297221 */ /* 0x000fe20000010000 */
[----:B------:R-:W-:-:S05]  /*1560*/  FFMA.FTZ R59, R37, R54, R59 ;  /* 0x00000036253b7223 */ /* 0x000fca000001003b */
[----:B------:R1:W0:Y:S02]  /*1570*/  MUFU.RCP R54, R58 ;  /* 0x0000003a00367308 */ /* 0x0002240000001000 */
[----:B-1----:R-:W-:Y:S01]  /*1580*/  FADD.FTZ R58, -R56, 1 ;  /* 0x3f800000383a7421 */ /* 0x002fe20000010100 */
[----:B----4-:R-:W-:-:S03]  /*1590*/  FADD.FTZ R55, R55, 1 ;  /* 0x3f80000037377421 */ /* 0x010fc60000010000 */
[----:B------:R-:W-:Y:S02]  /*15a0*/  FFMA.FTZ R57, R57, R58, 1 ;  /* 0x3f80000039397423 */ /* 0x000fe4000001003a */
[----:B------:R1:W4:Y:S02]  /*15b0*/  MUFU.RCP R58, R55 ;  /* 0x00000037003a7308 */ /* 0x0003240000001000 */
[----:B-1----:R-:W-:-:S04]  /*15c0*/  PRMT R55, R23, 0x7632, R55 ;  /* 0x0000763217377816 */ /* 0x002fc80000000037 */
[----:B------:R-:W-:Y:S01]  /*15d0*/  SHF.L.U32 R55, R55, 0x10, RZ ;  /* 0x0000001037377819 */ /* 0x000fe200000006ff */
[----:B------:R-:W-:Y:S01]  /*15e0*/  FMUL.FTZ R56, R56, R57 ;  /* 0x0000003938387220 */ /* 0x000fe20000410000 */
[----:B0-----:R-:W-:-:S03]  /*15f0*/  FADD.FTZ R57, -R54, 1 ;  /* 0x3f80000036397421 */ /* 0x001fc60000010100 */
[----:B------:R-:W-:Y:S01]  /*1600*/  FADD.FTZ R55, -R36, R55 ;  /* 0x0000003724377221 */ /* 0x000fe20000010100 */
[----:B------:R-:W-:Y:S01]  /*1610*/  FADD.FTZ R39, R39, R53 ;  /* 0x0000003527277221 */ /* 0x000fe20000010000 */
[----:B------:R-:W-:Y:S02]  /*1620*/  FFMA.FTZ R17, R17, R57, 1 ;  /* 0x3f80000011117423 */ /* 0x000fe40000010039 */
[----:B------:R-:W-:Y:S01]  /*1630*/  FMUL.FTZ R55, R7, R55 ;  /* 0x0000003707377220 */ /* 0x000fe20000410000 */
[C---:B------:R-:W-:Y:S01]  /*1640*/  FFMA.FTZ R53, R47.reuse, R53, R59 ;  /* 0x000000352f357223 */ /* 0x040fe2000001003b */
[----:B----4-:R-:W-:Y:S02]  /*1650*/  FADD.FTZ R57, -R58, 1 ;  /* 0x3f8000003a397421 */ /* 0x010fe40000010100 */
[----:B------:R-:W-:Y:S02]  /*1660*/  FFMA.FTZ R59, R47, R55, R15 ;  /* 0x000000372f3b7223 */ /* 0x000fe4000001000f */
[----:B------:R-:W-:-:S02]  /*1670*/  FFMA.FTZ R16, R16, R57, 1 ;  /* 0x3f80000010107423 */ /* 0x000fc40000010039 */
[----:B------:R-:W-:-:S06]  /*1680*/  FMUL.FTZ R57, R59, -1.4426950216293334961 ;  /* 0xbfb8aa3b3b397820 */ /* 0x000fcc0000410000 */
[----:B------:R-:W0:Y:S02]  /*1690*/  MUFU.EX2 R57, R57 ;  /* 0x0000003900397308 */ /* 0x000e240000000800 */
[----:B0-----:R-:W-:-:S06]  /*16a0*/  FADD.FTZ R57, R57, 1 ;  /* 0x3f80000039397421 */ /* 0x001fcc0000010000 */
[----:B------:R-:W0:Y:S01]  /*16b0*/  MUFU.RCP R57, R57 ;  /* 0x0000003900397308 */ /* 0x000e220000001000 */
[----:B------:R-:W-:Y:S01]  /*16c0*/  FMUL.FTZ R58, R58, R16 ;  /* 0x000000103a3a7220 */ /* 0x000fe20000410000 */
[----:B------:R-:W-:Y:S01]  /*16d0*/  FMUL.FTZ R54, R54, R17 ;  /* 0x0000001136367220 */ /* 0x000fe20000410000 */
[----:B0-----:R-:W-:-:S04]  /*16e0*/  FADD.FTZ R16, -R57, 1 ;  /* 0x3f80000039107421 */ /* 0x001fc80000010100 */
[----:B------:R-:W-:Y:S01]  /*16f0*/  FFMA.FTZ R59, R59, R16, 1 ;  /* 0x3f8000003b3b7423 */ /* 0x000fe20000010010 */
[----:B------:R-:W-:-:S04]  /*1700*/  IADD3 R16, P0, R9, UR20, RZ ;  /* 0x0000001409107c10 */ /* 0x000fc8000ff1e0ff */
[----:B------:R-:W-:-:S06]  /*1710*/  IADD3.X R17, R8, UR21, RZ, P0, !PT ;  /* 0x0000001508117c10 */ /* 0x000fcc00087fe4ff */
[----:B------:R-:W4:Y:S01]  /*1720*/  LDG.E.64.CONSTANT R16, desc[UR12][R16.64] ;  /* 0x0000000c10107981 */ /* 0x000f22000c1e9b00 */
[----:B------:R-:W-:Y:S01]  /*1730*/  FMUL.FTZ R59, R57, R59 ;  /* 0x0000003b393b7220 */ /* 0x000fe20000410000 */
[----:B--2---:R-:W-:-:S04]  /*1740*/  PRMT R57, R20, 0x7632, R57 ;  /* 0x0000763214397816 */ /* 0x004fc80000000039 */
[----:B------:R-:W-:-:S05]  /*1750*/  SHF.L.U32 R57, R57, 0x10, RZ ;  /* 0x0000001039397819 */ /* 0x000fca00000006ff */
[----:B------:R-:W-:Y:S01]  /*1760*/  FMUL.FTZ R58, R57, R58 ;  /* 0x0000003a393a7220 */ /* 0x000fe20000410000 */
[----:B------:R-:W-:-:S05]  /*1770*/  SHF.L.U32 R57, R20, 0x10, RZ ;  /* 0x0000001014397819 */ /* 0x000fca00000006ff */
[----:B------:R-:W-:Y:S01]  /*1780*/  FMUL.FTZ R57, R57, R56 ;  /* 0x0000003839397220 */ /* 0x000fe20000410000 */
[----:B------:R-:W-:-:S04]  /*1790*/  PRMT R56, R21, 0x7632, R56 ;  /* 0x0000763215387816 */ /* 0x000fc80000000038 */
[----:B------:R-:W-:-:S05]  /*17a0*/  SHF.L.U32 R56, R56, 0x10, RZ ;  /* 0x0000001038387819 */ /* 0x000fca00000006ff */
[----:B------:R-:W-:Y:S01]  /*17b0*/  FMUL.FTZ R56, R56, R59 ;  /* 0x0000003b38387220 */ /* 0x000fe20000410000 */
[-C--:B------:R-:W-:Y:S01]  /*17c0*/  FMUL.FTZ R59, R10, R57.reuse ;  /* 0x000000390a3b7220 */ /* 0x080fe20000410000 */
[----:B------:R-:W-:-:S03]  /*17d0*/  FFMA.FTZ R44, R50, R57, R44 ;  /* 0x00000039322c7223 */ /* 0x000fc6000001002c */
[----:B------:R-:W-:Y:S01]  /*17e0*/  FFMA.FTZ R48, R50, R59, R48 ;  /* 0x0000003b32307223 */ /* 0x000fe20000010030 */
[----:B---3--:R-:W-:Y:S02]  /*17f0*/  IMAD.U32 R50, R18, 0x10000, RZ ;  /* 0x0001000012327824 */ /* 0x008fe400078e00ff */
[----:B------:R-:W-:Y:S01]  /*1800*/  FADD.FTZ R45, R45, R57 ;  /* 0x000000392d2d7221 */ /* 0x000fe20000010000 */
[----:B------:R-:W-:Y:S01]  /*1810*/  FFMA.FTZ R53, R10, R57, R53 ;  /* 0x000000390a357223 */ /* 0x000fe20000010035 */
[----:B------:R-:W-:Y:S01]  /*1820*/  SHF.L.U32 R57, R21, 0x10, RZ ;  /* 0x0000001015397819 */ /* 0x000fe200000006ff */
[----:B------:R-:W-:-:S04]  /*1830*/  FADD.FTZ R50, -R36, R50 ;  /* 0x0000003224327221 */ /* 0x000fc80000010100 */
[----:B------:R-:W-:Y:S01]  /*1840*/  FMUL.FTZ R50, R7, R50 ;  /* 0x0000003207327220 */ /* 0x000fe20000410000 */
[----:B------:R-:W-:Y:S01]  /*1850*/  FMUL.FTZ R54, R57, R54 ;  /* 0x0000003639367220 */ /* 0x000fe20000410000 */
[----:B------:R-:W-:Y:S02]  /*1860*/  FMUL.FTZ R57, R12, R58 ;  /* 0x0000003a0c397220 */ /* 0x000fe40000410000 */
[----:B------:R-:W-:Y:S02]  /*1870*/  FFMA.FTZ R11, R10, R50, R11 ;  /* 0x000000320a0b7223 */ /* 0x000fe4000001000b */
[----:B------:R-:W-:Y:S02]  /*1880*/  FFMA.FTZ R48, R51, R57, R48 ;  /* 0x0000003933307223 */ /* 0x000fe40000010030 */
[----:B------:R-:W-:-:S06]  /*1890*/  FMUL.FTZ R57, R11, -1.4426950216293334961 ;  /* 0xbfb8aa3b0b397820 */ /* 0x000fcc0000410000 */
[----:B------:R-:W0:Y:S01]  /*18a0*/  MUFU.EX2 R57, R57 ;  /* 0x0000003900397308 */ /* 0x000e220000000800 */
[-C--:B------:R-:W-:Y:S01]  /*18b0*/  FFMA.FTZ R42, R51, R58.reuse, R42 ;  /* 0x0000003a332a7223 */ /* 0x080fe2000001002a */
[----:B------:R-:W-:Y:S01]  /*18c0*/  PRMT R51, R18, 0x7632, R51 ;  /* 0x0000763212337816 */ /* 0x000fe20000000033 */
[----:B------:R-:W-:Y:S01]  /*18d0*/  FFMA.FTZ R53, R12, R58, R53 ;  /* 0x0000003a0c357223 */ /* 0x000fe20000010035 */
[-C--:B------:R-:W-:Y:S02]  /*18e0*/  FMUL.FTZ R59, R37, R54.reuse ;  /* 0x00000036253b7220 */ /* 0x080fe40000410000 */
[----:B------:R-:W-:Y:S01]  /*18f0*/  SHF.L.U32 R51, R51, 0x10, RZ ;  /* 0x0000001033337819 */ /* 0x000fe200000006ff */
[CC--:B------:R-:W-:Y:S01]  /*1900*/  FFMA.FTZ R40, R52.reuse, R54.reuse, R40 ;  /* 0x0000003634287223 */ /* 0x0c0fe20000010028 */
[----:B------:R-:W-:Y:S01]  /*1910*/  FADD.FTZ R41, R41, R54 ;  /* 0x0000003629297221 */ /* 0x000fe20000010000 */
[----:B------:R-:W-:Y:S01]  /*1920*/  FFMA.FTZ R54, R37, R54, R53 ;  /* 0x0000003625367223 */ /* 0x000fe20000010035 */
[----:B------:R-:W-:Y:S01]  /*1930*/  FFMA.FTZ R48, R52, R59, R48 ;  /* 0x0000003b34307223 */ /* 0x000fe20000010030 */
[----:B------:R-:W-:Y:S01]  /*1940*/  FADD.FTZ R51, -R36, R51 ;  /* 0x0000003324337221 */ /* 0x000fe20000010100 */
[----:B------:R-:W-:Y:S01]  /*1950*/  SHF.L.U32 R52, R19, 0x10, RZ ;  /* 0x0000001013347819 */ /* 0x000fe200000006ff */
[----:B0-----:R-:W-:-:S02]  /*1960*/  FADD.FTZ R53, R57, 1 ;  /* 0x3f80000039357421 */ /* 0x001fc40000010000 */
[C---:B------:R-:W-:Y:S02]  /*1970*/  FMUL.FTZ R51, R7.reuse, R51 ;  /* 0x0000003307337220 */ /* 0x040fe40000410000 */
[----:B------:R-:W-:Y:S02]  /*1980*/  FADD.FTZ R52, -R36, R52 ;  /* 0x0000003424347221 */ /* 0x000fe40000010100 */
[----:B------:R-:W0:Y:S01]  /*1990*/  MUFU.RCP R53, R53 ;  /* 0x0000003500357308 */ /* 0x000e220000001000 */
[----:B------:R-:W-:Y:S01]  /*19a0*/  FFMA.FTZ R13, R12, R51, R13 ;  /* 0x000000330c0d7223 */ /* 0x000fe2000001000d */
[----:B------:R-:W-:-:S03]  /*19b0*/  FMUL.FTZ R52, R7, R52 ;  /* 0x0000003407347220 */ /* 0x000fc60000410000 */
[----:B------:R-:W-:Y:S01]  /*19c0*/  FMUL.FTZ R59, R13, -1.4426950216293334961 ;  /* 0xbfb8aa3b0d3b7820 */ /* 0x000fe20000410000 */
[----:B------:R-:W-:-:S03]  /*19d0*/  FFMA.FTZ R57, R37, R52, R46 ;  /* 0x0000003425397223 */ /* 0x000fc6000001002e */
[----:B------:R0:W1:Y:S02]  /*19e0*/  MUFU.EX2 R46, R59 ;  /* 0x0000003b002e7308 */ /* 0x0000640000000800 */
[----:B0-----:R-:W-:-:S04]  /*19f0*/  FADD.FTZ R59, -R53, 1 ;  /* 0x3f800000353b7421 */ /* 0x001fc80000010100 */
[----:B------:R-:W-:Y:S01]  /*1a00*/  FFMA.FTZ R59, R11, R59, 1 ;  /* 0x3f8000000b3b7423 */ /* 0x000fe2000001003b */
[----:B------:R-:W-:Y:S01]  /*1a10*/  FMUL.FTZ R11, R57, -1.4426950216293334961 ;  /* 0xbfb8aa3b390b7820 */ /* 0x000fe20000410000 */
[----:B-1----:R-:W-:-:S05]  /*1a20*/  FADD.FTZ R46, R46, 1 ;  /* 0x3f8000002e2e7421 */ /* 0x002fca0000010000 */
[----:B------:R-:W0:Y:S08]  /*1a30*/  MUFU.EX2 R11, R11 ;  /* 0x0000000b000b7308 */ /* 0x000e300000000800 */
[----:B------:R-:W1:Y:S01]  /*1a40*/  MUFU.RCP R46, R46 ;  /* 0x0000002e002e7308 */ /* 0x000e620000001000 */
[----:B------:R-:W-:Y:S01]  /*1a50*/  FMUL.FTZ R53, R53, R59 ;  /* 0x0000003b35357220 */ /* 0x000fe20000410000 */
[----:B0-----:R-:W-:-:S06]  /*1a60*/  FADD.FTZ R11, R11, 1 ;  /* 0x3f8000000b0b7421 */ /* 0x001fcc0000010000 */
[----:B------:R-:W0:Y:S01]  /*1a70*/  MUFU.RCP R11, R11 ;  /* 0x0000000b000b7308 */ /* 0x000e220000001000 */
[----:B-1----:R-:W-:-:S04]  /*1a80*/  FADD.FTZ R59, -R46, 1 ;  /* 0x3f8000002e3b7421 */ /* 0x002fc80000010100 */
[----:B------:R-:W-:Y:S01]  /*1a90*/  FFMA.FTZ R59, R13, R59, 1 ;  /* 0x3f8000000d3b7423 */ /* 0x000fe2000001003b */
[----:B------:R-:W-:-:S04]  /*1aa0*/  PRMT R13, R19, 0x7632, R13 ;  /* 0x00007632130d7816 */ /* 0x000fc8000000000d */
[----:B------:R-:W-:-:S05]  /*1ab0*/  SHF.L.U32 R13, R13, 0x10, RZ ;  /* 0x000000100d0d7819 */ /* 0x000fca00000006ff */
[----:B------:R-:W-:Y:S01]  /*1ac0*/  FADD.FTZ R13, -R36, R13 ;  /* 0x0000000d240d7221 */ /* 0x000fe20000010100 */
[----:B0-----:R-:W-:-:S03]  /*1ad0*/  FADD.FTZ R60, -R11, 1 ;  /* 0x3f8000000b3c7421 */ /* 0x001fc60000010100 */
[----:B------:R-:W-:Y:S01]  /*1ae0*/  FMUL.FTZ R13, R7, R13 ;  /* 0x0000000d070d7220 */ /* 0x000fe20000410000 */
[----:B------:R-:W-:-:S03]  /*1af0*/  FFMA.FTZ R60, R57, R60, 1 ;  /* 0x3f800000393c7423 */ /* 0x000fc6000001003c */
[----:B------:R-:W-:-:S04]  /*1b00*/  FFMA.FTZ R57, R47, R13, R15 ;  /* 0x0000000d2f397223 */ /* 0x000fc8000001000f */
[----:B------:R-:W-:-:S06]  /*1b10*/  FMUL.FTZ R15, R57, -1.4426950216293334961 ;  /* 0xbfb8aa3b390f7820 */ /* 0x000fcc0000410000 */
[----:B------:R-:W0:Y:S01]  /*1b20*/  MUFU.EX2 R15, R15 ;  /* 0x0000000f000f7308 */ /* 0x000e220000000800 */
[----:B------:R-:W-:Y:S01]  /*1b30*/  FMUL.FTZ R59, R46, R59 ;  /* 0x0000003b2e3b7220 */ /* 0x000fe20000410000 */
[----:B0-----:R-:W-:-:S06]  /*1b40*/  FADD.FTZ R46, R15, 1 ;  /* 0x3f8000000f2e7421 */ /* 0x001fcc0000010000 */
[----:B------:R-:W0:Y:S01]  /*1b50*/  MUFU.RCP R46, R46 ;  /* 0x0000002e002e7308 */ /* 0x000e220000001000 */
[----:B----4-:R-:W-:-:S04]  /*1b60*/  PRMT R15, R16, 0x7632, R15 ;  /* 0x00007632100f7816 */ /* 0x010fc8000000000f */
[----:B------:R-:W-:-:S05]  /*1b70*/  SHF.L.U32 R15, R15, 0x10, RZ ;  /* 0x000000100f0f7819 */ /* 0x000fca00000006ff */
[----:B------:R-:W-:Y:S01]  /*1b80*/  FMUL.FTZ R15, R15, R59 ;  /* 0x0000003b0f0f7220 */ /* 0x000fe20000410000 */
[----:B------:R-:W-:-:S04]  /*1b90*/  FMUL.FTZ R59, R47, R56 ;  /* 0x000000382f3b7220 */ /* 0x000fc80000410000 */
[----:B------:R-:W-:Y:S01]  /*1ba0*/  FFMA.FTZ R48, R55, R59, R48 ;  /* 0x0000003b37307223 */ /* 0x000fe20000010030 */
[----:B------:R-:W-:Y:S01]  /*1bb0*/  SHF.L.U32 R59, R16, 0x10, RZ ;  /* 0x00000010103b7819 */ /* 0x000fe200000006ff */
[----:B------:R-:W-:-:S04]  /*1bc0*/  FFMA.FTZ R54, R47, R56, R54 ;  /* 0x000000382f367223 */ /* 0x000fc80000010036 */
[----:B------:R-:W-:Y:S01]  /*1bd0*/  FMUL.FTZ R53, R59, R53 ;  /* 0x000000353b357220 */ /* 0x000fe20000410000 */
[----:B0-----:R-:W-:-:S03]  /*1be0*/  FADD.FTZ R59, -R46, 1 ;  /* 0x3f8000002e3b7421 */ /* 0x001fc60000010100 */
[CC--:B------:R-:W-:Y:S01]  /*1bf0*/  FFMA.FTZ R54, R10.reuse, R53.reuse, R54 ;  /* 0x000000350a367223 */ /* 0x0c0fe20000010036 */
[----:B------:R-:W-:Y:S01]  /*1c00*/  FMUL.FTZ R10, R10, R53 ;  /* 0x000000350a0a7220 */ /* 0x000fe20000410000 */
[----:B------:R-:W-:Y:S01]  /*1c10*/  UIADD3 UR9, UP0, UR11, 0x10, URZ ;  /* 0x000000100b097890 */ /* 0x000fe2000ff1e03f */
[----:B------:R-:W-:Y:S01]  /*1c20*/  FMUL.FTZ R11, R11, R60 ;  /* 0x0000003c0b0b7220 */ /* 0x000fe20000410000 */
[----:B------:R-:W-:Y:S01]  /*1c30*/  FFMA.FTZ R59, R57, R59, 1 ;  /* 0x3f800000393b7423 */ /* 0x000fe2000001003b */
[----:B------:R-:W-:Y:S01]  /*1c40*/  FFMA.FTZ R10, R50, R10, R48 ;  /* 0x0000000a320a7223 */ /* 0x000fe20000010030 */
[C---:B------:R-:W-:Y:S01]  /*1c50*/  IMAD.U32 R48, R17.reuse, 0x10000, RZ ;  /* 0x0001000011307824 */ /* 0x040fe200078e00ff */
[----:B------:R-:W-:Y:S01]  /*1c60*/  PRMT R57, R17, 0x7632, R57 ;  /* 0x0000763211397816 */ /* 0x000fe20000000039 */
[----:B------:R-:W-:Y:S02]  /*1c70*/  UIADD3.X UR14, URZ, UR5, URZ, UP0, !UPT ;  /* 0x000000053f0e7290 */ /* 0x000fe400087fe43f */
[----:B------:R-:W-:Y:S01]  /*1c80*/  UISETP.GE.U32.AND UP0, UPT, UR9, UR15, UPT ;  /* 0x0000000f0900728c */ /* 0x000fe2000bf06070 */
[----:B------:R-:W-:Y:S01]  /*1c90*/  FMUL.FTZ R48, R48, R11 ;  /* 0x0000000b30307220 */ /* 0x000fe20000410000 */
[----:B------:R-:W-:Y:S01]  /*1ca0*/  SHF.L.U32 R57, R57, 0x10, RZ ;  /* 0x0000001039397819 */ /* 0x000fe200000006ff */
[----:B------:R-:W-:Y:S01]  /*1cb0*/  FMUL.FTZ R11, R12, R15 ;  /* 0x0000000f0c0b7220 */ /* 0x000fe20000410000 */
[----:B------:R-:W-:Y:S01]  /*1cc0*/  FMUL.FTZ R46, R46, R59 ;  /* 0x0000003b2e2e7220 */ /* 0x000fe20000410000 */
[----:B------:R-:W-:Y:S01]  /*1cd0*/  UISETP.GE.AND.EX UP0, UPT, UR14, UR7, UPT, UP0 ;  /* 0x000000070e00728c */ /* 0x000fe2000bf06300 */
[----:B------:R-:W-:Y:S01]  /*1ce0*/  FFMA.FTZ R54, R12, R15, R54 ;  /* 0x0000000f0c367223 */ /* 0x000fe20000010036 */
[----:B------:R-:W-:Y:S01]  /*1cf0*/  FFMA.FTZ R11, R51, R11, R10 ;  /* 0x0000000b330b7223 */ /* 0x000fe2000001000a */
[----:B------:R-:W-:Y:S01]  /*1d00*/  FMUL.FTZ R46, R57, R46 ;  /* 0x0000002e392e7220 */ /* 0x000fe20000410000 */
[----:B------:R-:W-:-:S02]  /*1d10*/  FMUL.FTZ R10, R37, R48 ;  /* 0x00000030250a7220 */ /* 0x000fc40000410000 */
[----:B------:R-:W-:Y:S01]  /*1d20*/  PLOP3.LUT P1, PT, PT, PT, UP0, 0x80, 0x0 ;  /* 0x000000000000781c */ /* 0x000fe20003f2f008 */
[----:B------:R-:W-:Y:S01]  /*1d30*/  FFMA.FTZ R54, R37, R48, R54 ;  /* 0x0000003025367223 */ /* 0x000fe20000010036 */
[C---:B------:R-:W-:Y:S01]  /*1d40*/  FFMA.FTZ R11, R52.reuse, R10, R11 ;  /* 0x0000000a340b7223 */ /* 0x040fe2000001000b */
[CC--:B------:R-:W-:Y:S02]  /*1d50*/  FMUL.FTZ R12, R47.reuse, R46.reuse ;  /* 0x0000002e2f0c7220 */ /* 0x0c0fe40000410000 */
[----:B------:R-:W-:Y:S02]  /*1d60*/  FFMA.FTZ R10, R47, R46, R54 ;  /* 0x0000002e2f0a7223 */ /* 0x000fe40000010036 */
[----:B------:R-:W-:Y:S01]  /*1d70*/  FFMA.FTZ R11, R13, R12, R11 ;  /* 0x0000000c0d0b7223 */ /* 0x000fe2000001000b */
[----:B------:R-:W-:Y:S01]  /*1d80*/  FADD.FTZ R43, R43, R58 ;  /* 0x0000003a2b2b7221 */ /* 0x000fe20000010000 */
[----:B------:R-:W-:Y:S01]  /*1d90*/  FFMA.FTZ R38, R55, R56, R38 ;  /* 0x0000003837267223 */ /* 0x000fe20000010026 */
[----:B------:R-:W-:Y:S01]  /*1da0*/  FADD.FTZ R39, R39, R56 ;  /* 0x0000003827277221 */ /* 0x000fe20000010000 */
[----:B------:R-:W-:Y:S01]  /*1db0*/  FFMA.FTZ R40, R52, R48, R40 ;  /* 0x0000003034287223 */ /* 0x000fe20000010028 */
[----:B------:R0:W-:Y:S01]  /*1dc0*/  STS.64 [R14], R10 ;  /* 0x0000000a0e007388 */ /* 0x0001e20000000a00 */
[----:B------:R-:W-:Y:S01]  /*1dd0*/  HFMA2.MMA R52, -RZ, RZ, 0, 0 ;  /* 0x00000000ff347435 */ /* 0x000fe200000001ff */
[----:B------:R-:W-:Y:S01]  /*1de0*/  FFMA.FTZ R44, R50, R53, R44 ;  /* 0x00000035322c7223 */ /* 0x000fe2000001002c */
[----:B------:R-:W-:Y:S01]  /*1df0*/  FADD.FTZ R45, R45, R53 ;  /* 0x000000352d2d7221 */ /* 0x000fe20000010000 */
[----:B------:R-:W-:Y:S01]  /*1e00*/  FADD.FTZ R41, R41, R48 ;  /* 0x0000003029297221 */ /* 0x000fe20000010000 */
[----:B------:R-:W-:Y:S01]  /*1e10*/  BAR.SYNC.DEFER_BLOCKING 0x0 ;  /* 0x0000000000007b1d */ /* 0x000fe20000010000 */
[----:B------:R-:W-:Y:S01]  /*1e20*/  ISETP.GT.U32.AND P0, PT, R61, 0x7, PT ;  /* 0x000000073d00780c */ /* 0x000fe20003f04070 */
[----:B------:R-:W-:Y:S01]  /*1e30*/  FFMA.FTZ R42, R51, R15, R42 ;  /* 0x0000000f332a7223 */ /* 0x000fe2000001002a */
[----:B------:R-:W-:Y:S01]  /*1e40*/  FADD.FTZ R43, R43, R15 ;  /* 0x0000000f2b2b7221 */ /* 0x000fe20000010000 */
[----:B------:R-:W-:Y:S01]  /*1e50*/  FFMA.FTZ R38, R13, R46, R38 ;  /* 0x0000002e0d267223 */ /* 0x000fe20000010026 */
[----:B------:R-:W-:Y:S01]  /*1e60*/  FADD.FTZ R39, R39, R46 ;  /* 0x0000002e27277221 */ /* 0x000fe20000010000 */
[----:B------:R-:W-:Y:S01]  /*1e70*/  MOV R37, RZ ;  /* 0x000000ff00257202 */ /* 0x000fe20000000f00 */
[----:B0-----:R-:W-:Y:S07]  /*1e80*/  @!P1 BRA `(.L_x_970) ;  /* 0x0000000000d49947 */ /* 0x001fee0003800000 */
[----:B------:R-:W2:Y:S04]  /*1e90*/  LDL R54, [R1+0x14] ;  /* 0x0000140001367983 */ /* 0x000ea80000100800 */
[----:B------:R-:W3:Y:S04]  /*1ea0*/  LDL R57, [R1+0x10] ;  /* 0x0000100001397983 */ /* 0x000ee80000100800 */
[----:B------:R-:W4:Y:S04]  /*1eb0*/  LDL R59, [R1+0xc] ;  /* 0x00000c00013b7983 */ /* 0x000f280000100800 */
[----:B------:R-:W5:Y:S01]  /*1ec0*/  LDL R60, [R1+0x8] ;  /* 0x00000800013c7983 */ /* 0x000f620000100800 */
[----:B------:R-:W0:Y:S01]  /*1ed0*/  S2UR UR14, SR_CgaCtaId ;  /* 0x00000000000e79c3 */ /* 0x000e220000008800 */
[----:B------:R-:W-:Y:S01]  /*1ee0*/  UMOV UR9, 0x400 ;  /* 0x0000040000097882 */ /* 0x000fe20000000000 */
[----:B------:R-:W-:Y:S01]  /*1ef0*/  SHF.L.U32 R10, R61, 0x1, RZ ;  /* 0x000000013d0a7819 */ /* 0x000fe200000006ff */
[----:B------:R-:W1:Y:S03]  /*1f00*/  S2R R58, SR_TID.X ;  /* 0x00000000003a7919 */ /* 0x000e660000002100 */
[----:B------:R-:W-:-:S04]  /*1f10*/  LOP3.LUT R11, R10, 0x18, RZ, 0xc0, !PT ;  /* 0x000000180a0b7812 */ /* 0x000fc800078ec0ff */
[C---:B------:R-:W-:Y:S02]  /*1f20*/  LOP3.LUT R13, R11.reuse, 0x8, RZ, 0x3c, !PT ;  /* 0x000000080b0d7812 */ /* 0x040fe400078e3cff */
[C---:B------:R-:W-:Y:S02]  /*1f30*/  LOP3.LUT R47, R11.reuse, 0x10, RZ, 0x3c, !PT ;  /* 0x000000100b2f7812 */ /* 0x040fe400078e3cff */
[----:B------:R-:W-:Y:S01]  /*1f40*/  LOP3.LUT R51, R11, 0x18, RZ, 0x3c, !PT ;  /* 0x000000180b337812 */ /* 0x000fe200078e3cff */
[----:B0-----:R-:W-:-:S06]  /*1f50*/  ULEA UR9, UR14, UR9, 0x18 ;  /* 0x000000090e097291 */ /* 0x001fcc000f8ec03f */
[----:B------:R-:W-:-:S04]  /*1f60*/  LEA R10, R61, UR9, 0x5 ;  /* 0x000000093d0a7c11 */ /* 0x000fc8000f8e28ff */
[C---:B------:R-:W-:Y:S02]  /*1f70*/  IADD3 R15, R10.reuse, R11, RZ ;  /* 0x0000000b0a0f7210 */ /* 0x040fe40007ffe0ff */
[C---:B------:R-:W-:Y:S02]  /*1f80*/  IADD3 R46, R10.reuse, R13, RZ ;  /* 0x0000000d0a2e7210 */ /* 0x040fe40007ffe0ff */
[C---:B------:R-:W-:Y:S01]  /*1f90*/  IADD3 R48, R10.reuse, R47, RZ ;  /* 0x0000002f0a307210 */ /* 0x040fe20007ffe0ff */
[----:B------:R-:W-:Y:S01]  /*1fa0*/  STS.64 [R15], R44 ;  /* 0x0000002c0f007388 */ /* 0x000fe20000000a00 */
[----:B------:R-:W-:Y:S02]  /*1fb0*/  IADD3 R51, R10, R51, RZ ;  /* 0x000000330a337210 */ /* 0x000fe40007ffe0ff */
[----:B-1----:R-:W-:Y:S01]  /*1fc0*/  SHF.R.S32.HI R12, RZ, 0x1f, R58 ;  /* 0x0000001fff0c7819 */ /* 0x002fe2000001143a */
[----:B------:R-:W-:Y:S03]  /*1fd0*/  STS.64 [R46], R42 ;  /* 0x0000002a2e007388 */ /* 0x000fe60000000a00 */
[----:B------:R-:W-:Y:S01]  /*1fe0*/  LEA.HI R12, R12, R58, RZ, 0x2 ;  /* 0x0000003a0c0c7211 */ /* 0x000fe200078f10ff */
[----:B------:R-:W-:Y:S03]  /*1ff0*/  STS.64 [R48], R40 ;  /* 0x0000002830007388 */ /* 0x000fe60000000a00 */
[----:B------:R-:W-:Y:S01]  /*2000*/  SHF.R.S32.HI R12, RZ, 0x2, R12 ;  /* 0x00000002ff0c7819 */ /* 0x000fe2000001140c */
[----:B------:R0:W-:Y:S03]  /*2010*/  STS.64 [R51], R38 ;  /* 0x0000002633007388 */ /* 0x0001e60000000a00 */
[----:B------:R-:W-:Y:S01]  /*2020*/  LEA R14, R12, UR9, 0x5 ;  /* 0x000000090c0e7c11 */ /* 0x000fe2000f8e28ff */
[----:B------:R-:W-:-:S04]  /*2030*/  USHF.R.U32.HI UR9, URZ, 0x3, UR6 ;  /* 0x000000033f097899 */ /* 0x000fc80008011606 */
[----:B------:R-:W-:-:S04]  /*2040*/  USHF.L.U32 UR9, UR9, 0x4, URZ ;  /* 0x0000000409097899 */ /* 0x000fc8000800063f */
[----:B------:R-:W-:Y:S01]  /*2050*/  ULOP3.LUT UR9, UR9, 0xfffffff0, UR16, 0xe2, !UPT ;  /* 0xfffffff009097892 */ /* 0x000fe2000f8ee210 */
[----:B0-----:R-:W0:Y:S08]  /*2060*/  LDC.64 R50, c[0x0][0x260] ;  /* 0x00009800ff327b82 */ /* 0x001e300000000a00 */
[----:B------:R-:W-:Y:S01]  /*2070*/  BAR.SYNC.DEFER_BLOCKING 0x0 ;  /* 0x0000000000007b1d */ /* 0x000fe20000010000 */
[----:B--2---:R-:W-:Y:S01]  /*2080*/  IMAD R10, R54, 0x8, R14 ;  /* 0x00000008360a7824 */ /* 0x004fe200078e020e */
[----:B------:R-:W-:-:S02]  /*2090*/  MOV R54, UR9 ;  /* 0x0000000900367c02 */ /* 0x000fc40008000f00 */
[----:B---3--:R-:W-:-:S03]  /*20a0*/  LEA R12, R57, R14, 0x3 ;  /* 0x0000000e390c7211 */ /* 0x008fc600078e18ff */
[----:B------:R-:W1:Y:S01]  /*20b0*/  LDS.64 R10, [R10] ;  /* 0x000000000a0a7984 */ /* 0x000e620000000a00 */
[----:B------:R-:W-:Y:S01]  /*20c0*/  IMAD R54, R54, 0xa00, R61 ;  /* 0x00000a0036367824 */ /* 0x000fe200078e023d */
[-C--:B----4-:R-:W-:Y:S02]  /*20d0*/  LEA R53, R59, R14.reuse, 0x3 ;  /* 0x0000000e3b357211 */ /* 0x090fe400078e18ff */
[----:B------:R-:W2:Y:S01]  /*20e0*/  LDS.64 R12, [R12+0xa00] ;  /* 0x000a00000c0c7984 */ /* 0x000ea20000000a00 */
[----:B-----5:R-:W-:-:S03]  /*20f0*/  LEA R47, R60, R14, 0x3 ;  /* 0x0000000e3c2f7211 */ /* 0x020fc600078e18ff */
[----:B------:R3:W4:Y:S01]  /*2100*/  LDS.64 R14, [R53+0x1400] ;  /* 0x00140000350e7984 */ /* 0x0007220000000a00 */
[----:B------:R-:W-:-:S03]  /*2110*/  IADD3 R54, R54, UR10, RZ ;  /* 0x0000000a36367c10 */ /* 0x000fc6000fffe0ff */
[----:B------:R-:W5:Y:S01]  /*2120*/  LDS.64 R46, [R47+0x1e00] ;  /* 0x001e00002f2e7984 */ /* 0x000f620000000a00 */
[----:B---3--:R-:W-:Y:S01]  /*2130*/  SHF.L.U32 R53, R54, 0x1, RZ ;  /* 0x0000000136357819 */ /* 0x008fe200000006ff */
[----:B-1----:R-:W-:Y:S01]  /*2140*/  FADD.FTZ R48, RZ, R11 ;  /* 0x0000000bff307221 */ /* 0x002fe20000010000 */
[----:B------:R-:W-:-:S03]  /*2150*/  FADD.FTZ R11, RZ, R10 ;  /* 0x0000000aff0b7221 */ /* 0x000fc60000010000 */
[----:B--2---:R-:W-:Y:S01]  /*2160*/  FADD.FTZ R48, R48, R13 ;  /* 0x0000000d30307221 */ /* 0x004fe20000010000 */
[----:B------:R-:W-:-:S03]  /*2170*/  FADD.FTZ R11, R11, R12 ;  /* 0x0000000c0b0b7221 */ /* 0x000fc60000010000 */
[----:B----4-:R-:W-:Y:S01]  /*2180*/  FADD.FTZ R48, R48, R15 ;  /* 0x0000000f30307221 */ /* 0x010fe20000010000 */
[----:B------:R-:W-:Y:S01]  /*2190*/  FADD.FTZ R13, R11, R14 ;  /* 0x0000000e0b0d7221 */ /* 0x000fe20000010000 */
[----:B0-----:R-:W-:-:S04]  /*21a0*/  IMAD.WIDE.U32 R10, R53, 0x4, R50 ;  /* 0x00000004350a7825 */ /* 0x001fc800078e0032 */
[----:B-----5:R-:W-:Y:S01]  /*21b0*/  FADD.FTZ R47, R48, R47 ;  /* 0x0000002f302f7221 */ /* 0x020fe20000010000 */
[----:B------:R-:W-:-:S05]  /*21c0*/  FADD.FTZ R46, R13, R46 ;  /* 0x0000002e0d2e7221 */ /* 0x000fca0000010000 */
[----:B------:R0:W-:Y:S02]  /*21d0*/  STG.E.64 desc[UR12][R10.64+0x2000], R46 ;  /* 0x0020002e0a007986 */ /* 0x0001e4000c101b0c */
.L_x_970:
[----:B------:R-:W-:Y:S04]  /*21e0*/  BSSY B0, `(.L_x_971) ;  /* 0x000005d000007945 */ /* 0x000fe80003800000 */
[----:B------:R-:W-:Y:S05]  /*21f0*/  @P0 BRA `(.L_x_972) ;  /* 0x00000004006c0947 */ /* 0x000fea0003800000 */
[----:B------:R-:W-:Y:S01]  /*2200*/  USHF.L.U32 UR9, UR11, 0x1, URZ ;  /* 0x000000010b097899 */ /* 0x000fe2000800063f */
[----:B0-----:R-:W-:Y:S01]  /*2210*/  HFMA2.MMA R11, -RZ, RZ, 0, 9.5367431640625e-06 ;  /* 0x000000a0ff0b7435 */ /* 0x001fe200000001ff */
[----:B------:R-:W-:Y:S01]  /*2220*/  LOP3.LUT R48, R61, 0x3, RZ, 0xc0, !PT ;  /* 0x000000033d307812 */ /* 0x000fe200078ec0ff */
[----:B------:R-:W-:Y:S01]  /*2230*/  HFMA2.MMA R52, -RZ, RZ, 0, 0 ;  /* 0x00000000ff347435 */ /* 0x000fe200000001ff */
[----:B------:R-:W-:Y:S01]  /*2240*/  ULOP3.LUT UR9, UR9, 0xe, URZ, 0xc0, !UPT ;  /* 0x0000000e09097892 */ /* 0x000fe2000f8ec03f */
[----:B------:R-:W-:Y:S01]  /*2250*/  MOV R37, RZ ;  /* 0x000000ff00257202 */ /* 0x000fe20000000f00 */
[----:B------:R-:W-:-:S04]  /*2260*/  IMAD.MOV.U32 R51, RZ, RZ, RZ ;  /* 0x000000ffff337224 */ /* 0x000fc800078e00ff */
[----:B------:R-:W-:-:S05]  /*2270*/  LEA.HI R50, R61, UR9, RZ, 0x1e ;  /* 0x000000093d327c11 */ /* 0x000fca000f8ff0ff */
[----:B------:R-:W-:-:S07]  /*2280*/  IMAD R50, R50, R11, -UR10 ;  /* 0x8000000a32327e24 */ /* 0x000fce000f8e020b */
.L_x_973:
[----:B------:R-:W-:Y:S02]  /*2290*/  IADD3 R53, R50, R51, RZ ;  /* 0x0000003332357210 */ /* 0x000fe40007ffe0ff */
[----:B------:R-:W-:Y:S02]  /*22a0*/  MOV R11, 0x28 ;  /* 0x00000028000b7802 */ /* 0x000fe40000000f00 */
[----:B------:R-:W-:Y:S02]  /*22b0*/  SHF.R.S32.HI R10, RZ, 0x1f, R53 ;  /* 0x0000001fff0a7819 */ /* 0x000fe40000011435 */
[----:B------:R-:W-:Y:S02]  /*22c0*/  IADD3 R12, R53, 0x4, RZ ;  /* 0x00000004350c7810 */ /* 0x000fe40007ffe0ff */
[----:B------:R-:W-:Y:S02]  /*22d0*/  LEA.HI R10, R10, R53, RZ, 0x2 ;  /* 0x000000350a0a7211 */ /* 0x000fe400078f10ff */
[----:B------:R-:W-:-:S02]  /*22e0*/  SHF.R.S32.HI R13, RZ, 0x1f, R12 ;  /* 0x0000001fff0d7819 */ /* 0x000fc4000001140c */
[----:B------:R-:W-:Y:S02]  /*22f0*/  IADD3 R14, R53, 0x8, RZ ;  /* 0x00000008350e7810 */ /* 0x000fe40007ffe0ff */
[----:B------:R-:W-:Y:S02]  /*2300*/  SHF.R.S32.HI R10, RZ, 0x2, R10 ;  /* 0x00000002ff0a7819 */ /* 0x000fe4000001140a */
[----:B------:R-:W-:Y:S02]  /*2310*/  LEA.HI R13, R13, R12, RZ, 0x2 ;  /* 0x0000000c0d0d7211 */ /* 0x000fe400078f10ff */
[----:B------:R-:W-:Y:S01]  /*2320*/  SHF.R.S32.HI R15, RZ, 0x1f, R14 ;  /* 0x0000001fff0f7819 */ /* 0x000fe2000001140e */
[----:B------:R-:W-:Y:S01]  /*2330*/  IMAD R11, R10, R11, UR8 ;  /* 0x000000080a0b7e24 */ /* 0x000fe2000f8e020b */
[----:B------:R-:W-:Y:S02]  /*2340*/  IADD3 R12, R53, 0xc, RZ ;  /* 0x0000000c350c7810 */ /* 0x000fe40007ffe0ff */
[----:B------:R-:W-:-:S02]  /*2350*/  LEA.HI R15, R15, R14, RZ, 0x2 ;  /* 0x0000000e0f0f7211 */ /* 0x000fc400078f10ff */
[----:B------:R-:W-:Y:S02]  /*2360*/  SHF.R.S32.HI R13, RZ, 0x2, R13 ;  /* 0x00000002ff0d7819 */ /* 0x000fe4000001140d */
[----:B------:R-:W-:Y:S02]  /*2370*/  MOV R14, 0x28 ;  /* 0x00000028000e7802 */ /* 0x000fe40000000f00 */
[----:B------:R-:W-:Y:S02]  /*2380*/  SHF.R.S32.HI R47, RZ, 0x1f, R12 ;  /* 0x0000001fff2f7819 */ /* 0x000fe4000001140c */
[----:B------:R-:W-:Y:S01]  /*2390*/  SHF.R.S32.HI R15, RZ, 0x2, R15 ;  /* 0x00000002ff0f7819 */ /* 0x000fe2000001140f */
[----:B------:R-:W-:Y:S01]  /*23a0*/  IMAD R13, R13, R14, UR8 ;  /* 0x000000080d0d7e24 */ /* 0x000fe2000f8e020e */
[----:B------:R-:W-:Y:S01]  /*23b0*/  LEA.HI R47, R47, R12, RZ, 0x2 ;  /* 0x0000000c2f2f7211 */ /* 0x000fe200078f10ff */
[----:B------:R-:W-:Y:S01]  /*23c0*/  IMAD.MOV.U32 R12, RZ, RZ, 0x28 ;  /* 0x00000028ff0c7424 */ /* 0x000fe200078e00ff */
[----:B------:R-:W-:-:S02]  /*23d0*/  LEA R11, R48, R11, 0x3 ;  /* 0x0000000b300b7211 */ /* 0x000fc400078e18ff */
[----:B------:R-:W-:Y:S01]  /*23e0*/  SHF.R.S32.HI R47, RZ, 0x2, R47 ;  /* 0x00000002ff2f7819 */ /* 0x000fe2000001142f */
[-C--:B------:R-:W-:Y:S01]  /*23f0*/  IMAD R15, R15, R12.reuse, UR8 ;  /* 0x000000080f0f7e24 */ /* 0x080fe2000f8e020c */
[C---:B------:R-:W-:Y:S02]  /*2400*/  LEA R13, R48.reuse, R13, 0x3 ;  /* 0x0000000d300d7211 */ /* 0x040fe400078e18ff */
[----:B------:R-:W0:Y:S01]  /*2410*/  LDS.64 R10, [R11] ;  /* 0x000000000b0a7984 */ /* 0x000e220000000a00 */
[----:B------:R-:W-:Y:S01]  /*2420*/  IMAD R47, R47, R12, UR8 ;  /* 0x000000082f2f7e24 */ /* 0x000fe2000f8e020c */
[C---:B------:R-:W-:Y:S02]  /*2430*/  LEA R15, R48.reuse, R15, 0x3 ;  /* 0x0000000f300f7211 */ /* 0x040fe400078e18ff */
[----:B------:R-:W1:Y:S01]  /*2440*/  LDS.64 R12, [R13] ;  /* 0x000000000d0c7984 */ /* 0x000e620000000a00 */
[----:B------:R-:W-:Y:S02]  /*2450*/  IADD3 R51, R51, 0x20, RZ ;  /* 0x0000002033337810 */ /* 0x000fe40007ffe0ff */
[----:B------:R-:W-:Y:S01]  /*2460*/  LEA R47, R48, R47, 0x3 ;  /* 0x0000002f302f7211 */ /* 0x000fe200078e18ff */
[----:B------:R-:W2:Y:S01]  /*2470*/  LDS.64 R14, [R15] ;  /* 0x000000000f0e7984 */ /* 0x000ea20000000a00 */
[----:B------:R-:W-:-:S04]  /*2480*/  ISETP.GE.U32.AND P0, PT, R51, 0xa0, PT ;  /* 0x000000a03300780c */ /* 0x000fc80003f06070 */
[----:B------:R-:W3:Y:S01]  /*2490*/  LDS.64 R46, [R47] ;  /* 0x000000002f2e7984 */ /* 0x000ee20000000a00 */
[----:B0-----:R-:W-:Y:S01]  /*24a0*/  FADD.FTZ R55, R10, R52 ;  /* 0x000000340a377221 */ /* 0x001fe20000010000 */
[----:B------:R-:W-:Y:S01]  /*24b0*/  FADD.FTZ R10, R11, R37 ;  /* 0x000000250b0a7221 */ /* 0x000fe20000010000 */
[----:B------:R-:W-:Y:S02]  /*24c0*/  IADD3 R11, R53, 0x10, RZ ;  /* 0x00000010350b7810 */ /* 0x000fe40007ffe0ff */
[----:B-1----:R-:W-:Y:S01]  /*24d0*/  FADD.FTZ R55, R55, R12 ;  /* 0x0000000c37377221 */ /* 0x002fe20000010000 */
[----:B------:R-:W-:Y:S01]  /*24e0*/  FADD.FTZ R10, R10, R13 ;  /* 0x0000000d0a0a7221 */ /* 0x000fe20000010000 */
[----:B------:R-:W-:Y:S02]  /*24f0*/  IADD3 R13, R53, 0x18, RZ ;  /* 0x00000018350d7810 */ /* 0x000fe40007ffe0ff */
[----:B--2---:R-:W-:Y:S01]  /*2500*/  FADD.FTZ R37, R55, R14 ;  /* 0x0000000e37257221 */ /* 0x004fe20000010000 */
[----:B------:R-:W-:Y:S01]  /*2510*/  FADD.FTZ R52, R10, R15 ;  /* 0x0000000f0a347221 */ /* 0x000fe20000010000 */
[----:B------:R-:W-:Y:S01]  /*2520*/  SHF.R.S32.HI R10, RZ, 0x1f, R11 ;  /* 0x0000001fff0a7819 */ /* 0x000fe2000001140b */
[----:B------:R-:W-:Y:S01]  /*2530*/  IMAD.MOV.U32 R15, RZ, RZ, 0x28 ;  /* 0x00000028ff0f7424 */ /* 0x000fe200078e00ff */
[----:B------:R-:W-:Y:S01]  /*2540*/  SHF.R.S32.HI R14, RZ, 0x1f, R13 ;  /* 0x0000001fff0e7819 */ /* 0x000fe2000001140d */
[----:B---3--:R-:W-:Y:S01]  /*2550*/  FADD.FTZ R37, R37, R46 ;  /* 0x0000002e25257221 */ /* 0x008fe20000010000 */
[----:B------:R-:W-:Y:S01]  /*2560*/  LEA.HI R10, R10, R11, RZ, 0x2 ;  /* 0x0000000b0a0a7211 */ /* 0x000fe200078f10ff */
[----:B------:R-:W-:Y:S01]  /*2570*/  FADD.FTZ R52, R52, R47 ;  /* 0x0000002f34347221 */ /* 0x000fe20000010000 */
[----:B------:R-:W-:-:S02]  /*2580*/  IADD3 R11, R53, 0x14, RZ ;  /* 0x00000014350b7810 */ /* 0x000fc40007ffe0ff */
[----:B------:R-:W-:Y:S02]  /*2590*/  IADD3 R53, R53, 0x1c, RZ ;  /* 0x0000001c35357810 */ /* 0x000fe40007ffe0ff */
[----:B------:R-:W-:Y:S02]  /*25a0*/  SHF.R.S32.HI R12, RZ, 0x1f, R11 ;  /* 0x0000001fff0c7819 */ /* 0x000fe4000001140b */
[----:B------:R-:W-:Y:S02]  /*25b0*/  SHF.R.S32.HI R10, RZ, 0x2, R10 ;  /* 0x00000002ff0a7819 */ /* 0x000fe4000001140a */
[----:B------:R-:W-:Y:S02]  /*25c0*/  LEA.HI R12, R12, R11, RZ, 0x2 ;  /* 0x0000000b0c0c7211 */ /* 0x000fe400078f10ff */
[----:B------:R-:W-:Y:S02]  /*25d0*/  LEA.HI R11, R14, R13, RZ, 0x2 ;  /* 0x0000000d0e0b7211 */ /* 0x000fe400078f10ff */
[----:B------:R-:W-:-:S02]  /*25e0*/  MOV R13, 0x28 ;  /* 0x00000028000d7802 */ /* 0x000fc40000000f00 */
[----:B------:R-:W-:Y:S02]  /*25f0*/  SHF.R.S32.HI R12, RZ, 0x2, R12 ;  /* 0x00000002ff0c7819 */ /* 0x000fe4000001140c */
[----:B------:R-:W-:Y:S01]  /*2600*/  SHF.R.S32.HI R46, RZ, 0x1f, R53 ;  /* 0x0000001fff2e7819 */ /* 0x000fe20000011435 */
[----:B------:R-:W-:Y:S01]  /*2610*/  IMAD R13, R10, R13, UR8 ;  /* 0x000000080a0d7e24 */ /* 0x000fe2000f8e020d */
[----:B------:R-:W-:Y:S01]  /*2620*/  SHF.R.S32.HI R11, RZ, 0x2, R11 ;  /* 0x00000002ff0b7819 */ /* 0x000fe2000001140b */
[----:B------:R-:W-:Y:S01]  /*2630*/  IMAD R15, R12, R15, UR8 ;  /* 0x000000080c0f7e24 */ /* 0x000fe2000f8e020f */
[----:B------:R-:W-:Y:S02]  /*2640*/  LEA.HI R46, R46, R53, RZ, 0x2 ;  /* 0x000000352e2e7211 */ /* 0x000fe400078f10ff */
[----:B------:R-:W-:Y:S02]  /*2650*/  MOV R12, 0x28 ;  /* 0x00000028000c7802 */ /* 0x000fe40000000f00 */
[----:B------:R-:W-:-:S02]  /*2660*/  LEA R10, R48, R13, 0x3 ;  /* 0x0000000d300a7211 */ /* 0x000fc400078e18ff */
[----:B------:R-:W-:Y:S01]  /*2670*/  SHF.R.S32.HI R46, RZ, 0x2, R46 ;  /* 0x00000002ff2e7819 */ /* 0x000fe2000001142e */
[----:B------:R-:W-:Y:S01]  /*2680*/  IMAD R13, R11, R12, UR8 ;  /* 0x000000080b0d7e24 */ /* 0x000fe2000f8e020c */
[----:B------:R-:W-:Y:S02]  /*2690*/  MOV R47, 0x28 ;  /* 0x00000028002f7802 */ /* 0x000fe40000000f00 */
[C---:B------:R-:W-:Y:S01]  /*26a0*/  LEA R12, R48.reuse, R15, 0x3 ;  /* 0x0000000f300c7211 */ /* 0x040fe200078e18ff */
[----:B------:R-:W0:Y:S01]  /*26b0*/  LDS.64 R10, [R10] ;  /* 0x000000000a0a7984 */ /* 0x000e220000000a00 */
[----:B------:R-:W-:Y:S01]  /*26c0*/  LEA R14, R48, R13, 0x3 ;  /* 0x0000000d300e7211 */ /* 0x000fe200078e18ff */
[----:B------:R-:W-:-:S03]  /*26d0*/  IMAD R47, R46, R47, UR8 ;  /* 0x000000082e2f7e24 */ /* 0x000fc6000f8e022f */
[----:B------:R-:W1:Y:S02]  /*26e0*/  LDS.64 R12, [R12] ;  /* 0x000000000c0c7984 */ /* 0x000e640000000a00 */
[----:B------:R-:W-:Y:S02]  /*26f0*/  LEA R47, R48, R47, 0x3 ;  /* 0x0000002f302f7211 */ /* 0x000fe400078e18ff */
[----:B------:R-:W2:Y:S04]  /*2700*/  LDS.64 R14, [R14] ;  /* 0x000000000e0e7984 */ /* 0x000ea80000000a00 */
[----:B------:R-:W3:Y:S01]  /*2710*/  LDS.64 R46, [R47] ;  /* 0x000000002f2e7984 */ /* 0x000ee20000000a00 */
[----:B0-----:R-:W-:Y:S01]  /*2720*/  FADD.FTZ R37, R37, R10 ;  /* 0x0000000a25257221 */ /* 0x001fe20000010000 */
[----:B------:R-:W-:-:S03]  /*2730*/  FADD.FTZ R52, R52, R11 ;  /* 0x0000000b34347221 */ /* 0x000fc60000010000 */
[----:B-1----:R-:W-:Y:S01]  /*2740*/  FADD.FTZ R37, R37, R12 ;  /* 0x0000000c25257221 */ /* 0x002fe20000010000 */
[----:B------:R-:W-:-:S03]  /*2750*/  FADD.FTZ R52, R52, R13 ;  /* 0x0000000d34347221 */ /* 0x000fc60000010000 */
[----:B--2---:R-:W-:Y:S01]  /*2760*/  FADD.FTZ R37, R37, R14 ;  /* 0x0000000e25257221 */ /* 0x004fe20000010000 */
[----:B------:R-:W-:-:S03]  /*2770*/  FADD.FTZ R10, R52, R15 ;  /* 0x0000000f340a7221 */ /* 0x000fc60000010000 */
[----:B---3--:R-:W-:Y:S01]  /*2780*/  FADD.FTZ R52, R37, R46 ;  /* 0x0000002e25347221 */ /* 0x008fe20000010000 */
[----:B------:R-:W-:Y:S01]  /*2790*/  FADD.FTZ R37, R10, R47 ;  /* 0x0000002f0a257221 */ /* 0x000fe20000010000 */
[----:B------:R-:W-:Y:S06]  /*27a0*/  @!P0 BRA `(.L_x_973) ;  /* 0xfffffff800b88947 */ /* 0x000fec000383ffff */
.L_x_972:
[----:B------:R-:W-:Y:S05]  /*27b0*/  BSYNC B0 ;  /* 0x0000000000007941 */ /* 0x000fea0003800000 */
.L_x_971:
[----:B0-----:R-:W0:Y:S01]  /*27c0*/  SHFL.BFLY PT, R11, R52, 0x2, 0x1f ;  /* 0x0c401f00340b7f89 */ /* 0x001e2200000e0000 */
[----:B------:R-:W-:Y:S01]  /*27d0*/  BSSY B0, `(.L_x_974) ;  /* 0x000001a000007945 */ /* 0x000fe20003800000 */
[----:B------:R-:W-:Y:S02]  /*27e0*/  PRMT R50, R32, 0x7632, R50 ;  /* 0x0000763220327816 */ /* 0x000fe40000000032 */
[----:B------:R-:W1:Y:S01]  /*27f0*/  SHFL.BFLY PT, R10, R37, 0x2, 0x1f ;  /* 0x0c401f00250a7f89 */ /* 0x000e6200000e0000 */
[----:B------:R-:W2:Y:S01]  /*2800*/  S2R R46, SR_TID.X ;  /* 0x00000000002e7919 */ /* 0x000ea20000002100 */
[----:B0-----:R-:W-:Y:S01]  /*2810*/  FADD.FTZ R12, R11, R52 ;  /* 0x000000340b0c7221 */ /* 0x001fe20000010000 */
[----:B-1----:R-:W-:-:S04]  /*2820*/  FADD.FTZ R13, R10, R37 ;  /* 0x000000250a0d7221 */ /* 0x002fc80000010000 */
[----:B------:R-:W0:Y:S04]  /*2830*/  SHFL.BFLY PT, R11, R12, 0x1, 0x1f ;  /* 0x0c201f000c0b7f89 */ /* 0x000e2800000e0000 */
[----:B------:R-:W1:Y:S01]  /*2840*/  SHFL.BFLY PT, R14, R13, 0x1, 0x1f ;  /* 0x0c201f000d0e7f89 */ /* 0x000e6200000e0000 */
[----:B--2---:R-:W-:Y:S01]  /*2850*/  LOP3.LUT P0, RZ, R46, 0xfffffffb, RZ, 0xc0, !PT ;  /* 0xfffffffb2eff7812 */ /* 0x004fe2000780c0ff */
[----:B0-----:R-:W-:Y:S01]  /*2860*/  FADD.FTZ R10, R12, R11 ;  /* 0x0000000b0c0a7221 */ /* 0x001fe20000010000 */
[----:B------:R-:W-:Y:S01]  /*2870*/  PRMT R12, R33, 0x7632, R12 ;  /* 0x00007632210c7816 */ /* 0x000fe2000000000c */
[----:B-1----:R-:W-:-:S04]  /*2880*/  FADD.FTZ R11, R13, R14 ;  /* 0x0000000e0d0b7221 */ /* 0x002fc80000010000 */
[----:B------:R0:W-:Y:S06]  /*2890*/  STL.S16 [R1+0x4], R12 ;  /* 0x0000040c01007387 */ /* 0x0001ec0000100600 */
[----:B------:R-:W-:Y:S05]  /*28a0*/  @P0 BRA `(.L_x_975) ;  /* 0x0000000000300947 */ /* 0x000fea0003800000 */
[----:B0-----:R-:W0:Y:S01]  /*28b0*/  LDC.64 R12, c[0x0][0x260] ;  /* 0x00009800ff0c7b82 */ /* 0x001e220000000a00 */
[----:B------:R-:W-:Y:S01]  /*28c0*/  SHF.R.U32.HI R14, RZ, 0x2, R46 ;  /* 0x00000002ff0e7819 */ /* 0x000fe2000001162e */
[----:B------:R-:W-:Y:S01]  /*28d0*/  ULDC UR9, c[0x0][0x10] ;  /* 0x0000040000097ab9 */ /* 0x000fe20000000800 */
[----:B------:R-:W-:Y:S01]  /*28e0*/  MOV R15, UR16 ;  /* 0x00000010000f7c02 */ /* 0x000fe20008000f00 */
[----:B------:R-:W-:Y:S02]  /*28f0*/  UIMAD UR9, UR9, UR4, UR6 ;  /* 0x00000004090972a4 */ /* 0x000fe4000f8e0206 */
[----:B------:R-:W-:-:S05]  /*2900*/  IMAD.SHL.U32 R14, R14, 0x10, RZ ;  /* 0x000000100e0e7824 */ /* 0x000fca00078e00ff */
[----:B------:R-:W-:Y:S02]  /*2910*/  LOP3.LUT R14, R14, 0xfffffff0, R15, 0xe2, !PT ;  /* 0xfffffff00e0e7812 */ /* 0x000fe400078ee20f */
[----:B------:R-:W-:-:S04]  /*2920*/  MOV R15, UR9 ;  /* 0x00000009000f7c02 */ /* 0x000fc80008000f00 */
[----:B------:R-:W-:-:S04]  /*2930*/  LEA R14, R15, R14, 0x5 ;  /* 0x0000000e0f0e7211 */ /* 0x000fc800078e28ff */
[----:B------:R-:W-:-:S05]  /*2940*/  SHF.L.U32 R15, R14, 0x1, RZ ;  /* 0x000000010e0f7819 */ /* 0x000fca00000006ff */
[----:B0-----:R-:W-:-:S05]  /*2950*/  IMAD.WIDE.U32 R12, R15, 0x4, R12 ;  /* 0x000000040f0c7825 */ /* 0x001fca00078e000c */
[----:B------:R1:W-:Y:S02]  /*2960*/  STG.E.64 desc[UR12][R12.64], R10 ;  /* 0x0000000a0c007986 */ /* 0x0003e4000c101b0c */
.L_x_975:
[----:B------:R-:W-:Y:S05]  /*2970*/  BSYNC B0 ;  /* 0x0000000000007941 */ /* 0x000fea0003800000 */
.L_x_974:
[----:B------:R-:W-:Y:S01]  /*2980*/  UIADD3 UR9, UP0, UR11, 0x10, URZ ;  /* 0x000000100b097890 */ /* 0x000fe2000ff1e03f */
[----:B------:R-:W-:Y:S02]  /*2990*/  PRMT R47, R31, 0x7632, R47 ;  /* 0x000076321f2f7816 */ /* 0x000fe4000000002f */
[----:B------:R-:W-:Y:S01]  /*29a0*/  PRMT R51, R30, 0x7632, R51 ;  /* 0x000076321e337816 */ /* 0x000fe20000000033 */
[----:B------:R-:W-:Y:S01]  /*29b0*/  UIADD3.X UR10, URZ, UR5, URZ, UP0, !UPT ;  /* 0x000000053f0a7290 */ /* 0x000fe200087fe43f */
[----:B------:R-:W-:Y:S01]  /*29c0*/  PRMT R52, R34, 0x7632, R52 ;  /* 0x0000763222347816 */ /* 0x000fe20000000034 */
[----:B------:R-:W-:Y:S01]  /*29d0*/  UISETP.GE.U32.AND UP0, UPT, UR9, UR15, UPT ;  /* 0x0000000f0900728c */ /* 0x000fe2000bf06070 */
[----:B------:R2:W-:Y:S01]  /*29e0*/  STL.S16 [R1], R47 ;  /* 0x0000002f01007387 */ /* 0x0005e20000100600 */
[----:B------:R-:W-:Y:S02]  /*29f0*/  PRMT R59, R35, 0x7632, R59 ;  /* 0x00007632233b7816 */ /* 0x000fe4000000003b */
[----:B------:R-:W-:Y:S01]  /*2a00*/  UISETP.GE.AND.EX UP0, UPT, UR10, UR7, UPT, UP0 ;  /* 0x000000070a00728c */ /* 0x000fe2000bf06300 */
[----:B------:R-:W-:-:S02]  /*2a10*/  PRMT R53, R28, 0x7632, R53 ;  /* 0x000076321c357816 */ /* 0x000fc40000000035 */
[----:B------:R-:W-:Y:S02]  /*2a20*/  PRMT R58, R29, 0x7632, R58 ;  /* 0x000076321d3a7816 */ /* 0x000fe4000000003a */
[----:B------:R-:W-:Y:S02]  /*2a30*/  PRMT R57, R26, 0x7632, R57 ;  /* 0x000076321a397816 */ /* 0x000fe40000000039 */
[----:B------:R-:W-:Y:S02]  /*2a40*/  PLOP3.LUT P0, PT, PT, PT, UP0, 0x80, 0x0 ;  /* 0x000000000000781c */ /* 0x000fe40003f0f008 */
[----:B------:R-:W-:Y:S02]  /*2a50*/  PRMT R56, R27, 0x7632, R56 ;  /* 0x000076321b387816 */ /* 0x000fe40000000038 */
[----:B------:R-:W-:Y:S02]  /*2a60*/  PRMT R55, R24, 0x7632, R55 ;  /* 0x0000763218377816 */ /* 0x000fe40000000037 */
[----:B------:R-:W-:-:S02]  /*2a70*/  PRMT R54, R25, 0x7632, R54 ;  /* 0x0000763219367816 */ /* 0x000fc40000000036 */
[----:B-1----:R-:W-:Y:S02]  /*2a80*/  PRMT R10, R22, 0x7632, R10 ;  /* 0x00007632160a7816 */ /* 0x002fe4000000000a */
[----:B------:R-:W-:Y:S02]  /*2a90*/  PRMT R11, R23, 0x7632, R11 ;  /* 0x00007632170b7816 */ /* 0x000fe4000000000b */
[----:B0-----:R-:W-:Y:S02]  /*2aa0*/  PRMT R12, R20, 0x7632, R12 ;  /* 0x00007632140c7816 */ /* 0x001fe4000000000c */
[----:B------:R-:W-:Y:S02]  /*2ab0*/  PRMT R13, R21, 0x7632, R13 ;  /* 0x00007632150d7816 */ /* 0x000fe4000000000d */
[----:B------:R-:W-:Y:S02]  /*2ac0*/  PRMT R14, R18, 0x7632, R14 ;  /* 0x00007632120e7816 */ /* 0x000fe4000000000e */
[----:B------:R-:W-:-:S02]  /*2ad0*/  PRMT R15, R19, 0x7632, R15 ;  /* 0x00007632130f7816 */ /* 0x000fc4000000000f */
[----:B------:R-:W-:Y:S02]  /*2ae0*/  PRMT R37, R16, 0x7632, R37 ;  /* 0x0000763210257816 */ /* 0x000fe40000000025 */
[----:B------:R-:W-:Y:S01]  /*2af0*/  PRMT R48, R17, 0x7632, R48 ;  /* 0x0000763211307816 */ /* 0x000fe20000000030 */
[----:B--2---:R-:W-:Y:S06]  /*2b00*/  @P0 BRA `(.L_x_976) ;  /* 0x0000000000580947 */ /* 0x004fec0003800000 */
[----:B------:R-:W-:Y:S01]  /*2b10*/  BAR.SYNC.DEFER_BLOCKING 0x0 ;  /* 0x0000000000007b1d */ /* 0x000fe20000010000 */
[----:B------:R-:W-:-:S13]  /*2b20*/  ISETP.NE.AND P0, PT, R46, RZ, PT ;  /* 0x000000ff2e00720c */ /* 0x000fda0003f05270 */
[----:B------:R-:W-:Y:S05]  /*2b30*/  @P0 BRA `(.L_x_977) ;  /* 0x0000000000400947 */ /* 0x000fea0003800000 */
[----:B------:R-:W0:Y:S01]  /*2b40*/  LDC.64 R60, c[0x0][0x268] ;  /* 0x00009a00ff3c7b82 */ /* 0x000e220000000a00 */
[----:B------:R-:W-:Y:S02]  /*2b50*/  MOV R46, UR6 ;  /* 0x00000006002e7c02 */ /* 0x000fe40008000f00 */
[----:B------:R-:W-:-:S03]  /*2b60*/  ISETP.NE.AND P0, PT, RZ, UR16, PT ;  /* 0x00000010ff007c0c */ /* 0x000fc6000bf05270 */
[----:B0-----:R-:W-:Y:S01]  /*2b70*/  IMAD.WIDE.U32 R46, R46, 0x4, R60 ;  /* 0x000000042e2e7825 */ /* 0x001fe200078e003c */
[----:B------:R-:W-:-:S04]  /*2b80*/  MOV R60, 0x7ffffff1 ;  /* 0x7ffffff1003c7802 */ /* 0x000fc80000000f00 */
[----:B------:R-:W-:Y:S01]  /*2b90*/  SEL R60, R60, 0x1, !P0 ;  /* 0x000000013c3c7807 */ /* 0x000fe20004000000 */
[----:B------:R-:W-:Y:S06]  /*2ba0*/  MEMBAR.ALL.GPU ;  /* 0x0000000000007992 */ /* 0x000fec000000a000 */
[----:B------:R-:W-:-:S00]  /*2bb0*/  ERRBAR ;  /* 0x00000000000079ab */ /* 0x000fc00000000000 */
[----:B------:R-:W-:Y:S06]  /*2bc0*/  CGAERRBAR ;  /* 0x00000000000075ab */ /* 0x000fec0000000000 */
[----:B------:R0:W5:Y:S02]  /*2bd0*/  ATOM.E.ADD.STRONG.GPU PT, R60, desc[UR12][R46.64], R60 ;  /* 0x0000003c2e3c798a */ /* 0x00016400081ee1cc */
.L_x_978:
[----:B------:R-:W2:Y:S04]  /*2be0*/  LD.E.STRONG.GPU R61, desc[UR12][R46.64] ;  /* 0x0000000c2e3d7980 */ /* 0x000ea8000c10f900 */
[----:B--2---:R-:W-:Y:S01]  /*2bf0*/  CCTL.IVALL ;  /* 0x00000000ff00798f */ /* 0x004fe20002000000 */
[----:B------:R-:W-:Y:S05]  /*2c00*/  YIELD ;  /* 0x0000000000007946 */ /* 0x000fea0003800000 */
[----:B-----5:R-:W-:-:S04]  /*2c10*/  LOP3.LUT R61, R61, R60, RZ, 0x3c, !PT ;  /* 0x0000003c3d3d7212 */ /* 0x020fc800078e3cff */
[----:B------:R-:W-:-:S13]  /*2c20*/  ISETP.GT.AND P0, PT, R61, -0x1, PT ;  /* 0xffffffff3d00780c */ /* 0x000fda0003f04270 */
[----:B------:R-:W-:Y:S05]  /*2c30*/  @P0 BRA `(.L_x_978) ;  /* 0xfffffffc00e80947 */ /* 0x000fea000383ffff */
.L_x_977:
[----:B------:R-:W-:Y:S05]  /*2c40*/  WARPSYNC.ALL ;  /* 0x0000000000007948 */ /* 0x000fea0003800000 */
[----:B------:R-:W-:Y:S06]  /*2c50*/  BAR.SYNC.DEFER_BLOCKING 0x0 ;  /* 0x0000000000007b1d */ /* 0x000fec0000010000 */
[----:B------:R-:W-:Y:S05]  /*2c60*/  BRA `(.L_x_979) ;  /* 0x0000000000687947 */ /* 0x000fea0003800000 */
.L_x_976:
[----:B------:R-:W0:Y:S01]  /*2c70*/  S2R R46, SR_TID.X ;  /* 0x00000000002e7919 */ /* 0x000e220000002100 */
        /* <DEDUP_REMOVED lines=10> */
[----:B0-----:R-:W-:Y:S01]  /*2d20*/  IMAD.WIDE.U32 R46, R46, 0x4, R60 ;  /* 0x000000042e2e7825 */ /* 0x001fe200078e003c */
[----:B------:R-:W-:-:S04]  /*2d30*/  MOV R60, 0x7fffffe1 ;  /* 0x7fffffe1003c7802 */ /* 0x000fc80000000f00 */
[----:B------:R-:W-:Y:S01]  /*2d40*/  SEL R60, R60, 0x1, !P0 ;  /* 0x000000013c3c7807 */ /* 0x000fe20004000000 */
[----:B------:R-:W-:Y:S06]  /*2d50*/  MEMBAR.ALL.GPU ;  /* 0x0000000000007992 */ /* 0x000fec000000a000 */
[----:B------:R-:W-:-:S00]  /*2d60*/  ERRBAR ;  /* 0x00000000000079ab */ /* 0x000fc00000000000 */
[----:B------:R-:W-:Y:S06]  /*2d70*/  CGAERRBAR ;  /* 0x00000000000075ab */ /* 0x000fec0000000000 */
[----:B------:R0:W5:Y:S02]  /*2d80*/  ATOM.E.ADD.STRONG.GPU PT, R60, desc[UR12][R46.64], R60 ;  /* 0x0000003c2e3c798a */ /* 0x00016400081ee1cc */
.L_x_981:
[----:B------:R-:W2:Y:S04]  /*2d90*/  LD.E.STRONG.GPU R61, desc[UR12][R46.64] ;  /* 0x0000000c2e3d7980 */ /* 0x000ea8000c10f900 */
[----:B--2---:R-:W-:Y:S01]  /*2da0*/  CCTL.IVALL ;  /* 0x00000000ff00798f */ /* 0x004fe20002000000 */
[----:B------:R-:W-:Y:S05]  /*2db0*/  YIELD ;  /* 0x0000000000007946 */ /* 0x000fea0003800000 */
[----:B-----5:R-:W-:-:S04]  /*2dc0*/  LOP3.LUT R61, R61, R60, RZ, 0x3c, !PT ;  /* 0x0000003c3d3d7212 */ /* 0x020fc800078e3cff */
[----:B------:R-:W-:-:S13]  /*2dd0*/  ISETP.GT.AND P0, PT, R61, -0x1, PT ;  /* 0xffffffff3d00780c */ /* 0x000fda0003f04270 */
[----:B------:R-:W-:Y:S05]  /*2de0*/  @P0 BRA `(.L_x_981) ;  /* 0xfffffffc00e80947 */ /* 0x000fea000383ffff */
.L_x_980:
[----:B------:R-:W-:Y:S05]  /*2df0*/  WARPSYNC.ALL ;  /* 0x0000000000007948 */ /* 0x000fea0003800000 */
[----:B------:R-:W-:Y:S06]  /*2e00*/  BAR.SYNC.DEFER_BLOCKING 0x0 ;  /* 0x0000000000007b1d */ /* 0x000fec0000010000 */
.L_x_979:
[----:B------:R-:W1:Y:S01]  /*2e10*/  S2R R60, SR_TID.X ;  /* 0x00000000003c7919 */ /* 0x000e620000002100 */
[----:B0-----:R-:W-:Y:S01]  /*2e20*/  IMAD.U32 R47, RZ, RZ, UR4 ;  /* 0x00000004ff2f7e24 */ /* 0x001fe2000f8e00ff */
[----:B------:R-:W0:Y:S01]  /*2e30*/  S2UR UR14, SR_CgaCtaId ;  /* 0x00000000000e79c3 */ /* 0x000e220000008800 */
[----:B------:R-:W-:Y:S01]  /*2e40*/  UMOV UR5, 0x400 ;  /* 0x0000040000057882 */ /* 0x000fe20000000000 */
[----:B------:R-:W-:Y:S02]  /*2e50*/  SHF.L.U32 R34, R34, 0x10, RZ ;  /* 0x0000001022227819 */ /* 0x000fe400000006ff */
[----:B------:R-:W-:Y:S02]  /*2e60*/  SHF.L.U32 R32, R32, 0x10, RZ ;  /* 0x0000001020207819 */ /* 0x000fe400000006ff */
[----:B------:R-:W-:Y:S02]  /*2e70*/  SHF.L.U32 R30, R30, 0x10, RZ ;  /* 0x000000101e1e7819 */ /* 0x000fe400000006ff */
[----:B------:R-:W-:-:S02]  /*2e80*/  SHF.L.U32 R50, R50, 0x10, RZ ;  /* 0x0000001032327819 */ /* 0x000fc400000006ff */
[----:B------:R-:W-:Y:S02]  /*2e90*/  SHF.L.U32 R51, R51, 0x10, RZ ;  /* 0x0000001033337819 */ /* 0x000fe400000006ff */
[----:B------:R-:W-:Y:S02]  /*2ea0*/  SHF.L.U32 R28, R28, 0x10, RZ ;  /* 0x000000101c1c7819 */ /* 0x000fe400000006ff */
[----:B------:R-:W-:Y:S01]  /*2eb0*/  SHF.L.U32 R53, R53, 0x10, RZ ;  /* 0x0000001035357819 */ /* 0x000fe200000006ff */
[----:B------:R-:W-:Y:S01]  /*2ec0*/  USHF.L.U32 UR11, UR11, 0x1, URZ ;  /* 0x000000010b0b7899 */ /* 0x000fe2000800063f */
[----:B------:R-:W-:Y:S02]  /*2ed0*/  SHF.L.U32 R35, R35, 0x10, RZ ;  /* 0x0000001023237819 */ /* 0x000fe400000006ff */
[----:B------:R-:W-:Y:S02]  /*2ee0*/  SHF.L.U32 R33, R33, 0x10, RZ ;  /* 0x0000001021217819 */ /* 0x000fe400000006ff */
[----:B------:R-:W-:-:S02]  /*2ef0*/  SHF.L.U32 R31, R31, 0x10, RZ ;  /* 0x000000101f1f7819 */ /* 0x000fc400000006ff */
[----:B------:R-:W-:Y:S02]  /*2f00*/  SHF.L.U32 R26, R26, 0x10, RZ ;  /* 0x000000101a1a7819 */ /* 0x000fe400000006ff */
[----:B------:R-:W-:Y:S02]  /*2f10*/  SHF.L.U32 R29, R29, 0x10, RZ ;  /* 0x000000101d1d7819 */ /* 0x000fe400000006ff */
[----:B------:R-:W-:Y:S02]  /*2f20*/  SHF.L.U32 R58, R58, 0x10, RZ ;  /* 0x000000103a3a7819 */ /* 0x000fe400000006ff */
[----:B------:R-:W-:Y:S02]  /*2f30*/  SHF.L.U32 R57, R57, 0x10, RZ ;  /* 0x0000001039397819 */ /* 0x000fe400000006ff */
[----:B------:R-:W-:Y:S02]  /*2f40*/  SHF.L.U32 R24, R24, 0x10, RZ ;  /* 0x0000001018187819 */ /* 0x000fe400000006ff */
[----:B------:R-:W-:Y:S01]  /*2f50*/  SHF.L.U32 R27, R27, 0x10, RZ ;  /* 0x000000101b1b7819 */ /* 0x000fe200000006ff */
[----:B------:R-:W-:Y:S01]  /*2f60*/  IMAD.U32 R55, R55, 0x10000, RZ ;  /* 0x0001000037377824 */ /* 0x000fe200078e00ff */
[----:B-1----:R-:W-:-:S02]  /*2f70*/  ISETP.GT.U32.AND P0, PT, R60, 0x1f, PT ;  /* 0x0000001f3c00780c */ /* 0x002fc40003f04070 */
[----:B------:R-:W-:Y:S02]  /*2f80*/  SHF.L.U32 R56, R56, 0x10, RZ ;  /* 0x0000001038387819 */ /* 0x000fe400000006ff */
[----:B------:R-:W-:Y:S02]  /*2f90*/  SHF.L.U32 R22, R22, 0x10, RZ ;  /* 0x0000001016167819 */ /* 0x000fe400000006ff */
[----:B------:R-:W-:Y:S02]  /*2fa0*/  SHF.L.U32 R25, R25, 0x10, RZ ;  /* 0x0000001019197819 */ /* 0x000fe400000006ff */
[----:B------:R-:W-:Y:S02]  /*2fb0*/  SHF.L.U32 R10, R10, 0x10, RZ ;  /* 0x000000100a0a7819 */ /* 0x000fe400000006ff */
[----:B------:R-:W-:Y:S02]  /*2fc0*/  SHF.L.U32 R54, R54, 0x10, RZ ;  /* 0x0000001036367819 */ /* 0x000fe400000006ff */
[----:B------:R-:W-:Y:S01]  /*2fd0*/  SHF.L.U32 R23, R23, 0x10, RZ ;  /* 0x0000001017177819 */ /* 0x000fe200000006ff */
[----:B------:R-:W1:Y:S01]  /*2fe0*/  @!P0 LDC R46, c[0x0][0x10] ;  /* 0x00000400ff2e8b82 */ /* 0x000e620000000800 */
[----:B------:R-:W-:Y:S01]  /*2ff0*/  SHF.L.U32 R20, R20, 0x10, RZ ;  /* 0x0000001014147819 */ /* 0x000fe200000006ff */
[----:B------:R-:W-:Y:S01]  /*3000*/  IMAD.U32 R11, R11, 0x10000, RZ ;  /* 0x000100000b0b7824 */ /* 0x000fe200078e00ff */
[----:B------:R-:W-:-:S02]  /*3010*/  SHF.L.U32 R12, R12, 0x10, RZ ;  /* 0x000000100c0c7819 */ /* 0x000fc400000006ff */
[----:B------:R-:W-:Y:S02]  /*3020*/  SHF.L.U32 R18, R18, 0x10, RZ ;  /* 0x0000001012127819 */ /* 0x000fe400000006ff */
[----:B------:R-:W-:Y:S02]  /*3030*/  SHF.L.U32 R21, R21, 0x10, RZ ;  /* 0x0000001015157819 */ /* 0x000fe400000006ff */
[----:B------:R-:W-:Y:S02]  /*3040*/  SHF.L.U32 R14, R14, 0x10, RZ ;  /* 0x000000100e0e7819 */ /* 0x000fe400000006ff */
[----:B------:R-:W-:Y:S02]  /*3050*/  SHF.L.U32 R15, R15, 0x10, RZ ;  /* 0x000000100f0f7819 */ /* 0x000fe400000006ff */
[----:B------:R-:W-:Y:S02]  /*3060*/  SHF.L.U32 R19, R19, 0x10, RZ ;  /* 0x0000001013137819 */ /* 0x000fe400000006ff */
[----:B------:R-:W-:-:S02]  /*3070*/  SHF.L.U32 R13, R13, 0x10, RZ ;  /* 0x000000100d0d7819 */ /* 0x000fc400000006ff */
[----:B------:R-:W-:Y:S02]  /*3080*/  SHF.L.U32 R16, R16, 0x10, RZ ;  /* 0x0000001010107819 */ /* 0x000fe400000006ff */
[----:B------:R-:W-:Y:S01]  /*3090*/  SHF.L.U32 R37, R37, 0x10, RZ ;  /* 0x0000001025257819 */ /* 0x000fe200000006ff */
[----:B------:R-:W-:Y:S01]  /*30a0*/  IMAD.U32 R48, R48, 0x10000, RZ ;  /* 0x0001000030307824 */ /* 0x000fe200078e00ff */
[----:B------:R-:W-:Y:S01]  /*30b0*/  SHF.L.U32 R17, R17, 0x10, RZ ;  /* 0x0000001011117819 */ /* 0x000fe200000006ff */
[----:B------:R-:W-:Y:S01]  /*30c0*/  ULDC.64 UR18, c[0x0][0x210] ;  /* 0x0000840000127ab9 */ /* 0x000fe20000000a00 */
[----:B-1----:R-:W-:Y:S01]  /*30d0*/  @!P0 IMAD R46, R46, R47, UR6 ;  /* 0x000000062e2e8e24 */ /* 0x002fe2000f8e022f */
[----:B------:R-:W-:-:S04]  /*30e0*/  @!P0 LOP3.LUT R47, R60, 0x7ffffff0, RZ, 0xc0, !PT ;  /* 0x7ffffff03c2f8812 */ /* 0x000fc800078ec0ff */
[----:B------:R-:W-:Y:S02]  /*30f0*/  @!P0 LEA R46, R46, R47, 0x5 ;  /* 0x0000002f2e2e8211 */ /* 0x000fe400078e28ff */
[----:B------:R-:W-:Y:S02]  /*3100*/  @!P0 LOP3.LUT R47, R60, 0xf, RZ, 0xc0, !PT ;  /* 0x0000000f3c2f8812 */ /* 0x000fe400078ec0ff */
[----:B------:R-:W1:Y:S02]  /*3110*/  @!P0 LDC.64 R60, c[0x0][0x260] ;  /* 0x00009800ff3c8b82 */ /* 0x000e640000000a00 */
[----:B------:R-:W-:-:S04]  /*3120*/  @!P0 IADD3 R46, R46, R47, RZ ;  /* 0x0000002f2e2e8210 */ /* 0x000fc80007ffe0ff */
[----:B------:R-:W-:-:S05]  /*3130*/  @!P0 SHF.L.U32 R46, R46, 0x1, RZ ;  /* 0x000000012e2e8819 */ /* 0x000fca00000006ff */
[----:B-1----:R-:W-:-:S06]  /*3140*/  @!P0 IMAD.WIDE.U32 R46, R46, 0x4, R60 ;  /* 0x000000042e2e8825 */ /* 0x002fcc00078e003c */
[----:B------:R-:W2:Y:S01]  /*3150*/  @!P0 LDG.E.64 R46, desc[UR12][R46.64] ;  /* 0x0000000c2e2e8981 */ /* 0x000ea2000c1e1b00 */
[----:B------:R-:W-:Y:S01]  /*3160*/  HFMA2.MMA R60, -RZ, RZ, 0, 0 ;  /* 0x00000000ff3c7435 */ /* 0x000fe200000001ff */
[----:B------:R-:W-:Y:S01]  /*3170*/  UIADD3 UR5, UR5, 0x3480, URZ ;  /* 0x0000348005057890 */ /* 0x000fe2000fffe03f */
[----:B------:R-:W1:Y:S03]  /*3180*/  S2R R61, SR_TID.X ;  /* 0x00000000003d7919 */ /* 0x000e660000002100 */
[----:B0-----:R-:W-:Y:S01]  /*3190*/  ULEA UR5, UR14, UR5, 0x18 ;  /* 0x000000050e057291 */ /* 0x001fe2000f8ec03f */
[----:B------:R-:W-:-:S04]  /*31a0*/  FADD.FTZ R34, -R36, R34 ;  /* 0x0000002224227221 */ /* 0x000fc80000010100 */
[----:B------:R-:W-:Y:S01]  /*31b0*/  FMUL.FTZ R34, R7, R34 ;  /* 0x0000002207227220 */ /* 0x000fe20000410000 */
[----:B--2---:R-:W-:Y:S01]  /*31c0*/  @!P0 FADD.FTZ R60, RZ, R46 ;  /* 0x0000002eff3c8221 */ /* 0x004fe20000010000 */
[----:B------:R-:W-:Y:S01]  /*31d0*/  MOV R46, RZ ;  /* 0x000000ff002e7202 */ /* 0x000fe20000000f00 */
[----:B------:R-:W-:Y:S01]  /*31e0*/  @!P0 FADD.FTZ R46, RZ, R47 ;  /* 0x0000002fff2e8221 */ /* 0x000fe20000010000 */
[----:B-1----:R-:W-:Y:S02]  /*31f0*/  LOP3.LUT P0, RZ, R61, 0xffffffef, RZ, 0xc0, !PT ;  /* 0xffffffef3dff7812 */ /* 0x002fe4000780c0ff */
        /* <DEDUP_REMOVED lines=15> */
[----:B------:R-:W-:Y:S01]  /*32f0*/  @!P0 FMUL.FTZ R46, R46, 2.4414062863797880709e-05 ;  /* 0x37cccccd2e2e8820 */ /* 0x000fe20000410000 */
[----:B0-----:R-:W-:Y:S01]  /*3300*/  FADD.FTZ R47, R47, R60 ;  /* 0x0000003c2f2f7221 */ /* 0x001fe20000010000 */
[----:B------:R-:W-:-:S02]  /*3310*/  @!P0 SHF.R.U32.HI R60, RZ, 0x1, R61 ;  /* 0x00000001ff3c8819 */ /* 0x000fc4000001163d */
[----:B------:R-:W2:Y:S01]  /*3320*/  LDL.LU R61, [R1] ;  /* 0x00000000013d7983 */ /* 0x000ea20000300800 */
[----:B------:R-:W-:Y:S01]  /*3330*/  @!P0 FMUL.FTZ R47, R47, 2.4414062863797880709e-05 ;  /* 0x37cccccd2f2f8820 */ /* 0x000fe20000410000 */
[----:B------:R-:W-:Y:S01]  /*3340*/  @!P0 LOP3.LUT R60, R60, 0x7ffffff8, RZ, 0xc0, !PT ;  /* 0x7ffffff83c3c8812 */ /* 0x000fe200078ec0ff */
[----:B------:R-:W-:-:S04]  /*3350*/  ULOP3.LUT UR11, UR11, 0xe, URZ, 0xc0, !UPT ;  /* 0x0000000e0b0b7892 */ /* 0x000fc8000f8ec03f */
[----:B------:R0:W-:Y:S02]  /*3360*/  @!P0 STS.64 [R60+UR5], R46 ;  /* 0x0000002e3c008988 */ /* 0x0001e40008000a05 */
[----:B------:R-:W-:Y:S01]  /*3370*/  IADD3 R49, R49, -UR11, RZ ;  /* 0x8000000b31317c10 */ /* 0x000fe2000fffe0ff */
[----:B0-----:R-:W-:-:S04]  /*3380*/  FFMA.FTZ R46, R34, R32, R30 ;  /* 0x00000020222e7223 */ /* 0x001fc8000001001e */
[----:B------:R-:W-:-:S06]  /*3390*/  FMUL.FTZ R47, R46, -1.4426950216293334961 ;  /* 0xbfb8aa3b2e2f7820 */ /* 0x000fcc0000410000 */
[----:B------:R-:W0:Y:S02]  /*33a0*/  MUFU.EX2 R47, R47 ;  /* 0x0000002f002f7308 */ /* 0x000e240000000800 */
[----:B0-----:R-:W-:-:S06]  /*33b0*/  FADD.FTZ R47, R47, 1 ;  /* 0x3f8000002f2f7421 */ /* 0x001fcc0000010000 */
[----:B------:R-:W0:Y:S02]  /*33c0*/  MUFU.RCP R47, R47 ;  /* 0x0000002f002f7308 */ /* 0x000e240000001000 */
[----:B0-----:R-:W-:-:S04]  /*33d0*/  FADD.FTZ R60, -R47, 1 ;  /* 0x3f8000002f3c7421 */ /* 0x001fc80000010100 */
[----:B------:R-:W-:Y:S01]  /*33e0*/  FFMA.FTZ R60, R46, R60, 1 ;  /* 0x3f8000002e3c7423 */ /* 0x000fe2000001003c */
[----:B------:R-:W-:-:S03]  /*33f0*/  IMAD.U32 R46, R52, 0x10000, RZ ;  /* 0x00010000342e7824 */ /* 0x000fc600078e00ff */
[----:B------:R-:W-:Y:S01]  /*3400*/  FMUL.FTZ R47, R47, R60 ;  /* 0x0000003c2f2f7220 */ /* 0x000fe20000410000 */
[----:B------:R-:W-:-:S03]  /*3410*/  FADD.FTZ R46, -R36, R46 ;  /* 0x0000002e242e7221 */ /* 0x000fc60000010100 */
[----:B------:R-:W-:Y:S01]  /*3420*/  FMUL.FTZ R28, R28, R47 ;  /* 0x0000002f1c1c7220 */ /* 0x000fe20000410000 */
[----:B------:R-:W-:-:S04]  /*3430*/  FMUL.FTZ R52, R7, R46 ;  /* 0x0000002e07347220 */ /* 0x000fc80000410000 */
[----:B------:R-:W-:-:S04]  /*3440*/  FFMA.FTZ R46, R52, R50, R51 ;  /* 0x00000032342e7223 */ /* 0x000fc80000010033 */
[----:B------:R-:W-:-:S06]  /*3450*/  FMUL.FTZ R47, R46, -1.4426950216293334961 ;  /* 0xbfb8aa3b2e2f7820 */ /* 0x000fcc0000410000 */
[----:B------:R-:W0:Y:S02]  /*3460*/  MUFU.EX2 R47, R47 ;  /* 0x0000002f002f7308 */ /* 0x000e240000000800 */
[----:B0-----:R-:W-:-:S06]  /*3470*/  FADD.FTZ R47, R47, 1 ;  /* 0x3f8000002f2f7421 */ /* 0x001fcc0000010000 */
[----:B------:R-:W0:Y:S02]  /*3480*/  MUFU.RCP R47, R47 ;  /* 0x0000002f002f7308 */ /* 0x000e240000001000 */
[----:B0-----:R-:W-:-:S04]  /*3490*/  FADD.FTZ R60, -R47, 1 ;  /* 0x3f8000002f3c7421 */ /* 0x001fc80000010100 */
[----:B------:R-:W-:Y:S01]  /*34a0*/  FFMA.FTZ R60, R46, R60, 1 ;  /* 0x3f8000002e3c7423 */ /* 0x000fe2000001003c */
[----:B------:R-:W-:-:S03]  /*34b0*/  LEA R46, R49, UR5, 0x3 ;  /* 0x00000005312e7c11 */ /* 0x000fc6000f8e18ff */
[----:B------:R-:W-:Y:S01]  /*34c0*/  FMUL.FTZ R60, R47, R60 ;  /* 0x0000003c2f3c7220 */ /* 0x000fe20000410000 */
[----:B------:R-:W-:Y:S03]  /*34d0*/  BAR.SYNC.DEFER_BLOCKING 0x0 ;  /* 0x0000000000007b1d */ /* 0x000fe60000010000 */
[----:B------:R-:W-:-:S03]  /*34e0*/  FMUL.FTZ R53, R53, R60 ;  /* 0x0000003c35357220 */ /* 0x000fc60000410000 */
[----:B------:R-:W3:Y:S01]  /*34f0*/  LDL.LU R60, [R1+0x4] ;  /* 0x00000400013c7983 */ /* 0x000ee20000300800 */
[C---:B------:R-:W-:Y:S01]  /*3500*/  FADD.FTZ R35, -R36.reuse, R35 ;  /* 0x0000002324237221 */ /* 0x040fe20000010100 */
[C---:B------:R-:W-:Y:S01]  /*3510*/  FADD.FTZ R26, -R36.reuse, R26 ;  /* 0x0000001a241a7221 */ /* 0x040fe20000010100 */
[C---:B------:R-:W-:Y:S01]  /*3520*/  FADD.FTZ R57, -R36.reuse, R57 ;  /* 0x0000003924397221 */ /* 0x040fe20000010100 */
[C---:B------:R-:W-:Y:S01]  /*3530*/  FADD.FTZ R27, -R36.reuse, R27 ;  /* 0x0000001b241b7221 */ /* 0x040fe20000010100 */
[C---:B------:R-:W-:Y:S01]  /*3540*/  FMUL.FTZ R35, R7.reuse, R35 ;  /* 0x0000002307237220 */ /* 0x040fe20000410000 */
[C---:B------:R-:W-:Y:S01]  /*3550*/  FMUL.FTZ R26, R7.reuse, R26 ;  /* 0x0000001a071a7220 */ /* 0x040fe20000410000 */
[C---:B------:R-:W-:Y:S01]  /*3560*/  FADD.FTZ R56, -R36.reuse, R56 ;  /* 0x0000003824387221 */ /* 0x040fe20000010100 */
[----:B------:R-:W-:Y:S01]  /*3570*/  FMUL.FTZ R27, R7, R27 ;  /* 0x0000001b071b7220 */ /* 0x000fe20000410000 */
[----:B------:R-:W-:Y:S01]  /*3580*/  FFMA.FTZ R49, R35, R33, R31 ;  /* 0x0000002123317223 */ /* 0x000fe2000001001f */
[C---:B------:R-:W-:Y:S01]  /*3590*/  FADD.FTZ R22, -R36.reuse, R22 ;  /* 0x0000001624167221 */ /* 0x040fe20000010100 */
[C---:B------:R-:W-:Y:S01]  /*35a0*/  FADD.FTZ R10, -R36.reuse, R10 ;  /* 0x0000000a240a7221 */ /* 0x040fe20000010100 */
[C---:B------:R-:W-:Y:S01]  /*35b0*/  FADD.FTZ R23, -R36.reuse, R23 ;  /* 0x0000001724177221 */ /* 0x040fe20000010100 */
[C---:B------:R-:W-:Y:S01]  /*35c0*/  FADD.FTZ R11, -R36.reuse, R11 ;  /* 0x0000000b240b7221 */ /* 0x040fe20000010100 */
[C---:B------:R-:W-:Y:S01]  /*35d0*/  FMUL.FTZ R22, R7.reuse, R22 ;  /* 0x0000001607167220 */ /* 0x040fe20000410000 */
[C---:B------:R-:W-:Y:S01]  /*35e0*/  FMUL.FTZ R10, R7.reuse, R10 ;  /* 0x0000000a070a7220 */ /* 0x040fe20000410000 */
[----:B------:R-:W0:Y:S01]  /*35f0*/  LDS.64 R46, [R46] ;  /* 0x000000002e2e7984 */ /* 0x000e220000000a00 */
[C---:B------:R-:W-:Y:S01]  /*3600*/  FMUL.FTZ R23, R7.reuse, R23 ;  /* 0x0000001707177220 */ /* 0x040fe20000410000 */
[C---:B------:R-:W-:Y:S01]  /*3610*/  FMUL.FTZ R11, R7.reuse, R11 ;  /* 0x0000000b070b7220 */ /* 0x040fe20000410000 */
[C---:B------:R-:W-:Y:S01]  /*3620*/  FADD.FTZ R18, -R36.reuse, R18 ;  /* 0x0000001224127221 */ /* 0x040fe20000010100 */
[C---:B------:R-:W-:Y:S01]  /*3630*/  FADD.FTZ R14, -R36.reuse, R14 ;  /* 0x0000000e240e7221 */ /* 0x040fe20000010100 */
[C---:B------:R-:W-:Y:S01]  /*3640*/  FADD.FTZ R15, -R36.reuse, R15 ;  /* 0x0000000f240f7221 */ /* 0x040fe20000010100 */
[----:B------:R-:W-:Y:S01]  /*3650*/  FADD.FTZ R19, -R36, R19 ;  /* 0x0000001324137221 */ /* 0x000fe20000010100 */
[C---:B------:R-:W-:Y:S01]  /*3660*/  FMUL.FTZ R18, R7.reuse, R18 ;  /* 0x0000001207127220 */ /* 0x040fe20000410000 */
[C---:B------:R-:W-:Y:S01]  /*3670*/  FMUL.FTZ R14, R7.reuse, R14 ;  /* 0x0000000e070e7220 */ /* 0x040fe20000410000 */
[C---:B------:R-:W-:Y:S01]  /*3680*/  FMUL.FTZ R15, R7.reuse, R15 ;  /* 0x0000000f070f7220 */ /* 0x040fe20000410000 */
[----:B------:R-:W-:Y:S01]  /*3690*/  FMUL.FTZ R19, R7, R19 ;  /* 0x0000001307137220 */ /* 0x000fe20000410000 */
[----:B------:R-:W-:-:S02]  /*36a0*/  UISETP.GE.U32.AND UP0, UPT, UR9, UR15, UPT ;  /* 0x0000000f0900728c */ /* 0x000fc4000bf06070 */
[----:B------:R-:W-:Y:S02]  /*36b0*/  ULOP3.LUT UR4, UR4, 0x1, URZ, 0x3c, !UPT ;  /* 0x0000000104047892 */ /* 0x000fe4000f8e3c3f */
[----:B------:R-:W-:Y:S02]  /*36c0*/  UISETP.GE.AND.EX UP0, UPT, UR10, UR7, UPT, UP0 ;  /* 0x000000070a00728c */ /* 0x000fe4000bf06300 */
[----:B------:R-:W-:Y:S01]  /*36d0*/  UMOV UR5, UR10 ;  /* 0x0000000a00057c82 */ /* 0x000fe20008000000 */
[----:B------:R-:W-:Y:S01]  /*36e0*/  UMOV UR11, UR9 ;  /* 0x00000009000b7c82 */ /* 0x000fe20008000000 */
[--C-:B0-----:R-:W-:Y:S01]  /*36f0*/  FFMA.FTZ R28, R32, R28, -R46.reuse ;  /* 0x0000001c201c7223 */ /* 0x101fe2000001082e */
[----:B------:R-:W-:-:S03]  /*3700*/  FFMA.FTZ R53, R50, R53, -R46 ;  /* 0x0000003532357223 */ /* 0x000fc6000001082e */
[----:B------:R-:W-:Y:S01]  /*3710*/  FFMA.FTZ R34, R34, -R47, R28 ;  /* 0x8000002f22227223 */ /* 0x000fe2000001001c */
[----:B------:R-:W-:Y:S01]  /*3720*/  FMUL.FTZ R28, R49, -1.4426950216293334961 ;  /* 0xbfb8aa3b311c7820 */ /* 0x000fe20000410000 */
[----:B------:R-:W-:Y:S02]  /*3730*/  FFMA.FTZ R52, -R47, R52, R53 ;  /* 0x000000342f347223 */ /* 0x000fe40000010135 */
[C---:B------:R-:W-:Y:S02]  /*3740*/  FMUL.FTZ R34, R7.reuse, R34 ;  /* 0x0000002207227220 */ /* 0x040fe40000410000 */
[----:B------:R-:W-:Y:S01]  /*3750*/  FMUL.FTZ R52, R7, R52 ;  /* 0x0000003407347220 */ /* 0x000fe20000410000 */
[----:B------:R-:W0:Y:S04]  /*3760*/  MUFU.EX2 R28, R28 ;  /* 0x0000001c001c7308 */ /* 0x000e280000000800 */
[----:B------:R-:W-:Y:S01]  /*3770*/  F2FP.BF16.F32.PACK_AB R34, R52, R34 ;  /* 0x000000223422723e */ /* 0x000fe200000010ff */
[----:B------:R-:W-:-:S04]  /*3780*/  IMAD.U32 R52, R59, 0x10000, RZ ;  /* 0x000100003b347824 */ /* 0x000fc800078e00ff */
[----:B------:R-:W-:-:S04]  /*3790*/  FADD.FTZ R52, -R36, R52 ;  /* 0x0000003424347221 */ /* 0x000fc80000010100 */
[----:B------:R-:W-:Y:S01]  /*37a0*/  FMUL.FTZ R52, R7, R52 ;  /* 0x0000003407347220 */ /* 0x000fe20000410000 */
[----:B0-----:R-:W-:-:S06]  /*37b0*/  FADD.FTZ R28, R28, 1 ;  /* 0x3f8000001c1c7421 */ /* 0x001fcc0000010000 */
[----:B------:R-:W0:Y:S02]  /*37c0*/  MUFU.RCP R28, R28 ;  /* 0x0000001c001c7308 */ /* 0x000e240000001000 */
[----:B0-----:R-:W-:-:S04]  /*37d0*/  FADD.FTZ R53, -R28, 1 ;  /* 0x3f8000001c357421 */ /* 0x001fc80000010100 */
[----:B------:R-:W-:-:S04]  /*37e0*/  FFMA.FTZ R49, R49, R53, 1 ;  /* 0x3f80000031317423 */ /* 0x000fc80000010035 */
[----:B------:R-:W-:-:S04]  /*37f0*/  FMUL.FTZ R49, R28, R49 ;  /* 0x000000311c317220 */ /* 0x000fc80000410000 */
[----:B------:R-:W-:Y:S01]  /*3800*/  FMUL.FTZ R29, R29, R49 ;  /* 0x000000311d1d7220 */ /* 0x000fe20000410000 */
[----:B--2---:R-:W-:Y:S02]  /*3810*/  SHF.L.U32 R59, R61, 0x10, RZ ;  /* 0x000000103d3b7819 */ /* 0x004fe400000006ff */
[----:B---3--:R-:W-:-:S05]  /*3820*/  SHF.L.U32 R53, R60, 0x10, RZ ;  /* 0x000000103c357819 */ /* 0x008fca00000006ff */
[----:B------:R-:W-:-:S04]  /*3830*/  FFMA.FTZ R28, R52, R53, R59 ;  /* 0x00000035341c7223 */ /* 0x000fc8000001003b */
[----:B------:R-:W-:-:S06]  /*3840*/  FMUL.FTZ R60, R28, -1.4426950216293334961 ;  /* 0xbfb8aa3b1c3c7820 */ /* 0x000fcc0000410000 */
[----:B------:R-:W0:Y:S02]  /*3850*/  MUFU.EX2 R60, R60 ;  /* 0x0000003c003c7308 */ /* 0x000e240000000800 */
[----:B0-----:R-:W-:-:S06]  /*3860*/  FADD.FTZ R60, R60, 1 ;  /* 0x3f8000003c3c7421 */ /* 0x001fcc0000010000 */
[----:B------:R-:W0:Y:S02]  /*3870*/  MUFU.RCP R60, R60 ;  /* 0x0000003c003c7308 */ /* 0x000e240000001000 */
[----:B0-----:R-:W-:-:S04]  /*3880*/  FADD.FTZ R49, -R60, 1 ;  /* 0x3f8000003c317421 */ /* 0x001fc80000010100 */
[----:B------:R-:W-:Y:S01]  /*3890*/  FFMA.FTZ R49, R28, R49, 1 ;  /* 0x3f8000001c317423 */ /* 0x000fe20000010031 */
[----:B------:R-:W-:-:S03]  /*38a0*/  FFMA.FTZ R28, R32, R26, R30 ;  /* 0x0000001a201c7223 */ /* 0x000fc6000001001e */
[----:B------:R-:W-:Y:S01]  /*38b0*/  FMUL.FTZ R60, R60, R49 ;  /* 0x000000313c3c7220 */ /* 0x000fe20000410000 */
[----:B------:R-:W-:-:S03]  /*38c0*/  FMUL.FTZ R49, R28, -1.4426950216293334961 ;  /* 0xbfb8aa3b1c317820 */ /* 0x000fc60000410000 */
[----:B------:R-:W-:-:S03]  /*38d0*/  FMUL.FTZ R58, R58, R60 ;  /* 0x0000003c3a3a7220 */ /* 0x000fc60000410000 */
[----:B------:R-:W0:Y:S01]  /*38e0*/  MUFU.EX2 R49, R49 ;  /* 0x0000003100317308 */ /* 0x000e220000000800 */
[----:B------:R-:W-:-:S04]  /*38f0*/  FFMA.FTZ R58, R53, R58, -R46 ;  /* 0x0000003a353a7223 */ /* 0x000fc8000001082e */
[----:B------:R-:W-:Y:S01]  /*3900*/  FFMA.FTZ R58, -R47, R52, R58 ;  /* 0x000000342f3a7223 */ /* 0x000fe2000001013a */
[----:B0-----:R-:W-:-:S06]  /*3910*/  FADD.FTZ R49, R49, 1 ;  /* 0x3f80000031317421 */ /* 0x001fcc0000010000 */
[----:B------:R-:W0:Y:S02]  /*3920*/  MUFU.RCP R49, R49 ;  /* 0x0000003100317308 */ /* 0x000e240000001000 */
[----:B0-----:R-:W-:-:S04]  /*3930*/  FADD.FTZ R60, -R49, 1 ;  /* 0x3f800000313c7421 */ /* 0x001fc80000010100 */
[----:B------:R-:W-:Y:S01]  /*3940*/  FFMA.FTZ R60, R28, R60, 1 ;  /* 0x3f8000001c3c7423 */ /* 0x000fe2000001003c */
[----:B------:R-:W-:-:S03]  /*3950*/  FMUL.FTZ R28, R7, R57 ;  /* 0x00000039071c7220 */ /* 0x000fc60000410000 */
[----:B------:R-:W-:Y:S01]  /*3960*/  FMUL.FTZ R49, R49, R60 ;  /* 0x0000003c31317220 */ /* 0x000fe20000410000 */
[----:B------:R-:W-:-:S03]  /*3970*/  FFMA.FTZ R57, R50, R28, R51 ;  /* 0x0000001c32397223 */ /* 0x000fc60000010033 */
[----:B------:R-:W-:Y:S01]  /*3980*/  FMUL.FTZ R24, R24, R49 ;  /* 0x0000003118187220 */ /* 0x000fe20000410000 */
[----:B------:R-:W-:-:S06]  /*3990*/  FMUL.FTZ R60, R57, -1.4426950216293334961 ;  /* 0xbfb8aa3b393c7820 */ /* 0x000fcc0000410000 */
[----:B------:R-:W0:Y:S02]  /*39a0*/  MUFU.EX2 R60, R60 ;  /* 0x0000003c003c7308 */ /* 0x000e240000000800 */
[----:B0-----:R-:W-:-:S06]  /*39b0*/  FADD.FTZ R60, R60, 1 ;  /* 0x3f8000003c3c7421 */ /* 0x001fcc0000010000 */
[----:B------:R-:W0:Y:S02]  /*39c0*/  MUFU.RCP R60, R60 ;  /* 0x0000003c003c7308 */ /* 0x000e240000001000 */
[----:B0-----:R-:W-:-:S04]  /*39d0*/  FADD.FTZ R49, -R60, 1 ;  /* 0x3f8000003c317421 */ /* 0x001fc80000010100 */
[----:B------:R-:W-:-:S04]  /*39e0*/  FFMA.FTZ R49, R57, R49, 1 ;  /* 0x3f80000039317423 */ /* 0x000fc80000010031 */
[----:B------:R-:W-:Y:S01]  /*39f0*/  FMUL.FTZ R60, R60, R49 ;  /* 0x000000313c3c7220 */ /* 0x000fe20000410000 */
[----:B------:R-:W-:-:S03]  /*3a00*/  FFMA.FTZ R49, R33, R27, R31 ;  /* 0x0000001b21317223 */ /* 0x000fc6000001001f */
[----:B------:R-:W-:Y:S01]  /*3a10*/  FMUL.FTZ R55, R55, R60 ;  /* 0x0000003c37377220 */ /* 0x000fe20000410000 */
[----:B------:R-:W-:-:S03]  /*3a20*/  FMUL.FTZ R57, R49, -1.4426950216293334961 ;  /* 0xbfb8aa3b31397820 */ /* 0x000fc60000410000 */
[----:B------:R-:W-:-:S03]  /*3a30*/  FFMA.FTZ R55, R50, R55, -R46 ;  /* 0x0000003732377223 */ /* 0x000fc6000001082e */
[----:B------:R-:W0:Y:S01]  /*3a40*/  MUFU.EX2 R57, R57 ;  /* 0x0000003900397308 */ /* 0x000e220000000800 */
        /* <DEDUP_REMOVED lines=14> */
[----:B------:R-:W-:Y:S01]  /*3b30*/  FFMA.FTZ R57, R56, R57, 1 ;  /* 0x3f80000038397423 */ /* 0x000fe20000010039 */
[C-C-:B------:R-:W-:Y:S01]  /*3b40*/  FFMA.FTZ R56, R32.reuse, R22, R30.reuse ;  /* 0x0000001620387223 */ /* 0x140fe2000001001e */
[----:B------:R-:W-:Y:S02]  /*3b50*/  FFMA.FTZ R30, R32, R18, R30 ;  /* 0x00000012201e7223 */ /* 0x000fe4000001001e */
        /* <DEDUP_REMOVED lines=26> */
[--C-:B------:R-:W-:Y:S01]  /*3d00*/  FFMA.FTZ R61, R50, R12, -R46.reuse ;  /* 0x0000000c323d7223 */ /* 0x100fe2000001082e */
[----:B------:R-:W-:-:S04]  /*3d10*/  FFMA.FTZ R12, R33, R29, -R46 ;  /* 0x0000001d210c7223 */ /* 0x000fc8000001082e */
[----:B------:R-:W-:-:S04]  /*3d20*/  FFMA.FTZ R12, R35, -R47, R12 ;  /* 0x8000002f230c7223 */ /* 0x000fc8000001000c */
[----:B------:R-:W-:Y:S01]  /*3d30*/  FMUL.FTZ R12, R7, R12 ;  /* 0x0000000c070c7220 */ /* 0x000fe20000410000 */
[----:B0-----:R-:W-:-:S06]  /*3d40*/  FADD.FTZ R57, R57, 1 ;  /* 0x3f80000039397421 */ /* 0x001fcc0000010000 */
[----:B------:R-:W0:Y:S02]  /*3d50*/  MUFU.RCP R57, R57 ;  /* 0x0000003900397308 */ /* 0x000e240000001000 */
[----:B0-----:R-:W-:-:S04]  /*3d60*/  FADD.FTZ R60, -R57, 1 ;  /* 0x3f800000393c7421 */ /* 0x001fc80000010100 */
[----:B------:R-:W-:Y:S01]  /*3d70*/  FFMA.FTZ R60, R56, R60, 1 ;  /* 0x3f800000383c7423 */ /* 0x000fe2000001003c */
[C-C-:B------:R-:W-:Y:S01]  /*3d80*/  FFMA.FTZ R56, R53.reuse, R11, R59.reuse ;  /* 0x0000000b35387223 */ /* 0x140fe2000001003b */
[----:B------:R-:W-:Y:S02]  /*3d90*/  FFMA.FTZ R59, R53, R15, R59 ;  /* 0x0000000f353b7223 */ /* 0x000fe4000001003b */
[----:B------:R-:W-:Y:S01]  /*3da0*/  FMUL.FTZ R60, R57, R60 ;  /* 0x0000003c393c7220 */ /* 0x000fe20000410000 */
[----:B------:R-:W-:Y:S01]  /*3db0*/  FMUL.FTZ R57, R56, -1.4426950216293334961 ;  /* 0xbfb8aa3b38397820 */ /* 0x000fe20000410000 */
[----:B------:R-:W-:Y:S02]  /*3dc0*/  FMUL.FTZ R36, R59, -1.4426950216293334961 ;  /* 0xbfb8aa3b3b247820 */ /* 0x000fe40000410000 */
[----:B------:R-:W-:-:S03]  /*3dd0*/  FMUL.FTZ R21, R21, R60 ;  /* 0x0000003c15157220 */ /* 0x000fc60000410000 */
[----:B------:R-:W0:Y:S08]  /*3de0*/  MUFU.EX2 R57, R57 ;  /* 0x0000003900397308 */ /* 0x000e300000000800 */
[----:B------:R-:W1:Y:S01]  /*3df0*/  MUFU.EX2 R36, R36 ;  /* 0x0000002400247308 */ /* 0x000e620000000800 */
[----:B0-----:R-:W-:-:S07]  /*3e00*/  FADD.FTZ R57, R57, 1 ;  /* 0x3f80000039397421 */ /* 0x001fce0000010000 */
[----:B------:R-:W0:Y:S01]  /*3e10*/  MUFU.RCP R57, R57 ;  /* 0x0000003900397308 */ /* 0x000e220000001000 */
[----:B-1----:R-:W-:-:S07]  /*3e20*/  FADD.FTZ R36, R36, 1 ;  /* 0x3f80000024247421 */ /* 0x002fce0000010000 */
[----:B------:R-:W-:Y:S01]  /*3e30*/  MUFU.RCP R36, R36 ;  /* 0x0000002400247308 */ /* 0x000fe20000001000 */
[----:B0-----:R-:W-:-:S04]  /*3e40*/  FADD.FTZ R60, -R57, 1 ;  /* 0x3f800000393c7421 */ /* 0x001fc80000010100 */
[----:B------:R-:W-:Y:S01]  /*3e50*/  FFMA.FTZ R60, R56, R60, 1 ;  /* 0x3f800000383c7423 */ /* 0x000fe2000001003c */
[----:B------:R-:W-:-:S03]  /*3e60*/  FMUL.FTZ R56, R30, -1.4426950216293334961 ;  /* 0xbfb8aa3b1e387820 */ /* 0x000fc60000410000 */
[----:B------:R-:W-:-:S03]  /*3e70*/  FMUL.FTZ R60, R57, R60 ;  /* 0x0000003c393c7220 */ /* 0x000fc60000410000 */
[----:B------:R-:W0:Y:S01]  /*3e80*/  MUFU.EX2 R56, R56 ;  /* 0x0000003800387308 */ /* 0x000e220000000800 */
[----:B------:R-:W-:Y:S01]  /*3e90*/  FMUL.FTZ R13, R13, R60 ;  /* 0x0000003c0d0d7220 */ /* 0x000fe20000410000 */
[----:B0-----:R-:W-:-:S06]  /*3ea0*/  FADD.FTZ R56, R56, 1 ;  /* 0x3f80000038387421 */ /* 0x001fcc0000010000 */
[----:B------:R-:W0:Y:S02]  /*3eb0*/  MUFU.RCP R56, R56 ;  /* 0x0000003800387308 */ /* 0x000e240000001000 */
[----:B0-----:R-:W-:-:S04]  /*3ec0*/  FADD.FTZ R57, -R56, 1 ;  /* 0x3f80000038397421 */ /* 0x001fc80000010100 */
[----:B------:R-:W-:Y:S01]  /*3ed0*/  FFMA.FTZ R30, R30, R57, 1 ;  /* 0x3f8000001e1e7423 */ /* 0x000fe20000010039 */
[----:B------:R-:W-:-:S03]  /*3ee0*/  FMUL.FTZ R57, R51, -1.4426950216293334961 ;  /* 0xbfb8aa3b33397820 */ /* 0x000fc60000410000 */
[----:B------:R-:W-:-:S03]  /*3ef0*/  FMUL.FTZ R30, R56, R30 ;  /* 0x0000001e381e7220 */ /* 0x000fc60000410000 */
[----:B------:R-:W0:Y:S02]  /*3f00*/  MUFU.EX2 R57, R57 ;  /* 0x0000003900397308 */ /* 0x000e240000000800 */
[----:B0-----:R-:W-:-:S06]  /*3f10*/  FADD.FTZ R57, R57, 1 ;  /* 0x3f80000039397421 */ /* 0x001fcc0000010000 */
[----:B------:R-:W0:Y:S02]  /*3f20*/  MUFU.RCP R57, R57 ;  /* 0x0000003900397308 */ /* 0x000e240000001000 */
[----:B0-----:R-:W-:-:S04]  /*3f30*/  FADD.FTZ R56, -R57, 1 ;  /* 0x3f80000039387421 */ /* 0x001fc80000010100 */
[----:B------:R-:W-:Y:S01]  /*3f40*/  FFMA.FTZ R51, R51, R56, 1 ;  /* 0x3f80000033337423 */ /* 0x000fe20000010038 */
[----:B------:R-:W-:-:S03]  /*3f50*/  FMUL.FTZ R56, R31, -1.4426950216293334961 ;  /* 0xbfb8aa3b1f387820 */ /* 0x000fc60000410000 */
[----:B------:R-:W-:Y:S01]  /*3f60*/  FMUL.FTZ R51, R57, R51 ;  /* 0x0000003339337220 */ /* 0x000fe20000410000 */
[----:B------:R-:W-:Y:S02]  /*3f70*/  FADD.FTZ R57, -R36, 1 ;  /* 0x3f80000024397421 */ /* 0x000fe40000010100 */
[----:B------:R-:W0:Y:S01]  /*3f80*/  MUFU.EX2 R56, R56 ;  /* 0x0000003800387308 */ /* 0x000e220000000800 */
[----:B------:R-:W-:Y:S01]  /*3f90*/  FMUL.FTZ R37, R37, R51 ;  /* 0x0000003325257220 */ /* 0x000fe20000410000 */
[----:B------:R-:W-:Y:S01]  /*3fa0*/  FFMA.FTZ R57, R59, R57, 1 ;  /* 0x3f8000003b397423 */ /* 0x000fe20000010039 */
[--C-:B------:R-:W-:Y:S01]  /*3fb0*/  FFMA.FTZ R51, R32, R24, -R46.reuse ;  /* 0x0000001820337223 */ /* 0x100fe2000001082e */
[--C-:B------:R-:W-:Y:S01]  /*3fc0*/  FFMA.FTZ R24, R33, R21, -R46.reuse ;  /* 0x0000001521187223 */ /* 0x100fe2000001082e */
[----:B------:R-:W-:Y:S01]  /*3fd0*/  FFMA.FTZ R50, R50, R37, -R46 ;  /* 0x0000002532327223 */ /* 0x000fe2000001082e */
[----:B------:R-:W-:Y:S01]  /*3fe0*/  FMUL.FTZ R57, R36, R57 ;  /* 0x0000003924397220 */ /* 0x000fe20000410000 */
[-C--:B------:R-:W-:Y:S01]  /*3ff0*/  FFMA.FTZ R26, R26, -R47.reuse, R51 ;  /* 0x8000002f1a1a7223 */ /* 0x080fe20000010033 */
[----:B------:R-:W-:Y:S01]  /*4000*/  FFMA.FTZ R24, R23, -R47, R24 ;  /* 0x8000002f17187223 */ /* 0x000fe20000010018 */
[----:B------:R-:W-:Y:S01]  /*4010*/  FFMA.FTZ R50, -R47, R14, R50 ;  /* 0x0000000e2f327223 */ /* 0x000fe20000010132 */
[----:B------:R-:W-:Y:S01]  /*4020*/  FMUL.FTZ R57, R48, R57 ;  /* 0x0000003930397220 */ /* 0x000fe20000410000 */
[C---:B------:R-:W-:Y:S01]  /*4030*/  FMUL.FTZ R26, R7.reuse, R26 ;  /* 0x0000001a071a7220 */ /* 0x040fe20000410000 */
[----:B------:R-:W-:Y:S01]  /*4040*/  PRMT R14, R34, 0x7632, R14 ;  /* 0x00007632220e7816 */ /* 0x000fe2000000000e */
[C---:B------:R-:W-:Y:S01]  /*4050*/  FMUL.FTZ R24, R7.reuse, R24 ;  /* 0x0000001807187220 */ /* 0x040fe20000410000 */
[----:B------:R-:W-:Y:S01]  /*4060*/  FMUL.FTZ R21, R7, R50 ;  /* 0x0000003207157220 */ /* 0x000fe20000410000 */
[----:B0-----:R-:W-:-:S06]  /*4070*/  FADD.FTZ R56, R56, 1 ;  /* 0x3f80000038387421 */ /* 0x001fcc0000010000 */
[----:B------:R-:W0:Y:S02]  /*4080*/  MUFU.RCP R56, R56 ;  /* 0x0000003800387308 */ /* 0x000e240000001000 */
[----:B0-----:R-:W-:-:S04]  /*4090*/  FADD.FTZ R59, -R56, 1 ;  /* 0x3f800000383b7421 */ /* 0x001fc80000010100 */
[----:B------:R-:W-:Y:S01]  /*40a0*/  FFMA.FTZ R59, R31, R59, 1 ;  /* 0x3f8000001f3b7423 */ /* 0x000fe2000001003b */
[----:B------:R-:W-:Y:S01]  /*40b0*/  FMUL.FTZ R31, R16, R30 ;  /* 0x0000001e101f7220 */ /* 0x000fe20000410000 */
[--C-:B------:R-:W-:Y:S01]  /*40c0*/  FFMA.FTZ R30, R53, R13, -R46.reuse ;  /* 0x0000000d351e7223 */ /* 0x100fe2000001082e */
[--C-:B------:R-:W-:Y:S01]  /*40d0*/  FFMA.FTZ R16, R33, R25, -R46.reuse ;  /* 0x0000001921107223 */ /* 0x100fe2000001082e */
[----:B------:R-:W-:Y:S01]  /*40e0*/  FMUL.FTZ R59, R56, R59 ;  /* 0x0000003b383b7220 */ /* 0x000fe20000410000 */
[C---:B------:R-:W-:Y:S01]  /*40f0*/  FFMA.FTZ R31, R32.reuse, R31, -R46 ;  /* 0x0000001f201f7223 */ /* 0x040fe2000001082e */
[----:B------:R-:W-:Y:S01]  /*4100*/  FFMA.FTZ R30, -R47, R11, R30 ;  /* 0x0000000b2f1e7223 */ /* 0x000fe2000001011e */
[----:B------:R-:W-:Y:S01]  /*4110*/  FMUL.FTZ R11, R7, R58 ;  /* 0x0000003a070b7220 */ /* 0x000fe20000410000 */
[----:B------:R-:W-:Y:S01]  /*4120*/  FMUL.FTZ R17, R17, R59 ;  /* 0x0000003b11117220 */ /* 0x000fe20000410000 */
[----:B------:R-:W-:Y:S01]  /*4130*/  FFMA.FTZ R59, R32, R20, -R46 ;  /* 0x00000014203b7223 */ /* 0x000fe2000001082e */
[----:B------:R-:W-:Y:S01]  /*4140*/  FFMA.FTZ R16, R27, -R47, R16 ;  /* 0x8000002f1b107223 */ /* 0x000fe20000010010 */
[----:B------:R-:W-:Y:S01]  /*4150*/  FMUL.FTZ R13, R7, R28 ;  /* 0x0000001c070d7220 */ /* 0x000fe20000410000 */
[--C-:B------:R-:W-:Y:S01]  /*4160*/  FFMA.FTZ R20, R33, R17, -R46.reuse ;  /* 0x0000001121147223 */ /* 0x100fe2000001082e */
[----:B------:R-:W-:Y:S01]  /*4170*/  FFMA.FTZ R46, R53, R57, -R46 ;  /* 0x00000039352e7223 */ /* 0x000fe2000001082e */
[----:B------:R-:W-:Y:S01]  /*4180*/  FFMA.FTZ R32, -R47, R10, R61 ;  /* 0x0000000a2f207223 */ /* 0x000fe2000001013d */
[----:B------:R-:W-:Y:S01]  /*4190*/  IADD3 R10, P0, R0, UR18, RZ ;  /* 0x00000012000a7c10 */ /* 0x000fe2000ff1e0ff */
[----:B------:R-:W-:Y:S01]  /*41a0*/  FMUL.FTZ R16, R7, R16 ;  /* 0x0000001007107220 */ /* 0x000fe20000410000 */
[----:B------:R-:W-:Y:S01]  /*41b0*/  FFMA.FTZ R46, -R47, R15, R46 ;  /* 0x0000000f2f2e7223 */ /* 0x000fe2000001012e */
[----:B------:R-:W-:Y:S01]  /*41c0*/  F2FP.BF16.F32.PACK_AB R12, R11, R12 ;  /* 0x0000000c0b0c723e */ /* 0x000fe200000010ff */
[----:B------:R-:W-:Y:S01]  /*41d0*/  FMUL.FTZ R15, R7, R54 ;  /* 0x00000036070f7220 */ /* 0x000fe20000410000 */
[-C--:B------:R-:W-:Y:S01]  /*41e0*/  FFMA.FTZ R22, R22, -R47.reuse, R59 ;  /* 0x8000002f16167223 */ /* 0x080fe2000001003b */
[----:B------:R-:W-:Y:S01]  /*41f0*/  F2FP.BF16.F32.PACK_AB R26, R13, R26 ;  /* 0x0000001a0d1a723e */ /* 0x000fe200000010ff */
[-C--:B------:R-:W-:Y:S01]  /*4200*/  FFMA.FTZ R20, R19, -R47.reuse, R20 ;  /* 0x8000002f13147223 */ /* 0x080fe20000010014 */
[----:B------:R-:W-:Y:S01]  /*4210*/  IADD3.X R11, R2, UR19, RZ, P0, !PT ;  /* 0x00000013020b7c10 */ /* 0x000fe200087fe4ff */
[C---:B------:R-:W-:Y:S01]  /*4220*/  FMUL.FTZ R22, R7.reuse, R22 ;  /* 0x0000001607167220 */ /* 0x040fe20000410000 */
[----:B------:R-:W-:Y:S01]  /*4230*/  PRMT R13, R12, 0x7632, R13 ;  /* 0x000076320c0d7816 */ /* 0x000fe2000000000d */
[----:B------:R-:W-:Y:S01]  /*4240*/  FMUL.FTZ R17, R7, R32 ;  /* 0x0000002007117220 */ /* 0x000fe20000410000 */
[----:B------:R-:W-:Y:S01]  /*4250*/  IADD3 R2, P0, R3, UR18, RZ ;  /* 0x0000001203027c10 */ /* 0x000fe2000ff1e0ff */
[----:B------:R-:W-:Y:S01]  /*4260*/  FMUL.FTZ R19, R7, R30 ;  /* 0x0000001e07137220 */ /* 0x000fe20000410000 */
[----:B------:R-:W-:Y:S01]  /*4270*/  F2FP.BF16.F32.PACK_AB R16, R15, R16 ;  /* 0x000000100f10723e */ /* 0x000fe200000010ff */
[----:B------:R-:W-:Y:S01]  /*4280*/  FFMA.FTZ R18, R18, -R47, R31 ;  /* 0x8000002f12127223 */ /* 0x000fe2000001001f */
[----:B------:R-:W-:Y:S01]  /*4290*/  STG.E.U16 desc[UR12][R10.64], R34 ;  /* 0x000000220a007986 */ /* 0x000fe2000c10150c */
[----:B------:R-:W-:Y:S01]  /*42a0*/  IADD3.X R3, R4, UR19, RZ, P0, !PT ;  /* 0x0000001304037c10 */ /* 0x000fe200087fe4ff */
[C---:B------:R-:W-:Y:S01]  /*42b0*/  FMUL.FTZ R20, R7.reuse, R20 ;  /* 0x0000001407147220 */ /* 0x040fe20000410000 */
[----:B------:R-:W-:Y:S01]  /*42c0*/  PRMT R15, R26, 0x7632, R15 ;  /* 0x000076321a0f7816 */ /* 0x000fe2000000000f */
[----:B------:R-:W-:Y:S01]  /*42d0*/  STG.E.U16 desc[UR12][R10.64+0x2], R14 ;  /* 0x0000020e0a007986 */ /* 0x000fe2000c10150c */
[----:B------:R-:W-:Y:S01]  /*42e0*/  FMUL.FTZ R0, R7, R18 ;  /* 0x0000001207007220 */ /* 0x000fe20000410000 */
[----:B------:R-:W-:Y:S01]  /*42f0*/  F2FP.BF16.F32.PACK_AB R22, R17, R22 ;  /* 0x000000161116723e */ /* 0x000fe200000010ff */
[----:B------:R-:W-:Y:S01]  /*4300*/  FMUL.FTZ R7, R7, R46 ;  /* 0x0000002e07077220 */ /* 0x000fe20000410000 */
[----:B------:R-:W-:Y:S01]  /*4310*/  STG.E.U16 desc[UR12][R10.64+0x4], R12 ;  /* 0x0000040c0a007986 */ /* 0x000fe2000c10150c */
[----:B------:R-:W-:-:S02]  /*4320*/  IADD3 R4, P0, R5, UR18, RZ ;  /* 0x0000001205047c10 */ /* 0x000fc4000ff1e0ff */
[----:B------:R-:W-:Y:S01]  /*4330*/  F2FP.BF16.F32.PACK_AB R24, R19, R24 ;  /* 0x000000181318723e */ /* 0x000fe200000010ff */
[----:B------:R0:W-:Y:S01]  /*4340*/  STG.E.U16 desc[UR12][R10.64+0x6], R13 ;  /* 0x0000060d0a007986 */ /* 0x0001e2000c10150c */
[----:B------:R-:W-:Y:S02]  /*4350*/  IADD3.X R5, R6, UR19, RZ, P0, !PT ;  /* 0x0000001306057c10 */ /* 0x000fe400087fe4ff */
[----:B------:R-:W-:Y:S01]  /*4360*/  IADD3 R6, P0, R9, UR18, RZ ;  /* 0x0000001209067c10 */ /* 0x000fe2000ff1e0ff */
[----:B------:R-:W-:Y:S01]  /*4370*/  STG.E.U16 desc[UR12][R2.64], R26 ;  /* 0x0000001a02007986 */ /* 0x000fe2000c10150c */
[----:B------:R-:W-:Y:S02]  /*4380*/  F2FP.BF16.F32.PACK_AB R0, R21, R0 ;  /* 0x000000001500723e */ /* 0x000fe400000010ff */
[----:B------:R-:W-:Y:S01]  /*4390*/  F2FP.BF16.F32.PACK_AB R20, R7, R20 ;  /* 0x000000140714723e */ /* 0x000fe200000010ff */
[----:B------:R-:W-:Y:S01]  /*43a0*/  STG.E.U16 desc[UR12][R2.64+0x2], R15 ;  /* 0x0000020f02007986 */ /* 0x000fe2000c10150c */
[----:B------:R-:W-:-:S02]  /*43b0*/  IADD3.X R7, R8, UR19, RZ, P0, !PT ;  /* 0x0000001308077c10 */ /* 0x000fc400087fe4ff */
[----:B------:R-:W-:Y:S01]  /*43c0*/  PLOP3.LUT P0, PT, PT, PT, UP0, 0x80, 0x0 ;  /* 0x000000000000781c */ /* 0x000fe20003f0f008 */
[----:B------:R-:W-:Y:S01]  /*43d0*/  STG.E.U16 desc[UR12][R2.64+0x4], R16 ;  /* 0x0000041002007986 */ /* 0x000fe2000c10150c */
[----:B0-----:R-:W-:Y:S02]  /*43e0*/  PRMT R11, R16, 0x7632, R11 ;  /* 0x00007632100b7816 */ /* 0x001fe4000000000b */
[----:B------:R-:W-:-:S03]  /*43f0*/  PRMT R10, R24, 0x7632, R10 ;  /* 0x00007632180a7816 */ /* 0x000fc6000000000a */
[----:B------:R0:W-:Y:S04]  /*4400*/  STG.E.U16 desc[UR12][R2.64+0x6], R11 ;  /* 0x0000060b02007986 */ /* 0x0001e8000c10150c */
[----:B------:R-:W-:Y:S04]  /*4410*/  STG.E.U16 desc[UR12][R4.64], R22 ;  /* 0x0000001604007986 */ /* 0x000fe8000c10150c */
[----:B------:R-:W-:Y:S01]  /*4420*/  STG.E.U16 desc[UR12][R4.64+0x4], R24 ;  /* 0x0000041804007986 */ /* 0x000fe2000c10150c */
[----:B0-----:R-:W-:-:S03]  /*4430*/  PRMT R3, R22, 0x7632, R3 ;  /* 0x0000763216037816 */ /* 0x001fc60000000003 */
[----:B------:R-:W-:Y:S01]  /*4440*/  STG.E.U16 desc[UR12][R4.64+0x6], R10 ;  /* 0x0000060a04007986 */ /* 0x000fe2000c10150c */
[----:B------:R-:W-:-:S03]  /*4450*/  PRMT R2, R0, 0x7632, R2 ;  /* 0x0000763200027816 */ /* 0x000fc60000000002 */
[----:B------:R0:W-:Y:S04]  /*4460*/  STG.E.U16 desc[UR12][R4.64+0x2], R3 ;  /* 0x0000020304007986 */ /* 0x0001e8000c10150c */
[----:B------:R2:W-:Y:S04]  /*4470*/  STG.E.U16 desc[UR12][R6.64], R0 ;  /* 0x0000000006007986 */ /* 0x0005e8000c10150c */
[----:B------:R2:W-:Y:S01]  /*4480*/  STG.E.U16 desc[UR12][R6.64+0x2], R2 ;  /* 0x0000020206007986 */ /* 0x0005e2000c10150c */
[----:B0-----:R-:W-:-:S03]  /*4490*/  PRMT R5, R20, 0x7632, R5 ;  /* 0x0000763214057816 */ /* 0x001fc60000000005 */
[----:B------:R2:W-:Y:S04]  /*44a0*/  STG.E.U16 desc[UR12][R6.64+0x4], R20 ;  /* 0x0000041406007986 */ /* 0x0005e8000c10150c */
[----:B------:R2:W-:Y:S01]  /*44b0*/  STG.E.U16 desc[UR12][R6.64+0x6], R5 ;  /* 0x0000060506007986 */ /* 0x0005e2000c10150c */
[----:B------:R-:W-:Y:S05]  /*44c0*/  @!P0 BRA `(.L_x_982) ;  /* 0xffffffc000048947 */ /* 0x000fea000383ffff */
.L_x_969:
        /* <DEDUP_REMOVED lines=11> */
[----:B------:R-:W1:Y:S01]  /*4580*/  S2R R56, SR_TID.X ;  /* 0x0000000000387919 */ /* 0x000e620000002100 */
[----:B--2---:R-:W-:Y:S01]  /*4590*/  HFMA2.MMA R5, -RZ, RZ, 0, 1.1920928955078125e-06 ;  /* 0x00000014ff057435 */ /* 0x004fe200000001ff */
        /* <DEDUP_REMOVED lines=8> */
[----:B------:R-:W-:-:S02]  /*4620*/  SHF.L.U64.HI R3, R3, 0x4, R4 ;  /* 0x0000000403037819 */ /* 0x000fc40000010204 */
[----:B------:R-:W-:Y:S02]  /*4630*/  MOV R4, 0xffffffff ;  /* 0xffffffff00047802 */ /* 0x000fe40000000f00 */
[----:B------:R-:W-:-:S04]  /*4640*/  IADD3 R11, P0, P1, -R2, -0x11, -R0 ;  /* 0xffffffef020b7810 */ /* 0x000fc8000791e900 */
[----:B------:R-:W-:Y:S02]  /*4650*/  IADD3.X R13, ~R3, -0x1, R4, P0, P1 ;  /* 0xffffffff030d7810 */ /* 0x000fe400007e2504 */
[----:B------:R-:W-:-:S03]  /*4660*/  SHF.R.U32.HI R4, RZ, 0x4, R56 ;  /* 0x00000004ff047819 */ /* 0x000fc60000011638 */
[----:B------:R-:W-:Y:S01]  /*4670*/  IMAD.WIDE.U32 R6, R13, -0x33333333, RZ ;  /* 0xcccccccd0d067825 */ /* 0x000fe200078e00ff */
[----:B------:R-:W-:Y:S02]  /*4680*/  VIADDMNMX.U32 R5, R4, R5, 0x20, !PT ;  /* 0x0000002004057446 */ /* 0x000fe40007800005 */
[----:B------:R-:W-:Y:S01]  /*4690*/  LOP3.LUT R10, RZ, R4, RZ, 0x33, !PT ;  /* 0x00000004ff0a7212 */ /* 0x000fe200078e33ff */
[----:B------:R-:W-:-:S03]  /*46a0*/  IMAD.WIDE.U32 R8, P0, R11, -0x33333334, R6 ;  /* 0xcccccccc0b087825 */ /* 0x000fc60007800006 */
[----:B------:R-:W-:Y:S01]  /*46b0*/  IADD3 R5, R5, R10, RZ ;  /* 0x0000000a05057210 */ /* 0x000fe20007ffe0ff */
[----:B------:R-:W-:Y:S01]  /*46c0*/  IMAD.WIDE.U32 R6, R11, -0x33333333, RZ ;  /* 0xcccccccd0b067825 */ /* 0x000fe200078e00ff */
[----:B------:R-:W-:Y:S02]  /*46d0*/  IADD3.X R11, RZ, RZ, RZ, P0, !PT ;  /* 0x000000ffff0b7210 */ /* 0x000fe400007fe4ff */
[----:B------:R-:W-:Y:S02]  /*46e0*/  MOV R10, R9 ;  /* 0x00000009000a7202 */ /* 0x000fe40000000f00 */
[----:B------:R-:W-:Y:S01]  /*46f0*/  IADD3 RZ, P1, R7, R8, RZ ;  /* 0x0000000807ff7210 */ /* 0x000fe20007f3e0ff */
[----:B------:R-:W-:Y:S01]  /*4700*/  IMAD.WIDE.U32 R6, R5, -0x33333333, RZ ;  /* 0xcccccccd05067825 */ /* 0x000fe200078e00ff */
[----:B------:R-:W-:Y:S02]  /*4710*/  ISETP.LT.U32.AND P0, PT, R14, 0x2, PT ;  /* 0x000000020e00780c */ /* 0x000fe40003f01070 */
[----:B------:R-:W-:Y:S01]  /*4720*/  MOV R6, UR9 ;  /* 0x0000000900067c02 */ /* 0x000fe20008000f00 */
[----:B------:R-:W-:Y:S01]  /*4730*/  IMAD.WIDE.U32.X R8, R13, -0x33333334, R10, P1 ;  /* 0xcccccccc0d087825 */ /* 0x000fe200008e040a */
[----:B------:R-:W-:-:S02]  /*4740*/  ISETP.LT.AND.EX P0, PT, R15, RZ, PT, P0 ;  /* 0x000000ff0f00720c */ /* 0x000fc40003f01300 */
[----:B------:R-:W-:Y:S02]  /*4750*/  LEA.HI R50, R7, 0x1, RZ, 0x1c ;  /* 0x0000000107327811 */ /* 0x000fe400078fe0ff */
[----:B------:R-:W-:Y:S02]  /*4760*/  SHF.R.U64 R51, R8, 0x3, R9 ;  /* 0x0000000308337819 */ /* 0x000fe40000001209 */
[----:B------:R-:W-:Y:S02]  /*4770*/  SEL R49, R14, 0x2, P0 ;  /* 0x000000020e317807 */ /* 0x000fe40000000000 */
[----:B------:R-:W-:Y:S02]  /*4780*/  SEL R48, R15, RZ, P0 ;  /* 0x000000ff0f307207 */ /* 0x000fe40000000000 */
[C---:B------:R-:W-:Y:S02]  /*4790*/  IADD3 R7, P0, R0.reuse, 0xa, RZ ;  /* 0x0000000a00077810 */ /* 0x040fe40007f1e0ff */
[----:B------:R-:W-:-:S02]  /*47a0*/  IADD3 R8, P1, R0, 0x14, RZ ;  /* 0x0000001400087810 */ /* 0x000fc40007f3e0ff */
[----:B------:R-:W-:Y:S01]  /*47b0*/  IADD3 R9, P2, R0, 0x1e, RZ ;  /* 0x0000001e00097810 */ /* 0x000fe20007f5e0ff */
[----:B------:R-:W-:Y:S01]  /*47c0*/  IMAD.X R11, RZ, RZ, RZ, P0 ;  /* 0x000000ffff0b7224 */ /* 0x000fe200000e06ff */
[----:B------:R-:W-:Y:S02]  /*47d0*/  IADD3 R51, R51, 0x1, RZ ;  /* 0x0000000133337810 */ /* 0x000fe40007ffe0ff */
[----:B------:R-:W-:Y:S02]  /*47e0*/  SHF.L.U64.HI R48, R49, 0x4, R48 ;  /* 0x0000000431307819 */ /* 0x000fe40000010230 */
[----:B------:R-:W-:Y:S02]  /*47f0*/  LOP3.LUT R10, R56, 0xf, RZ, 0xc0, !PT ;  /* 0x0000000f380a7812 */ /* 0x000fe400078ec0ff */
[----:B------:R-:W-:Y:S02]  /*4800*/  IADD3.X R12, RZ, RZ, RZ, P1, !PT ;  /* 0x000000ffff0c7210 */ /* 0x000fe40000ffe4ff */
[----:B------:R-:W-:-:S02]  /*4810*/  IADD3.X R13, RZ, RZ, RZ, P2, !PT ;  /* 0x000000ffff0d7210 */ /* 0x000fc400017fe4ff */
[----:B------:R-:W-:Y:S02]  /*4820*/  SHF.L.U32 R49, R49, 0x4, RZ ;  /* 0x0000000431317819 */ /* 0x000fe400000006ff */
[----:B------:R-:W-:Y:S02]  /*4830*/  LOP3.LUT R50, R50, 0x3, RZ, 0xc0, !PT ;  /* 0x0000000332327812 */ /* 0x000fe400078ec0ff */
[----:B------:R-:W-:-:S07]  /*4840*/  LOP3.LUT R51, R51, 0x3, RZ, 0xc0, !PT ;  /* 0x0000000333337812 */ /* 0x000fce00078ec0ff */
.L_x_999:
[----:B------:R-:W-:Y:S01]  /*4850*/  ISETP.GT.U32.AND P0, PT, R49, R0, PT ;  /* 0x000000003100720c */ /* 0x000fe20003f04070 */
[----:B------:R-:W-:Y:S01]  /*4860*/  BSSY B0, `(.L_x_983) ;  /* 0x00000ad000007945 */ /* 0x000fe20003800000 */
[----:B0-----:R-:W-:Y:S02]  /*4870*/  MOV R52, RZ ;  /* 0x000000ff00347202 */ /* 0x001fe40000000f00 */
[----:B------:R-:W-:Y:S02]  /*4880*/  ISETP.GT.AND.EX P0, PT, R48, RZ, PT, P0 ;  /* 0x000000ff3000720c */ /* 0x000fe40003f04300 */
[----:B------:R-:W-:-:S11]  /*4890*/  MOV R55, RZ ;  /* 0x000000ff00377202 */ /* 0x000fd60000000f00 */
        /* <DEDUP_REMOVED lines=40> */
.L_x_986:
[----:B------:R-:W-:Y:S05]  /*4b20*/  BSYNC B1 ;  /* 0x0000000000017941 */ /* 0x000fea0003800000 */
.L_x_985:
        /* <DEDUP_REMOVED lines=21> */
.L_x_989:
        /* <DEDUP_REMOVED lines=55> */
.L_x_988:
[----:B------:R-:W-:Y:S05]  /*4ff0*/  BSYNC B1 ;  /* 0x0000000000017941 */ /* 0x000fea0003800000 */
.L_x_987:
        /* <DEDUP_REMOVED lines=35> */
.L_x_991:
[----:B------:R-:W-:Y:S05]  /*5230*/  BSYNC B1 ;  /* 0x0000000000017941 */ /* 0x000fea0003800000 */
.L_x_990:
        /* <DEDUP_REMOVED lines=15> */
.L_x_984:
[----:B------:R-:W-:Y:S05]  /*5330*/  BSYNC B0 ;  /* 0x0000000000007941 */ /* 0x000fea0003800000 */
.L_x_983:
        /* <DEDUP_REMOVED lines=50> */
.L_x_1008:
        /* <DEDUP_REMOVED lines=46> */
.L_x_1018:
        /* <DEDUP_REMOVED lines=41> */
.L_x_1028:
[----:B--2---:R-:W-:Y:S01]  /*5bd0*/  FADD.FTZ R15, R14, R30 ;  /* 0x0000001e0e0f7221 */ /* 0x004fe20000010000 */
[----:B------:R-:W-:-:S04]  /*5be0*/  @!P1 F2FP.BF16.F32.PACK_AB R14, RZ, R24 ;  /* 0x00000018ff0e923e */ /* 0x000fc800000010ff */
[----:B------:R-:W-:Y:S01]  /*5bf0*/  @!P1 F2FP.BF16.F32.PACK_AB R15, RZ, R15 ;  /* 0x0000000fff0f923e */ /* 0x000fe200000010ff */
[----:B------:R3:W-:Y:S03]  /*5c00*/  @!P1 STG.E.U16 desc[UR12][R16.64+0x50], R14 ;  /* 0x0000500e10009986 */ /* 0x0007e6000c10150c */
[----:B------:R-:W-:Y:S02]  /*5c10*/  PRMT R20, R15, 0x7610, R20 ;  /* 0x000076100f147816 */ /* 0x000fe40000000014 */
[----:B------:R-:W-:-:S03]  /*5c20*/  LEA.HI R15, R56, 0x3c, RZ, 0x1c ;  /* 0x0000003c380f7811 */ /* 0x000fc600078fe0ff */
[----:B------:R3:W-:Y:S04]  /*5c30*/  @!P1 STG.E.U16 desc[UR12][R18.64+0x50], R20 ;  /* 0x0000501412009986 */ /* 0x0007e8000c10150c */
.L_x_994:
[----:B------:R-:W-:Y:S05]  /*5c40*/  BSYNC B0 ;  /* 0x0000000000007941 */ /* 0x000fea0003800000 */
.L_x_993:
[----:B------:R-:W-:-:S13]  /*5c50*/  ISETP.GE.U32.AND P0, PT, R5, 0x3c, PT ;  /* 0x0000003c0500780c */ /* 0x000fda0003f06070 */
[----:B------:R-:W-:Y:S05]  /*5c60*/  @!P0 BRA `(.L_x_992) ;  /* 0x0000000800b08947 */ /* 0x000fea0003800000 */
[----:B------:R-:W-:Y:S01]  /*5c70*/  ISETP.GT.U32.AND P0, PT, R10, 0x9, PT ;  /* 0x000000090a00780c */ /* 0x000fe20003f04070 */
[----:B-123--:R-:W-:Y:S01]  /*5c80*/  HFMA2.MMA R16, -RZ, RZ, 0, 0 ;  /* 0x00000000ff107435 */ /* 0x00efe200000001ff */
[----:B------:R-:W-:-:S11]  /*5c90*/  UMOV UR5, 0xffff ;  /* 0x0000ffff00057882 */ /* 0x000fd60000000000 */
[C---:B0-----:R-:W-:Y:S02]  /*5ca0*/  @!P0 SHF.L.U32 R14, R10.reuse, 0x1, RZ ;  /* 0x000000010a0e8819 */ /* 0x041fe400000006ff */
[----:B------:R-:W-:Y:S02]  /*5cb0*/  @!P0 LEA R17, R10, UR4, 0x7 ;  /* 0x000000040a118c11 */ /* 0x000fe4000f8e38ff */
[----:B------:R-:W-:-:S04]  /*5cc0*/  @!P0 LOP3.LUT R14, R15, R14, RZ, 0x3c, !PT ;  /* 0x0000000e0f0e8212 */ /* 0x000fc800078e3cff */
[----:B------:R-:W-:Y:S02]  /*5cd0*/  @!P0 LEA R17, R14, R17, 0x2 ;  /* 0x000000110e118211 */ /* 0x000fe400078e10ff */
[----:B------:R-:W-:-:S03]  /*5ce0*/  MOV R14, RZ ;  /* 0x000000ff000e7202 */ /* 0x000fc60000000f00 */
        /* <DEDUP_REMOVED lines=10> */
[----:B------:R-:W-:Y:S02]  /*5d90*/  @!P0 SHF.L.U32 R22, R10, 0x1, RZ ;  /* 0x000000010a168819 */ /* 0x000fe400000006ff */
[----:B------:R-:W-:Y:S02]  /*5da0*/  @!P0 LEA R18, R18, R23, 0x2 ;  /* 0x0000001712128211 */ /* 0x000fe400078e10ff */
[----:B------:R-:W-:-:S02]  /*5db0*/  @!P0 IADD3 R21, R15, 0x28, RZ ;  /* 0x000000280f158810 */ /* 0x000fc40007ffe0ff */
[C---:B------:R-:W-:Y:S01]  /*5dc0*/  @!P0 LEA R24, R10.reuse, UR4, 0x7 ;  /* 0x000000040a188c11 */ /* 0x040fe2000f8e38ff */
[----:B------:R-:W3:Y:S01]  /*5dd0*/  @!P0 LDS R20, [R18] ;  /* 0x0000000012148984 */ /* 0x000ee20000000800 */
[----:B------:R-:W-:Y:S02]  /*5de0*/  @!P0 LOP3.LUT R21, R21, R22, RZ, 0x3c, !PT ;  /* 0x0000001615158212 */ /* 0x000fe400078e3cff */
[----:B0-----:R-:W-:Y:S02]  /*5df0*/  MOV R17, 0xffff ;  /* 0x0000ffff00117802 */ /* 0x001fe40000000f00 */
[----:B------:R-:W-:Y:S02]  /*5e00*/  @!P0 LEA R22, R21, R24, 0x2 ;  /* 0x0000001815168211 */ /* 0x000fe400078e10ff */
[----:B------:R0:W-:Y:S01]  /*5e10*/  @!P0 LDS R21, [R18+0x500] ;  /* 0x0005000012158984 */ /* 0x0001e20000000800 */
[----:B------:R-:W-:Y:S02]  /*5e20*/  @!P0 IADD3 R23, R15, 0x3c, RZ ;  /* 0x0000003c0f178810 */ /* 0x000fe40007ffe0ff */
[C---:B------:R-:W-:Y:S01]  /*5e30*/  @!P0 SHF.L.U32 R24, R10.reuse, 0x1, RZ ;  /* 0x000000010a188819 */ /* 0x040fe200000006ff */
[----:B------:R-:W-:Y:S01]  /*5e40*/  @!P0 LDS R38, [R22+0x500] ;  /* 0x0005000016268984 */ /* 0x000fe20000000800 */
[----:B------:R-:W-:-:S02]  /*5e50*/  @!P0 LEA R30, R10, UR4, 0x7 ;  /* 0x000000040a1e8c11 */ /* 0x000fc4000f8e38ff */
[----:B------:R-:W-:Y:S01]  /*5e60*/  @!P0 LOP3.LUT R23, R23, R24, RZ, 0x3c, !PT ;  /* 0x0000001817178212 */ /* 0x000fe200078e3cff */
[----:B------:R-:W-:Y:S01]  /*5e70*/  @!P0 LDS R37, [R22] ;  /* 0x0000000016258984 */ /* 0x000fe20000000800 */
[----:B------:R-:W-:Y:S02]  /*5e80*/  MOV R29, 0xffff ;  /* 0x0000ffff001d7802 */ /* 0x000fe40000000f00 */
[----:B------:R-:W-:Y:S01]  /*5e90*/  @!P0 LEA R39, R23, R30, 0x2 ;  /* 0x0000001e17278211 */ /* 0x000fe200078e10ff */
[----:B-1----:R-:W1:Y:S01]  /*5ea0*/  SHFL.BFLY PT, R17, R16, 0x8, 0x101f ;  /* 0x0d101f0010117f89 */ /* 0x002e6200000e0000 */
[----:B------:R-:W-:Y:S02]  /*5eb0*/  MOV R23, RZ ;  /* 0x000000ff00177202 */ /* 0x000fe40000000f00 */
[----:B------:R-:W-:Y:S01]  /*5ec0*/  MOV R24, RZ ;  /* 0x000000ff00187202 */ /* 0x000fe20000000f00 */
[----:B--2---:R-:W2:Y:S01]  /*5ed0*/  SHFL.BFLY PT, R30, R14, 0x8, 0x101f ;  /* 0x0d101f000e1e7f89 */ /* 0x004ea200000e0000 */
[----:B------:R-:W-:-:S02]  /*5ee0*/  MOV R34, RZ ;  /* 0x000000ff00227202 */ /* 0x000fc40000000f00 */
[----:B------:R-:W-:Y:S01]  /*5ef0*/  MOV R35, 0xffff ;  /* 0x0000ffff00237802 */ /* 0x000fe20000000f00 */
[----:B------:R-:W4:Y:S01]  /*5f00*/  @!P0 LDS R22, [R39] ;  /* 0x0000000027168984 */ /* 0x000f220000000800 */
[----:B0-----:R-:W-:Y:S02]  /*5f10*/  MOV R18, RZ ;  /* 0x000000ff00127202 */ /* 0x001fe40000000f00 */
[----:B------:R-:W-:Y:S02]  /*5f20*/  MOV R28, 0xffff ;  /* 0x0000ffff001c7802 */ /* 0x000fe40000000f00 */
[----:B------:R-:W-:Y:S02]  /*5f30*/  MOV R26, 0xffff ;  /* 0x0000ffff001a7802 */ /* 0x000fe40000000f00 */
[----:B------:R-:W-:Y:S02]  /*5f40*/  MOV R41, 0xffff ;  /* 0x0000ffff00297802 */ /* 0x000fe40000000f00 */
[----:B------:R-:W-:-:S02]  /*5f50*/  MOV R43, 0xffff ;  /* 0x0000ffff002b7802 */ /* 0x000fc40000000f00 */
[----:B---3--:R-:W-:Y:S02]  /*5f60*/  @!P0 MOV R32, R20 ;  /* 0x0000001400208202 */ /* 0x008fe40000000f00 */
[----:B------:R0:W-:Y:S01]  /*5f70*/  @!P0 LDS R20, [R39+0x500] ;  /* 0x0005000027148984 */ /* 0x0001e20000000800 */
[----:B-1----:R-:W-:Y:S01]  /*5f80*/  FADD.FTZ R25, R17, R16 ;  /* 0x0000001011197221 */ /* 0x002fe20000010000 */
[----:B------:R-:W-:Y:S02]  /*5f90*/  MOV R16, 0xffff ;  /* 0x0000ffff00107802 */ /* 0x000fe40000000f00 */
[----:B------:R-:W1:Y:S01]  /*5fa0*/  SHFL.BFLY PT, R31, R32, 0x8, 0x101f ;  /* 0x0d101f00201f7f89 */ /* 0x000e6200000e0000 */
[----:B------:R-:W-:Y:S01]  /*5fb0*/  @!P0 MOV R34, R21 ;  /* 0x0000001500228202 */ /* 0x000fe20000000f00 */
[----:B--2---:R-:W-:Y:S01]  /*5fc0*/  FADD.FTZ R17, R30, R14 ;  /* 0x0000000e1e117221 */ /* 0x004fe20000010000 */
[----:B------:R-:W-:Y:S01]  /*5fd0*/  MOV R30, 0xffff ;  /* 0x0000ffff001e7802 */ /* 0x000fe20000000f00 */
[----:B------:R-:W2:Y:S01]  /*5fe0*/  SHFL.BFLY PT, R16, R25, 0x4, 0x101f ;  /* 0x0c901f0019107f89 */ /* 0x000ea200000e0000 */
[----:B------:R-:W-:-:S02]  /*5ff0*/  @!P0 MOV R23, R38 ;  /* 0x0000002600178202 */ /* 0x000fc40000000f00 */
[----:B------:R-:W-:Y:S01]  /*6000*/  MOV R38, 0xffff ;  /* 0x0000ffff00267802 */ /* 0x000fe20000000f00 */
[----:B------:R-:W3:Y:S01]  /*6010*/  SHFL.BFLY PT, R33, R34, 0x8, 0x101f ;  /* 0x0d101f0022217f89 */ /* 0x000ee200000e0000 */
[----:B------:R-:W-:Y:S02]  /*6020*/  @!P0 MOV R24, R37 ;  /* 0x0000002500188202 */ /* 0x000fe40000000f00 */
[----:B------:R-:W-:Y:S01]  /*6030*/  MOV R37, 0xffff ;  /* 0x0000ffff00257802 */ /* 0x000fe20000000f00 */
[----:B------:R-:W5:Y:S01]  /*6040*/  SHFL.BFLY PT, R30, R17, 0x4, 0x101f ;  /* 0x0c901f00111e7f89 */ /* 0x000f6200000e0000 */
[----:B------:R-:W-:Y:S02]  /*6050*/  MOV R21, RZ ;  /* 0x000000ff00157202 */ /* 0x000fe40000000f00 */
[----:B0-----:R-:W-:Y:S01]  /*6060*/  MOV R39, 0xffff ;  /* 0x0000ffff00277802 */ /* 0x001fe20000000f00 */
[----:B------:R-:W0:Y:S04]  /*6070*/  SHFL.BFLY PT, R38, R23, 0x8, 0x101f ;  /* 0x0d101f0017267f89 */ /* 0x000e2800000e0000 */
[----:B------:R-:W0:Y:S01]  /*6080*/  SHFL.BFLY PT, R37, R24, 0x8, 0x101f ;  /* 0x0d101f0018257f89 */ /* 0x000e2200000e0000 */
[----:B----4-:R-:W-:Y:S01]  /*6090*/  @!P0 MOV R21, R22 ;  /* 0x0000001600158202 */ /* 0x010fe20000000f00 */
[----:B------:R-:W-:-:S02]  /*60a0*/  IMAD.MOV.U32 R22, RZ, RZ, 0xffff ;  /* 0x0000ffffff167424 */ /* 0x000fc400078e00ff */
[----:B-1----:R-:W-:Y:S02]  /*60b0*/  FADD.FTZ R31, R31, R32 ;  /* 0x000000201f1f7221 */ /* 0x002fe40000010000 */
[----:B------:R-:W1:Y:S01]  /*60c0*/  SHFL.BFLY PT, R42, R21, 0x8, 0x101f ;  /* 0x0d101f00152a7f89 */ /* 0x000e6200000e0000 */
[----:B--2---:R-:W-:Y:S01]  /*60d0*/  FADD.FTZ R19, R25, R16 ;  /* 0x0000001019137221 */ /* 0x004fe20000010000 */
[----:B---3--:R-:W-:-:S04]  /*60e0*/  FADD.FTZ R33, R33, R34 ;  /* 0x0000002221217221 */ /* 0x008fc80000010000 */
[----:B------:R-:W2:Y:S01]  /*60f0*/  SHFL.BFLY PT, R16, R19, 0x2, 0x101f ;  /* 0x0c501f0013107f89 */ /* 0x000ea200000e0000 */
[----:B------:R-:W-:Y:S02]  /*6100*/  MOV R34, 0xffff ;  /* 0x0000ffff00227802 */ /* 0x000fe40000000f00 */
[----:B------:R-:W-:Y:S01]  /*6110*/  @!P0 MOV R18, R20 ;  /* 0x0000001400128202 */ /* 0x000fe20000000f00 */
[----:B-----5:R-:W-:Y:S01]  /*6120*/  FADD.FTZ R14, R17, R30 ;  /* 0x0000001e110e7221 */ /* 0x020fe20000010000 */
[----:B------:R-:W-:Y:S01]  /*6130*/  MOV R20, 0xffff ;  /* 0x0000ffff00147802 */ /* 0x000fe20000000f00 */
[----:B0-----:R-:W-:Y:S01]  /*6140*/  FADD.FTZ R32, R38, R23 ;  /* 0x0000001726207221 */ /* 0x001fe20000010000 */
[----:B------:R-:W-:Y:S02]  /*6150*/  MOV R23, 0xffff ;  /* 0x0000ffff00177802 */ /* 0x000fe40000000f00 */
[----:B------:R-:W-:Y:S01]  /*6160*/  MOV R17, 0xffff ;  /* 0x0000ffff00117802 */ /* 0x000fe20000000f00 */
[----:B------:R-:W-:Y:S01]  /*6170*/  FADD.FTZ R25, R37, R24 ;  /* 0x0000001825197221 */ /* 0x000fe20000010000 */
[----:B------:R-:W-:Y:S01]  /*6180*/  MOV R24, 0xffff ;  /* 0x0000ffff00187802 */ /* 0x000fe20000000f00 */
[----:B------:R-:W0:Y:S01]  /*6190*/  SHFL.BFLY PT, R20, R31, 0x4, 0x101f ;  /* 0x0c901f001f147f89 */ /* 0x000e2200000e0000 */
[----:B------:R-:W-:-:S03]  /*61a0*/  ISETP.NE.AND P0, PT, R10, RZ, PT ;  /* 0x000000ff0a00720c */ /* 0x000fc60003f05270 */
[----:B------:R-:W3:Y:S01]  /*61b0*/  SHFL.BFLY PT, R23, R18, 0x8, 0x101f ;  /* 0x0d101f0012177f89 */ /* 0x000ee200000e0000 */
[----:B-1----:R-:W-:Y:S01]  /*61c0*/  FADD.FTZ R42, R42, R21 ;  /* 0x000000152a2a7221 */ /* 0x002fe20000010000 */
[----:B------:R-:W-:Y:S02]  /*61d0*/  MOV R21, 0xffff ;  /* 0x0000ffff00157802 */ /* 0x000fe40000000f00 */
[----:B------:R-:W1:Y:S01]  /*61e0*/  SHFL.BFLY PT, R36, R33, 0x4, 0x101f ;  /* 0x0c901f0021247f89 */ /* 0x000e6200000e0000 */
[----:B--2---:R-:W-:-:S03]  /*61f0*/  FADD.FTZ R16, R19, R16 ;  /* 0x0000001013107221 */ /* 0x004fc60000010000 */
[----:B------:R-:W2:Y:S01]  /*6200*/  SHFL.BFLY PT, R38, R25, 0x4, 0x101f ;  /* 0x0c901f0019267f89 */ /* 0x000ea200000e0000 */
[----:B------:R-:W-:-:S03]  /*6210*/  MOV R19, 0xffff ;  /* 0x0000ffff00137802 */ /* 0x000fc60000000f00 */
[----:B------:R-:W4:Y:S04]  /*6220*/  SHFL.BFLY PT, R37, R32, 0x4, 0x101f ;  /* 0x0c901f0020257f89 */ /* 0x000f2800000e0000 */
[----:B------:R-:W5:Y:S01]  /*6230*/  SHFL.BFLY PT, R30, R14, 0x2, 0x101f ;  /* 0x0c501f000e1e7f89 */ /* 0x000f6200000e0000 */
[----:B0-----:R-:W-:Y:S01]  /*6240*/  FADD.FTZ R35, R31, R20 ;  /* 0x000000141f237221 */ /* 0x001fe20000010000 */
[----:B------:R-:W-:Y:S02]  /*6250*/  MOV R20, 0xffff ;  /* 0x0000ffff00147802 */ /* 0x000fe40000000f00 */
[----:B------:R-:W0:Y:S01]  /*6260*/  SHFL.BFLY PT, R41, R42, 0x4, 0x101f ;  /* 0x0c901f002a297f89 */ /* 0x000e2200000e0000 */
[----:B---3--:R-:W-:Y:S01]  /*6270*/  FADD.FTZ R31, R23, R18 ;  /* 0x00000012171f7221 */ /* 0x008fe20000010000 */
[----:B------:R-:W-:Y:S01]  /*6280*/  IMAD.MOV.U32 R18, RZ, RZ, 0xffff ;  /* 0x0000ffffff127424 */ /* 0x000fe200078e00ff */
[----:B------:R-:W-:Y:S01]  /*6290*/  MOV R23, 0xffff ;  /* 0x0000ffff00177802 */ /* 0x000fe20000000f00 */
[----:B------:R-:W3:Y:S01]  /*62a0*/  SHFL.BFLY PT, R19, R16, 0x1, 0x101f ;  /* 0x0c301f0010137f89 */ /* 0x000ee200000e0000 */
[----:B-1----:R-:W-:Y:S01]  /*62b0*/  FADD.FTZ R36, R33, R36 ;  /* 0x0000002421247221 */ /* 0x002fe20000010000 */
[----:B------:R-:W-:-:S02]  /*62c0*/  MOV R33, 0xffff ;  /* 0x0000ffff00217802 */ /* 0x000fc40000000f00 */
[----:B------:R-:W1:Y:S01]  /*62d0*/  SHFL.BFLY PT, R18, R35, 0x2, 0x101f ;  /* 0x0c501f0023127f89 */ /* 0x000e6200000e0000 */
[----:B--2---:R-:W-:-:S03]  /*62e0*/  FADD.FTZ R38, R25, R38 ;  /* 0x0000002619267221 */ /* 0x004fc60000010000 */
[----:B------:R-:W2:Y:S01]  /*62f0*/  SHFL.BFLY PT, R21, R36, 0x2, 0x101f ;  /* 0x0c501f0024157f89 */ /* 0x000ea200000e0000 */
[----:B----4-:R-:W-:Y:S01]  /*6300*/  FADD.FTZ R37, R32, R37 ;  /* 0x0000002520257221 */ /* 0x010fe20000010000 */
[----:B------:R-:W-:Y:S02]  /*6310*/  MOV R32, 0xffff ;  /* 0x0000ffff00207802 */ /* 0x000fe40000000f00 */
[----:B------:R-:W4:Y:S01]  /*6320*/  SHFL.BFLY PT, R23, R38, 0x2, 0x101f ;  /* 0x0c501f0026177f89 */ /* 0x000f2200000e0000 */
[----:B-----5:R-:W-:Y:S01]  /*6330*/  FADD.FTZ R17, R14, R30 ;  /* 0x0000001e0e117221 */ /* 0x020fe20000010000 */
[----:B------:R-:W-:Y:S02]  /*6340*/  MOV R14, 0xffff ;  /* 0x0000ffff000e7802 */ /* 0x000fe40000000f00 */
[----:B------:R-:W5:Y:S01]  /*6350*/  SHFL.BFLY PT, R24, R37, 0x2, 0x101f ;  /* 0x0c501f0025187f89 */ /* 0x000f6200000e0000 */
[----:B0-----:R-:W-:-:S03]  /*6360*/  FADD.FTZ R42, R42, R41 ;  /* 0x000000292a2a7221 */ /* 0x001fc60000010000 */
[----:B------:R-:W0:Y:S01]  /*6370*/  SHFL.BFLY PT, R20, R31, 0x4, 0x101f ;  /* 0x0c901f001f147f89 */ /* 0x000e2200000e0000 */
[----:B------:R-:W-:-:S03]  /*6380*/  IADD3 R41, R15, R6, RZ ;  /* 0x000000060f297210 */ /* 0x000fc60007ffe0ff */
[----:B------:R-:W0:Y:S01]  /*6390*/  SHFL.BFLY PT, R14, R17, 0x1, 0x101f ;  /* 0x0c301f00110e7f89 */ /* 0x000e2200000e0000 */
[----:B---3--:R-:W-:Y:S01]  /*63a0*/  FADD.FTZ R16, R16, R19 ;  /* 0x0000001310107221 */ /* 0x008fe20000010000 */
[----:B-1----:R-:W-:Y:S02]  /*63b0*/  FADD.FTZ R35, R35, R18 ;  /* 0x0000001223237221 */ /* 0x002fe40000010000 */
[----:B------:R-:W1:Y:S02]  /*63c0*/  SHFL.BFLY PT, R43, R42, 0x2, 0x101f ;  /* 0x0c501f002a2b7f89 */ /* 0x000e6400000e0000 */
[----:B------:R-:W-:Y:S01]  /*63d0*/  @!P0 F2FP.BF16.F32.PACK_AB R30, RZ, R16 ;  /* 0x00000010ff1e823e */ /* 0x000fe200000010ff */
[----:B------:R-:W3:Y:S01]  /*63e0*/  @!P0 LDC.64 R18, c[0x0][0x220] ;  /* 0x00008800ff128b82 */ /* 0x000ee20000000a00 */
[----:B--2---:R-:W-:Y:S01]  /*63f0*/  FADD.FTZ R36, R36, R21 ;  /* 0x0000001524247221 */ /* 0x004fe20000010000 */
[----:B------:R-:W2:Y:S01]  /*6400*/  SHFL.BFLY PT, R34, R35, 0x1, 0x101f ;  /* 0x0c301f0023227f89 */ /* 0x000ea200000e0000 */
[----:B----4-:R-:W-:-:S03]  /*6410*/  FADD.FTZ R38, R38, R23 ;  /* 0x0000001726267221 */ /* 0x010fc60000010000 */
[----:B------:R-:W4:Y:S02]  /*6420*/  SHFL.BFLY PT, R33, R36, 0x1, 0x101f ;  /* 0x0c301f0024217f89 */ /* 0x000f2400000e0000 */
[----:B------:R-:W4:Y:S01]  /*6430*/  @!P0 LDC.64 R22, c[0x0][0x220] ;  /* 0x00008800ff168b82 */ /* 0x000f220000000a00 */
[----:B-----5:R-:W-:Y:S01]  /*6440*/  FADD.FTZ R37, R37, R24 ;  /* 0x0000001825257221 */ /* 0x020fe20000010000 */
[----:B------:R-:W5:Y:S01]  /*6450*/  SHFL.BFLY PT, R39, R38, 0x1, 0x101f ;  /* 0x0c301f0026277f89 */ /* 0x000f6200000e0000 */
[----:B0-----:R-:W-:-:S03]  /*6460*/  FADD.FTZ R31, R31, R20 ;  /* 0x000000141f1f7221 */ /* 0x001fc60000010000 */
[----:B------:R-:W0:Y:S02]  /*6470*/  SHFL.BFLY PT, R40, R37, 0x1, 0x101f ;  /* 0x0c301f0025287f89 */ /* 0x000e2400000e0000 */
[----:B------:R-:W0:Y:S01]  /*6480*/  @!P0 LDC.64 R24, c[0x0][0x218] ;  /* 0x00008600ff188b82 */ /* 0x000e220000000a00 */
[----:B------:R-:W-:Y:S01]  /*6490*/  FADD.FTZ R44, R17, R14 ;  /* 0x0000000e112c7221 */ /* 0x000fe20000010000 */
[----:B------:R-:W0:Y:S04]  /*64a0*/  SHFL.BFLY PT, R32, R31, 0x2, 0x101f ;  /* 0x0c501f001f207f89 */ /* 0x000e2800000e0000 */
[----:B------:R-:W-:Y:S01]  /*64b0*/  @!P0 F2FP.BF16.F32.PACK_AB R44, RZ, R44 ;  /* 0x0000002cff2c823e */ /* 0x000fe200000010ff */
[----:B-1----:R-:W-:Y:S01]  /*64c0*/  FADD.FTZ R42, R42, R43 ;  /* 0x0000002b2a2a7221 */ /* 0x002fe20000010000 */
[----:B------:R-:W1:Y:S01]  /*64d0*/  @!P0 LDC.64 R20, c[0x0][0x218] ;  /* 0x00008600ff148b82 */ /* 0x000e620000000a00 */
[----:B---3--:R-:W-:-:S04]  /*64e0*/  @!P0 IMAD.WIDE R18, R41, 0x2, R18 ;  /* 0x0000000229128825 */ /* 0x008fc800078e0212 */
[----:B--2---:R-:W-:Y:S01]  /*64f0*/  FADD.FTZ R34, R35, R34 ;  /* 0x0000002223227221 */ /* 0x004fe20000010000 */
[----:B------:R-:W-:Y:S01]  /*6500*/  MOV R35, 0xffff ;  /* 0x0000ffff00237802 */ /* 0x000fe20000000f00 */
[----:B----4-:R-:W-:Y:S01]  /*6510*/  FADD.FTZ R33, R36, R33 ;  /* 0x0000002124217221 */ /* 0x010fe20000010000 */
[----:B------:R-:W2:Y:S01]  /*6520*/  @!P0 LDC.64 R16, c[0x0][0x218] ;  /* 0x00008600ff108b82 */ /* 0x000ea20000000a00 */
[----:B------:R-:W-:-:S04]  /*6530*/  @!P0 IMAD.WIDE R22, R41, 0x2, R22 ;  /* 0x0000000229168825 */ /* 0x000fc800078e0216 */
[----:B-----5:R-:W-:Y:S01]  /*6540*/  FADD.FTZ R38, R38, R39 ;  /* 0x0000002726267221 */ /* 0x020fe20000010000 */
[----:B------:R-:W3:Y:S01]  /*6550*/  SHFL.BFLY PT, R35, R42, 0x1, 0x101f ;  /* 0x0c301f002a237f89 */ /* 0x000ee200000e0000 */
[----:B0-----:R-:W-:-:S03]  /*6560*/  FADD.FTZ R37, R37, R40 ;  /* 0x0000002825257221 */ /* 0x001fc60000010000 */
[----:B------:R-:W-:Y:S01]  /*6570*/  @!P0 F2FP.BF16.F32.PACK_AB R26, RZ, R38 ;  /* 0x00000026ff1a823e */ /* 0x000fe200000010ff */
[----:B------:R-:W0:Y:S01]  /*6580*/  @!P0 LDC.64 R14, c[0x0][0x220] ;  /* 0x00008800ff0e8b82 */ /* 0x000e220000000a00 */
[----:B------:R-:W-:-:S04]  /*6590*/  @!P0 IMAD.WIDE R24, R41, 0x2, R24 ;  /* 0x0000000229188825 */ /* 0x000fc800078e0218 */
[----:B------:R-:W-:Y:S01]  /*65a0*/  FADD.FTZ R31, R31, R32 ;  /* 0x000000201f1f7221 */ /* 0x000fe20000010000 */
[----:B------:R4:W-:Y:S01]  /*65b0*/  @!P0 STG.E.U16 desc[UR12][R24.64], R30 ;  /* 0x0000001e18008986 */ /* 0x0009e2000c10150c */
[----:B-1----:R-:W-:-:S03]  /*65c0*/  @!P0 IMAD.WIDE R20, R41, 0x2, R20 ;  /* 0x0000000229148825 */ /* 0x002fc600078e0214 */
[----:B------:R1:W-:Y:S01]  /*65d0*/  @!P0 STG.E.U16 desc[UR12][R22.64], R44 ;  /* 0x0000002c16008986 */ /* 0x0003e2000c10150c */
[----:B--2---:R-:W-:Y:S01]  /*65e0*/  @!P0 IMAD.WIDE R16, R41, 0x2, R16 ;  /* 0x0000000229108825 */ /* 0x004fe200078e0210 */
[----:B----4-:R-:W-:-:S03]  /*65f0*/  @!P0 F2FP.BF16.F32.PACK_AB R25, RZ, R33 ;  /* 0x00000021ff19823e */ /* 0x010fc600000010ff */
[----:B---3--:R-:W-:Y:S01]  /*6600*/  FADD.FTZ R35, R42, R35 ;  /* 0x000000232a237221 */ /* 0x008fe20000010000 */
[----:B------:R-:W-:Y:S02]  /*6610*/  MOV R30, 0xffff ;  /* 0x0000ffff001e7802 */ /* 0x000fe40000000f00 */
[----:B-1----:R-:W-:Y:S02]  /*6620*/  @!P0 F2FP.BF16.F32.PACK_AB R23, RZ, R34 ;  /* 0x00000022ff17823e */ /* 0x002fe400000010ff */
[----:B------:R-:W-:Y:S01]  /*6630*/  @!P0 F2FP.BF16.F32.PACK_AB R33, RZ, R37 ;  /* 0x00000025ff21823e */ /* 0x000fe200000010ff */
[----:B0-----:R-:W-:Y:S01]  /*6640*/  @!P0 IMAD.WIDE R14, R41, 0x2, R14 ;  /* 0x00000002290e8825 */ /* 0x001fe200078e020e */
[----:B------:R0:W1:Y:S04]  /*6650*/  SHFL.BFLY PT, R30, R31, 0x1, 0x101f ;  /* 0x0c301f001f1e7f89 */ /* 0x00006800000e0000 */
[----:B------:R0:W-:Y:S04]  /*6660*/  @!P0 STG.E.U16 desc[UR12][R20.64+0x28], R23 ;  /* 0x0000281714008986 */ /* 0x0001e8000c10150c */
[----:B------:R0:W-:Y:S04]  /*6670*/  @!P0 STG.E.U16 desc[UR12][R18.64+0x28], R25 ;  /* 0x0000281912008986 */ /* 0x0001e8000c10150c */
[----:B------:R0:W-:Y:S04]  /*6680*/  @!P0 STG.E.U16 desc[UR12][R16.64+0x50], R26 ;  /* 0x0000501a10008986 */ /* 0x0001e8000c10150c */
[----:B------:R0:W-:Y:S02]  /*6690*/  @!P0 STG.E.U16 desc[UR12][R14.64+0x50], R33 ;  /* 0x000050210e008986 */ /* 0x0001e4000c10150c */
.L_x_1062:
        /* <DEDUP_REMOVED lines=9> */
.L_x_992:
        /* <DEDUP_REMOVED lines=8> */
.L_x_995:
[----:B------:R-:W-:Y:S01]  /*67b0*/  HFMA2.MMA R28, -RZ, RZ, 0, 4.76837158203125e-07 ;  /* 0x00000008ff1c7435 */ /* 0x000fe200000001ff */
[----:B-1----:R-:W-:Y:S01]  /*67c0*/  MOV R29, R14 ;  /* 0x0000000e001d7202 */ /* 0x002fe20000000f00 */
[----:B------:R-:W-:Y:S01]  /*67d0*/  IMAD.MOV.U32 R27, RZ, RZ, 0x101f ;  /* 0x0000101fff1b7424 */ /* 0x000fe200078e00ff */
[----:B------:R-:W-:-:S08]  /*67e0*/  MOV R26, 0xffff ;  /* 0x0000ffff001a7802 */ /* 0x000fd00000000f00 */
[----:B0-2---:R-:W-:Y:S05]  /*67f0*/  WARPSYNC.COLLECTIVE R26, `(.L_x_1000) ;  /* 0x000000001a087348 */ /* 0x005fea0003c00000 */
[----:B------:R1:W3:Y:S02]  /*6800*/  SHFL.BFLY P2, R30, R29, R28, R27 ;  /* 0x0c00001c1d1e7389 */ /* 0x0002e4000004001b */
[----:B0123--:R-:W-:Y:S01]  /*6810*/  ENDCOLLECTIVE ;  /* 0x000000000000791b */ /* 0x00ffe20003800000 */
.L_x_1000:
[----:B------:R-:W-:Y:S02]  /*6820*/  MOV R29, R15 ;  /* 0x0000000f001d7202 */ /* 0x000fe40000000f00 */
[----:B------:R-:W-:-:S07]  /*6830*/  MOV R17, R30 ;  /* 0x0000001e00117202 */ /* 0x000fce0000000f00 */
[----:B------:R-:W-:Y:S05]  /*6840*/  WARPSYNC.COLLECTIVE R26, `(.L_x_1001) ;  /* 0x000000001a087348 */ /* 0x000fea0003c00000 */
[----:B------:R0:W1:Y:S02]  /*6850*/  SHFL.BFLY P2, R30, R29, R28, R27 ;  /* 0x0c00001c1d1e7389 */ /* 0x000064000004001b */
[----:B01----:R-:W-:Y:S01]  /*6860*/  ENDCOLLECTIVE ;  /* 0x000000000000791b */ /* 0x003fe20003800000 */
.L_x_1001:
[----:B------:R-:W-:Y:S01]  /*6870*/  FADD.FTZ R17, R17, R14 ;  /* 0x0000000e11117221 */ /* 0x000fe20000010000 */
[----:B------:R-:W-:-:S04]  /*6880*/  HFMA2.MMA R28, -RZ, RZ, 0, 2.384185791015625e-07 ;  /* 0x00000004ff1c7435 */ /* 0x000fc800000001ff */
[----:B------:R-:W-:Y:S02]  /*6890*/  MOV R29, R17 ;  /* 0x00000011001d7202 */ /* 0x000fe40000000f00 */
[----:B------:R-:W-:-:S07]  /*68a0*/  MOV R16, R30 ;  /* 0x0000001e00107202 */ /* 0x000fce0000000f00 */
[----:B------:R-:W-:Y:S05]  /*68b0*/  WARPSYNC.COLLECTIVE R26, `(.L_x_1002) ;  /* 0x000000001a087348 */ /* 0x000fea0003c00000 */
[----:B------:R0:W1:Y:S02]  /*68c0*/  SHFL.BFLY P2, R30, R29, R28, R27 ;  /* 0x0c00001c1d1e7389 */ /* 0x000064000004001b */
[----:B01----:R-:W-:Y:S01]  /*68d0*/  ENDCOLLECTIVE ;  /* 0x000000000000791b */ /* 0x003fe20003800000 */
.L_x_1002:
[----:B------:R-:W-:-:S05]  /*68e0*/  FADD.FTZ R16, R16, R15 ;  /* 0x0000000f10107221 */ /* 0x000fca0000010000 */
[----:B------:R-:W-:Y:S02]  /*68f0*/  MOV R29, R16 ;  /* 0x00000010001d7202 */ /* 0x000fe40000000f00 */
[----:B------:R-:W-:-:S07]  /*6900*/  MOV R18, R30 ;  /* 0x0000001e00127202 */ /* 0x000fce0000000f00 */
[----:B------:R-:W-:Y:S05]  /*6910*/  WARPSYNC.COLLECTIVE R26, `(.L_x_1003) ;  /* 0x000000001a087348 */ /* 0x000fea0003c00000 */
[----:B------:R0:W1:Y:S02]  /*6920*/  SHFL.BFLY P2, R30, R29, R28, R27 ;  /* 0x0c00001c1d1e7389 */ /* 0x000064000004001b */
[----:B01----:R-:W-:Y:S01]  /*6930*/  ENDCOLLECTIVE ;  /* 0x000000000000791b */ /* 0x003fe20003800000 */
.L_x_1003:
[----:B------:R-:W-:Y:S01]  /*6940*/  FADD.FTZ R18, R17, R18 ;  /* 0x0000001211127221 */ /* 0x000fe20000010000 */
[----:B------:R-:W-:-:S04]  /*6950*/  HFMA2.MMA R28, -RZ, RZ, 0, 1.1920928955078125e-07 ;  /* 0x00000002ff1c7435 */ /* 0x000fc800000001ff */
[----:B------:R-:W-:Y:S01]  /*6960*/  MOV R29, R18 ;  /* 0x00000012001d7202 */ /* 0x000fe20000000f00 */
[----:B------:R-:W-:-:S07]  /*6970*/  IMAD.MOV.U32 R19, RZ, RZ, R30 ;  /* 0x000000ffff137224 */ /* 0x000fce00078e001e */
[----:B------:R-:W-:Y:S05]  /*6980*/  WARPSYNC.COLLECTIVE R26, `(.L_x_1004) ;  /* 0x000000001a087348 */ /* 0x000fea0003c00000 */
[----:B------:R0:W1:Y:S02]  /*6990*/  SHFL.BFLY P2, R30, R29, R28, R27 ;  /* 0x0c00001c1d1e7389 */ /* 0x000064000004001b */
[----:B01----:R-:W-:Y:S01]  /*69a0*/  ENDCOLLECTIVE ;  /* 0x000000000000791b */ /* 0x003fe20003800000 */
.L_x_1004:
[----:B------:R-:W-:-:S05]  /*69b0*/  FADD.FTZ R19, R16, R19 ;  /* 0x0000001310137221 */ /* 0x000fca0000010000 */
[----:B------:R-:W-:Y:S02]  /*69c0*/  MOV R29, R19 ;  /* 0x00000013001d7202 */ /* 0x000fe40000000f00 */
[----:B------:R-:W-:-:S07]  /*69d0*/  MOV R21, R30 ;  /* 0x0000001e00157202 */ /* 0x000fce0000000f00 */
[----:B------:R-:W-:Y:S05]  /*69e0*/  WARPSYNC.COLLECTIVE R26, `(.L_x_1005) ;  /* 0x000000001a087348 */ /* 0x000fea0003c00000 */
[----:B------:R0:W1:Y:S02]  /*69f0*/  SHFL.BFLY P2, R30, R29, R28, R27 ;  /* 0x0c00001c1d1e7389 */ /* 0x000064000004001b */
[----:B01----:R-:W-:Y:S01]  /*6a00*/  ENDCOLLECTIVE ;  /* 0x000000000000791b */ /* 0x003fe20003800000 */
.L_x_1005:
[----:B------:R-:W-:Y:S01]  /*6a10*/  FADD.FTZ R21, R18, R21 ;  /* 0x0000001512157221 */ /* 0x000fe20000010000 */
[----:B------:R-:W-:-:S04]  /*6a20*/  HFMA2.MMA R28, -RZ, RZ, 0, 5.9604644775390625e-08 ;  /* 0x00000001ff1c7435 */ /* 0x000fc800000001ff */
[----:B------:R-:W-:Y:S02]  /*6a30*/  MOV R29, R21 ;  /* 0x00000015001d7202 */ /* 0x000fe40000000f00 */
[----:B------:R-:W-:-:S07]  /*6a40*/  MOV R14, R30 ;  /* 0x0000001e000e7202 */ /* 0x000fce0000000f00 */
[----:B------:R-:W-:Y:S05]  /*6a50*/  WARPSYNC.COLLECTIVE R26, `(.L_x_1006) ;  /* 0x000000001a087348 */ /* 0x000fea0003c00000 */
[----:B------:R0:W1:Y:S02]  /*6a60*/  SHFL.BFLY P2, R30, R29, R28, R27 ;  /* 0x0c00001c1d1e7389 */ /* 0x000064000004001b */
[----:B01----:R-:W-:Y:S01]  /*6a70*/  ENDCOLLECTIVE ;  /* 0x000000000000791b */ /* 0x003fe20003800000 */
.L_x_1006:
[----:B------:R-:W-:-:S04]  /*6a80*/  FADD.FTZ R14, R19, R14 ;  /* 0x0000000e130e7221 */ /* 0x000fc80000010000 */
[----:B------:R-:W-:Y:S01]  /*6a90*/  IMAD.MOV.U32 R29, RZ, RZ, R14 ;  /* 0x000000ffff1d7224 */ /* 0x000fe200078e000e */
[----:B------:R-:W-:-:S07]  /*6aa0*/  MOV R20, R30 ;  /* 0x0000001e00147202 */ /* 0x000fce0000000f00 */
[----:B------:R-:W-:Y:S05]  /*6ab0*/  WARPSYNC.COLLECTIVE R26, `(.L_x_1007) ;  /* 0x000000001a087348 */ /* 0x000fea0003c00000 */
[----:B------:R0:W1:Y:S02]  /*6ac0*/  SHFL.BFLY P2, R30, R29, R28, R27 ;  /* 0x0c00001c1d1e7389 */ /* 0x000064000004001b */
[----:B01----:R-:W-:Y:S01]  /*6ad0*/  ENDCOLLECTIVE ;  /* 0x000000000000791b */ /* 0x003fe20003800000 */
.L_x_1007:
[----:B------:R-:W-:Y:S01]  /*6ae0*/  FADD.FTZ R20, R21, R20 ;  /* 0x0000001415147221 */ /* 0x000fe20000010000 */
[----:B------:R-:W-:Y:S06]  /*6af0*/  BRA `(.L_x_1008) ;  /* 0xffffffe800d87947 */ /* 0x000fec000383ffff */
.L_x_996:
[----:B------:R-:W-:Y:S01]  /*6b00*/  HFMA2.MMA R28, -RZ, RZ, 0, 4.76837158203125e-07 ;  /* 0x00000008ff1c7435 */ /* 0x000fe200000001ff */
[----:B------:R-:W-:Y:S01]  /*6b10*/  BSSY B1, `(.L_x_1009) ;  /* 0x0000007000017945 */ /* 0x000fe20003800000 */
[----:B-1----:R-:W-:Y:S02]  /*6b20*/  MOV R29, R14 ;  /* 0x0000000e001d7202 */ /* 0x002fe40000000f00 */
[----:B------:R-:W-:Y:S02]  /*6b30*/  MOV R27, 0x101f ;  /* 0x0000101f001b7802 */ /* 0x000fe40000000f00 */
[----:B------:R-:W-:-:S07]  /*6b40*/  MOV R26, 0xffff ;  /* 0x0000ffff001a7802 */ /* 0x000fce0000000f00 */
[----:B0-2---:R-:W-:Y:S05]  /*6b50*/  WARPSYNC.COLLECTIVE R26, `(.L_x_1010) ;  /* 0x000000001a087348 */ /* 0x005fea0003c00000 */
[----:B------:R1:W3:Y:S02]  /*6b60*/  SHFL.BFLY P2, R30, R29, R28, R27 ;  /* 0x0c00001c1d1e7389 */ /* 0x0002e4000004001b */
[----:B0123--:R-:W-:Y:S01]  /*6b70*/  ENDCOLLECTIVE ;  /* 0x000000000000791b */ /* 0x00ffe20003800000 */
.L_x_1010:
[----:B------:R-:W-:Y:S05]  /*6b80*/  BSYNC B1 ;  /* 0x0000000000017941 */ /* 0x000fea0003800000 */
.L_x_1009:
        /* <DEDUP_REMOVED lines=8> */
.L_x_1011:
[----:B------:R-:W-:Y:S01]  /*6c10*/  FADD.FTZ R21, R21, R14 ;  /* 0x0000000e15157221 */ /* 0x000fe20000010000 */
[----:B------:R-:W-:-:S04]  /*6c20*/  HFMA2.MMA R28, -RZ, RZ, 0, 2.384185791015625e-07 ;  /* 0x00000004ff1c7435 */ /* 0x000fc800000001ff */
[----:B------:R-:W-:Y:S02]  /*6c30*/  MOV R29, R21 ;  /* 0x00000015001d7202 */ /* 0x000fe40000000f00 */
[----:B------:R-:W-:-:S07]  /*6c40*/  MOV R20, R30 ;  /* 0x0000001e00147202 */ /* 0x000fce0000000f00 */
[----:B------:R-:W-:Y:S05]  /*6c50*/  WARPSYNC.COLLECTIVE R26, `(.L_x_1012) ;  /* 0x000000001a087348 */ /* 0x000fea0003c00000 */
[----:B------:R0:W1:Y:S02]  /*6c60*/  SHFL.BFLY P2, R30, R29, R28, R27 ;  /* 0x0c00001c1d1e7389 */ /* 0x000064000004001b */
[----:B01----:R-:W-:Y:S01]  /*6c70*/  ENDCOLLECTIVE ;  /* 0x000000000000791b */ /* 0x003fe20003800000 */
.L_x_1012:
[----:B------:R-:W-:-:S05]  /*6c80*/  FADD.FTZ R20, R20, R15 ;  /* 0x0000000f14147221 */ /* 0x000fca0000010000 */
[----:B------:R-:W-:Y:S02]  /*6c90*/  MOV R29, R20 ;  /* 0x00000014001d7202 */ /* 0x000fe40000000f00 */
[----:B------:R-:W-:-:S07]  /*6ca0*/  MOV R22, R30 ;  /* 0x0000001e00167202 */ /* 0x000fce0000000f00 */
[----:B------:R-:W-:Y:S05]  /*6cb0*/  WARPSYNC.COLLECTIVE R26, `(.L_x_1013) ;  /* 0x000000001a087348 */ /* 0x000fea0003c00000 */
[----:B------:R0:W1:Y:S02]  /*6cc0*/  SHFL.BFLY P2, R30, R29, R28, R27 ;  /* 0x0c00001c1d1e7389 */ /* 0x000064000004001b */
[----:B01----:R-:W-:Y:S01]  /*6cd0*/  ENDCOLLECTIVE ;  /* 0x000000000000791b */ /* 0x003fe20003800000 */
.L_x_1013:
[----:B------:R-:W-:Y:S01]  /*6ce0*/  FADD.FTZ R22, R21, R22 ;  /* 0x0000001615167221 */ /* 0x000fe20000010000 */
[----:B------:R-:W-:-:S04]  /*6cf0*/  HFMA2.MMA R28, -RZ, RZ, 0, 1.1920928955078125e-07 ;  /* 0x00000002ff1c7435 */ /* 0x000fc800000001ff */
[----:B------:R-:W-:Y:S02]  /*6d00*/  MOV R29, R22 ;  /* 0x00000016001d7202 */ /* 0x000fe40000000f00 */
[----:B------:R-:W-:-:S07]  /*6d10*/  MOV R23, R30 ;  /* 0x0000001e00177202 */ /* 0x000fce0000000f00 */
[----:B------:R-:W-:Y:S05]  /*6d20*/  WARPSYNC.COLLECTIVE R26, `(.L_x_1014) ;  /* 0x000000001a087348 */ /* 0x000fea0003c00000 */
[----:B------:R0:W1:Y:S02]  /*6d30*/  SHFL.BFLY P2, R30, R29, R28, R27 ;  /* 0x0c00001c1d1e7389 */ /* 0x000064000004001b */
[----:B01----:R-:W-:Y:S01]  /*6d40*/  ENDCOLLECTIVE ;  /* 0x000000000000791b */ /* 0x003fe20003800000 */
.L_x_1014:
[----:B------:R-:W-:-:S05]  /*6d50*/  FADD.FTZ R23, R20, R23 ;  /* 0x0000001714177221 */ /* 0x000fca0000010000 */
[----:B------:R-:W-:Y:S01]  /*6d60*/  MOV R29, R23 ;  /* 0x00000017001d7202 */ /* 0x000fe20000000f00 */
[----:B------:R-:W-:-:S07]  /*6d70*/  IMAD.MOV.U32 R25, RZ, RZ, R30 ;  /* 0x000000ffff197224 */ /* 0x000fce00078e001e */
[----:B------:R-:W-:Y:S05]  /*6d80*/  WARPSYNC.COLLECTIVE R26, `(.L_x_1015) ;  /* 0x000000001a087348 */ /* 0x000fea0003c00000 */
[----:B------:R0:W1:Y:S02]  /*6d90*/  SHFL.BFLY P2, R30, R29, R28, R27 ;  /* 0x0c00001c1d1e7389 */ /* 0x000064000004001b */
[----:B01----:R-:W-:Y:S01]  /*6da0*/  ENDCOLLECTIVE ;  /* 0x000000000000791b */ /* 0x003fe20003800000 */
.L_x_1015:
[----:B------:R-:W-:Y:S01]  /*6db0*/  FADD.FTZ R25, R22, R25 ;  /* 0x0000001916197221 */ /* 0x000fe20000010000 */
[----:B------:R-:W-:-:S04]  /*6dc0*/  HFMA2.MMA R28, -RZ, RZ, 0, 5.9604644775390625e-08 ;  /* 0x00000001ff1c7435 */ /* 0x000fc800000001ff */
[----:B------:R-:W-:Y:S02]  /*6dd0*/  MOV R29, R25 ;  /* 0x00000019001d7202 */ /* 0x000fe40000000f00 */
[----:B------:R-:W-:-:S07]  /*6de0*/  MOV R14, R30 ;  /* 0x0000001e000e7202 */ /* 0x000fce0000000f00 */
[----:B------:R-:W-:Y:S05]  /*6df0*/  WARPSYNC.COLLECTIVE R26, `(.L_x_1016) ;  /* 0x000000001a087348 */ /* 0x000fea0003c00000 */
[----:B------:R0:W1:Y:S02]  /*6e00*/  SHFL.BFLY P2, R30, R29, R28, R27 ;  /* 0x0c00001c1d1e7389 */ /* 0x000064000004001b */
[----:B01----:R-:W-:Y:S01]  /*6e10*/  ENDCOLLECTIVE ;  /* 0x000000000000791b */ /* 0x003fe20003800000 */
.L_x_1016:
[----:B------:R-:W-:-:S05]  /*6e20*/  FADD.FTZ R14, R23, R14 ;  /* 0x0000000e170e7221 */ /* 0x000fca0000010000 */
[----:B------:R-:W-:Y:S02]  /*6e30*/  MOV R29, R14 ;  /* 0x0000000e001d7202 */ /* 0x000fe40000000f00 */
[----:B------:R-:W-:-:S07]  /*6e40*/  MOV R24, R30 ;  /* 0x0000001e00187202 */ /* 0x000fce0000000f00 */
[----:B------:R-:W-:Y:S05]  /*6e50*/  WARPSYNC.COLLECTIVE R26, `(.L_x_1017) ;  /* 0x000000001a087348 */ /* 0x000fea0003c00000 */
[----:B------:R0:W1:Y:S02]  /*6e60*/  SHFL.BFLY P2, R30, R29, R28, R27 ;  /* 0x0c00001c1d1e7389 */ /* 0x000064000004001b */
[----:B01----:R-:W-:Y:S01]  /*6e70*/  ENDCOLLECTIVE ;  /* 0x000000000000791b */ /* 0x003fe20003800000 */
.L_x_1017:
[----:B------:R-:W-:Y:S01]  /*6e80*/  FADD.FTZ R24, R25, R24 ;  /* 0x0000001819187221 */ /* 0x000fe20000010000 */
[----:B------:R-:W-:Y:S06]  /*6e90*/  BRA `(.L_x_1018) ;  /* 0xffffffe800a87947 */ /* 0x000fec000383ffff */
.L_x_997:
        /* <DEDUP_REMOVED lines=8> */
.L_x_1020:
[----:B------:R-:W-:Y:S05]  /*6f20*/  BSYNC B1 ;  /* 0x0000000000017941 */ /* 0x000fea0003800000 */
.L_x_1019:
        /* <DEDUP_REMOVED lines=8> */
.L_x_1021:
[----:B------:R-:W-:-:S05]  /*6fb0*/  FADD.FTZ R21, R21, R14 ;  /* 0x0000000e15157221 */ /* 0x000fca0000010000 */
[----:B------:R-:W-:Y:S01]  /*6fc0*/  MOV R29, R21 ;  /* 0x00000015001d7202 */ /* 0x000fe20000000f00 */
[----:B------:R-:W-:Y:S01]  /*6fd0*/  IMAD.MOV.U32 R28, RZ, RZ, 0x4 ;  /* 0x00000004ff1c7424 */ /* 0x000fe200078e00ff */
[----:B------:R-:W-:-:S07]  /*6fe0*/  MOV R20, R30 ;  /* 0x0000001e00147202 */ /* 0x000fce0000000f00 */
[----:B------:R-:W-:Y:S05]  /*6ff0*/  WARPSYNC.COLLECTIVE R26, `(.L_x_1022) ;  /* 0x000000001a087348 */ /* 0x000fea0003c00000 */
[----:B------:R0:W1:Y:S02]  /*7000*/  SHFL.BFLY P2, R30, R29, R28, R27 ;  /* 0x0c00001c1d1e7389 */ /* 0x000064000004001b */
[----:B01----:R-:W-:Y:S01]  /*7010*/  ENDCOLLECTIVE ;  /* 0x000000000000791b */ /* 0x003fe20003800000 */
.L_x_1022:
[----:B------:R-:W-:-:S05]  /*7020*/  FADD.FTZ R20, R20, R15 ;  /* 0x0000000f14147221 */ /* 0x000fca0000010000 */
[----:B------:R-:W-:Y:S02]  /*7030*/  MOV R29, R20 ;  /* 0x00000014001d7202 */ /* 0x000fe40000000f00 */
[----:B------:R-:W-:-:S07]  /*7040*/  MOV R22, R30 ;  /* 0x0000001e00167202 */ /* 0x000fce0000000f00 */
[----:B------:R-:W-:Y:S05]  /*7050*/  WARPSYNC.COLLECTIVE R26, `(.L_x_1023) ;  /* 0x000000001a087348 */ /* 0x000fea0003c00000 */
[----:B------:R0:W1:Y:S02]  /*7060*/  SHFL.BFLY P2, R30, R29, R28, R27 ;  /* 0x0c00001c1d1e7389 */ /* 0x000064000004001b */
[----:B01----:R-:W-:Y:S01]  /*7070*/  ENDCOLLECTIVE ;  /* 0x000000000000791b */ /* 0x003fe20003800000 */
.L_x_1023:
[----:B------:R-:W-:Y:S01]  /*7080*/  FADD.FTZ R22, R21, R22 ;  /* 0x0000001615167221 */ /* 0x000fe20000010000 */
[----:B------:R-:W-:-:S04]  /*7090*/  HFMA2.MMA R28, -RZ, RZ, 0, 1.1920928955078125e-07 ;  /* 0x00000002ff1c7435 */ /* 0x000fc800000001ff */
[----:B------:R-:W-:Y:S02]  /*70a0*/  MOV R29, R22 ;  /* 0x00000016001d7202 */ /* 0x000fe40000000f00 */
[----:B------:R-:W-:-:S07]  /*70b0*/  MOV R23, R30 ;  /* 0x0000001e00177202 */ /* 0x000fce0000000f00 */
[----:B------:R-:W-:Y:S05]  /*70c0*/  WARPSYNC.COLLECTIVE R26, `(.L_x_1024) ;  /* 0x000000001a087348 */ /* 0x000fea0003c00000 */
[----:B------:R0:W1:Y:S02]  /*70d0*/  SHFL.BFLY P2, R30, R29, R28, R27 ;  /* 0x0c00001c1d1e7389 */ /* 0x000064000004001b */
[----:B01----:R-:W-:Y:S01]  /*70e0*/  ENDCOLLECTIVE ;  /* 0x000000000000791b */ /* 0x003fe20003800000 */
.L_x_1024:
[----:B------:R-:W-:-:S05]  /*70f0*/  FADD.FTZ R23, R20, R23 ;  /* 0x0000001714177221 */ /* 0x000fca0000010000 */
[----:B------:R-:W-:Y:S02]  /*7100*/  MOV R29, R23 ;  /* 0x00000017001d7202 */ /* 0x000fe40000000f00 */
[----:B------:R-:W-:-:S07]  /*7110*/  MOV R25, R30 ;  /* 0x0000001e00197202 */ /* 0x000fce0000000f00 */
[----:B------:R-:W-:Y:S05]  /*7120*/  WARPSYNC.COLLECTIVE R26, `(.L_x_1025) ;  /* 0x000000001a087348 */ /* 0x000fea0003c00000 */
[----:B------:R0:W1:Y:S02]  /*7130*/  SHFL.BFLY P2, R30, R29, R28, R27 ;  /* 0x0c00001c1d1e7389 */ /* 0x000064000004001b */
[----:B01----:R-:W-:Y:S01]  /*7140*/  ENDCOLLECTIVE ;  /* 0x000000000000791b */ /* 0x003fe20003800000 */
.L_x_1025:
[----:B------:R-:W-:Y:S01]  /*7150*/  FADD.FTZ R25, R22, R25 ;  /* 0x0000001916197221 */ /* 0x000fe20000010000 */
[----:B------:R-:W-:-:S03]  /*7160*/  HFMA2.MMA R28, -RZ, RZ, 0, 5.9604644775390625e-08 ;  /* 0x00000001ff1c7435 */ /* 0x000fc600000001ff */
[----:B------:R-:W-:Y:S01]  /*7170*/  IMAD.MOV.U32 R29, RZ, RZ, R25 ;  /* 0x000000ffff1d7224 */ /* 0x000fe200078e0019 */
[----:B------:R-:W-:-:S07]  /*7180*/  MOV R14, R30 ;  /* 0x0000001e000e7202 */ /* 0x000fce0000000f00 */
[----:B------:R-:W-:Y:S05]  /*7190*/  WARPSYNC.COLLECTIVE R26, `(.L_x_1026) ;  /* 0x000000001a087348 */ /* 0x000fea0003c00000 */
[----:B------:R0:W1:Y:S02]  /*71a0*/  SHFL.BFLY P2, R30, R29, R28, R27 ;  /* 0x0c00001c1d1e7389 */ /* 0x000064000004001b */
[----:B01----:R-:W-:Y:S01]  /*71b0*/  ENDCOLLECTIVE ;  /* 0x000000000000791b */ /* 0x003fe20003800000 */
.L_x_1026:
[----:B------:R-:W-:-:S05]  /*71c0*/  FADD.FTZ R14, R23, R14 ;  /* 0x0000000e170e7221 */ /* 0x000fca0000010000 */
[----:B------:R-:W-:Y:S02]  /*71d0*/  MOV R29, R14 ;  /* 0x0000000e001d7202 */ /* 0x000fe40000000f00 */
[----:B------:R-:W-:-:S07]  /*71e0*/  MOV R24, R30 ;  /* 0x0000001e00187202 */ /* 0x000fce0000000f00 */
[----:B------:R-:W-:Y:S05]  /*71f0*/  WARPSYNC.COLLECTIVE R26, `(.L_x_1027) ;  /* 0x000000001a087348 */ /* 0x000fea0003c00000 */
[----:B------:R0:W1:Y:S02]  /*7200*/  SHFL.BFLY P2, R30, R29, R28, R27 ;  /* 0x0c00001c1d1e7389 */ /* 0x000064000004001b */
[----:B01----:R-:W-:Y:S01]  /*7210*/  ENDCOLLECTIVE ;  /* 0x000000000000791b */ /* 0x003fe20003800000 */
.L_x_1027:
[----:B------:R-:W-:Y:S01]  /*7220*/  FADD.FTZ R24, R25, R24 ;  /* 0x0000001819187221 */ /* 0x000fe20000010000 */
[----:B------:R-:W-:Y:S06]  /*7230*/  BRA `(.L_x_1028) ;  /* 0xffffffe800647947 */ /* 0x000fec000383ffff */
.L_x_998:
[----:B------:R-:W-:Y:S01]  /*7240*/  BSSY B0, `(.L_x_1029) ;  /* 0x0000008000007945 */ /* 0x000fe20003800000 */
[----:B-1----:R-:W-:Y:S02]  /*7250*/  MOV R29, R16 ;  /* 0x00000010001d7202 */ /* 0x002fe40000000f00 */
[----:B------:R-:W-:Y:S02]  /*7260*/  MOV R28, 0x8 ;  /* 0x00000008001c7802 */ /* 0x000fe40000000f00 */
[----:B------:R-:W-:Y:S02]  /*7270*/  MOV R27, 0x101f ;  /* 0x0000101f001b7802 */ /* 0x000fe40000000f00 */
[----:B------:R-:W-:-:S07]  /*7280*/  MOV R26, 0xffff ;  /* 0x0000ffff001a7802 */ /* 0x000fce0000000f00 */
[----:B0-2---:R-:W-:Y:S05]  /*7290*/  WARPSYNC.COLLECTIVE R26, `(.L_x_1030) ;  /* 0x000000001a087348 */ /* 0x005fea0003c00000 */
[----:B------:R1:W3:Y:S02]  /*72a0*/  SHFL.BFLY P2, R30, R29, R28, R27 ;  /* 0x0c00001c1d1e7389 */ /* 0x0002e4000004001b */
[----:B0123--:R-:W-:Y:S01]  /*72b0*/  ENDCOLLECTIVE ;  /* 0x000000000000791b */ /* 0x00ffe20003800000 */
.L_x_1030:
[----:B------:R-:W-:Y:S05]  /*72c0*/  BSYNC B0 ;  /* 0x0000000000007941 */ /* 0x000fea0003800000 */
.L_x_1029:
[----:B------:R-:W-:Y:S01]  /*72d0*/  HFMA2.MMA R28, -RZ, RZ, 0, 4.76837158203125e-07 ;  /* 0x00000008ff1c7435 */ /* 0x000fe200000001ff */
[----:B------:R-:W-:Y:S01]  /*72e0*/  IMAD.MOV.U32 R29, RZ, RZ, R14 ;  /* 0x000000ffff1d7224 */ /* 0x000fe200078e000e */
[----:B------:R-:W-:Y:S01]  /*72f0*/  MOV R27, 0x101f ;  /* 0x0000101f001b7802 */ /* 0x000fe20000000f00 */
[----:B------:R-:W-:Y:S01]  /*7300*/  @!P0 VIADD R18, R15, 0x14 ;  /* 0x000000140f128836 */ /* 0x000fe20000000000 */
[----:B------:R-:W-:Y:S01]  /*7310*/  MOV R26, 0xffff ;  /* 0x0000ffff001a7802 */ /* 0x000fe20000000f00 */
[----:B------:R-:W-:Y:S01]  /*7320*/  HFMA2.MMA R32, -RZ, RZ, 0, 0 ;  /* 0x00000000ff207435 */ /* 0x000fe200000001ff */
[----:B------:R-:W-:Y:S02]  /*7330*/  MOV R17, R30 ;  /* 0x0000001e00117202 */ /* 0x000fe40000000f00 */
[----:B------:R-:W-:-:S08]  /*7340*/  @!P0 SHF.L.U32 R19, R10, 0x1, RZ ;  /* 0x000000010a138819 */ /* 0x000fd000000006ff */
[----:B------:R-:W-:Y:S05]  /*7350*/  WARPSYNC.COLLECTIVE R26, `(.L_x_1031) ;  /* 0x000000001a087348 */ /* 0x000fea0003c00000 */
[----:B------:R0:W1:Y:S02]  /*7360*/  SHFL.BFLY P2, R30, R29, R28, R27 ;  /* 0x0c00001c1d1e7389 */ /* 0x000064000004001b */
[----:B01----:R-:W-:Y:S01]  /*7370*/  ENDCOLLECTIVE ;  /* 0x000000000000791b */ /* 0x003fe20003800000 */
.L_x_1031:
[----:B------:R-:W-:Y:S01]  /*7380*/  @!P0 LEA R23, R10, UR4, 0x7 ;  /* 0x000000040a178c11 */ /* 0x000fe2000f8e38ff */
[----:B------:R-:W-:Y:S01]  /*7390*/  FADD.FTZ R25, R17, R16 ;  /* 0x0000001011197221 */ /* 0x000fe20000010000 */
[----:B------:R-:W-:Y:S02]  /*73a0*/  @!P0 LOP3.LUT R18, R18, R19, RZ, 0x3c, !PT ;  /* 0x0000001312128212 */ /* 0x000fe400078e3cff */
[----:B------:R-:W-:Y:S02]  /*73b0*/  MOV R34, RZ ;  /* 0x000000ff00227202 */ /* 0x000fe40000000f00 */
[----:B------:R-:W-:Y:S02]  /*73c0*/  @!P0 LEA R18, R18, R23, 0x2 ;  /* 0x0000001712128211 */ /* 0x000fe400078e10ff */
[C---:B------:R-:W-:Y:S02]  /*73d0*/  @!P0 SHF.L.U32 R22, R10.reuse, 0x1, RZ ;  /* 0x000000010a168819 */ /* 0x040fe400000006ff */
[----:B------:R-:W-:Y:S01]  /*73e0*/  @!P0 LEA R24, R10, UR4, 0x7 ;  /* 0x000000040a188c11 */ /* 0x000fe2000f8e38ff */
[----:B------:R0:W1:Y:S01]  /*73f0*/  @!P0 LDS R20, [R18] ;  /* 0x0000000012148984 */ /* 0x0000620000000800 */
[----:B------:R-:W-:Y:S01]  /*7400*/  MOV R23, RZ ;  /* 0x000000ff00177202 */ /* 0x000fe20000000f00 */
[----:B------:R-:W-:Y:S01]  /*7410*/  HFMA2.MMA R28, -RZ, RZ, 0, 2.384185791015625e-07 ;  /* 0x00000004ff1c7435 */ /* 0x000fe200000001ff */
[----:B------:R-:W-:Y:S01]  /*7420*/  MOV R29, R25 ;  /* 0x00000019001d7202 */ /* 0x000fe20000000f00 */
[----:B------:R0:W2:Y:S01]  /*7430*/  @!P0 LDS R21, [R18+0x500] ;  /* 0x0005000012158984 */ /* 0x0000a20000000800 */
[----:B------:R-:W-:-:S08]  /*7440*/  FADD.FTZ R17, R30, R14 ;  /* 0x0000000e1e117221 */ /* 0x000fd00000010000 */
[----:B012---:R-:W-:Y:S05]  /*7450*/  WARPSYNC.COLLECTIVE R26, `(.L_x_1032) ;  /* 0x000000001a087348 */ /* 0x007fea0003c00000 */
[----:B------:R3:W4:Y:S02]  /*7460*/  SHFL.BFLY P2, R30, R29, R28, R27 ;  /* 0x0c00001c1d1e7389 */ /* 0x000724000004001b */
[----:B01234-:R-:W-:Y:S01]  /*7470*/  ENDCOLLECTIVE ;  /* 0x000000000000791b */ /* 0x01ffe20003800000 */
.L_x_1032:
[----:B------:R-:W-:Y:S02]  /*7480*/  MOV R29, R17 ;  /* 0x00000011001d7202 */ /* 0x000fe40000000f00 */
[----:B------:R-:W-:-:S07]  /*7490*/  MOV R16, R30 ;  /* 0x0000001e00107202 */ /* 0x000fce0000000f00 */
[----:B------:R-:W-:Y:S05]  /*74a0*/  WARPSYNC.COLLECTIVE R26, `(.L_x_1033) ;  /* 0x000000001a087348 */ /* 0x000fea0003c00000 */
[----:B------:R0:W1:Y:S02]  /*74b0*/  SHFL.BFLY P2, R30, R29, R28, R27 ;  /* 0x0c00001c1d1e7389 */ /* 0x000064000004001b */
[----:B01----:R-:W-:Y:S01]  /*74c0*/  ENDCOLLECTIVE ;  /* 0x000000000000791b */ /* 0x003fe20003800000 */
.L_x_1033:
[----:B------:R-:W-:Y:S01]  /*74d0*/  @!P0 MOV R32, R20 ;  /* 0x0000001400208202 */ /* 0x000fe20000000f00 */
[----:B------:R-:W-:Y:S01]  /*74e0*/  FADD.FTZ R19, R25, R16 ;  /* 0x0000001019137221 */ /* 0x000fe20000010000 */
[----:B------:R-:W-:Y:S01]  /*74f0*/  @!P0 IMAD.MOV.U32 R34, RZ, RZ, R21 ;  /* 0x000000ffff228224 */ /* 0x000fe200078e0015 */
[----:B------:R-:W-:-:S04]  /*7500*/  @!P0 IADD3 R21, R15, 0x28, RZ ;  /* 0x000000280f158810 */ /* 0x000fc80007ffe0ff */
[----:B------:R-:W-:Y:S01]  /*7510*/  @!P0 LOP3.LUT R21, R21, R22, RZ, 0x3c, !PT ;  /* 0x0000001615158212 */ /* 0x000fe200078e3cff */
[----:B------:R-:W-:Y:S01]  /*7520*/  HFMA2.MMA R28, -RZ, RZ, 0, 1.1920928955078125e-07 ;  /* 0x00000002ff1c7435 */ /* 0x000fe200000001ff */
[----:B------:R-:W-:-:S03]  /*7530*/  MOV R29, R19 ;  /* 0x00000013001d7202 */ /* 0x000fc60000000f00 */
[----:B------:R-:W-:Y:S01]  /*7540*/  @!P0 IMAD R22, R21, 0x4, R24 ;  /* 0x0000000415168824 */ /* 0x000fe200078e0218 */
[----:B------:R-:W-:-:S04]  /*7550*/  HFMA2.MMA R24, -RZ, RZ, 0, 0 ;  /* 0x00000000ff187435 */ /* 0x000fc800000001ff */
[----:B------:R0:W1:Y:S01]  /*7560*/  @!P0 LDS R37, [R22] ;  /* 0x0000000016258984 */ /* 0x0000620000000800 */
[----:B------:R-:W-:-:S03]  /*7570*/  FADD.FTZ R14, R17, R30 ;  /* 0x0000001e110e7221 */ /* 0x000fc60000010000 */
[----:B------:R0:W2:Y:S04]  /*7580*/  @!P0 LDS R38, [R22+0x500] ;  /* 0x0005000016268984 */ /* 0x0000a80000000800 */
[----:B012---:R-:W-:Y:S05]  /*7590*/  WARPSYNC.COLLECTIVE R26, `(.L_x_1034) ;  /* 0x000000001a087348 */ /* 0x007fea0003c00000 */
[----:B------:R3:W4:Y:S02]  /*75a0*/  SHFL.BFLY P2, R30, R29, R28, R27 ;  /* 0x0c00001c1d1e7389 */ /* 0x000724000004001b */
[----:B01234-:R-:W-:Y:S01]  /*75b0*/  ENDCOLLECTIVE ;  /* 0x000000000000791b */ /* 0x01ffe20003800000 */
.L_x_1034:
[----:B------:R-:W-:Y:S02]  /*75c0*/  MOV R29, R14 ;  /* 0x0000000e001d7202 */ /* 0x000fe40000000f00 */
[----:B------:R-:W-:-:S07]  /*75d0*/  MOV R16, R30 ;  /* 0x0000001e00107202 */ /* 0x000fce0000000f00 */
[----:B------:R-:W-:Y:S05]  /*75e0*/  WARPSYNC.COLLECTIVE R26, `(.L_x_1035) ;  /* 0x000000001a087348 */ /* 0x000fea0003c00000 */
[----:B------:R0:W1:Y:S02]  /*75f0*/  SHFL.BFLY P2, R30, R29, R28, R27 ;  /* 0x0c00001c1d1e7389 */ /* 0x000064000004001b */
[----:B01----:R-:W-:Y:S01]  /*7600*/  ENDCOLLECTIVE ;  /* 0x000000000000791b */ /* 0x003fe20003800000 */
.L_x_1035:
[----:B------:R-:W-:Y:S01]  /*7610*/  FADD.FTZ R16, R19, R16 ;  /* 0x0000001013107221 */ /* 0x000fe20000010000 */
[----:B------:R-:W-:Y:S01]  /*7620*/  @!P0 MOV R24, R37 ;  /* 0x0000002500188202 */ /* 0x000fe20000000f00 */
[----:B------:R-:W-:Y:S01]  /*7630*/  @!P0 IMAD.MOV.U32 R23, RZ, RZ, R38 ;  /* 0x000000ffff178224 */ /* 0x000fe200078e0026 */
[----:B------:R-:W-:Y:S02]  /*7640*/  HFMA2.MMA R28, -RZ, RZ, 0, 5.9604644775390625e-08 ;  /* 0x00000001ff1c7435 */ /* 0x000fe400000001ff */
[----:B------:R-:W-:Y:S01]  /*7650*/  MOV R29, R16 ;  /* 0x00000010001d7202 */ /* 0x000fe20000000f00 */
[----:B------:R-:W-:-:S08]  /*7660*/  FADD.FTZ R17, R14, R30 ;  /* 0x0000001e0e117221 */ /* 0x000fd00000010000 */
[----:B------:R-:W-:Y:S05]  /*7670*/  WARPSYNC.COLLECTIVE R26, `(.L_x_1036) ;  /* 0x000000001a087348 */ /* 0x000fea0003c00000 */
[----:B------:R0:W1:Y:S02]  /*7680*/  SHFL.BFLY P2, R30, R29, R28, R27 ;  /* 0x0c00001c1d1e7389 */ /* 0x000064000004001b */
[----:B01----:R-:W-:Y:S01]  /*7690*/  ENDCOLLECTIVE ;  /* 0x000000000000791b */ /* 0x003fe20003800000 */
.L_x_1036:
[----:B------:R-:W-:Y:S02]  /*76a0*/  MOV R29, R17 ;  /* 0x00000011001d7202 */ /* 0x000fe40000000f00 */
[----:B------:R-:W-:-:S07]  /*76b0*/  MOV R19, R30 ;  /* 0x0000001e00137202 */ /* 0x000fce0000000f00 */
[----:B------:R-:W-:Y:S05]  /*76c0*/  WARPSYNC.COLLECTIVE R26, `(.L_x_1037) ;  /* 0x000000001a087348 */ /* 0x000fea0003c00000 */
[----:B------:R0:W1:Y:S02]  /*76d0*/  SHFL.BFLY P2, R30, R29, R28, R27 ;  /* 0x0c00001c1d1e7389 */ /* 0x000064000004001b */
[----:B01----:R-:W-:Y:S01]  /*76e0*/  ENDCOLLECTIVE ;  /* 0x000000000000791b */ /* 0x003fe20003800000 */
.L_x_1037:
[----:B------:R-:W-:Y:S01]  /*76f0*/  FADD.FTZ R16, R16, R19 ;  /* 0x0000001310107221 */ /* 0x000fe20000010000 */
[----:B------:R-:W-:Y:S01]  /*7700*/  HFMA2.MMA R28, -RZ, RZ, 0, 4.76837158203125e-07 ;  /* 0x00000008ff1c7435 */ /* 0x000fe200000001ff */
[----:B------:R-:W-:Y:S02]  /*7710*/  MOV R29, R32 ;  /* 0x00000020001d7202 */ /* 0x000fe40000000f00 */
[----:B------:R-:W-:-:S08]  /*7720*/  MOV R14, R30 ;  /* 0x0000001e000e7202 */ /* 0x000fd00000000f00 */
[----:B------:R-:W-:Y:S05]  /*7730*/  WARPSYNC.COLLECTIVE R26, `(.L_x_1038) ;  /* 0x000000001a087348 */ /* 0x000fea0003c00000 */
[----:B------:R0:W1:Y:S02]  /*7740*/  SHFL.BFLY P2, R30, R29, R28, R27 ;  /* 0x0c00001c1d1e7389 */ /* 0x000064000004001b */
[----:B01----:R-:W-:Y:S01]  /*7750*/  ENDCOLLECTIVE ;  /* 0x000000000000791b */ /* 0x003fe20003800000 */
.L_x_1038:
[----:B------:R-:W-:Y:S01]  /*7760*/  FADD.FTZ R44, R17, R14 ;  /* 0x0000000e112c7221 */ /* 0x000fe20000010000 */
[----:B------:R-:W-:Y:S01]  /*7770*/  IMAD.MOV.U32 R29, RZ, RZ, R34 ;  /* 0x000000ffff1d7224 */ /* 0x000fe200078e0022 */
[----:B------:R-:W-:-:S07]  /*7780*/  MOV R31, R30 ;  /* 0x0000001e001f7202 */ /* 0x000fce0000000f00 */
[----:B------:R-:W-:Y:S05]  /*7790*/  WARPSYNC.COLLECTIVE R26, `(.L_x_1039) ;  /* 0x000000001a087348 */ /* 0x000fea0003c00000 */
[----:B------:R0:W1:Y:S02]  /*77a0*/  SHFL.BFLY P2, R30, R29, R28, R27 ;  /* 0x0c00001c1d1e7389 */ /* 0x000064000004001b */
[----:B01----:R-:W-:Y:S01]  /*77b0*/  ENDCOLLECTIVE ;  /* 0x000000000000791b */ /* 0x003fe20003800000 */
.L_x_1039:
[----:B------:R-:W-:Y:S01]  /*77c0*/  FADD.FTZ R31, R31, R32 ;  /* 0x000000201f1f7221 */ /* 0x000fe20000010000 */
[----:B------:R-:W-:-:S04]  /*77d0*/  HFMA2.MMA R28, -RZ, RZ, 0, 2.384185791015625e-07 ;  /* 0x00000004ff1c7435 */ /* 0x000fc800000001ff */
[----:B------:R-:W-:Y:S02]  /*77e0*/  MOV R29, R31 ;  /* 0x0000001f001d7202 */ /* 0x000fe40000000f00 */
[----:B------:R-:W-:-:S07]  /*77f0*/  MOV R33, R30 ;  /* 0x0000001e00217202 */ /* 0x000fce0000000f00 */
[----:B------:R-:W-:Y:S05]  /*7800*/  WARPSYNC.COLLECTIVE R26, `(.L_x_1040) ;  /* 0x000000001a087348 */ /* 0x000fea0003c00000 */
[----:B------:R0:W1:Y:S02]  /*7810*/  SHFL.BFLY P2, R30, R29, R28, R27 ;  /* 0x0c00001c1d1e7389 */ /* 0x000064000004001b */
[----:B01----:R-:W-:Y:S01]  /*7820*/  ENDCOLLECTIVE ;  /* 0x000000000000791b */ /* 0x003fe20003800000 */
.L_x_1040:
[----:B------:R-:W-:-:S05]  /*7830*/  FADD.FTZ R33, R33, R34 ;  /* 0x0000002221217221 */ /* 0x000fca0000010000 */
[----:B------:R-:W-:Y:S02]  /*7840*/  MOV R29, R33 ;  /* 0x00000021001d7202 */ /* 0x000fe40000000f00 */
[----:B------:R-:W-:-:S07]  /*7850*/  MOV R20, R30 ;  /* 0x0000001e00147202 */ /* 0x000fce0000000f00 */
[----:B------:R-:W-:Y:S05]  /*7860*/  WARPSYNC.COLLECTIVE R26, `(.L_x_1041) ;  /* 0x000000001a087348 */ /* 0x000fea0003c00000 */
[----:B------:R0:W1:Y:S02]  /*7870*/  SHFL.BFLY P2, R30, R29, R28, R27 ;  /* 0x0c00001c1d1e7389 */ /* 0x000064000004001b */
[----:B01----:R-:W-:Y:S01]  /*7880*/  ENDCOLLECTIVE ;  /* 0x000000000000791b */ /* 0x003fe20003800000 */
.L_x_1041:
[----:B------:R-:W-:Y:S01]  /*7890*/  FADD.FTZ R35, R31, R20 ;  /* 0x000000141f237221 */ /* 0x000fe20000010000 */
[----:B------:R-:W-:-:S04]  /*78a0*/  HFMA2.MMA R28, -RZ, RZ, 0, 1.1920928955078125e-07 ;  /* 0x00000002ff1c7435 */ /* 0x000fc800000001ff */
[----:B------:R-:W-:Y:S02]  /*78b0*/  MOV R29, R35 ;  /* 0x00000023001d7202 */ /* 0x000fe40000000f00 */
[----:B------:R-:W-:-:S07]  /*78c0*/  MOV R36, R30 ;  /* 0x0000001e00247202 */ /* 0x000fce0000000f00 */
[----:B------:R-:W-:Y:S05]  /*78d0*/  WARPSYNC.COLLECTIVE R26, `(.L_x_1042) ;  /* 0x000000001a087348 */ /* 0x000fea0003c00000 */
[----:B------:R0:W1:Y:S02]  /*78e0*/  SHFL.BFLY P2, R30, R29, R28, R27 ;  /* 0x0c00001c1d1e7389 */ /* 0x000064000004001b */
[----:B01----:R-:W-:Y:S01]  /*78f0*/  ENDCOLLECTIVE ;  /* 0x000000000000791b */ /* 0x003fe20003800000 */
.L_x_1042:
[----:B------:R-:W-:-:S05]  /*7900*/  FADD.FTZ R36, R33, R36 ;  /* 0x0000002421247221 */ /* 0x000fca0000010000 */
[----:B------:R-:W-:Y:S02]  /*7910*/  MOV R29, R36 ;  /* 0x00000024001d7202 */ /* 0x000fe40000000f00 */
[----:B------:R-:W-:-:S07]  /*7920*/  MOV R18, R30 ;  /* 0x0000001e00127202 */ /* 0x000fce0000000f00 */
[----:B------:R-:W-:Y:S05]  /*7930*/  WARPSYNC.COLLECTIVE R26, `(.L_x_1043) ;  /* 0x000000001a087348 */ /* 0x000fea0003c00000 */
[----:B------:R0:W1:Y:S02]  /*7940*/  SHFL.BFLY P2, R30, R29, R28, R27 ;  /* 0x0c00001c1d1e7389 */ /* 0x000064000004001b */
[----:B01----:R-:W-:Y:S01]  /*7950*/  ENDCOLLECTIVE ;  /* 0x000000000000791b */ /* 0x003fe20003800000 */
.L_x_1043:
        /* <DEDUP_REMOVED lines=8> */
.L_x_1044:
[----:B------:R-:W-:Y:S01]  /*79e0*/  FADD.FTZ R36, R36, R21 ;  /* 0x0000001524247221 */ /* 0x000fe20000010000 */
[----:B------:R-:W-:-:S04]  /*79f0*/  HFMA2.MMA R21, -RZ, RZ, 0, 0 ;  /* 0x00000000ff157435 */ /* 0x000fc800000001ff */
[----:B------:R-:W-:Y:S02]  /*7a00*/  MOV R29, R36 ;  /* 0x00000024001d7202 */ /* 0x000fe40000000f00 */
[----:B------:R-:W-:-:S07]  /*7a10*/  MOV R34, R30 ;  /* 0x0000001e00227202 */ /* 0x000fce0000000f00 */
[----:B------:R-:W-:Y:S05]  /*7a20*/  WARPSYNC.COLLECTIVE R26, `(.L_x_1045) ;  /* 0x000000001a087348 */ /* 0x000fea0003c00000 */
[----:B------:R0:W1:Y:S02]  /*7a30*/  SHFL.BFLY P2, R30, R29, R28, R27 ;  /* 0x0c00001c1d1e7389 */ /* 0x000064000004001b */
[----:B01----:R-:W-:Y:S01]  /*7a40*/  ENDCOLLECTIVE ;  /* 0x000000000000791b */ /* 0x003fe20003800000 */
.L_x_1045:
[----:B------:R-:W-:Y:S01]  /*7a50*/  FADD.FTZ R34, R35, R34 ;  /* 0x0000002223227221 */ /* 0x000fe20000010000 */
[----:B------:R-:W-:Y:S01]  /*7a60*/  HFMA2.MMA R28, -RZ, RZ, 0, 4.76837158203125e-07 ;  /* 0x00000008ff1c7435 */ /* 0x000fe200000001ff */
[----:B------:R-:W-:Y:S02]  /*7a70*/  MOV R29, R24 ;  /* 0x00000018001d7202 */ /* 0x000fe40000000f00 */
[----:B------:R-:W-:-:S08]  /*7a80*/  MOV R33, R30 ;  /* 0x0000001e00217202 */ /* 0x000fd00000000f00 */
[----:B------:R-:W-:Y:S05]  /*7a90*/  WARPSYNC.COLLECTIVE R26, `(.L_x_1046) ;  /* 0x000000001a087348 */ /* 0x000fea0003c00000 */
[----:B------:R0:W1:Y:S02]  /*7aa0*/  SHFL.BFLY P2, R30, R29, R28, R27 ;  /* 0x0c00001c1d1e7389 */ /* 0x000064000004001b */
[----:B01----:R-:W-:Y:S01]  /*7ab0*/  ENDCOLLECTIVE ;  /* 0x000000000000791b */ /* 0x003fe20003800000 */
.L_x_1046:
[----:B------:R-:W-:Y:S01]  /*7ac0*/  FADD.FTZ R33, R36, R33 ;  /* 0x0000002124217221 */ /* 0x000fe20000010000 */
[----:B------:R-:W-:Y:S01]  /*7ad0*/  IMAD.MOV.U32 R29, RZ, RZ, R23 ;  /* 0x000000ffff1d7224 */ /* 0x000fe200078e0017 */
[----:B------:R-:W-:-:S07]  /*7ae0*/  MOV R37, R30 ;  /* 0x0000001e00257202 */ /* 0x000fce0000000f00 */
[----:B------:R-:W-:Y:S05]  /*7af0*/  WARPSYNC.COLLECTIVE R26, `(.L_x_1047) ;  /* 0x000000001a087348 */ /* 0x000fea0003c00000 */
[----:B------:R0:W1:Y:S02]  /*7b00*/  SHFL.BFLY P2, R30, R29, R28, R27 ;  /* 0x0c00001c1d1e7389 */ /* 0x000064000004001b */
[----:B01----:R-:W-:Y:S01]  /*7b10*/  ENDCOLLECTIVE ;  /* 0x000000000000791b */ /* 0x003fe20003800000 */
.L_x_1047:
[----:B------:R-:W-:Y:S01]  /*7b20*/  FADD.FTZ R25, R37, R24 ;  /* 0x0000001825197221 */ /* 0x000fe20000010000 */
[----:B------:R-:W-:Y:S01]  /*7b30*/  @!P0 SHF.L.U32 R24, R10, 0x1, RZ ;  /* 0x000000010a188819 */ /* 0x000fe200000006ff */
[----:B------:R-:W-:-:S03]  /*7b40*/  HFMA2.MMA R28, -RZ, RZ, 0, 2.384185791015625e-07 ;  /* 0x00000004ff1c7435 */ /* 0x000fc600000001ff */
[----:B------:R-:W-:Y:S02]  /*7b50*/  MOV R29, R25 ;  /* 0x00000019001d7202 */ /* 0x000fe40000000f00 */
[----:B------:R-:W-:-:S07]  /*7b60*/  MOV R38, R30 ;  /* 0x0000001e00267202 */ /* 0x000fce0000000f00 */
[----:B------:R-:W-:Y:S05]  /*7b70*/  WARPSYNC.COLLECTIVE R26, `(.L_x_1048) ;  /* 0x000000001a087348 */ /* 0x000fea0003c00000 */
[----:B------:R0:W1:Y:S02]  /*7b80*/  SHFL.BFLY P2, R30, R29, R28, R27 ;  /* 0x0c00001c1d1e7389 */ /* 0x000064000004001b */
[----:B01----:R-:W-:Y:S01]  /*7b90*/  ENDCOLLECTIVE ;  /* 0x000000000000791b */ /* 0x003fe20003800000 */
.L_x_1048:
[----:B------:R-:W-:Y:S01]  /*7ba0*/  FADD.FTZ R32, R38, R23 ;  /* 0x0000001726207221 */ /* 0x000fe20000010000 */
[----:B------:R-:W-:-:S04]  /*7bb0*/  @!P0 IADD3 R23, R15, 0x3c, RZ ;  /* 0x0000003c0f178810 */ /* 0x000fc80007ffe0ff */
[----:B------:R-:W-:Y:S02]  /*7bc0*/  @!P0 LOP3.LUT R23, R23, R24, RZ, 0x3c, !PT ;  /* 0x0000001817178212 */ /* 0x000fe400078e3cff */
[----:B------:R-:W-:Y:S02]  /*7bd0*/  MOV R29, R32 ;  /* 0x00000020001d7202 */ /* 0x000fe40000000f00 */
[----:B------:R-:W-:-:S07]  /*7be0*/  MOV R38, R30 ;  /* 0x0000001e00267202 */ /* 0x000fce0000000f00 */
[----:B------:R-:W-:Y:S05]  /*7bf0*/  WARPSYNC.COLLECTIVE R26, `(.L_x_1049) ;  /* 0x000000001a087348 */ /* 0x000fea0003c00000 */
[----:B------:R0:W1:Y:S02]  /*7c00*/  SHFL.BFLY P2, R30, R29, R28, R27 ;  /* 0x0c00001c1d1e7389 */ /* 0x000064000004001b */
[----:B01----:R-:W-:Y:S01]  /*7c10*/  ENDCOLLECTIVE ;  /* 0x000000000000791b */ /* 0x003fe20003800000 */
.L_x_1049:
        /* <DEDUP_REMOVED lines=10> */
.L_x_1050:
[----:B------:R0:W1:Y:S04]  /*7cc0*/  @!P0 LDS R22, [R39] ;  /* 0x0000000027168984 */ /* 0x0000680000000800 */
[----:B------:R0:W2:Y:S01]  /*7cd0*/  @!P0 LDS R20, [R39+0x500] ;  /* 0x0005000027148984 */ /* 0x0000a20000000800 */
[----:B------:R-:W-:Y:S02]  /*7ce0*/  MOV R29, R37 ;  /* 0x00000025001d7202 */ /* 0x000fe40000000f00 */
[----:B------:R-:W-:-:S07]  /*7cf0*/  MOV R23, R30 ;  /* 0x0000001e00177202 */ /* 0x000fce0000000f00 */
[----:B012---:R-:W-:Y:S05]  /*7d00*/  WARPSYNC.COLLECTIVE R26, `(.L_x_1051) ;  /* 0x000000001a087348 */ /* 0x007fea0003c00000 */
[----:B------:R3:W4:Y:S02]  /*7d10*/  SHFL.BFLY P2, R30, R29, R28, R27 ;  /* 0x0c00001c1d1e7389 */ /* 0x000724000004001b */
[----:B01234-:R-:W-:Y:S01]  /*7d20*/  ENDCOLLECTIVE ;  /* 0x000000000000791b */ /* 0x01ffe20003800000 */
.L_x_1051:
        /* <DEDUP_REMOVED lines=9> */
.L_x_1052:
[----:B------:R-:W-:Y:S01]  /*7dc0*/  ISETP.NE.AND P0, PT, R10, RZ, PT ;  /* 0x000000ff0a00720c */ /* 0x000fe20003f05270 */
[----:B------:R-:W-:-:S05]  /*7dd0*/  FADD.FTZ R37, R37, R24 ;  /* 0x0000001825257221 */ /* 0x000fca0000010000 */
[----:B------:R-:W-:-:S07]  /*7de0*/  MOV R29, R37 ;  /* 0x00000025001d7202 */ /* 0x000fce0000000f00 */
[----:B------:R-:W0:Y:S01]  /*7df0*/  @!P0 LDC.64 R24, c[0x0][0x218] ;  /* 0x00008600ff188b82 */ /* 0x000e220000000a00 */
[----:B------:R-:W-:Y:S02]  /*7e00*/  @!P0 F2FP.BF16.F32.PACK_AB R44, RZ, R44 ;  /* 0x0000002cff2c823e */ /* 0x000fe400000010ff */
[----:B------:R-:W-:-:S07]  /*7e10*/  MOV R39, R30 ;  /* 0x0000001e00277202 */ /* 0x000fce0000000f00 */
[----:B0-----:R-:W-:Y:S05]  /*7e20*/  WARPSYNC.COLLECTIVE R26, `(.L_x_1053) ;  /* 0x000000001a087348 */ /* 0x001fea0003c00000 */
[----:B------:R1:W2:Y:S02]  /*7e30*/  SHFL.BFLY P2, R30, R29, R28, R27 ;  /* 0x0c00001c1d1e7389 */ /* 0x0002a4000004001b */
[----:B012---:R-:W-:Y:S01]  /*7e40*/  ENDCOLLECTIVE ;  /* 0x000000000000791b */ /* 0x007fe20003800000 */
.L_x_1053:
[----:B------:R-:W-:Y:S01]  /*7e50*/  FADD.FTZ R38, R38, R39 ;  /* 0x0000002726267221 */ /* 0x000fe20000010000 */
[----:B------:R-:W-:Y:S01]  /*7e60*/  HFMA2.MMA R28, -RZ, RZ, 0, 4.76837158203125e-07 ;  /* 0x00000008ff1c7435 */ /* 0x000fe200000001ff */
[----:B------:R-:W-:Y:S02]  /*7e70*/  MOV R29, R21 ;  /* 0x00000015001d7202 */ /* 0x000fe40000000f00 */
[----:B------:R-:W-:-:S08]  /*7e80*/  MOV R40, R30 ;  /* 0x0000001e00287202 */ /* 0x000fd00000000f00 */
[----:B------:R-:W-:Y:S05]  /*7e90*/  WARPSYNC.COLLECTIVE R26, `(.L_x_1054) ;  /* 0x000000001a087348 */ /* 0x000fea0003c00000 */
[----:B------:R0:W1:Y:S02]  /*7ea0*/  SHFL.BFLY P2, R30, R29, R28, R27 ;  /* 0x0c00001c1d1e7389 */ /* 0x000064000004001b */
[----:B01----:R-:W-:Y:S01]  /*7eb0*/  ENDCOLLECTIVE ;  /* 0x000000000000791b */ /* 0x003fe20003800000 */
.L_x_1054:
[----:B------:R-:W-:Y:S01]  /*7ec0*/  FADD.FTZ R37, R37, R40 ;  /* 0x0000002825257221 */ /* 0x000fe20000010000 */
[----:B------:R-:W-:Y:S01]  /*7ed0*/  IMAD.MOV.U32 R29, RZ, RZ, R18 ;  /* 0x000000ffff1d7224 */ /* 0x000fe200078e0012 */
[----:B------:R-:W-:-:S07]  /*7ee0*/  MOV R42, R30 ;  /* 0x0000001e002a7202 */ /* 0x000fce0000000f00 */
[----:B------:R-:W-:Y:S05]  /*7ef0*/  WARPSYNC.COLLECTIVE R26, `(.L_x_1055) ;  /* 0x000000001a087348 */ /* 0x000fea0003c00000 */
[----:B------:R0:W1:Y:S02]  /*7f00*/  SHFL.BFLY P2, R30, R29, R28, R27 ;  /* 0x0c00001c1d1e7389 */ /* 0x000064000004001b */
[----:B01----:R-:W-:Y:S01]  /*7f10*/  ENDCOLLECTIVE ;  /* 0x000000000000791b */ /* 0x003fe20003800000 */
.L_x_1055:
[----:B------:R-:W-:Y:S01]  /*7f20*/  FADD.FTZ R42, R42, R21 ;  /* 0x000000152a2a7221 */ /* 0x000fe20000010000 */
[----:B------:R-:W-:-:S04]  /*7f30*/  HFMA2.MMA R28, -RZ, RZ, 0, 2.384185791015625e-07 ;  /* 0x00000004ff1c7435 */ /* 0x000fc800000001ff */
[----:B------:R-:W-:Y:S02]  /*7f40*/  MOV R29, R42 ;  /* 0x0000002a001d7202 */ /* 0x000fe40000000f00 */
[----:B------:R-:W-:-:S07]  /*7f50*/  MOV R23, R30 ;  /* 0x0000001e00177202 */ /* 0x000fce0000000f00 */
[----:B------:R-:W-:Y:S05]  /*7f60*/  WARPSYNC.COLLECTIVE R26, `(.L_x_1056) ;  /* 0x000000001a087348 */ /* 0x000fea0003c00000 */
[----:B------:R0:W1:Y:S02]  /*7f70*/  SHFL.BFLY P2, R30, R29, R28, R27 ;  /* 0x0c00001c1d1e7389 */ /* 0x000064000004001b */
[----:B01----:R-:W-:Y:S01]  /*7f80*/  ENDCOLLECTIVE ;  /* 0x000000000000791b */ /* 0x003fe20003800000 */
.L_x_1056:
        /* <DEDUP_REMOVED lines=8> */
.L_x_1057:
[----:B------:R-:W-:Y:S01]  /*8010*/  FADD.FTZ R42, R42, R41 ;  /* 0x000000292a2a7221 */ /* 0x000fe20000010000 */
[----:B------:R-:W-:Y:S02]  /*8020*/  IADD3 R41, R15, R6, RZ ;  /* 0x000000060f297210 */ /* 0x000fe40007ffe0ff */
[----:B------:R-:W0:Y:S03]  /*8030*/  @!P0 LDC.64 R14, c[0x0][0x220] ;  /* 0x00008800ff0e8b82 */ /* 0x000e260000000a00 */
[----:B------:R-:W-:-:S04]  /*8040*/  @!P0 IMAD.WIDE R24, R41, 0x2, R24 ;  /* 0x0000000229188825 */ /* 0x000fc800078e0218 */
[C---:B------:R-:W-:Y:S01]  /*8050*/  @!P0 IMAD.WIDE R22, R41.reuse, 0x2, R22 ;  /* 0x0000000229168825 */ /* 0x040fe200078e0216 */
[----:B------:R-:W-:Y:S01]  /*8060*/  HFMA2.MMA R28, -RZ, RZ, 0, 1.1920928955078125e-07 ;  /* 0x00000002ff1c7435 */ /* 0x000fe200000001ff */
[----:B------:R-:W-:Y:S02]  /*8070*/  MOV R29, R42 ;  /* 0x0000002a001d7202 */ /* 0x000fe40000000f00 */
[----:B------:R-:W-:Y:S01]  /*8080*/  @!P0 IMAD.WIDE R18, R41, 0x2, R18 ;  /* 0x0000000229128825 */ /* 0x000fe200078e0212 */
[----:B------:R-:W-:-:S07]  /*8090*/  MOV R20, R30 ;  /* 0x0000001e00147202 */ /* 0x000fce0000000f00 */
[----:B0-----:R-:W-:Y:S05]  /*80a0*/  WARPSYNC.COLLECTIVE R26, `(.L_x_1058) ;  /* 0x000000001a087348 */ /* 0x001fea0003c00000 */
[----:B------:R1:W2:Y:S02]  /*80b0*/  SHFL.BFLY P2, R30, R29, R28, R27 ;  /* 0x0c00001c1d1e7389 */ /* 0x0002a4000004001b */
[----:B012---:R-:W-:Y:S01]  /*80c0*/  ENDCOLLECTIVE ;  /* 0x000000000000791b */ /* 0x007fe20003800000 */
.L_x_1058:
[----:B------:R-:W-:Y:S01]  /*80d0*/  FADD.FTZ R31, R31, R20 ;  /* 0x000000141f1f7221 */ /* 0x000fe20000010000 */
[----:B------:R-:W-:Y:S01]  /*80e0*/  @!P0 IMAD.WIDE R14, R41, 0x2, R14 ;  /* 0x00000002290e8825 */ /* 0x000fe200078e020e */
[----:B------:R-:W0:Y:S03]  /*80f0*/  @!P0 LDC.64 R20, c[0x0][0x218] ;  /* 0x00008600ff148b82 */ /* 0x000e260000000a00 */
[----:B------:R-:W-:Y:S01]  /*8100*/  MOV R29, R31 ;  /* 0x0000001f001d7202 */ /* 0x000fe20000000f00 */
[----:B------:R-:W-:Y:S01]  /*8110*/  IMAD.MOV.U32 R43, RZ, RZ, R30 ;  /* 0x000000ffff2b7224 */ /* 0x000fe200078e001e */
[----:B------:R-:W-:-:S03]  /*8120*/  @!P0 F2FP.BF16.F32.PACK_AB R30, RZ, R16 ;  /* 0x00000010ff1e823e */ /* 0x000fc600000010ff */
[----:B------:R-:W1:Y:S01]  /*8130*/  @!P0 LDC.64 R16, c[0x0][0x218] ;  /* 0x00008600ff108b82 */ /* 0x000e620000000a00 */
[----:B------:R-:W-:Y:S01]  /*8140*/  FADD.FTZ R42, R42, R43 ;  /* 0x0000002b2a2a7221 */ /* 0x000fe20000010000 */
[----:B------:R-:W-:Y:S01]  /*8150*/  PRMT R45, R30, 0x7610, R45 ;  /* 0x000076101e2d7816 */ /* 0x000fe2000000002d */
[----:B0-----:R-:W-:-:S07]  /*8160*/  @!P0 IMAD.WIDE R20, R41, 0x2, R20 ;  /* 0x0000000229148825 */ /* 0x001fce00078e0214 */
[----:B-1----:R-:W-:Y:S05]  /*8170*/  WARPSYNC.COLLECTIVE R26, `(.L_x_1059) ;  /* 0x000000001a087348 */ /* 0x002fea0003c00000 */
[----:B------:R0:W2:Y:S02]  /*8180*/  SHFL.BFLY P2, R30, R29, R28, R27 ;  /* 0x0c00001c1d1e7389 */ /* 0x0000a4000004001b */
[----:B012---:R-:W-:Y:S01]  /*8190*/  ENDCOLLECTIVE ;  /* 0x000000000000791b */ /* 0x007fe20003800000 */
.L_x_1059:
[----:B------:R0:W-:Y:S04]  /*81a0*/  @!P0 STG.E.U16 desc[UR12][R24.64], R45 ;  /* 0x0000002d18008986 */ /* 0x0001e8000c10150c */
[----:B------:R1:W-:Y:S01]  /*81b0*/  @!P0 STG.E.U16 desc[UR12][R22.64], R44 ;  /* 0x0000002c16008986 */ /* 0x0003e2000c10150c */
[----:B------:R-:W-:Y:S01]  /*81c0*/  @!P0 F2FP.BF16.F32.PACK_AB R26, RZ, R38 ;  /* 0x00000026ff1a823e */ /* 0x000fe200000010ff */
[----:B------:R-:W-:Y:S01]  /*81d0*/  HFMA2.MMA R28, -RZ, RZ, 0, 5.9604644775390625e-08 ;  /* 0x00000001ff1c7435 */ /* 0x000fe200000001ff */
        /* <DEDUP_REMOVED lines=10> */
.L_x_1060:
        /* <DEDUP_REMOVED lines=11> */
.L_x_1061:
[----:B------:R-:W-:Y:S01]  /*8330*/  FADD.FTZ R35, R42, R35 ;  /* 0x000000232a237221 */ /* 0x000fe20000010000 */
[----:B------:R-:W-:Y:S06]  /*8340*/  BRA `(.L_x_1062) ;  /* 0xffffffe000d47947 */ /* 0x000fec000383ffff */
.L_x_1063:
        /* <DEDUP_REMOVED lines=11> */
.L_x_3550:


//--------------------- .text._ZN13group_norm_v218gn_bwd_cuda_kernelI13__nv_bfloat16Li320ELi1ELi16ELi160ELi256ELb1ELb1ELi32ELi320ELi320ELi4ELb1ELi16ELb0ELb0ELNS_15WgradSyncMethodE3ENS_16CompileConditionILi900EEEEEvPT_S6_S6_PKS5_S8_S8_S8_PKfflPfPj --------------------------
	.section	.text._ZN13group_norm_v218gn_bwd_cuda_kernelI13__nv_bfloat16Li320ELi1ELi16ELi160ELi256ELb1ELb1ELi32ELi320ELi320ELi4ELb1ELi16ELb0ELb0ELNS_15WgradSyncMethodE3ENS_16CompileConditionILi900EEEEEvPT_S6_S6_PKS5_S8_S8_S8_PKfflPfPj,"ax",@progbits
	.align	128
        .global         _ZN13group_norm_v218gn_bwd_cuda_kernelI13__nv_bfloat16Li320ELi1ELi16ELi160ELi256ELb1ELb1ELi32ELi320ELi320ELi4ELb1ELi16ELb0ELb0ELNS_15WgradSyncMethodE3ENS_16CompileConditionILi900EEEEEvPT_S6_S6_PKS5_S8_S8_S8_PKfflPfPj
        .type           _ZN13group_norm_v218gn_bwd_cuda_kernelI13__nv_bfloat16Li320ELi1ELi16ELi160ELi256ELb1ELb1ELi32ELi320ELi320ELi4ELb1ELi16ELb0ELb0ELNS_15WgradSyncMethodE3ENS_16CompileConditionILi900EEEEEvPT_S6_S6_PKS5_S8_S8_S8_PKfflPfPj,@function
        .size           _ZN13group_norm_v218gn_bwd_cuda_kernelI13__nv_bfloat16Li320ELi1ELi16ELi160ELi256ELb1ELb1ELi32ELi320ELi320ELi4ELb1ELi16ELb0ELb0ELNS_15WgradSyncMethodE3ENS_16CompileConditionILi900EEEEEvPT_S6_S6_PKS5_S8_S8_S8_PKfflPfPj,(.L_x_3551 - _ZN13group_norm_v218gn_bwd_cuda_kernelI13__nv_bfloat16Li320ELi1ELi16ELi160ELi256ELb1ELb1ELi32ELi320ELi320ELi4ELb1ELi16ELb0ELb0ELNS_15WgradSyncMethodE3ENS_16CompileConditionILi900EEEEEvPT_S6_S6_PKS5_S8_S8_S8_PKfflPfPj)
        .other          _ZN13group_norm_v218gn_bwd_cuda_kernelI13__nv_bfloat16Li320ELi1ELi16ELi160ELi256ELb1ELb1ELi32ELi320ELi320ELi4ELb1ELi16ELb0ELb0ELNS_15WgradSyncMethodE3ENS_16CompileConditionILi900EEEEEvPT_S6_S6_PKS5_S8_S8_S8_PKfflPfPj,@"STO_CUDA_ENTRY STV_DEFAULT"
_ZN13group_norm_v218gn_bwd_cuda_kernelI13__nv_bfloat16Li320ELi1ELi16ELi160ELi256ELb1ELb1ELi32ELi320ELi320ELi4ELb1ELi16ELb0ELb0ELNS_15WgradSyncMethodE3ENS_16CompileConditionILi900EEEEEvPT_S6_S6_PKS5_S8_S8_S8_PKfflPfPj:
.text._ZN13group_norm_v218gn_bwd_cuda_kernelI13__nv_bfloat16Li320ELi1ELi16ELi160ELi256ELb1ELb1ELi32ELi320ELi320ELi4ELb1ELi16ELb0ELb0ELNS_15WgradSyncMethodE3ENS_16CompileConditionILi900EEEEEvPT_S6_S6_PKS5_S8_S8_S8_PKfflPfPj:
        /* <DEDUP_REMOVED lines=30> */
.L_x_1066:
[----:B------:R-:W2:Y:S04]  /*01e0*/  LD.E.STRONG.GPU R0, desc[UR8][R2.64] ;  /* 0x0000000802007980 */ /* 0x000ea8000c10f900 */
[----:B--2---:R-:W-:Y:S01]  /*01f0*/  CCTL.IVALL ;  /* 0x00000000ff00798f */ /* 0x004fe20002000000 */
[----:B------:R-:W-:Y:S05]  /*0200*/  YIELD ;  /* 0x0000000000007946 */ /* 0x000fea0003800000 */
[----:B-----5:R-:W-:-:S04]  /*0210*/  LOP3.LUT R0, R0, R5, RZ, 0x3c, !PT ;  /* 0x0000000500007212 */ /* 0x020fc800078e3cff */
[----:B------:R-:W-:-:S13]  /*0220*/  ISETP.GT.AND P0, PT, R0, -0x1, PT ;  /* 0xffffffff0000780c */ /* 0x000fda0003f04270 */
[----:B------:R-:W-:Y:S05]  /*0230*/  @P0 BRA `(.L_x_1066) ;  /* 0xfffffffc00e80947 */ /* 0x000fea000383ffff */
.L_x_1065:
[----:B------:R-:W-:Y:S05]  /*0240*/  WARPSYNC.ALL ;  /* 0x0000000000007948 */ /* 0x000fea0003800000 */
[----:B------:R-:W-:Y:S06]  /*0250*/  BAR.SYNC.DEFER_BLOCKING 0x0 ;  /* 0x0000000000007b1d */ /* 0x000fec0000010000 */
[----:B------:R-:W-:Y:S05]  /*0260*/  BRA `(.L_x_1067) ;  /* 0x00000068001c7947 */ /* 0x000fea0003800000 */
.L_x_1064:
[----:B------:R-:W0:Y:S01]  /*0270*/  S2R R51, SR_TID.X ;  /* 0x0000000000337919 */ /* 0x000e220000002100 */
[----:B------:R-:W-:Y:S02]  /*0280*/  MOV R0, 0x400 ;  /* 0x0000040000007802 */ /* 0x000fe40000000f00 */
[----:B------:R-:W-:Y:S01]  /*0290*/  CS2R R10, SRZ ;  /* 0x00000000000a7805 */ /* 0x000fe2000001ff00 */
[----:B------:R-:W-:Y:S01]  /*02a0*/  UMOV UR4, URZ ;  /* 0x0000003f00047c82 */ /* 0x000fe20008000000 */
[----:B------:R-:W1:Y:S01]  /*02b0*/  S2R R5, SR_CgaCtaId ;  /* 0x0000000000057919 */ /* 0x000e620000008800 */
[----:B------:R-:W-:Y:S02]  /*02c0*/  IADD3 R52, R0, 0x2800, RZ ;  /* 0x0000280000347810 */ /* 0x000fe40007ffe0ff */
[----:B------:R-:W-:-:S04]  /*02d0*/  SHF.L.U32 R0, R49, 0x5, RZ ;  /* 0x0000000531007819 */ /* 0x000fc800000006ff */
[----:B------:R-:W-:Y:S01]  /*02e0*/  LOP3.LUT R0, R0, 0xe0, RZ, 0xc0, !PT ;  /* 0x000000e000007812 */ /* 0x000fe200078ec0ff */
[----:B0-----:R-:W-:Y:S01]  /*02f0*/  IMAD.WIDE.U32 R2, R51, -0x33333333, RZ ;  /* 0xcccccccd33027825 */ /* 0x001fe200078e00ff */
[----:B------:R-:W-:Y:S02]  /*0300*/  SHF.R.S32.HI R2, RZ, 0x1f, R51 ;  /* 0x0000001fff027819 */ /* 0x000fe40000011433 */
[----:B-1----:R-:W-:Y:S02]  /*0310*/  LEA R52, R5, R52, 0x18 ;  /* 0x0000003405347211 */ /* 0x002fe400078ec0ff */
[----:B------:R-:W-:Y:S02]  /*0320*/  SHF.R.U32.HI R7, RZ, 0x6, R3 ;  /* 0x00000006ff077819 */ /* 0x000fe40000011603 */
[----:B------:R-:W-:Y:S02]  /*0330*/  LEA.HI R3, R2, R51, RZ, 0x2 ;  /* 0x0000003302037211 */ /* 0x000fe400078f10ff */
[----:B------:R-:W-:Y:S01]  /*0340*/  IADD3 R0, R0, R7, RZ ;  /* 0x0000000700007210 */ /* 0x000fe20007ffe0ff */
[----:B------:R-:W-:Y:S01]  /*0350*/  IMAD R53, R7, -0x50, R51 ;  /* 0xffffffb007357824 */ /* 0x000fe200078e0233 */
[----:B------:R-:W-:-:S03]  /*0360*/  SHF.R.S32.HI R143, RZ, 0x2, R3 ;  /* 0x00000002ff8f7819 */ /* 0x000fc60000011403 */
[----:B------:R-:W-:Y:S01]  /*0370*/  IMAD R54, R53, 0x28, R52 ;  /* 0x0000002835367824 */ /* 0x000fe200078e0234 */
[C---:B------:R-:W-:Y:S01]  /*0380*/  IADD3 R4, R143.reuse, 0x50, RZ ;  /* 0x000000508f047810 */ /* 0x040fe20007ffe0ff */
[----:B------:R-:W-:Y:S01]  /*0390*/  IMAD R50, R0, 0xa00, RZ ;  /* 0x00000a0000327824 */ /* 0x000fe200078e02ff */
[C---:B------:R-:W-:Y:S02]  /*03a0*/  IADD3 R6, R143.reuse, 0xa0, RZ ;  /* 0x000000a08f067810 */ /* 0x040fe40007ffe0ff */
[----:B------:R-:W-:Y:S02]  /*03b0*/  IADD3 R8, R143, 0xf0, RZ ;  /* 0x000000f08f087810 */ /* 0x000fe40007ffe0ff */
[----:B------:R-:W-:Y:S02]  /*03c0*/  SHF.R.S32.HI R5, RZ, 0x1f, R4 ;  /* 0x0000001fff057819 */ /* 0x000fe40000011404 */
[----:B------:R-:W-:Y:S02]  /*03d0*/  LEA R54, R7, R54, 0x3 ;  /* 0x0000003607367211 */ /* 0x000fe400078e18ff */
[----:B------:R-:W-:-:S02]  /*03e0*/  SHF.R.S32.HI R7, RZ, 0x1f, R6 ;  /* 0x0000001fff077819 */ /* 0x000fc40000011406 */
[----:B------:R-:W-:Y:S02]  /*03f0*/  SHF.R.S32.HI R9, RZ, 0x1f, R8 ;  /* 0x0000001fff097819 */ /* 0x000fe40000011408 */
[----:B------:R-:W-:Y:S02]  /*0400*/  LEA.HI R5, R5, R4, RZ, 0x2 ;  /* 0x0000000405057211 */ /* 0x000fe400078f10ff */
[----:B------:R-:W-:Y:S02]  /*0410*/  LEA.HI R4, R2, R51, RZ, 0x4 ;  /* 0x0000003302047211 */ /* 0x000fe400078f20ff */
[----:B------:R-:W-:Y:S02]  /*0420*/  LOP3.LUT R2, R3, 0xfffffffc, RZ, 0xc0, !PT ;  /* 0xfffffffc03027812 */ /* 0x000fe400078ec0ff */
[----:B------:R-:W-:Y:S02]  /*0430*/  LEA.HI R7, R7, R6, RZ, 0x2 ;  /* 0x0000000607077211 */ /* 0x000fe400078f10ff */
[----:B------:R-:W-:-:S02]  /*0440*/  LEA.HI R9, R9, R8, RZ, 0x2 ;  /* 0x0000000809097211 */ /* 0x000fc400078f10ff */
[----:B------:R-:W-:Y:S02]  /*0450*/  IADD3 R2, -R2, R51, RZ ;  /* 0x0000003302027210 */ /* 0x000fe40007ffe1ff */
[----:B------:R-:W-:Y:S02]  /*0460*/  SHF.R.U32.HI R5, RZ, 0x2, R5 ;  /* 0x00000002ff057819 */ /* 0x000fe40000011605 */
[----:B------:R-:W-:Y:S02]  /*0470*/  SHF.R.U32.HI R7, RZ, 0x2, R7 ;  /* 0x00000002ff077819 */ /* 0x000fe40000011607 */
[----:B------:R-:W-:Y:S02]  /*0480*/  SHF.R.U32.HI R9, RZ, 0x2, R9 ;  /* 0x00000002ff097819 */ /* 0x000fe40000011609 */
[----:B------:R-:W-:Y:S02]  /*0490*/  SHF.R.U32.HI R55, RZ, 0x4, R4 ;  /* 0x00000004ff377819 */ /* 0x000fe40000011604 */
[----:B------:R-:W-:-:S02]  /*04a0*/  LOP3.LUT R56, R2, 0x3, R5, 0x78, !PT ;  /* 0x0000000302387812 */ /* 0x000fc400078e7805 */
[----:B------:R-:W-:Y:S02]  /*04b0*/  CS2R R4, SRZ ;  /* 0x0000000000047805 */ /* 0x000fe4000001ff00 */
[C---:B------:R-:W-:Y:S02]  /*04c0*/  LOP3.LUT R57, R2.reuse, 0x3, R7, 0x78, !PT ;  /* 0x0000000302397812 */ /* 0x040fe400078e7807 */
[----:B------:R-:W-:Y:S02]  /*04d0*/  CS2R R6, SRZ ;  /* 0x0000000000067805 */ /* 0x000fe4000001ff00 */
[C---:B------:R-:W-:Y:S02]  /*04e0*/  LOP3.LUT R58, R2.reuse, 0x3, R9, 0x78, !PT ;  /* 0x00000003023a7812 */ /* 0x040fe400078e7809 */
[----:B------:R-:W-:Y:S02]  /*04f0*/  CS2R R8, SRZ ;  /* 0x0000000000087805 */ /* 0x000fe4000001ff00 */
[----:B------:R-:W-:-:S07]  /*0500*/  LOP3.LUT R55, R2, 0x3, R55, 0x78, !PT ;  /* 0x0000000302377812 */ /* 0x000fce00078e7837 */
.L_x_1080:
[C---:B------:R-:W-:Y:S01]  /*0510*/  LOP3.LUT R78, R62.reuse, 0x7, RZ, 0xc0, !PT ;  /* 0x000000073e4e7812 */ /* 0x040fe200078ec0ff */
[----:B------:R-:W-:Y:S01]  /*0520*/  ULDC.64 UR12, c[0x0][0x248] ;  /* 0x00009200000c7ab9 */ /* 0x000fe20000000a00 */
[--C-:B------:R-:W-:Y:S01]  /*0530*/  SHF.R.U32.HI R14, RZ, 0x3, R77.reuse ;  /* 0x00000003ff0e7819 */ /* 0x100fe2000001164d */
[----:B------:R-:W0:Y:S01]  /*0540*/  LDC.64 R38, c[0x0][0x238] ;  /* 0x00008e00ff267b82 */ /* 0x000e220000000a00 */
[----:B------:R-:W-:Y:S01]  /*0550*/  SHF.R.U64 R15, R62, 0x3, R77 ;  /* 0x000000033e0f7819 */ /* 0x000fe2000000124d */
[----:B------:R-:W-:Y:S01]  /*0560*/  IMAD R78, R78, 0x140, RZ ;  /* 0x000001404e4e7824 */ /* 0x000fe200078e02ff */
[----:B------:R-:W-:Y:S01]  /*0570*/  ULDC.64 UR14, c[0x0][0x228] ;  /* 0x00008a00000e7ab9 */ /* 0x000fe20000000a00 */
[----:B------:R-:W-:Y:S01]  /*0580*/  IMAD R17, R14, 0xa0000, RZ ;  /* 0x000a00000e117824 */ /* 0x000fe200078e02ff */
[----:B------:R-:W-:Y:S02]  /*0590*/  ULDC UR5, c[0x0][0x250] ;  /* 0x0000940000057ab9 */ /* 0x000fe40000000800 */
[----:B------:R-:W-:Y:S01]  /*05a0*/  LEA R44, R53, R78, 0x2 ;  /* 0x0000004e352c7211 */ /* 0x000fe200078e10ff */
[----:B------:R-:W1:Y:S03]  /*05b0*/  LDC.64 R12, c[0x0][0x240] ;  /* 0x00009000ff0c7b82 */ /* 0x000e660000000a00 */
[----:B------:R-:W-:Y:S01]  /*05c0*/  SHF.R.S32.HI R45, RZ, 0x1f, R44 ;  /* 0x0000001fff2d7819 */ /* 0x000fe2000001142c */
[----:B------:R-:W-:-:S04]  /*05d0*/  IMAD.WIDE.U32 R66, R44, -0x33333333, RZ ;  /* 0xcccccccd2c427825 */ /* 0x000fc800078e00ff */
[----:B------:R-:W-:Y:S01]  /*05e0*/  IMAD.WIDE.U32 R2, R15, 0xa0000, R44 ;  /* 0x000a00000f027825 */ /* 0x000fe200078e002c */
[----:B------:R-:W-:-:S04]  /*05f0*/  SHF.R.U32.HI R66, RZ, 0x7, R67 ;  /* 0x00000007ff427819 */ /* 0x000fc80000011643 */
[----:B------:R-:W-:Y:S02]  /*0600*/  LEA R0, P0, R15, R66, 0x4 ;  /* 0x000000420f007211 */ /* 0x000fe400078020ff */
[----:B------:R-:W-:Y:S02]  /*0610*/  IADD3 R20, R3, R17, RZ ;  /* 0x0000001103147210 */ /* 0x000fe40007ffe0ff */
[----:B------:R-:W-:Y:S02]  /*0620*/  LEA.HI.X R15, R15, RZ, R14, 0x4, P0 ;  /* 0x000000ff0f0f7211 */ /* 0x000fe400000f240e */
[----:B------:R-:W-:Y:S02]  /*0630*/  IADD3 R68, P1, R50, R2, RZ ;  /* 0x0000000232447210 */ /* 0x000fe40007f3e0ff */
[----:B------:R-:W-:Y:S02]  /*0640*/  LEA R28, P0, R0, UR12, 0x3 ;  /* 0x0000000c001c7c11 */ /* 0x000fe4000f8018ff */
[----:B------:R-:W-:-:S02]  /*0650*/  IADD3.X R3, RZ, R20, RZ, P1, !PT ;  /* 0x00000014ff037210 */ /* 0x000fc40000ffe4ff */
[----:B------:R-:W-:Y:S02]  /*0660*/  SHF.L.U32 R59, R68, 0x1, RZ ;  /* 0x00000001443b7819 */ /* 0x000fe400000006ff */
[----:B------:R-:W-:Y:S01]  /*0670*/  LEA.HI.X R29, R0, UR13, R15, 0x3, P0 ;  /* 0x0000000d001d7c11 */ /* 0x000fe200080f1c0f */
[----:B------:R-:W-:Y:S01]  /*0680*/  ULDC.64 UR12, c[0x0][0x230] ;  /* 0x00008c00000c7ab9 */ /* 0x000fe20000000a00 */
[----:B------:R-:W-:Y:S02]  /*0690*/  SHF.L.U64.HI R68, R68, 0x1, R3 ;  /* 0x0000000144447819 */ /* 0x000fe40000010203 */
[----:B------:R-:W-:Y:S02]  /*06a0*/  IADD3 R46, P0, R59, UR12, RZ ;  /* 0x0000000c3b2e7c10 */ /* 0x000fe4000ff1e0ff */
[----:B------:R-:W2:Y:S01]  /*06b0*/  LDG.E.64.CONSTANT R28, desc[UR8][R28.64] ;  /* 0x000000081c1c7981 */ /* 0x000ea2000c1e9b00 */
[----:B0-----:R-:W-:Y:S01]  /*06c0*/  IMAD.WIDE R38, R44, 0x2, R38 ;  /* 0x000000022c267825 */ /* 0x001fe200078e0226 */
[----:B------:R-:W-:-:S03]  /*06d0*/  IADD3.X R47, R68, UR13, RZ, P0, !PT ;  /* 0x0000000d442f7c10 */ /* 0x000fc600087fe4ff */
[----:B-1----:R-:W-:Y:S02]  /*06e0*/  IMAD.WIDE R44, R44, 0x2, R12 ;  /* 0x000000022c2c7825 */ /* 0x002fe400078e020c */
[----:B------:R-:W3:Y:S04]  /*06f0*/  LDG.E.64.CONSTANT R38, desc[UR8][R38.64] ;  /* 0x0000000826267981 */ /* 0x000ee8000c1e9b00 */
[----:B------:R-:W4:Y:S04]  /*0700*/  LDG.E.64.CONSTANT R46, desc[UR8][R46.64] ;  /* 0x000000082e2e7981 */ /* 0x000f28000c1e9b00 */
[----:B------:R-:W5:Y:S01]  /*0710*/  LDG.E.64.CONSTANT R44, desc[UR8][R44.64] ;  /* 0x000000082c2c7981 */ /* 0x000f62000c1e9b00 */
[----:B------:R-:W-:-:S04]  /*0720*/  IADD3 R3, R50, 0x2800, RZ ;  /* 0x0000280032037810 */ /* 0x000fc80007ffe0ff */
[----:B------:R-:W-:-:S04]  /*0730*/  IADD3 R3, P0, R3, R2, RZ ;  /* 0x0000000203037210 */ /* 0x000fc80007f1e0ff */
[----:B------:R-:W-:Y:S02]  /*0740*/  IADD3.X R0, RZ, R20, RZ, P0, !PT ;  /* 0x00000014ff007210 */ /* 0x000fe400007fe4ff */
[----:B------:R-:W-:Y:S02]  /*0750*/  SHF.L.U32 R67, R3, 0x1, RZ ;  /* 0x0000000103437819 */ /* 0x000fe400000006ff */
[----:B------:R-:W-:Y:S02]  /*0760*/  IADD3 R12, P0, R59, UR14, RZ ;  /* 0x0000000e3b0c7c10 */ /* 0x000fe4000ff1e0ff */
[----:B------:R-:W-:Y:S02]  /*0770*/  SHF.L.U64.HI R65, R3, 0x1, R0 ;  /* 0x0000000103417819 */ /* 0x000fe40000010200 */
[----:B------:R-:W-:Y:S02]  /*0780*/  IADD3 R3, R50, 0x5000, RZ ;  /* 0x0000500032037810 */ /* 0x000fe40007ffe0ff */
[----:B------:R-:W-:-:S02]  /*0790*/  IADD3.X R13, R68, UR15, RZ, P0, !PT ;  /* 0x0000000f440d7c10 */ /* 0x000fc400087fe4ff */
[----:B------:R-:W-:Y:S02]  /*07a0*/  IADD3 R3, P0, R3, R2, RZ ;  /* 0x0000000203037210 */ /* 0x000fe40007f1e0ff */
[----:B------:R-:W-:Y:S02]  /*07b0*/  IADD3 R42, P1, R67, UR12, RZ ;  /* 0x0000000c432a7c10 */ /* 0x000fe4000ff3e0ff */
[----:B------:R-:W-:Y:S01]  /*07c0*/  IADD3.X R0, RZ, R20, RZ, P0, !PT ;  /* 0x00000014ff007210 */ /* 0x000fe200007fe4ff */
[----:B------:R-:W5:Y:S01]  /*07d0*/  LDG.E.64.CONSTANT R12, desc[UR8][R12.64] ;  /* 0x000000080c0c7981 */ /* 0x000f62000c1e9b00 */
[----:B------:R-:W-:Y:S02]  /*07e0*/  SHF.L.U32 R64, R3, 0x1, RZ ;  /* 0x0000000103407819 */ /* 0x000fe400000006ff */
[----:B------:R-:W-:Y:S02]  /*07f0*/  IADD3.X R43, R65, UR13, RZ, P1, !PT ;  /* 0x0000000d412b7c10 */ /* 0x000fe40008ffe4ff */
[----:B------:R-:W-:-:S02]  /*0800*/  SHF.L.U64.HI R63, R3, 0x1, R0 ;  /* 0x00000001033f7819 */ /* 0x000fc40000010200 */
[----:B------:R-:W-:Y:S02]  /*0810*/  IADD3 R36, P0, R64, UR12, RZ ;  /* 0x0000000c40247c10 */ /* 0x000fe4000ff1e0ff */
[----:B------:R-:W5:Y:S02]  /*0820*/  LDG.E.64.CONSTANT R42, desc[UR8][R42.64] ;  /* 0x000000082a2a7981 */ /* 0x000f64000c1e9b00 */
[----:B------:R-:W-:-:S06]  /*0830*/  IADD3.X R37, R63, UR13, RZ, P0, !PT ;  /* 0x0000000d3f257c10 */ /* 0x000fcc00087fe4ff */
[----:B------:R-:W5:Y:S01]  /*0840*/  LDG.E.64.CONSTANT R36, desc[UR8][R36.64] ;  /* 0x0000000824247981 */ /* 0x000f62000c1e9b00 */
[----:B------:R-:W-:-:S04]  /*0850*/  IADD3 R14, P0, R67, UR14, RZ ;  /* 0x0000000e430e7c10 */ /* 0x000fc8000ff1e0ff */
[----:B------:R-:W-:-:S06]  /*0860*/  IADD3.X R15, R65, UR15, RZ, P0, !PT ;  /* 0x0000000f410f7c10 */ /* 0x000fcc00087fe4ff */
[----:B------:R-:W5:Y:S01]  /*0870*/  LDG.E.64.CONSTANT R14, desc[UR8][R14.64] ;  /* 0x000000080e0e7981 */ /* 0x000f62000c1e9b00 */
        /* <DEDUP_REMOVED lines=11> */
[----:B------:R-:W-:-:S04]  /*0930*/  IADD3 R3, R50, 0xa000, RZ ;  /* 0x0000a00032037810 */ /* 0x000fc80007ffe0ff */
[----:B------:R-:W-:-:S04]  /*0940*/  IADD3 R73, P0, R3, R2, RZ ;  /* 0x0000000203497210 */ /* 0x000fc80007f1e0ff */
[----:B------:R-:W-:Y:S01]  /*0950*/  SHF.L.U32 R75, R73, 0x1, RZ ;  /* 0x00000001494b7819 */ /* 0x000fe200000006ff */
[----:B--2---:R-:W-:-:S04]  /*0960*/  FADD.FTZ R29, R29, UR5 ;  /* 0x000000051d1d7e21 */ /* 0x004fc80008010000 */
[----:B------:R-:W0:Y:S01]  /*0970*/  MUFU.RSQ R76, R29 ;  /* 0x0000001d004c7308 */ /* 0x000e220000001400 */
[C---:B----4-:R-:W-:Y:S02]  /*0980*/  SHF.L.U32 R21, R47.reuse, 0x10, RZ ;  /* 0x000000102f157819 */ /* 0x050fe400000006ff */
[C---:B------:R-:W-:Y:S02]  /*0990*/  PRMT R18, R46.reuse, 0x7632, R18 ;  /* 0x000076322e127816 */ /* 0x040fe40000000012 */
[----:B------:R-:W-:Y:S01]  /*09a0*/  SHF.L.U32 R19, R46, 0x10, RZ ;  /* 0x000000102e137819 */ /* 0x000fe200000006ff */
[----:B------:R-:W-:Y:S01]  /*09b0*/  FADD.FTZ R35, -R28, R21 ;  /* 0x000000151c237221 */ /* 0x000fe20000010100 */
[----:B------:R-:W-:Y:S02]  /*09c0*/  SHF.L.U32 R21, R18, 0x10, RZ ;  /* 0x0000001012157819 */ /* 0x000fe400000006ff */
[----:B------:R-:W-:Y:S01]  /*09d0*/  PRMT R18, R47, 0x7632, R18 ;  /* 0x000076322f127816 */ /* 0x000fe20000000012 */
[----:B------:R-:W-:-:S03]  /*09e0*/  FADD.FTZ R19, -R28, R19 ;  /* 0x000000131c137221 */ /* 0x000fc60000010100 */
[----:B------:R-:W-:Y:S01]  /*09f0*/  SHF.L.U32 R23, R18, 0x10, RZ ;  /* 0x0000001012177819 */ /* 0x000fe200000006ff */
[----:B0-----:R-:W-:Y:S01]  /*0a00*/  FMUL.FTZ R3, R76, R19 ;  /* 0x000000134c037220 */ /* 0x001fe20000410000 */
[----:B---3--:R-:W-:Y:S02]  /*0a10*/  SHF.L.U32 R0, R38, 0x10, RZ ;  /* 0x0000001026007819 */ /* 0x008fe400000006ff */
[----:B-----5:R-:W-:Y:S01]  /*0a20*/  SHF.L.U32 R85, R44, 0x10, RZ ;  /* 0x000000102c557819 */ /* 0x020fe200000006ff */
[----:B------:R-:W-:Y:S01]  /*0a30*/  FADD.FTZ R21, -R28, R21 ;  /* 0x000000151c157221 */ /* 0x000fe20000010100 */
[----:B------:R-:W-:Y:S01]  /*0a40*/  PRMT R84, R38, 0x7632, R84 ;  /* 0x0000763226547816 */ /* 0x000fe20000000054 */
[----:B------:R-:W-:Y:S01]  /*0a50*/  FADD.FTZ R33, -R28, R23 ;  /* 0x000000171c217221 */ /* 0x000fe20000010100 */
[----:B------:R-:W-:Y:S02]  /*0a60*/  PRMT R80, R39, 0x7632, R80 ;  /* 0x0000763227507816 */ /* 0x000fe40000000050 */
[----:B------:R-:W-:-:S02]  /*0a70*/  PRMT R81, R44, 0x7632, R81 ;  /* 0x000076322c517816 */ /* 0x000fc40000000051 */
[----:B------:R-:W-:Y:S01]  /*0a80*/  PRMT R79, R45, 0x7632, R79 ;  /* 0x000076322d4f7816 */ /* 0x000fe2000000004f */
[----:B------:R-:W-:Y:S01]  /*0a90*/  FFMA.FTZ R22, R3, R0, R85 ;  /* 0x0000000003167223 */ /* 0x000fe20000010055 */
[----:B------:R-:W-:Y:S01]  /*0aa0*/  SHF.L.U32 R84, R84, 0x10, RZ ;  /* 0x0000001054547819 */ /* 0x000fe200000006ff */
[----:B------:R-:W-:Y:S01]  /*0ab0*/  FMUL.FTZ R87, R76, R21 ;  /* 0x000000154c577220 */ /* 0x000fe20000410000 */
[----:B------:R-:W-:Y:S01]  /*0ac0*/  SHF.L.U32 R80, R80, 0x10, RZ ;  /* 0x0000001050507819 */ /* 0x000fe200000006ff */
[C---:B------:R-:W-:Y:S01]  /*0ad0*/  FMUL.FTZ R33, R76.reuse, R33 ;  /* 0x000000214c217220 */ /* 0x040fe20000410000 */
[----:B------:R-:W-:Y:S02]  /*0ae0*/  SHF.L.U32 R81, R81, 0x10, RZ ;  /* 0x0000001051517819 */ /* 0x000fe400000006ff */
[----:B------:R-:W-:Y:S02]  /*0af0*/  SHF.L.U32 R79, R79, 0x10, RZ ;  /* 0x000000104f4f7819 */ /* 0x000fe400000006ff */
[----:B------:R-:W-:Y:S01]  /*0b00*/  IADD3.X R18, RZ, R20, RZ, P0, !PT ;  /* 0x00000014ff127210 */ /* 0x000fe200007fe4ff */
[----:B------:R-:W-:Y:S01]  /*0b10*/  FMUL.FTZ R35, R76, R35 ;  /* 0x000000234c237220 */ /* 0x000fe20000410000 */
[----:B------:R-:W-:-:S02]  /*0b20*/  SHF.L.U32 R82, R39, 0x10, RZ ;  /* 0x0000001027527819 */ /* 0x000fc400000006ff */
[----:B------:R-:W-:Y:S01]  /*0b30*/  SHF.L.U32 R83, R45, 0x10, RZ ;  /* 0x000000102d537819 */ /* 0x000fe200000006ff */
[----:B------:R-:W-:Y:S01]  /*0b40*/  FMUL.FTZ R19, R22, -1.4426950216293334961 ;  /* 0xbfb8aa3b16137820 */ /* 0x000fe20000410000 */
[----:B------:R-:W-:Y:S01]  /*0b50*/  FFMA.FTZ R29, R87, R84, R81 ;  /* 0x00000054571d7223 */ /* 0x000fe20000010051 */
[----:B------:R-:W-:Y:S01]  /*0b60*/  SHF.L.U64.HI R73, R73, 0x1, R18 ;  /* 0x0000000149497819 */ /* 0x000fe20000010212 */
[----:B------:R-:W-:Y:S01]  /*0b70*/  FFMA.FTZ R69, R33, R80, R79 ;  /* 0x0000005021457223 */ /* 0x000fe2000001004f */
[----:B------:R-:W-:Y:S01]  /*0b80*/  IADD3 R26, P0, R75, UR12, RZ ;  /* 0x0000000c4b1a7c10 */ /* 0x000fe2000ff1e0ff */
[----:B------:R-:W-:Y:S01]  /*0b90*/  FFMA.FTZ R31, R35, R82, R83 ;  /* 0x00000052231f7223 */ /* 0x000fe20000010053 */
[----:B------:R-:W-:Y:S01]  /*0ba0*/  FMUL.FTZ R18, R29, -1.4426950216293334961 ;  /* 0xbfb8aa3b1d127820 */ /* 0x000fe20000410000 */
[----:B------:R-:W-:Y:S01]  /*0bb0*/  FMUL.FTZ R34, R69, -1.4426950216293334961 ;  /* 0xbfb8aa3b45227820 */ /* 0x000fe20000410000 */
[----:B------:R-:W-:Y:S01]  /*0bc0*/  IADD3.X R27, R73, UR13, RZ, P0, !PT ;  /* 0x0000000d491b7c10 */ /* 0x000fe200087fe4ff */
[----:B------:R-:W0:Y:S01]  /*0bd0*/  MUFU.EX2 R19, R19 ;  /* 0x0000001300137308 */ /* 0x000e220000000800 */
[----:B------:R-:W-:-:S04]  /*0be0*/  FMUL.FTZ R21, R31, -1.4426950216293334961 ;  /* 0xbfb8aa3b1f157820 */ /* 0x000fc80000410000 */
[----:B------:R-:W2:Y:S03]  /*0bf0*/  LDG.E.64.CONSTANT R26, desc[UR8][R26.64] ;  /* 0x000000081a1a7981 */ /* 0x000ea6000c1e9b00 */
[----:B------:R0:W1:Y:S08]  /*0c00*/  MUFU.EX2 R23, R21 ;  /* 0x0000001500177308 */ /* 0x0000700000000800 */
[----:B------:R-:W3:Y:S08]  /*0c10*/  MUFU.EX2 R18, R18 ;  /* 0x0000001200127308 */ /* 0x000ef00000000800 */
[----:B------:R-:W4:Y:S01]  /*0c20*/  MUFU.EX2 R34, R34 ;  /* 0x0000002200227308 */ /* 0x000f220000000800 */
[----:B0-----:R-:W-:Y:S01]  /*0c30*/  FADD.FTZ R21, R19, 1 ;  /* 0x3f80000013157421 */ /* 0x001fe20000010000 */
[----:B-1----:R-:W-:-:S06]  /*0c40*/  FADD.FTZ R23, R23, 1 ;  /* 0x3f80000017177421 */ /* 0x002fcc0000010000 */
[----:B------:R0:W1:Y:S01]  /*0c50*/  MUFU.RCP R24, R21 ;  /* 0x0000001500187308 */ /* 0x0000620000001000 */
[----:B---3--:R-:W-:Y:S01]  /*0c60*/  FADD.FTZ R25, R18, 1 ;  /* 0x3f80000012197421 */ /* 0x008fe20000010000 */
[----:B------:R-:W-:Y:S01]  /*0c70*/  IADD3 R18, P1, R62, 0x10, RZ ;  /* 0x000000103e127810 */ /* 0x000fe20007f3e0ff */
[----:B----4-:R-:W-:-:S05]  /*0c80*/  FADD.FTZ R70, R34, 1 ;  /* 0x3f80000022467421 */ /* 0x010fca0000010000 */
[----:B------:R3:W4:Y:S01]  /*0c90*/  MUFU.RCP R32, R23 ;  /* 0x0000001700207308 */ /* 0x0007220000001000 */
[----:B------:R-:W-:Y:S02]  /*0ca0*/  ISETP.GE.U32.AND P0, PT, R18, UR10, PT ;  /* 0x0000000a12007c0c */ /* 0x000fe4000bf06070 */
[----:B------:R-:W-:Y:S02]  /*0cb0*/  IADD3.X R34, RZ, R77, RZ, P1, !PT ;  /* 0x0000004dff227210 */ /* 0x000fe40000ffe4ff */
[----:B------:R-:W-:-:S03]  /*0cc0*/  IADD3 R18, P1, R61, UR14, RZ ;  /* 0x0000000e3d127c10 */ /* 0x000fc6000ff3e0ff */
[----:B------:R-:W5:Y:S01]  /*0cd0*/  MUFU.RCP R86, R70 ;  /* 0x0000004600567308 */ /* 0x000f620000001000 */
[----:B------:R-:W-:-:S07]  /*0ce0*/  IADD3.X R19, R60, UR15, RZ, P1, !PT ;  /* 0x0000000f3c137c10 */ /* 0x000fce0008ffe4ff */
[----:B------:R4:W5:Y:S01]  /*0cf0*/  MUFU.RCP R30, R25 ;  /* 0x00000019001e7308 */ /* 0x0009620000001000 */
[C---:B0-----:R-:W-:Y:S01]  /*0d00*/  IADD3 R21, R50.reuse, 0xc800, RZ ;  /* 0x0000c80032157810 */ /* 0x041fe20007ffe0ff */
[----:B------:R-:W2:Y:S01]  /*0d10*/  LDG.E.64.CONSTANT R18, desc[UR8][R18.64] ;  /* 0x0000000812127981 */ /* 0x000ea2000c1e9b00 */
[----:B---3--:R-:W-:Y:S02]  /*0d20*/  IADD3 R23, R50, 0xf000, RZ ;  /* 0x0000f00032177810 */ /* 0x008fe40007ffe0ff */
[----:B------:R-:W-:Y:S01]  /*0d30*/  IADD3 R74, P1, R21, R2, RZ ;  /* 0x00000002154a7210 */ /* 0x000fe20007f3e0ff */
[----:B-1----:R-:W-:Y:S01]  /*0d40*/  FADD.FTZ R21, -R24, 1 ;  /* 0x3f80000018157421 */ /* 0x002fe20000010100 */
[----:B----4-:R-:W-:-:S03]  /*0d50*/  IADD3 R25, R50, 0x11800, RZ ;  /* 0x0001180032197810 */ /* 0x010fc60007ffe0ff */
[----:B------:R-:W-:Y:S01]  /*0d60*/  FFMA.FTZ R21, R22, R21, 1 ;  /* 0x3f80000016157423 */ /* 0x000fe20000010015 */
[----:B------:R-:W-:Y:S01]  /*0d70*/  ISETP.GE.AND.EX P0, PT, R34, UR6, PT, P0 ;  /* 0x0000000622007c0c */ /* 0x000fe2000bf06300 */
[----:B------:R-:W-:Y:S01]  /*0d80*/  FADD.FTZ R34, -R32, 1 ;  /* 0x3f80000020227421 */ /* 0x000fe20000010100 */
[-C--:B------:R-:W-:Y:S01]  /*0d90*/  IADD3 R72, P2, R23, R2.reuse, RZ ;  /* 0x0000000217487210 */ /* 0x080fe20007f5e0ff */
[----:B-----5:R-:W-:Y:S01]  /*0da0*/  FADD.FTZ R22, -R86, 1 ;  /* 0x3f80000056167421 */ /* 0x020fe20000010100 */
[----:B------:R-:W-:Y:S01]  /*0db0*/  IADD3 R25, P3, R25, R2, RZ ;  /* 0x0000000219197210 */ /* 0x000fe20007f7e0ff */
[----:B------:R-:W-:Y:S01]  /*0dc0*/  FADD.FTZ R2, -R30, 1 ;  /* 0x3f8000001e027421 */ /* 0x000fe20000010100 */
[----:B------:R-:W-:Y:S01]  /*0dd0*/  FFMA.FTZ R31, R31, R34, 1 ;  /* 0x3f8000001f1f7423 */ /* 0x000fe20000010022 */
[----:B------:R-:W-:Y:S01]  /*0de0*/  FFMA.FTZ R23, R69, R22, 1 ;  /* 0x3f80000045177423 */ /* 0x000fe20000010016 */
[----:B------:R-:W-:Y:S01]  /*0df0*/  IADD3.X R69, RZ, R20, RZ, P1, !PT ;  /* 0x00000014ff457210 */ /* 0x000fe20000ffe4ff */
[----:B------:R-:W-:Y:S01]  /*0e00*/  FFMA.FTZ R29, R29, R2, 1 ;  /* 0x3f8000001d1d7423 */ /* 0x000fe20000010002 */
[----:B------:R-:W-:Y:S01]  /*0e10*/  SHF.L.U32 R89, R42, 0x10, RZ ;  /* 0x000000102a597819 */ /* 0x000fe200000006ff */
[----:B------:R-:W-:Y:S01]  /*0e20*/  FMUL.FTZ R92, R32, R31 ;  /* 0x0000001f205c7220 */ /* 0x000fe20000410000 */
[----:B------:R-:W-:Y:S01]  /*0e30*/  SHF.L.U64.HI R69, R74, 0x1, R69 ;  /* 0x000000014a457819 */ /* 0x000fe20000010245 */
[----:B------:R-:W-:Y:S01]  /*0e40*/  FMUL.FTZ R31, R30, R29 ;  /* 0x0000001d1e1f7220 */ /* 0x000fe20000410000 */
[----:B------:R-:W-:Y:S01]  /*0e50*/  IADD3.X R29, RZ, R20, RZ, P2, !PT ;  /* 0x00000014ff1d7210 */ /* 0x000fe200017fe4ff */
[----:B------:R-:W-:Y:S01]  /*0e60*/  FADD.FTZ R89, -R28, R89 ;  /* 0x000000591c597221 */ /* 0x000fe20000010100 */
[----:B------:R-:W-:-:S02]  /*0e70*/  SHF.L.U32 R74, R74, 0x1, RZ ;  /* 0x000000014a4a7819 */ /* 0x000fc400000006ff */
[----:B------:R-:W-:Y:S02]  /*0e80*/  SHF.L.U32 R95, R43, 0x10, RZ ;  /* 0x000000102b5f7819 */ /* 0x000fe400000006ff */
[----:B------:R-:W-:Y:S01]  /*0e90*/  SHF.L.U32 R97, R36, 0x10, RZ ;  /* 0x0000001024617819 */ /* 0x000fe200000006ff */
[----:B------:R-:W-:Y:S01]  /*0ea0*/  FMUL.FTZ R88, R76, R89 ;  /* 0x000000594c587220 */ /* 0x000fe20000410000 */
[----:B------:R-:W-:Y:S02]  /*0eb0*/  SHF.L.U64.HI R29, R72, 0x1, R29 ;  /* 0x00000001481d7819 */ /* 0x000fe4000001021d */
[----:B------:R-:W-:Y:S02]  /*0ec0*/  IADD3 R22, P1, R74, UR12, RZ ;  /* 0x0000000c4a167c10 */ /* 0x000fe4000ff3e0ff */
[----:B------:R-:W-:Y:S02]  /*0ed0*/  SHF.L.U32 R72, R72, 0x1, RZ ;  /* 0x0000000148487819 */ /* 0x000fe400000006ff */
[----:B------:R-:W-:Y:S01]  /*0ee0*/  PRMT R30, R42, 0x7632, R30 ;  /* 0x000076322a1e7816 */ /* 0x000fe2000000001e */
[----:B------:R-:W-:Y:S01]  /*0ef0*/  FMUL.FTZ R91, R86, R23 ;  /* 0x00000017565b7220 */ /* 0x000fe20000410000 */
[----:B------:R-:W-:Y:S01]  /*0f00*/  SHF.L.U32 R2, R12, 0x10, RZ ;  /* 0x000000100c027819 */ /* 0x000fe200000006ff */
[----:B------:R-:W-:Y:S01]  /*0f10*/  FMUL.FTZ R21, R24, R21 ;  /* 0x0000001518157220 */ /* 0x000fe20000410000 */
[----:B------:R-:W-:Y:S01]  /*0f20*/  IADD3.X R70, RZ, R20, RZ, P3, !PT ;  /* 0x00000014ff467210 */ /* 0x000fe20001ffe4ff */
[C---:B------:R-:W-:Y:S01]  /*0f30*/  FADD.FTZ R89, -R28.reuse, R95 ;  /* 0x0000005f1c597221 */ /* 0x040fe20000010100 */
[----:B------:R-:W-:Y:S01]  /*0f40*/  IADD3.X R23, R69, UR13, RZ, P1, !PT ;  /* 0x0000000d45177c10 */ /* 0x000fe20008ffe4ff */
[----:B------:R-:W-:Y:S01]  /*0f50*/  FADD.FTZ R101, -R28, R97 ;  /* 0x000000611c657221 */ /* 0x000fe20000010100 */
[----:B------:R-:W-:Y:S01]  /*0f60*/  IADD3 R20, P2, R72, UR12, RZ ;  /* 0x0000000c48147c10 */ /* 0x000fe2000ff5e0ff */
[----:B------:R-:W-:Y:S01]  /*0f70*/  FFMA.FTZ R95, R0, R88, R85 ;  /* 0x00000058005f7223 */ /* 0x000fe20000010055 */
[----:B------:R-:W-:Y:S01]  /*0f80*/  SHF.L.U32 R97, R30, 0x10, RZ ;  /* 0x000000101e617819 */ /* 0x000fe200000006ff */
[----:B------:R-:W-:Y:S01]  /*0f90*/  FMUL.FTZ R93, R2, R21 ;  /* 0x00000015025d7220 */ /* 0x000fe20000410000 */
[----:B------:R-:W-:Y:S01]  /*0fa0*/  IADD3.X R21, R29, UR13, RZ, P2, !PT ;  /* 0x0000000d1d157c10 */ /* 0x000fe200097fe4ff */
[----:B------:R-:W-:Y:S01]  /*0fb0*/  FMUL.FTZ R90, R95, -1.4426950216293334961 ;  /* 0xbfb8aa3b5f5a7820 */ /* 0x000fe20000410000 */
[----:B------:R-:W3:Y:S01]  /*0fc0*/  LDG.E.64.CONSTANT R22, desc[UR8][R22.64] ;  /* 0x0000000816167981 */ /* 0x000ee2000c1e9b00 */
[----:B------:R-:W-:Y:S01]  /*0fd0*/  FADD.FTZ R97, -R28, R97 ;  /* 0x000000611c617221 */ /* 0x000fe20000010100 */
[----:B------:R-:W-:-:S02]  /*0fe0*/  SHF.L.U32 R71, R25, 0x1, RZ ;  /* 0x0000000119477819 */ /* 0x000fc400000006ff */
[----:B------:R-:W-:Y:S01]  /*0ff0*/  PRMT R30, R43, 0x7632, R30 ;  /* 0x000076322b1e7816 */ /* 0x000fe2000000001e */
[----:B------:R0:W1:Y:S01]  /*1000*/  MUFU.EX2 R99, R90 ;  /* 0x0000005a00637308 */ /* 0x0000620000000800 */
[----:B------:R-:W-:Y:S01]  /*1010*/  FMUL.FTZ R34, R76, R101 ;  /* 0x000000654c227220 */ /* 0x000fe20000410000 */
[----:B------:R-:W-:Y:S01]  /*1020*/  SHF.L.U64.HI R70, R25, 0x1, R70 ;  /* 0x0000000119467819 */ /* 0x000fe20000010246 */
[----:B------:R-:W4:Y:S01]  /*1030*/  LDG.E.64.CONSTANT R20, desc[UR8][R20.64] ;  /* 0x0000000814147981 */ /* 0x000f22000c1e9b00 */
[----:B------:R-:W-:Y:S02]  /*1040*/  IADD3 R24, P3, R71, UR12, RZ ;  /* 0x0000000c47187c10 */ /* 0x000fe4000ff7e0ff */
[----:B------:R-:W-:Y:S01]  /*1050*/  SHF.L.U32 R101, R30, 0x10, RZ ;  /* 0x000000101e657819 */ /* 0x000fe200000006ff */
[C---:B0-----:R-:W-:Y:S01]  /*1060*/  FMUL.FTZ R90, R76.reuse, R97 ;  /* 0x000000614c5a7220 */ /* 0x041fe20000410000 */
[----:B------:R-:W-:Y:S01]  /*1070*/  FMUL.FTZ R32, R76, R89 ;  /* 0x000000594c207220 */ /* 0x000fe20000410000 */
[----:B------:R-:W-:-:S02]  /*1080*/  SHF.L.U32 R89, R13, 0x10, RZ ;  /* 0x000000100d597819 */ /* 0x000fc400000006ff */
[----:B------:R-:W-:Y:S01]  /*1090*/  FFMA.FTZ R97, R84, R90, R81 ;  /* 0x0000005a54617223 */ /* 0x000fe20000010051 */
[----:B------:R-:W-:Y:S01]  /*10a0*/  IADD3.X R25, R70, UR13, RZ, P3, !PT ;  /* 0x0000000d46197c10 */ /* 0x000fe20009ffe4ff */
[----:B------:R-:W-:Y:S01]  /*10b0*/  FADD.FTZ R101, -R28, R101 ;  /* 0x000000651c657221 */ /* 0x000fe20000010100 */
[----:B------:R-:W-:Y:S01]  /*10c0*/  PRMT R2, R12, 0x7632, R2 ;  /* 0x000076320c027816 */ /* 0x000fe20000000002 */
[----:B------:R-:W-:Y:S01]  /*10d0*/  FMUL.FTZ R103, R97, -1.4426950216293334961 ;  /* 0xbfb8aa3b61677820 */ /* 0x000fe20000410000 */
[----:B------:R-:W-:Y:S01]  /*10e0*/  FFMA.FTZ R96, R82, R32, R83 ;  /* 0x0000002052607223 */ /* 0x000fe20000010053 */
[----:B------:R-:W-:Y:S01]  /*10f0*/  FMUL.FTZ R100, R89, R92 ;  /* 0x0000005c59647220 */ /* 0x000fe20000410000 */
[----:B------:R-:W-:Y:S01]  /*1100*/  FMUL.FTZ R89, R76, R101 ;  /* 0x000000654c597220 */ /* 0x000fe20000410000 */
[----:B------:R-:W5:Y:S01]  /*1110*/  LDG.E.64.CONSTANT R24, desc[UR8][R24.64] ;  /* 0x0000000818187981 */ /* 0x000f62000c1e9b00 */
[----:B------:R-:W-:Y:S01]  /*1120*/  PRMT R30, R13, 0x7632, R30 ;  /* 0x000076320d1e7816 */ /* 0x000fe2000000001e */
[----:B------:R-:W-:Y:S01]  /*1130*/  FMUL.FTZ R98, R96, -1.4426950216293334961 ;  /* 0xbfb8aa3b60627820 */ /* 0x000fe20000410000 */
[----:B------:R-:W-:Y:S01]  /*1140*/  SHF.L.U32 R2, R2, 0x10, RZ ;  /* 0x0000001002027819 */ /* 0x000fe200000006ff */
[----:B------:R-:W-:Y:S01]  /*1150*/  FFMA.FTZ R105, R80, R89, R79 ;  /* 0x0000005950697223 */ /* 0x000fe2000001004f */
[----:B------:R-:W0:Y:S01]  /*1160*/  MUFU.EX2 R103, R103 ;  /* 0x0000006700677308 */ /* 0x000e220000000800 */
[----:B------:R-:W-:-:S02]  /*1170*/  SHF.L.U32 R30, R30, 0x10, RZ ;  /* 0x000000101e1e7819 */ /* 0x000fc400000006ff */
[----:B------:R-:W-:-:S05]  /*1180*/  FMUL.FTZ R106, R105, -1.4426950216293334961 ;  /* 0xbfb8aa3b696a7820 */ /* 0x000fca0000410000 */
[----:B------:R1:W0:Y:S01]  /*1190*/  MUFU.EX2 R104, R98 ;  /* 0x0000006200687308 */ /* 0x0002220000000800 */
[----:B------:R-:W-:Y:S01]  /*11a0*/  FMUL.FTZ R101, R30, R91 ;  /* 0x0000005b1e657220 */ /* 0x000fe20000410000 */
[----:B------:R-:W-:Y:S01]  /*11b0*/  IADD3 R30, P1, R75, UR14, RZ ;  /* 0x0000000e4b1e7c10 */ /* 0x000fe2000ff3e0ff */
[----:B------:R-:W-:Y:S01]  /*11c0*/  FFMA.FTZ R91, R3, R93, R4 ;  /* 0x0000005d035b7223 */ /* 0x000fe20000010004 */
[----:B-1----:R-:W-:Y:S01]  /*11d0*/  FMUL.FTZ R98, R2, R31 ;  /* 0x0000001f02627220 */ /* 0x002fe20000410000 */
[----:B------:R-:W-:-:S03]  /*11e0*/  FMUL.FTZ R2, R0, R93 ;  /* 0x0000005d00027220 */ /* 0x000fc60000410000 */
[----:B------:R-:W1:Y:S01]  /*11f0*/  MUFU.EX2 R106, R106 ;  /* 0x0000006a006a7308 */ /* 0x000e620000000800 */
[----:B------:R-:W-:Y:S01]  /*1200*/  FADD.FTZ R102, R99, 1 ;  /* 0x3f80000063667421 */ /* 0x000fe20000010000 */
[----:B------:R-:W-:Y:S01]  /*1210*/  FFMA.FTZ R2, R3, R2, RZ ;  /* 0x0000000203027223 */ /* 0x000fe200000100ff */
[----:B------:R-:W-:Y:S01]  /*1220*/  FFMA.FTZ R3, R0, R93, RZ ;  /* 0x0000005d00037223 */ /* 0x000fe200000100ff */
[----:B------:R-:W-:Y:S01]  /*1230*/  IADD3.X R31, R73, UR15, RZ, P1, !PT ;  /* 0x0000000f491f7c10 */ /* 0x000fe20008ffe4ff */
[CC--:B------:R-:W-:Y:S01]  /*1240*/  FMUL.FTZ R99, R84.reuse, R98.reuse ;  /* 0x0000006254637220 */ /* 0x0c0fe20000410000 */
[----:B------:R-:W-:Y:S01]  /*1250*/  FADD.FTZ R92, R93, R5 ;  /* 0x000000055d5c7221 */ /* 0x000fe20000010000 */
[----:B------:R-:W-:Y:S01]  /*1260*/  SHF.L.U32 R107, R37, 0x10, RZ ;  /* 0x00000010256b7819 */ /* 0x000fe200000006ff */
[-C--:B------:R-:W-:Y:S01]  /*1270*/  FFMA.FTZ R5, R84, R98.reuse, R3 ;  /* 0x0000006254057223 */ /* 0x080fe20000010003 */
[----:B------:R-:W-:Y:S01]  /*1280*/  PRMT R4, R36, 0x7632, R4 ;  /* 0x0000763224047816 */ /* 0x000fe20000000004 */
[C---:B------:R-:W-:Y:S01]  /*1290*/  FFMA.FTZ R93, R87.reuse, R98, R6 ;  /* 0x00000062575d7223 */ /* 0x040fe20000010006 */
[----:B------:R-:W-:Y:S01]  /*12a0*/  FFMA.FTZ R6, R87, R99, R2 ;  /* 0x0000006357067223 */ /* 0x000fe20000010002 */
[----:B0-----:R-:W-:Y:S01]  /*12b0*/  FADD.FTZ R103, R103, 1 ;  /* 0x3f80000067677421 */ /* 0x001fe20000010000 */
[----:B------:R0:W5:Y:S01]  /*12c0*/  LDG.E.64.CONSTANT R2, desc[UR8][R30.64] ;  /* 0x000000081e027981 */ /* 0x000162000c1e9b00 */
[----:B------:R-:W1:Y:S01]  /*12d0*/  MUFU.RCP R102, R102 ;  /* 0x0000006600667308 */ /* 0x000e620000001000 */
[-C--:B------:R-:W-:Y:S01]  /*12e0*/  FFMA.FTZ R87, R35, R100.reuse, R8 ;  /* 0x0000006423577223 */ /* 0x080fe20000010008 */
[----:B------:R-:W-:Y:S01]  /*12f0*/  FADD.FTZ R9, R100, R9 ;  /* 0x0000000964097221 */ /* 0x000fe20000010000 */
[-C--:B------:R-:W-:Y:S01]  /*1300*/  FFMA.FTZ R99, R82, R100.reuse, R5 ;  /* 0x0000006452637223 */ /* 0x080fe20000010005 */
[----:B------:R-:W-:Y:S01]  /*1310*/  FADD.FTZ R107, -R28, R107 ;  /* 0x0000006b1c6b7221 */ /* 0x000fe20000010100 */
[----:B------:R-:W-:Y:S01]  /*1320*/  FMUL.FTZ R100, R82, R100 ;  /* 0x0000006452647220 */ /* 0x000fe20000410000 */
[----:B------:R-:W-:-:S02]  /*1330*/  PRMT R5, R37, 0x7632, R5 ;  /* 0x0000763225057816 */ /* 0x000fc40000000005 */
[----:B0-----:R-:W-:Y:S01]  /*1340*/  SHF.L.U32 R31, R4, 0x10, RZ ;  /* 0x00000010041f7819 */ /* 0x001fe200000006ff */
[----:B------:R-:W-:Y:S01]  /*1350*/  FADD.FTZ R104, R104, 1 ;  /* 0x3f80000068687421 */ /* 0x000fe20000010000 */
[----:B------:R-:W-:Y:S01]  /*1360*/  FMUL.FTZ R4, R76, R107 ;  /* 0x0000006b4c047220 */ /* 0x000fe20000410000 */
[----:B------:R-:W-:Y:S01]  /*1370*/  FFMA.FTZ R100, R35, R100, R6 ;  /* 0x0000006423647223 */ /* 0x000fe20000010006 */
[----:B------:R-:W0:Y:S01]  /*1380*/  MUFU.RCP R103, R103 ;  /* 0x0000006700677308 */ /* 0x000e220000001000 */
[----:B------:R-:W-:Y:S01]  /*1390*/  FADD.FTZ R31, -R28, R31 ;  /* 0x0000001f1c1f7221 */ /* 0x000fe20000010100 */
[----:B------:R-:W-:Y:S01]  /*13a0*/  SHF.L.U32 R35, R5, 0x10, RZ ;  /* 0x0000001005237819 */ /* 0x000fe200000006ff */
[----:B------:R-:W-:Y:S01]  /*13b0*/  FMUL.FTZ R5, R80, R101 ;  /* 0x0000006550057220 */ /* 0x000fe20000410000 */
[----:B------:R-:W-:Y:S01]  /*13c0*/  FFMA.FTZ R8, R82, R4, R83 ;  /* 0x0000000452087223 */ /* 0x000fe20000010053 */
[----:B-1----:R-:W-:Y:S01]  /*13d0*/  FADD.FTZ R106, R106, 1 ;  /* 0x3f8000006a6a7421 */ /* 0x002fe20000010000 */
[----:B------:R-:W-:Y:S01]  /*13e0*/  FMUL.FTZ R6, R76, R31 ;  /* 0x0000001f4c067220 */ /* 0x000fe20000410000 */
[-C--:B------:R-:W-:Y:S01]  /*13f0*/  FFMA.FTZ R10, R33, R101.reuse, R10 ;  /* 0x00000065210a7223 */ /* 0x080fe2000001000a */
[----:B------:R-:W1:Y:S01]  /*1400*/  MUFU.RCP R104, R104 ;  /* 0x0000006800687308 */ /* 0x000e620000001000 */
[----:B------:R-:W-:Y:S01]  /*1410*/  FADD.FTZ R11, R101, R11 ;  /* 0x0000000b650b7221 */ /* 0x000fe20000010000 */
[----:B------:R-:W-:Y:S01]  /*1420*/  FFMA.FTZ R99, R80, R101, R99 ;  /* 0x0000006550637223 */ /* 0x000fe20000010063 */
[----:B------:R-:W-:Y:S01]  /*1430*/  FFMA.FTZ R101, R33, R5, R100 ;  /* 0x0000000521657223 */ /* 0x000fe20000010064 */
[----:B------:R-:W-:Y:S01]  /*1440*/  FMUL.FTZ R100, R8, -1.4426950216293334961 ;  /* 0xbfb8aa3b08647820 */ /* 0x000fe20000410000 */
[----:B------:R-:W-:Y:S01]  /*1450*/  FFMA.FTZ R33, R84, R6, R81 ;  /* 0x0000000654217223 */ /* 0x000fe20000010051 */
[----:B------:R-:W-:-:S02]  /*1460*/  FADD.FTZ R7, R98, R7 ;  /* 0x0000000762077221 */ /* 0x000fc40000010000 */
[----:B------:R-:W1:Y:S01]  /*1470*/  MUFU.RCP R106, R106 ;  /* 0x0000006a006a7308 */ /* 0x000e620000001000 */
[----:B------:R-:W-:Y:S01]  /*1480*/  FADD.FTZ R30, -R102, 1 ;  /* 0x3f800000661e7421 */ /* 0x000fe20000010100 */
[----:B------:R-:W-:Y:S01]  /*1490*/  FMUL.FTZ R98, R33, -1.4426950216293334961 ;  /* 0xbfb8aa3b21627820 */ /* 0x000fe20000410000 */
[----:B------:R-:W-:Y:S02]  /*14a0*/  FFMA.FTZ R86, R0, R34, R85 ;  /* 0x0000002200567223 */ /* 0x000fe40000010055 */
[----:B------:R-:W-:-:S03]  /*14b0*/  FFMA.FTZ R95, R95, R30, 1 ;  /* 0x3f8000005f5f7423 */ /* 0x000fc6000001001e */
[----:B------:R-:W1:Y:S01]  /*14c0*/  MUFU.EX2 R100, R100 ;  /* 0x0000006400647308 */ /* 0x000e620000000800 */
[----:B------:R-:W-:Y:S01]  /*14d0*/  FMUL.FTZ R94, R86, -1.4426950216293334961 ;  /* 0xbfb8aa3b565e7820 */ /* 0x000fe20000410000 */
[----:B0-----:R-:W-:Y:S01]  /*14e0*/  FADD.FTZ R30, -R103, 1 ;  /* 0x3f800000671e7421 */ /* 0x001fe20000010100 */
[----:B-1----:R-:W-:-:S05]  /*14f0*/  FADD.FTZ R31, -R104, 1 ;  /* 0x3f800000681f7421 */ /* 0x002fca0000010100 */
[----:B------:R-:W0:Y:S01]  /*1500*/  MUFU.EX2 R98, R98 ;  /* 0x0000006200627308 */ /* 0x000e220000000800 */
[----:B------:R-:W-:Y:S01]  /*1510*/  FFMA.FTZ R30, R97, R30, 1 ;  /* 0x3f800000611e7423 */ /* 0x000fe2000001001e */
[----:B------:R-:W-:Y:S01]  /*1520*/  FFMA.FTZ R31, R96, R31, 1 ;  /* 0x3f800000601f7423 */ /* 0x000fe2000001001f */
[----:B------:R-:W-:Y:S02]  /*1530*/  FADD.FTZ R5, -R28, R35 ;  /* 0x000000231c057221 */ /* 0x000fe40000010100 */
[----:B------:R-:W-:-:S03]  /*1540*/  FMUL.FTZ R103, R103, R30 ;  /* 0x0000001e67677220 */ /* 0x000fc60000410000 */
[----:B------:R-:W1:Y:S01]  /*1550*/  MUFU.EX2 R94, R94 ;  /* 0x0000005e005e7308 */ /* 0x000e620000000800 */
[----:B------:R-:W-:Y:S01]  /*1560*/  PRMT R30, R14, 0x7632, R30 ;  /* 0x000076320e1e7816 */ /* 0x000fe2000000001e */
[----:B------:R-:W-:Y:S01]  /*1570*/  FADD.FTZ R96, -R106, 1 ;  /* 0x3f8000006a607421 */ /* 0x000fe20000010100 */
[----:B------:R-:W-:Y:S01]  /*1580*/  FMUL.FTZ R97, R104, R31 ;  /* 0x0000001f68617220 */ /* 0x000fe20000410000 */
[----:B------:R-:W-:Y:S01]  /*1590*/  FMUL.FTZ R5, R76, R5 ;  /* 0x000000054c057220 */ /* 0x000fe20000410000 */
[----:B------:R-:W-:Y:S01]  /*15a0*/  PRMT R31, R15, 0x7632, R31 ;  /* 0x000076320f1f7816 */ /* 0x000fe2000000001f */
[----:B------:R-:W-:Y:S01]  /*15b0*/  FADD.FTZ R100, R100, 1 ;  /* 0x3f80000064647421 */ /* 0x000fe20000010000 */
[----:B------:R-:W-:Y:S01]  /*15c0*/  SHF.L.U32 R30, R30, 0x10, RZ ;  /* 0x000000101e1e7819 */ /* 0x000fe200000006ff */
[----:B------:R-:W-:Y:S01]  /*15d0*/  FFMA.FTZ R105, R105, R96, 1 ;  /* 0x3f80000069697423 */ /* 0x000fe20000010060 */
[----:B------:R-:W-:Y:S01]  /*15e0*/  FFMA.FTZ R35, R80, R5, R79 ;  /* 0x0000000550237223 */ /* 0x000fe2000001004f */
[----:B------:R-:W-:Y:S01]  /*15f0*/  SHF.L.U32 R31, R31, 0x10, RZ ;  /* 0x000000101f1f7819 */ /* 0x000fe200000006ff */
[----:B0-----:R-:W-:Y:S01]  /*1600*/  FADD.FTZ R98, R98, 1 ;  /* 0x3f80000062627421 */ /* 0x001fe20000010000 */
[----:B------:R-:W-:Y:S01]  /*1610*/  FMUL.FTZ R106, R106, R105 ;  /* 0x000000696a6a7220 */ /* 0x000fe20000410000 */
[----:B------:R-:W-:Y:S01]  /*1620*/  FMUL.FTZ R103, R30, R103 ;  /* 0x000000671e677220 */ /* 0x000fe20000410000 */
[----:B------:R-:W-:Y:S01]  /*1630*/  IADD3 R30, P1, R74, UR14, RZ ;  /* 0x0000000e4a1e7c10 */ /* 0x000fe2000ff3e0ff */
[----:B------:R-:W0:Y:S01]  /*1640*/  MUFU.RCP R100, R100 ;  /* 0x0000006400647308 */ /* 0x000e220000001000 */
[----:B------:R-:W-:Y:S01]  /*1650*/  FMUL.FTZ R102, R102, R95 ;  /* 0x0000005f66667220 */ /* 0x000fe20000410000 */
[----:B------:R-:W-:Y:S01]  /*1660*/  FMUL.FTZ R107, R35, -1.4426950216293334961 ;  /* 0xbfb8aa3b236b7820 */ /* 0x000fe20000410000 */
[----:B------:R-:W-:Y:S01]  /*1670*/  SHF.L.U32 R95, R14, 0x10, RZ ;  /* 0x000000100e5f7819 */ /* 0x000fe200000006ff */
[----:B------:R-:W-:Y:S01]  /*1680*/  FMUL.FTZ R106, R31, R106 ;  /* 0x0000006a1f6a7220 */ /* 0x000fe20000410000 */
[----:B-1----:R-:W-:Y:S01]  /*1690*/  FADD.FTZ R96, R94, 1 ;  /* 0x3f8000005e607421 */ /* 0x002fe20000010000 */
[----:B------:R-:W-:-:S02]  /*16a0*/  IADD3.X R31, R69, UR15, RZ, P1, !PT ;  /* 0x0000000f451f7c10 */ /* 0x000fc40008ffe4ff */
[----:B------:R-:W-:Y:S01]  /*16b0*/  SHF.L.U32 R94, R15, 0x10, RZ ;  /* 0x000000100f5e7819 */ /* 0x000fe200000006ff */
[----:B------:R-:W1:Y:S01]  /*16c0*/  MUFU.RCP R98, R98 ;  /* 0x0000006200627308 */ /* 0x000e620000001000 */
[----:B------:R-:W-:Y:S02]  /*16d0*/  FMUL.FTZ R95, R95, R102 ;  /* 0x000000665f5f7220 */ /* 0x000fe40000410000 */
[----:B------:R-:W5:Y:S01]  /*16e0*/  LDG.E.64.CONSTANT R30, desc[UR8][R30.64] ;  /* 0x000000081e1e7981 */ /* 0x000f62000c1e9b00 */
[----:B------:R-:W-:Y:S01]  /*16f0*/  FMUL.FTZ R97, R94, R97 ;  /* 0x000000615e617220 */ /* 0x000fe20000410000 */
[----:B------:R-:W-:-:S03]  /*1700*/  FMUL.FTZ R94, R0, R95 ;  /* 0x0000005f005e7220 */ /* 0x000fc60000410000 */
[----:B------:R-:W1:Y:S01]  /*1710*/  MUFU.EX2 R107, R107 ;  /* 0x0000006b006b7308 */ /* 0x000e620000000800 */
[-C--:B------:R-:W-:Y:S01]  /*1720*/  FFMA.FTZ R99, R0, R95.reuse, R99 ;  /* 0x0000005f00637223 */ /* 0x080fe20000010063 */
[C---:B------:R-:W-:Y:S01]  /*1730*/  FFMA.FTZ R91, R88.reuse, R95, R91 ;  /* 0x0000005f585b7223 */ /* 0x040fe2000001005b */
[----:B------:R-:W-:Y:S01]  /*1740*/  FFMA.FTZ R101, R88, R94, R101 ;  /* 0x0000005e58657223 */ /* 0x000fe20000010065 */
[----:B------:R-:W-:-:S04]  /*1750*/  FMUL.FTZ R88, R84, R103 ;  /* 0x0000006754587220 */ /* 0x000fc80000410000 */
[----:B------:R-:W1:Y:S01]  /*1760*/  MUFU.RCP R96, R96 ;  /* 0x0000006000607308 */ /* 0x000e620000001000 */
[-C--:B------:R-:W-:Y:S01]  /*1770*/  FFMA.FTZ R93, R90, R103.reuse, R93 ;  /* 0x000000675a5d7223 */ /* 0x080fe2000001005d */
[----:B------:R-:W-:Y:S01]  /*1780*/  FADD.FTZ R7, R7, R103 ;  /* 0x0000006707077221 */ /* 0x000fe20000010000 */
[----:B------:R-:W-:Y:S01]  /*1790*/  FFMA.FTZ R99, R84, R103, R99 ;  /* 0x0000006754637223 */ /* 0x000fe20000010063 */
[----:B0-----:R-:W-:Y:S01]  /*17a0*/  FADD.FTZ R103, -R100, 1 ;  /* 0x3f80000064677421 */ /* 0x001fe20000010100 */
[----:B------:R-:W-:-:S03]  /*17b0*/  FFMA.FTZ R101, R90, R88, R101 ;  /* 0x000000585a657223 */ /* 0x000fc60000010065 */
[----:B------:R-:W-:Y:S01]  /*17c0*/  FFMA.FTZ R103, R8, R103, 1 ;  /* 0x3f80000008677423 */ /* 0x000fe20000010067 */
[----:B-1----:R-:W-:Y:S01]  /*17d0*/  FADD.FTZ R8, -R98, 1 ;  /* 0x3f80000062087421 */ /* 0x002fe20000010100 */
[-C--:B------:R-:W-:Y:S01]  /*17e0*/  FMUL.FTZ R88, R82, R97.reuse ;  /* 0x0000006152587220 */ /* 0x080fe20000410000 */
[----:B------:R-:W-:Y:S01]  /*17f0*/  FADD.FTZ R107, R107, 1 ;  /* 0x3f8000006b6b7421 */ /* 0x000fe20000010000 */
[----:B------:R-:W-:Y:S01]  /*1800*/  FADD.FTZ R92, R92, R95 ;  /* 0x0000005f5c5c7221 */ /* 0x000fe20000010000 */
[----:B------:R-:W-:Y:S01]  /*1810*/  FFMA.FTZ R33, R33, R8, 1 ;  /* 0x3f80000021217423 */ /* 0x000fe20000010008 */
[----:B------:R-:W-:Y:S01]  /*1820*/  FFMA.FTZ R95, R32, R97, R87 ;  /* 0x00000061205f7223 */ /* 0x000fe20000010057 */
[----:B------:R-:W-:Y:S01]  /*1830*/  PRMT R8, R40, 0x7632, R8 ;  /* 0x0000763228087816 */ /* 0x000fe20000000008 */
[----:B------:R-:W-:Y:S01]  /*1840*/  FFMA.FTZ R32, R32, R88, R101 ;  /* 0x0000005820207223 */ /* 0x000fe20000010065 */
[----:B------:R-:W-:Y:S01]  /*1850*/  FADD.FTZ R101, -R96, 1 ;  /* 0x3f80000060657421 */ /* 0x000fe20000010100 */
[----:B------:R-:W-:Y:S01]  /*1860*/  FMUL.FTZ R105, R100, R103 ;  /* 0x0000006764697220 */ /* 0x000fe20000410000 */
[----:B------:R-:W-:Y:S01]  /*1870*/  FADD.FTZ R87, R9, R97 ;  /* 0x0000006109577221 */ /* 0x000fe20000010000 */
[----:B------:R-:W-:Y:S01]  /*1880*/  FMUL.FTZ R103, R98, R33 ;  /* 0x0000002162677220 */ /* 0x000fe20000410000 */
[----:B------:R-:W0:Y:S01]  /*1890*/  MUFU.RCP R107, R107 ;  /* 0x0000006b006b7308 */ /* 0x000e220000001000 */
[----:B------:R-:W-:Y:S01]  /*18a0*/  FMUL.FTZ R9, R80, R106 ;  /* 0x0000006a50097220 */ /* 0x000fe20000410000 */
[----:B------:R-:W-:Y:S01]  /*18b0*/  SHF.L.U32 R33, R8, 0x10, RZ ;  /* 0x0000001008217819 */ /* 0x000fe200000006ff */
[----:B------:R-:W-:Y:S01]  /*18c0*/  FFMA.FTZ R101, R86, R101, 1 ;  /* 0x3f80000056657423 */ /* 0x000fe20000010065 */
[----:B------:R-:W-:Y:S01]  /*18d0*/  FFMA.FTZ R99, R82, R97, R99 ;  /* 0x0000006152637223 */ /* 0x000fe20000010063 */
[----:B------:R-:W-:Y:S01]  /*18e0*/  FFMA.FTZ R97, R89, R9, R32 ;  /* 0x0000000959617223 */ /* 0x000fe20000010020 */
[----:B------:R-:W-:Y:S01]  /*18f0*/  SHF.L.U32 R32, R16, 0x10, RZ ;  /* 0x0000001010207819 */ /* 0x000fe200000006ff */
[----:B------:R-:W-:Y:S01]  /*1900*/  FADD.FTZ R33, -R28, R33 ;  /* 0x000000211c217221 */ /* 0x000fe20000010100 */
[----:B------:R-:W-:-:S03]  /*1910*/  FMUL.FTZ R101, R96, R101 ;  /* 0x0000006560657220 */ /* 0x000fc60000410000 */
[----:B------:R-:W-:Y:S01]  /*1920*/  FMUL.FTZ R86, R76, R33 ;  /* 0x000000214c567220 */ /* 0x000fe20000410000 */
[----:B------:R-:W-:Y:S01]  /*1930*/  FMUL.FTZ R101, R32, R101 ;  /* 0x0000006520657220 */ /* 0x000fe20000410000 */
[----:B------:R-:W-:Y:S02]  /*1940*/  PRMT R33, R16, 0x7632, R33 ;  /* 0x0000763210217816 */ /* 0x000fe40000000021 */
[----:B------:R-:W-:Y:S02]  /*1950*/  IADD3 R32, P1, R72, UR14, RZ ;  /* 0x0000000e48207c10 */ /* 0x000fe4000ff3e0ff */
[----:B------:R-:W-:Y:S01]  /*1960*/  SHF.L.U32 R90, R33, 0x10, RZ ;  /* 0x00000010215a7819 */ /* 0x000fe200000006ff */
[----:B------:R-:W-:Y:S01]  /*1970*/  FFMA.FTZ R88, R89, R106, R10 ;  /* 0x0000006a59587223 */ /* 0x000fe2000001000a */
[----:B------:R-:W-:Y:S02]  /*1980*/  SHF.L.U32 R9, R40, 0x10, RZ ;  /* 0x0000001028097819 */ /* 0x000fe400000006ff */
[----:B------:R-:W-:Y:S01]  /*1990*/  IADD3.X R33, R29, UR15, RZ, P1, !PT ;  /* 0x0000000f1d217c10 */ /* 0x000fe20008ffe4ff */
[----:B0-----:R-:W-:-:S02]  /*19a0*/  FADD.FTZ R10, -R107, 1 ;  /* 0x3f8000006b0a7421 */ /* 0x001fc40000010100 */
[----:B------:R-:W-:Y:S02]  /*19b0*/  FADD.FTZ R9, -R28, R9 ;  /* 0x000000091c097221 */ /* 0x000fe40000010100 */
[----:B------:R-:W-:Y:S01]  /*19c0*/  FFMA.FTZ R10, R35, R10, 1 ;  /* 0x3f800000230a7423 */ /* 0x000fe2000001000a */
[----:B------:R-:W5:Y:S01]  /*19d0*/  LDG.E.64.CONSTANT R32, desc[UR8][R32.64] ;  /* 0x0000000820207981 */ /* 0x000f62000c1e9b00 */
[----:B------:R-:W-:Y:S01]  /*19e0*/  SHF.L.U32 R35, R41, 0x10, RZ ;  /* 0x0000001029237819 */ /* 0x000fe200000006ff */
[----:B------:R-:W-:Y:S01]  /*19f0*/  FMUL.FTZ R9, R76, R9 ;  /* 0x000000094c097220 */ /* 0x000fe20000410000 */
[----:B------:R-:W-:-:S03]  /*1a00*/  SHF.L.U32 R94, R17, 0x10, RZ ;  /* 0x00000010115e7819 */ /* 0x000fc600000006ff */
[----:B------:R-:W-:Y:S01]  /*1a10*/  FADD.FTZ R35, -R28, R35 ;  /* 0x000000231c237221 */ /* 0x000fe20000010100 */
[----:B------:R-:W-:Y:S01]  /*1a20*/  FFMA.FTZ R100, R0, R9, R85 ;  /* 0x0000000900647223 */ /* 0x000fe20000010055 */
[----:B------:R-:W-:Y:S02]  /*1a30*/  FMUL.FTZ R105, R94, R105 ;  /* 0x000000695e697220 */ /* 0x000fe40000410000 */
[----:B------:R-:W-:Y:S01]  /*1a40*/  FMUL.FTZ R8, R76, R35 ;  /* 0x000000234c087220 */ /* 0x000fe20000410000 */
[----:B------:R-:W-:Y:S01]  /*1a50*/  FMUL.FTZ R35, R100, -1.4426950216293334961 ;  /* 0xbfb8aa3b64237820 */ /* 0x000fe20000410000 */
[----:B------:R-:W-:Y:S01]  /*1a60*/  FMUL.FTZ R94, R0, R101 ;  /* 0x00000065005e7220 */ /* 0x000fe20000410000 */
[----:B------:R-:W-:Y:S01]  /*1a70*/  FMUL.FTZ R103, R90, R103 ;  /* 0x000000675a677220 */ /* 0x000fe20000410000 */
[C---:B------:R-:W-:Y:S01]  /*1a80*/  FFMA.FTZ R90, R34.reuse, R101, R91 ;  /* 0x00000065225a7223 */ /* 0x040fe2000001005b */
[----:B------:R0:W-:Y:S01]  /*1a90*/  MUFU.EX2 R98, R35 ;  /* 0x0000002300627308 */ /* 0x0001e20000000800 */
[----:B------:R-:W-:Y:S01]  /*1aa0*/  FFMA.FTZ R97, R34, R94, R97 ;  /* 0x0000005e22617223 */ /* 0x000fe20000010061 */
[----:B------:R-:W-:Y:S01]  /*1ab0*/  FMUL.FTZ R34, R84, R103 ;  /* 0x0000006754227220 */ /* 0x000fe20000410000 */
[----:B------:R-:W-:Y:S01]  /*1ac0*/  FMUL.FTZ R96, R107, R10 ;  /* 0x0000000a6b607220 */ /* 0x000fe20000410000 */
[----:B0-----:R-:W-:-:S02]  /*1ad0*/  PRMT R35, R17, 0x7632, R35 ;  /* 0x0000763211237816 */ /* 0x001fc40000000023 */
[----:B------:R-:W-:Y:S01]  /*1ae0*/  FFMA.FTZ R97, R6, R34, R97 ;  /* 0x0000002206617223 */ /* 0x000fe20000010061 */
[----:B------:R-:W-:Y:S02]  /*1af0*/  IADD3 R34, P1, R71, UR14, RZ ;  /* 0x0000000e47227c10 */ /* 0x000fe4000ff3e0ff */
[----:B------:R-:W-:-:S05]  /*1b00*/  SHF.L.U32 R35, R35, 0x10, RZ ;  /* 0x0000001023237819 */ /* 0x000fca00000006ff */
[----:B------:R-:W-:Y:S01]  /*1b10*/  FMUL.FTZ R96, R35, R96 ;  /* 0x0000006023607220 */ /* 0x000fe20000410000 */
[----:B------:R-:W-:-:S06]  /*1b20*/  IADD3.X R35, R70, UR15, RZ, P1, !PT ;  /* 0x0000000f46237c10 */ /* 0x000fcc0008ffe4ff */
[----:B------:R-:W5:Y:S01]  /*1b30*/  LDG.E.64.CONSTANT R34, desc[UR8][R34.64] ;  /* 0x0000000822227981 */ /* 0x000f62000c1e9b00 */
[----:B------:R-:W-:Y:S01]  /*1b40*/  FADD.FTZ R11, R11, R106 ;  /* 0x0000006a0b0b7221 */ /* 0x000fe20000010000 */
[----:B------:R-:W-:Y:S01]  /*1b50*/  FFMA.FTZ R99, R80, R106, R99 ;  /* 0x0000006a50637223 */ /* 0x000fe20000010063 */
[----:B------:R-:W-:Y:S01]  /*1b60*/  FFMA.FTZ R106, R82, R8, R83 ;  /* 0x00000008526a7223 */ /* 0x000fe20000010053 */
[----:B------:R-:W-:-:S03]  /*1b70*/  PRMT R10, R41, 0x7632, R10 ;  /* 0x00007632290a7816 */ /* 0x000fc6000000000a */
[----:B------:R-:W-:Y:S01]  /*1b80*/  FMUL.FTZ R107, R106, -1.4426950216293334961 ;  /* 0xbfb8aa3b6a6b7820 */ /* 0x000fe20000410000 */
[----:B------:R-:W-:Y:S01]  /*1b90*/  SHF.L.U32 R89, R10, 0x10, RZ ;  /* 0x000000100a597819 */ /* 0x000fe200000006ff */
[----:B------:R-:W-:-:S04]  /*1ba0*/  FFMA.FTZ R104, R84, R86, R81 ;  /* 0x0000005654687223 */ /* 0x000fc80000010051 */
[----:B------:R-:W0:Y:S01]  /*1bb0*/  MUFU.EX2 R107, R107 ;  /* 0x0000006b006b7308 */ /* 0x000e220000000800 */
[----:B------:R-:W-:Y:S01]  /*1bc0*/  FADD.FTZ R89, -R28, R89 ;  /* 0x000000591c597221 */ /* 0x000fe20000010100 */
[----:B------:R-:W-:-:S03]  /*1bd0*/  FMUL.FTZ R102, R104, -1.4426950216293334961 ;  /* 0xbfb8aa3b68667820 */ /* 0x000fc60000410000 */
[----:B------:R-:W-:-:S03]  /*1be0*/  FMUL.FTZ R10, R76, R89 ;  /* 0x000000594c0a7220 */ /* 0x000fc60000410000 */
[----:B------:R-:W1:Y:S01]  /*1bf0*/  MUFU.EX2 R102, R102 ;  /* 0x0000006600667308 */ /* 0x000e620000000800 */
[----:B------:R-:W-:-:S04]  /*1c00*/  FFMA.FTZ R89, R80, R10, R79 ;  /* 0x0000000a50597223 */ /* 0x000fc8000001004f */
[----:B------:R-:W-:Y:S01]  /*1c10*/  FMUL.FTZ R108, R89, -1.4426950216293334961 ;  /* 0xbfb8aa3b596c7820 */ /* 0x000fe20000410000 */
[----:B------:R-:W-:Y:S01]  /*1c20*/  FFMA.FTZ R99, R0, R101, R99 ;  /* 0x0000006500637223 */ /* 0x000fe20000010063 */
[----:B0-----:R-:W-:-:S04]  /*1c30*/  FADD.FTZ R107, R107, 1 ;  /* 0x3f8000006b6b7421 */ /* 0x001fc80000010000 */
[----:B------:R-:W0:Y:S01]  /*1c40*/  MUFU.EX2 R108, R108 ;  /* 0x0000006c006c7308 */ /* 0x000e220000000800 */
[-C--:B------:R-:W-:Y:S01]  /*1c50*/  FFMA.FTZ R99, R84, R103.reuse, R99 ;  /* 0x0000006754637223 */ /* 0x080fe20000010063 */
[----:B------:R-:W-:Y:S01]  /*1c60*/  FFMA.FTZ R93, R6, R103, R93 ;  /* 0x00000067065d7223 */ /* 0x000fe2000001005d */
[----:B------:R-:W-:Y:S01]  /*1c70*/  FMUL.FTZ R6, R82, R105 ;  /* 0x0000006952067220 */ /* 0x000fe20000410000 */
[----:B-1----:R-:W-:-:S04]  /*1c80*/  FADD.FTZ R102, R102, 1 ;  /* 0x3f80000066667421 */ /* 0x002fc80000010000 */
[----:B------:R-:W1:Y:S01]  /*1c90*/  MUFU.RCP R107, R107 ;  /* 0x0000006b006b7308 */ /* 0x000e620000001000 */
[-C--:B------:R-:W-:Y:S01]  /*1ca0*/  FFMA.FTZ R95, R4, R105.reuse, R95 ;  /* 0x00000069045f7223 */ /* 0x080fe2000001005f */
[----:B------:R-:W-:Y:S01]  /*1cb0*/  FADD.FTZ R87, R87, R105 ;  /* 0x0000006957577221 */ /* 0x000fe20000010000 */
[----:B------:R-:W-:Y:S01]  /*1cc0*/  FFMA.FTZ R99, R82, R105, R99 ;  /* 0x0000006952637223 */ /* 0x000fe20000010063 */
[----:B------:R-:W-:-:S04]  /*1cd0*/  FADD.FTZ R98, R98, 1 ;  /* 0x3f80000062627421 */ /* 0x000fc80000010000 */
[----:B------:R-:W3:Y:S01]  /*1ce0*/  MUFU.RCP R105, R102 ;  /* 0x0000006600697308 */ /* 0x000ee20000001000 */
[----:B------:R-:W-:Y:S01]  /*1cf0*/  FADD.FTZ R92, R92, R101 ;  /* 0x000000655c5c7221 */ /* 0x000fe20000010000 */
[----:B------:R-:W-:Y:S01]  /*1d00*/  FFMA.FTZ R6, R4, R6, R97 ;  /* 0x0000000604067223 */ /* 0x000fe20000010061 */
[----:B------:R-:W-:Y:S01]  /*1d10*/  FMUL.FTZ R101, R80, R96 ;  /* 0x0000006050657220 */ /* 0x000fe20000410000 */
[----:B0-----:R-:W-:-:S04]  /*1d20*/  FADD.FTZ R108, R108, 1 ;  /* 0x3f8000006c6c7421 */ /* 0x001fc80000010000 */
[----:B------:R0:W4:Y:S01]  /*1d30*/  MUFU.RCP R94, R98 ;  /* 0x00000062005e7308 */ /* 0x0001220000001000 */
[----:B------:R-:W-:Y:S01]  /*1d40*/  FFMA.FTZ R91, R5, R96, R88 ;  /* 0x00000060055b7223 */ /* 0x000fe20000010058 */
[----:B------:R-:W-:Y:S01]  /*1d50*/  FADD.FTZ R88, R11, R96 ;  /* 0x000000600b587221 */ /* 0x000fe20000010000 */
[----:B--2---:R-:W-:Y:S01]  /*1d60*/  SHF.L.U32 R11, R26, 0x10, RZ ;  /* 0x000000101a0b7819 */ /* 0x004fe200000006ff */
[----:B0-----:R-:W-:Y:S01]  /*1d70*/  FFMA.FTZ R98, R5, R101, R6 ;  /* 0x0000006505627223 */ /* 0x001fe20000010006 */
[----:B-1----:R-:W-:-:S03]  /*1d80*/  FADD.FTZ R5, -R107, 1 ;  /* 0x3f8000006b057421 */ /* 0x002fc60000010100 */
[----:B------:R-:W0:Y:S01]  /*1d90*/  MUFU.RCP R108, R108 ;  /* 0x0000006c006c7308 */ /* 0x000e220000001000 */
[----:B------:R-:W-:Y:S01]  /*1da0*/  FFMA.FTZ R106, R106, R5, 1 ;  /* 0x3f8000006a6a7423 */ /* 0x000fe20000010005 */
[----:B------:R-:W-:Y:S01]  /*1db0*/  FADD.FTZ R5, -R28, R11 ;  /* 0x0000000b1c057221 */ /* 0x000fe20000010100 */
[----:B---3--:R-:W-:Y:S01]  /*1dc0*/  FADD.FTZ R11, -R105, 1 ;  /* 0x3f800000690b7421 */ /* 0x008fe20000010100 */
[----:B------:R-:W-:Y:S01]  /*1dd0*/  FFMA.FTZ R97, R80, R96, R99 ;  /* 0x0000006050617223 */ /* 0x000fe20000010063 */
[----:B------:R-:W-:Y:S01]  /*1de0*/  PRMT R4, R26, 0x7632, R4 ;  /* 0x000076321a047816 */ /* 0x000fe20000000004 */
[----:B------:R-:W-:Y:S01]  /*1df0*/  FADD.FTZ R7, R7, R103 ;  /* 0x0000006707077221 */ /* 0x000fe20000010000 */
[C---:B------:R-:W-:Y:S01]  /*1e00*/  SHF.L.U32 R99, R27.reuse, 0x10, RZ ;  /* 0x000000101b637819 */ /* 0x040fe200000006ff */
[----:B----4-:R-:W-:Y:S01]  /*1e10*/  FADD.FTZ R103, -R94, 1 ;  /* 0x3f8000005e677421 */ /* 0x010fe20000010100 */
[----:B------:R-:W-:Y:S01]  /*1e20*/  FFMA.FTZ R104, R104, R11, 1 ;  /* 0x3f80000068687423 */ /* 0x000fe2000001000b */
[----:B------:R-:W-:Y:S01]  /*1e30*/  SHF.L.U32 R11, R4, 0x10, RZ ;  /* 0x00000010040b7819 */ /* 0x000fe200000006ff */
[----:B------:R-:W-:Y:S01]  /*1e40*/  FMUL.FTZ R5, R76, R5 ;  /* 0x000000054c057220 */ /* 0x000fe20000410000 */
[----:B------:R-:W-:Y:S01]  /*1e50*/  FADD.FTZ R99, -R28, R99 ;  /* 0x000000631c637221 */ /* 0x000fe20000010100 */
[----:B------:R-:W-:Y:S01]  /*1e60*/  PRMT R4, R27, 0x7632, R4 ;  /* 0x000076321b047816 */ /* 0x000fe20000000004 */
[----:B------:R-:W-:Y:S01]  /*1e70*/  FFMA.FTZ R103, R100, R103, 1 ;  /* 0x3f80000064677423 */ /* 0x000fe20000010067 */
[----:B------:R-:W-:Y:S01]  /*1e80*/  FFMA.FTZ R109, R0, R5, R85 ;  /* 0x00000005006d7223 */ /* 0x000fe20000010055 */
[----:B------:R-:W-:Y:S01]  /*1e90*/  FADD.FTZ R11, -R28, R11 ;  /* 0x0000000b1c0b7221 */ /* 0x000fe20000010100 */
[----:B------:R-:W-:Y:S01]  /*1ea0*/  FMUL.FTZ R6, R76, R99 ;  /* 0x000000634c067220 */ /* 0x000fe20000410000 */
[----:B------:R-:W-:Y:S01]  /*1eb0*/  SHF.L.U32 R101, R4, 0x10, RZ ;  /* 0x0000001004657819 */ /* 0x000fe200000006ff */
[----:B------:R-:W-:Y:S01]  /*1ec0*/  FMUL.FTZ R102, R94, R103 ;  /* 0x000000675e667220 */ /* 0x000fe20000410000 */
[----:B0-----:R-:W-:Y:S01]  /*1ed0*/  FADD.FTZ R94, -R108, 1 ;  /* 0x3f8000006c5e7421 */ /* 0x001fe20000010100 */
[----:B------:R-:W-:Y:S01]  /*1ee0*/  FMUL.FTZ R96, R109, -1.4426950216293334961 ;  /* 0xbfb8aa3b6d607820 */ /* 0x000fe20000410000 */
[----:B------:R-:W-:Y:S01]  /*1ef0*/  FMUL.FTZ R11, R76, R11 ;  /* 0x0000000b4c0b7220 */ /* 0x000fe20000410000 */
[----:B------:R-:W-:Y:S01]  /*1f00*/  FFMA.FTZ R99, R82, R6, R83 ;  /* 0x0000000652637223 */ /* 0x000fe20000010053 */
[----:B------:R-:W-:Y:S01]  /*1f10*/  FADD.FTZ R103, -R28, R101 ;  /* 0x000000651c677221 */ /* 0x000fe20000010100 */
[----:B------:R-:W-:Y:S01]  /*1f20*/  FMUL.FTZ R106, R107, R106 ;  /* 0x0000006a6b6a7220 */ /* 0x000fe20000410000 */
[----:B------:R-:W-:Y:S01]  /*1f30*/  FFMA.FTZ R89, R89, R94, 1 ;  /* 0x3f80000059597423 */ /* 0x000fe2000001005e */
[----:B------:R0:W1:Y:S01]  /*1f40*/  MUFU.EX2 R107, R96 ;  /* 0x00000060006b7308 */ /* 0x0000620000000800 */
[----:B------:R-:W-:Y:S01]  /*1f50*/  FFMA.FTZ R100, R84, R11, R81 ;  /* 0x0000000b54647223 */ /* 0x000fe20000010051 */
[----:B------:R-:W-:Y:S01]  /*1f60*/  FMUL.FTZ R110, R99, -1.4426950216293334961 ;  /* 0xbfb8aa3b636e7820 */ /* 0x000fe20000410000 */
[----:B------:R-:W-:Y:S01]  /*1f70*/  FMUL.FTZ R104, R105, R104 ;  /* 0x0000006869687220 */ /* 0x000fe20000410000 */
[----:B------:R-:W-:Y:S01]  /*1f80*/  FMUL.FTZ R4, R76, R103 ;  /* 0x000000674c047220 */ /* 0x000fe20000410000 */
[----:B------:R-:W-:Y:S01]  /*1f90*/  FMUL.FTZ R105, R108, R89 ;  /* 0x000000596c697220 */ /* 0x000fe20000410000 */
[----:B------:R-:W-:-:S02]  /*1fa0*/  FMUL.FTZ R108, R100, -1.4426950216293334961 ;  /* 0xbfb8aa3b646c7820 */ /* 0x000fc40000410000 */
[----:B------:R-:W2:Y:S01]  /*1fb0*/  MUFU.EX2 R110, R110 ;  /* 0x0000006e006e7308 */ /* 0x000ea20000000800 */
[----:B0-----:R-:W-:Y:S01]  /*1fc0*/  FFMA.FTZ R96, R80, R4, R79 ;  /* 0x0000000450607223 */ /* 0x001fe2000001004f */
[C---:B------:R-:W-:Y:S02]  /*1fd0*/  PRMT R89, R18.reuse, 0x7632, R89 ;  /* 0x0000763212597816 */ /* 0x040fe40000000059 */
[----:B------:R-:W-:Y:S01]  /*1fe0*/  SHF.L.U32 R101, R18, 0x10, RZ ;  /* 0x0000001012657819 */ /* 0x000fe200000006ff */
[----:B------:R-:W-:-:S03]  /*1ff0*/  FMUL.FTZ R111, R96, -1.4426950216293334961 ;  /* 0xbfb8aa3b606f7820 */ /* 0x000fc60000410000 */
[----:B------:R-:W0:Y:S01]  /*2000*/  MUFU.EX2 R108, R108 ;  /* 0x0000006c006c7308 */ /* 0x000e220000000800 */
[----:B------:R-:W-:Y:S01]  /*2010*/  SHF.L.U32 R89, R89, 0x10, RZ ;  /* 0x0000001059597819 */ /* 0x000fe200000006ff */
[----:B------:R-:W-:Y:S01]  /*2020*/  FMUL.FTZ R101, R101, R102 ;  /* 0x0000006665657220 */ /* 0x000fe20000410000 */
[----:B------:R-:W-:Y:S01]  /*2030*/  SHF.L.U32 R103, R19, 0x10, RZ ;  /* 0x0000001013677819 */ /* 0x000fe200000006ff */
[----:B-1----:R-:W-:Y:S01]  /*2040*/  FADD.FTZ R107, R107, 1 ;  /* 0x3f8000006b6b7421 */ /* 0x002fe20000010000 */
[----:B------:R-:W-:Y:S01]  /*2050*/  PRMT R94, R19, 0x7632, R94 ;  /* 0x00007632135e7816 */ /* 0x000fe2000000005e */
[----:B------:R-:W-:Y:S02]  /*2060*/  FMUL.FTZ R104, R89, R104 ;  /* 0x0000006859687220 */ /* 0x000fe40000410000 */
[----:B------:R-:W1:Y:S01]  /*2070*/  MUFU.EX2 R111, R111 ;  /* 0x0000006f006f7308 */ /* 0x000e620000000800 */
[-C--:B------:R-:W-:Y:S01]  /*2080*/  FMUL.FTZ R89, R0, R101.reuse ;  /* 0x0000006500597220 */ /* 0x080fe20000410000 */
[-C--:B------:R-:W-:Y:S01]  /*2090*/  FFMA.FTZ R90, R9, R101.reuse, R90 ;  /* 0x00000065095a7223 */ /* 0x080fe2000001005a */
[----:B------:R-:W-:Y:S01]  /*20a0*/  FADD.FTZ R92, R92, R101 ;  /* 0x000000655c5c7221 */ /* 0x000fe20000010000 */
[----:B------:R-:W-:Y:S01]  /*20b0*/  FFMA.FTZ R97, R0, R101, R97 ;  /* 0x0000006500617223 */ /* 0x000fe20000010061 */
[----:B------:R-:W-:Y:S01]  /*20c0*/  SHF.L.U32 R94, R94, 0x10, RZ ;  /* 0x000000105e5e7819 */ /* 0x000fe200000006ff */
[----:B------:R-:W-:-:S02]  /*20d0*/  FMUL.FTZ R103, R103, R106 ;  /* 0x0000006a67677220 */ /* 0x000fc40000410000 */
[----:B------:R3:W4:Y:S01]  /*20e0*/  MUFU.RCP R101, R107 ;  /* 0x0000006b00657308 */ /* 0x0007220000001000 */
[----:B------:R-:W-:Y:S01]  /*20f0*/  FFMA.FTZ R9, R9, R89, R98 ;  /* 0x0000005909097223 */ /* 0x000fe20000010062 */
[----:B------:R-:W-:Y:S01]  /*2100*/  FADD.FTZ R89, R7, R104 ;  /* 0x0000006807597221 */ /* 0x000fe20000010000 */
[----:B--2---:R-:W-:Y:S01]  /*2110*/  FADD.FTZ R110, R110, 1 ;  /* 0x3f8000006e6e7421 */ /* 0x004fe20000010000 */
[-C--:B------:R-:W-:Y:S01]  /*2120*/  FFMA.FTZ R7, R84, R104.reuse, R97 ;  /* 0x0000006854077223 */ /* 0x080fe20000010061 */
[----:B------:R-:W-:Y:S01]  /*2130*/  FADD.FTZ R97, R87, R103 ;  /* 0x0000006757617221 */ /* 0x000fe20000010000 */
[----:B------:R-:W-:Y:S01]  /*2140*/  FMUL.FTZ R105, R94, R105 ;  /* 0x000000695e697220 */ /* 0x000fe20000410000 */
[----:B0-----:R-:W-:Y:S01]  /*2150*/  FADD.FTZ R87, R108, 1 ;  /* 0x3f8000006c577421 */ /* 0x001fe20000010000 */
[-C--:B------:R-:W-:Y:S01]  /*2160*/  FMUL.FTZ R98, R84, R104.reuse ;  /* 0x0000006854627220 */ /* 0x080fe20000410000 */
[----:B------:R-:W-:Y:S01]  /*2170*/  FFMA.FTZ R94, R86, R104, R93 ;  /* 0x00000068565e7223 */ /* 0x000fe2000001005d */
[----:B------:R-:W0:Y:S01]  /*2180*/  MUFU.RCP R110, R110 ;  /* 0x0000006e006e7308 */ /* 0x000e220000001000 */
[----:B------:R-:W-:Y:S01]  /*2190*/  FFMA.FTZ R93, R10, R105, R91 ;  /* 0x000000690a5d7223 */ /* 0x000fe2000001005b */
[----:B------:R-:W-:Y:S01]  /*21a0*/  FFMA.FTZ R9, R86, R98, R9 ;  /* 0x0000006256097223 */ /* 0x000fe20000010009 */
[-C--:B------:R-:W-:Y:S01]  /*21b0*/  FFMA.FTZ R7, R82, R103.reuse, R7 ;  /* 0x0000006752077223 */ /* 0x080fe20000010007 */
[----:B------:R-:W-:Y:S01]  /*21c0*/  FADD.FTZ R91, R88, R105 ;  /* 0x00000069585b7221 */ /* 0x000fe20000010000 */
[----:B------:R-:W-:Y:S01]  /*21d0*/  FMUL.FTZ R86, R82, R103 ;  /* 0x0000006752567220 */ /* 0x000fe20000410000 */
[----:B-1----:R-:W-:-:S02]  /*21e0*/  FADD.FTZ R88, R111, 1 ;  /* 0x3f8000006f587421 */ /* 0x002fc40000010000 */
[----:B------:R-:W1:Y:S01]  /*21f0*/  MUFU.RCP R104, R87 ;  /* 0x0000005700687308 */ /* 0x000e620000001000 */
[CC--:B------:R-:W-:Y:S01]  /*2200*/  FMUL.FTZ R108, R80.reuse, R105.reuse ;  /* 0x00000069506c7220 */ /* 0x0c0fe20000410000 */
[----:B---3--:R-:W-:Y:S01]  /*2210*/  FFMA.FTZ R107, R80, R105, R7 ;  /* 0x00000069506b7223 */ /* 0x008fe20000010007 */
[C---:B------:R-:W-:Y:S01]  /*2220*/  FFMA.FTZ R95, R8.reuse, R103, R95 ;  /* 0x00000067085f7223 */ /* 0x040fe2000001005f */
[----:B------:R-:W-:Y:S01]  /*2230*/  FFMA.FTZ R9, R8, R86, R9 ;  /* 0x0000005608097223 */ /* 0x000fe20000010009 */
[----:B------:R-:W-:Y:S01]  /*2240*/  SHF.L.U32 R103, R22, 0x10, RZ ;  /* 0x0000001016677819 */ /* 0x000fe200000006ff */
[----:B----4-:R-:W-:Y:S01]  /*2250*/  FADD.FTZ R8, -R101, 1 ;  /* 0x3f80000065087421 */ /* 0x010fe20000010100 */
[----:B------:R-:W-:Y:S01]  /*2260*/  SHF.L.U32 R7, R23, 0x10, RZ ;  /* 0x0000001017077819 */ /* 0x000fe200000006ff */
[----:B------:R-:W2:Y:S02]  /*2270*/  MUFU.RCP R105, R88 ;  /* 0x0000005800697308 */ /* 0x000ea40000001000 */
[----:B------:R-:W-:Y:S01]  /*2280*/  FFMA.FTZ R8, R109, R8, 1 ;  /* 0x3f8000006d087423 */ /* 0x000fe20000010008 */
[----:B------:R-:W-:Y:S01]  /*2290*/  FADD.FTZ R103, -R28, R103 ;  /* 0x000000671c677221 */ /* 0x000fe20000010100 */
[----:B------:R-:W-:Y:S01]  /*22a0*/  SHF.L.U32 R109, R20, 0x10, RZ ;  /* 0x00000010146d7819 */ /* 0x000fe200000006ff */
[----:B------:R-:W-:Y:S01]  /*22b0*/  FADD.FTZ R7, -R28, R7 ;  /* 0x000000071c077221 */ /* 0x000fe20000010100 */
[----:B------:R-:W-:Y:S01]  /*22c0*/  FFMA.FTZ R108, R10, R108, R9 ;  /* 0x0000006c0a6c7223 */ /* 0x000fe20000010009 */
[----:B------:R-:W-:Y:S01]  /*22d0*/  FMUL.FTZ R86, R76, R103 ;  /* 0x000000674c567220 */ /* 0x000fe20000410000 */
[----:B0-----:R-:W-:Y:S01]  /*22e0*/  FADD.FTZ R10, -R110, 1 ;  /* 0x3f8000006e0a7421 */ /* 0x001fe20000010100 */
[----:B------:R-:W-:Y:S01]  /*22f0*/  FMUL.FTZ R9, R76, R7 ;  /* 0x000000074c097220 */ /* 0x000fe20000410000 */
[----:B------:R-:W-:Y:S01]  /*2300*/  FADD.FTZ R109, -R28, R109 ;  /* 0x0000006d1c6d7221 */ /* 0x000fe20000010100 */
[----:B-1----:R-:W-:Y:S01]  /*2310*/  FADD.FTZ R7, -R104, 1 ;  /* 0x3f80000068077421 */ /* 0x002fe20000010100 */
[----:B------:R-:W-:Y:S01]  /*2320*/  SHF.L.U32 R103, R21, 0x10, RZ ;  /* 0x0000001015677819 */ /* 0x000fe200000006ff */
[----:B------:R-:W-:Y:S01]  /*2330*/  FFMA.FTZ R87, R99, R10, 1 ;  /* 0x3f80000063577423 */ /* 0x000fe2000001000a */
[----:B------:R-:W-:Y:S01]  /*2340*/  FMUL.FTZ R111, R101, R8 ;  /* 0x00000008656f7220 */ /* 0x000fe20000410000 */
[----:B------:R-:W-:Y:S01]  /*2350*/  FFMA.FTZ R99, R100, R7, 1 ;  /* 0x3f80000064637423 */ /* 0x000fe20000010007 */
[----:B------:R-:W-:Y:S01]  /*2360*/  FMUL.FTZ R8, R76, R109 ;  /* 0x0000006d4c087220 */ /* 0x000fe20000410000 */
[----:B-----5:R-:W-:Y:S01]  /*2370*/  SHF.L.U32 R109, R24, 0x10, RZ ;  /* 0x00000010186d7819 */ /* 0x020fe200000006ff */
[----:B------:R-:W-:Y:S01]  /*2380*/  FADD.FTZ R7, -R28, R103 ;  /* 0x000000671c077221 */ /* 0x000fe20000010100 */
[----:B--2---:R-:W-:Y:S01]  /*2390*/  FADD.FTZ R103, -R105, 1 ;  /* 0x3f80000069677421 */ /* 0x004fe20000010100 */
[----:B------:R-:W-:Y:S01]  /*23a0*/  FMUL.FTZ R114, R110, R87 ;  /* 0x000000576e727220 */ /* 0x000fe20000410000 */
[----:B------:R-:W-:Y:S01]  /*23b0*/  PRMT R87, R22, 0x7632, R87 ;  /* 0x0000763216577816 */ /* 0x000fe20000000057 */
[----:B------:R-:W-:Y:S01]  /*23c0*/  FADD.FTZ R113, -R28, R109 ;  /* 0x0000006d1c717221 */ /* 0x000fe20000010100 */
[----:B------:R-:W-:Y:S01]  /*23d0*/  FFMA.FTZ R106, R96, R103, 1 ;  /* 0x3f800000606a7423 */ /* 0x000fe20000010067 */
[----:B------:R-:W-:-:S02]  /*23e0*/  PRMT R96, R23, 0x7632, R96 ;  /* 0x0000763217607816 */ /* 0x000fc40000000060 */
[----:B------:R-:W-:Y:S01]  /*23f0*/  SHF.L.U32 R109, R87, 0x10, RZ ;  /* 0x00000010576d7819 */ /* 0x000fe200000006ff */
[----:B------:R-:W-:Y:S01]  /*2400*/  FMUL.FTZ R87, R76, R113 ;  /* 0x000000714c577220 */ /* 0x000fe20000410000 */
[----:B------:R-:W-:Y:S01]  /*2410*/  SHF.L.U32 R113, R96, 0x10, RZ ;  /* 0x0000001060717819 */ /* 0x000fe200000006ff */
[----:B------:R-:W-:Y:S01]  /*2420*/  FFMA.FTZ R98, R0, R86, R85 ;  /* 0x0000005600627223 */ /* 0x000fe20000010055 */
[----:B------:R-:W-:Y:S01]  /*2430*/  FFMA.FTZ R101, R82, R9, R83 ;  /* 0x0000000952657223 */ /* 0x000fe20000010053 */
[----:B------:R-:W-:Y:S01]  /*2440*/  FMUL.FTZ R112, R104, R99 ;  /* 0x0000006368707220 */ /* 0x000fe20000410000 */
[----:B------:R-:W-:Y:S01]  /*2450*/  FADD.FTZ R109, -R28, R109 ;  /* 0x0000006d1c6d7221 */ /* 0x000fe20000010100 */
[----:B------:R-:W-:Y:S01]  /*2460*/  FMUL.FTZ R102, R98, -1.4426950216293334961 ;  /* 0xbfb8aa3b62667820 */ /* 0x000fe20000410000 */
[----:B------:R-:W-:Y:S01]  /*2470*/  FMUL.FTZ R100, R101, -1.4426950216293334961 ;  /* 0xbfb8aa3b65647820 */ /* 0x000fe20000410000 */
[----:B------:R-:W-:Y:S02]  /*2480*/  FADD.FTZ R99, -R28, R113 ;  /* 0x000000711c637221 */ /* 0x000fe40000010100 */
[----:B------:R-:W0:Y:S02]  /*2490*/  MUFU.EX2 R115, R102 ;  /* 0x0000006600737308 */ /* 0x000e240000000800 */
[----:B------:R-:W-:Y:S01]  /*24a0*/  FMUL.FTZ R99, R76, R99 ;  /* 0x000000634c637220 */ /* 0x000fe20000410000 */
[----:B------:R-:W-:Y:S01]  /*24b0*/  FMUL.FTZ R116, R105, R106 ;  /* 0x0000006a69747220 */ /* 0x000fe20000410000 */
[----:B------:R-:W-:-:S04]  /*24c0*/  SHF.L.U32 R110, R2, 0x10, RZ ;  /* 0x00000010026e7819 */ /* 0x000fc800000006ff */
[----:B------:R1:W2:Y:S01]  /*24d0*/  MUFU.EX2 R118, R100 ;  /* 0x0000006400767308 */ /* 0x0002a20000000800 */
[----:B------:R-:W-:Y:S01]  /*24e0*/  PRMT R105, R2, 0x7632, R105 ;  /* 0x0000763202697816 */ /* 0x000fe20000000069 */
[----:B------:R-:W-:Y:S01]  /*24f0*/  FFMA.FTZ R104, R80, R99, R79 ;  /* 0x0000006350687223 */ /* 0x000fe2000001004f */
[----:B------:R-:W-:Y:S01]  /*2500*/  FMUL.FTZ R111, R110, R111 ;  /* 0x0000006f6e6f7220 */ /* 0x000fe20000410000 */
[----:B-1----:R-:W-:Y:S01]  /*2510*/  FMUL.FTZ R100, R76, R109 ;  /* 0x0000006d4c647220 */ /* 0x002fe20000410000 */
[----:B------:R-:W-:Y:S01]  /*2520*/  PRMT R109, R3, 0x7632, R109 ;  /* 0x00007632036d7816 */ /* 0x000fe2000000006d */
[----:B------:R-:W-:Y:S01]  /*2530*/  FMUL.FTZ R110, R104, -1.4426950216293334961 ;  /* 0xbfb8aa3b686e7820 */ /* 0x000fe20000410000 */
[----:B------:R-:W-:Y:S01]  /*2540*/  SHF.L.U32 R105, R105, 0x10, RZ ;  /* 0x0000001069697819 */ /* 0x000fe200000006ff */
[----:B------:R-:W-:Y:S01]  /*2550*/  FFMA.FTZ R106, R84, R100, R81 ;  /* 0x00000064546a7223 */ /* 0x000fe20000010051 */
[----:B------:R-:W-:Y:S02]  /*2560*/  SHF.L.U32 R109, R109, 0x10, RZ ;  /* 0x000000106d6d7819 */ /* 0x000fe400000006ff */
[----:B------:R-:W-:Y:S01]  /*2570*/  SHF.L.U32 R113, R3, 0x10, RZ ;  /* 0x0000001003717819 */ /* 0x000fe200000006ff */
[----:B------:R-:W-:Y:S01]  /*2580*/  FMUL.FTZ R117, R106, -1.4426950216293334961 ;  /* 0xbfb8aa3b6a757820 */ /* 0x000fe20000410000 */
[----:B------:R-:W-:Y:S01]  /*2590*/  FMUL.FTZ R112, R105, R112 ;  /* 0x0000007069707220 */ /* 0x000fe20000410000 */
[----:B------:R-:W-:Y:S01]  /*25a0*/  FMUL.FTZ R116, R109, R116 ;  /* 0x000000746d747220 */ /* 0x000fe20000410000 */
[-C--:B------:R-:W-:Y:S01]  /*25b0*/  FMUL.FTZ R109, R0, R111.reuse ;  /* 0x0000006f006d7220 */ /* 0x080fe20000410000 */
[----:B------:R-:W1:Y:S01]  /*25c0*/  MUFU.EX2 R110, R110 ;  /* 0x0000006e006e7308 */ /* 0x000e620000000800 */
[----:B------:R-:W-:Y:S01]  /*25d0*/  FFMA.FTZ R105, R5, R111, R90 ;  /* 0x0000006f05697223 */ /* 0x000fe2000001005a */
[----:B------:R-:W-:Y:S01]  /*25e0*/  FMUL.FTZ R113, R113, R114 ;  /* 0x0000007271717220 */ /* 0x000fe20000410000 */
[----:B------:R-:W-:Y:S01]  /*25f0*/  FFMA.FTZ R108, R5, R109, R108 ;  /* 0x0000006d056c7223 */ /* 0x000fe2000001006c */
[----:B------:R-:W-:Y:S01]  /*2600*/  FMUL.FTZ R90, R84, R112 ;  /* 0x00000070545a7220 */ /* 0x000fe20000410000 */
[----:B0-----:R-:W-:Y:S01]  /*2610*/  FADD.FTZ R115, R115, 1 ;  /* 0x3f80000073737421 */ /* 0x001fe20000010000 */
[----:B--2---:R-:W-:-:S02]  /*2620*/  FADD.FTZ R118, R118, 1 ;  /* 0x3f80000076767421 */ /* 0x004fc40000010000 */
[----:B------:R-:W0:Y:S01]  /*2630*/  MUFU.EX2 R117, R117 ;  /* 0x0000007500757308 */ /* 0x000e220000000800 */
[----:B------:R-:W-:Y:S01]  /*2640*/  FFMA.FTZ R107, R0, R111, R107 ;  /* 0x0000006f006b7223 */ /* 0x000fe2000001006b */
[C---:B------:R-:W-:Y:S01]  /*2650*/  FFMA.FTZ R5, R11.reuse, R112, R94 ;  /* 0x000000700b057223 */ /* 0x040fe2000001005e */
[----:B------:R-:W-:Y:S01]  /*2660*/  FFMA.FTZ R11, R11, R90, R108 ;  /* 0x0000005a0b0b7223 */ /* 0x000fe2000001006c */
[-C--:B------:R-:W-:Y:S01]  /*2670*/  FMUL.FTZ R94, R82, R113.reuse ;  /* 0x00000071525e7220 */ /* 0x080fe20000410000 */
[----:B------:R-:W-:Y:S01]  /*2680*/  FFMA.FTZ R90, R6, R113, R95 ;  /* 0x00000071065a7223 */ /* 0x000fe2000001005f */
[----:B------:R-:W-:Y:S01]  /*2690*/  FFMA.FTZ R107, R84, R112, R107 ;  /* 0x00000070546b7223 */ /* 0x000fe2000001006b */
[----:B------:R-:W-:Y:S01]  /*26a0*/  SHF.L.U32 R95, R25, 0x10, RZ ;  /* 0x00000010195f7819 */ /* 0x000fe200000006ff */
[----:B------:R-:W2:Y:S01]  /*26b0*/  MUFU.RCP R115, R115 ;  /* 0x0000007300737308 */ /* 0x000ea20000001000 */
[----:B------:R-:W-:Y:S01]  /*26c0*/  FFMA.FTZ R109, R6, R94, R11 ;  /* 0x0000005e066d7223 */ /* 0x000fe2000001000b */
[----:B------:R-:W-:-:S02]  /*26d0*/  PRMT R6, R20, 0x7632, R6 ;  /* 0x0000763214067816 */ /* 0x000fc40000000006 */
[----:B------:R-:W-:Y:S01]  /*26e0*/  PRMT R11, R21, 0x7632, R11 ;  /* 0x00007632150b7816 */ /* 0x000fe2000000000b */
[----:B------:R-:W-:-:S03]  /*26f0*/  FADD.FTZ R97, R97, R113 ;  /* 0x0000007161617221 */ /* 0x000fc60000010000 */
[----:B------:R-:W3:Y:S01]  /*2700*/  MUFU.RCP R118, R118 ;  /* 0x0000007600767308 */ /* 0x000ee20000001000 */
[----:B------:R-:W-:Y:S01]  /*2710*/  FFMA.FTZ R107, R82, R113, R107 ;  /* 0x00000071526b7223 */ /* 0x000fe2000001006b */
[----:B------:R-:W-:Y:S01]  /*2720*/  FADD.FTZ R92, R92, R111 ;  /* 0x0000006f5c5c7221 */ /* 0x000fe20000010000 */
[----:B------:R-:W-:Y:S01]  /*2730*/  FADD.FTZ R113, -R28, R95 ;  /* 0x0000005f1c717221 */ /* 0x000fe20000010100 */
[----:B------:R-:W-:Y:S01]  /*2740*/  FFMA.FTZ R10, R0, R8, R85 ;  /* 0x00000008000a7223 */ /* 0x000fe20000010055 */
[----:B------:R-:W-:Y:S02]  /*2750*/  SHF.L.U32 R95, R6, 0x10, RZ ;  /* 0x00000010065f7819 */ /* 0x000fe400000006ff */
[----:B------:R-:W-:Y:S01]  /*2760*/  SHF.L.U32 R111, R11, 0x10, RZ ;  /* 0x000000100b6f7819 */ /* 0x000fe200000006ff */
[----:B-1----:R-:W-:Y:S01]  /*2770*/  FADD.FTZ R110, R110, 1 ;  /* 0x3f8000006e6e7421 */ /* 0x002fe20000010000 */
[----:B------:R-:W-:Y:S01]  /*2780*/  PRMT R94, R24, 0x7632, R94 ;  /* 0x00007632185e7816 */ /* 0x000fe2000000005e */
[----:B------:R-:W-:Y:S01]  /*2790*/  FMUL.FTZ R102, R10, -1.4426950216293334961 ;  /* 0xbfb8aa3b0a667820 */ /* 0x000fe20000410000 */
[----:B0-----:R-:W-:Y:S01]  /*27a0*/  FADD.FTZ R117, R117, 1 ;  /* 0x3f80000075757421 */ /* 0x001fe20000010000 */
[C---:B------:R-:W-:Y:S01]  /*27b0*/  FMUL.FTZ R6, R76.reuse, R113 ;  /* 0x000000714c067220 */ /* 0x040fe20000410000 */
[----:B------:R-:W-:Y:S01]  /*27c0*/  FMUL.FTZ R7, R76, R7 ;  /* 0x000000074c077220 */ /* 0x000fe20000410000 */
[----:B------:R-:W-:Y:S01]  /*27d0*/  FADD.FTZ R89, R89, R112 ;  /* 0x0000007059597221 */ /* 0x000fe20000010000 */
[C---:B------:R-:W-:Y:S01]  /*27e0*/  FADD.FTZ R11, -R28.reuse, R95 ;  /* 0x0000005f1c0b7221 */ /* 0x040fe20000010100 */
[----:B------:R-:W-:Y:S01]  /*27f0*/  FADD.FTZ R113, -R28, R111 ;  /* 0x0000006f1c717221 */ /* 0x000fe20000010100 */
[----:B------:R-:W-:Y:S01]  /*2800*/  SHF.L.U32 R119, R94, 0x10, RZ ;  /* 0x000000105e777819 */ /* 0x000fe200000006ff */
[----:B------:R3:W0:Y:S01]  /*2810*/  MUFU.RCP R112, R110 ;  /* 0x0000006e00707308 */ /* 0x0006220000001000 */
[-C--:B------:R-:W-:Y:S01]  /*2820*/  FFMA.FTZ R108, R4, R116.reuse, R93 ;  /* 0x00000074046c7223 */ /* 0x080fe2000001005d */
[----:B------:R-:W-:Y:S01]  /*2830*/  FADD.FTZ R94, R91, R116 ;  /* 0x000000745b5e7221 */ /* 0x000fe20000010000 */
[CC--:B------:R-:W-:Y:S01]  /*2840*/  FFMA.FTZ R111, R80.reuse, R116.reuse, R107 ;  /* 0x00000074506f7223 */ /* 0x0c0fe2000001006b */
[----:B------:R-:W-:Y:S01]  /*2850*/  FMUL.FTZ R116, R80, R116 ;  /* 0x0000007450747220 */ /* 0x000fe20000410000 */
[----:B------:R-:W-:Y:S01]  /*2860*/  FFMA.FTZ R88, R82, R7, R83 ;  /* 0x0000000752587223 */ /* 0x000fe20000010053 */
[C---:B------:R-:W-:Y:S01]  /*2870*/  FMUL.FTZ R11, R76.reuse, R11 ;  /* 0x0000000b4c0b7220 */ /* 0x040fe20000410000 */
[----:B------:R-:W-:Y:S01]  /*2880*/  FMUL.FTZ R93, R76, R113 ;  /* 0x000000714c5d7220 */ /* 0x000fe20000410000 */
[----:B------:R-:W-:Y:S01]  /*2890*/  MUFU.EX2 R102, R102 ;  /* 0x0000006600667308 */ /* 0x000fe20000000800 */
[----:B--2---:R-:W-:Y:S01]  /*28a0*/  FADD.FTZ R113, -R115, 1 ;  /* 0x3f80000073717421 */ /* 0x004fe20000010100 */
[----:B------:R-:W-:Y:S01]  /*28b0*/  FFMA.FTZ R109, R4, R116, R109 ;  /* 0x00000074046d7223 */ /* 0x000fe2000001006d */
[----:B---3--:R-:W-:Y:S01]  /*28c0*/  FADD.FTZ R110, -R118, 1 ;  /* 0x3f800000766e7421 */ /* 0x008fe20000010100 */
[----:B------:R-:W-:Y:S01]  /*28d0*/  FMUL.FTZ R103, R88, -1.4426950216293334961 ;  /* 0xbfb8aa3b58677820 */ /* 0x000fe20000410000 */
[----:B------:R-:W-:-:S03]  /*28e0*/  FFMA.FTZ R107, R84, R11, R81 ;  /* 0x0000000b546b7223 */ /* 0x000fc60000010051 */
[----:B------:R-:W1:Y:S01]  /*28f0*/  MUFU.RCP R117, R117 ;  /* 0x0000007500757308 */ /* 0x000e620000001000 */
[----:B------:R-:W-:Y:S01]  /*2900*/  FFMA.FTZ R4, R80, R93, R79 ;  /* 0x0000005d50047223 */ /* 0x000fe2000001004f */
[----:B------:R-:W-:Y:S01]  /*2910*/  FFMA.FTZ R98, R98, R113, 1 ;  /* 0x3f80000062627423 */ /* 0x000fe20000010071 */
[----:B------:R-:W-:Y:S01]  /*2920*/  FFMA.FTZ R113, R101, R110, 1 ;  /* 0x3f80000065717423 */ /* 0x000fe2000001006e */
[----:B------:R-:W-:Y:S01]  /*2930*/  FMUL.FTZ R114, R107, -1.4426950216293334961 ;  /* 0xbfb8aa3b6b727820 */ /* 0x000fe20000410000 */
[----:B------:R-:W-:-:S03]  /*2940*/  FMUL.FTZ R110, R4, -1.4426950216293334961 ;  /* 0xbfb8aa3b046e7820 */ /* 0x000fc60000410000 */
[----:B------:R-:W2:Y:S01]  /*2950*/  MUFU.EX2 R103, R103 ;  /* 0x0000006700677308 */ /* 0x000ea20000000800 */
[----:B------:R-:W-:Y:S01]  /*2960*/  FADD.FTZ R91, -R28, R119 ;  /* 0x000000771c5b7221 */ /* 0x000fe20000010100 */
[----:B0-----:R-:W-:Y:S01]  /*2970*/  FADD.FTZ R119, -R112, 1 ;  /* 0x3f80000070777421 */ /* 0x001fe20000010100 */
[----:B------:R-:W-:Y:S01]  /*2980*/  FMUL.FTZ R115, R115, R98 ;  /* 0x0000006273737220 */ /* 0x000fe20000410000 */
[----:B------:R-:W-:-:S04]  /*2990*/  SHF.L.U32 R98, R30, 0x10, RZ ;  /* 0x000000101e627819 */ /* 0x000fc800000006ff */
[----:B------:R0:W3:Y:S01]  /*29a0*/  MUFU.EX2 R116, R110 ;  /* 0x0000006e00747308 */ /* 0x0000e20000000800 */
[----:B-1----:R-:W-:Y:S01]  /*29b0*/  FADD.FTZ R101, -R117, 1 ;  /* 0x3f80000075657421 */ /* 0x002fe20000010100 */
[----:B------:R-:W-:Y:S01]  /*29c0*/  FFMA.FTZ R119, R104, R119, 1 ;  /* 0x3f80000068777423 */ /* 0x000fe20000010077 */
[----:B------:R-:W-:-:S05]  /*29d0*/  PRMT R104, R25, 0x7632, R104 ;  /* 0x0000763219687816 */ /* 0x000fca0000000068 */
[----:B------:R-:W1:Y:S01]  /*29e0*/  MUFU.EX2 R114, R114 ;  /* 0x0000007200727308 */ /* 0x000e620000000800 */
[----:B0-----:R-:W-:Y:S01]  /*29f0*/  FADD.FTZ R110, R102, 1 ;  /* 0x3f800000666e7421 */ /* 0x001fe20000010000 */
[----:B------:R-:W-:Y:S01]  /*2a00*/  PRMT R102, R31, 0x7632, R102 ;  /* 0x000076321f667816 */ /* 0x000fe20000000066 */
[----:B------:R-:W-:Y:S01]  /*2a10*/  FMUL.FTZ R115, R98, R115 ;  /* 0x0000007362737220 */ /* 0x000fe20000410000 */
[----:B------:R-:W-:Y:S01]  /*2a20*/  PRMT R98, R30, 0x7632, R98 ;  /* 0x000076321e627816 */ /* 0x000fe20000000062 */
[----:B------:R-:W-:Y:S01]  /*2a30*/  FFMA.FTZ R106, R106, R101, 1 ;  /* 0x3f8000006a6a7423 */ /* 0x000fe20000010065 */
[----:B------:R-:W-:Y:S01]  /*2a40*/  SHF.L.U32 R121, R104, 0x10, RZ ;  /* 0x0000001068797819 */ /* 0x000fe200000006ff */
[----:B------:R-:W-:Y:S01]  /*2a50*/  FMUL.FTZ R119, R112, R119 ;  /* 0x0000007770777220 */ /* 0x000fe20000410000 */
[----:B------:R-:W-:Y:S01]  /*2a60*/  SHF.L.U32 R102, R102, 0x10, RZ ;  /* 0x0000001066667819 */ /* 0x000fe200000006ff */
[----:B------:R-:W-:Y:S01]  /*2a70*/  FMUL.FTZ R117, R117, R106 ;  /* 0x0000006a75757220 */ /* 0x000fe20000410000 */
[----:B------:R-:W-:Y:S01]  /*2a80*/  SHF.L.U32 R98, R98, 0x10, RZ ;  /* 0x0000001062627819 */ /* 0x000fe200000006ff */
[----:B------:R-:W0:Y:S01]  /*2a90*/  MUFU.RCP R110, R110 ;  /* 0x0000006e006e7308 */ /* 0x000e220000001000 */
[----:B--2---:R-:W-:Y:S01]  /*2aa0*/  FADD.FTZ R104, R103, 1 ;  /* 0x3f80000067687421 */ /* 0x004fe20000010000 */
[----:B------:R-:W-:Y:S01]  /*2ab0*/  FFMA.FTZ R85, R0, R87, R85 ;  /* 0x0000005700557223 */ /* 0x000fe20000010055 */
[----:B------:R-:W-:Y:S01]  /*2ac0*/  FFMA.FTZ R83, R82, R6, R83 ;  /* 0x0000000652537223 */ /* 0x000fe20000010053 */
[----:B------:R-:W-:Y:S01]  /*2ad0*/  FADD.FTZ R121, -R28, R121 ;  /* 0x000000791c797221 */ /* 0x000fe20000010100 */
[----:B------:R-:W-:Y:S01]  /*2ae0*/  FMUL.FTZ R103, R102, R119 ;  /* 0x0000007766677220 */ /* 0x000fe20000410000 */
[----:B------:R-:W-:Y:S01]  /*2af0*/  FMUL.FTZ R91, R76, R91 ;  /* 0x0000005b4c5b7220 */ /* 0x000fe20000410000 */
[----:B------:R-:W-:Y:S01]  /*2b00*/  SHF.L.U32 R106, R31, 0x10, RZ ;  /* 0x000000101f6a7819 */ /* 0x000fe200000006ff */
[----:B------:R-:W-:Y:S01]  /*2b10*/  FMUL.FTZ R102, R0, R115 ;  /* 0x0000007300667220 */ /* 0x000fe20000410000 */
[----:B---3--:R-:W-:Y:S01]  /*2b20*/  FADD.FTZ R116, R116, 1 ;  /* 0x3f80000074747421 */ /* 0x008fe20000010000 */
[----:B------:R-:W-:Y:S01]  /*2b30*/  FMUL.FTZ R113, R118, R113 ;  /* 0x0000007176717220 */ /* 0x000fe20000410000 */
[----:B------:R-:W-:Y:S01]  /*2b40*/  FMUL.FTZ R117, R98, R117 ;  /* 0x0000007562757220 */ /* 0x000fe20000410000 */
[----:B-1----:R-:W-:Y:S01]  /*2b50*/  FADD.FTZ R114, R114, 1 ;  /* 0x3f80000072727421 */ /* 0x002fe20000010000 */
[----:B------:R-:W-:Y:S01]  /*2b60*/  FMUL.FTZ R96, R85, -1.4426950216293334961 ;  /* 0xbfb8aa3b55607820 */ /* 0x000fe20000410000 */
[----:B------:R-:W-:Y:S01]  /*2b70*/  FMUL.FTZ R95, R83, -1.4426950216293334961 ;  /* 0xbfb8aa3b535f7820 */ /* 0x000fe20000410000 */
[----:B------:R-:W-:Y:S01]  /*2b80*/  FMUL.FTZ R98, R76, R121 ;  /* 0x000000794c627220 */ /* 0x000fe20000410000 */
[----:B------:R-:W-:Y:S01]  /*2b90*/  FFMA.FTZ R81, R84, R91, R81 ;  /* 0x0000005b54517223 */ /* 0x000fe20000010051 */
[----:B------:R-:W-:Y:S01]  /*2ba0*/  FFMA.FTZ R109, R86, R102, R109 ;  /* 0x00000066566d7223 */ /* 0x000fe2000001006d */
[----:B------:R-:W-:Y:S01]  /*2bb0*/  FMUL.FTZ R106, R106, R113 ;  /* 0x000000716a6a7220 */ /* 0x000fe20000410000 */
[----:B------:R-:W-:Y:S01]  /*2bc0*/  FMUL.FTZ R102, R84, R117 ;  /* 0x0000007554667220 */ /* 0x000fe20000410000 */
[----:B------:R-:W1:Y:S01]  /*2bd0*/  MUFU.RCP R116, R116 ;  /* 0x0000007400747308 */ /* 0x000e620000001000 */
[----:B------:R-:W-:Y:S01]  /*2be0*/  FFMA.FTZ R105, R86, R115, R105 ;  /* 0x0000007356697223 */ /* 0x000fe20000010069 */
[----:B------:R-:W-:Y:S01]  /*2bf0*/  FFMA.FTZ R79, R80, R98, R79 ;  /* 0x00000062504f7223 */ /* 0x000fe2000001004f */
[----:B------:R-:W-:Y:S01]  /*2c00*/  FMUL.FTZ R101, R81, -1.4426950216293334961 ;  /* 0xbfb8aa3b51657820 */ /* 0x000fe20000410000 */
[C---:B------:R-:W-:Y:S01]  /*2c10*/  FFMA.FTZ R86, R100.reuse, R117, R5 ;  /* 0x0000007564567223 */ /* 0x040fe20000010005 */
[----:B------:R-:W-:Y:S01]  /*2c20*/  FFMA.FTZ R102, R100, R102, R109 ;  /* 0x0000006664667223 */ /* 0x000fe2000001006d */
[----:B------:R-:W-:-:S02]  /*2c30*/  FMUL.FTZ R5, R82, R106 ;  /* 0x0000006a52057220 */ /* 0x000fc40000410000 */
[----:B------:R-:W2:Y:S01]  /*2c40*/  MUFU.RCP R104, R104 ;  /* 0x0000006800687308 */ /* 0x000ea20000001000 */
[----:B------:R-:W-:Y:S01]  /*2c50*/  FMUL.FTZ R100, R79, -1.4426950216293334961 ;  /* 0xbfb8aa3b4f647820 */ /* 0x000fe20000410000 */
[C---:B------:R-:W-:Y:S01]  /*2c60*/  FFMA.FTZ R90, R9.reuse, R106, R90 ;  /* 0x0000006a095a7223 */ /* 0x040fe2000001005a */
[----:B------:R-:W-:-:S05]  /*2c70*/  FFMA.FTZ R102, R9, R5, R102 ;  /* 0x0000000509667223 */ /* 0x000fca0000010066 */
[----:B------:R-:W3:Y:S01]  /*2c80*/  MUFU.RCP R114, R114 ;  /* 0x0000007200727308 */ /* 0x000ee20000001000 */
[----:B0-----:R-:W-:-:S07]  /*2c90*/  FADD.FTZ R9, -R110, 1 ;  /* 0x3f8000006e097421 */ /* 0x001fce0000010100 */
[----:B------:R-:W0:Y:S08]  /*2ca0*/  MUFU.EX2 R96, R96 ;  /* 0x0000006000607308 */ /* 0x000e300000000800 */
[----:B------:R-:W4:Y:S01]  /*2cb0*/  MUFU.EX2 R95, R95 ;  /* 0x0000005f005f7308 */ /* 0x000f220000000800 */
[----:B------:R-:W-:-:S07]  /*2cc0*/  FFMA.FTZ R9, R10, R9, 1 ;  /* 0x3f8000000a097423 */ /* 0x000fce0000010009 */
[----:B------:R-:W5:Y:S01]  /*2cd0*/  MUFU.EX2 R101, R101 ;  /* 0x0000006500657308 */ /* 0x000f620000000800 */
[----:B------:R-:W-:Y:S01]  /*2ce0*/  FMUL.FTZ R5, R80, R103 ;  /* 0x0000006750057220 */ /* 0x000fe20000410000 */
[----:B------:R-:W-:-:S06]  /*2cf0*/  FMUL.FTZ R110, R110, R9 ;  /* 0x000000096e6e7220 */ /* 0x000fcc0000410000 */
[----:B------:R-:W5:Y:S01]  /*2d00*/  MUFU.EX2 R100, R100 ;  /* 0x0000006400647308 */ /* 0x000f620000000800 */
[----:B-1----:R-:W-:Y:S01]  /*2d10*/  FADD.FTZ R9, -R116, 1 ;  /* 0x3f80000074097421 */ /* 0x002fe20000010100 */
[----:B--2---:R-:W-:Y:S01]  /*2d20*/  FADD.FTZ R109, -R104, 1 ;  /* 0x3f800000686d7421 */ /* 0x004fe20000010100 */
[C---:B------:R-:W-:Y:S01]  /*2d30*/  FFMA.FTZ R108, R99.reuse, R103, R108 ;  /* 0x00000067636c7223 */ /* 0x040fe2000001006c */
[----:B------:R-:W-:Y:S01]  /*2d40*/  FFMA.FTZ R5, R99, R5, R102 ;  /* 0x0000000563057223 */ /* 0x000fe20000010066 */
[----:B---3--:R-:W-:Y:S01]  /*2d50*/  FADD.FTZ R10, -R114, 1 ;  /* 0x3f800000720a7421 */ /* 0x008fe20000010100 */
[----:B0-----:R-:W-:Y:S01]  /*2d60*/  FADD.FTZ R96, R96, 1 ;  /* 0x3f80000060607421 */ /* 0x001fe20000010000 */
[----:B----4-:R-:W-:Y:S01]  /*2d70*/  FADD.FTZ R99, R95, 1 ;  /* 0x3f8000005f637421 */ /* 0x010fe20000010000 */
[----:B------:R-:W-:Y:S01]  /*2d80*/  FFMA.FTZ R95, R4, R9, 1 ;  /* 0x3f800000045f7423 */ /* 0x000fe20000010009 */
[----:B------:R-:W-:Y:S01]  /*2d90*/  FFMA.FTZ R109, R88, R109, 1 ;  /* 0x3f800000586d7423 */ /* 0x000fe2000001006d */
[C---:B------:R-:W-:Y:S01]  /*2da0*/  SHF.L.U32 R9, R32.reuse, 0x10, RZ ;  /* 0x0000001020097819 */ /* 0x040fe200000006ff */
[----:B------:R-:W-:Y:S01]  /*2db0*/  FFMA.FTZ R107, R107, R10, 1 ;  /* 0x3f8000006b6b7423 */ /* 0x000fe2000001000a */
[----:B------:R-:W-:Y:S01]  /*2dc0*/  PRMT R4, R32, 0x7632, R4 ;  /* 0x0000763220047816 */ /* 0x000fe20000000004 */
[----:B-----5:R-:W-:Y:S01]  /*2dd0*/  FADD.FTZ R101, R101, 1 ;  /* 0x3f80000065657421 */ /* 0x020fe20000010000 */
[----:B------:R-:W-:Y:S01]  /*2de0*/  SHF.L.U32 R10, R33, 0x10, RZ ;  /* 0x00000010210a7819 */ /* 0x000fe200000006ff */
[----:B------:R-:W0:Y:S01]  /*2df0*/  MUFU.RCP R96, R96 ;  /* 0x0000006000607308 */ /* 0x000e220000001000 */
[----:B------:R-:W-:Y:S01]  /*2e00*/  FMUL.FTZ R109, R104, R109 ;  /* 0x0000006d686d7220 */ /* 0x000fe20000410000 */
[----:B------:R-:W-:Y:S01]  /*2e10*/  SHF.L.U32 R88, R4, 0x10, RZ ;  /* 0x0000001004587819 */ /* 0x000fe200000006ff */
[----:B------:R-:W-:Y:S01]  /*2e20*/  FMUL.FTZ R107, R114, R107 ;  /* 0x0000006b726b7220 */ /* 0x000fe20000410000 */
[----:B------:R-:W-:Y:S01]  /*2e30*/  FMUL.FTZ R9, R9, R110 ;  /* 0x0000006e09097220 */ /* 0x000fe20000410000 */
[----:B------:R-:W-:Y:S01]  /*2e40*/  FADD.FTZ R100, R100, 1 ;  /* 0x3f80000064647421 */ /* 0x000fe20000010000 */
[----:B------:R-:W-:Y:S01]  /*2e50*/  FMUL.FTZ R109, R10, R109 ;  /* 0x0000006d0a6d7220 */ /* 0x000fe20000410000 */
[----:B------:R-:W-:Y:S01]  /*2e60*/  PRMT R4, R33, 0x7632, R4 ;  /* 0x0000763221047816 */ /* 0x000fe20000000004 */
[----:B------:R-:W1:Y:S01]  /*2e70*/  MUFU.RCP R101, R101 ;  /* 0x0000006500657308 */ /* 0x000e620000001000 */
[----:B------:R-:W-:Y:S01]  /*2e80*/  FMUL.FTZ R10, R0, R9 ;  /* 0x00000009000a7220 */ /* 0x000fe20000410000 */
[----:B------:R-:W-:Y:S01]  /*2e90*/  FMUL.FTZ R88, R88, R107 ;  /* 0x0000006b58587220 */ /* 0x000fe20000410000 */
[----:B------:R-:W-:Y:S01]  /*2ea0*/  FMUL.FTZ R116, R116, R95 ;  /* 0x0000005f74747220 */ /* 0x000fe20000410000 */
[----:B------:R-:W-:Y:S01]  /*2eb0*/  FFMA.FTZ R111, R0, R115, R111 ;  /* 0x00000073006f7223 */ /* 0x000fe2000001006f */
[----:B------:R-:W-:-:S03]  /*2ec0*/  SHF.L.U32 R95, R4, 0x10, RZ ;  /* 0x00000010045f7819 */ /* 0x000fc600000006ff */
[----:B------:R1:W2:Y:S01]  /*2ed0*/  MUFU.RCP R104, R100 ;  /* 0x0000006400687308 */ /* 0x0002a20000001000 */
[----:B------:R-:W-:Y:S01]  /*2ee0*/  FFMA.FTZ R10, R8, R10, R5 ;  /* 0x0000000a080a7223 */ /* 0x000fe20000010005 */
[C---:B------:R-:W-:Y:S01]  /*2ef0*/  FMUL.FTZ R4, R84.reuse, R88 ;  /* 0x0000005854047220 */ /* 0x040fe20000410000 */
[----:B------:R-:W-:-:S05]  /*2f00*/  FFMA.FTZ R111, R84, R117, R111 ;  /* 0x00000075546f7223 */ /* 0x000fca000001006f */
[----:B------:R-:W3:Y:S01]  /*2f10*/  MUFU.RCP R99, R99 ;  /* 0x0000006300637308 */ /* 0x000ee20000001000 */
[----:B------:R-:W-:Y:S01]  /*2f20*/  FFMA.FTZ R4, R11, R4, R10 ;  /* 0x000000040b047223 */ /* 0x000fe2000001000a */
[C---:B------:R-:W-:Y:S01]  /*2f30*/  FMUL.FTZ R5, R82.reuse, R109 ;  /* 0x0000006d52057220 */ /* 0x040fe20000410000 */
[----:B------:R-:W-:Y:S01]  /*2f40*/  FMUL.FTZ R95, R95, R116 ;  /* 0x000000745f5f7220 */ /* 0x000fe20000410000 */
[----:B------:R-:W-:Y:S01]  /*2f50*/  FFMA.FTZ R111, R82, R106, R111 ;  /* 0x0000006a526f7223 */ /* 0x000fe2000001006f */
[----:B0-----:R-:W-:Y:S01]  /*2f60*/  FADD.FTZ R10, -R96, 1 ;  /* 0x3f800000600a7421 */ /* 0x001fe20000010100 */
[----:B------:R-:W-:Y:S01]  /*2f70*/  FFMA.FTZ R4, R7, R5, R4 ;  /* 0x0000000507047223 */ /* 0x000fe20000010004 */
[C---:B------:R-:W-:Y:S01]  /*2f80*/  FMUL.FTZ R5, R80.reuse, R95 ;  /* 0x0000005f50057220 */ /* 0x040fe20000410000 */
[----:B------:R-:W-:Y:S01]  /*2f90*/  FFMA.FTZ R111, R80, R103, R111 ;  /* 0x00000067506f7223 */ /* 0x000fe2000001006f */
[----:B------:R-:W-:Y:S01]  /*2fa0*/  FFMA.FTZ R85, R85, R10, 1 ;  /* 0x3f80000055557423 */ /* 0x000fe2000001000a */
[----:B-1----:R-:W-:Y:S01]  /*2fb0*/  FADD.FTZ R100, -R101, 1 ;  /* 0x3f80000065647421 */ /* 0x002fe20000010100 */
[----:B------:R-:W-:Y:S01]  /*2fc0*/  FFMA.FTZ R10, R93, R5, R4 ;  /* 0x000000055d0a7223 */ /* 0x000fe20000010004 */
[----:B--2---:R-:W-:Y:S01]  /*2fd0*/  FADD.FTZ R4, -R104, 1 ;  /* 0x3f80000068047421 */ /* 0x004fe20000010100 */
[----:B------:R-:W-:Y:S01]  /*2fe0*/  FFMA.FTZ R111, R0, R9, R111 ;  /* 0x00000009006f7223 */ /* 0x000fe2000001006f */
[----:B------:R-:W-:Y:S01]  /*2ff0*/  FFMA.FTZ R100, R81, R100, 1 ;  /* 0x3f80000051647423 */ /* 0x000fe20000010064 */
[----:B---3--:R-:W-:Y:S01]  /*3000*/  FADD.FTZ R102, -R99, 1 ;  /* 0x3f80000063667421 */ /* 0x008fe20000010100 */
[----:B------:R-:W-:Y:S01]  /*3010*/  FFMA.FTZ R81, R79, R4, 1 ;  /* 0x3f8000004f517423 */ /* 0x000fe20000010004 */
[----:B------:R-:W-:Y:S01]  /*3020*/  SHF.L.U32 R5, R34, 0x10, RZ ;  /* 0x0000001022057819 */ /* 0x000fe200000006ff */
[----:B------:R-:W-:Y:S01]  /*3030*/  FFMA.FTZ R111, R84, R88, R111 ;  /* 0x00000058546f7223 */ /* 0x000fe2000001006f */
[----:B------:R-:W-:Y:S01]  /*3040*/  FFMA.FTZ R102, R83, R102, 1 ;  /* 0x3f80000053667423 */ /* 0x000fe20000010066 */
[----:B------:R-:W-:Y:S01]  /*3050*/  PRMT R4, R34, 0x7632, R4 ;  /* 0x0000763222047816 */ /* 0x000fe20000000004 */
[----:B------:R-:W-:Y:S01]  /*3060*/  FMUL.FTZ R96, R96, R85 ;  /* 0x0000005560607220 */ /* 0x000fe20000410000 */
[----:B------:R-:W-:Y:S01]  /*3070*/  SHF.L.U32 R79, R35, 0x10, RZ ;  /* 0x00000010234f7819 */ /* 0x000fe200000006ff */
[----:B------:R-:W-:Y:S01]  /*3080*/  FMUL.FTZ R102, R99, R102 ;  /* 0x0000006663667220 */ /* 0x000fe20000410000 */
[----:B------:R-:W-:Y:S01]  /*3090*/  FFMA.FTZ R111, R82, R109, R111 ;  /* 0x0000006d526f7223 */ /* 0x000fe2000001006f */
[----:B------:R-:W-:Y:S01]  /*30a0*/  SHF.L.U32 R4, R4, 0x10, RZ ;  /* 0x0000001004047819 */ /* 0x000fe200000006ff */
[----:B------:R-:W-:Y:S01]  /*30b0*/  FMUL.FTZ R5, R5, R96 ;  /* 0x0000006005057220 */ /* 0x000fe20000410000 */
[----:B------:R-:W-:Y:S01]  /*30c0*/  FMUL.FTZ R101, R101, R100 ;  /* 0x0000006465657220 */ /* 0x000fe20000410000 */
[----:B------:R-:W-:Y:S01]  /*30d0*/  FMUL.FTZ R102, R79, R102 ;  /* 0x000000664f667220 */ /* 0x000fe20000410000 */
[----:B------:R-:W-:Y:S01]  /*30e0*/  FFMA.FTZ R111, R80, R95, R111 ;  /* 0x0000005f506f7223 */ /* 0x000fe2000001006f */
[----:B------:R-:W-:Y:S01]  /*30f0*/  FMUL.FTZ R79, R0, R5 ;  /* 0x00000005004f7220 */ /* 0x000fe20000410000 */
[----:B------:R-:W-:Y:S01]  /*3100*/  FMUL.FTZ R101, R4, R101 ;  /* 0x0000006504657220 */ /* 0x000fe20000410000 */
[----:B------:R-:W-:Y:S01]  /*3110*/  PRMT R4, R35, 0x7632, R4 ;  /* 0x0000763223047816 */ /* 0x000fe20000000004 */
[----:B------:R-:W-:Y:S01]  /*3120*/  FFMA.FTZ R111, R0, R5, R111 ;  /* 0x00000005006f7223 */ /* 0x000fe2000001006f */
[----:B------:R-:W-:Y:S01]  /*3130*/  FFMA.FTZ R10, R87, R79, R10 ;  /* 0x0000004f570a7223 */ /* 0x000fe2000001000a */
[----:B------:R-:W-:Y:S01]  /*3140*/  FMUL.FTZ R0, R84, R101 ;  /* 0x0000006554007220 */ /* 0x000fe20000410000 */
[----:B------:R-:W-:Y:S01]  /*3150*/  SHF.L.U32 R4, R4, 0x10, RZ ;  /* 0x0000001004047819 */ /* 0x000fe200000006ff */
[----:B------:R-:W-:-:S02]  /*3160*/  FMUL.FTZ R81, R104, R81 ;  /* 0x0000005168517220 */ /* 0x000fc40000410000 */
[----:B------:R-:W-:Y:S01]  /*3170*/  FFMA.FTZ R79, R91, R0, R10 ;  /* 0x000000005b4f7223 */ /* 0x000fe2000001000a */
[----:B------:R-:W-:Y:S01]  /*3180*/  FMUL.FTZ R0, R82, R102 ;  /* 0x0000006652007220 */ /* 0x000fe20000410000 */
[----:B------:R-:W-:Y:S01]  /*3190*/  FFMA.FTZ R111, R84, R101, R111 ;  /* 0x00000065546f7223 */ /* 0x000fe2000001006f */
[----:B------:R-:W-:Y:S02]  /*31a0*/  FMUL.FTZ R81, R4, R81 ;  /* 0x0000005104517220 */ /* 0x000fe40000410000 */
[----:B------:R-:W-:Y:S01]  /*31b0*/  FFMA.FTZ R79, R6, R0, R79 ;  /* 0x00000000064f7223 */ /* 0x000fe2000001004f */
[----:B------:R-:W-:Y:S01]  /*31c0*/  FFMA.FTZ R111, R82, R102, R111 ;  /* 0x00000066526f7223 */ /* 0x000fe2000001006f */
[-C--:B------:R-:W-:Y:S01]  /*31d0*/  FMUL.FTZ R0, R80, R81.reuse ;  /* 0x0000005150007220 */ /* 0x080fe20000410000 */
        /* <DEDUP_REMOVED lines=11> */
[----:B------:R-:W-:Y:S01]  /*3290*/  FADD.FTZ R89, R89, R88 ;  /* 0x0000005859597221 */ /* 0x000fe20000010000 */
[----:B------:R-:W-:Y:S01]  /*32a0*/  FFMA.FTZ R93, R93, R95, R108 ;  /* 0x0000005f5d5d7223 */ /* 0x000fe2000001006c */
[----:B------:R-:W-:Y:S01]  /*32b0*/  FADD.FTZ R94, R94, R95 ;  /* 0x0000005f5e5e7221 */ /* 0x000fe20000010000 */
[----:B------:R0:W-:Y:S01]  /*32c0*/  STS.64 [R54], R82 ;  /* 0x0000005236007388 */ /* 0x0001e20000000a00 */
[----:B------:R-:W-:Y:S01]  /*32d0*/  FFMA.FTZ R4, R87, R5, R8 ;  /* 0x0000000557047223 */ /* 0x000fe20000010008 */
        /* <DEDUP_REMOVED lines=12> */
[----:B------:R-:W0:Y:S01]  /*33a0*/  S2UR UR7, SR_CgaCtaId ;  /* 0x00000000000779c3 */ /* 0x000e220000008800 */
[----:B------:R-:W-:Y:S01]  /*33b0*/  UMOV UR5, 0x400 ;  /* 0x0000040000057882 */ /* 0x000fe20000000000 */
[----:B------:R-:W-:Y:S02]  /*33c0*/  SHF.L.U32 R0, R51, 0x1, RZ ;  /* 0x0000000133007819 */ /* 0x000fe400000006ff */
[----:B------:R-:W-:Y:S02]  /*33d0*/  LOP3.LUT R84, R48, 0x7ffffff8, RZ, 0xc0, !PT ;  /* 0x7ffffff830547812 */ /* 0x000fe400078ec0ff */
[----:B------:R-:W-:Y:S02]  /*33e0*/  LOP3.LUT R81, R0, 0x18, RZ, 0xc0, !PT ;  /* 0x0000001800517812 */ /* 0x000fe400078ec0ff */
[----:B------:R-:W-:Y:S02]  /*33f0*/  LOP3.LUT R84, R84, 0x7, R49, 0xf8, !PT ;  /* 0x0000000754547812 */ /* 0x000fe400078ef831 */
[----:B------:R-:W-:-:S02]  /*3400*/  LOP3.LUT R83, R81, 0x8, RZ, 0x3c, !PT ;  /* 0x0000000851537812 */ /* 0x000fc400078e3cff */
[C---:B------:R-:W-:Y:S02]  /*3410*/  LOP3.LUT R85, R81.reuse, 0x10, RZ, 0x3c, !PT ;  /* 0x0000001051557812 */ /* 0x040fe400078e3cff */
[----:B------:R-:W-:Y:S01]  /*3420*/  LOP3.LUT R87, R81, 0x18, RZ, 0x3c, !PT ;  /* 0x0000001851577812 */ /* 0x000fe200078e3cff */
[----:B0-----:R-:W-:-:S06]  /*3430*/  ULEA UR5, UR7, UR5, 0x18 ;  /* 0x0000000507057291 */ /* 0x001fcc000f8ec03f */
[----:B------:R-:W-:Y:S02]  /*3440*/  LEA R0, R51, UR5, 0x5 ;  /* 0x0000000533007c11 */ /* 0x000fe4000f8e28ff */
[----:B------:R-:W-:Y:S02]  /*3450*/  LEA R82, R143, UR5, 0x5 ;  /* 0x000000058f527c11 */ /* 0x000fe4000f8e28ff */
[C---:B------:R-:W-:Y:S02]  /*3460*/  IADD3 R81, R0.reuse, R81, RZ ;  /* 0x0000005100517210 */ /* 0x040fe40007ffe0ff */
[C---:B------:R-:W-:Y:S02]  /*3470*/  IADD3 R83, R0.reuse, R83, RZ ;  /* 0x0000005300537210 */ /* 0x040fe40007ffe0ff */
[C---:B------:R-:W-:Y:S01]  /*3480*/  IADD3 R85, R0.reuse, R85, RZ ;  /* 0x0000005500557210 */ /* 0x040fe20007ffe0ff */
[----:B------:R-:W-:Y:S01]  /*3490*/  STS.64 [R81], R4 ;  /* 0x0000000451007388 */ /* 0x000fe20000000a00 */
[----:B------:R-:W-:-:S02]  /*34a0*/  IADD3 R87, R0, R87, RZ ;  /* 0x0000005700577210 */ /* 0x000fc40007ffe0ff */
[-C--:B------:R-:W-:Y:S01]  /*34b0*/  LEA R0, R55, R82.reuse, 0x3 ;  /* 0x0000005237007211 */ /* 0x080fe200078e18ff */
[----:B------:R-:W-:Y:S01]  /*34c0*/  STS.64 [R83], R6 ;  /* 0x0000000653007388 */ /* 0x000fe20000000a00 */
[-C--:B------:R-:W-:Y:S02]  /*34d0*/  LEA R86, R56, R82.reuse, 0x3 ;  /* 0x0000005238567211 */ /* 0x080fe400078e18ff */
[-C--:B------:R-:W-:Y:S01]  /*34e0*/  LEA R92, R57, R82.reuse, 0x3 ;  /* 0x00000052395c7211 */ /* 0x080fe200078e18ff */
[----:B------:R0:W-:Y:S01]  /*34f0*/  STS.64 [R85], R8 ;  /* 0x0000000855007388 */ /* 0x0001e20000000a00 */
[----:B------:R-:W-:-:S03]  /*3500*/  LEA R94, R58, R82, 0x3 ;  /* 0x000000523a5e7211 */ /* 0x000fc600078e18ff */
[----:B------:R-:W-:Y:S01]  /*3510*/  STS.64 [R87], R10 ;  /* 0x0000000a57007388 */ /* 0x000fe20000000a00 */
[----:B------:R-:W-:Y:S01]  /*3520*/  BAR.SYNC.DEFER_BLOCKING 0x0 ;  /* 0x0000000000007b1d */ /* 0x000fe20000010000 */
[----:B0-----:R-:W-:-:S07]  /*3530*/  IMAD R85, R84, 0xa00, R51 ;  /* 0x00000a0054557824 */ /* 0x001fce00078e0233 */
[----:B------:R-:W0:Y:S01]  /*3540*/  LDC.64 R82, c[0x0][0x260] ;  /* 0x00009800ff527b82 */ /* 0x000e220000000a00 */
[----:B------:R-:W-:-:S04]  /*3550*/  IADD3 R85, R78, R85, RZ ;  /* 0x000000554e557210 */ /* 0x000fc80007ffe0ff */
[----:B------:R-:W-:Y:S01]  /*3560*/  SHF.L.U32 R85, R85, 0x1, RZ ;  /* 0x0000000155557819 */ /* 0x000fe200000006ff */
[----:B------:R-:W1:Y:S04]  /*3570*/  LDS.64 R88, [R0] ;  /* 0x0000000000587984 */ /* 0x000e680000000a00 */
[----:B------:R-:W2:Y:S01]  /*3580*/  LDS.64 R90, [R86+0xa00] ;  /* 0x000a0000565a7984 */ /* 0x000ea20000000a00 */
[----:B0-----:R-:W-:-:S03]  /*3590*/  IMAD.WIDE.U32 R82, R85, 0x4, R82 ;  /* 0x0000000455527825 */ /* 0x001fc600078e0052 */
[----:B------:R-:W0:Y:S04]  /*35a0*/  LDS.64 R92, [R92+0x1400] ;  /* 0x001400005c5c7984 */ /* 0x000e280000000a00 */
[----:B------:R-:W3:Y:S01]  /*35b0*/  LDS.64 R94, [R94+0x1e00] ;  /* 0x001e00005e5e7984 */ /* 0x000ee20000000a00 */
[----:B-1----:R-:W-:Y:S01]  /*35c0*/  FADD.FTZ R84, RZ, R89 ;  /* 0x00000059ff547221 */ /* 0x002fe20000010000 */
[----:B------:R-:W-:-:S03]  /*35d0*/  FADD.FTZ R81, RZ, R88 ;  /* 0x00000058ff517221 */ /* 0x000fc60000010000 */
[----:B--2---:R-:W-:Y:S01]  /*35e0*/  FADD.FTZ R84, R84, R91 ;  /* 0x0000005b54547221 */ /* 0x004fe20000010000 */
[----:B------:R-:W-:-:S03]  /*35f0*/  FADD.FTZ R81, R81, R90 ;  /* 0x0000005a51517221 */ /* 0x000fc60000010000 */
[----:B0-----:R-:W-:Y:S01]  /*3600*/  FADD.FTZ R84, R84, R93 ;  /* 0x0000005d54547221 */ /* 0x001fe20000010000 */
[----:B------:R-:W-:-:S03]  /*3610*/  FADD.FTZ R81, R81, R92 ;  /* 0x0000005c51517221 */ /* 0x000fc60000010000 */
[----:B---3--:R-:W-:Y:S01]  /*3620*/  FADD.FTZ R95, R84, R95 ;  /* 0x0000005f545f7221 */ /* 0x008fe20000010000 */
[----:B------:R-:W-:-:S05]  /*3630*/  FADD.FTZ R94, R81, R94 ;  /* 0x0000005e515e7221 */ /* 0x000fca0000010000 */
[----:B------:R0:W-:Y:S02]  /*3640*/  STG.E.64 desc[UR8][R82.64+0x1000], R94 ;  /* 0x0010005e52007986 */ /* 0x0001e4000c101b08 */
.L_x_1068:
[----:B------:R-:W-:Y:S04]  /*3650*/  BSSY B0, `(.L_x_1069) ;  /* 0x0000054000007945 */ /* 0x000fe80003800000 */
[----:B------:R-:W-:Y:S05]  /*3660*/  @P1 BRA `(.L_x_1070) ;  /* 0x0000000400481947 */ /* 0x000fea0003800000 */
[----:B------:R-:W-:Y:S01]  /*3670*/  SHF.L.U32 R0, R62, 0x1, RZ ;  /* 0x000000013e007819 */ /* 0x000fe200000006ff */
[----:B------:R-:W-:-:S03]  /*3680*/  HFMA2.MMA R80, -RZ, RZ, 0, 0 ;  /* 0x00000000ff507435 */ /* 0x000fc600000001ff */
[----:B------:R-:W-:-:S04]  /*3690*/  LOP3.LUT R0, R0, 0xe, RZ, 0xc0, !PT ;  /* 0x0000000e00007812 */ /* 0x000fc800078ec0ff */
[C---:B------:R-:W-:Y:S02]  /*36a0*/  LEA.HI R79, R51.reuse, R0, RZ, 0x1e ;  /* 0x00000000334f7211 */ /* 0x040fe400078ff0ff */
[----:B------:R-:W-:-:S03]  /*36b0*/  LOP3.LUT R0, R51, 0x3, RZ, 0xc0, !PT ;  /* 0x0000000333007812 */ /* 0x000fc600078ec0ff */
[----:B------:R-:W-:Y:S01]  /*36c0*/  IMAD R99, R79, 0xa0, -R78 ;  /* 0x000000a04f637824 */ /* 0x000fe200078e0a4e */
[----:B------:R-:W-:-:S07]  /*36d0*/  CS2R R78, SRZ ;  /* 0x00000000004e7805 */ /* 0x000fce000001ff00 */
.L_x_1071:
[----:B------:R-:W-:Y:S02]  /*36e0*/  IADD3 R81, R99, R78, RZ ;  /* 0x0000004e63517210 */ /* 0x000fe40007ffe0ff */
[----:B------:R-:W-:Y:S02]  /*36f0*/  IADD3 R78, R78, 0x20, RZ ;  /* 0x000000204e4e7810 */ /* 0x000fe40007ffe0ff */
[C---:B0-----:R-:W-:Y:S02]  /*3700*/  IADD3 R82, R81.reuse, 0x4, RZ ;  /* 0x0000000451527810 */ /* 0x041fe40007ffe0ff */
        /* <DEDUP_REMOVED lines=11> */
[----:B------:R-:W-:Y:S02]  /*37c0*/  IADD3 R85, R81, 0x14, RZ ;  /* 0x0000001451557810 */ /* 0x000fe40007ffe0ff */
[----:B------:R-:W-:Y:S02]  /*37d0*/  LEA.HI R90, R90, R83, RZ, 0x2 ;  /* 0x000000535a5a7211 */ /* 0x000fe400078f10ff */
[----:B------:R-:W-:Y:S02]  /*37e0*/  LEA.HI R88, R88, R87, RZ, 0x2 ;  /* 0x0000005758587211 */ /* 0x000fe400078f10ff */
[----:B------:R-:W-:-:S02]  /*37f0*/  SHF.R.S32.HI R83, RZ, 0x2, R82 ;  /* 0x00000002ff537819 */ /* 0x000fc40000011452 */
[----:B------:R-:W-:Y:S02]  /*3800*/  IADD3 R87, R81, 0x18, RZ ;  /* 0x0000001851577810 */ /* 0x000fe40007ffe0ff */
[----:B------:R-:W-:Y:S01]  /*3810*/  SHF.R.S32.HI R92, RZ, 0x1f, R85 ;  /* 0x0000001fff5c7819 */ /* 0x000fe20000011455 */
[----:B------:R-:W-:Y:S01]  /*3820*/  IMAD R83, R83, 0x28, R52 ;  /* 0x0000002853537824 */ /* 0x000fe200078e0234 */
[----:B------:R-:W-:Y:S02]  /*3830*/  IADD3 R89, R81, 0x1c, RZ ;  /* 0x0000001c51597810 */ /* 0x000fe40007ffe0ff */
[----:B------:R-:W-:Y:S02]  /*3840*/  SHF.R.S32.HI R82, RZ, 0x1f, R87 ;  /* 0x0000001fff527819 */ /* 0x000fe40000011457 */
[----:B------:R-:W-:Y:S02]  /*3850*/  SHF.R.S32.HI R81, RZ, 0x2, R84 ;  /* 0x00000002ff517819 */ /* 0x000fe40000011454 */
[----:B------:R-:W-:-:S02]  /*3860*/  LEA.HI R92, R92, R85, RZ, 0x2 ;  /* 0x000000555c5c7211 */ /* 0x000fc400078f10ff */
[----:B------:R-:W-:Y:S01]  /*3870*/  SHF.R.S32.HI R85, RZ, 0x2, R86 ;  /* 0x00000002ff557819 */ /* 0x000fe20000011456 */
[--C-:B------:R-:W-:Y:S01]  /*3880*/  IMAD R81, R81, 0x28, R52.reuse ;  /* 0x0000002851517824 */ /* 0x100fe200078e0234 */
[----:B------:R-:W-:Y:S02]  /*3890*/  LEA.HI R93, R82, R87, RZ, 0x2 ;  /* 0x00000057525d7211 */ /* 0x000fe400078f10ff */
[----:B------:R-:W-:Y:S01]  /*38a0*/  SHF.R.S32.HI R82, RZ, 0x1f, R89 ;  /* 0x0000001fff527819 */ /* 0x000fe20000011459 */
[----:B------:R-:W-:Y:S01]  /*38b0*/  IMAD R85, R85, 0x28, R52 ;  /* 0x0000002855557824 */ /* 0x000fe200078e0234 */
[----:B------:R-:W-:Y:S02]  /*38c0*/  LEA R83, R0, R83, 0x3 ;  /* 0x0000005300537211 */ /* 0x000fe400078e18ff */
[----:B------:R-:W-:Y:S02]  /*38d0*/  SHF.R.S32.HI R87, RZ, 0x2, R88 ;  /* 0x00000002ff577819 */ /* 0x000fe40000011458 */
[----:B------:R-:W-:-:S02]  /*38e0*/  LEA.HI R94, R82, R89, RZ, 0x2 ;  /* 0x00000059525e7211 */ /* 0x000fc400078f10ff */
[C---:B------:R-:W-:Y:S01]  /*38f0*/  LEA R81, R0.reuse, R81, 0x3 ;  /* 0x0000005100517211 */ /* 0x040fe200078e18ff */
[----:B------:R-:W0:Y:S01]  /*3900*/  LDS.64 R82, [R83] ;  /* 0x0000000053527984 */ /* 0x000e220000000a00 */
[----:B------:R-:W-:Y:S01]  /*3910*/  SHF.R.S32.HI R89, RZ, 0x2, R90 ;  /* 0x00000002ff597819 */ /* 0x000fe2000001145a */
[----:B------:R-:W-:Y:S01]  /*3920*/  IMAD R87, R87, 0x28, R52 ;  /* 0x0000002857577824 */ /* 0x000fe200078e0234 */
[C---:B------:R-:W-:Y:S02]  /*3930*/  LEA R86, R0.reuse, R85, 0x3 ;  /* 0x0000005500567211 */ /* 0x040fe400078e18ff */
[----:B------:R1:W2:Y:S01]  /*3940*/  LDS.64 R84, [R81] ;  /* 0x0000000051547984 */ /* 0x0002a20000000a00 */
[----:B------:R-:W-:Y:S01]  /*3950*/  SHF.R.S32.HI R91, RZ, 0x2, R92 ;  /* 0x00000002ff5b7819 */ /* 0x000fe2000001145c */
[--C-:B------:R-:W-:Y:S01]  /*3960*/  IMAD R89, R89, 0x28, R52.reuse ;  /* 0x0000002859597824 */ /* 0x100fe200078e0234 */
[C---:B------:R-:W-:Y:S02]  /*3970*/  LEA R88, R0.reuse, R87, 0x3 ;  /* 0x0000005700587211 */ /* 0x040fe400078e18ff */
[----:B------:R-:W3:Y:S01]  /*3980*/  LDS.64 R86, [R86] ;  /* 0x0000000056567984 */ /* 0x000ee20000000a00 */
[----:B------:R-:W-:Y:S01]  /*3990*/  SHF.R.S32.HI R93, RZ, 0x2, R93 ;  /* 0x00000002ff5d7819 */ /* 0x000fe2000001145d */
[----:B------:R-:W-:Y:S01]  /*39a0*/  IMAD R91, R91, 0x28, R52 ;  /* 0x000000285b5b7824 */ /* 0x000fe200078e0234 */
[----:B------:R-:W-:-:S02]  /*39b0*/  LEA R90, R0, R89, 0x3 ;  /* 0x00000059005a7211 */ /* 0x000fc400078e18ff */
[----:B------:R-:W4:Y:S01]  /*39c0*/  LDS.64 R88, [R88] ;  /* 0x0000000058587984 */ /* 0x000f220000000a00 */
[----:B------:R-:W-:Y:S01]  /*39d0*/  SHF.R.S32.HI R95, RZ, 0x2, R94 ;  /* 0x00000002ff5f7819 */ /* 0x000fe2000001145e */
[--C-:B------:R-:W-:Y:S01]  /*39e0*/  IMAD R93, R93, 0x28, R52.reuse ;  /* 0x000000285d5d7824 */ /* 0x100fe200078e0234 */
[C---:B-1----:R-:W-:Y:S02]  /*39f0*/  LEA R81, R0.reuse, R91, 0x3 ;  /* 0x0000005b00517211 */ /* 0x042fe400078e18ff */
[----:B------:R-:W1:Y:S01]  /*3a00*/  LDS.64 R90, [R90] ;  /* 0x000000005a5a7984 */ /* 0x000e620000000a00 */
[----:B------:R-:W-:Y:S01]  /*3a10*/  IMAD R95, R95, 0x28, R52 ;  /* 0x000000285f5f7824 */ /* 0x000fe200078e0234 */
[----:B------:R-:W-:Y:S02]  /*3a20*/  LEA R94, R0, R93, 0x3 ;  /* 0x0000005d005e7211 */ /* 0x000fe400078e18ff */
[----:B------:R-:W5:Y:S01]  /*3a30*/  LDS.64 R92, [R81] ;  /* 0x00000000515c7984 */ /* 0x000f620000000a00 */
[----:B------:R-:W-:-:S02]  /*3a40*/  ISETP.GE.U32.AND P0, PT, R78, 0xa0, PT ;  /* 0x000000a04e00780c */ /* 0x000fc40003f06070 */
[----:B------:R-:W-:Y:S02]  /*3a50*/  LEA R96, R0, R95, 0x3 ;  /* 0x0000005f00607211 */ /* 0x000fe400078e18ff */
[----:B------:R-:W5:Y:S04]  /*3a60*/  LDS.64 R94, [R94] ;  /* 0x000000005e5e7984 */ /* 0x000f680000000a00 */
[----:B------:R-:W5:Y:S01]  /*3a70*/  LDS.64 R96, [R96] ;  /* 0x0000000060607984 */ /* 0x000f620000000a00 */
[----:B0-----:R-:W-:Y:S01]  /*3a80*/  FADD.FTZ R79, R82, R79 ;  /* 0x0000004f524f7221 */ /* 0x001fe20000010000 */
[----:B------:R-:W-:-:S03]  /*3a90*/  FADD.FTZ R80, R83, R80 ;  /* 0x0000005053507221 */ /* 0x000fc60000010000 */
[----:B--2---:R-:W-:Y:S01]  /*3aa0*/  FADD.FTZ R79, R79, R84 ;  /* 0x000000544f4f7221 */ /* 0x004fe20000010000 */
[----:B------:R-:W-:-:S03]  /*3ab0*/  FADD.FTZ R80, R80, R85 ;  /* 0x0000005550507221 */ /* 0x000fc60000010000 */
[----:B---3--:R-:W-:Y:S01]  /*3ac0*/  FADD.FTZ R79, R79, R86 ;  /* 0x000000564f4f7221 */ /* 0x008fe20000010000 */
[----:B------:R-:W-:-:S03]  /*3ad0*/  FADD.FTZ R80, R80, R87 ;  /* 0x0000005750507221 */ /* 0x000fc60000010000 */
[----:B----4-:R-:W-:Y:S01]  /*3ae0*/  FADD.FTZ R79, R79, R88 ;  /* 0x000000584f4f7221 */ /* 0x010fe20000010000 */
[----:B------:R-:W-:-:S03]  /*3af0*/  FADD.FTZ R80, R80, R89 ;  /* 0x0000005950507221 */ /* 0x000fc60000010000 */
[----:B-1----:R-:W-:Y:S01]  /*3b00*/  FADD.FTZ R79, R79, R90 ;  /* 0x0000005a4f4f7221 */ /* 0x002fe20000010000 */
[----:B------:R-:W-:-:S03]  /*3b10*/  FADD.FTZ R80, R80, R91 ;  /* 0x0000005b50507221 */ /* 0x000fc60000010000 */
[----:B-----5:R-:W-:Y:S01]  /*3b20*/  FADD.FTZ R79, R79, R92 ;  /* 0x0000005c4f4f7221 */ /* 0x020fe20000010000 */
[----:B------:R-:W-:-:S03]  /*3b30*/  FADD.FTZ R80, R80, R93 ;  /* 0x0000005d50507221 */ /* 0x000fc60000010000 */
[----:B------:R-:W-:Y:S01]  /*3b40*/  FADD.FTZ R79, R79, R94 ;  /* 0x0000005e4f4f7221 */ /* 0x000fe20000010000 */
[----:B------:R-:W-:-:S03]  /*3b50*/  FADD.FTZ R80, R80, R95 ;  /* 0x0000005f50507221 */ /* 0x000fc60000010000 */
[----:B------:R-:W-:Y:S01]  /*3b60*/  FADD.FTZ R79, R79, R96 ;  /* 0x000000604f4f7221 */ /* 0x000fe20000010000 */
[----:B------:R-:W-:Y:S01]  /*3b70*/  FADD.FTZ R80, R80, R97 ;  /* 0x0000006150507221 */ /* 0x000fe20000010000 */
[----:B------:R-:W-:Y:S06]  /*3b80*/  @!P0 BRA `(.L_x_1071) ;  /* 0xfffffff800d48947 */ /* 0x000fec000383ffff */
.L_x_1070:
[----:B------:R-:W-:Y:S05]  /*3b90*/  BSYNC B0 ;  /* 0x0000000000007941 */ /* 0x000fea0003800000 */
.L_x_1069:
[----:B------:R-:W1:Y:S01]  /*3ba0*/  SHFL.BFLY PT, R0, R79, 0x2, 0x1f ;  /* 0x0c401f004f007f89 */ /* 0x000e6200000e0000 */
[----:B------:R-:W-:Y:S01]  /*3bb0*/  LOP3.LUT P1, RZ, R51, 0xfffffffb, RZ, 0xc0, !PT ;  /* 0xfffffffb33ff7812 */ /* 0x000fe2000782c0ff */
[----:B------:R-:W-:Y:S01]  /*3bc0*/  BSSY B0, `(.L_x_1072) ;  /* 0x0000018000007945 */ /* 0x000fe20003800000 */
[----:B------:R-:W-:Y:S01]  /*3bd0*/  PRMT R104, R38, 0x7632, R104 ;  /* 0x0000763226687816 */ /* 0x000fe20000000068 */
[----:B------:R-:W2:Y:S01]  /*3be0*/  SHFL.BFLY PT, R81, R80, 0x2, 0x1f ;  /* 0x0c401f0050517f89 */ /* 0x000ea200000e0000 */
[----:B-1----:R-:W-:Y:S01]  /*3bf0*/  FADD.FTZ R78, R0, R79 ;  /* 0x0000004f004e7221 */ /* 0x002fe20000010000 */
[----:B------:R-:W-:Y:S01]  /*3c00*/  IADD3 R0, P0, R62, 0x10, RZ ;  /* 0x000000103e007810 */ /* 0x000fe20007f1e0ff */
[----:B--2---:R-:W-:-:S03]  /*3c10*/  FADD.FTZ R81, R81, R80 ;  /* 0x0000005051517221 */ /* 0x004fc60000010000 */
[----:B0-----:R-:W0:Y:S01]  /*3c20*/  SHFL.BFLY PT, R83, R78, 0x1, 0x1f ;  /* 0x0c201f004e537f89 */ /* 0x001e2200000e0000 */
[----:B------:R-:W-:Y:S02]  /*3c30*/  IADD3.X R77, RZ, R77, RZ, P0, !PT ;  /* 0x0000004dff4d7210 */ /* 0x000fe400007fe4ff */
[----:B------:R-:W-:Y:S01]  /*3c40*/  ISETP.GE.U32.AND P0, PT, R0, UR10, PT ;  /* 0x0000000a00007c0c */ /* 0x000fe2000bf06070 */
[----:B------:R-:W1:Y:S03]  /*3c50*/  SHFL.BFLY PT, R82, R81, 0x1, 0x1f ;  /* 0x0c201f0051527f89 */ /* 0x000e6600000e0000 */
[----:B------:R-:W-:Y:S01]  /*3c60*/  ISETP.GE.AND.EX P0, PT, R77, UR6, PT, P0 ;  /* 0x000000064d007c0c */ /* 0x000fe2000bf06300 */
[----:B0-----:R-:W-:Y:S01]  /*3c70*/  FADD.FTZ R84, R78, R83 ;  /* 0x000000534e547221 */ /* 0x001fe20000010000 */
[----:B-1----:R-:W-:Y:S01]  /*3c80*/  FADD.FTZ R85, R81, R82 ;  /* 0x0000005251557221 */ /* 0x002fe20000010000 */
[----:B------:R-:W-:Y:S10]  /*3c90*/  @P1 BRA `(.L_x_1073) ;  /* 0x0000000000281947 */ /* 0x000ff40003800000 */
[----:B------:R-:W0:Y:S01]  /*3ca0*/  LDC R81, c[0x0][0x10] ;  /* 0x00000400ff517b82 */ /* 0x000e220000000800 */
[----:B------:R-:W-:-:S04]  /*3cb0*/  SHF.R.U32.HI R80, RZ, 0x2, R51 ;  /* 0x00000002ff507819 */ /* 0x000fc80000011633 */
[----:B------:R-:W-:-:S03]  /*3cc0*/  SHF.L.U32 R82, R80, 0x3, RZ ;  /* 0x0000000350527819 */ /* 0x000fc600000006ff */
[----:B------:R-:W1:Y:S01]  /*3cd0*/  LDC.64 R78, c[0x0][0x260] ;  /* 0x00009800ff4e7b82 */ /* 0x000e620000000a00 */
[----:B0-----:R-:W-:Y:S01]  /*3ce0*/  IMAD R80, R81, UR4, R48 ;  /* 0x0000000451507c24 */ /* 0x001fe2000f8e0230 */
[----:B------:R-:W-:-:S04]  /*3cf0*/  LOP3.LUT R81, R82, 0xfffffff8, R49, 0xe2, !PT ;  /* 0xfffffff852517812 */ /* 0x000fc800078ee231 */
[----:B------:R-:W-:-:S04]  /*3d00*/  LEA R80, R80, R81, 0x4 ;  /* 0x0000005150507211 */ /* 0x000fc800078e20ff */
[----:B------:R-:W-:-:S05]  /*3d10*/  SHF.L.U32 R81, R80, 0x1, RZ ;  /* 0x0000000150517819 */ /* 0x000fca00000006ff */
[----:B-1----:R-:W-:-:S05]  /*3d20*/  IMAD.WIDE.U32 R78, R81, 0x4, R78 ;  /* 0x00000004514e7825 */ /* 0x002fca00078e004e */
[----:B------:R0:W-:Y:S02]  /*3d30*/  STG.E.64 desc[UR8][R78.64], R84 ;  /* 0x000000544e007986 */ /* 0x0001e4000c101b08 */
.L_x_1073:
[----:B------:R-:W-:Y:S05]  /*3d40*/  BSYNC B0 ;  /* 0x0000000000007941 */ /* 0x000fea0003800000 */
.L_x_1072:
[----:B------:R-:W-:Y:S02]  /*3d50*/  PRMT R105, R39, 0x7632, R105 ;  /* 0x0000763227697816 */ /* 0x000fe40000000069 */
[----:B------:R-:W-:Y:S02]  /*3d60*/  PRMT R106, R44, 0x7632, R106 ;  /* 0x000076322c6a7816 */ /* 0x000fe4000000006a */
[----:B------:R-:W-:Y:S02]  /*3d70*/  PRMT R114, R45, 0x7632, R114 ;  /* 0x000076322d727816 */ /* 0x000fe40000000072 */
[----:B------:R-:W-:Y:S02]  /*3d80*/  PRMT R101, R46, 0x7632, R101 ;  /* 0x000076322e657816 */ /* 0x000fe40000000065 */
[----:B------:R-:W-:Y:S02]  /*3d90*/  PRMT R107, R47, 0x7632, R107 ;  /* 0x000076322f6b7816 */ /* 0x000fe4000000006b */
[----:B0-----:R-:W-:-:S02]  /*3da0*/  PRMT R79, R12, 0x7632, R79 ;  /* 0x000076320c4f7816 */ /* 0x001fc4000000004f */
        /* <DEDUP_REMOVED lines=42> */
.L_x_1076:
[----:B------:R-:W2:Y:S04]  /*4050*/  LD.E.STRONG.GPU R108, desc[UR8][R102.64] ;  /* 0x00000008666c7980 */ /* 0x000ea8000c10f900 */
[----:B--2---:R-:W-:Y:S01]  /*4060*/  CCTL.IVALL ;  /* 0x00000000ff00798f */ /* 0x004fe20002000000 */
[----:B------:R-:W-:Y:S05]  /*4070*/  YIELD ;  /* 0x0000000000007946 */ /* 0x000fea0003800000 */
[----:B-----5:R-:W-:-:S04]  /*4080*/  LOP3.LUT R108, R108, R99, RZ, 0x3c, !PT ;  /* 0x000000636c6c7212 */ /* 0x020fc800078e3cff */
[----:B------:R-:W-:-:S13]  /*4090*/  ISETP.GT.AND P0, PT, R108, -0x1, PT ;  /* 0xffffffff6c00780c */ /* 0x000fda0003f04270 */
[----:B------:R-:W-:Y:S05]  /*40a0*/  @P0 BRA `(.L_x_1076) ;  /* 0xfffffffc00e80947 */ /* 0x000fea000383ffff */
.L_x_1075:
[----:B------:R-:W-:Y:S05]  /*40b0*/  WARPSYNC.ALL ;  /* 0x0000000000007948 */ /* 0x000fea0003800000 */
[----:B------:R-:W-:Y:S06]  /*40c0*/  BAR.SYNC.DEFER_BLOCKING 0x0 ;  /* 0x0000000000007b1d */ /* 0x000fec0000010000 */
[----:B------:R-:W-:Y:S05]  /*40d0*/  BRA `(.L_x_1077) ;  /* 0x0000000000607947 */ /* 0x000fea0003800000 */
.L_x_1074:
[----:B------:R-:W-:Y:S01]  /*40e0*/  BAR.SYNC.DEFER_BLOCKING 0x0 ;  /* 0x0000000000007b1d */ /* 0x000fe20000010000 */
[----:B------:R-:W-:-:S13]  /*40f0*/  ISETP.NE.AND P0, PT, R51, RZ, PT ;  /* 0x000000ff3300720c */ /* 0x000fda0003f05270 */
        /* <DEDUP_REMOVED lines=14> */
.L_x_1079:
[----:B------:R-:W2:Y:S04]  /*41e0*/  LD.E.STRONG.GPU R108, desc[UR8][R102.64] ;  /* 0x00000008666c7980 */ /* 0x000ea8000c10f900 */
[----:B--2---:R-:W-:Y:S01]  /*41f0*/  CCTL.IVALL ;  /* 0x00000000ff00798f */ /* 0x004fe20002000000 */
[----:B------:R-:W-:Y:S05]  /*4200*/  YIELD ;  /* 0x0000000000007946 */ /* 0x000fea0003800000 */
[----:B-----5:R-:W-:-:S04]  /*4210*/  LOP3.LUT R108, R108, R99, RZ, 0x3c, !PT ;  /* 0x000000636c6c7212 */ /* 0x020fc800078e3cff */
[----:B------:R-:W-:-:S13]  /*4220*/  ISETP.GT.AND P0, PT, R108, -0x1, PT ;  /* 0xffffffff6c00780c */ /* 0x000fda0003f04270 */
[----:B------:R-:W-:Y:S05]  /*4230*/  @P0 BRA `(.L_x_1079) ;  /* 0xfffffffc00e80947 */ /* 0x000fea000383ffff */
.L_x_1078:
[----:B------:R-:W-:Y:S05]  /*4240*/  WARPSYNC.ALL ;  /* 0x0000000000007948 */ /* 0x000fea0003800000 */
[----:B------:R-:W-:Y:S06]  /*4250*/  BAR.SYNC.DEFER_BLOCKING 0x0 ;  /* 0x0000000000007b1d */ /* 0x000fec0000010000 */
.L_x_1077:
[----:B------:R-:W-:Y:S02]  /*4260*/  ISETP.GT.U32.AND P0, PT, R51, 0xf, PT ;  /* 0x0000000f3300780c */ /* 0x000fe40003f04070 */
[----:B------:R-:W-:Y:S02]  /*4270*/  SHF.L.U32 R37, R37, 0x10, RZ ;  /* 0x0000001025257819 */ /* 0x000fe400000006ff */
[----:B------:R-:W-:Y:S02]  /*4280*/  SHF.L.U32 R43, R43, 0x10, RZ ;  /* 0x000000102b2b7819 */ /* 0x000fe400000006ff */
[----:B------:R-:W-:Y:S01]  /*4290*/  SHF.L.U32 R125, R125, 0x10, RZ ;  /* 0x000000107d7d7819 */ /* 0x000fe200000006ff */
[C---:B------:R-:W-:Y:S01]  /*42a0*/  FADD.FTZ R37, -R28.reuse, R37 ;  /* 0x000000251c257221 */ /* 0x040fe20000010100 */
[----:B------:R-:W-:Y:S01]  /*42b0*/  SHF.L.U32 R145, R41, 0x10, RZ ;  /* 0x0000001029917819 */ /* 0x000fe200000006ff */
[----:B------:R-:W-:Y:S01]  /*42c0*/  FADD.FTZ R123, -R28, R43 ;  /* 0x0000002b1c7b7221 */ /* 0x000fe20000010100 */
[----:B------:R-:W-:Y:S01]  /*42d0*/  SHF.L.U32 R99, R46, 0x10, RZ ;  /* 0x000000102e637819 */ /* 0x000fe200000006ff */
[----:B------:R-:W-:Y:S01]  /*42e0*/  FMUL.FTZ R130, R76, R37 ;  /* 0x000000254c827220 */ /* 0x000fe20000410000 */
[----:B------:R-:W-:Y:S01]  /*42f0*/  FADD.FTZ R37, -R28, R125 ;  /* 0x0000007d1c257221 */ /* 0x000fe20000010100 */
[----:B------:R-:W1:Y:S01]  /*4300*/  @!P0 LDC R139, c[0x0][0x10] ;  /* 0x00000400ff8b8b82 */ /* 0x000e620000000800 */
[----:B------:R-:W-:Y:S01]  /*4310*/  FMUL.FTZ R118, R76, R123 ;  /* 0x0000007b4c767220 */ /* 0x000fe20000410000 */
[----:B------:R-:W-:Y:S01]  /*4320*/  SHF.L.U32 R123, R36, 0x10, RZ ;  /* 0x00000010247b7819 */ /* 0x000fe200000006ff */
[----:B------:R-:W-:Y:S01]  /*4330*/  FMUL.FTZ R134, R76, R37 ;  /* 0x000000254c867220 */ /* 0x000fe20000410000 */
[C---:B------:R-:W-:Y:S01]  /*4340*/  @!P0 LOP3.LUT R140, R51.reuse, 0x7ffffff8, RZ, 0xc0, !PT ;  /* 0x7ffffff8338c8812 */ /* 0x040fe200078ec0ff */
[C---:B------:R-:W-:Y:S01]  /*4350*/  FADD.FTZ R145, -R28.reuse, R145 ;  /* 0x000000911c917221 */ /* 0x040fe20000010100 */
[----:B------:R-:W-:Y:S01]  /*4360*/  @!P0 LOP3.LUT R150, R51, 0x7, RZ, 0xc0, !PT ;  /* 0x0000000733968812 */ /* 0x000fe200078ec0ff */
[----:B0-----:R-:W-:Y:S01]  /*4370*/  FADD.FTZ R103, -R28, R99 ;  /* 0x000000631c677221 */ /* 0x001fe20000010100 */
[----:B------:R-:W0:Y:S01]  /*4380*/  @!P0 LDC.64 R36, c[0x0][0x260] ;  /* 0x00009800ff248b82 */ /* 0x000e220000000a00 */
[----:B------:R-:W-:Y:S01]  /*4390*/  FMUL.FTZ R146, R76, R145 ;  /* 0x000000914c927220 */ /* 0x000fe20000410000 */
[----:B------:R-:W-:Y:S01]  /*43a0*/  SHF.L.U32 R101, R101, 0x10, RZ ;  /* 0x0000001065657819 */ /* 0x000fe200000006ff */
[----:B------:R-:W-:Y:S01]  /*43b0*/  FADD.FTZ R129, -R28, R123 ;  /* 0x0000007b1c817221 */ /* 0x000fe20000010100 */
[----:B------:R-:W-:Y:S01]  /*43c0*/  SHF.L.U32 R99, R38, 0x10, RZ ;  /* 0x0000001026637819 */ /* 0x000fe200000006ff */
[----:B------:R-:W-:Y:S01]  /*43d0*/  FMUL.FTZ R38, R76, R103 ;  /* 0x000000674c267220 */ /* 0x000fe20000410000 */
[----:B------:R-:W-:Y:S01]  /*43e0*/  SHF.L.U32 R44, R44, 0x10, RZ ;  /* 0x000000102c2c7819 */ /* 0x000fe200000006ff */
[----:B------:R-:W-:Y:S01]  /*43f0*/  FADD.FTZ R103, -R28, R101 ;  /* 0x000000651c677221 */ /* 0x000fe20000010100 */
[----:B------:R-:W-:Y:S01]  /*4400*/  SHF.L.U32 R111, R47, 0x10, RZ ;  /* 0x000000102f6f7819 */ /* 0x000fe200000006ff */
[----:B------:R-:W-:Y:S01]  /*4410*/  FMUL.FTZ R124, R76, R129 ;  /* 0x000000814c7c7220 */ /* 0x000fe20000410000 */
[----:B------:R-:W-:Y:S01]  /*4420*/  SHF.L.U32 R102, R104, 0x10, RZ ;  /* 0x0000001068667819 */ /* 0x000fe200000006ff */
[----:B------:R-:W-:Y:S01]  /*4430*/  FFMA.FTZ R101, R38, R99, R44 ;  /* 0x0000006326657223 */ /* 0x000fe2000001002c */
[----:B------:R-:W-:Y:S01]  /*4440*/  SHF.L.U32 R47, R106, 0x10, RZ ;  /* 0x000000106a2f7819 */ /* 0x000fe200000006ff */
[----:B------:R-:W-:Y:S01]  /*4450*/  FMUL.FTZ R46, R76, R103 ;  /* 0x000000674c2e7220 */ /* 0x000fe20000410000 */
[----:B------:R-:W-:Y:S01]  /*4460*/  SHF.L.U32 R103, R39, 0x10, RZ ;  /* 0x0000001027677819 */ /* 0x000fe200000006ff */
[----:B------:R-:W-:Y:S01]  /*4470*/  FMUL.FTZ R108, R101, -1.4426950216293334961 ;  /* 0xbfb8aa3b656c7820 */ /* 0x000fe20000410000 */
[----:B-1----:R-:W-:Y:S01]  /*4480*/  @!P0 IMAD R139, R139, UR4, R48 ;  /* 0x000000048b8b8c24 */ /* 0x002fe2000f8e0230 */
[----:B------:R-:W-:Y:S01]  /*4490*/  SHF.L.U32 R147, R26, 0x10, RZ ;  /* 0x000000101a937819 */ /* 0x000fe200000006ff */
[----:B------:R-:W-:Y:S01]  /*44a0*/  FFMA.FTZ R39, R46, R102, R47 ;  /* 0x000000662e277223 */ /* 0x000fe2000001002f */
[C---:B------:R-:W-:Y:S01]  /*44b0*/  FADD.FTZ R111, -R28.reuse, R111 ;  /* 0x0000006f1c6f7221 */ /* 0x040fe20000010100 */
[----:B------:R-:W-:Y:S01]  /*44c0*/  SHF.L.U32 R141, R133, 0x10, RZ ;  /* 0x00000010858d7819 */ /* 0x000fe200000006ff */
[----:B------:R-:W1:Y:S01]  /*44d0*/  MUFU.EX2 R108, R108 ;  /* 0x0000006c006c7308 */ /* 0x000e620000000800 */
[----:B------:R-:W-:Y:S01]  /*44e0*/  @!P0 LEA R139, R139, R140, 0x4 ;  /* 0x0000008c8b8b8211 */ /* 0x000fe200078e20ff */
[----:B------:R-:W-:Y:S01]  /*44f0*/  FMUL.FTZ R115, R39, -1.4426950216293334961 ;  /* 0xbfb8aa3b27737820 */ /* 0x000fe20000410000 */
[----:B------:R-:W-:Y:S01]  /*4500*/  SHF.L.U32 R107, R107, 0x10, RZ ;  /* 0x000000106b6b7819 */ /* 0x000fe200000006ff */
[----:B------:R-:W-:Y:S01]  /*4510*/  FADD.FTZ R149, -R28, R147 ;  /* 0x000000931c957221 */ /* 0x000fe20000010100 */
[----:B------:R-:W-:Y:S01]  /*4520*/  @!P0 IADD3 R150, R139, R150, RZ ;  /* 0x000000968b968210 */ /* 0x000fe20007ffe0ff */
[----:B------:R-:W-:Y:S01]  /*4530*/  FMUL.FTZ R104, R76, R111 ;  /* 0x0000006f4c687220 */ /* 0x000fe20000410000 */
[----:B------:R-:W-:Y:S01]  /*4540*/  SHF.L.U32 R106, R45, 0x10, RZ ;  /* 0x000000102d6a7819 */ /* 0x000fe200000006ff */
[----:B------:R-:W-:Y:S01]  /*4550*/  FADD.FTZ R141, -R28, R141 ;  /* 0x0000008d1c8d7221 */ /* 0x000fe20000010100 */
[----:B------:R-:W-:Y:S01]  /*4560*/  @!P0 SHF.L.U32 R145, R150, 0x1, RZ ;  /* 0x0000000196918819 */ /* 0x000fe200000006ff */
[----:B------:R-:W-:Y:S01]  /*4570*/  FADD.FTZ R107, -R28, R107 ;  /* 0x0000006b1c6b7221 */ /* 0x000fe20000010100 */
[----:B------:R-:W-:Y:S01]  /*4580*/  SHF.L.U32 R157, R27, 0x10, RZ ;  /* 0x000000101b9d7819 */ /* 0x000fe200000006ff */
[----:B------:R-:W2:Y:S01]  /*4590*/  MUFU.EX2 R115, R115 ;  /* 0x0000007300737308 */ /* 0x000ea20000000800 */
[----:B------:R-:W-:Y:S01]  /*45a0*/  SHF.L.U32 R147, R142, 0x10, RZ ;  /* 0x000000108e937819 */ /* 0x000fe200000006ff */
[----:B0-----:R-:W-:Y:S01]  /*45b0*/  @!P0 IMAD.WIDE.U32 R36, R145, 0x4, R36 ;  /* 0x0000000491248825 */ /* 0x001fe200078e0024 */
[----:B------:R-:W-:-:S03]  /*45c0*/  SHF.L.U32 R45, R105, 0x10, RZ ;  /* 0x00000010692d7819 */ /* 0x000fc600000006ff */
[----:B------:R-:W-:Y:S01]  /*45d0*/  FMUL.FTZ R142, R76, R149 ;  /* 0x000000954c8e7220 */ /* 0x000fe20000410000 */
[----:B------:R-:W-:Y:S01]  /*45e0*/  SHF.L.U32 R109, R109, 0x10, RZ ;  /* 0x000000106d6d7819 */ /* 0x000fe200000006ff */
[----:B------:R-:W-:Y:S01]  /*45f0*/  FFMA.FTZ R105, R104, R103, R106 ;  /* 0x0000006768697223 */ /* 0x000fe2000001006a */
[----:B------:R-:W-:Y:S01]  /*4600*/  SHF.L.U32 R111, R42, 0x10, RZ ;  /* 0x000000102a6f7819 */ /* 0x000fe200000006ff */
[----:B------:R-:W3:Y:S01]  /*4610*/  @!P0 LDG.E.64 R36, desc[UR8][R36.64] ;  /* 0x0000000824248981 */ /* 0x000ee2000c1e1b00 */
[----:B------:R-:W-:Y:S01]  /*4620*/  SHF.L.U32 R114, R114, 0x10, RZ ;  /* 0x0000001072727819 */ /* 0x000fe200000006ff */
[----:B------:R-:W-:Y:S01]  /*4630*/  FADD.FTZ R161, -R28, R157 ;  /* 0x0000009d1ca17221 */ /* 0x000fe20000010100 */
[----:B------:R-:W-:Y:S01]  /*4640*/  FMUL.FTZ R144, R76, R141 ;  /* 0x0000008d4c907220 */ /* 0x000fe20000410000 */
[----:B------:R-:W-:Y:S01]  /*4650*/  FADD.FTZ R151, -R28, R147 ;  /* 0x000000931c977221 */ /* 0x000fe20000010100 */
[----:B------:R-:W-:Y:S01]  /*4660*/  FMUL.FTZ R112, R76, R107 ;  /* 0x0000006b4c707220 */ /* 0x000fe20000410000 */
[----:B------:R-:W-:Y:S01]  /*4670*/  FFMA.FTZ R147, R99, R142, R44 ;  /* 0x0000008e63937223 */ /* 0x000fe2000001002c */
[----:B------:R-:W-:Y:S01]  /*4680*/  FMUL.FTZ R42, R105, -1.4426950216293334961 ;  /* 0xbfb8aa3b692a7820 */ /* 0x000fe20000410000 */
[----:B------:R-:W-:Y:S01]  /*4690*/  FADD.FTZ R117, -R28, R109 ;  /* 0x0000006d1c757221 */ /* 0x000fe20000010100 */
[----:B------:R-:W-:Y:S01]  /*46a0*/  SHF.L.U32 R159, R20, 0x10, RZ ;  /* 0x00000010149f7819 */ /* 0x000fe200000006ff */
[----:B------:R-:W-:Y:S01]  /*46b0*/  FMUL.FTZ R20, R76, R161 ;  /* 0x000000a14c147220 */ /* 0x000fe20000410000 */
[----:B------:R-:W-:Y:S01]  /*46c0*/  SHF.L.U32 R155, R148, 0x10, RZ ;  /* 0x00000010949b7819 */ /* 0x000fe200000006ff */
[----:B------:R-:W-:Y:S01]  /*46d0*/  FADD.FTZ R111, -R28, R111 ;  /* 0x0000006f1c6f7221 */ /* 0x000fe20000010100 */
[--C-:B------:R-:W-:Y:S01]  /*46e0*/  FFMA.FTZ R139, R45, R144, R114.reuse ;  /* 0x000000902d8b7223 */ /* 0x100fe20000010072 */
[----:B------:R-:W-:Y:S01]  /*46f0*/  SHF.L.U32 R161, R98, 0x10, RZ ;  /* 0x0000001062a17819 */ /* 0x000fe200000006ff */
[----:B------:R-:W-:Y:S01]  /*4700*/  FFMA.FTZ R107, R112, R45, R114 ;  /* 0x0000002d706b7223 */ /* 0x000fe20000010072 */
[----:B------:R-:W-:Y:S01]  /*4710*/  FMUL.FTZ R150, R147, -1.4426950216293334961 ;  /* 0xbfb8aa3b93967820 */ /* 0x000fe20000410000 */
[----:B-1----:R-:W-:Y:S01]  /*4720*/  FADD.FTZ R98, R108, 1 ;  /* 0x3f8000006c627421 */ /* 0x002fe20000010000 */
[----:B------:R-:W-:Y:S01]  /*4730*/  FMUL.FTZ R120, R76, R117 ;  /* 0x000000754c787220 */ /* 0x000fe20000410000 */
[----:B------:R-:W-:Y:S01]  /*4740*/  SHF.L.U32 R153, R22, 0x10, RZ ;  /* 0x0000001016997819 */ /* 0x000fe200000006ff */
[C---:B------:R-:W-:Y:S01]  /*4750*/  FMUL.FTZ R22, R76.reuse, R151 ;  /* 0x000000974c167220 */ /* 0x040fe20000410000 */
[----:B------:R-:W0:Y:S01]  /*4760*/  MUFU.EX2 R42, R42 ;  /* 0x0000002a002a7308 */ /* 0x000e220000000800 */
[----:B------:R-:W-:Y:S01]  /*4770*/  FMUL.FTZ R110, R76, R111 ;  /* 0x0000006f4c6e7220 */ /* 0x000fe20000410000 */
[----:B------:R-:W-:Y:S01]  /*4780*/  SHF.L.U32 R121, R113, 0x10, RZ ;  /* 0x0000001071797819 */ /* 0x000fe200000006ff */
[----:B------:R-:W-:Y:S01]  /*4790*/  FMUL.FTZ R149, R139, -1.4426950216293334961 ;  /* 0xbfb8aa3b8b957820 */ /* 0x000fe20000410000 */
[----:B------:R-:W-:Y:S01]  /*47a0*/  SHF.L.U32 R151, R23, 0x10, RZ ;  /* 0x0000001017977819 */ /* 0x000fe200000006ff */
[----:B------:R-:W-:Y:S01]  /*47b0*/  FADD.FTZ R155, -R28, R155 ;  /* 0x0000009b1c9b7221 */ /* 0x000fe20000010100 */
[----:B------:R-:W-:Y:S01]  /*47c0*/  FMUL.FTZ R111, R107, -1.4426950216293334961 ;  /* 0xbfb8aa3b6b6f7820 */ /* 0x000fe20000410000 */
[----:B------:R-:W-:Y:S01]  /*47d0*/  FFMA.FTZ R43, R102, R120, R47 ;  /* 0x00000078662b7223 */ /* 0x000fe2000001002f */
[----:B------:R1:W-:Y:S01]  /*47e0*/  MUFU.EX2 R23, R150 ;  /* 0x0000009600177308 */ /* 0x0003e20000000800 */
[----:B------:R-:W-:Y:S01]  /*47f0*/  SHF.L.U32 R165, R25, 0x10, RZ ;  /* 0x0000001019a57819 */ /* 0x000fe200000006ff */
[----:B------:R-:W-:Y:S01]  /*4800*/  FMUL.FTZ R148, R76, R155 ;  /* 0x0000009b4c947220 */ /* 0x000fe20000410000 */
[----:B------:R-:W-:Y:S01]  /*4810*/  FADD.FTZ R121, -R28, R121 ;  /* 0x000000791c797221 */ /* 0x000fe20000010100 */
[----:B------:R-:W-:Y:S01]  /*4820*/  SHF.L.U32 R127, R119, 0x10, RZ ;  /* 0x00000010777f7819 */ /* 0x000fe200000006ff */
[----:B------:R-:W-:Y:S01]  /*4830*/  FFMA.FTZ R109, R99, R110, R44 ;  /* 0x0000006e636d7223 */ /* 0x000fe2000001002c */
[----:B------:R-:W-:Y:S01]  /*4840*/  SHF.L.U32 R137, R40, 0x10, RZ ;  /* 0x0000001028897819 */ /* 0x000fe200000006ff */
[----:B------:R-:W-:Y:S01]  /*4850*/  FMUL.FTZ R113, R43, -1.4426950216293334961 ;  /* 0xbfb8aa3b2b717820 */ /* 0x000fe20000410000 */
[----:B------:R-:W4:Y:S01]  /*4860*/  MUFU.RCP R98, R98 ;  /* 0x0000006200627308 */ /* 0x000f220000001000 */
[----:B-1----:R-:W-:Y:S01]  /*4870*/  SHF.L.U32 R150, R100, 0x10, RZ ;  /* 0x0000001064967819 */ /* 0x002fe200000006ff */
[----:B------:R-:W-:Y:S01]  /*4880*/  FFMA.FTZ R116, R103, R118, R106 ;  /* 0x0000007667747223 */ /* 0x000fe2000001006a */
[----:B------:R-:W-:Y:S01]  /*4890*/  SHF.L.U32 R135, R135, 0x10, RZ ;  /* 0x0000001087877819 */ /* 0x000fe200000006ff */
[----:B------:R-:W-:Y:S01]  /*48a0*/  FMUL.FTZ R126, R76, R121 ;  /* 0x000000794c7e7220 */ /* 0x000fe20000410000 */
[----:B------:R-:W-:Y:S01]  /*48b0*/  SHF.L.U32 R157, R21, 0x10, RZ ;  /* 0x00000010159d7819 */ /* 0x000fe200000006ff */
[----:B------:R-:W-:Y:S01]  /*48c0*/  FMUL.FTZ R117, R109, -1.4426950216293334961 ;  /* 0xbfb8aa3b6d757820 */ /* 0x000fe20000410000 */
[----:B------:R-:W-:Y:S01]  /*48d0*/  SHF.L.U32 R163, R96, 0x10, RZ ;  /* 0x0000001060a37819 */ /* 0x000fe200000006ff */
[----:B------:R1:W-:Y:S01]  /*48e0*/  MUFU.EX2 R145, R149 ;  /* 0x0000009500917308 */ /* 0x0003e20000000800 */
[----:B------:R-:W-:Y:S01]  /*48f0*/  SHF.L.U32 R152, R95, 0x10, RZ ;  /* 0x000000105f987819 */ /* 0x000fe200000006ff */
[C---:B------:R-:W-:Y:S01]  /*4900*/  FADD.FTZ R96, -R28.reuse, R153 ;  /* 0x000000991c607221 */ /* 0x040fe20000010100 */
[----:B------:R-:W-:Y:S01]  /*4910*/  SHF.L.U32 R155, R97, 0x10, RZ ;  /* 0x00000010619b7819 */ /* 0x000fe200000006ff */
[----:B------:R-:W-:Y:S01]  /*4920*/  FADD.FTZ R153, -R28, R150 ;  /* 0x000000961c997221 */ /* 0x000fe20000010100 */
[----:B------:R-:W-:Y:S01]  /*4930*/  SHF.L.U32 R100, R94, 0x10, RZ ;  /* 0x000000105e647819 */ /* 0x000fe200000006ff */
[----:B--2---:R-:W-:Y:S01]  /*4940*/  FADD.FTZ R150, R115, 1 ;  /* 0x3f80000073967421 */ /* 0x004fe20000010000 */
[----:B------:R-:W-:Y:S01]  /*4950*/  FADD.FTZ R97, -R28, R151 ;  /* 0x000000971c617221 */ /* 0x000fe20000010100 */
[----:B------:R-:W2:Y:S01]  /*4960*/  MUFU.EX2 R111, R111 ;  /* 0x0000006f006f7308 */ /* 0x000ea20000000800 */
[----:B-1----:R-:W-:Y:S01]  /*4970*/  SHF.L.U32 R149, R24, 0x10, RZ ;  /* 0x0000001018957819 */ /* 0x002fe200000006ff */
        /* <DEDUP_REMOVED lines=12> */
[----:B------:R-:W-:Y:S01]  /*4a40*/  FMUL.FTZ R121, R116, -1.4426950216293334961 ;  /* 0xbfb8aa3b74797820 */ /* 0x000fe20000410000 */
[----:B------:R-:W-:Y:S01]  /*4a50*/  SHF.L.U32 R28, R62, 0x1, RZ ;  /* 0x000000013e1c7819 */ /* 0x000fe200000006ff */
[----:B------:R-:W1:Y:S01]  /*4a60*/  MUFU.EX2 R113, R113 ;  /* 0x0000007100717308 */ /* 0x000e620000000800 */
[----:B------:R-:W-:Y:S01]  /*4a70*/  FFMA.FTZ R123, R45, R126, R114 ;  /* 0x0000007e2d7b7223 */ /* 0x000fe20000010072 */
[----:B------:R-:W-:Y:S01]  /*4a80*/  FFMA.FTZ R122, R99, R124, R44 ;  /* 0x0000007c637a7223 */ /* 0x000fe2000001002c */
[----:B------:R-:W-:Y:S01]  /*4a90*/  LOP3.LUT R28, R28, 0xe, RZ, 0xc0, !PT ;  /* 0x0000000e1c1c7812 */ /* 0x000fe200078ec0ff */
[----:B0-----:R-:W-:Y:S01]  /*4aa0*/  FADD.FTZ R42, R42, 1 ;  /* 0x3f8000002a2a7421 */ /* 0x001fe20000010000 */
[----:B------:R-:W-:Y:S01]  /*4ab0*/  FMUL.FTZ R119, R123, -1.4426950216293334961 ;  /* 0xbfb8aa3b7b777820 */ /* 0x000fe20000410000 */
[----:B------:R-:W-:Y:S01]  /*4ac0*/  FMUL.FTZ R132, R76, R127 ;  /* 0x0000007f4c847220 */ /* 0x000fe20000410000 */
[----:B------:R-:W-:Y:S01]  /*4ad0*/  FFMA.FTZ R125, R103, R130, R106 ;  /* 0x00000082677d7223 */ /* 0x000fe2000001006a */
[----:B------:R-:W0:Y:S01]  /*4ae0*/  MUFU.EX2 R117, R117 ;  /* 0x0000007500757308 */ /* 0x000e220000000800 */
[----:B------:R-:W-:Y:S01]  /*4af0*/  IADD3 R66, -R28, R66, RZ ;  /* 0x000000421c427210 */ /* 0x000fe20007ffe1ff */
[----:B------:R-:W-:Y:S01]  /*4b00*/  FMUL.FTZ R127, R122, -1.4426950216293334961 ;  /* 0xbfb8aa3b7a7f7820 */ /* 0x000fe20000410000 */
[----:B----4-:R-:W-:Y:S01]  /*4b10*/  FADD.FTZ R28, -R98, 1 ;  /* 0x3f800000621c7421 */ /* 0x010fe20000010100 */
[----:B--2---:R-:W-:Y:S01]  /*4b20*/  FADD.FTZ R108, R111, 1 ;  /* 0x3f8000006f6c7421 */ /* 0x004fe20000010000 */
[----:B------:R-:W-:Y:S01]  /*4b30*/  FMUL.FTZ R131, R125, -1.4426950216293334961 ;  /* 0xbfb8aa3b7d837820 */ /* 0x000fe20000410000 */
[----:B------:R-:W-:Y:S01]  /*4b40*/  FFMA.FTZ R40, R45, R134, R114 ;  /* 0x000000862d287223 */ /* 0x000fe20000010072 */
[----:B------:R-:W-:Y:S01]  /*4b50*/  FMUL.FTZ R138, R76, R137 ;  /* 0x000000894c8a7220 */ /* 0x000fe20000410000 */
[----:B------:R-:W2:Y:S01]  /*4b60*/  MUFU.RCP R100, R150 ;  /* 0x0000009600647308 */ /* 0x000ea20000001000 */
[----:B------:R-:W-:Y:S01]  /*4b70*/  FFMA.FTZ R101, R101, R28, 1 ;  /* 0x3f80000065657423 */ /* 0x000fe2000001001c */
[----:B------:R-:W-:Y:S01]  /*4b80*/  FMUL.FTZ R137, R40, -1.4426950216293334961 ;  /* 0xbfb8aa3b28897820 */ /* 0x000fe20000410000 */
[----:B------:R-:W-:Y:S01]  /*4b90*/  FFMA.FTZ R133, R99, R138, R44 ;  /* 0x0000008a63857223 */ /* 0x000fe2000001002c */
[C---:B------:R-:W-:Y:S01]  /*4ba0*/  FMUL.FTZ R152, R76.reuse, R153 ;  /* 0x000000994c987220 */ /* 0x040fe20000410000 */
[C---:B------:R-:W-:Y:S01]  /*4bb0*/  FMUL.FTZ R136, R76.reuse, R135 ;  /* 0x000000874c887220 */ /* 0x040fe20000410000 */
[----:B------:R-:W-:Y:S01]  /*4bc0*/  FFMA.FTZ R95, R45, R148, R114 ;  /* 0x000000942d5f7223 */ /* 0x000fe20000010072 */
[----:B------:R-:W-:Y:S01]  /*4bd0*/  FMUL.FTZ R165, R76, R165 ;  /* 0x000000a54ca57220 */ /* 0x000fe20000410000 */
[----:B------:R-:W4:Y:S01]  /*4be0*/  MUFU.EX2 R121, R121 ;  /* 0x0000007900797308 */ /* 0x000f220000000800 */
[----:B------:R-:W-:Y:S01]  /*4bf0*/  FMUL.FTZ R28, R98, R101 ;  /* 0x00000065621c7220 */ /* 0x000fe20000410000 */
[C-C-:B------:R-:W-:Y:S01]  /*4c00*/  FFMA.FTZ R26, R103.reuse, R146, R106.reuse ;  /* 0x00000092671a7223 */ /* 0x140fe2000001006a */
[C-C-:B------:R-:W-:Y:S01]  /*4c10*/  FFMA.FTZ R27, R102.reuse, R22, R47.reuse ;  /* 0x00000016661b7223 */ /* 0x140fe2000001002f */
[----:B------:R-:W-:Y:S01]  /*4c20*/  FFMA.FTZ R21, R103, R20, R106 ;  /* 0x0000001467157223 */ /* 0x000fe2000001006a */
[----:B------:R-:W5:Y:S01]  /*4c30*/  S2UR UR7, SR_CgaCtaId ;  /* 0x00000000000779c3 */ /* 0x000f620000008800 */
[----:B------:R-:W-:Y:S01]  /*4c40*/  FFMA.FTZ R128, R102, R132, R47 ;  /* 0x0000008466807223 */ /* 0x000fe2000001002f */
[----:B------:R-:W-:Y:S01]  /*4c50*/  UMOV UR5, 0x400 ;  /* 0x0000040000057882 */ /* 0x000fe20000000000 */
[----:B------:R2:W5:Y:S01]  /*4c60*/  MUFU.RCP R62, R42 ;  /* 0x0000002a003e7308 */ /* 0x0005620000001000 */
[----:B-1----:R-:W-:Y:S01]  /*4c70*/  FADD.FTZ R101, R113, 1 ;  /* 0x3f80000071657421 */ /* 0x002fe20000010000 */
[----:B------:R-:W-:Y:S01]  /*4c80*/  SHF.L.U32 R16, R16, 0x10, RZ ;  /* 0x0000001010107819 */ /* 0x000fe200000006ff */
[----:B------:R-:W-:-:S05]  /*4c90*/  ULDC.64 UR12, c[0x0][0x210] ;  /* 0x00008400000c7ab9 */ /* 0x000fca0000000a00 */
[----:B------:R-:W-:Y:S01]  /*4ca0*/  MUFU.EX2 R119, R119 ;  /* 0x0000007700777308 */ /* 0x000fe20000000800 */
[----:B0-----:R-:W-:-:S07]  /*4cb0*/  FADD.FTZ R117, R117, 1 ;  /* 0x3f80000075757421 */ /* 0x001fce0000010000 */
[----:B------:R-:W0:Y:S01]  /*4cc0*/  MUFU.EX2 R127, R127 ;  /* 0x0000007f007f7308 */ /* 0x000e220000000800 */
[----:B--2---:R-:W-:Y:S01]  /*4cd0*/  FADD.FTZ R42, -R100, 1 ;  /* 0x3f800000642a7421 */ /* 0x004fe20000010100 */
[----:B----4-:R-:W-:Y:S01]  /*4ce0*/  FADD.FTZ R111, R121, 1 ;  /* 0x3f800000796f7421 */ /* 0x010fe20000010000 */
[----:B------:R-:W-:Y:S01]  /*4cf0*/  FMUL.FTZ R41, R133, -1.4426950216293334961 ;  /* 0xbfb8aa3b85297820 */ /* 0x000fe20000410000 */
[----:B------:R-:W-:-:S04]  /*4d00*/  FFMA.FTZ R135, R102, R136, R47 ;  /* 0x0000008866877223 */ /* 0x000fc8000001002f */
[----:B------:R-:W1:Y:S01]  /*4d10*/  MUFU.RCP R108, R108 ;  /* 0x0000006c006c7308 */ /* 0x000e620000001000 */
[----:B------:R-:W-:-:S07]  /*4d20*/  FFMA.FTZ R39, R39, R42, 1 ;  /* 0x3f80000027277423 */ /* 0x000fce000001002a */
[----:B------:R-:W2:Y:S01]  /*4d30*/  MUFU.EX2 R131, R131 ;  /* 0x0000008300837308 */ /* 0x000ea20000000800 */
[----:B-----5:R-:W-:Y:S01]  /*4d40*/  FADD.FTZ R42, -R62, 1 ;  /* 0x3f8000003e2a7421 */ /* 0x020fe20000010100 */
[----:B------:R-:W-:Y:S01]  /*4d50*/  FMUL.FTZ R141, R26, -1.4426950216293334961 ;  /* 0xbfb8aa3b1a8d7820 */ /* 0x000fe20000410000 */
[----:B------:R-:W-:Y:S01]  /*4d60*/  FMUL.FTZ R129, R128, -1.4426950216293334961 ;  /* 0xbfb8aa3b80817820 */ /* 0x000fe20000410000 */
[----:B------:R-:W-:Y:S01]  /*4d70*/  FMUL.FTZ R154, R27, -1.4426950216293334961 ;  /* 0xbfb8aa3b1b9a7820 */ /* 0x000fe20000410000 */
[----:B------:R-:W-:-:S03]  /*4d80*/  FMUL.FTZ R25, R21, -1.4426950216293334961 ;  /* 0xbfb8aa3b15197820 */ /* 0x000fc60000410000 */
[----:B------:R-:W4:Y:S01]  /*4d90*/  MUFU.RCP R101, R101 ;  /* 0x0000006500657308 */ /* 0x000f220000001000 */
[----:B------:R-:W-:Y:S01]  /*4da0*/  FFMA.FTZ R105, R105, R42, 1 ;  /* 0x3f80000069697423 */ /* 0x000fe2000001002a */
[----:B0-----:R-:W-:-:S06]  /*4db0*/  FADD.FTZ R113, R127, 1 ;  /* 0x3f8000007f717421 */ /* 0x001fcc0000010000 */
[----:B------:R0:W5:Y:S01]  /*4dc0*/  MUFU.RCP R98, R117 ;  /* 0x0000007500627308 */ /* 0x0001620000001000 */
[----:B------:R-:W-:-:S07]  /*4dd0*/  FMUL.FTZ R42, R100, R39 ;  /* 0x00000027642a7220 */ /* 0x000fce0000410000 */
[----:B------:R-:W5:Y:S01]  /*4de0*/  MUFU.EX2 R137, R137 ;  /* 0x0000008900897308 */ /* 0x000f620000000800 */
[----:B0-----:R-:W-:Y:S01]  /*4df0*/  FADD.FTZ R117, R119, 1 ;  /* 0x3f80000077757421 */ /* 0x001fe20000010000 */
[----:B------:R-:W-:-:S06]  /*4e00*/  FMUL.FTZ R39, R62, R105 ;  /* 0x000000693e277220 */ /* 0x000fcc0000410000 */
[----:B------:R-:W0:Y:S01]  /*4e10*/  MUFU.RCP R111, R111 ;  /* 0x0000006f006f7308 */ /* 0x000e220000001000 */
[----:B-1----:R-:W-:Y:S01]  /*4e20*/  FADD.FTZ R62, -R108, 1 ;  /* 0x3f8000006c3e7421 */ /* 0x002fe20000010100 */
[----:B--2---:R-:W-:Y:S01]  /*4e30*/  FADD.FTZ R160, R131, 1 ;  /* 0x3f80000083a07421 */ /* 0x004fe20000010000 */
[----:B------:R-:W-:-:S05]  /*4e40*/  FMUL.FTZ R140, R135, -1.4426950216293334961 ;  /* 0xbfb8aa3b878c7820 */ /* 0x000fca0000410000 */
[----:B------:R-:W1:Y:S01]  /*4e50*/  MUFU.RCP R117, R117 ;  /* 0x0000007500757308 */ /* 0x000e620000001000 */
[----:B------:R-:W-:Y:S01]  /*4e60*/  FFMA.FTZ R107, R107, R62, 1 ;  /* 0x3f8000006b6b7423 */ /* 0x000fe2000001003e */
[----:B----4-:R-:W-:Y:S01]  /*4e70*/  FADD.FTZ R62, -R101, 1 ;  /* 0x3f800000653e7421 */ /* 0x010fe20000010100 */
[----:B-----5:R-:W-:-:S05]  /*4e80*/  FADD.FTZ R100, -R98, 1 ;  /* 0x3f80000062647421 */ /* 0x020fca0000010100 */
[----:B------:R-:W2:Y:S01]  /*4e90*/  MUFU.RCP R113, R113 ;  /* 0x0000007100717308 */ /* 0x000ea20000001000 */
[----:B------:R-:W-:Y:S01]  /*4ea0*/  FADD.FTZ R158, R137, 1 ;  /* 0x3f800000899e7421 */ /* 0x000fe20000010000 */
[----:B------:R-:W-:Y:S01]  /*4eb0*/  FFMA.FTZ R150, R43, R62, 1 ;  /* 0x3f8000002b967423 */ /* 0x000fe2000001003e */
[----:B0-----:R-:W-:Y:S01]  /*4ec0*/  FADD.FTZ R43, -R111, 1 ;  /* 0x3f8000006f2b7421 */ /* 0x001fe20000010100 */
[----:B------:R-:W-:-:S04]  /*4ed0*/  FFMA.FTZ R109, R109, R100, 1 ;  /* 0x3f8000006d6d7423 */ /* 0x000fc80000010064 */
[----:B------:R-:W0:Y:S01]  /*4ee0*/  MUFU.RCP R160, R160 ;  /* 0x000000a000a07308 */ /* 0x000e220000001000 */
[----:B------:R-:W-:Y:S01]  /*4ef0*/  FFMA.FTZ R116, R116, R43, 1 ;  /* 0x3f80000074747423 */ /* 0x000fe2000001002b */
[----:B------:R-:W-:Y:S01]  /*4f00*/  FMUL.FTZ R43, R98, R109 ;  /* 0x0000006d622b7220 */ /* 0x000fe20000410000 */
[----:B-1----:R-:W-:Y:S01]  /*4f10*/  FADD.FTZ R98, -R117, 1 ;  /* 0x3f80000075627421 */ /* 0x002fe20000010100 */
[----:B------:R-:W-:-:S04]  /*4f20*/  FMUL.FTZ R100, R108, R107 ;  /* 0x0000006b6c647220 */ /* 0x000fc80000410000 */
[----:B------:R-:W1:Y:S01]  /*4f30*/  MUFU.RCP R158, R158 ;  /* 0x0000009e009e7308 */ /* 0x000e620000001000 */
[----:B------:R-:W-:Y:S01]  /*4f40*/  FMUL.FTZ R107, R111, R116 ;  /* 0x000000746f6b7220 */ /* 0x000fe20000410000 */
[----:B--2---:R-:W-:Y:S01]  /*4f50*/  FADD.FTZ R121, -R113, 1 ;  /* 0x3f80000071797421 */ /* 0x004fe20000010100 */
[----:B------:R-:W-:-:S05]  /*4f60*/  FFMA.FTZ R116, R123, R98, 1 ;  /* 0x3f8000007b747423 */ /* 0x000fca0000010062 */
[----:B------:R-:W2:Y:S01]  /*4f70*/  MUFU.EX2 R41, R41 ;  /* 0x0000002900297308 */ /* 0x000ea20000000800 */
[----:B------:R-:W-:Y:S01]  /*4f80*/  FFMA.FTZ R122, R122, R121, 1 ;  /* 0x3f8000007a7a7423 */ /* 0x000fe20000010079 */
[----:B------:R-:W-:Y:S01]  /*4f90*/  FMUL.FTZ R117, R117, R116 ;  /* 0x0000007475757220 */ /* 0x000fe20000410000 */
[----:B0-----:R-:W-:Y:S01]  /*4fa0*/  FADD.FTZ R162, -R160, 1 ;  /* 0x3f800000a0a27421 */ /* 0x001fe20000010100 */
[C---:B------:R-:W-:Y:S01]  /*4fb0*/  FMUL.FTZ R116, R76.reuse, R151 ;  /* 0x000000974c747220 */ /* 0x040fe20000410000 */
[----:B------:R-:W-:Y:S01]  /*4fc0*/  FMUL.FTZ R113, R113, R122 ;  /* 0x0000007a71717220 */ /* 0x000fe20000410000 */
[C---:B------:R-:W-:Y:S01]  /*4fd0*/  FMUL.FTZ R122, R76.reuse, R159 ;  /* 0x0000009f4c7a7220 */ /* 0x040fe20000410000 */
[----:B------:R-:W-:Y:S01]  /*4fe0*/  FFMA.FTZ R137, R125, R162, 1 ;  /* 0x3f8000007d897423 */ /* 0x000fe200000100a2 */
[C-C-:B------:R-:W-:Y:S01]  /*4ff0*/  FFMA.FTZ R123, R45.reuse, R116, R114.reuse ;  /* 0x000000742d7b7223 */ /* 0x140fe20000010072 */
[C-C-:B------:R-:W-:Y:S01]  /*5000*/  FFMA.FTZ R125, R45.reuse, R152, R114.reuse ;  /* 0x000000982d7d7223 */ /* 0x140fe20000010072 */
[----:B------:R-:W-:Y:S01]  /*5010*/  FFMA.FTZ R159, R45, R165, R114 ;  /* 0x000000a52d9f7223 */ /* 0x000fe20000010072 */
[----:B------:R-:W-:Y:S01]  /*5020*/  FMUL.FTZ R114, R76, R149 ;  /* 0x000000954c727220 */ /* 0x000fe20000410000 */
[----:B-1----:R-:W-:Y:S01]  /*5030*/  FADD.FTZ R149, -R158, 1 ;  /* 0x3f8000009e957421 */ /* 0x002fe20000010100 */
[----:B------:R-:W-:Y:S01]  /*5040*/  MUFU.EX2 R140, R140 ;  /* 0x0000008c008c7308 */ /* 0x000fe20000000800 */
[----:B--2---:R-:W-:-:S02]  /*5050*/  FADD.FTZ R162, R41, 1 ;  /* 0x3f80000029a27421 */ /* 0x004fc40000010000 */
[----:B------:R-:W-:-:S05]  /*5060*/  FFMA.FTZ R41, R40, R149, 1 ;  /* 0x3f80000028297423 */ /* 0x000fca0000010095 */
[----:B------:R-:W0:Y:S08]  /*5070*/  MUFU.RCP R149, R162 ;  /* 0x000000a200957308 */ /* 0x000e300000001000 */
[----:B------:R-:W1:Y:S08]  /*5080*/  MUFU.EX2 R141, R141 ;  /* 0x0000008d008d7308 */ /* 0x000e700000000800 */
[----:B------:R-:W2:Y:S01]  /*5090*/  MUFU.EX2 R129, R129 ;  /* 0x0000008100817308 */ /* 0x000ea20000000800 */
[----:B0-----:R-:W-:Y:S01]  /*50a0*/  FADD.FTZ R162, -R149, 1 ;  /* 0x3f80000095a27421 */ /* 0x001fe20000010100 */
[----:B------:R-:W-:-:S03]  /*50b0*/  FADD.FTZ R140, R140, 1 ;  /* 0x3f8000008c8c7421 */ /* 0x000fc60000010000 */
[----:B------:R-:W-:-:S03]  /*50c0*/  FFMA.FTZ R162, R133, R162, 1 ;  /* 0x3f80000085a27423 */ /* 0x000fc600000100a2 */
[----:B------:R0:W-:Y:S01]  /*50d0*/  MUFU.EX2 R24, R154 ;  /* 0x0000009a00187308 */ /* 0x0001e20000000800 */
[----:B-1----:R-:W-:Y:S01]  /*50e0*/  FADD.FTZ R133, R141, 1 ;  /* 0x3f8000008d857421 */ /* 0x002fe20000010000 */
[----:B------:R-:W-:-:S06]  /*50f0*/  FADD.FTZ R141, R145, 1 ;  /* 0x3f800000918d7421 */ /* 0x000fcc0000010000 */
[----:B------:R-:W1:Y:S01]  /*5100*/  MUFU.RCP R140, R140 ;  /* 0x0000008c008c7308 */ /* 0x000e620000001000 */
[----:B--2---:R-:W-:Y:S01]  /*5110*/  FADD.FTZ R119, R129, 1 ;  /* 0x3f80000081777421 */ /* 0x004fe20000010000 */
[C---:B------:R-:W-:Y:S01]  /*5120*/  FMUL.FTZ R62, R76.reuse, R96 ;  /* 0x000000604c3e7220 */ /* 0x040fe20000410000 */
[----:B------:R-:W-:Y:S01]  /*5130*/  FMUL.FTZ R149, R149, R162 ;  /* 0x000000a295957220 */ /* 0x000fe20000410000 */
[----:B------:R-:W-:Y:S01]  /*5140*/  FMUL.FTZ R98, R76, R97 ;  /* 0x000000614c627220 */ /* 0x000fe20000410000 */
[----:B0-----:R-:W-:-:S03]  /*5150*/  FMUL.FTZ R154, R95, -1.4426950216293334961 ;  /* 0xbfb8aa3b5f9a7820 */ /* 0x001fc60000410000 */
[----:B------:R-:W0:Y:S08]  /*5160*/  MUFU.RCP R133, R133 ;  /* 0x0000008500857308 */ /* 0x000e300000001000 */
[----:B------:R-:W2:Y:S01]  /*5170*/  MUFU.RCP R119, R119 ;  /* 0x0000007700777308 */ /* 0x000ea20000001000 */
[----:B-1----:R-:W-:-:S07]  /*5180*/  FADD.FTZ R162, -R140, 1 ;  /* 0x3f8000008ca27421 */ /* 0x002fce0000010100 */
[----:B------:R-:W1:Y:S01]  /*5190*/  MUFU.RCP R141, R141 ;  /* 0x0000008d008d7308 */ /* 0x000e620000001000 */
[----:B0-----:R-:W-:Y:S01]  /*51a0*/  FADD.FTZ R145, -R133, 1 ;  /* 0x3f80000085917421 */ /* 0x001fe20000010100 */
[----:B------:R-:W-:Y:S01]  /*51b0*/  FFMA.FTZ R105, R99, R62, R44 ;  /* 0x0000003e63697223 */ /* 0x000fe2000001002c */
[----:B------:R-:W-:-:S05]  /*51c0*/  FMUL.FTZ R96, R76, R163 ;  /* 0x000000a34c607220 */ /* 0x000fca0000410000 */
[----:B------:R-:W0:Y:S01]  /*51d0*/  MUFU.EX2 R25, R25 ;  /* 0x0000001900197308 */ /* 0x000e220000000800 */
[----:B------:R-:W-:Y:S01]  /*51e0*/  FFMA.FTZ R135, R135, R162, 1 ;  /* 0x3f80000087877423 */ /* 0x000fe200000100a2 */
[----:B------:R-:W-:Y:S01]  /*51f0*/  FFMA.FTZ R26, R26, R145, 1 ;  /* 0x3f8000001a1a7423 */ /* 0x000fe20000010091 */
[----:B------:R-:W-:Y:S01]  /*5200*/  FMUL.FTZ R109, R105, -1.4426950216293334961 ;  /* 0xbfb8aa3b696d7820 */ /* 0x000fe20000410000 */
[----:B------:R-:W-:Y:S01]  /*5210*/  FFMA.FTZ R97, R103, R98, R106 ;  /* 0x0000006267617223 */ /* 0x000fe2000001006a */
[----:B------:R-:W-:Y:S01]  /*5220*/  FADD.FTZ R162, R23, 1 ;  /* 0x3f80000017a27421 */ /* 0x000fe20000010000 */
[----:B------:R-:W-:Y:S01]  /*5230*/  FFMA.FTZ R108, R102, R96, R47 ;  /* 0x00000060666c7223 */ /* 0x000fe2000001002f */
[----:B------:R-:W-:Y:S01]  /*5240*/  FMUL.FTZ R23, R140, R135 ;  /* 0x000000878c177220 */ /* 0x000fe20000410000 */
[----:B------:R-:W4:Y:S01]  /*5250*/  MUFU.EX2 R94, R154 ;  /* 0x0000009a005e7308 */ /* 0x000f220000000800 */
[----:B--2---:R-:W-:Y:S01]  /*5260*/  FADD.FTZ R121, -R119, 1 ;  /* 0x3f80000077797421 */ /* 0x004fe20000010100 */
[----:B------:R-:W-:Y:S01]  /*5270*/  FADD.FTZ R140, R24, 1 ;  /* 0x3f800000188c7421 */ /* 0x000fe20000010000 */
[----:B------:R-:W-:Y:S01]  /*5280*/  FMUL.FTZ R101, R101, R150 ;  /* 0x0000009665657220 */ /* 0x000fe20000410000 */
[----:B------:R-:W-:Y:S01]  /*5290*/  FMUL.FTZ R24, R133, R26 ;  /* 0x0000001a85187220 */ /* 0x000fe20000410000 */
[----:B------:R-:W-:Y:S01]  /*52a0*/  FMUL.FTZ R150, R97, -1.4426950216293334961 ;  /* 0xbfb8aa3b61967820 */ /* 0x000fe20000410000 */
[----:B-1----:R-:W-:Y:S01]  /*52b0*/  FADD.FTZ R26, -R141, 1 ;  /* 0x3f8000008d1a7421 */ /* 0x002fe20000010100 */
[----:B------:R-:W-:Y:S01]  /*52c0*/  FMUL.FTZ R111, R108, -1.4426950216293334961 ;  /* 0xbfb8aa3b6c6f7820 */ /* 0x000fe20000410000 */
[----:B------:R-:W-:Y:S01]  /*52d0*/  MUFU.EX2 R109, R109 ;  /* 0x0000006d006d7308 */ /* 0x000fe20000000800 */
[----:B------:R-:W-:Y:S01]  /*52e0*/  FFMA.FTZ R128, R128, R121, 1 ;  /* 0x3f80000080807423 */ /* 0x000fe20000010079 */
[----:B------:R-:W-:Y:S01]  /*52f0*/  FFMA.FTZ R26, R139, R26, 1 ;  /* 0x3f8000008b1a7423 */ /* 0x000fe2000001001a */
[----:B0-----:R-:W-:-:S05]  /*5300*/  FADD.FTZ R139, R25, 1 ;  /* 0x3f800000198b7421 */ /* 0x001fca0000010000 */
[----:B------:R-:W0:Y:S08]  /*5310*/  MUFU.RCP R133, R140 ;  /* 0x0000008c00857308 */ /* 0x000e300000001000 */
[----:B------:R-:W1:Y:S01]  /*5320*/  MUFU.EX2 R121, R150 ;  /* 0x0000009600797308 */ /* 0x000e620000000800 */
[----:B----4-:R-:W-:-:S07]  /*5330*/  FADD.FTZ R94, R94, 1 ;  /* 0x3f8000005e5e7421 */ /* 0x010fce0000010000 */
[----:B------:R-:W2:Y:S08]  /*5340*/  MUFU.EX2 R111, R111 ;  /* 0x0000006f006f7308 */ /* 0x000eb00000000800 */
[----:B------:R-:W4:Y:S01]  /*5350*/  MUFU.RCP R139, R139 ;  /* 0x0000008b008b7308 */ /* 0x000f220000001000 */
[----:B0-----:R-:W-:Y:S01]  /*5360*/  FADD.FTZ R140, -R133, 1 ;  /* 0x3f800000858c7421 */ /* 0x001fe20000010100 */
[----:B------:R-:W-:-:S06]  /*5370*/  FADD.FTZ R109, R109, 1 ;  /* 0x3f8000006d6d7421 */ /* 0x000fcc0000010000 */
[----:B------:R-:W0:Y:S01]  /*5380*/  MUFU.RCP R135, R162 ;  /* 0x000000a200877308 */ /* 0x000e220000001000 */
[----:B-1----:R-:W-:Y:S01]  /*5390*/  FADD.FTZ R121, R121, 1 ;  /* 0x3f80000079797421 */ /* 0x002fe20000010000 */
[----:B------:R-:W-:Y:S01]  /*53a0*/  FMUL.FTZ R150, R76, R157 ;  /* 0x0000009d4c967220 */ /* 0x000fe20000410000 */
[----:B------:R-:W-:Y:S01]  /*53b0*/  FFMA.FTZ R140, R27, R140, 1 ;  /* 0x3f8000001b8c7423 */ /* 0x000fe2000001008c */
[----:B------:R-:W-:-:S04]  /*53c0*/  FMUL.FTZ R127, R123, -1.4426950216293334961 ;  /* 0xbfb8aa3b7b7f7820 */ /* 0x000fc80000410000 */
[----:B------:R-:W1:Y:S01]  /*53d0*/  MUFU.RCP R94, R94 ;  /* 0x0000005e005e7308 */ /* 0x000e620000001000 */
[----:B--2---:R-:W-:Y:S01]  /*53e0*/  FADD.FTZ R111, R111, 1 ;  /* 0x3f8000006f6f7421 */ /* 0x004fe20000010000 */
[----:B------:R-:W-:Y:S01]  /*53f0*/  FFMA.FTZ R129, R99, R122, R44 ;  /* 0x0000007a63817223 */ /* 0x000fe2000001002c */
[----:B------:R-:W-:Y:S01]  /*5400*/  FFMA.FTZ R154, R103, R150, R106 ;  /* 0x00000096679a7223 */ /* 0x000fe2000001006a */
[----:B------:R-:W-:Y:S01]  /*5410*/  FMUL.FTZ R27, R133, R140 ;  /* 0x0000008c851b7220 */ /* 0x000fe20000410000 */
[----:B----4-:R-:W-:-:S03]  /*5420*/  FADD.FTZ R140, -R139, 1 ;  /* 0x3f8000008b8c7421 */ /* 0x010fc60000010100 */
[----:B------:R-:W2:Y:S01]  /*5430*/  MUFU.RCP R109, R109 ;  /* 0x0000006d006d7308 */ /* 0x000ea20000001000 */
[----:B------:R-:W-:Y:S01]  /*5440*/  FMUL.FTZ R151, R129, -1.4426950216293334961 ;  /* 0xbfb8aa3b81977820 */ /* 0x000fe20000410000 */
[----:B------:R-:W-:Y:S01]  /*5450*/  FMUL.FTZ R156, R154, -1.4426950216293334961 ;  /* 0xbfb8aa3b9a9c7820 */ /* 0x000fe20000410000 */
[----:B------:R-:W-:-:S05]  /*5460*/  FMUL.FTZ R25, R141, R26 ;  /* 0x0000001a8d197220 */ /* 0x000fca0000410000 */
[----:B------:R-:W4:Y:S01]  /*5470*/  MUFU.RCP R121, R121 ;  /* 0x0000007900797308 */ /* 0x000f220000001000 */
[----:B0-----:R-:W-:Y:S01]  /*5480*/  FADD.FTZ R26, -R135, 1 ;  /* 0x3f800000871a7421 */ /* 0x001fe20000010100 */
[----:B------:R-:W-:-:S06]  /*5490*/  FFMA.FTZ R140, R21, R140, 1 ;  /* 0x3f800000158c7423 */ /* 0x000fcc000001008c */
[----:B------:R-:W0:Y:S01]  /*54a0*/  MUFU.EX2 R127, R127 ;  /* 0x0000007f007f7308 */ /* 0x000e220000000800 */
[----:B------:R-:W-:Y:S01]  /*54b0*/  FFMA.FTZ R26, R147, R26, 1 ;  /* 0x3f800000931a7423 */ /* 0x000fe2000001001a */
[----:B------:R-:W-:-:S06]  /*54c0*/  FMUL.FTZ R21, R139, R140 ;  /* 0x0000008c8b157220 */ /* 0x000fcc0000410000 */
[----:B------:R-:W5:Y:S01]  /*54d0*/  MUFU.RCP R111, R111 ;  /* 0x0000006f006f7308 */ /* 0x000f620000001000 */
[----:B------:R-:W-:Y:S01]  /*54e0*/  FMUL.FTZ R119, R119, R128 ;  /* 0x0000008077777220 */ /* 0x000fe20000410000 */
[----:B-1----:R-:W-:Y:S01]  /*54f0*/  FADD.FTZ R140, -R94, 1 ;  /* 0x3f8000005e8c7421 */ /* 0x002fe20000010100 */
[----:B------:R-:W-:-:S05]  /*5500*/  FMUL.FTZ R128, R76, R155 ;  /* 0x0000009b4c807220 */ /* 0x000fca0000410000 */
[----:B------:R-:W1:Y:S01]  /*5510*/  MUFU.EX2 R151, R151 ;  /* 0x0000009700977308 */ /* 0x000e620000000800 */
[----:B------:R-:W-:Y:S01]  /*5520*/  FMUL.FTZ R26, R135, R26 ;  /* 0x0000001a871a7220 */ /* 0x000fe20000410000 */
[----:B------:R-:W-:Y:S01]  /*5530*/  FFMA.FTZ R95, R95, R140, 1 ;  /* 0x3f8000005f5f7423 */ /* 0x000fe2000001008c */
[----:B------:R-:W-:-:S05]  /*5540*/  HFMA2.MMA R135, -RZ, RZ, 0, 0 ;  /* 0x00000000ff877435 */ /* 0x000fca00000001ff */
[----:B------:R-:W1:Y:S01]  /*5550*/  MUFU.EX2 R156, R156 ;  /* 0x0000009c009c7308 */ /* 0x000e620000000800 */
[----:B------:R-:W-:Y:S01]  /*5560*/  FFMA.FTZ R131, R102, R128, R47 ;  /* 0x0000008066837223 */ /* 0x000fe2000001002f */
[----:B--2---:R-:W-:Y:S01]  /*5570*/  FADD.FTZ R140, -R109, 1 ;  /* 0x3f8000006d8c7421 */ /* 0x004fe20000010100 */
[----:B------:R-:W-:Y:S01]  /*5580*/  FFMA.FTZ R44, R99, R114, R44 ;  /* 0x00000072632c7223 */ /* 0x000fe2000001002c */
[----:B----4-:R-:W-:Y:S01]  /*5590*/  FADD.FTZ R162, -R121, 1 ;  /* 0x3f80000079a27421 */ /* 0x010fe20000010100 */
[----:B------:R-:W-:Y:S01]  /*55a0*/  FMUL.FTZ R153, R125, -1.4426950216293334961 ;  /* 0xbfb8aa3b7d997820 */ /* 0x000fe20000410000 */
[----:B------:R-:W-:Y:S01]  /*55b0*/  FMUL.FTZ R41, R158, R41 ;  /* 0x000000299e297220 */ /* 0x000fe20000410000 */
[----:B------:R-:W-:Y:S01]  /*55c0*/  FMUL.FTZ R155, R131, -1.4426950216293334961 ;  /* 0xbfb8aa3b839b7820 */ /* 0x000fe20000410000 */
[----:B------:R-:W-:Y:S01]  /*55d0*/  FMUL.FTZ R158, R76, R115 ;  /* 0x000000734c9e7220 */ /* 0x000fe20000410000 */
[----:B------:R-:W-:Y:S01]  /*55e0*/  FFMA.FTZ R140, R105, R140, 1 ;  /* 0x3f800000698c7423 */ /* 0x000fe2000001008c */
[----:B------:R-:W-:Y:S01]  /*55f0*/  FMUL.FTZ R137, R160, R137 ;  /* 0x00000089a0897220 */ /* 0x000fe20000410000 */
[----:B------:R-:W-:Y:S01]  /*5600*/  FMUL.FTZ R40, R76, R161 ;  /* 0x000000a14c287220 */ /* 0x000fe20000410000 */
[----:B0-----:R-:W-:Y:S01]  /*5610*/  FADD.FTZ R127, R127, 1 ;  /* 0x3f8000007f7f7421 */ /* 0x001fe20000010000 */
[----:B-----5:R-:W-:Y:S01]  /*5620*/  FADD.FTZ R105, -R111, 1 ;  /* 0x3f8000006f697421 */ /* 0x020fe20000010100 */
[----:B---3--:R-:W-:Y:S01]  /*5630*/  @!P0 FADD.FTZ R135, RZ, R36 ;  /* 0x00000024ff878221 */ /* 0x008fe20000010000 */
[----:B------:R-:W-:Y:S01]  /*5640*/  FMUL.FTZ R160, R44, -1.4426950216293334961 ;  /* 0xbfb8aa3b2ca07820 */ /* 0x000fe20000410000 */
[----:B------:R-:W-:Y:S01]  /*5650*/  FFMA.FTZ R162, R97, R162, 1 ;  /* 0x3f80000061a27423 */ /* 0x000fe200000100a2 */
[----:B------:R-:W-:Y:S01]  /*5660*/  MOV R36, RZ ;  /* 0x000000ff00247202 */ /* 0x000fe20000000f00 */
[----:B------:R-:W-:Y:S01]  /*5670*/  FMUL.FTZ R94, R94, R95 ;  /* 0x0000005f5e5e7220 */ /* 0x000fe20000410000 */
[----:B------:R-:W-:Y:S01]  /*5680*/  @!P0 FADD.FTZ R36, RZ, R37 ;  /* 0x00000025ff248221 */ /* 0x000fe20000010000 */
[----:B------:R-:W-:Y:S01]  /*5690*/  FFMA.FTZ R106, R103, R158, R106 ;  /* 0x0000009e676a7223 */ /* 0x000fe2000001006a */
[----:B------:R-:W-:Y:S01]  /*56a0*/  FMUL.FTZ R95, R109, R140 ;  /* 0x0000008c6d5f7220 */ /* 0x000fe20000410000 */
[----:B------:R-:W0:Y:S01]  /*56b0*/  MUFU.EX2 R153, R153 ;  /* 0x0000009900997308 */ /* 0x000e220000000800 */
[----:B------:R-:W-:Y:S01]  /*56c0*/  FFMA.FTZ R47, R102, R40, R47 ;  /* 0x00000028662f7223 */ /* 0x000fe2000001002f */
[----:B------:R-:W-:Y:S01]  /*56d0*/  FFMA.FTZ R140, R108, R105, 1 ;  /* 0x3f8000006c8c7423 */ /* 0x000fe20000010069 */
[----:B-1----:R-:W-:Y:S01]  /*56e0*/  FADD.FTZ R151, R151, 1 ;  /* 0x3f80000097977421 */ /* 0x002fe20000010000 */
[----:B------:R-:W-:Y:S01]  /*56f0*/  FMUL.FTZ R105, R121, R162 ;  /* 0x000000a279697220 */ /* 0x000fe20000410000 */
[----:B------:R-:W-:-:S03]  /*5700*/  FADD.FTZ R121, R156, 1 ;  /* 0x3f8000009c797421 */ /* 0x000fc60000010000 */
[----:B------:R0:W1:Y:S01]  /*5710*/  MUFU.RCP R109, R127 ;  /* 0x0000007f006d7308 */ /* 0x0000620000001000 */
[----:B------:R-:W-:Y:S01]  /*5720*/  FMUL.FTZ R157, R159, -1.4426950216293334961 ;  /* 0xbfb8aa3b9f9d7820 */ /* 0x000fe20000410000 */
[----:B------:R-:W-:Y:S01]  /*5730*/  FMUL.FTZ R115, R106, -1.4426950216293334961 ;  /* 0xbfb8aa3b6a737820 */ /* 0x000fe20000410000 */
[----:B------:R-:W2:Y:S01]  /*5740*/  SHFL.BFLY PT, R156, R135, 0x4, 0x1f ;  /* 0x0c801f00879c7f89 */ /* 0x000ea200000e0000 */
[----:B------:R-:W-:-:S04]  /*5750*/  FMUL.FTZ R161, R47, -1.4426950216293334961 ;  /* 0xbfb8aa3b2fa17820 */ /* 0x000fc80000410000 */
[----:B------:R-:W3:Y:S01]  /*5760*/  MUFU.EX2 R155, R155 ;  /* 0x0000009b009b7308 */ /* 0x000ee20000000800 */
[----:B------:R-:W4:Y:S07]  /*5770*/  SHFL.BFLY PT, R37, R36, 0x4, 0x1f ;  /* 0x0c801f0024257f89 */ /* 0x000f2e00000e0000 */
[----:B------:R-:W5:Y:S08]  /*5780*/  MUFU.EX2 R160, R160 ;  /* 0x000000a000a07308 */ /* 0x000f700000000800 */
[----:B------:R-:W2:Y:S01]  /*5790*/  MUFU.RCP R108, R151 ;  /* 0x00000097006c7308 */ /* 0x000ea20000001000 */
[----:B------:R-:W-:-:S07]  /*57a0*/  FMUL.FTZ R97, R111, R140 ;  /* 0x0000008c6f617220 */ /* 0x000fce0000410000 */
[----:B------:R-:W4:Y:S08]  /*57b0*/  MUFU.EX2 R157, R157 ;  /* 0x0000009d009d7308 */ /* 0x000f300000000800 */
[----:B------:R-:W4:Y:S01]  /*57c0*/  MUFU.EX2 R115, R115 ;  /* 0x0000007300737308 */ /* 0x000f220000000800 */
[----:B0-----:R-:W-:-:S07]  /*57d0*/  FADD.FTZ R127, R153, 1 ;  /* 0x3f800000997f7421 */ /* 0x001fce0000010000 */
[----:B------:R-:W0:Y:S01]  /*57e0*/  MUFU.EX2 R161, R161 ;  /* 0x000000a100a17308 */ /* 0x000e220000000800 */
[----:B-1----:R-:W-:Y:S01]  /*57f0*/  FADD.FTZ R140, -R109, 1 ;  /* 0x3f8000006d8c7421 */ /* 0x002fe20000010100 */
[----:B---3--:R-:W-:Y:S01]  /*5800*/  FADD.FTZ R155, R155, 1 ;  /* 0x3f8000009b9b7421 */ /* 0x008fe20000010000 */
[----:B-----5:R-:W-:Y:S02]  /*5810*/  FADD.FTZ R141, R160, 1 ;  /* 0x3f800000a08d7421 */ /* 0x020fe40000010000 */
[----:B------:R-:W-:Y:S01]  /*5820*/  FFMA.FTZ R160, R123, R140, 1 ;  /* 0x3f8000007ba07423 */ /* 0x000fe2000001008c */
[----:B--2---:R-:W-:Y:S02]  /*5830*/  FADD.FTZ R140, -R108, 1 ;  /* 0x3f8000006c8c7421 */ /* 0x004fe40000010100 */
[----:B------:R-:W1:Y:S01]  /*5840*/  MUFU.RCP R111, R155 ;  /* 0x0000009b006f7308 */ /* 0x000e620000001000 */
[----:B----4-:R-:W-:Y:S01]  /*5850*/  FADD.FTZ R133, R157, 1 ;  /* 0x3f8000009d857421 */ /* 0x010fe20000010000 */
[----:B------:R-:W-:Y:S01]  /*5860*/  FFMA.FTZ R139, R129, R140, 1 ;  /* 0x3f800000818b7423 */ /* 0x000fe2000001008c */
[----:B------:R-:W-:Y:S01]  /*5870*/  FADD.FTZ R145, R115, 1 ;  /* 0x3f80000073917421 */ /* 0x000fe20000010000 */
[----:B------:R-:W-:-:S04]  /*5880*/  FADD.FTZ R135, R156, R135 ;  /* 0x000000879c877221 */ /* 0x000fc80000010000 */
[----:B------:R-:W2:Y:S01]  /*5890*/  MUFU.RCP R127, R127 ;  /* 0x0000007f007f7308 */ /* 0x000ea20000001000 */
[----:B0-----:R-:W-:Y:S01]  /*58a0*/  FADD.FTZ R129, R161, 1 ;  /* 0x3f800000a1817421 */ /* 0x001fe20000010000 */
[----:B------:R-:W-:Y:S01]  /*58b0*/  FADD.FTZ R115, R37, R36 ;  /* 0x0000002425737221 */ /* 0x000fe20000010000 */
[----:B------:R-:W-:-:S05]  /*58c0*/  FMUL.FTZ R36, R109, R160 ;  /* 0x000000a06d247220 */ /* 0x000fca0000410000 */
[----:B------:R-:W0:Y:S01]  /*58d0*/  MUFU.RCP R121, R121 ;  /* 0x0000007900797308 */ /* 0x000e220000001000 */
[----:B------:R-:W3:Y:S07]  /*58e0*/  SHFL.BFLY PT, R160, R135, 0x2, 0x1f ;  /* 0x0c401f0087a07f89 */ /* 0x000eee00000e0000 */
[----:B------:R-:W4:Y:S01]  /*58f0*/  MUFU.RCP R123, R141 ;  /* 0x0000008d007b7308 */ /* 0x000f220000001000 */
[----:B------:R-:W5:Y:S07]  /*5900*/  SHFL.BFLY PT, R156, R115, 0x2, 0x1f ;  /* 0x0c401f00739c7f89 */ /* 0x000f6e00000e0000 */
[----:B------:R-:W3:Y:S01]  /*5910*/  MUFU.RCP R133, R133 ;  /* 0x0000008500857308 */ /* 0x000ee20000001000 */
[----:B-1----:R-:W-:Y:S01]  /*5920*/  FADD.FTZ R140, -R111, 1 ;  /* 0x3f8000006f8c7421 */ /* 0x002fe20000010100 */
[----:B------:R-:W-:-:S06]  /*5930*/  FMUL.FTZ R37, R108, R139 ;  /* 0x0000008b6c257220 */ /* 0x000fcc0000410000 */
[----:B------:R-:W1:Y:S01]  /*5940*/  MUFU.RCP R129, R129 ;  /* 0x0000008100817308 */ /* 0x000e620000001000 */
[----:B--2---:R-:W-:Y:S01]  /*5950*/  FADD.FTZ R108, -R127, 1 ;  /* 0x3f8000007f6c7421 */ /* 0x004fe20000010100 */
[----:B------:R-:W-:Y:S01]  /*5960*/  FFMA.FTZ R140, R131, R140, 1 ;  /* 0x3f800000838c7423 */ /* 0x000fe2000001008c */
[----:B0-----:R-:W-:Y:S02]  /*5970*/  FADD.FTZ R131, -R121, 1 ;  /* 0x3f80000079837421 */ /* 0x001fe40000010100 */
[----:B------:R-:W-:Y:S01]  /*5980*/  FFMA.FTZ R108, R125, R108, 1 ;  /* 0x3f8000007d6c7423 */ /* 0x000fe2000001006c */
[----:B----4-:R-:W-:Y:S01]  /*5990*/  FADD.FTZ R125, -R123, 1 ;  /* 0x3f8000007b7d7421 */ /* 0x010fe20000010100 */
[----:B------:R-:W-:Y:S01]  /*59a0*/  FFMA.FTZ R164, R154, R131, 1 ;  /* 0x3f8000009aa47423 */ /* 0x000fe20000010083 */
[----:B---3--:R-:W-:Y:S02]  /*59b0*/  FADD.FTZ R154, -R133, 1 ;  /* 0x3f800000859a7421 */ /* 0x008fe40000010100 */
[----:B------:R-:W-:-:S02]  /*59c0*/  FFMA.FTZ R125, R44, R125, 1 ;  /* 0x3f8000002c7d7423 */ /* 0x000fc4000001007d */
[----:B------:R-:W-:Y:S01]  /*59d0*/  FFMA.FTZ R162, R159, R154, 1 ;  /* 0x3f8000009fa27423 */ /* 0x000fe2000001009a */
[----:B-1----:R-:W-:Y:S01]  /*59e0*/  FADD.FTZ R44, -R129, 1 ;  /* 0x3f800000812c7421 */ /* 0x002fe20000010100 */
[----:B------:R-:W-:-:S03]  /*59f0*/  FADD.FTZ R135, R135, R160 ;  /* 0x000000a087877221 */ /* 0x000fc60000010000 */
[----:B------:R-:W-:Y:S01]  /*5a00*/  FFMA.FTZ R154, R47, R44, 1 ;  /* 0x3f8000002f9a7423 */ /* 0x000fe2000001002c */
[----:B------:R-:W-:Y:S01]  /*5a10*/  FMUL.FTZ R44, R111, R140 ;  /* 0x0000008c6f2c7220 */ /* 0x000fe20000410000 */
[----:B-----5:R-:W-:Y:S01]  /*5a20*/  FADD.FTZ R111, R115, R156 ;  /* 0x0000009c736f7221 */ /* 0x020fe20000010000 */
[----:B------:R-:W0:Y:S01]  /*5a30*/  SHFL.BFLY PT, R140, R135, 0x1, 0x1f ;  /* 0x0c201f00878c7f89 */ /* 0x000e2200000e0000 */
[----:B------:R-:W-:-:S03]  /*5a40*/  FMUL.FTZ R129, R129, R154 ;  /* 0x0000009a81817220 */ /* 0x000fc60000410000 */
[----:B------:R-:W1:Y:S01]  /*5a50*/  SHFL.BFLY PT, R154, R111, 0x1, 0x1f ;  /* 0x0c201f006f9a7f89 */ /* 0x000e6200000e0000 */
[----:B------:R-:W-:Y:S02]  /*5a60*/  SHF.L.U32 R115, R12, 0x10, RZ ;  /* 0x000000100c737819 */ /* 0x000fe400000006ff */
[----:B------:R-:W-:Y:S02]  /*5a70*/  SHF.L.U32 R12, R13, 0x10, RZ ;  /* 0x000000100d0c7819 */ /* 0x000fe400000006ff */
[----:B------:R-:W-:-:S03]  /*5a80*/  LOP3.LUT P0, RZ, R51, 0xfffffff7, RZ, 0xc0, !PT ;  /* 0xfffffff733ff7812 */ /* 0x000fc6000780c0ff */
[----:B------:R-:W-:Y:S01]  /*5a90*/  FMUL.FTZ R39, R12, R39 ;  /* 0x000000270c277220 */ /* 0x000fe20000410000 */
[----:B------:R-:W-:Y:S01]  /*5aa0*/  SHF.L.U32 R12, R15, 0x10, RZ ;  /* 0x000000100f0c7819 */ /* 0x000fe200000006ff */
[----:B------:R-:W-:-:S04]  /*5ab0*/  UIADD3 UR5, UR5, 0x3480, URZ ;  /* 0x0000348005057890 */ /* 0x000fc8000fffe03f */
[----:B------:R-:W-:Y:S01]  /*5ac0*/  FMUL.FTZ R107, R12, R107 ;  /* 0x0000006b0c6b7220 */ /* 0x000fe20000410000 */
[----:B------:R-:W-:Y:S01]  /*5ad0*/  ULEA UR5, UR7, UR5, 0x18 ;  /* 0x0000000507057291 */ /* 0x000fe2000f8ec03f */
[----:B------:R-:W-:Y:S01]  /*5ae0*/  FMUL.FTZ R113, R16, R113 ;  /* 0x0000007110717220 */ /* 0x000fe20000410000 */
[----:B0-----:R-:W-:Y:S01]  /*5af0*/  FADD.FTZ R12, R135, R140 ;  /* 0x0000008c870c7221 */ /* 0x001fe20000010000 */
[----:B-1----:R-:W-:Y:S01]  /*5b00*/  FADD.FTZ R13, R111, R154 ;  /* 0x0000009a6f0d7221 */ /* 0x002fe20000010000 */
[----:B------:R-:W-:Y:S02]  /*5b10*/  @!P0 LOP3.LUT R16, R51, 0xfffffff8, RZ, 0xc0, !PT ;  /* 0xfffffff833108812 */ /* 0x000fe400078ec0ff */
[----:B------:R-:W-:Y:S01]  /*5b20*/  @!P0 FMUL.FTZ R12, R12, 2.4414062863797880709e-05 ;  /* 0x37cccccd0c0c8820 */ /* 0x000fe20000410000 */
[----:B------:R-:W-:-:S05]  /*5b30*/  @!P0 FMUL.FTZ R13, R13, 2.4414062863797880709e-05 ;  /* 0x37cccccd0d0d8820 */ /* 0x000fca0000410000 */
[----:B------:R0:W-:Y:S01]  /*5b40*/  @!P0 STS.64 [R16+UR5], R12 ;  /* 0x0000000c10008988 */ /* 0x0001e20008000a05 */
[----:B------:R-:W-:-:S05]  /*5b50*/  SHF.L.U32 R14, R14, 0x10, RZ ;  /* 0x000000100e0e7819 */ /* 0x000fca00000006ff */
[----:B------:R-:W-:Y:S01]  /*5b60*/  FMUL.FTZ R43, R14, R43 ;  /* 0x0000002b0e2b7220 */ /* 0x000fe20000410000 */
[----:B------:R-:W-:-:S05]  /*5b70*/  SHF.L.U32 R14, R91, 0x10, RZ ;  /* 0x000000105b0e7819 */ /* 0x000fca00000006ff */
[----:B------:R-:W-:Y:S01]  /*5b80*/  FMUL.FTZ R119, R14, R119 ;  /* 0x000000770e777220 */ /* 0x000fe20000410000 */
[----:B------:R-:W-:Y:S01]  /*5b90*/  LEA R14, R66, UR5, 0x3 ;  /* 0x00000005420e7c11 */ /* 0x000fe2000f8e18ff */
[----:B------:R-:W-:Y:S01]  /*5ba0*/  BAR.SYNC.DEFER_BLOCKING 0x0 ;  /* 0x0000000000007b1d */ /* 0x000fe20000010000 */
[----:B------:R-:W-:-:S05]  /*5bb0*/  SHF.L.U32 R79, R79, 0x10, RZ ;  /* 0x000000104f4f7819 */ /* 0x000fca00000006ff */
[----:B------:R-:W1:Y:S01]  /*5bc0*/  MUFU.RCP R109, R145 ;  /* 0x00000091006d7308 */ /* 0x000e620000001000 */
[----:B------:R-:W2:Y:S01]  /*5bd0*/  LDS.64 R14, [R14] ;  /* 0x000000000e0e7984 */ /* 0x000ea20000000a00 */
[----:B------:R-:W-:Y:S01]  /*5be0*/  FMUL.FTZ R79, R79, R42 ;  /* 0x0000002a4f4f7220 */ /* 0x000fe20000410000 */
[----:B------:R-:W-:Y:S02]  /*5bf0*/  SHF.L.U32 R42, R17, 0x10, RZ ;  /* 0x00000010112a7819 */ /* 0x000fe400000006ff */
[----:B------:R-:W-:Y:S02]  /*5c00*/  SHF.L.U32 R17, R19, 0x10, RZ ;  /* 0x0000001013117819 */ /* 0x000fe400000006ff */
[----:B------:R-:W-:Y:S02]  /*5c10*/  SHF.L.U32 R19, R2, 0x10, RZ ;  /* 0x0000001002137819 */ /* 0x000fe400000006ff */
[----:B------:R-:W-:Y:S02]  /*5c20*/  SHF.L.U32 R2, R81, 0x10, RZ ;  /* 0x0000001051027819 */ /* 0x000fe400000006ff */
[----:B0-----:R-:W-:-:S03]  /*5c30*/  SHF.L.U32 R12, R87, 0x10, RZ ;  /* 0x00000010570c7819 */ /* 0x001fc600000006ff */
[----:B------:R-:W-:Y:S01]  /*5c40*/  FMUL.FTZ R81, R2, R27 ;  /* 0x0000001b02517220 */ /* 0x000fe20000410000 */
[----:B------:R-:W-:Y:S01]  /*5c50*/  SHF.L.U32 R2, R31, 0x10, RZ ;  /* 0x000000101f027819 */ /* 0x000fe200000006ff */
[----:B------:R-:W-:Y:S01]  /*5c60*/  FMUL.FTZ R91, R19, R26 ;  /* 0x0000001a135b7220 */ /* 0x000fe20000410000 */
[----:B------:R-:W-:Y:S02]  /*5c70*/  SHF.L.U32 R93, R93, 0x10, RZ ;  /* 0x000000105d5d7819 */ /* 0x000fe400000006ff */
[----:B------:R-:W-:Y:S01]  /*5c80*/  SHF.L.U32 R16, R3, 0x10, RZ ;  /* 0x0000001003107819 */ /* 0x000fe200000006ff */
[----:B------:R-:W-:Y:S01]  /*5c90*/  FMUL.FTZ R105, R2, R105 ;  /* 0x0000006902697220 */ /* 0x000fe20000410000 */
[----:B------:R-:W-:Y:S01]  /*5ca0*/  SHF.L.U32 R19, R85, 0x10, RZ ;  /* 0x0000001055137819 */ /* 0x000fe200000006ff */
[----:B-1----:R-:W-:Y:S01]  /*5cb0*/  FADD.FTZ R131, -R109, 1 ;  /* 0x3f8000006d837421 */ /* 0x002fe20000010100 */
[----:B------:R-:W-:Y:S01]  /*5cc0*/  FMUL.FTZ R97, R12, R97 ;  /* 0x000000610c617220 */ /* 0x000fe20000410000 */
[----:B------:R-:W-:Y:S01]  /*5cd0*/  SHF.L.U32 R13, R86, 0x10, RZ ;  /* 0x00000010560d7819 */ /* 0x000fe200000006ff */
[----:B------:R-:W-:Y:S01]  /*5ce0*/  FMUL.FTZ R100, R93, R100 ;  /* 0x000000645d647220 */ /* 0x000fe20000410000 */
[----:B------:R-:W-:Y:S01]  /*5cf0*/  SHF.L.U32 R2, R83, 0x10, RZ ;  /* 0x0000001053027819 */ /* 0x000fe200000006ff */
[----:B------:R-:W-:Y:S01]  /*5d00*/  FMUL.FTZ R47, R121, R164 ;  /* 0x000000a4792f7220 */ /* 0x000fe20000410000 */
[----:B------:R-:W-:Y:S01]  /*5d10*/  SHF.L.U32 R12, R33, 0x10, RZ ;  /* 0x00000010210c7819 */ /* 0x000fe200000006ff */
[----:B------:R-:W-:Y:S01]  /*5d20*/  FMUL.FTZ R93, R16, R21 ;  /* 0x00000015105d7220 */ /* 0x000fe20000410000 */
[----:B------:R-:W-:Y:S01]  /*5d30*/  FMUL.FTZ R21, R19, R44 ;  /* 0x0000002c13157220 */ /* 0x000fe20000410000 */
[----:B------:R-:W-:Y:S01]  /*5d40*/  FFMA.FTZ R131, R106, R131, 1 ;  /* 0x3f8000006a837423 */ /* 0x000fe20000010083 */
[----:B------:R-:W-:Y:S01]  /*5d50*/  FMUL.FTZ R17, R17, R24 ;  /* 0x0000001811117220 */ /* 0x000fe20000410000 */
[----:B------:R-:W-:Y:S01]  /*5d60*/  FMUL.FTZ R137, R42, R137 ;  /* 0x000000892a897220 */ /* 0x000fe20000410000 */
[----:B------:R-:W-:Y:S01]  /*5d70*/  SHF.L.U32 R32, R32, 0x10, RZ ;  /* 0x0000001020207819 */ /* 0x000fe200000006ff */
[----:B------:R-:W-:Y:S01]  /*5d80*/  FMUL.FTZ R85, R13, R36 ;  /* 0x000000240d557220 */ /* 0x000fe20000410000 */
[----:B------:R-:W-:Y:S01]  /*5d90*/  FMUL.FTZ R129, R2, R129 ;  /* 0x0000008102817220 */ /* 0x000fe20000410000 */
[----:B------:R-:W-:Y:S01]  /*5da0*/  SHF.L.U32 R82, R82, 0x10, RZ ;  /* 0x0000001052527819 */ /* 0x000fe200000006ff */
[----:B------:R-:W-:Y:S01]  /*5db0*/  FMUL.FTZ R33, R12, R47 ;  /* 0x0000002f0c217220 */ /* 0x000fe20000410000 */
[----:B------:R-:W-:Y:S01]  /*5dc0*/  SHF.L.U32 R42, R18, 0x10, RZ ;  /* 0x00000010122a7819 */ /* 0x000fe200000006ff */
[----:B------:R-:W-:Y:S01]  /*5dd0*/  FMUL.FTZ R106, R127, R108 ;  /* 0x0000006c7f6a7220 */ /* 0x000fe20000410000 */
[----:B------:R-:W-:Y:S01]  /*5de0*/  SHF.L.U32 R3, R88, 0x10, RZ ;  /* 0x0000001058037819 */ /* 0x000fe200000006ff */
[--C-:B--2---:R-:W-:Y:S01]  /*5df0*/  FFMA.FTZ R2, R102, R79, -R14.reuse ;  /* 0x0000004f66027223 */ /* 0x104fe2000001080e */
[----:B------:R-:W-:Y:S01]  /*5e00*/  SHF.L.U32 R30, R30, 0x10, RZ ;  /* 0x000000101e1e7819 */ /* 0x000fe200000006ff */
[--C-:B------:R-:W-:Y:S01]  /*5e10*/  FFMA.FTZ R79, R102, R21, -R14.reuse ;  /* 0x00000015664f7223 */ /* 0x100fe2000001080e */
[----:B------:R-:W-:Y:S01]  /*5e20*/  SHF.L.U32 R13, R80, 0x10, RZ ;  /* 0x00000010500d7819 */ /* 0x000fe200000006ff */
[----:B------:R-:W-:Y:S01]  /*5e30*/  FMUL.FTZ R108, R133, R162 ;  /* 0x000000a2856c7220 */ /* 0x000fe20000410000 */
[----:B------:R-:W-:Y:S01]  /*5e40*/  SHF.L.U32 R92, R92, 0x10, RZ ;  /* 0x000000105c5c7819 */ /* 0x000fe200000006ff */
[----:B------:R-:W-:Y:S01]  /*5e50*/  FMUL.FTZ R123, R123, R125 ;  /* 0x0000007d7b7b7220 */ /* 0x000fe20000410000 */
[----:B------:R-:W-:Y:S01]  /*5e60*/  SHF.L.U32 R90, R90, 0x10, RZ ;  /* 0x000000105a5a7819 */ /* 0x000fe200000006ff */
[----:B------:R-:W-:Y:S01]  /*5e70*/  FMUL.FTZ R109, R109, R131 ;  /* 0x000000836d6d7220 */ /* 0x000fe20000410000 */
[----:B------:R-:W-:Y:S01]  /*5e80*/  SHF.L.U32 R78, R78, 0x10, RZ ;  /* 0x000000104e4e7819 */ /* 0x000fe200000006ff */
[----:B------:R-:W-:Y:S01]  /*5e90*/  FMUL.FTZ R28, R115, R28 ;  /* 0x0000001c731c7220 */ /* 0x000fe20000410000 */
[----:B------:R-:W-:Y:S01]  /*5ea0*/  SHF.L.U32 R18, R89, 0x10, RZ ;  /* 0x0000001059127819 */ /* 0x000fe200000006ff */
[----:B------:R-:W-:Y:S01]  /*5eb0*/  FFMA.FTZ R21, R103, R17, -R14 ;  /* 0x0000001167157223 */ /* 0x000fe2000001080e */
[----:B------:R-:W-:-:S02]  /*5ec0*/  SHF.L.U32 R19, R84, 0x10, RZ ;  /* 0x0000001054137819 */ /* 0x000fc400000006ff */
[----:B------:R-:W-:Y:S02]  /*5ed0*/  SHF.L.U32 R34, R34, 0x10, RZ ;  /* 0x0000001022227819 */ /* 0x000fe400000006ff */
[----:B------:R-:W-:Y:S01]  /*5ee0*/  SHF.L.U32 R12, R35, 0x10, RZ ;  /* 0x00000010230c7819 */ /* 0x000fe200000006ff */
[--C-:B------:R-:W-:Y:S01]  /*5ef0*/  FFMA.FTZ R39, R103, R39, -R14.reuse ;  /* 0x0000002767277223 */ /* 0x100fe2000001080e */
[--C-:B------:R-:W-:Y:S01]  /*5f00*/  FFMA.FTZ R17, R45, R100, -R14.reuse ;  /* 0x000000642d117223 */ /* 0x100fe2000001080e */
[----:B------:R-:W-:Y:S01]  /*5f10*/  FMUL.FTZ R37, R32, R37 ;  /* 0x0000002520257220 */ /* 0x000fe20000410000 */
        /* <DEDUP_REMOVED lines=12> */
[--C-:B------:R-:W-:Y:S01]  /*5fe0*/  FFMA.FTZ R13, R99, R28, -R14.reuse ;  /* 0x0000001c630d7223 */ /* 0x100fe2000001080e */
[----:B------:R-:W-:Y:S01]  /*5ff0*/  FFMA.FTZ R39, R104, -R15, R39 ;  /* 0x8000000f68277223 */ /* 0x000fe20000010027 */
[----:B------:R-:W-:Y:S01]  /*6000*/  FFMA.FTZ R17, -R15, R112, R17 ;  /* 0x000000700f117223 */ /* 0x000fe20000010111 */
[--C-:B------:R-:W-:Y:S01]  /*6010*/  FFMA.FTZ R47, R99, R37, -R14.reuse ;  /* 0x00000025632f7223 */ /* 0x100fe2000001080e */
[--C-:B------:R-:W-:Y:S01]  /*6020*/  FFMA.FTZ R83, R103, R33, -R14.reuse ;  /* 0x0000002167537223 */ /* 0x100fe2000001080e */
[C-C-:B------:R-:W-:Y:S01]  /*6030*/  FFMA.FTZ R43, R99.reuse, R43, -R14.reuse ;  /* 0x0000002b632b7223 */ /* 0x140fe2000001080e */
[C-C-:B------:R-:W-:Y:S01]  /*6040*/  FFMA.FTZ R113, R99.reuse, R113, -R14.reuse ;  /* 0x0000007163717223 */ /* 0x140fe2000001080e */
[C-C-:B------:R-:W-:Y:S01]  /*6050*/  FFMA.FTZ R19, R99.reuse, R149, -R14.reuse ;  /* 0x0000009563137223 */ /* 0x140fe2000001080e */
[C-C-:B------:R-:W-:Y:S01]  /*6060*/  FFMA.FTZ R27, R99.reuse, R91, -R14.reuse ;  /* 0x0000005b631b7223 */ /* 0x140fe2000001080e */
[--C-:B------:R-:W-:Y:S01]  /*6070*/  FFMA.FTZ R35, R99, R95, -R14.reuse ;  /* 0x0000005f63237223 */ /* 0x100fe2000001080e */
[C-C-:B------:R-:W-:Y:S01]  /*6080*/  FFMA.FTZ R101, R102.reuse, R101, -R14.reuse ;  /* 0x0000006566657223 */ /* 0x140fe2000001080e */
[C-C-:B------:R-:W-:Y:S01]  /*6090*/  FFMA.FTZ R107, R103.reuse, R107, -R14.reuse ;  /* 0x0000006b676b7223 */ /* 0x140fe2000001080e */
[C-C-:B------:R-:W-:Y:S01]  /*60a0*/  FFMA.FTZ R137, R103.reuse, R137, -R14.reuse ;  /* 0x0000008967897223 */ /* 0x140fe2000001080e */
[C-C-:B------:R-:W-:Y:S01]  /*60b0*/  FFMA.FTZ R31, R103.reuse, R93, -R14.reuse ;  /* 0x0000005d671f7223 */ /* 0x140fe2000001080e */
[--C-:B------:R-:W-:Y:S01]  /*60c0*/  FFMA.FTZ R37, R103, R105, -R14.reuse ;  /* 0x0000006967257223 */ /* 0x100fe2000001080e */
[--C-:B------:R-:W-:Y:S01]  /*60d0*/  FFMA.FTZ R33, R45, R3, -R14.reuse ;  /* 0x000000032d217223 */ /* 0x100fe2000001080e */
[--C-:B------:R-:W-:Y:S01]  /*60e0*/  FFMA.FTZ R99, R99, R123, -R14.reuse ;  /* 0x0000007b63637223 */ /* 0x100fe2000001080e */
        /* <DEDUP_REMOVED lines=11> */
[----:B------:R-:W-:Y:S01]  /*61a0*/  FFMA.FTZ R16, R45, R89, -R14 ;  /* 0x000000592d107223 */ /* 0x000fe2000001080e */
[----:B------:R-:W-:Y:S01]  /*61b0*/  FFMA.FTZ R13, R38, -R15, R13 ;  /* 0x8000000f260d7223 */ /* 0x000fe2000001000d */
[C---:B------:R-:W-:Y:S01]  /*61c0*/  FFMA.FTZ R3, -R15.reuse, R46, R2 ;  /* 0x0000002e0f037223 */ /* 0x040fe20000010102 */
[C---:B------:R-:W-:Y:S01]  /*61d0*/  FMUL.FTZ R39, R76.reuse, R39 ;  /* 0x000000274c277220 */ /* 0x040fe20000410000 */
[----:B------:R-:W-:Y:S01]  /*61e0*/  FMUL.FTZ R14, R76, R17 ;  /* 0x000000114c0e7220 */ /* 0x000fe20000410000 */
[----:B------:R-:W-:Y:S01]  /*61f0*/  FFMA.FTZ R43, R110, -R15, R43 ;  /* 0x8000000f6e2b7223 */ /* 0x000fe2000001002b */
[C---:B------:R-:W-:Y:S01]  /*6200*/  FFMA.FTZ R101, -R15.reuse, R120, R101 ;  /* 0x000000780f657223 */ /* 0x040fe20000010165 */
[C---:B------:R-:W-:Y:S01]  /*6210*/  FMUL.FTZ R13, R76.reuse, R13 ;  /* 0x0000000d4c0d7220 */ /* 0x040fe20000410000 */
[----:B------:R-:W-:Y:S01]  /*6220*/  FMUL.FTZ R12, R76, R3 ;  /* 0x000000034c0c7220 */ /* 0x000fe20000410000 */
[----:B------:R-:W-:Y:S01]  /*6230*/  FFMA.FTZ R107, R118, -R15, R107 ;  /* 0x8000000f766b7223 */ /* 0x000fe2000001006b */
[----:B------:R-:W-:Y:S01]  /*6240*/  FFMA.FTZ R117, -R15, R126, R117 ;  /* 0x0000007e0f757223 */ /* 0x000fe20000010175 */
[----:B------:R-:W-:Y:S01]  /*6250*/  IADD3 R2, P0, R59, UR12, RZ ;  /* 0x0000000c3b027c10 */ /* 0x000fe2000ff1e0ff */
[----:B------:R-:W-:Y:S01]  /*6260*/  FMUL.FTZ R43, R76, R43 ;  /* 0x0000002b4c2b7220 */ /* 0x000fe20000410000 */
[----:B------:R-:W-:Y:S01]  /*6270*/  F2FP.BF16.F32.PACK_AB R39, R14, R39 ;  /* 0x000000270e27723e */ /* 0x000fe200000010ff */
[----:B------:R-:W-:Y:S01]  /*6280*/  FMUL.FTZ R14, R76, R101 ;  /* 0x000000654c0e7220 */ /* 0x000fe20000410000 */
[-C--:B------:R-:W-:Y:S01]  /*6290*/  FFMA.FTZ R113, R124, -R15.reuse, R113 ;  /* 0x8000000f7c717223 */ /* 0x080fe20000010071 */
[C---:B------:R-:W-:Y:S01]  /*62a0*/  FFMA.FTZ R119, -R15.reuse, R132, R119 ;  /* 0x000000840f777223 */ /* 0x040fe20000010177 */
        /* <DEDUP_REMOVED lines=20> */
[----:B------:R-:W-:Y:S01]  /*63f0*/  FFMA.FTZ R103, R158, -R15, R103 ;  /* 0x8000000f9e677223 */ /* 0x000fe20000010067 */
[----:B------:R-:W-:Y:S01]  /*6400*/  FFMA.FTZ R15, -R15, R165, R16 ;  /* 0x000000a50f0f7223 */ /* 0x000fe20000010110 */
[----:B------:R-:W-:Y:S01]  /*6410*/  F2FP.BF16.F32.PACK_AB R13, R12, R13 ;  /* 0x0000000d0c0d723e */ /* 0x000fe200000010ff */
[----:B------:R-:W-:Y:S01]  /*6420*/  FMUL.FTZ R107, R76, R107 ;  /* 0x0000006b4c6b7220 */ /* 0x000fe20000410000 */
[----:B------:R-:W-:Y:S01]  /*6430*/  IADD3.X R3, R68, UR13, RZ, P0, !PT ;  /* 0x0000000d44037c10 */ /* 0x000fe200087fe4ff */
[----:B------:R-:W-:Y:S01]  /*6440*/  FMUL.FTZ R16, R76, R117 ;  /* 0x000000754c107220 */ /* 0x000fe20000410000 */
[----:B------:R-:W-:-:S02]  /*6450*/  IADD3 R12, P0, R67, UR12, RZ ;  /* 0x0000000c430c7c10 */ /* 0x000fc4000ff1e0ff */
[----:B------:R-:W-:Y:S02]  /*6460*/  F2FP.BF16.F32.PACK_AB R43, R14, R43 ;  /* 0x0000002b0e2b723e */ /* 0x000fe400000010ff */
[----:B------:R-:W-:Y:S02]  /*6470*/  PRMT R17, R13, 0x7632, R17 ;  /* 0x000076320d117816 */ /* 0x000fe40000000011 */
[----:B------:R-:W-:Y:S01]  /*6480*/  PRMT R14, R39, 0x7632, R14 ;  /* 0x00007632270e7816 */ /* 0x000fe2000000000e */
[----:B------:R0:W-:Y:S01]  /*6490*/  STG.E.U16 desc[UR8][R2.64], R13 ;  /* 0x0000000d02007986 */ /* 0x0001e2000c101508 */
[----:B------:R-:W-:Y:S01]  /*64a0*/  F2FP.BF16.F32.PACK_AB R107, R16, R107 ;  /* 0x0000006b106b723e */ /* 0x000fe200000010ff */
        /* <DEDUP_REMOVED lines=10> */
[----:B0-----:R-:W-:Y:S01]  /*6550*/  IADD3.X R13, R65, UR13, RZ, P0, !PT ;  /* 0x0000000d410d7c10 */ /* 0x001fe200087fe4ff */
        /* <DEDUP_REMOVED lines=13> */
[----:B------:R-:W-:Y:S01]  /*6630*/  IADD3 R64, P0, R64, UR12, RZ ;  /* 0x0000000c40407c10 */ /* 0x000fe2000ff1e0ff */
[----:B------:R-:W-:Y:S01]  /*6640*/  FMUL.FTZ R76, R76, R15 ;  /* 0x0000000f4c4c7220 */ /* 0x000fe20000410000 */
[----:B------:R-:W-:Y:S01]  /*6650*/  STG.E.U16 desc[UR8][R2.64+0x2], R17 ;  /* 0x0000021102007986 */ /* 0x000fe2000c101508 */
[----:B------:R-:W-:-:S03]  /*6660*/  PRMT R15, R43, 0x7632, R15 ;  /* 0x000076322b0f7816 */ /* 0x000fc6000000000f */
[----:B------:R-:W-:Y:S01]  /*6670*/  STG.E.U16 desc[UR8][R2.64+0x4], R39 ;  /* 0x0000042702007986 */ /* 0x000fe2000c101508 */
[----:B------:R-:W-:-:S03]  /*6680*/  F2FP.BF16.F32.PACK_AB R137, R20, R137 ;  /* 0x000000891489723e */ /* 0x000fc600000010ff */
[----:B------:R0:W-:Y:S01]  /*6690*/  STG.E.U16 desc[UR8][R2.64+0x6], R14 ;  /* 0x0000060e02007986 */ /* 0x0001e2000c101508 */
[----:B------:R-:W-:Y:S02]  /*66a0*/  IADD3.X R65, R63, UR13, RZ, P0, !PT ;  /* 0x0000000d3f417c10 */ /* 0x000fe400087fe4ff */
[----:B------:R-:W-:Y:S01]  /*66b0*/  F2FP.BF16.F32.PACK_AB R113, R18, R113 ;  /* 0x000000711271723e */ /* 0x000fe200000010ff */
[----:B------:R-:W-:Y:S01]  /*66c0*/  STG.E.U16 desc[UR8][R12.64], R43 ;  /* 0x0000002b0c007986 */ /* 0x000fe2000c101508 */
[----:B------:R-:W-:Y:S02]  /*66d0*/  F2FP.BF16.F32.PACK_AB R19, R22, R19 ;  /* 0x000000131613723e */ /* 0x000fe400000010ff */
[----:B------:R-:W-:Y:S02]  /*66e0*/  F2FP.BF16.F32.PACK_AB R21, R24, R21 ;  /* 0x000000151815723e */ /* 0x000fe400000010ff */
[----:B0-----:R-:W-:Y:S02]  /*66f0*/  PRMT R3, R107, 0x7632, R3 ;  /* 0x000076326b037816 */ /* 0x001fe40000000003 */
[----:B------:R-:W-:Y:S01]  /*6700*/  IADD3 R2, P0, R61, UR12, RZ ;  /* 0x0000000c3d027c10 */ /* 0x000fe2000ff1e0ff */
[----:B------:R0:W-:Y:S01]  /*6710*/  STG.E.U16 desc[UR8][R12.64+0x2], R15 ;  /* 0x0000020f0c007986 */ /* 0x0001e2000c101508 */
[----:B------:R-:W-:-:S03]  /*6720*/  PRMT R16, R113, 0x7632, R16 ;  /* 0x0000763271107816 */ /* 0x000fc60000000010 */
[----:B------:R-:W-:Y:S04]  /*6730*/  STG.E.U16 desc[UR8][R12.64+0x4], R107 ;  /* 0x0000046b0c007986 */ /* 0x000fe8000c101508 */
[----:B------:R1:W-:Y:S01]  /*6740*/  STG.E.U16 desc[UR8][R12.64+0x6], R3 ;  /* 0x000006030c007986 */ /* 0x0003e2000c101508 */
[----:B------:R-:W-:Y:S02]  /*6750*/  PRMT R14, R19, 0x7632, R14 ;  /* 0x00007632130e7816 */ /* 0x000fe4000000000e */
[----:B0-----:R-:W-:Y:S02]  /*6760*/  PRMT R15, R21, 0x7632, R15 ;  /* 0x00007632150f7816 */ /* 0x001fe4000000000f */
[----:B------:R-:W-:Y:S02]  /*6770*/  F2FP.BF16.F32.PACK_AB R27, R26, R27 ;  /* 0x0000001b1a1b723e */ /* 0x000fe400000010ff */
[----:B-1----:R-:W-:-:S02]  /*6780*/  PRMT R13, R137, 0x7632, R13 ;  /* 0x00007632890d7816 */ /* 0x002fc4000000000d */
[----:B------:R-:W-:Y:S02]  /*6790*/  IADD3.X R3, R60, UR13, RZ, P0, !PT ;  /* 0x0000000d3c037c10 */ /* 0x000fe400087fe4ff */
[----:B------:R-:W-:Y:S01]  /*67a0*/  IADD3 R12, P0, R75, UR12, RZ ;  /* 0x0000000c4b0c7c10 */ /* 0x000fe2000ff1e0ff */
[----:B------:R0:W-:Y:S01]  /*67b0*/  STG.E.U16 desc[UR8][R64.64+0x6], R13 ;  /* 0x0000060d40007986 */ /* 0x0001e2000c101508 */
[----:B------:R-:W-:Y:S02]  /*67c0*/  F2FP.BF16.F32.PACK_AB R31, R28, R31 ;  /* 0x0000001f1c1f723e */ /* 0x000fe400000010ff */
[----:B------:R-:W-:Y:S01]  /*67d0*/  F2FP.BF16.F32.PACK_AB R35, R30, R35 ;  /* 0x000000231e23723e */ /* 0x000fe200000010ff */
[----:B------:R-:W-:Y:S04]  /*67e0*/  STG.E.U16 desc[UR8][R64.64], R113 ;  /* 0x0000007140007986 */ /* 0x000fe8000c101508 */
[----:B------:R1:W-:Y:S01]  /*67f0*/  STG.E.U16 desc[UR8][R64.64+0x2], R16 ;  /* 0x0000021040007986 */ /* 0x0003e2000c101508 */
[----:B0-----:R-:W-:-:S03]  /*6800*/  IADD3.X R13, R73, UR13, RZ, P0, !PT ;  /* 0x0000000d490d7c10 */ /* 0x001fc600087fe4ff */
[----:B------:R-:W-:Y:S01]  /*6810*/  STG.E.U16 desc[UR8][R64.64+0x4], R137 ;  /* 0x0000048940007986 */ /* 0x000fe2000c101508 */
[----:B------:R-:W-:-:S03]  /*6820*/  IADD3 R74, P0, R74, UR12, RZ ;  /* 0x0000000c4a4a7c10 */ /* 0x000fc6000ff1e0ff */
[----:B------:R-:W-:Y:S01]  /*6830*/  STG.E.U16 desc[UR8][R2.64], R19 ;  /* 0x0000001302007986 */ /* 0x000fe2000c101508 */
[----:B------:R-:W-:Y:S02]  /*6840*/  IADD3.X R75, R69, UR13, RZ, P0, !PT ;  /* 0x0000000d454b7c10 */ /* 0x000fe400087fe4ff */
[----:B-1----:R-:W-:Y:S01]  /*6850*/  PRMT R16, R27, 0x7632, R16 ;  /* 0x000076321b107816 */ /* 0x002fe20000000010 */
[----:B------:R-:W-:Y:S01]  /*6860*/  STG.E.U16 desc[UR8][R2.64+0x2], R14 ;  /* 0x0000020e02007986 */ /* 0x000fe2000c101508 */
[----:B------:R-:W-:-:S03]  /*6870*/  F2FP.BF16.F32.PACK_AB R37, R32, R37 ;  /* 0x000000252025723e */ /* 0x000fc600000010ff */
[----:B------:R-:W-:Y:S04]  /*6880*/  STG.E.U16 desc[UR8][R2.64+0x4], R21 ;  /* 0x0000041502007986 */ /* 0x000fe8000c101508 */
[----:B------:R0:W-:Y:S01]  /*6890*/  STG.E.U16 desc[UR8][R2.64+0x6], R15 ;  /* 0x0000060f02007986 */ /* 0x0001e2000c101508 */
[----:B------:R-:W-:Y:S02]  /*68a0*/  IADD3 R72, P0, R72, UR12, RZ ;  /* 0x0000000c48487c10 */ /* 0x000fe4000ff1e0ff */
[----:B------:R-:W-:Y:S01]  /*68b0*/  F2FP.BF16.F32.PACK_AB R83, R36, R83 ;  /* 0x000000532453723e */ /* 0x000fe200000010ff */
[----:B------:R-:W-:Y:S01]  /*68c0*/  STG.E.U16 desc[UR8][R12.64], R27 ;  /* 0x0000001b0c007986 */ /* 0x000fe2000c101508 */
[----:B------:R-:W-:Y:S02]  /*68d0*/  IADD3.X R73, R29, UR13, RZ, P0, !PT ;  /* 0x0000000d1d497c10 */ /* 0x000fe400087fe4ff */
[----:B0-----:R-:W-:-:S02]  /*68e0*/  PRMT R3, R31, 0x7632, R3 ;  /* 0x000076321f037816 */ /* 0x001fc40000000003 */
[----:B------:R-:W-:Y:S01]  /*68f0*/  PRMT R2, R35, 0x7632, R2 ;  /* 0x0000763223027816 */ /* 0x000fe20000000002 */
[----:B------:R-:W-:Y:S01]  /*6900*/  STG.E.U16 desc[UR8][R12.64+0x2], R16 ;  /* 0x000002100c007986 */ /* 0x000fe2000c101508 */
[----:B------:R-:W-:-:S03]  /*6910*/  F2FP.BF16.F32.PACK_AB R47, R34, R47 ;  /* 0x0000002f222f723e */ /* 0x000fc600000010ff */
[----:B------:R-:W-:Y:S04]  /*6920*/  STG.E.U16 desc[UR8][R12.64+0x4], R31 ;  /* 0x0000041f0c007986 */ /* 0x000fe8000c101508 */
[----:B------:R0:W-:Y:S01]  /*6930*/  STG.E.U16 desc[UR8][R12.64+0x6], R3 ;  /* 0x000006030c007986 */ /* 0x0001e2000c101508 */
[----:B------:R-:W-:Y:S02]  /*6940*/  F2FP.BF16.F32.PACK_AB R99, R38, R99 ;  /* 0x000000632663723e */ /* 0x000fe400000010ff */
[----:B------:R-:W-:Y:S01]  /*6950*/  F2FP.BF16.F32.PACK_AB R103, R76, R103 ;  /* 0x000000674c67723e */ /* 0x000fe200000010ff */
[----:B------:R1:W-:Y:S01]  /*6960*/  STG.E.U16 desc[UR8][R74.64+0x2], R2 ;  /* 0x000002024a007986 */ /* 0x0003e2000c101508 */
[----:B------:R-:W-:Y:S02]  /*6970*/  PRMT R36, R47, 0x7632, R36 ;  /* 0x000076322f247816 */ /* 0x000fe40000000024 */
[----:B0-----:R-:W-:-:S02]  /*6980*/  PRMT R13, R37, 0x7632, R13 ;  /* 0x00007632250d7816 */ /* 0x001fc4000000000d */
[----:B------:R-:W-:Y:S02]  /*6990*/  PRMT R3, R83, 0x7632, R3 ;  /* 0x0000763253037816 */ /* 0x000fe40000000003 */
[----:B-1----:R-:W-:Y:S01]  /*69a0*/  IADD3 R2, P0, R71, UR12, RZ ;  /* 0x0000000c47027c10 */ /* 0x002fe2000ff1e0ff */
[----:B------:R-:W-:Y:S01]  /*69b0*/  STG.E.U16 desc[UR8][R74.64], R35 ;  /* 0x000000234a007986 */ /* 0x000fe2000c101508 */
[----:B------:R-:W-:-:S03]  /*69c0*/  PRMT R12, R99, 0x7632, R12 ;  /* 0x00007632630c7816 */ /* 0x000fc6000000000c */
[----:B------:R-:W-:Y:S04]  /*69d0*/  STG.E.U16 desc[UR8][R74.64+0x4], R37 ;  /* 0x000004254a007986 */ /* 0x000fe8000c101508 */
[----:B------:R0:W-:Y:S04]  /*69e0*/  STG.E.U16 desc[UR8][R74.64+0x6], R13 ;  /* 0x0000060d4a007986 */ /* 0x0001e8000c101508 */
[----:B------:R1:W-:Y:S04]  /*69f0*/  STG.E.U16 desc[UR8][R72.64+0x6], R3 ;  /* 0x0000060348007986 */ /* 0x0003e8000c101508 */
[----:B------:R2:W-:Y:S01]  /*6a00*/  STG.E.U16 desc[UR8][R72.64], R47 ;  /* 0x0000002f48007986 */ /* 0x0005e2000c101508 */
[----:B0-----:R-:W-:-:S02]  /*6a10*/  PRMT R13, R103, 0x7632, R13 ;  /* 0x00007632670d7816 */ /* 0x001fc4000000000d */
[----:B-1----:R-:W-:Y:S01]  /*6a20*/  IADD3.X R3, R70, UR13, RZ, P0, !PT ;  /* 0x0000000d46037c10 */ /* 0x002fe200087fe4ff */
[----:B------:R2:W-:Y:S01]  /*6a30*/  STG.E.U16 desc[UR8][R72.64+0x2], R36 ;  /* 0x0000022448007986 */ /* 0x0005e2000c101508 */
[----:B------:R-:W-:-:S03]  /*6a40*/  ISETP.GE.U32.AND P0, PT, R0, UR10, PT ;  /* 0x0000000a00007c0c */ /* 0x000fc6000bf06070 */
[----:B------:R2:W-:Y:S04]  /*6a50*/  STG.E.U16 desc[UR8][R72.64+0x4], R83 ;  /* 0x0000045348007986 */ /* 0x0005e8000c101508 */
[----:B------:R2:W-:Y:S04]  /*6a60*/  STG.E.U16 desc[UR8][R2.64], R99 ;  /* 0x0000006302007986 */ /* 0x0005e8000c101508 */
[----:B------:R2:W-:Y:S04]  /*6a70*/  STG.E.U16 desc[UR8][R2.64+0x2], R12 ;  /* 0x0000020c02007986 */ /* 0x0005e8000c101508 */
[----:B------:R2:W-:Y:S04]  /*6a80*/  STG.E.U16 desc[UR8][R2.64+0x4], R103 ;  /* 0x0000046702007986 */ /* 0x0005e8000c101508 */
[----:B------:R2:W-:Y:S01]  /*6a90*/  STG.E.U16 desc[UR8][R2.64+0x6], R13 ;  /* 0x0000060d02007986 */ /* 0x0005e2000c101508 */
[----:B------:R-:W-:Y:S01]  /*6aa0*/  ISETP.GE.AND.EX P0, PT, R77, UR6, PT, P0 ;  /* 0x000000064d007c0c */ /* 0x000fe2000bf06300 */
[----:B------:R-:W-:Y:S01]  /*6ab0*/  ULOP3.LUT UR4, UR4, 0x1, URZ, 0x3c, !UPT ;  /* 0x0000000104047892 */ /* 0x000fe2000f8e3c3f */
[----:B------:R-:W-:-:S11]  /*6ac0*/  MOV R62, R0 ;  /* 0x00000000003e7202 */ /* 0x000fd60000000f00 */
[----:B--2---:R-:W-:Y:S05]  /*6ad0*/  @!P0 BRA `(.L_x_1080) ;  /* 0xffffff98008c8947 */ /* 0x004fea000383ffff */
.L_x_1067:
[C---:B------:R-:W-:Y:S02]  /*6ae0*/  LOP3.LUT R6, R48.reuse, 0x7, RZ, 0xc0, !PT ;  /* 0x0000000730067812 */ /* 0x040fe400078ec0ff */
[----:B------:R-:W-:-:S03]  /*6af0*/  LOP3.LUT R48, R48, 0x7fffff8, RZ, 0xc0, !PT ;  /* 0x07fffff830307812 */ /* 0x000fc600078ec0ff */
[----:B------:R-:W-:Y:S01]  /*6b00*/  IMAD R6, R6, 0x140, RZ ;  /* 0x0000014006067824 */ /* 0x000fe200078e02ff */
[----:B------:R-:W-:-:S04]  /*6b10*/  IADD3 R49, R48, R49, RZ ;  /* 0x0000003130317210 */ /* 0x000fc80007ffe0ff */
[----:B------:R-:W-:Y:S02]  /*6b20*/  LEA R18, R49, R6, 0x5 ;  /* 0x0000000631127211 */ /* 0x000fe400078e28ff */
[----:B------:R-:W-:-:S04]  /*6b30*/  IADD3 R6, R6, 0x140, RZ ;  /* 0x0000014006067810 */ /* 0x000fc80007ffe0ff */
        /* <DEDUP_REMOVED lines=12> */
[----:B------:R-:W-:Y:S02]  /*6c00*/  SEL R2, R2, 0xfffffffd, P0 ;  /* 0xfffffffd02027807 */ /* 0x000fe40000000000 */
[----:B------:R-:W-:Y:S02]  /*6c10*/  SEL R7, R7, 0xffffffff, P0 ;  /* 0xffffffff07077807 */ /* 0x000fe40000000000 */
[C---:B------:R-:W-:Y:S02]  /*6c20*/  SHF.L.U32 R3, R2.reuse, 0x3, RZ ;  /* 0x0000000302037819 */ /* 0x040fe400000006ff */
[----:B------:R-:W-:-:S02]  /*6c30*/  SHF.L.U64.HI R2, R2, 0x3, R7 ;  /* 0x0000000302027819 */ /* 0x000fc40000010207 */
[----:B------:R-:W-:Y:S02]  /*6c40*/  MOV R7, 0xffffffff ;  /* 0xffffffff00077802 */ /* 0x000fe40000000f00 */
[----:B------:R-:W-:Y:S02]  /*6c50*/  IADD3 R3, P0, P1, -R3, -0x9, -R4 ;  /* 0xfffffff703037810 */ /* 0x000fe4000791e904 */
[----:B------:R-:W-:Y:S02]  /*6c60*/  SHF.R.U32.HI R0, RZ, 0x4, R5 ;  /* 0x00000004ff007819 */ /* 0x000fe40000011605 */
[----:B------:R-:W-:Y:S02]  /*6c70*/  IADD3.X R2, ~R2, -0x1, R7, P0, P1 ;  /* 0xffffffff02027810 */ /* 0x000fe400007e2507 */
[----:B------:R-:W-:Y:S02]  /*6c80*/  SHF.L.U32 R14, R5, 0x1, RZ ;  /* 0x00000001050e7819 */ /* 0x000fe400000006ff */
[----:B------:R-:W-:Y:S01]  /*6c90*/  IADD3 R7, R0, 0x14, RZ ;  /* 0x0000001400077810 */ /* 0x000fe20007ffe0ff */
[----:B------:R-:W-:Y:S01]  /*6ca0*/  IMAD.WIDE.U32 R8, R2, -0x33333333, RZ ;  /* 0xcccccccd02087825 */ /* 0x000fe200078e00ff */
[----:B------:R-:W-:-:S02]  /*6cb0*/  LOP3.LUT R12, RZ, R0, RZ, 0x33, !PT ;  /* 0x00000000ff0c7212 */ /* 0x000fc400078e33ff */
[C---:B------:R-:W-:Y:S02]  /*6cc0*/  LOP3.LUT R14, R7.reuse, 0x1e, R14, 0x78, !PT ;  /* 0x0000001e070e7812 */ /* 0x040fe400078e780e */
[----:B------:R-:W-:Y:S01]  /*6cd0*/  VIMNMX.U32 R7, R7, 0x20, !PT ;  /* 0x0000002007077848 */ /* 0x000fe20007fe0000 */
[----:B------:R-:W-:Y:S01]  /*6ce0*/  IMAD.WIDE.U32 R10, P0, R3, -0x33333334, R8 ;  /* 0xcccccccc030a7825 */ /* 0x000fe20007800008 */
[----:B------:R-:W-:Y:S02]  /*6cf0*/  SHF.L.U32 R15, R5, 0x7, RZ ;  /* 0x00000007050f7819 */ /* 0x000fe400000006ff */
[----:B------:R-:W-:Y:S01]  /*6d00*/  IADD3 R7, R7, R12, RZ ;  /* 0x0000000c07077210 */ /* 0x000fe20007ffe0ff */
[----:B------:R-:W-:Y:S01]  /*6d10*/  IMAD.WIDE.U32 R8, R3, -0x33333333, RZ ;  /* 0xcccccccd03087825 */ /* 0x000fe200078e00ff */
[----:B------:R-:W-:Y:S02]  /*6d20*/  IADD3.X R13, RZ, RZ, RZ, P0, !PT ;  /* 0x000000ffff0d7210 */ /* 0x000fe400007fe4ff */
[----:B------:R-:W-:-:S02]  /*6d30*/  MOV R12, R11 ;  /* 0x0000000b000c7202 */ /* 0x000fc40000000f00 */
[----:B------:R-:W-:Y:S01]  /*6d40*/  IADD3 RZ, P1, R9, R10, RZ ;  /* 0x0000000a09ff7210 */ /* 0x000fe20007f3e0ff */
[----:B------:R-:W-:Y:S01]  /*6d50*/  IMAD.WIDE.U32 R10, R7, -0x33333333, RZ ;  /* 0xcccccccd070a7825 */ /* 0x000fe200078e00ff */
[----:B------:R-:W-:Y:S02]  /*6d60*/  SHF.L.U32 R8, R4, 0x1, RZ ;  /* 0x0000000104087819 */ /* 0x000fe400000006ff */
[----:B------:R-:W-:Y:S01]  /*6d70*/  LOP3.LUT R15, R15, 0x780, RZ, 0xc0, !PT ;  /* 0x000007800f0f7812 */ /* 0x000fe200078ec0ff */
[----:B------:R-:W-:Y:S01]  /*6d80*/  IMAD.WIDE.U32.X R12, R2, -0x33333334, R12, P1 ;  /* 0xcccccccc020c7825 */ /* 0x000fe200008e040c */
[----:B------:R-:W-:Y:S02]  /*6d90*/  ISETP.LT.U32.AND P0, PT, R16, 0x2, PT ;  /* 0x000000021000780c */ /* 0x000fe40003f01070 */
[----:B------:R-:W-:Y:S02]  /*6da0*/  LEA R9, R4, UR4, 0x7 ;  /* 0x0000000404097c11 */ /* 0x000fe4000f8e38ff */
[----:B------:R-:W-:-:S02]  /*6db0*/  LOP3.LUT R8, R8, 0x1f, R5, 0x78, !PT ;  /* 0x0000001f08087812 */ /* 0x000fc400078e7805 */
[----:B------:R-:W-:Y:S02]  /*6dc0*/  IADD3 R15, R15, UR4, RZ ;  /* 0x000000040f0f7c10 */ /* 0x000fe4000fffe0ff */
[----:B------:R-:W-:Y:S02]  /*6dd0*/  ISETP.LT.AND.EX P0, PT, R17, RZ, PT, P0 ;  /* 0x000000ff1100720c */ /* 0x000fe40003f01300 */
[----:B------:R-:W-:Y:S02]  /*6de0*/  SHF.R.U64 R19, R12, 0x3, R13 ;  /* 0x000000030c137819 */ /* 0x000fe4000000120d */
[----:B------:R-:W-:Y:S02]  /*6df0*/  LEA R8, R8, R9, 0x2 ;  /* 0x0000000908087211 */ /* 0x000fe400078e10ff */
[----:B------:R-:W-:Y:S02]  /*6e00*/  LEA.HI R20, R11, 0x1, RZ, 0x1c ;  /* 0x000000010b147811 */ /* 0x000fe400078fe0ff */
[----:B------:R-:W-:-:S02]  /*6e10*/  LEA R9, R14, R15, 0x2 ;  /* 0x0000000f0e097211 */ /* 0x000fc400078e10ff */
[----:B------:R-:W-:Y:S02]  /*6e20*/  SEL R11, R16, 0x2, P0 ;  /* 0x00000002100b7807 */ /* 0x000fe40000000000 */
[----:B------:R-:W-:Y:S02]  /*6e30*/  SEL R10, R17, RZ, P0 ;  /* 0x000000ff110a7207 */ /* 0x000fe40000000000 */
[C---:B------:R-:W-:Y:S02]  /*6e40*/  IADD3 R16, P0, R4.reuse, 0xa, RZ ;  /* 0x0000000a04107810 */ /* 0x040fe40007f1e0ff */
[C---:B------:R-:W-:Y:S02]  /*6e50*/  IADD3 R15, P1, R4.reuse, 0x14, RZ ;  /* 0x00000014040f7810 */ /* 0x040fe40007f3e0ff */
[----:B------:R-:W-:Y:S02]  /*6e60*/  IADD3 R35, P2, R4, 0x1e, RZ ;  /* 0x0000001e04237810 */ /* 0x000fe40007f5e0ff */
[----:B------:R-:W-:-:S02]  /*6e70*/  IADD3 R19, R19, 0x1, RZ ;  /* 0x0000000113137810 */ /* 0x000fc40007ffe0ff */
[----:B------:R-:W-:Y:S02]  /*6e80*/  SHF.L.U64.HI R10, R11, 0x3, R10 ;  /* 0x000000030b0a7819 */ /* 0x000fe4000001020a */
[C---:B------:R-:W-:Y:S02]  /*6e90*/  LOP3.LUT R17, R5.reuse, 0x1f, RZ, 0xc0, !PT ;  /* 0x0000001f05117812 */ /* 0x040fe400078ec0ff */
[----:B------:R-:W-:Y:S02]  /*6ea0*/  LOP3.LUT R36, R5, 0xf, RZ, 0xc0, !PT ;  /* 0x0000000f05247812 */ /* 0x000fe400078ec0ff */
[----:B------:R-:W-:Y:S02]  /*6eb0*/  IADD3 R14, R0, 0x3c, RZ ;  /* 0x0000003c000e7810 */ /* 0x000fe40007ffe0ff */
[----:B------:R-:W-:Y:S02]  /*6ec0*/  IADD3.X R13, RZ, RZ, RZ, P0, !PT ;  /* 0x000000ffff0d7210 */ /* 0x000fe400007fe4ff */
[----:B------:R-:W-:-:S02]  /*6ed0*/  IADD3.X R12, RZ, RZ, RZ, P1, !PT ;  /* 0x000000ffff0c7210 */ /* 0x000fc40000ffe4ff */
[----:B------:R-:W-:Y:S02]  /*6ee0*/  IADD3.X R34, RZ, RZ, RZ, P2, !PT ;  /* 0x000000ffff227210 */ /* 0x000fe400017fe4ff */
[----:B------:R-:W-:Y:S02]  /*6ef0*/  SHF.L.U32 R11, R11, 0x3, RZ ;  /* 0x000000030b0b7819 */ /* 0x000fe400000006ff */
[----:B------:R-:W-:Y:S02]  /*6f00*/  LOP3.LUT R20, R20, 0x3, RZ, 0xc0, !PT ;  /* 0x0000000314147812 */ /* 0x000fe400078ec0ff */
[----:B------:R-:W-:-:S07]  /*6f10*/  LOP3.LUT R19, R19, 0x3, RZ, 0xc0, !PT ;  /* 0x0000000313137812 */ /* 0x000fce00078ec0ff */
.L_x_1097:
[----:B------:R-:W-:Y:S01]  /*6f20*/  ISETP.GT.U32.AND P0, PT, R11, R4, PT ;  /* 0x000000040b00720c */ /* 0x000fe20003f04070 */
[----:B------:R-:W-:Y:S01]  /*6f30*/  BSSY B0, `(.L_x_1081) ;  /* 0x00000aa000007945 */ /* 0x000fe20003800000 */
[----:B0--3--:R-:W-:Y:S01]  /*6f40*/  HFMA2.MMA R21, -RZ, RZ, 0, 0 ;  /* 0x00000000ff157435 */ /* 0x009fe200000001ff */
[----:B-12---:R-:W-:Y:S02]  /*6f50*/  MOV R26, RZ ;  /* 0x000000ff001a7202 */ /* 0x006fe40000000f00 */
        /* <DEDUP_REMOVED lines=38> */
.L_x_1084:
[----:B------:R-:W-:Y:S05]  /*71c0*/  BSYNC B1 ;  /* 0x0000000000017941 */ /* 0x000fea0003800000 */
.L_x_1083:
[----:B------:R-:W-:Y:S05]  /*71d0*/  @!P0 BRA `(.L_x_1082) ;  /* 0x0000000400fc8947 */ /* 0x000fea0003800000 */
[----:B------:R-:W-:Y:S01]  /*71e0*/  IADD3 R24, P2, -R62, R11, RZ ;  /* 0x0000000b3e187210 */ /* 0x000fe20007f5e1ff */
[C---:B------:R-:W-:Y:S01]  /*71f0*/  IMAD R25, R63.reuse, 0x1400, RZ ;  /* 0x000014003f197824 */ /* 0x040fe200078e02ff */
[C---:B------:R-:W-:Y:S01]  /*7200*/  SHF.L.U64.HI R23, R22.reuse, 0x1, R23 ;  /* 0x0000000116177819 */ /* 0x040fe20000010217 */
[----:B------:R-:W-:Y:S01]  /*7210*/  ULDC.64 UR6, c[0x0][0x260] ;  /* 0x0000980000067ab9 */ /* 0x000fe20000000a00 */
[----:B------:R-:W-:Y:S01]  /*7220*/  SHF.L.U32 R22, R22, 0x1, RZ ;  /* 0x0000000116167819 */ /* 0x000fe200000006ff */
[----:B------:R-:W-:Y:S01]  /*7230*/  BSSY B1, `(.L_x_1085) ;  /* 0x0000046000017945 */ /* 0x000fe20003800000 */
[----:B------:R-:W-:Y:S02]  /*7240*/  ISETP.GT.U32.AND P1, PT, R24, 0x78, PT ;  /* 0x000000781800780c */ /* 0x000fe40003f24070 */
[----:B------:R-:W-:Y:S01]  /*7250*/  IADD3.X R27, ~R63, R10, RZ, P2, !PT ;  /* 0x0000000a3f1b7210 */ /* 0x000fe200017fe5ff */
[----:B------:R-:W-:-:S03]  /*7260*/  IMAD.WIDE.U32 R22, R62, 0x1400, R22 ;  /* 0x000014003e167825 */ /* 0x000fc600078e0016 */
[----:B------:R-:W-:Y:S02]  /*7270*/  ISETP.GT.AND.EX P1, PT, R27, RZ, PT, P1 ;  /* 0x000000ff1b00720c */ /* 0x000fe40003f24310 */
        /* <DEDUP_REMOVED lines=10> */
.L_x_1087:
        /* <DEDUP_REMOVED lines=55> */
.L_x_1086:
[----:B------:R-:W-:Y:S05]  /*7690*/  BSYNC B1 ;  /* 0x0000000000017941 */ /* 0x000fea0003800000 */
.L_x_1085:
        /* <DEDUP_REMOVED lines=35> */
.L_x_1089:
[----:B------:R-:W-:Y:S05]  /*78d0*/  BSYNC B1 ;  /* 0x0000000000017941 */ /* 0x000fea0003800000 */
.L_x_1088:
        /* <DEDUP_REMOVED lines=15> */
.L_x_1082:
[----:B------:R-:W-:Y:S05]  /*79d0*/  BSYNC B0 ;  /* 0x0000000000007941 */ /* 0x000fea0003800000 */
.L_x_1081:
        /* <DEDUP_REMOVED lines=10> */
[----:B------:R-:W-:-:S12]  /*7a80*/  UMOV UR5, 0xffff ;  /* 0x0000ffff00057882 */ /* 0x000fd80000000000 */
[----:B------:R-:W-:Y:S02]  /*7a90*/  @!P0 SHF.R.U32.HI R0, RZ, 0x4, R5 ;  /* 0x00000004ff008819 */ /* 0x000fe40000011605 */
[C---:B------:R-:W-:Y:S02]  /*7aa0*/  @!P0 SHF.L.U32 R21, R36.reuse, 0x1, RZ ;  /* 0x0000000124158819 */ /* 0x040fe400000006ff */
[----:B------:R-:W-:Y:S02]  /*7ab0*/  @!P0 LEA R23, R36, UR4, 0x7 ;  /* 0x0000000424178c11 */ /* 0x000fe4000f8e38ff */
[----:B------:R-:W-:Y:S01]  /*7ac0*/  @!P0 LOP3.LUT R22, R0, R21, RZ, 0x3c, !PT ;  /* 0x0000001500168212 */ /* 0x000fe200078e3cff */
[----:B------:R-:W-:-:S03]  /*7ad0*/  HFMA2.MMA R21, -RZ, RZ, 0, 0 ;  /* 0x00000000ff157435 */ /* 0x000fc600000001ff */
[----:B------:R-:W-:Y:S02]  /*7ae0*/  @!P0 LEA R23, R22, R23, 0x2 ;  /* 0x0000001716178211 */ /* 0x000fe400078e10ff */
[----:B------:R-:W-:-:S05]  /*7af0*/  MOV R22, RZ ;  /* 0x000000ff00167202 */ /* 0x000fca0000000f00 */
        /* <DEDUP_REMOVED lines=10> */
[----:B------:R-:W-:-:S02]  /*7ba0*/  MOV R31, 0xffff ;  /* 0x0000ffff001f7802 */ /* 0x000fc40000000f00 */
        /* <DEDUP_REMOVED lines=15> */
.L_x_1106:
        /* <DEDUP_REMOVED lines=14> */
[----:B------:R-:W-:Y:S01]  /*7d80*/  HFMA2.MMA R21, -RZ, RZ, 0, 0 ;  /* 0x00000000ff157435 */ /* 0x000fe200000001ff */
[----:B0-----:R-:W-:Y:S01]  /*7d90*/  MOV R26, RZ ;  /* 0x000000ff001a7202 */ /* 0x001fe20000000f00 */
[----:B------:R-:W-:-:S05]  /*7da0*/  UMOV UR5, 0xffff ;  /* 0x0000ffff00057882 */ /* 0x000fca0000000000 */
[----:B------:R0:W1:Y:S04]  /*7db0*/  @!P0 LDS R26, [R9+0x500] ;  /* 0x00050000091a8984 */ /* 0x0000680000000800 */
[----:B------:R0:W2:Y:S01]  /*7dc0*/  @!P0 LDS R21, [R9] ;  /* 0x0000000009158984 */ /* 0x0000a20000000800 */
[----:B------:R-:W-:Y:S05]  /*7dd0*/  BRA.DIV UR5, `(.L_x_1094) ;  /* 0x00000012057c7947 */ /* 0x000fea000b800000 */
[----:B------:R-:W-:Y:S02]  /*7de0*/  MOV R32, 0xffff ;  /* 0x0000ffff00207802 */ /* 0x000fe40000000f00 */
[----:B------:R-:W-:Y:S02]  /*7df0*/  MOV R31, 0xffff ;  /* 0x0000ffff001f7802 */ /* 0x000fe40000000f00 */
[----:B------:R-:W-:Y:S01]  /*7e00*/  MOV R33, 0xffff ;  /* 0x0000ffff00217802 */ /* 0x000fe20000000f00 */
[----:B--2---:R-:W2:Y:S01]  /*7e10*/  SHFL.BFLY PT, R28, R21, 0x8, 0x101f ;  /* 0x0d101f00151c7f89 */ /* 0x004ea200000e0000 */
[----:B------:R-:W-:Y:S02]  /*7e20*/  MOV R38, 0xffff ;  /* 0x0000ffff00267802 */ /* 0x000fe40000000f00 */
[----:B------:R-:W-:Y:S01]  /*7e30*/  MOV R40, 0xffff ;  /* 0x0000ffff00287802 */ /* 0x000fe20000000f00 */
[----:B-1----:R-:W1:Y:S01]  /*7e40*/  SHFL.BFLY PT, R27, R26, 0x8, 0x101f ;  /* 0x0d101f001a1b7f89 */ /* 0x002e6200000e0000 */
[----:B------:R-:W-:-:S02]  /*7e50*/  MOV R37, 0xffff ;  /* 0x0000ffff00257802 */ /* 0x000fc40000000f00 */
[----:B------:R-:W-:Y:S01]  /*7e60*/  MOV R39, 0xffff ;  /* 0x0000ffff00277802 */ /* 0x000fe20000000f00 */
[----:B--2---:R-:W-:Y:S01]  /*7e70*/  FADD.FTZ R28, R28, R21 ;  /* 0x000000151c1c7221 */ /* 0x004fe20000010000 */
[----:B-1----:R-:W-:-:S04]  /*7e80*/  FADD.FTZ R27, R27, R26 ;  /* 0x0000001a1b1b7221 */ /* 0x002fc80000010000 */
        /* <DEDUP_REMOVED lines=12> */
.L_x_1116:
[----:B---3--:R-:W-:Y:S01]  /*7f50*/  FADD.FTZ R26, R21, R26 ;  /* 0x0000001a151a7221 */ /* 0x008fe20000010000 */
        /* <DEDUP_REMOVED lines=11> */
[----:B------:R-:W-:Y:S01]  /*8010*/  @!P0 LOP3.LUT R26, R21, R26, RZ, 0x3c, !PT ;  /* 0x0000001a151a8212 */ /* 0x000fe200078e3cff */
[----:B------:R-:W-:-:S03]  /*8020*/  HFMA2.MMA R21, -RZ, RZ, 0, 0 ;  /* 0x00000000ff157435 */ /* 0x000fc600000001ff */
[----:B------:R-:W-:Y:S02]  /*8030*/  @!P0 LEA R27, R26, R27, 0x2 ;  /* 0x0000001b1a1b8211 */ /* 0x000fe400078e10ff */
[----:B------:R-:W-:-:S05]  /*8040*/  MOV R26, RZ ;  /* 0x000000ff001a7202 */ /* 0x000fca0000000f00 */
[----:B------:R1:W2:Y:S04]  /*8050*/  @!P0 LDS R21, [R27] ;  /* 0x000000001b158984 */ /* 0x0002a80000000800 */
[----:B------:R1:W3:Y:S01]  /*8060*/  @!P0 LDS R26, [R27+0x500] ;  /* 0x000500001b1a8984 */ /* 0x0002e20000000800 */
[----:B------:R-:W-:Y:S05]  /*8070*/  BRA.DIV UR5, `(.L_x_1095) ;  /* 0x0000001205c07947 */ /* 0x000fea000b800000 */
[----:B------:R-:W-:Y:S02]  /*8080*/  MOV R32, 0xffff ;  /* 0x0000ffff00207802 */ /* 0x000fe40000000f00 */
[----:B------:R-:W-:Y:S02]  /*8090*/  MOV R31, 0xffff ;  /* 0x0000ffff001f7802 */ /* 0x000fe40000000f00 */
[----:B------:R-:W-:Y:S01]  /*80a0*/  MOV R33, 0xffff ;  /* 0x0000ffff00217802 */ /* 0x000fe20000000f00 */
[----:B--2---:R-:W2:Y:S01]  /*80b0*/  SHFL.BFLY PT, R28, R21, 0x8, 0x101f ;  /* 0x0d101f00151c7f89 */ /* 0x004ea200000e0000 */
[----:B------:R-:W-:Y:S02]  /*80c0*/  MOV R38, 0xffff ;  /* 0x0000ffff00267802 */ /* 0x000fe40000000f00 */
[----:B------:R-:W-:Y:S01]  /*80d0*/  MOV R40, 0xffff ;  /* 0x0000ffff00287802 */ /* 0x000fe20000000f00 */
[----:B-1-3--:R-:W1:Y:S01]  /*80e0*/  SHFL.BFLY PT, R27, R26, 0x8, 0x101f ;  /* 0x0d101f001a1b7f89 */ /* 0x00ae6200000e0000 */
        /* <DEDUP_REMOVED lines=16> */
.L_x_1126:
[----:B---3--:R-:W-:Y:S01]  /*81f0*/  FADD.FTZ R26, R21, R26 ;  /* 0x0000001a151a7221 */ /* 0x008fe20000010000 */
[----:B------:R-:W-:-:S04]  /*8200*/  @!P1 F2FP.BF16.F32.PACK_AB R21, RZ, R31 ;  /* 0x0000001fff15923e */ /* 0x000fc800000010ff */
[----:B------:R-:W-:Y:S02]  /*8210*/  PRMT R27, R21, 0x7610, R27 ;  /* 0x00007610151b7816 */ /* 0x000fe4000000001b */
[----:B------:R-:W-:Y:S02]  /*8220*/  @!P1 F2FP.BF16.F32.PACK_AB R26, RZ, R26 ;  /* 0x0000001aff1a923e */ /* 0x000fe400000010ff */
[----:B------:R-:W-:Y:S01]  /*8230*/  MOV R21, R14 ;  /* 0x0000000e00157202 */ /* 0x000fe20000000f00 */
[----:B------:R2:W-:Y:S04]  /*8240*/  @!P1 STG.E.U16 desc[UR8][R22.64+0x50], R27 ;  /* 0x0000501b16009986 */ /* 0x0005e8000c101508 */
[----:B------:R2:W-:Y:S02]  /*8250*/  @!P1 STG.E.U16 desc[UR8][R24.64+0x50], R26 ;  /* 0x0000501a18009986 */ /* 0x0005e4000c101508 */
.L_x_1092:
[----:B------:R-:W-:Y:S05]  /*8260*/  BSYNC B0 ;  /* 0x0000000000007941 */ /* 0x000fea0003800000 */
.L_x_1091:
[----:B------:R-:W-:-:S13]  /*8270*/  ISETP.GE.U32.AND P0, PT, R7, 0x3c, PT ;  /* 0x0000003c0700780c */ /* 0x000fda0003f06070 */
[----:B------:R-:W-:Y:S05]  /*8280*/  @!P0 BRA `(.L_x_1090) ;  /* 0x0000000800608947 */ /* 0x000fea0003800000 */
[----:B------:R-:W-:Y:S01]  /*8290*/  ISETP.GT.U32.AND P0, PT, R36, 0x9, PT ;  /* 0x000000092400780c */ /* 0x000fe20003f04070 */
[----:B------:R-:W-:-:S12]  /*82a0*/  UMOV UR5, 0xffff ;  /* 0x0000ffff00057882 */ /* 0x000fd80000000000 */
[C---:B012---:R-:W-:Y:S02]  /*82b0*/  @!P0 SHF.L.U32 R22, R36.reuse, 0x1, RZ ;  /* 0x0000000124168819 */ /* 0x047fe400000006ff */
[----:B------:R-:W-:Y:S02]  /*82c0*/  @!P0 LEA R24, R36, UR4, 0x7 ;  /* 0x0000000424188c11 */ /* 0x000fe4000f8e38ff */
[----:B------:R-:W-:-:S04]  /*82d0*/  @!P0 LOP3.LUT R23, R21, R22, RZ, 0x3c, !PT ;  /* 0x0000001615178212 */ /* 0x000fc800078e3cff */
[----:B------:R-:W-:Y:S02]  /*82e0*/  @!P0 LEA R24, R23, R24, 0x2 ;  /* 0x0000001817188211 */ /* 0x000fe400078e10ff */
[----:B------:R-:W-:-:S06]  /*82f0*/  CS2R R22, SRZ ;  /* 0x0000000000167805 */ /* 0x000fcc000001ff00 */
[----:B------:R0:W1:Y:S04]  /*8300*/  @!P0 LDS R22, [R24] ;  /* 0x0000000018168984 */ /* 0x0000680000000800 */
[----:B------:R0:W2:Y:S01]  /*8310*/  @!P0 LDS R23, [R24+0x500] ;  /* 0x0005000018178984 */ /* 0x0000a20000000800 */
[----:B------:R-:W-:Y:S05]  /*8320*/  BRA.DIV UR5, `(.L_x_1096) ;  /* 0x0000001605007947 */ /* 0x000fea000b800000 */
[C---:B------:R-:W-:Y:S02]  /*8330*/  @!P0 SHF.L.U32 R25, R36.reuse, 0x1, RZ ;  /* 0x0000000124198819 */ /* 0x040fe400000006ff */
[----:B------:R-:W-:Y:S02]  /*8340*/  CS2R R30, SRZ ;  /* 0x00000000001e7805 */ /* 0x000fe4000001ff00 */
[C---:B0-----:R-:W-:Y:S02]  /*8350*/  @!P0 IADD3 R24, R21.reuse, 0x28, RZ ;  /* 0x0000002815188810 */ /* 0x041fe40007ffe0ff */
[----:B------:R-:W-:Y:S02]  /*8360*/  @!P0 SHF.L.U32 R27, R36, 0x1, RZ ;  /* 0x00000001241b8819 */ /* 0x000fe400000006ff */
[----:B------:R-:W-:Y:S02]  /*8370*/  @!P0 IADD3 R26, R21, 0x14, RZ ;  /* 0x00000014151a8810 */ /* 0x000fe40007ffe0ff */
[----:B------:R-:W-:-:S02]  /*8380*/  @!P0 LOP3.LUT R24, R24, R25, RZ, 0x3c, !PT ;  /* 0x0000001918188212 */ /* 0x000fc400078e3cff */
[----:B------:R-:W-:Y:S02]  /*8390*/  @!P0 LEA R37, R36, UR4, 0x7 ;  /* 0x0000000424258c11 */ /* 0x000fe4000f8e38ff */
[----:B------:R-:W-:Y:S02]  /*83a0*/  @!P0 LOP3.LUT R26, R26, R27, RZ, 0x3c, !PT ;  /* 0x0000001b1a1a8212 */ /* 0x000fe400078e3cff */
[----:B------:R-:W-:Y:S02]  /*83b0*/  @!P0 LEA R29, R36, UR4, 0x7 ;  /* 0x00000004241d8c11 */ /* 0x000fe4000f8e38ff */
[----:B------:R-:W-:Y:S01]  /*83c0*/  @!P0 LEA R24, R24, R37, 0x2 ;  /* 0x0000002518188211 */ /* 0x000fe200078e10ff */
[----:B------:R-:W-:Y:S01]  /*83d0*/  HFMA2.MMA R37, -RZ, RZ, 0, 0 ;  /* 0x00000000ff257435 */ /* 0x000fe200000001ff */
[----:B------:R-:W-:Y:S02]  /*83e0*/  @!P0 LEA R26, R26, R29, 0x2 ;  /* 0x0000001d1a1a8211 */ /* 0x000fe400078e10ff */
[----:B------:R-:W-:Y:S01]  /*83f0*/  @!P0 IADD3 R41, R21, 0x3c, RZ ;  /* 0x0000003c15298810 */ /* 0x000fe20007ffe0ff */
[----:B------:R-:W0:Y:S01]  /*8400*/  @!P0 LDS R25, [R24] ;  /* 0x0000000018198984 */ /* 0x000e220000000800 */
[----:B------:R-:W-:-:S02]  /*8410*/  @!P0 SHF.L.U32 R42, R36, 0x1, RZ ;  /* 0x00000001242a8819 */ /* 0x000fc400000006ff */
[----:B------:R-:W-:Y:S01]  /*8420*/  @!P0 LEA R44, R36, UR4, 0x7 ;  /* 0x00000004242c8c11 */ /* 0x000fe2000f8e38ff */
[----:B------:R-:W3:Y:S01]  /*8430*/  @!P0 LDS R29, [R26+0x500] ;  /* 0x000500001a1d8984 */ /* 0x000ee20000000800 */
[----:B------:R-:W-:Y:S02]  /*8440*/  @!P0 LOP3.LUT R41, R41, R42, RZ, 0x3c, !PT ;  /* 0x0000002a29298212 */ /* 0x000fe400078e3cff */
[----:B------:R-:W-:Y:S01]  /*8450*/  MOV R27, 0xffff ;  /* 0x0000ffff001b7802 */ /* 0x000fe20000000f00 */
[----:B------:R4:W5:Y:S01]  /*8460*/  @!P0 LDS R28, [R26] ;  /* 0x000000001a1c8984 */ /* 0x0009620000000800 */
[----:B------:R-:W-:Y:S02]  /*8470*/  @!P0 LEA R41, R41, R44, 0x2 ;  /* 0x0000002c29298211 */ /* 0x000fe400078e10ff */
[----:B------:R-:W-:Y:S01]  /*8480*/  MOV R38, RZ ;  /* 0x000000ff00267202 */ /* 0x000fe20000000f00 */
[----:B------:R-:W-:Y:S01]  /*8490*/  @!P0 LDS R39, [R24+0x500] ;  /* 0x0005000018278984 */ /* 0x000fe20000000800 */
[----:B------:R-:W-:-:S02]  /*84a0*/  MOV R45, 0xffff ;  /* 0x0000ffff002d7802 */ /* 0x000fc40000000f00 */
[----:B------:R-:W-:Y:S01]  /*84b0*/  MOV R46, 0xffff ;  /* 0x0000ffff002e7802 */ /* 0x000fe20000000f00 */
[----:B------:R-:W-:Y:S01]  /*84c0*/  @!P0 LDS R44, [R41+0x500] ;  /* 0x00050000292c8984 */ /* 0x000fe20000000800 */
[----:B----4-:R-:W-:Y:S02]  /*84d0*/  MOV R26, 0xffff ;  /* 0x0000ffff001a7802 */ /* 0x010fe40000000f00 */
[----:B------:R-:W-:Y:S01]  /*84e0*/  MOV R42, RZ ;  /* 0x000000ff002a7202 */ /* 0x000fe20000000f00 */
[----:B------:R4:W-:Y:S01]  /*84f0*/  @!P0 LDS R43, [R41] ;  /* 0x00000000292b8984 */ /* 0x0009e20000000800 */
[----:B------:R-:W-:Y:S02]  /*8500*/  MOV R48, 0xffff ;  /* 0x0000ffff00307802 */ /* 0x000fe40000000f00 */
[----:B------:R-:W-:Y:S01]  /*8510*/  MOV R47, 0xffff ;  /* 0x0000ffff002f7802 */ /* 0x000fe20000000f00 */
[----:B--2---:R-:W2:Y:S01]  /*8520*/  SHFL.BFLY PT, R24, R23, 0x8, 0x101f ;  /* 0x0d101f0017187f89 */ /* 0x004ea200000e0000 */
[----:B------:R-:W-:Y:S01]  /*8530*/  IADD3 R21, R21, R18, RZ ;  /* 0x0000001215157210 */ /* 0x000fe20007ffe0ff */
[----:B----4-:R-:W-:Y:S01]  /*8540*/  HFMA2.MMA R41, -RZ, RZ, 0, 0 ;  /* 0x00000000ff297435 */ /* 0x010fe200000001ff */
[----:B0-----:R-:W-:-:S02]  /*8550*/  @!P0 MOV R37, R25 ;  /* 0x0000001900258202 */ /* 0x001fc40000000f00 */
[----:B-1----:R-:W0:Y:S01]  /*8560*/  SHFL.BFLY PT, R25, R22, 0x8, 0x101f ;  /* 0x0d101f0016197f89 */ /* 0x002e2200000e0000 */
[----:B---3--:R-:W-:Y:S02]  /*8570*/  @!P0 MOV R31, R29 ;  /* 0x0000001d001f8202 */ /* 0x008fe40000000f00 */
[----:B------:R-:W-:Y:S01]  /*8580*/  MOV R29, 0xffff ;  /* 0x0000ffff001d7802 */ /* 0x000fe20000000f00 */
[----:B------:R-:W1:Y:S01]  /*8590*/  SHFL.BFLY PT, R40, R37, 0x8, 0x101f ;  /* 0x0d101f0025287f89 */ /* 0x000e6200000e0000 */
[----:B-----5:R-:W-:Y:S01]  /*85a0*/  @!P0 MOV R30, R28 ;  /* 0x0000001c001e8202 */ /* 0x020fe20000000f00 */
[----:B--2---:R-:W-:Y:S01]  /*85b0*/  FADD.FTZ R24, R24, R23 ;  /* 0x0000001718187221 */ /* 0x004fe20000010000 */
[----:B------:R-:W-:Y:S02]  /*85c0*/  MOV R28, 0xffff ;  /* 0x0000ffff001c7802 */ /* 0x000fe40000000f00 */
[----:B------:R-:W-:Y:S01]  /*85d0*/  @!P0 MOV R38, R39 ;  /* 0x0000002700268202 */ /* 0x000fe20000000f00 */
[----:B------:R-:W2:Y:S01]  /*85e0*/  SHFL.BFLY PT, R33, R30, 0x8, 0x101f ;  /* 0x0d101f001e217f89 */ /* 0x000ea200000e0000 */
[----:B------:R-:W-:-:S03]  /*85f0*/  @!P0 MOV R42, R44 ;  /* 0x0000002c002a8202 */ /* 0x000fc60000000f00 */
[----:B------:R-:W3:Y:S01]  /*8600*/  SHFL.BFLY PT, R32, R31, 0x8, 0x101f ;  /* 0x0d101f001f207f89 */ /* 0x000ee200000e0000 */
[----:B------:R-:W-:Y:S02]  /*8610*/  MOV R44, 0xffff ;  /* 0x0000ffff002c7802 */ /* 0x000fe40000000f00 */
[----:B------:R-:W-:Y:S01]  /*8620*/  @!P0 MOV R41, R43 ;  /* 0x0000002b00298202 */ /* 0x000fe20000000f00 */
[----:B------:R-:W4:Y:S01]  /*8630*/  SHFL.BFLY PT, R39, R38, 0x8, 0x101f ;  /* 0x0d101f0026277f89 */ /* 0x000f2200000e0000 */
[----:B------:R-:W-:-:S03]  /*8640*/  ISETP.NE.AND P0, PT, R36, RZ, PT ;  /* 0x000000ff2400720c */ /* 0x000fc60003f05270 */
[----:B------:R-:W5:Y:S01]  /*8650*/  SHFL.BFLY PT, R23, R24, 0x4, 0x101f ;  /* 0x0c901f0018177f89 */ /* 0x000f6200000e0000 */
[----:B0-----:R-:W-:-:S03]  /*8660*/  FADD.FTZ R25, R25, R22 ;  /* 0x0000001619197221 */ /* 0x001fc60000010000 */
[----:B------:R-:W0:Y:S01]  /*8670*/  SHFL.BFLY PT, R46, R41, 0x8, 0x101f ;  /* 0x0d101f00292e7f89 */ /* 0x000e2200000e0000 */
[----:B-1----:R-:W-:-:S03]  /*8680*/  FADD.FTZ R40, R40, R37 ;  /* 0x0000002528287221 */ /* 0x002fc60000010000 */
[----:B------:R-:W1:Y:S01]  /*8690*/  SHFL.BFLY PT, R22, R25, 0x4, 0x101f ;  /* 0x0c901f0019167f89 */ /* 0x000e6200000e0000 */
[----:B--2---:R-:W-:-:S03]  /*86a0*/  FADD.FTZ R33, R33, R30 ;  /* 0x0000001e21217221 */ /* 0x004fc60000010000 */
[----:B------:R-:W2:Y:S01]  /*86b0*/  SHFL.BFLY PT, R37, R40, 0x4, 0x101f ;  /* 0x0c901f0028257f89 */ /* 0x000ea200000e0000 */
[----:B---3--:R-:W-:-:S03]  /*86c0*/  FADD.FTZ R32, R32, R31 ;  /* 0x0000001f20207221 */ /* 0x008fc60000010000 */
[----:B------:R-:W3:Y:S01]  /*86d0*/  SHFL.BFLY PT, R30, R33, 0x4, 0x101f ;  /* 0x0c901f00211e7f89 */ /* 0x000ee200000e0000 */
[----:B----4-:R-:W-:-:S03]  /*86e0*/  FADD.FTZ R39, R39, R38 ;  /* 0x0000002627277221 */ /* 0x010fc60000010000 */
[----:B------:R-:W4:Y:S01]  /*86f0*/  SHFL.BFLY PT, R31, R32, 0x4, 0x101f ;  /* 0x0c901f00201f7f89 */ /* 0x000f2200000e0000 */
[----:B-----5:R-:W-:-:S03]  /*8700*/  FADD.FTZ R23, R24, R23 ;  /* 0x0000001718177221 */ /* 0x020fc60000010000 */
[----:B------:R-:W5:Y:S01]  /*8710*/  SHFL.BFLY PT, R38, R39, 0x4, 0x101f ;  /* 0x0c901f0027267f89 */ /* 0x000f6200000e0000 */
[----:B------:R-:W-:Y:S01]  /*8720*/  MOV R24, 0xffff ;  /* 0x0000ffff00187802 */ /* 0x000fe20000000f00 */
[----:B0-----:R-:W-:Y:S02]  /*8730*/  FADD.FTZ R46, R46, R41 ;  /* 0x000000292e2e7221 */ /* 0x001fe40000010000 */
[----:B------:R-:W0:Y:S01]  /*8740*/  SHFL.BFLY PT, R43, R42, 0x8, 0x101f ;  /* 0x0d101f002a2b7f89 */ /* 0x000e2200000e0000 */
[----:B------:R-:W-:Y:S01]  /*8750*/  MOV R41, 0xffff ;  /* 0x0000ffff00297802 */ /* 0x000fe20000000f00 */
[----:B-1----:R-:W-:Y:S01]  /*8760*/  FADD.FTZ R22, R25, R22 ;  /* 0x0000001619167221 */ /* 0x002fe20000010000 */
[----:B------:R-:W-:Y:S01]  /*8770*/  MOV R25, 0xffff ;  /* 0x0000ffff00197802 */ /* 0x000fe20000000f00 */
[----:B------:R-:W1:Y:S01]  /*8780*/  SHFL.BFLY PT, R24, R23, 0x2, 0x101f ;  /* 0x0c501f0017187f89 */ /* 0x000e6200000e0000 */
[----:B--2---:R-:W-:-:S03]  /*8790*/  FADD.FTZ R37, R40, R37 ;  /* 0x0000002528257221 */ /* 0x004fc60000010000 */
[----:B------:R-:W2:Y:S01]  /*87a0*/  SHFL.BFLY PT, R41, R46, 0x4, 0x101f ;  /* 0x0c901f002e297f89 */ /* 0x000ea200000e0000 */
[----:B---3--:R-:W-:-:S03]  /*87b0*/  FADD.FTZ R30, R33, R30 ;  /* 0x0000001e211e7221 */ /* 0x008fc60000010000 */
[----:B------:R-:W3:Y:S01]  /*87c0*/  SHFL.BFLY PT, R25, R22, 0x2, 0x101f ;  /* 0x0c501f0016197f89 */ /* 0x000ee200000e0000 */
[----:B----4-:R-:W-:-:S03]  /*87d0*/  FADD.FTZ R31, R32, R31 ;  /* 0x0000001f201f7221 */ /* 0x010fc60000010000 */
[----:B------:R-:W4:Y:S01]  /*87e0*/  SHFL.BFLY PT, R33, R30, 0x2, 0x101f ;  /* 0x0c501f001e217f89 */ /* 0x000f2200000e0000 */
[----:B-----5:R-:W-:Y:S01]  /*87f0*/  FADD.FTZ R38, R39, R38 ;  /* 0x0000002627267221 */ /* 0x020fe20000010000 */
[----:B------:R-:W-:Y:S02]  /*8800*/  MOV R39, 0xffff ;  /* 0x0000ffff00277802 */ /* 0x000fe40000000f00 */
[----:B------:R-:W5:Y:S01]  /*8810*/  SHFL.BFLY PT, R32, R31, 0x2, 0x101f ;  /* 0x0c501f001f207f89 */ /* 0x000f6200000e0000 */
[----:B0-----:R-:W-:Y:S01]  /*8820*/  FADD.FTZ R43, R43, R42 ;  /* 0x0000002a2b2b7221 */ /* 0x001fe20000010000 */
[----:B------:R-:W-:Y:S02]  /*8830*/  MOV R42, 0xffff ;  /* 0x0000ffff002a7802 */ /* 0x000fe40000000f00 */
[----:B------:R-:W0:Y:S01]  /*8840*/  SHFL.BFLY PT, R40, R37, 0x2, 0x101f ;  /* 0x0c501f0025287f89 */ /* 0x000e2200000e0000 */
[----:B-1----:R-:W-:-:S03]  /*8850*/  FADD.FTZ R27, R23, R24 ;  /* 0x00000018171b7221 */ /* 0x002fc60000010000 */
[----:B------:R-:W1:Y:S01]  /*8860*/  SHFL.BFLY PT, R39, R38, 0x2, 0x101f ;  /* 0x0c501f0026277f89 */ /* 0x000e6200000e0000 */
[----:B--2---:R-:W-:-:S03]  /*8870*/  FADD.FTZ R41, R46, R41 ;  /* 0x000000292e297221 */ /* 0x004fc60000010000 */
[----:B------:R-:W2:Y:S01]  /*8880*/  SHFL.BFLY PT, R42, R43, 0x4, 0x101f ;  /* 0x0c901f002b2a7f89 */ /* 0x000ea200000e0000 */
[----:B---3--:R-:W-:-:S03]  /*8890*/  FADD.FTZ R26, R22, R25 ;  /* 0x00000019161a7221 */ /* 0x008fc60000010000 */
[----:B------:R-:W3:Y:S01]  /*88a0*/  SHFL.BFLY PT, R28, R27, 0x1, 0x101f ;  /* 0x0c301f001b1c7f89 */ /* 0x000ee200000e0000 */
[----:B------:R-:W3:Y:S01]  /*88b0*/  LDC.64 R22, c[0x0][0x218] ;  /* 0x00008600ff167b82 */ /* 0x000ee20000000a00 */
[----:B----4-:R-:W-:Y:S02]  /*88c0*/  FADD.FTZ R33, R30, R33 ;  /* 0x000000211e217221 */ /* 0x010fe40000010000 */
[----:B------:R-:W4:Y:S01]  /*88d0*/  SHFL.BFLY PT, R29, R26, 0x1, 0x101f ;  /* 0x0c301f001a1d7f89 */ /* 0x000f2200000e0000 */
[----:B------:R-:W-:Y:S01]  /*88e0*/  MOV R30, 0xffff ;  /* 0x0000ffff001e7802 */ /* 0x000fe20000000f00 */
[----:B-----5:R-:W-:Y:S01]  /*88f0*/  FADD.FTZ R32, R31, R32 ;  /* 0x000000201f207221 */ /* 0x020fe20000010000 */
[----:B------:R-:W-:Y:S02]  /*8900*/  MOV R31, 0xffff ;  /* 0x0000ffff001f7802 */ /* 0x000fe40000000f00 */
[----:B------:R-:W5:Y:S02]  /*8910*/  LDC.64 R24, c[0x0][0x220] ;  /* 0x00008800ff187b82 */ /* 0x000f640000000a00 */
[----:B------:R-:W5:Y:S01]  /*8920*/  SHFL.BFLY PT, R30, R33, 0x1, 0x101f ;  /* 0x0c301f00211e7f89 */ /* 0x000f6200000e0000 */
[----:B0-----:R-:W-:Y:S01]  /*8930*/  FADD.FTZ R40, R37, R40 ;  /* 0x0000002825287221 */ /* 0x001fe20000010000 */
[----:B------:R-:W-:-:S02]  /*8940*/  MOV R37, 0xffff ;  /* 0x0000ffff00257802 */ /* 0x000fc40000000f00 */
[----:B------:R-:W0:Y:S01]  /*8950*/  SHFL.BFLY PT, R31, R32, 0x1, 0x101f ;  /* 0x0c301f00201f7f89 */ /* 0x000e2200000e0000 */
[----:B-1----:R-:W-:Y:S01]  /*8960*/  FADD.FTZ R38, R38, R39 ;  /* 0x0000002726267221 */ /* 0x002fe20000010000 */
[----:B------:R-:W-:Y:S02]  /*8970*/  MOV R39, 0xffff ;  /* 0x0000ffff00277802 */ /* 0x000fe40000000f00 */
[----:B------:R-:W1:Y:S01]  /*8980*/  SHFL.BFLY PT, R37, R40, 0x1, 0x101f ;  /* 0x0c301f0028257f89 */ /* 0x000e6200000e0000 */
[----:B--2---:R-:W-:Y:S01]  /*8990*/  FADD.FTZ R42, R43, R42 ;  /* 0x0000002a2b2a7221 */ /* 0x004fe20000010000 */
[----:B------:R-:W-:Y:S02]  /*89a0*/  MOV R43, 0xffff ;  /* 0x0000ffff002b7802 */ /* 0x000fe40000000f00 */
[----:B------:R-:W2:Y:S01]  /*89b0*/  SHFL.BFLY PT, R39, R38, 0x1, 0x101f ;  /* 0x0c301f0026277f89 */ /* 0x000ea200000e0000 */
        /* <DEDUP_REMOVED lines=11> */
[----:B0-----:R-:W-:Y:S01]  /*8a70*/  FADD.FTZ R26, R32, R31 ;  /* 0x0000001f201a7221 */ /* 0x001fe20000010000 */
[----:B------:R-:W-:Y:S02]  /*8a80*/  @!P0 F2FP.BF16.F32.PACK_AB R21, RZ, R21 ;  /* 0x00000015ff15823e */ /* 0x000fe400000010ff */
[----:B------:R-:W-:Y:S01]  /*8a90*/  MOV R30, 0xffff ;  /* 0x0000ffff001e7802 */ /* 0x000fe20000000f00 */
[----:B-1----:R-:W-:Y:S01]  /*8aa0*/  FADD.FTZ R27, R40, R37 ;  /* 0x00000025281b7221 */ /* 0x002fe20000010000 */
[----:B------:R0:W-:Y:S01]  /*8ab0*/  @!P0 STG.E.U16 desc[UR8][R22.64], R29 ;  /* 0x0000001d16008986 */ /* 0x0001e2000c101508 */
[----:B------:R-:W-:Y:S01]  /*8ac0*/  @!P0 F2FP.BF16.F32.PACK_AB R26, RZ, R26 ;  /* 0x0000001aff1a823e */ /* 0x000fe200000010ff */
[----:B--2---:R-:W-:-:S02]  /*8ad0*/  FADD.FTZ R28, R38, R39 ;  /* 0x00000027261c7221 */ /* 0x004fc40000010000 */
[----:B------:R-:W-:Y:S01]  /*8ae0*/  @!P0 F2FP.BF16.F32.PACK_AB R27, RZ, R27 ;  /* 0x0000001bff1b823e */ /* 0x000fe200000010ff */
[----:B------:R-:W-:Y:S01]  /*8af0*/  @!P0 STG.E.U16 desc[UR8][R24.64], R45 ;  /* 0x0000002d18008986 */ /* 0x000fe2000c101508 */
[----:B---3--:R-:W-:Y:S01]  /*8b00*/  FADD.FTZ R41, R41, R44 ;  /* 0x0000002c29297221 */ /* 0x008fe20000010000 */
[----:B------:R-:W-:Y:S01]  /*8b10*/  @!P0 F2FP.BF16.F32.PACK_AB R28, RZ, R28 ;  /* 0x0000001cff1c823e */ /* 0x000fe200000010ff */
[----:B----4-:R-:W-:Y:S01]  /*8b20*/  FADD.FTZ R42, R42, R43 ;  /* 0x0000002b2a2a7221 */ /* 0x010fe20000010000 */
[----:B0-----:R-:W-:Y:S02]  /*8b30*/  PRMT R29, R21, 0x7610, R29 ;  /* 0x00007610151d7816 */ /* 0x001fe4000000001d */
        /* <DEDUP_REMOVED lines=8> */
.L_x_1160:
[----:B-12---:R-:W-:Y:S01]  /*8bc0*/  FADD.FTZ R26, R42, R21 ;  /* 0x000000152a1a7221 */ /* 0x006fe20000010000 */
[----:B------:R-:W-:-:S04]  /*8bd0*/  @!P0 F2FP.BF16.F32.PACK_AB R21, RZ, R30 ;  /* 0x0000001eff15823e */ /* 0x000fc800000010ff */
[----:B------:R-:W-:Y:S01]  /*8be0*/  @!P0 F2FP.BF16.F32.PACK_AB R26, RZ, R26 ;  /* 0x0000001aff1a823e */ /* 0x000fe200000010ff */
[----:B------:R3:W-:Y:S04]  /*8bf0*/  @!P0 STG.E.U16 desc[UR8][R22.64+0x78], R21 ;  /* 0x0000781516008986 */ /* 0x0007e8000c101508 */
[----:B------:R3:W-:Y:S02]  /*8c00*/  @!P0 STG.E.U16 desc[UR8][R24.64+0x78], R26 ;  /* 0x0000781a18008986 */ /* 0x0007e4000c101508 */
.L_x_1090:
[----:B------:R-:W-:Y:S05]  /*8c10*/  WARPSYNC.ALL ;  /* 0x0000000000007948 */ /* 0x000fea0003800000 */
[----:B------:R-:W-:Y:S01]  /*8c20*/  IADD3 R18, R18, 0x200, RZ ;  /* 0x0000020012127810 */ /* 0x000fe20007ffe0ff */
[----:B------:R-:W-:Y:S03]  /*8c30*/  BAR.SYNC.DEFER_BLOCKING 0x0 ;  /* 0x0000000000007b1d */ /* 0x000fe60000010000 */
[----:B------:R-:W-:-:S13]  /*8c40*/  ISETP.GE.AND P0, PT, R18, R6, PT ;  /* 0x000000061200720c */ /* 0x000fda0003f06270 */
[----:B------:R-:W-:Y:S05]  /*8c50*/  @!P0 BRA `(.L_x_1097) ;  /* 0xffffffe000b08947 */ /* 0x000fea000383ffff */
[----:B------:R-:W-:Y:S05]  /*8c60*/  EXIT ;  /* 0x000000000000794d */ /* 0x000fea0003800000 */
.L_x_1093:
[----:B-1----:R-:W-:Y:S02]  /*8c70*/  MOV R48, R21 ;  /* 0x0000001500307202 */ /* 0x002fe40000000f00 */
[----:B------:R-:W-:Y:S02]  /*8c80*/  MOV R49, 0x8 ;  /* 0x0000000800317802 */ /* 0x000fe40000000f00 */
[----:B------:R-:W-:Y:S02]  /*8c90*/  MOV R50, 0x101f ;  /* 0x0000101f00327802 */ /* 0x000fe40000000f00 */
[----:B------:R-:W-:-:S07]  /*8ca0*/  MOV R47, 0xffff ;  /* 0x0000ffff002f7802 */ /* 0x000fce0000000f00 */
[----:B0-2---:R-:W-:Y:S05]  /*8cb0*/  WARPSYNC.COLLECTIVE R47, `(.L_x_1098) ;  /* 0x000000002f087348 */ /* 0x005fea0003c00000 */
[----:B------:R1:W3:Y:S02]  /*8cc0*/  SHFL.BFLY P2, R45, R48, R49, R50 ;  /* 0x0c000031302d7389 */ /* 0x0002e40000040032 */
[----:B0123--:R-:W-:Y:S01]  /*8cd0*/  ENDCOLLECTIVE ;  /* 0x000000000000791b */ /* 0x00ffe20003800000 */
.L_x_1098:
[----:B------:R-:W-:Y:S02]  /*8ce0*/  MOV R48, R22 ;  /* 0x0000001600307202 */ /* 0x000fe40000000f00 */
[----:B------:R-:W-:-:S07]  /*8cf0*/  MOV R24, R45 ;  /* 0x0000002d00187202 */ /* 0x000fce0000000f00 */
[----:B------:R-:W-:Y:S05]  /*8d00*/  WARPSYNC.COLLECTIVE R47, `(.L_x_1099) ;  /* 0x000000002f087348 */ /* 0x000fea0003c00000 */
[----:B------:R0:W1:Y:S02]  /*8d10*/  SHFL.BFLY P2, R45, R48, R49, R50 ;  /* 0x0c000031302d7389 */ /* 0x0000640000040032 */
[----:B01----:R-:W-:Y:S01]  /*8d20*/  ENDCOLLECTIVE ;  /* 0x000000000000791b */ /* 0x003fe20003800000 */
.L_x_1099:
[----:B------:R-:W-:-:S05]  /*8d30*/  FADD.FTZ R24, R24, R21 ;  /* 0x0000001518187221 */ /* 0x000fca0000010000 */
[----:B------:R-:W-:Y:S02]  /*8d40*/  MOV R48, R24 ;  /* 0x0000001800307202 */ /* 0x000fe40000000f00 */
[----:B------:R-:W-:Y:S02]  /*8d50*/  MOV R49, 0x4 ;  /* 0x0000000400317802 */ /* 0x000fe40000000f00 */
[----:B------:R-:W-:-:S07]  /*8d60*/  MOV R23, R45 ;  /* 0x0000002d00177202 */ /* 0x000fce0000000f00 */
[----:B------:R-:W-:Y:S05]  /*8d70*/  WARPSYNC.COLLECTIVE R47, `(.L_x_1100) ;  /* 0x000000002f087348 */ /* 0x000fea0003c00000 */
[----:B------:R0:W1:Y:S02]  /*8d80*/  SHFL.BFLY P2, R45, R48, R49, R50 ;  /* 0x0c000031302d7389 */ /* 0x0000640000040032 */
[----:B01----:R-:W-:Y:S01]  /*8d90*/  ENDCOLLECTIVE ;  /* 0x000000000000791b */ /* 0x003fe20003800000 */
.L_x_1100:
[----:B------:R-:W-:-:S05]  /*8da0*/  FADD.FTZ R23, R23, R22 ;  /* 0x0000001617177221 */ /* 0x000fca0000010000 */
[----:B------:R-:W-:Y:S02]  /*8db0*/  MOV R48, R23 ;  /* 0x0000001700307202 */ /* 0x000fe40000000f00 */
[----:B------:R-:W-:-:S07]  /*8dc0*/  MOV R25, R45 ;  /* 0x0000002d00197202 */ /* 0x000fce0000000f00 */
[----:B------:R-:W-:Y:S05]  /*8dd0*/  WARPSYNC.COLLECTIVE R47, `(.L_x_1101) ;  /* 0x000000002f087348 */ /* 0x000fea0003c00000 */
[----:B------:R0:W1:Y:S02]  /*8de0*/  SHFL.BFLY P2, R45, R48, R49, R50 ;  /* 0x0c000031302d7389 */ /* 0x0000640000040032 */
[----:B01----:R-:W-:Y:S01]  /*8df0*/  ENDCOLLECTIVE ;  /* 0x000000000000791b */ /* 0x003fe20003800000 */
.L_x_1101:
[----:B------:R-:W-:-:S05]  /*8e00*/  FADD.FTZ R25, R24, R25 ;  /* 0x0000001918197221 */ /* 0x000fca0000010000 */
[----:B------:R-:W-:Y:S02]  /*8e10*/  MOV R48, R25 ;  /* 0x0000001900307202 */ /* 0x000fe40000000f00 */
[----:B------:R-:W-:Y:S02]  /*8e20*/  MOV R49, 0x2 ;  /* 0x0000000200317802 */ /* 0x000fe40000000f00 */
[----:B------:R-:W-:-:S07]  /*8e30*/  MOV R26, R45 ;  /* 0x0000002d001a7202 */ /* 0x000fce0000000f00 */
[----:B------:R-:W-:Y:S05]  /*8e40*/  WARPSYNC.COLLECTIVE R47, `(.L_x_1102) ;  /* 0x000000002f087348 */ /* 0x000fea0003c00000 */
[----:B------:R0:W1:Y:S02]  /*8e50*/  SHFL.BFLY P2, R45, R48, R49, R50 ;  /* 0x0c000031302d7389 */ /* 0x0000640000040032 */
[----:B01----:R-:W-:Y:S01]  /*8e60*/  ENDCOLLECTIVE ;  /* 0x000000000000791b */ /* 0x003fe20003800000 */
.L_x_1102:
[----:B------:R-:W-:-:S05]  /*8e70*/  FADD.FTZ R26, R23, R26 ;  /* 0x0000001a171a7221 */ /* 0x000fca0000010000 */
[----:B------:R-:W-:Y:S02]  /*8e80*/  MOV R48, R26 ;  /* 0x0000001a00307202 */ /* 0x000fe40000000f00 */
[----:B------:R-:W-:-:S07]  /*8e90*/  MOV R28, R45 ;  /* 0x0000002d001c7202 */ /* 0x000fce0000000f00 */
[----:B------:R-:W-:Y:S05]  /*8ea0*/  WARPSYNC.COLLECTIVE R47, `(.L_x_1103) ;  /* 0x000000002f087348 */ /* 0x000fea0003c00000 */
[----:B------:R0:W1:Y:S02]  /*8eb0*/  SHFL.BFLY P2, R45, R48, R49, R50 ;  /* 0x0c000031302d7389 */ /* 0x0000640000040032 */
[----:B01----:R-:W-:Y:S01]  /*8ec0*/  ENDCOLLECTIVE ;  /* 0x000000000000791b */ /* 0x003fe20003800000 */
.L_x_1103:
[----:B------:R-:W-:-:S05]  /*8ed0*/  FADD.FTZ R28, R25, R28 ;  /* 0x0000001c191c7221 */ /* 0x000fca0000010000 */
[----:B------:R-:W-:Y:S02]  /*8ee0*/  MOV R48, R28 ;  /* 0x0000001c00307202 */ /* 0x000fe40000000f00 */
[----:B------:R-:W-:Y:S02]  /*8ef0*/  MOV R49, 0x1 ;  /* 0x0000000100317802 */ /* 0x000fe40000000f00 */
[----:B------:R-:W-:-:S07]  /*8f00*/  MOV R21, R45 ;  /* 0x0000002d00157202 */ /* 0x000fce0000000f00 */
[----:B------:R-:W-:Y:S05]  /*8f10*/  WARPSYNC.COLLECTIVE R47, `(.L_x_1104) ;  /* 0x000000002f087348 */ /* 0x000fea0003c00000 */
[----:B------:R0:W1:Y:S02]  /*8f20*/  SHFL.BFLY P2, R45, R48, R49, R50 ;  /* 0x0c000031302d7389 */ /* 0x0000640000040032 */
[----:B01----:R-:W-:Y:S01]  /*8f30*/  ENDCOLLECTIVE ;  /* 0x000000000000791b */ /* 0x003fe20003800000 */
.L_x_1104:
[----:B------:R-:W-:-:S05]  /*8f40*/  FADD.FTZ R21, R26, R21 ;  /* 0x000000151a157221 */ /* 0x000fca0000010000 */
[----:B------:R-:W-:Y:S02]  /*8f50*/  MOV R48, R21 ;  /* 0x0000001500307202 */ /* 0x000fe40000000f00 */
[----:B------:R-:W-:-:S07]  /*8f60*/  MOV R27, R45 ;  /* 0x0000002d001b7202 */ /* 0x000fce0000000f00 */
[----:B------:R-:W-:Y:S05]  /*8f70*/  WARPSYNC.COLLECTIVE R47, `(.L_x_1105) ;  /* 0x000000002f087348 */ /* 0x000fea0003c00000 */
[----:B------:R0:W1:Y:S02]  /*8f80*/  SHFL.BFLY P2, R45, R48, R49, R50 ;  /* 0x0c000031302d7389 */ /* 0x0000640000040032 */
[----:B01----:R-:W-:Y:S01]  /*8f90*/  ENDCOLLECTIVE ;  /* 0x000000000000791b */ /* 0x003fe20003800000 */
.L_x_1105:
[----:B------:R-:W-:Y:S01]  /*8fa0*/  FADD.FTZ R27, R28, R27 ;  /* 0x0000001b1c1b7221 */ /* 0x000fe20000010000 */
[----:B------:R-:W-:Y:S01]  /*8fb0*/  MOV R30, R45 ;  /* 0x0000002d001e7202 */ /* 0x000fe20000000f00 */
[----:B------:R-:W-:Y:S06]  /*8fc0*/  BRA `(.L_x_1106) ;  /* 0xffffffec00347947 */ /* 0x000fec000383ffff */
.L_x_1094:
[----:B------:R-:W-:Y:S01]  /*8fd0*/  BSSY B1, `(.L_x_1107) ;  /* 0x0000008000017945 */ /* 0x000fe20003800000 */
[----:B--2---:R-:W-:Y:S02]  /*8fe0*/  MOV R48, R21 ;  /* 0x0000001500307202 */ /* 0x004fe40000000f00 */
[----:B------:R-:W-:Y:S02]  /*8ff0*/  MOV R49, 0x8 ;  /* 0x0000000800317802 */ /* 0x000fe40000000f00 */
[----:B------:R-:W-:Y:S02]  /*9000*/  MOV R50, 0x101f ;  /* 0x0000101f00327802 */ /* 0x000fe40000000f00 */
[----:B------:R-:W-:-:S07]  /*9010*/  MOV R47, 0xffff ;  /* 0x0000ffff002f7802 */ /* 0x000fce0000000f00 */
[----:B01----:R-:W-:Y:S05]  /*9020*/  WARPSYNC.COLLECTIVE R47, `(.L_x_1108) ;  /* 0x000000002f087348 */ /* 0x003fea0003c00000 */
[----:B------:R2:W3:Y:S02]  /*9030*/  SHFL.BFLY P2, R45, R48, R49, R50 ;  /* 0x0c000031302d7389 */ /* 0x0004e40000040032 */
[----:B0123--:R-:W-:Y:S01]  /*9040*/  ENDCOLLECTIVE ;  /* 0x000000000000791b */ /* 0x00ffe20003800000 */
.L_x_1108:
[----:B------:R-:W-:Y:S05]  /*9050*/  BSYNC B1 ;  /* 0x0000000000017941 */ /* 0x000fea0003800000 */
.L_x_1107:
        /* <DEDUP_REMOVED lines=8> */
.L_x_1109:
[----:B------:R-:W-:Y:S01]  /*90e0*/  FADD.FTZ R28, R28, R21 ;  /* 0x000000151c1c7221 */ /* 0x000fe20000010000 */
[----:B------:R-:W-:-:S04]  /*90f0*/  HFMA2.MMA R49, -RZ, RZ, 0, 2.384185791015625e-07 ;  /* 0x00000004ff317435 */ /* 0x000fc800000001ff */
[----:B------:R-:W-:Y:S02]  /*9100*/  MOV R48, R28 ;  /* 0x0000001c00307202 */ /* 0x000fe40000000f00 */
[----:B------:R-:W-:-:S07]  /*9110*/  MOV R27, R45 ;  /* 0x0000002d001b7202 */ /* 0x000fce0000000f00 */
[----:B------:R-:W-:Y:S05]  /*9120*/  WARPSYNC.COLLECTIVE R47, `(.L_x_1110) ;  /* 0x000000002f087348 */ /* 0x000fea0003c00000 */
[----:B------:R0:W1:Y:S02]  /*9130*/  SHFL.BFLY P2, R45, R48, R49, R50 ;  /* 0x0c000031302d7389 */ /* 0x0000640000040032 */
[----:B01----:R-:W-:Y:S01]  /*9140*/  ENDCOLLECTIVE ;  /* 0x000000000000791b */ /* 0x003fe20003800000 */
.L_x_1110:
[----:B------:R-:W-:-:S05]  /*9150*/  FADD.FTZ R27, R27, R26 ;  /* 0x0000001a1b1b7221 */ /* 0x000fca0000010000 */
[----:B------:R-:W-:Y:S02]  /*9160*/  MOV R48, R27 ;  /* 0x0000001b00307202 */ /* 0x000fe40000000f00 */
[----:B------:R-:W-:-:S07]  /*9170*/  MOV R29, R45 ;  /* 0x0000002d001d7202 */ /* 0x000fce0000000f00 */
[----:B------:R-:W-:Y:S05]  /*9180*/  WARPSYNC.COLLECTIVE R47, `(.L_x_1111) ;  /* 0x000000002f087348 */ /* 0x000fea0003c00000 */
[----:B------:R0:W1:Y:S02]  /*9190*/  SHFL.BFLY P2, R45, R48, R49, R50 ;  /* 0x0c000031302d7389 */ /* 0x0000640000040032 */
[----:B01----:R-:W-:Y:S01]  /*91a0*/  ENDCOLLECTIVE ;  /* 0x000000000000791b */ /* 0x003fe20003800000 */
.L_x_1111:
[----:B------:R-:W-:Y:S01]  /*91b0*/  FADD.FTZ R29, R28, R29 ;  /* 0x0000001d1c1d7221 */ /* 0x000fe20000010000 */
[----:B------:R-:W-:-:S04]  /*91c0*/  HFMA2.MMA R49, -RZ, RZ, 0, 1.1920928955078125e-07 ;  /* 0x00000002ff317435 */ /* 0x000fc800000001ff */
[----:B------:R-:W-:Y:S02]  /*91d0*/  MOV R48, R29 ;  /* 0x0000001d00307202 */ /* 0x000fe40000000f00 */
[----:B------:R-:W-:-:S07]  /*91e0*/  MOV R30, R45 ;  /* 0x0000002d001e7202 */ /* 0x000fce0000000f00 */
[----:B------:R-:W-:Y:S05]  /*91f0*/  WARPSYNC.COLLECTIVE R47, `(.L_x_1112) ;  /* 0x000000002f087348 */ /* 0x000fea0003c00000 */
[----:B------:R0:W1:Y:S02]  /*9200*/  SHFL.BFLY P2, R45, R48, R49, R50 ;  /* 0x0c000031302d7389 */ /* 0x0000640000040032 */
[----:B01----:R-:W-:Y:S01]  /*9210*/  ENDCOLLECTIVE ;  /* 0x000000000000791b */ /* 0x003fe20003800000 */
.L_x_1112:
[----:B------:R-:W-:-:S05]  /*9220*/  FADD.FTZ R30, R27, R30 ;  /* 0x0000001e1b1e7221 */ /* 0x000fca0000010000 */
[----:B------:R-:W-:Y:S02]  /*9230*/  MOV R48, R30 ;  /* 0x0000001e00307202 */ /* 0x000fe40000000f00 */
[----:B------:R-:W-:-:S07]  /*9240*/  MOV R32, R45 ;  /* 0x0000002d00207202 */ /* 0x000fce0000000f00 */
[----:B------:R-:W-:Y:S05]  /*9250*/  WARPSYNC.COLLECTIVE R47, `(.L_x_1113) ;  /* 0x000000002f087348 */ /* 0x000fea0003c00000 */
[----:B------:R0:W1:Y:S02]  /*9260*/  SHFL.BFLY P2, R45, R48, R49, R50 ;  /* 0x0c000031302d7389 */ /* 0x0000640000040032 */
[----:B01----:R-:W-:Y:S01]  /*9270*/  ENDCOLLECTIVE ;  /* 0x000000000000791b */ /* 0x003fe20003800000 */
.L_x_1113:
[----:B------:R-:W-:Y:S01]  /*9280*/  FADD.FTZ R32, R29, R32 ;  /* 0x000000201d207221 */ /* 0x000fe20000010000 */
[----:B------:R-:W-:-:S04]  /*9290*/  HFMA2.MMA R49, -RZ, RZ, 0, 5.9604644775390625e-08 ;  /* 0x00000001ff317435 */ /* 0x000fc800000001ff */
[----:B------:R-:W-:Y:S02]  /*92a0*/  MOV R48, R32 ;  /* 0x0000002000307202 */ /* 0x000fe40000000f00 */
[----:B------:R-:W-:-:S07]  /*92b0*/  MOV R21, R45 ;  /* 0x0000002d00157202 */ /* 0x000fce0000000f00 */
[----:B------:R-:W-:Y:S05]  /*92c0*/  WARPSYNC.COLLECTIVE R47, `(.L_x_1114) ;  /* 0x000000002f087348 */ /* 0x000fea0003c00000 */
[----:B------:R0:W1:Y:S02]  /*92d0*/  SHFL.BFLY P2, R45, R48, R49, R50 ;  /* 0x0c000031302d7389 */ /* 0x0000640000040032 */
[----:B01----:R-:W-:Y:S01]  /*92e0*/  ENDCOLLECTIVE ;  /* 0x000000000000791b */ /* 0x003fe20003800000 */
.L_x_1114:
[----:B------:R-:W-:-:S05]  /*92f0*/  FADD.FTZ R21, R30, R21 ;  /* 0x000000151e157221 */ /* 0x000fca0000010000 */
[----:B------:R-:W-:Y:S02]  /*9300*/  MOV R48, R21 ;  /* 0x0000001500307202 */ /* 0x000fe40000000f00 */
[----:B------:R-:W-:-:S07]  /*9310*/  MOV R31, R45 ;  /* 0x0000002d001f7202 */ /* 0x000fce0000000f00 */
[----:B------:R-:W-:Y:S05]  /*9320*/  WARPSYNC.COLLECTIVE R47, `(.L_x_1115) ;  /* 0x000000002f087348 */ /* 0x000fea0003c00000 */
[----:B------:R0:W1:Y:S02]  /*9330*/  SHFL.BFLY P2, R45, R48, R49, R50 ;  /* 0x0c000031302d7389 */ /* 0x0000640000040032 */
[----:B01----:R-:W-:Y:S01]  /*9340*/  ENDCOLLECTIVE ;  /* 0x000000000000791b */ /* 0x003fe20003800000 */
.L_x_1115:
[----:B------:R-:W-:Y:S01]  /*9350*/  FADD.FTZ R31, R32, R31 ;  /* 0x0000001f201f7221 */ /* 0x000fe20000010000 */
[----:B------:R-:W-:Y:S01]  /*9360*/  MOV R26, R45 ;  /* 0x0000002d001a7202 */ /* 0x000fe20000000f00 */
[----:B------:R-:W-:Y:S06]  /*9370*/  BRA `(.L_x_1116) ;  /* 0xffffffe800f47947 */ /* 0x000fec000383ffff */
.L_x_1095:
[----:B------:R-:W-:Y:S01]  /*9380*/  BSSY B1, `(.L_x_1117) ;  /* 0x0000008000017945 */ /* 0x000fe20003800000 */
[----:B--2---:R-:W-:Y:S02]  /*9390*/  MOV R48, R21 ;  /* 0x0000001500307202 */ /* 0x004fe40000000f00 */
[----:B------:R-:W-:Y:S02]  /*93a0*/  MOV R49, 0x8 ;  /* 0x0000000800317802 */ /* 0x000fe40000000f00 */
[----:B------:R-:W-:Y:S02]  /*93b0*/  MOV R50, 0x101f ;  /* 0x0000101f00327802 */ /* 0x000fe40000000f00 */
[----:B------:R-:W-:-:S07]  /*93c0*/  MOV R47, 0xffff ;  /* 0x0000ffff002f7802 */ /* 0x000fce0000000f00 */
[----:B01-3--:R-:W-:Y:S05]  /*93d0*/  WARPSYNC.COLLECTIVE R47, `(.L_x_1118) ;  /* 0x000000002f087348 */ /* 0x00bfea0003c00000 */
[----:B------:R2:W4:Y:S02]  /*93e0*/  SHFL.BFLY P2, R45, R48, R49, R50 ;  /* 0x0c000031302d7389 */ /* 0x0005240000040032 */
[----:B01234-:R-:W-:Y:S01]  /*93f0*/  ENDCOLLECTIVE ;  /* 0x000000000000791b */ /* 0x01ffe20003800000 */
.L_x_1118:
[----:B------:R-:W-:Y:S05]  /*9400*/  BSYNC B1 ;  /* 0x0000000000017941 */ /* 0x000fea0003800000 */
.L_x_1117:
        /* <DEDUP_REMOVED lines=8> */
.L_x_1119:
[----:B------:R-:W-:Y:S01]  /*9490*/  FADD.FTZ R28, R28, R21 ;  /* 0x000000151c1c7221 */ /* 0x000fe20000010000 */
[----:B------:R-:W-:-:S04]  /*94a0*/  HFMA2.MMA R49, -RZ, RZ, 0, 2.384185791015625e-07 ;  /* 0x00000004ff317435 */ /* 0x000fc800000001ff */
[----:B------:R-:W-:Y:S02]  /*94b0*/  MOV R48, R28 ;  /* 0x0000001c00307202 */ /* 0x000fe40000000f00 */
[----:B------:R-:W-:-:S07]  /*94c0*/  MOV R27, R45 ;  /* 0x0000002d001b7202 */ /* 0x000fce0000000f00 */
[----:B------:R-:W-:Y:S05]  /*94d0*/  WARPSYNC.COLLECTIVE R47, `(.L_x_1120) ;  /* 0x000000002f087348 */ /* 0x000fea0003c00000 */
[----:B------:R0:W1:Y:S02]  /*94e0*/  SHFL.BFLY P2, R45, R48, R49, R50 ;  /* 0x0c000031302d7389 */ /* 0x0000640000040032 */
[----:B01----:R-:W-:Y:S01]  /*94f0*/  ENDCOLLECTIVE ;  /* 0x000000000000791b */ /* 0x003fe20003800000 */
.L_x_1120:
[----:B------:R-:W-:-:S05]  /*9500*/  FADD.FTZ R27, R27, R26 ;  /* 0x0000001a1b1b7221 */ /* 0x000fca0000010000 */
[----:B------:R-:W-:Y:S02]  /*9510*/  MOV R48, R27 ;  /* 0x0000001b00307202 */ /* 0x000fe40000000f00 */
[----:B------:R-:W-:-:S07]  /*9520*/  MOV R29, R45 ;  /* 0x0000002d001d7202 */ /* 0x000fce0000000f00 */
[----:B------:R-:W-:Y:S05]  /*9530*/  WARPSYNC.COLLECTIVE R47, `(.L_x_1121) ;  /* 0x000000002f087348 */ /* 0x000fea0003c00000 */
[----:B------:R0:W1:Y:S02]  /*9540*/  SHFL.BFLY P2, R45, R48, R49, R50 ;  /* 0x0c000031302d7389 */ /* 0x0000640000040032 */
[----:B01----:R-:W-:Y:S01]  /*9550*/  ENDCOLLECTIVE ;  /* 0x000000000000791b */ /* 0x003fe20003800000 */
.L_x_1121:
[----:B------:R-:W-:Y:S01]  /*9560*/  FADD.FTZ R29, R28, R29 ;  /* 0x0000001d1c1d7221 */ /* 0x000fe20000010000 */
[----:B------:R-:W-:-:S04]  /*9570*/  HFMA2.MMA R49, -RZ, RZ, 0, 1.1920928955078125e-07 ;  /* 0x00000002ff317435 */ /* 0x000fc800000001ff */
[----:B------:R-:W-:Y:S02]  /*9580*/  MOV R48, R29 ;  /* 0x0000001d00307202 */ /* 0x000fe40000000f00 */
[----:B------:R-:W-:-:S07]  /*9590*/  MOV R30, R45 ;  /* 0x0000002d001e7202 */ /* 0x000fce0000000f00 */
[----:B------:R-:W-:Y:S05]  /*95a0*/  WARPSYNC.COLLECTIVE R47, `(.L_x_1122) ;  /* 0x000000002f087348 */ /* 0x000fea0003c00000 */
[----:B------:R0:W1:Y:S02]  /*95b0*/  SHFL.BFLY P2, R45, R48, R49, R50 ;  /* 0x0c000031302d7389 */ /* 0x0000640000040032 */
[----:B01----:R-:W-:Y:S01]  /*95c0*/  ENDCOLLECTIVE ;  /* 0x000000000000791b */ /* 0x003fe20003800000 */
.L_x_1122:
[----:B------:R-:W-:-:S05]  /*95d0*/  FADD.FTZ R30, R27, R30 ;  /* 0x0000001e1b1e7221 */ /* 0x000fca0000010000 */
[----:B------:R-:W-:Y:S02]  /*95e0*/  MOV R48, R30 ;  /* 0x0000001e00307202 */ /* 0x000fe40000000f00 */
[----:B------:R-:W-:-:S07]  /*95f0*/  MOV R32, R45 ;  /* 0x0000002d00207202 */ /* 0x000fce0000000f00 */
[----:B------:R-:W-:Y:S05]  /*9600*/  WARPSYNC.COLLECTIVE R47, `(.L_x_1123) ;  /* 0x000000002f087348 */ /* 0x000fea0003c00000 */
[----:B------:R0:W1:Y:S02]  /*9610*/  SHFL.BFLY P2, R45, R48, R49, R50 ;  /* 0x0c000031302d7389 */ /* 0x0000640000040032 */
[----:B01----:R-:W-:Y:S01]  /*9620*/  ENDCOLLECTIVE ;  /* 0x000000000000791b */ /* 0x003fe20003800000 */
.L_x_1123:
[----:B------:R-:W-:Y:S01]  /*9630*/  FADD.FTZ R32, R29, R32 ;  /* 0x000000201d207221 */ /* 0x000fe20000010000 */
[----:B------:R-:W-:-:S04]  /*9640*/  HFMA2.MMA R49, -RZ, RZ, 0, 5.9604644775390625e-08 ;  /* 0x00000001ff317435 */ /* 0x000fc800000001ff */
[----:B------:R-:W-:Y:S02]  /*9650*/  MOV R48, R32 ;  /* 0x0000002000307202 */ /* 0x000fe40000000f00 */
[----:B------:R-:W-:-:S07]  /*9660*/  MOV R21, R45 ;  /* 0x0000002d00157202 */ /* 0x000fce0000000f00 */
[----:B------:R-:W-:Y:S05]  /*9670*/  WARPSYNC.COLLECTIVE R47, `(.L_x_1124) ;  /* 0x000000002f087348 */ /* 0x000fea0003c00000 */
[----:B------:R0:W1:Y:S02]  /*9680*/  SHFL.BFLY P2, R45, R48, R49, R50 ;  /* 0x0c000031302d7389 */ /* 0x0000640000040032 */
[----:B01----:R-:W-:Y:S01]  /*9690*/  ENDCOLLECTIVE ;  /* 0x000000000000791b */ /* 0x003fe20003800000 */
.L_x_1124:
[----:B------:R-:W-:-:S05]  /*96a0*/  FADD.FTZ R21, R30, R21 ;  /* 0x000000151e157221 */ /* 0x000fca0000010000 */
[----:B------:R-:W-:Y:S02]  /*96b0*/  MOV R48, R21 ;  /* 0x0000001500307202 */ /* 0x000fe40000000f00 */
[----:B------:R-:W-:-:S07]  /*96c0*/  MOV R31, R45 ;  /* 0x0000002d001f7202 */ /* 0x000fce0000000f00 */
[----:B------:R-:W-:Y:S05]  /*96d0*/  WARPSYNC.COLLECTIVE R47, `(.L_x_1125) ;  /* 0x000000002f087348 */ /* 0x000fea0003c00000 */
[----:B------:R0:W1:Y:S02]  /*96e0*/  SHFL.BFLY P2, R45, R48, R49, R50 ;  /* 0x0c000031302d7389 */ /* 0x0000640000040032 */
[----:B01----:R-:W-:Y:S01]  /*96f0*/  ENDCOLLECTIVE ;  /* 0x000000000000791b */ /* 0x003fe20003800000 */
.L_x_1125:
[----:B------:R-:W-:Y:S01]  /*9700*/  FADD.FTZ R31, R32, R31 ;  /* 0x0000001f201f7221 */ /* 0x000fe20000010000 */
[----:B------:R-:W-:Y:S01]  /*9710*/  MOV R26, R45 ;  /* 0x0000002d001a7202 */ /* 0x000fe20000000f00 */
[----:B------:R-:W-:Y:S06]  /*9720*/  BRA `(.L_x_1126) ;  /* 0xffffffe800b07947 */ /* 0x000fec000383ffff */
.L_x_1096:
        /* <DEDUP_REMOVED lines=8> */
.L_x_1128:
[----:B------:R-:W-:Y:S05]  /*97b0*/  BSYNC B0 ;  /* 0x0000000000007941 */ /* 0x000fea0003800000 */
.L_x_1127:
[----:B------:R-:W-:Y:S01]  /*97c0*/  HFMA2.MMA R49, -RZ, RZ, 0, 4.76837158203125e-07 ;  /* 0x00000008ff317435 */ /* 0x000fe200000001ff */
[----:B------:R-:W-:Y:S02]  /*97d0*/  MOV R48, R23 ;  /* 0x0000001700307202 */ /* 0x000fe40000000f00 */
[----:B------:R-:W-:Y:S02]  /*97e0*/  CS2R R30, SRZ ;  /* 0x00000000001e7805 */ /* 0x000fe4000001ff00 */
[----:B------:R-:W-:Y:S02]  /*97f0*/  MOV R50, 0x101f ;  /* 0x0000101f00327802 */ /* 0x000fe40000000f00 */
[----:B------:R-:W-:Y:S02]  /*9800*/  MOV R47, 0xffff ;  /* 0x0000ffff002f7802 */ /* 0x000fe40000000f00 */
[----:B------:R-:W-:Y:S02]  /*9810*/  MOV R25, R45 ;  /* 0x0000002d00197202 */ /* 0x000fe40000000f00 */
[----:B------:R-:W-:-:S07]  /*9820*/  @!P0 SHF.L.U32 R27, R36, 0x1, RZ ;  /* 0x00000001241b8819 */ /* 0x000fce00000006ff */
[----:B------:R-:W-:Y:S05]  /*9830*/  WARPSYNC.COLLECTIVE R47, `(.L_x_1129) ;  /* 0x000000002f087348 */ /* 0x000fea0003c00000 */
[----:B------:R0:W1:Y:S02]  /*9840*/  SHFL.BFLY P2, R45, R48, R49, R50 ;  /* 0x0c000031302d7389 */ /* 0x0000640000040032 */
[----:B01----:R-:W-:Y:S01]  /*9850*/  ENDCOLLECTIVE ;  /* 0x000000000000791b */ /* 0x003fe20003800000 */
.L_x_1129:
[----:B------:R-:W-:Y:S01]  /*9860*/  @!P0 IADD3 R26, R21, 0x14, RZ ;  /* 0x00000014151a8810 */ /* 0x000fe20007ffe0ff */
[----:B------:R-:W-:Y:S01]  /*9870*/  FADD.FTZ R25, R25, R22 ;  /* 0x0000001619197221 */ /* 0x000fe20000010000 */
[----:B------:R-:W-:Y:S02]  /*9880*/  @!P0 LEA R29, R36, UR4, 0x7 ;  /* 0x00000004241d8c11 */ /* 0x000fe4000f8e38ff */
[----:B------:R-:W-:Y:S02]  /*9890*/  @!P0 LOP3.LUT R26, R26, R27, RZ, 0x3c, !PT ;  /* 0x0000001b1a1a8212 */ /* 0x000fe400078e3cff */
[----:B------:R-:W-:Y:S02]  /*98a0*/  @!P0 LEA R37, R36, UR4, 0x7 ;  /* 0x0000000424258c11 */ /* 0x000fe4000f8e38ff */
[----:B------:R-:W-:Y:S02]  /*98b0*/  @!P0 LEA R26, R26, R29, 0x2 ;  /* 0x0000001d1a1a8211 */ /* 0x000fe400078e10ff */
[----:B------:R-:W-:-:S02]  /*98c0*/  MOV R38, RZ ;  /* 0x000000ff00267202 */ /* 0x000fc40000000f00 */
[----:B------:R-:W-:Y:S01]  /*98d0*/  @!P0 IADD3 R41, R21, 0x3c, RZ ;  /* 0x0000003c15298810 */ /* 0x000fe20007ffe0ff */
[----:B------:R-:W-:Y:S01]  /*98e0*/  HFMA2.MMA R49, -RZ, RZ, 0, 2.384185791015625e-07 ;  /* 0x00000004ff317435 */ /* 0x000fe200000001ff */
[----:B------:R-:W-:Y:S01]  /*98f0*/  MOV R48, R25 ;  /* 0x0000001900307202 */ /* 0x000fe20000000f00 */
[----:B------:R0:W1:Y:S01]  /*9900*/  @!P0 LDS R29, [R26+0x500] ;  /* 0x000500001a1d8984 */ /* 0x0000620000000800 */
[C---:B------:R-:W-:Y:S02]  /*9910*/  @!P0 SHF.L.U32 R42, R36.reuse, 0x1, RZ ;  /* 0x00000001242a8819 */ /* 0x040fe400000006ff */
[----:B------:R-:W-:Y:S01]  /*9920*/  @!P0 LEA R44, R36, UR4, 0x7 ;  /* 0x00000004242c8c11 */ /* 0x000fe2000f8e38ff */
[----:B------:R0:W2:Y:S01]  /*9930*/  @!P0 LDS R28, [R26] ;  /* 0x000000001a1c8984 */ /* 0x0000a20000000800 */
[----:B------:R-:W-:Y:S01]  /*9940*/  @!P0 LOP3.LUT R41, R41, R42, RZ, 0x3c, !PT ;  /* 0x0000002a29298212 */ /* 0x000fe200078e3cff */
[----:B------:R-:W-:Y:S01]  /*9950*/  HFMA2.MMA R42, -RZ, RZ, 0, 0 ;  /* 0x00000000ff2a7435 */ /* 0x000fe200000001ff */
[----:B------:R-:W-:-:S10]  /*9960*/  MOV R24, R45 ;  /* 0x0000002d00187202 */ /* 0x000fd40000000f00 */
[----:B012---:R-:W-:Y:S05]  /*9970*/  WARPSYNC.COLLECTIVE R47, `(.L_x_1130) ;  /* 0x000000002f087348 */ /* 0x007fea0003c00000 */
[----:B------:R3:W4:Y:S02]  /*9980*/  SHFL.BFLY P2, R45, R48, R49, R50 ;  /* 0x0c000031302d7389 */ /* 0x0007240000040032 */
[----:B01234-:R-:W-:Y:S01]  /*9990*/  ENDCOLLECTIVE ;  /* 0x000000000000791b */ /* 0x01ffe20003800000 */
.L_x_1130:
[----:B------:R-:W-:Y:S01]  /*99a0*/  @!P0 LEA R41, R41, R44, 0x2 ;  /* 0x0000002c29298211 */ /* 0x000fe200078e10ff */
[----:B------:R-:W-:-:S04]  /*99b0*/  FADD.FTZ R24, R24, R23 ;  /* 0x0000001718187221 */ /* 0x000fc80000010000 */
[----:B------:R-:W0:Y:S04]  /*99c0*/  @!P0 LDS R43, [R41] ;  /* 0x00000000292b8984 */ /* 0x000e280000000800 */
[----:B------:R1:W2:Y:S01]  /*99d0*/  @!P0 LDS R44, [R41+0x500] ;  /* 0x00050000292c8984 */ /* 0x0002a20000000800 */
[----:B------:R-:W-:Y:S01]  /*99e0*/  MOV R48, R24 ;  /* 0x0000001800307202 */ /* 0x000fe20000000f00 */
[----:B-1----:R-:W-:Y:S01]  /*99f0*/  HFMA2.MMA R41, -RZ, RZ, 0, 0 ;  /* 0x00000000ff297435 */ /* 0x002fe200000001ff */
[----:B------:R-:W-:-:S10]  /*9a00*/  MOV R22, R45 ;  /* 0x0000002d00167202 */ /* 0x000fd40000000f00 */
[----:B0-2---:R-:W-:Y:S05]  /*9a10*/  WARPSYNC.COLLECTIVE R47, `(.L_x_1131) ;  /* 0x000000002f087348 */ /* 0x005fea0003c00000 */
[----:B------:R1:W3:Y:S02]  /*9a20*/  SHFL.BFLY P2, R45, R48, R49, R50 ;  /* 0x0c000031302d7389 */ /* 0x0002e40000040032 */
[----:B0123--:R-:W-:Y:S01]  /*9a30*/  ENDCOLLECTIVE ;  /* 0x000000000000791b */ /* 0x00ffe20003800000 */
.L_x_1131:
[----:B------:R-:W-:Y:S01]  /*9a40*/  FADD.FTZ R22, R25, R22 ;  /* 0x0000001619167221 */ /* 0x000fe20000010000 */
[----:B------:R-:W-:Y:S02]  /*9a50*/  @!P0 MOV R31, R29 ;  /* 0x0000001d001f8202 */ /* 0x000fe40000000f00 */
[----:B------:R-:W-:Y:S01]  /*9a60*/  @!P0 MOV R30, R28 ;  /* 0x0000001c001e8202 */ /* 0x000fe20000000f00 */
[----:B------:R-:W-:Y:S01]  /*9a70*/  HFMA2.MMA R49, -RZ, RZ, 0, 1.1920928955078125e-07 ;  /* 0x00000002ff317435 */ /* 0x000fe200000001ff */
[----:B------:R-:W-:Y:S02]  /*9a80*/  MOV R48, R22 ;  /* 0x0000001600307202 */ /* 0x000fe40000000f00 */
[----:B------:R-:W-:Y:S02]  /*9a90*/  @!P0 MOV R41, R43 ;  /* 0x0000002b00298202 */ /* 0x000fe40000000f00 */
[----:B------:R-:W-:-:S07]  /*9aa0*/  MOV R23, R45 ;  /* 0x0000002d00177202 */ /* 0x000fce0000000f00 */
[----:B------:R-:W-:Y:S05]  /*9ab0*/  WARPSYNC.COLLECTIVE R47, `(.L_x_1132) ;  /* 0x000000002f087348 */ /* 0x000fea0003c00000 */
[----:B------:R0:W1:Y:S02]  /*9ac0*/  SHFL.BFLY P2, R45, R48, R49, R50 ;  /* 0x0c000031302d7389 */ /* 0x0000640000040032 */
[----:B01----:R-:W-:Y:S01]  /*9ad0*/  ENDCOLLECTIVE ;  /* 0x000000000000791b */ /* 0x003fe20003800000 */
.L_x_1132:
[----:B------:R-:W-:Y:S01]  /*9ae0*/  @!P0 MOV R42, R44 ;  /* 0x0000002c002a8202 */ /* 0x000fe20000000f00 */
[----:B------:R-:W-:-:S05]  /*9af0*/  FADD.FTZ R23, R24, R23 ;  /* 0x0000001718177221 */ /* 0x000fca0000010000 */
[----:B------:R-:W-:Y:S02]  /*9b00*/  MOV R48, R23 ;  /* 0x0000001700307202 */ /* 0x000fe40000000f00 */
[----:B------:R-:W-:-:S07]  /*9b10*/  MOV R25, R45 ;  /* 0x0000002d00197202 */ /* 0x000fce0000000f00 */
[----:B------:R-:W-:Y:S05]  /*9b20*/  WARPSYNC.COLLECTIVE R47, `(.L_x_1133) ;  /* 0x000000002f087348 */ /* 0x000fea0003c00000 */
[----:B------:R0:W1:Y:S02]  /*9b30*/  SHFL.BFLY P2, R45, R48, R49, R50 ;  /* 0x0c000031302d7389 */ /* 0x0000640000040032 */
[----:B01----:R-:W-:Y:S01]  /*9b40*/  ENDCOLLECTIVE ;  /* 0x000000000000791b */ /* 0x003fe20003800000 */
.L_x_1133:
[----:B------:R-:W-:Y:S01]  /*9b50*/  FADD.FTZ R26, R22, R25 ;  /* 0x00000019161a7221 */ /* 0x000fe20000010000 */
[----:B------:R-:W-:Y:S01]  /*9b60*/  @!P0 SHF.L.U32 R25, R36, 0x1, RZ ;  /* 0x0000000124198819 */ /* 0x000fe200000006ff */
[----:B------:R-:W-:-:S03]  /*9b70*/  HFMA2.MMA R49, -RZ, RZ, 0, 5.9604644775390625e-08 ;  /* 0x00000001ff317435 */ /* 0x000fc600000001ff */
[----:B------:R-:W-:Y:S02]  /*9b80*/  MOV R48, R26 ;  /* 0x0000001a00307202 */ /* 0x000fe40000000f00 */
[----:B------:R-:W-:-:S07]  /*9b90*/  MOV R24, R45 ;  /* 0x0000002d00187202 */ /* 0x000fce0000000f00 */
[----:B------:R-:W-:Y:S05]  /*9ba0*/  WARPSYNC.COLLECTIVE R47, `(.L_x_1134) ;  /* 0x000000002f087348 */ /* 0x000fea0003c00000 */
[----:B------:R0:W1:Y:S02]  /*9bb0*/  SHFL.BFLY P2, R45, R48, R49, R50 ;  /* 0x0c000031302d7389 */ /* 0x0000640000040032 */
[----:B01----:R-:W-:Y:S01]  /*9bc0*/  ENDCOLLECTIVE ;  /* 0x000000000000791b */ /* 0x003fe20003800000 */
.L_x_1134:
[----:B------:R-:W-:Y:S01]  /*9bd0*/  FADD.FTZ R27, R23, R24 ;  /* 0x00000018171b7221 */ /* 0x000fe20000010000 */
[C---:B------:R-:W-:Y:S01]  /*9be0*/  @!P0 IADD3 R24, R21.reuse, 0x28, RZ ;  /* 0x0000002815188810 */ /* 0x040fe20007ffe0ff */
[----:B------:R-:W0:Y:S01]  /*9bf0*/  LDC.64 R22, c[0x0][0x218] ;  /* 0x00008600ff167b82 */ /* 0x000e220000000a00 */
[----:B------:R-:W-:Y:S02]  /*9c00*/  IADD3 R21, R21, R18, RZ ;  /* 0x0000001215157210 */ /* 0x000fe40007ffe0ff */
[----:B------:R-:W-:-:S04]  /*9c10*/  @!P0 LOP3.LUT R24, R24, R25, RZ, 0x3c, !PT ;  /* 0x0000001918188212 */ /* 0x000fc800078e3cff */
[----:B------:R-:W-:Y:S01]  /*9c20*/  @!P0 LEA R24, R24, R37, 0x2 ;  /* 0x0000002518188211 */ /* 0x000fe200078e10ff */
[----:B------:R-:W-:Y:S01]  /*9c30*/  HFMA2.MMA R37, -RZ, RZ, 0, 0 ;  /* 0x00000000ff257435 */ /* 0x000fe200000001ff */
[----:B------:R-:W-:-:S03]  /*9c40*/  MOV R48, R27 ;  /* 0x0000001b00307202 */ /* 0x000fc60000000f00 */
[----:B------:R1:W2:Y:S04]  /*9c50*/  @!P0 LDS R25, [R24] ;  /* 0x0000000018198984 */ /* 0x0002a80000000800 */
[----:B------:R1:W3:Y:S01]  /*9c60*/  @!P0 LDS R39, [R24+0x500] ;  /* 0x0005000018278984 */ /* 0x0002e20000000800 */
[----:B------:R-:W-:-:S07]  /*9c70*/  MOV R29, R45 ;  /* 0x0000002d001d7202 */ /* 0x000fce0000000f00 */
[----:B0123--:R-:W-:Y:S05]  /*9c80*/  WARPSYNC.COLLECTIVE R47, `(.L_x_1135) ;  /* 0x000000002f087348 */ /* 0x00ffea0003c00000 */
[----:B------:R4:W0:Y:S02]  /*9c90*/  SHFL.BFLY P2, R45, R48, R49, R50 ;  /* 0x0c000031302d7389 */ /* 0x0008240000040032 */
[----:B01234-:R-:W-:Y:S01]  /*9ca0*/  ENDCOLLECTIVE ;  /* 0x000000000000791b */ /* 0x01ffe20003800000 */
.L_x_1135:
[----:B------:R-:W-:Y:S01]  /*9cb0*/  FADD.FTZ R26, R26, R29 ;  /* 0x0000001d1a1a7221 */ /* 0x000fe20000010000 */
[----:B------:R-:W-:Y:S01]  /*9cc0*/  IMAD.WIDE R22, R21, 0x2, R22 ;  /* 0x0000000215167825 */ /* 0x000fe200078e0216 */
[----:B------:R-:W-:Y:S01]  /*9cd0*/  HFMA2.MMA R49, -RZ, RZ, 0, 4.76837158203125e-07 ;  /* 0x00000008ff317435 */ /* 0x000fe200000001ff */
[----:B------:R-:W-:Y:S02]  /*9ce0*/  MOV R48, R30 ;  /* 0x0000001e00307202 */ /* 0x000fe40000000f00 */
[----:B------:R-:W-:-:S08]  /*9cf0*/  MOV R28, R45 ;  /* 0x0000002d001c7202 */ /* 0x000fd00000000f00 */
[----:B------:R-:W-:Y:S05]  /*9d00*/  WARPSYNC.COLLECTIVE R47, `(.L_x_1136) ;  /* 0x000000002f087348 */ /* 0x000fea0003c00000 */
[----:B------:R0:W1:Y:S02]  /*9d10*/  SHFL.BFLY P2, R45, R48, R49, R50 ;  /* 0x0c000031302d7389 */ /* 0x0000640000040032 */
[----:B01----:R-:W-:Y:S01]  /*9d20*/  ENDCOLLECTIVE ;  /* 0x000000000000791b */ /* 0x003fe20003800000 */
.L_x_1136:
        /* <DEDUP_REMOVED lines=10> */
.L_x_1137:
        /* <DEDUP_REMOVED lines=12> */
.L_x_1138:
[----:B------:R-:W-:-:S05]  /*9e90*/  FADD.FTZ R32, R32, R31 ;  /* 0x0000001f20207221 */ /* 0x000fca0000010000 */
[----:B------:R-:W-:Y:S02]  /*9ea0*/  MOV R48, R32 ;  /* 0x0000002000307202 */ /* 0x000fe40000000f00 */
[----:B------:R-:W-:-:S07]  /*9eb0*/  MOV R30, R45 ;  /* 0x0000002d001e7202 */ /* 0x000fce0000000f00 */
[----:B------:R-:W-:Y:S05]  /*9ec0*/  WARPSYNC.COLLECTIVE R47, `(.L_x_1139) ;  /* 0x000000002f087348 */ /* 0x000fea0003c00000 */
[----:B------:R0:W1:Y:S02]  /*9ed0*/  SHFL.BFLY P2, R45, R48, R49, R50 ;  /* 0x0c000031302d7389 */ /* 0x0000640000040032 */
[----:B01----:R-:W-:Y:S01]  /*9ee0*/  ENDCOLLECTIVE ;  /* 0x000000000000791b */ /* 0x003fe20003800000 */
.L_x_1139:
[----:B------:R-:W-:Y:S01]  /*9ef0*/  FADD.FTZ R30, R33, R30 ;  /* 0x0000001e211e7221 */ /* 0x000fe20000010000 */
[----:B------:R-:W-:-:S04]  /*9f00*/  HFMA2.MMA R49, -RZ, RZ, 0, 1.1920928955078125e-07 ;  /* 0x00000002ff317435 */ /* 0x000fc800000001ff */
[----:B------:R-:W-:Y:S02]  /*9f10*/  MOV R48, R30 ;  /* 0x0000001e00307202 */ /* 0x000fe40000000f00 */
[----:B------:R-:W-:-:S07]  /*9f20*/  MOV R31, R45 ;  /* 0x0000002d001f7202 */ /* 0x000fce0000000f00 */
[----:B------:R-:W-:Y:S05]  /*9f30*/  WARPSYNC.COLLECTIVE R47, `(.L_x_1140) ;  /* 0x000000002f087348 */ /* 0x000fea0003c00000 */
[----:B------:R0:W1:Y:S02]  /*9f40*/  SHFL.BFLY P2, R45, R48, R49, R50 ;  /* 0x0c000031302d7389 */ /* 0x0000640000040032 */
[----:B01----:R-:W-:Y:S01]  /*9f50*/  ENDCOLLECTIVE ;  /* 0x000000000000791b */ /* 0x003fe20003800000 */
.L_x_1140:
[----:B------:R-:W-:-:S05]  /*9f60*/  FADD.FTZ R31, R32, R31 ;  /* 0x0000001f201f7221 */ /* 0x000fca0000010000 */
[----:B------:R-:W-:Y:S02]  /*9f70*/  MOV R48, R31 ;  /* 0x0000001f00307202 */ /* 0x000fe40000000f00 */
[----:B------:R-:W-:-:S07]  /*9f80*/  MOV R33, R45 ;  /* 0x0000002d00217202 */ /* 0x000fce0000000f00 */
[----:B------:R-:W-:Y:S05]  /*9f90*/  WARPSYNC.COLLECTIVE R47, `(.L_x_1141) ;  /* 0x000000002f087348 */ /* 0x000fea0003c00000 */
[----:B------:R0:W1:Y:S02]  /*9fa0*/  SHFL.BFLY P2, R45, R48, R49, R50 ;  /* 0x0c000031302d7389 */ /* 0x0000640000040032 */
[----:B01----:R-:W-:Y:S01]  /*9fb0*/  ENDCOLLECTIVE ;  /* 0x000000000000791b */ /* 0x003fe20003800000 */
.L_x_1141:
[----:B------:R-:W-:Y:S01]  /*9fc0*/  FADD.FTZ R33, R30, R33 ;  /* 0x000000211e217221 */ /* 0x000fe20000010000 */
[----:B------:R-:W-:-:S04]  /*9fd0*/  HFMA2.MMA R49, -RZ, RZ, 0, 5.9604644775390625e-08 ;  /* 0x00000001ff317435 */ /* 0x000fc800000001ff */
[----:B------:R-:W-:Y:S02]  /*9fe0*/  MOV R48, R33 ;  /* 0x0000002100307202 */ /* 0x000fe40000000f00 */
[----:B------:R-:W-:-:S07]  /*9ff0*/  MOV R32, R45 ;  /* 0x0000002d00207202 */ /* 0x000fce0000000f00 */
[----:B------:R-:W-:Y:S05]  /*a000*/  WARPSYNC.COLLECTIVE R47, `(.L_x_1142) ;  /* 0x000000002f087348 */ /* 0x000fea0003c00000 */
[----:B------:R0:W1:Y:S02]  /*a010*/  SHFL.BFLY P2, R45, R48, R49, R50 ;  /* 0x0c000031302d7389 */ /* 0x0000640000040032 */
[----:B01----:R-:W-:Y:S01]  /*a020*/  ENDCOLLECTIVE ;  /* 0x000000000000791b */ /* 0x003fe20003800000 */
.L_x_1142:
[----:B------:R-:W-:-:S05]  /*a030*/  FADD.FTZ R32, R31, R32 ;  /* 0x000000201f207221 */ /* 0x000fca0000010000 */
[----:B------:R-:W-:Y:S02]  /*a040*/  MOV R48, R32 ;  /* 0x0000002000307202 */ /* 0x000fe40000000f00 */
[----:B------:R-:W-:-:S07]  /*a050*/  MOV R30, R45 ;  /* 0x0000002d001e7202 */ /* 0x000fce0000000f00 */
[----:B------:R-:W-:Y:S05]  /*a060*/  WARPSYNC.COLLECTIVE R47, `(.L_x_1143) ;  /* 0x000000002f087348 */ /* 0x000fea0003c00000 */
[----:B------:R0:W1:Y:S02]  /*a070*/  SHFL.BFLY P2, R45, R48, R49, R50 ;  /* 0x0c000031302d7389 */ /* 0x0000640000040032 */
[----:B01----:R-:W-:Y:S01]  /*a080*/  ENDCOLLECTIVE ;  /* 0x000000000000791b */ /* 0x003fe20003800000 */
.L_x_1143:
[----:B------:R-:W-:-:S05]  /*a090*/  FADD.FTZ R21, R33, R30 ;  /* 0x0000001e21157221 */ /* 0x000fca0000010000 */
[----:B------:R-:W-:Y:S01]  /*a0a0*/  @!P0 F2FP.BF16.F32.PACK_AB R21, RZ, R21 ;  /* 0x00000015ff15823e */ /* 0x000fe200000010ff */
[----:B------:R-:W-:Y:S01]  /*a0b0*/  HFMA2.MMA R49, -RZ, RZ, 0, 4.76837158203125e-07 ;  /* 0x00000008ff317435 */ /* 0x000fe200000001ff */
[----:B------:R-:W-:Y:S02]  /*a0c0*/  MOV R48, R37 ;  /* 0x0000002500307202 */ /* 0x000fe40000000f00 */
[----:B------:R-:W-:-:S08]  /*a0d0*/  MOV R31, R45 ;  /* 0x0000002d001f7202 */ /* 0x000fd00000000f00 */
[----:B------:R-:W-:Y:S05]  /*a0e0*/  WARPSYNC.COLLECTIVE R47, `(.L_x_1144) ;  /* 0x000000002f087348 */ /* 0x000fea0003c00000 */
[----:B------:R0:W1:Y:S02]  /*a0f0*/  SHFL.BFLY P2, R45, R48, R49, R50 ;  /* 0x0c000031302d7389 */ /* 0x0000640000040032 */
[----:B01----:R-:W-:Y:S01]  /*a100*/  ENDCOLLECTIVE ;  /* 0x000000000000791b */ /* 0x003fe20003800000 */
.L_x_1144:
        /* <DEDUP_REMOVED lines=8> */
.L_x_1145:
[----:B------:R-:W-:Y:S01]  /*a190*/  FADD.FTZ R40, R40, R37 ;  /* 0x0000002528287221 */ /* 0x000fe20000010000 */
[----:B------:R-:W-:-:S04]  /*a1a0*/  HFMA2.MMA R49, -RZ, RZ, 0, 2.384185791015625e-07 ;  /* 0x00000004ff317435 */ /* 0x000fc800000001ff */
[----:B------:R-:W-:Y:S02]  /*a1b0*/  MOV R48, R40 ;  /* 0x0000002800307202 */ /* 0x000fe40000000f00 */
[----:B------:R-:W-:-:S07]  /*a1c0*/  MOV R39, R45 ;  /* 0x0000002d00277202 */ /* 0x000fce0000000f00 */
[----:B------:R-:W-:Y:S05]  /*a1d0*/  WARPSYNC.COLLECTIVE R47, `(.L_x_1146) ;  /* 0x000000002f087348 */ /* 0x000fea0003c00000 */
[----:B------:R0:W1:Y:S02]  /*a1e0*/  SHFL.BFLY P2, R45, R48, R49, R50 ;  /* 0x0c000031302d7389 */ /* 0x0000640000040032 */
[----:B01----:R-:W-:Y:S01]  /*a1f0*/  ENDCOLLECTIVE ;  /* 0x000000000000791b */ /* 0x003fe20003800000 */
.L_x_1146:
[----:B------:R-:W-:-:S05]  /*a200*/  FADD.FTZ R39, R39, R38 ;  /* 0x0000002627277221 */ /* 0x000fca0000010000 */
[----:B------:R-:W-:Y:S02]  /*a210*/  MOV R48, R39 ;  /* 0x0000002700307202 */ /* 0x000fe40000000f00 */
[----:B------:R-:W-:-:S07]  /*a220*/  MOV R37, R45 ;  /* 0x0000002d00257202 */ /* 0x000fce0000000f00 */
[----:B------:R-:W-:Y:S05]  /*a230*/  WARPSYNC.COLLECTIVE R47, `(.L_x_1147) ;  /* 0x000000002f087348 */ /* 0x000fea0003c00000 */
[----:B------:R0:W1:Y:S02]  /*a240*/  SHFL.BFLY P2, R45, R48, R49, R50 ;  /* 0x0c000031302d7389 */ /* 0x0000640000040032 */
[----:B01----:R-:W-:Y:S01]  /*a250*/  ENDCOLLECTIVE ;  /* 0x000000000000791b */ /* 0x003fe20003800000 */
.L_x_1147:
[----:B------:R-:W-:Y:S01]  /*a260*/  FADD.FTZ R37, R40, R37 ;  /* 0x0000002528257221 */ /* 0x000fe20000010000 */
[----:B------:R-:W-:-:S04]  /*a270*/  HFMA2.MMA R49, -RZ, RZ, 0, 1.1920928955078125e-07 ;  /* 0x00000002ff317435 */ /* 0x000fc800000001ff */
[----:B------:R-:W-:Y:S02]  /*a280*/  MOV R48, R37 ;  /* 0x0000002500307202 */ /* 0x000fe40000000f00 */
[----:B------:R-:W-:-:S07]  /*a290*/  MOV R38, R45 ;  /* 0x0000002d00267202 */ /* 0x000fce0000000f00 */
[----:B------:R-:W-:Y:S05]  /*a2a0*/  WARPSYNC.COLLECTIVE R47, `(.L_x_1148) ;  /* 0x000000002f087348 */ /* 0x000fea0003c00000 */
[----:B------:R0:W1:Y:S02]  /*a2b0*/  SHFL.BFLY P2, R45, R48, R49, R50 ;  /* 0x0c000031302d7389 */ /* 0x0000640000040032 */
[----:B01----:R-:W-:Y:S01]  /*a2c0*/  ENDCOLLECTIVE ;  /* 0x000000000000791b */ /* 0x003fe20003800000 */
.L_x_1148:
[----:B------:R-:W-:-:S05]  /*a2d0*/  FADD.FTZ R38, R39, R38 ;  /* 0x0000002627267221 */ /* 0x000fca0000010000 */
[----:B------:R-:W-:Y:S02]  /*a2e0*/  MOV R48, R38 ;  /* 0x0000002600307202 */ /* 0x000fe40000000f00 */
[----:B------:R-:W-:-:S07]  /*a2f0*/  MOV R40, R45 ;  /* 0x0000002d00287202 */ /* 0x000fce0000000f00 */
[----:B------:R-:W-:Y:S05]  /*a300*/  WARPSYNC.COLLECTIVE R47, `(.L_x_1149) ;  /* 0x000000002f087348 */ /* 0x000fea0003c00000 */
[----:B------:R0:W1:Y:S02]  /*a310*/  SHFL.BFLY P2, R45, R48, R49, R50 ;  /* 0x0c000031302d7389 */ /* 0x0000640000040032 */
[----:B01----:R-:W-:Y:S01]  /*a320*/  ENDCOLLECTIVE ;  /* 0x000000000000791b */ /* 0x003fe20003800000 */
.L_x_1149:
[----:B------:R-:W-:Y:S01]  /*a330*/  FADD.FTZ R40, R37, R40 ;  /* 0x0000002825287221 */ /* 0x000fe20000010000 */
[----:B------:R-:W-:-:S04]  /*a340*/  HFMA2.MMA R49, -RZ, RZ, 0, 5.9604644775390625e-08 ;  /* 0x00000001ff317435 */ /* 0x000fc800000001ff */
[----:B------:R-:W-:Y:S02]  /*a350*/  MOV R48, R40 ;  /* 0x0000002800307202 */ /* 0x000fe40000000f00 */
[----:B------:R-:W-:-:S07]  /*a360*/  MOV R39, R45 ;  /* 0x0000002d00277202 */ /* 0x000fce0000000f00 */
[----:B------:R-:W-:Y:S05]  /*a370*/  WARPSYNC.COLLECTIVE R47, `(.L_x_1150) ;  /* 0x000000002f087348 */ /* 0x000fea0003c00000 */
[----:B------:R0:W1:Y:S02]  /*a380*/  SHFL.BFLY P2, R45, R48, R49, R50 ;  /* 0x0c000031302d7389 */ /* 0x0000640000040032 */
[----:B01----:R-:W-:Y:S01]  /*a390*/  ENDCOLLECTIVE ;  /* 0x000000000000791b */ /* 0x003fe20003800000 */
.L_x_1150:
[----:B------:R-:W-:-:S05]  /*a3a0*/  FADD.FTZ R38, R38, R39 ;  /* 0x0000002726267221 */ /* 0x000fca0000010000 */
[----:B------:R-:W-:Y:S02]  /*a3b0*/  MOV R48, R38 ;  /* 0x0000002600307202 */ /* 0x000fe40000000f00 */
[----:B------:R-:W-:-:S07]  /*a3c0*/  MOV R37, R45 ;  /* 0x0000002d00257202 */ /* 0x000fce0000000f00 */
[----:B------:R-:W-:Y:S05]  /*a3d0*/  WARPSYNC.COLLECTIVE R47, `(.L_x_1151) ;  /* 0x000000002f087348 */ /* 0x000fea0003c00000 */
[----:B------:R0:W1:Y:S02]  /*a3e0*/  SHFL.BFLY P2, R45, R48, R49, R50 ;  /* 0x0c000031302d7389 */ /* 0x0000640000040032 */
[----:B01----:R-:W-:Y:S01]  /*a3f0*/  ENDCOLLECTIVE ;  /* 0x000000000000791b */ /* 0x003fe20003800000 */
.L_x_1151:
[----:B------:R-:W-:Y:S01]  /*a400*/  HFMA2.MMA R49, -RZ, RZ, 0, 4.76837158203125e-07 ;  /* 0x00000008ff317435 */ /* 0x000fe200000001ff */
[----:B------:R-:W-:Y:S02]  /*a410*/  MOV R48, R41 ;  /* 0x0000002900307202 */ /* 0x000fe40000000f00 */
[----:B------:R-:W-:-:S08]  /*a420*/  MOV R39, R45 ;  /* 0x0000002d00277202 */ /* 0x000fd00000000f00 */
[----:B------:R-:W-:Y:S05]  /*a430*/  WARPSYNC.COLLECTIVE R47, `(.L_x_1152) ;  /* 0x000000002f087348 */ /* 0x000fea0003c00000 */
[----:B------:R0:W1:Y:S02]  /*a440*/  SHFL.BFLY P2, R45, R48, R49, R50 ;  /* 0x0c000031302d7389 */ /* 0x0000640000040032 */
[----:B01----:R-:W-:Y:S01]  /*a450*/  ENDCOLLECTIVE ;  /* 0x000000000000791b */ /* 0x003fe20003800000 */
.L_x_1152:
[----:B------:R-:W-:-:S05]  /*a460*/  FADD.FTZ R28, R38, R39 ;  /* 0x00000027261c7221 */ /* 0x000fca0000010000 */
[----:B------:R-:W-:Y:S02]  /*a470*/  @!P0 F2FP.BF16.F32.PACK_AB R28, RZ, R28 ;  /* 0x0000001cff1c823e */ /* 0x000fe400000010ff */
[----:B------:R-:W-:Y:S02]  /*a480*/  MOV R48, R42 ;  /* 0x0000002a00307202 */ /* 0x000fe40000000f00 */
[----:B------:R-:W-:-:S07]  /*a490*/  MOV R46, R45 ;  /* 0x0000002d002e7202 */ /* 0x000fce0000000f00 */
[----:B------:R-:W-:Y:S05]  /*a4a0*/  WARPSYNC.COLLECTIVE R47, `(.L_x_1153) ;  /* 0x000000002f087348 */ /* 0x000fea0003c00000 */
[----:B------:R0:W1:Y:S02]  /*a4b0*/  SHFL.BFLY P2, R45, R48, R49, R50 ;  /* 0x0c000031302d7389 */ /* 0x0000640000040032 */
[----:B01----:R-:W-:Y:S01]  /*a4c0*/  ENDCOLLECTIVE ;  /* 0x000000000000791b */ /* 0x003fe20003800000 */
.L_x_1153:
[----:B------:R-:W-:Y:S01]  /*a4d0*/  FADD.FTZ R46, R46, R41 ;  /* 0x000000292e2e7221 */ /* 0x000fe20000010000 */
[----:B------:R-:W-:-:S04]  /*a4e0*/  HFMA2.MMA R49, -RZ, RZ, 0, 2.384185791015625e-07 ;  /* 0x00000004ff317435 */ /* 0x000fc800000001ff */
[----:B------:R-:W-:Y:S02]  /*a4f0*/  MOV R48, R46 ;  /* 0x0000002e00307202 */ /* 0x000fe40000000f00 */
[----:B------:R-:W-:-:S07]  /*a500*/  MOV R43, R45 ;  /* 0x0000002d002b7202 */ /* 0x000fce0000000f00 */
[----:B------:R-:W-:Y:S05]  /*a510*/  WARPSYNC.COLLECTIVE R47, `(.L_x_1154) ;  /* 0x000000002f087348 */ /* 0x000fea0003c00000 */
[----:B------:R0:W1:Y:S02]  /*a520*/  SHFL.BFLY P2, R45, R48, R49, R50 ;  /* 0x0c000031302d7389 */ /* 0x0000640000040032 */
[----:B01----:R-:W-:Y:S01]  /*a530*/  ENDCOLLECTIVE ;  /* 0x000000000000791b */ /* 0x003fe20003800000 */
.L_x_1154:
[----:B------:R-:W-:-:S05]  /*a540*/  FADD.FTZ R43, R43, R42 ;  /* 0x0000002a2b2b7221 */ /* 0x000fca0000010000 */
[----:B------:R-:W-:Y:S02]  /*a550*/  MOV R48, R43 ;  /* 0x0000002b00307202 */ /* 0x000fe40000000f00 */
[----:B------:R-:W-:-:S07]  /*a560*/  MOV R41, R45 ;  /* 0x0000002d00297202 */ /* 0x000fce0000000f00 */
[----:B------:R-:W-:Y:S05]  /*a570*/  WARPSYNC.COLLECTIVE R47, `(.L_x_1155) ;  /* 0x000000002f087348 */ /* 0x000fea0003c00000 */
[----:B------:R0:W1:Y:S02]  /*a580*/  SHFL.BFLY P2, R45, R48, R49, R50 ;  /* 0x0c000031302d7389 */ /* 0x0000640000040032 */
[----:B01----:R-:W-:Y:S01]  /*a590*/  ENDCOLLECTIVE ;  /* 0x000000000000791b */ /* 0x003fe20003800000 */
.L_x_1155:
[----:B------:R-:W-:Y:S01]  /*a5a0*/  FADD.FTZ R41, R46, R41 ;  /* 0x000000292e297221 */ /* 0x000fe20000010000 */
[----:B------:R-:W-:-:S04]  /*a5b0*/  HFMA2.MMA R49, -RZ, RZ, 0, 1.1920928955078125e-07 ;  /* 0x00000002ff317435 */ /* 0x000fc800000001ff */
[----:B------:R-:W-:Y:S02]  /*a5c0*/  MOV R48, R41 ;  /* 0x0000002900307202 */ /* 0x000fe40000000f00 */
[----:B------:R-:W-:-:S07]  /*a5d0*/  MOV R42, R45 ;  /* 0x0000002d002a7202 */ /* 0x000fce0000000f00 */
[----:B------:R-:W-:Y:S05]  /*a5e0*/  WARPSYNC.COLLECTIVE R47, `(.L_x_1156) ;  /* 0x000000002f087348 */ /* 0x000fea0003c00000 */
[----:B------:R0:W1:Y:S02]  /*a5f0*/  SHFL.BFLY P2, R45, R48, R49, R50 ;  /* 0x0c000031302d7389 */ /* 0x0000640000040032 */
[----:B01----:R-:W-:Y:S01]  /*a600*/  ENDCOLLECTIVE ;  /* 0x000000000000791b */ /* 0x003fe20003800000 */
.L_x_1156:
[----:B------:R-:W-:-:S05]  /*a610*/  FADD.FTZ R42, R43, R42 ;  /* 0x0000002a2b2a7221 */ /* 0x000fca0000010000 */
[----:B------:R-:W-:Y:S02]  /*a620*/  MOV R48, R42 ;  /* 0x0000002a00307202 */ /* 0x000fe40000000f00 */
[----:B------:R-:W-:-:S07]  /*a630*/  MOV R44, R45 ;  /* 0x0000002d002c7202 */ /* 0x000fce0000000f00 */
[----:B------:R-:W-:Y:S05]  /*a640*/  WARPSYNC.COLLECTIVE R47, `(.L_x_1157) ;  /* 0x000000002f087348 */ /* 0x000fea0003c00000 */
[----:B------:R0:W1:Y:S02]  /*a650*/  SHFL.BFLY P2, R45, R48, R49, R50 ;  /* 0x0c000031302d7389 */ /* 0x0000640000040032 */
[----:B01----:R-:W-:Y:S01]  /*a660*/  ENDCOLLECTIVE ;  /* 0x000000000000791b */ /* 0x003fe20003800000 */
.L_x_1157:
[----:B------:R-:W-:Y:S01]  /*a670*/  FADD.FTZ R41, R41, R44 ;  /* 0x0000002c29297221 */ /* 0x000fe20000010000 */
[----:B------:R-:W-:-:S04]  /*a680*/  HFMA2.MMA R49, -RZ, RZ, 0, 5.9604644775390625e-08 ;  /* 0x00000001ff317435 */ /* 0x000fc800000001ff */
[----:B------:R-:W-:Y:S02]  /*a690*/  MOV R48, R41 ;  /* 0x0000002900307202 */ /* 0x000fe40000000f00 */
[----:B------:R-:W-:Y:S02]  /*a6a0*/  MOV R43, R45 ;  /* 0x0000002d002b7202 */ /* 0x000fe40000000f00 */
        /* <DEDUP_REMOVED lines=8> */
.L_x_1158:
        /* <DEDUP_REMOVED lines=9> */
.L_x_1159:
[----:B------:R-:W-:Y:S01]  /*a7c0*/  FADD.FTZ R30, R41, R30 ;  /* 0x0000001e291e7221 */ /* 0x000fe20000010000 */
[----:B------:R-:W-:Y:S01]  /*a7d0*/  MOV R21, R45 ;  /* 0x0000002d00157202 */ /* 0x000fe20000000f00 */
[----:B------:R-:W-:Y:S06]  /*a7e0*/  BRA `(.L_x_1160) ;  /* 0xffffffe000f47947 */ /* 0x000fec000383ffff */
.L_x_1161:
        /* <DEDUP_REMOVED lines=9> */
.L_x_3551:


//--------------------- .text._ZN13group_norm_v218gn_bwd_cuda_kernelI13__nv_bfloat16Li320ELi1ELi16ELi160ELi256ELb1ELb1ELi64ELi320ELi320ELi4ELb1ELi32ELb0ELb0ELNS_15WgradSyncMethodE3ENS_16CompileConditionILi900EEEEEvPT_S6_S6_PKS5_S8_S8_S8_PKfflPfPj --------------------------
	.section	.text._ZN13group_norm_v218gn_bwd_cuda_kernelI13__nv_bfloat16Li320ELi1ELi16ELi160ELi256ELb1ELb1ELi64ELi320ELi320ELi4ELb1ELi32ELb0ELb0ELNS_15WgradSyncMethodE3ENS_16CompileConditionILi900EEEEEvPT_S6_S6_PKS5_S8_S8_S8_PKfflPfPj,"ax",@progbits
	.align	128
        .global         _ZN13group_norm_v218gn_bwd_cuda_kernelI13__nv_bfloat16Li320ELi1ELi16ELi160ELi256ELb1ELb1ELi64ELi320ELi320ELi4ELb1ELi32ELb0ELb0ELNS_15WgradSyncMethodE3ENS_16CompileConditionILi900EEEEEvPT_S6_S6_PKS5_S8_S8_S8_PKfflPfPj
        .type           _ZN13group_norm_v218gn_bwd_cuda_kernelI13__nv_bfloat16Li320ELi1ELi16ELi160ELi256ELb1ELb1ELi64ELi320ELi320ELi4ELb1ELi32ELb0ELb0ELNS_15WgradSyncMethodE3ENS_16CompileConditionILi900EEEEEvPT_S6_S6_PKS5_S8_S8_S8_PKfflPfPj,@function
        .size           _ZN13group_norm_v218gn_bwd_cuda_kernelI13__nv_bfloat16Li320ELi1ELi16ELi160ELi256ELb1ELb1ELi64ELi320ELi320ELi4ELb1ELi32ELb0ELb0ELNS_15WgradSyncMethodE3ENS_16CompileConditionILi900EEEEEvPT_S6_S6_PKS5_S8_S8_S8_PKfflPfPj,(.L_x_3552 - _ZN13group_norm_v218gn_bwd_cuda_kernelI13__nv_bfloat16Li320ELi1ELi16ELi160ELi256ELb1ELb1ELi64ELi320ELi320ELi4ELb1ELi32ELb0ELb0ELNS_15WgradSyncMethodE3ENS_16CompileConditionILi900EEEEEvPT_S6_S6_PKS5_S8_S8_S8_PKfflPfPj)
        .other          _ZN13group_norm_v218gn_bwd_cuda_kernelI13__nv_bfloat16Li320ELi1ELi16ELi160ELi256ELb1ELb1ELi64ELi320ELi320ELi4ELb1ELi32ELb0ELb0ELNS_15WgradSyncMethodE3ENS_16CompileConditionILi900EEEEEvPT_S6_S6_PKS5_S8_S8_S8_PKfflPfPj,@"STO_CUDA_ENTRY STV_DEFAULT"
_ZN13group_norm_v218gn_bwd_cuda_kernelI13__nv_bfloat16Li320ELi1ELi16ELi160ELi256ELb1ELb1ELi64ELi320ELi320ELi4ELb1ELi32ELb0ELb0ELNS_15WgradSyncMethodE3ENS_16CompileConditionILi900EEEEEvPT_S6_S6_PKS5_S8_S8_S8_PKfflPfPj:
.text._ZN13group_norm_v218gn_bwd_cuda_kernelI13__nv_bfloat16Li320ELi1ELi16ELi160ELi256ELb1ELb1ELi64ELi320ELi320ELi4ELb1ELi32ELb0ELb0ELNS_15WgradSyncMethodE3ENS_16CompileConditionILi900EEEEEvPT_S6_S6_PKS5_S8_S8_S8_PKfflPfPj:
        /* <DEDUP_REMOVED lines=31> */
.L_x_1164:
[----:B------:R-:W2:Y:S04]  /*01f0*/  LD.E.STRONG.GPU R0, desc[UR18][R2.64] ;  /* 0x0000001202007980 */ /* 0x000ea8000c10f900 */
[----:B--2---:R-:W-:Y:S01]  /*0200*/  CCTL.IVALL ;  /* 0x00000000ff00798f */ /* 0x004fe20002000000 */
[----:B------:R-:W-:Y:S05]  /*0210*/  YIELD ;  /* 0x0000000000007946 */ /* 0x000fea0003800000 */
[----:B-----5:R-:W-:-:S04]  /*0220*/  LOP3.LUT R0, R0, R5, RZ, 0x3c, !PT ;  /* 0x0000000500007212 */ /* 0x020fc800078e3cff */
[----:B------:R-:W-:-:S13]  /*0230*/  ISETP.GT.AND P0, PT, R0, -0x1, PT ;  /* 0xffffffff0000780c */ /* 0x000fda0003f04270 */
[----:B------:R-:W-:Y:S05]  /*0240*/  @P0 BRA `(.L_x_1164) ;  /* 0xfffffffc00e80947 */ /* 0x000fea000383ffff */
.L_x_1163:
[----:B------:R-:W-:Y:S05]  /*0250*/  WARPSYNC.ALL ;  /* 0x0000000000007948 */ /* 0x000fea0003800000 */
[----:B------:R-:W-:Y:S06]  /*0260*/  BAR.SYNC.DEFER_BLOCKING 0x0 ;  /* 0x0000000000007b1d */ /* 0x000fec0000010000 */
[----:B------:R-:W-:Y:S05]  /*0270*/  BRA `(.L_x_1165) ;  /* 0x000000c000ac7947 */ /* 0x000fea0003800000 */
.L_x_1162:
[----:B------:R-:W0:Y:S01]  /*0280*/  S2R R10, SR_TID.X ;  /* 0x00000000000a7919 */ /* 0x000e220000002100 */
[----:B------:R-:W-:Y:S01]  /*0290*/  USHF.R.U32.HI UR15, URZ, 0x3, UR11 ;  /* 0x000000033f0f7899 */ /* 0x000fe2000801160b */
[----:B------:R-:W1:Y:S01]  /*02a0*/  S2UR UR14, SR_CgaCtaId ;  /* 0x00000000000e79c3 */ /* 0x000e620000008800 */
[----:B------:R-:W-:Y:S01]  /*02b0*/  ULOP3.LUT UR5, UR23, 0x3, URZ, 0xc0, !UPT ;  /* 0x0000000317057892 */ /* 0x000fe2000f8ec03f */
[----:B------:R-:W-:Y:S01]  /*02c0*/  CS2R R44, SRZ ;  /* 0x00000000002c7805 */ /* 0x000fe2000001ff00 */
[----:B------:R-:W-:Y:S01]  /*02d0*/  USHF.L.U32 UR17, UR15, 0x2, URZ ;  /* 0x000000020f117899 */ /* 0x000fe2000800063f */
[----:B------:R-:W-:Y:S01]  /*02e0*/  CS2R R46, SRZ ;  /* 0x00000000002e7805 */ /* 0x000fe2000001ff00 */
[----:B------:R-:W-:Y:S01]  /*02f0*/  ULOP3.LUT UR13, UR24, 0x20, URZ, 0xfc, !UPT ;  /* 0x00000020180d7892 */ /* 0x000fe2000f8efc3f */
[----:B------:R-:W-:Y:S01]  /*0300*/  CS2R R48, SRZ ;  /* 0x0000000000307805 */ /* 0x000fe2000001ff00 */
[----:B------:R-:W-:Y:S01]  /*0310*/  ULDC.64 UR8, c[0x0][0x268] ;  /* 0x00009a0000087ab9 */ /* 0x000fe20000000a00 */
[----:B------:R-:W-:Y:S01]  /*0320*/  UMOV UR12, 0x400 ;  /* 0x00000400000c7882 */ /* 0x000fe20000000000 */
[----:B------:R-:W-:Y:S01]  /*0330*/  UIMAD.WIDE.U32 UR8, UR13, 0x4, UR8 ;  /* 0x000000040d0878a5 */ /* 0x000fe2000f8e0008 */
[----:B------:R-:W-:Y:S01]  /*0340*/  CS2R R50, SRZ ;  /* 0x0000000000327805 */ /* 0x000fe2000001ff00 */
[----:B------:R-:W-:Y:S01]  /*0350*/  UIADD3 UR13, UR12, 0x2800, URZ ;  /* 0x000028000c0d7890 */ /* 0x000fe2000fffe03f */
[----:B------:R-:W-:Y:S01]  /*0360*/  ULDC.64 UR6, c[0x0][0x268] ;  /* 0x00009a0000067ab9 */ /* 0x000fe20000000a00 */
[----:B------:R-:W-:-:S02]  /*0370*/  UIADD3 UR15, -UR15, URZ, URZ ;  /* 0x0000003f0f0f7290 */ /* 0x000fc4000fffe13f */
[----:B------:R-:W-:Y:S01]  /*0380*/  ULEA UR6, UP0, UR11, UR6, 0x2 ;  /* 0x000000060b067291 */ /* 0x000fe2000f80103f */
[----:B------:R-:W-:-:S03]  /*0390*/  UMOV UR16, 0x7ffffff1 ;  /* 0x7ffffff100107882 */ /* 0x000fc60000000000 */
[----:B------:R-:W-:Y:S02]  /*03a0*/  ULEA.HI.X UR7, UR11, UR7, UR4, 0x2, UP0 ;  /* 0x000000070b077291 */ /* 0x000fe400080f1404 */
[----:B------:R-:W-:Y:S02]  /*03b0*/  UISETP.NE.AND UP0, UPT, UR23, UR15, UPT ;  /* 0x0000000f1700728c */ /* 0x000fe4000bf05270 */
[----:B-1----:R-:W-:Y:S02]  /*03c0*/  ULEA UR12, UR14, UR12, 0x18 ;  /* 0x0000000c0e0c7291 */ /* 0x002fe4000f8ec03f */
        /* <DEDUP_REMOVED lines=19> */
[----:B------:R-:W-:Y:S02]  /*0500*/  LOP3.LUT R0, R2, 0x3, R3, 0x78, !PT ;  /* 0x0000000302007812 */ /* 0x000fe400078e7803 */
[----:B------:R-:W-:Y:S02]  /*0510*/  SHF.R.U32.HI R5, RZ, 0x2, R4 ;  /* 0x00000002ff057819 */ /* 0x000fe40000011604 */
[----:B------:R-:W-:Y:S01]  /*0520*/  SHF.R.U32.HI R7, RZ, 0x2, R6 ;  /* 0x00000002ff077819 */ /* 0x000fe20000011606 */
[----:B------:R0:W-:Y:S01]  /*0530*/  STL [R1+0x28], R0 ;  /* 0x0000280001007387 */ /* 0x0001e20000100800 */
[----:B------:R-:W-:-:S02]  /*0540*/  SHF.R.U32.HI R9, RZ, 0x2, R8 ;  /* 0x00000002ff097819 */ /* 0x000fc40000011608 */
[C---:B------:R-:W-:Y:S02]  /*0550*/  LOP3.LUT R4, R2.reuse, 0x3, R5, 0x78, !PT ;  /* 0x0000000302047812 */ /* 0x040fe400078e7805 */
[----:B------:R-:W-:Y:S02]  /*0560*/  LOP3.LUT R3, R2, 0x3, R7, 0x78, !PT ;  /* 0x0000000302037812 */ /* 0x000fe400078e7807 */
[----:B------:R-:W-:Y:S01]  /*0570*/  LEA R6, R10, UR12, 0x5 ;  /* 0x0000000c0a067c11 */ /* 0x000fe2000f8e28ff */
[----:B------:R1:W-:Y:S01]  /*0580*/  STL [R1+0x24], R4 ;  /* 0x0000240401007387 */ /* 0x0003e20000100800 */
[----:B0-----:R-:W-:Y:S02]  /*0590*/  LOP3.LUT R0, R2, 0x3, R9, 0x78, !PT ;  /* 0x0000000302007812 */ /* 0x001fe400078e7809 */
[----:B------:R-:W-:Y:S01]  /*05a0*/  MOV R2, UR5 ;  /* 0x0000000500027c02 */ /* 0x000fe20008000f00 */
[----:B------:R-:W-:Y:S01]  /*05b0*/  ULOP3.LUT UR5, UR17, 0xfffffffc, UR5, 0xe2, !UPT ;  /* 0xfffffffc11057892 */ /* 0x000fe2000f8ee205 */
[----:B------:R0:W-:Y:S02]  /*05c0*/  STL [R1+0x20], R3 ;  /* 0x0000200301007387 */ /* 0x0001e40000100800 */
[----:B------:R-:W-:-:S02]  /*05d0*/  LOP3.LUT R2, R2, 0x7ffffffc, R10, 0xf8, !PT ;  /* 0x7ffffffc02027812 */ /* 0x000fc400078ef80a */
[----:B------:R2:W-:Y:S01]  /*05e0*/  STL [R1+0x1c], R0 ;  /* 0x00001c0001007387 */ /* 0x0005e20000100800 */
[----:B------:R-:W-:Y:S01]  /*05f0*/  MOV R5, UR5 ;  /* 0x0000000500057c02 */ /* 0x000fe20008000f00 */
[----:B------:R-:W-:Y:S01]  /*0600*/  UMOV UR5, URZ ;  /* 0x0000003f00057c82 */ /* 0x000fe20008000000 */
[----:B-1----:R-:W-:-:S03]  /*0610*/  SHF.L.U32 R4, R10, 0x1, RZ ;  /* 0x000000010a047819 */ /* 0x002fc600000006ff */
[----:B------:R-:W-:Y:S01]  /*0620*/  IMAD R5, R5, 0xa00, R10 ;  /* 0x00000a0005057824 */ /* 0x000fe200078e020a */
[C---:B0-----:R-:W-:Y:S02]  /*0630*/  LOP3.LUT R3, R4.reuse, 0x18, RZ, 0xc0, !PT ;  /* 0x0000001804037812 */ /* 0x041fe400078ec0ff */
[----:B------:R-:W-:Y:S02]  /*0640*/  LOP3.LUT R4, R4, 0x18, RZ, 0xc, !PT ;  /* 0x0000001804047812 */ /* 0x000fe400078e0cff */
[----:B------:R0:W-:Y:S01]  /*0650*/  STL [R1+0x18], R5 ;  /* 0x0000180501007387 */ /* 0x0001e20000100800 */
[C---:B------:R-:W-:Y:S02]  /*0660*/  LOP3.LUT R2, R3.reuse, 0x8, RZ, 0x3c, !PT ;  /* 0x0000000803027812 */ /* 0x040fe400078e3cff */
[----:B------:R-:W-:Y:S02]  /*0670*/  LOP3.LUT R3, R3, 0x10, RZ, 0x3c, !PT ;  /* 0x0000001003037812 */ /* 0x000fe400078e3cff */
[----:B------:R-:W-:-:S02]  /*0680*/  IADD3 R7, R6, R4, RZ ;  /* 0x0000000406077210 */ /* 0x000fc40007ffe0ff */
[----:B------:R-:W-:Y:S02]  /*0690*/  IADD3 R4, R6, R2, RZ ;  /* 0x0000000206047210 */ /* 0x000fe40007ffe0ff */
[----:B--2---:R-:W-:Y:S02]  /*06a0*/  LOP3.LUT R0, R10, 0x3, RZ, 0xc0, !PT ;  /* 0x000000030a007812 */ /* 0x004fe400078ec0ff */
[----:B0-----:R-:W-:-:S07]  /*06b0*/  IADD3 R2, R6, R3, RZ ;  /* 0x0000000306027210 */ /* 0x001fce0007ffe0ff */
.L_x_1176:
[----:B------:R-:W0:Y:S01]  /*06c0*/  S2R R142, SR_TID.X ;  /* 0x00000000008e7919 */ /* 0x000e220000002100 */
        /* <DEDUP_REMOVED lines=8> */
[----:B------:R-:W2:Y:S01]  /*0750*/  LDC.64 R4, c[0x0][0x240] ;  /* 0x00009000ff047b82 */ /* 0x000ea20000000a00 */
[----:B------:R-:W-:-:S02]  /*0760*/  UIMAD UR20, UR21, 0xa0000, URZ ;  /* 0x000a0000151478a4 */ /* 0x000fc4000f8e023f */
[----:B------:R-:W-:Y:S01]  /*0770*/  MOV R8, UR21 ;  /* 0x0000001500087c02 */ /* 0x000fe20008000f00 */
[----:B------:R-:W-:Y:S01]  /*0780*/  ULDC.64 UR26, c[0x0][0x248] ;  /* 0x00009200001a7ab9 */ /* 0x000fe20000000a00 */
[----:B0-----:R-:W-:-:S05]  /*0790*/  IMAD.WIDE.U32 R2, R142, -0x33333333, RZ ;  /* 0xcccccccd8e027825 */ /* 0x001fca00078e00ff */
[----:B------:R-:W-:-:S05]  /*07a0*/  SHF.R.U32.HI R24, RZ, 0x6, R3 ;  /* 0x00000006ff187819 */ /* 0x000fca0000011603 */
[----:B------:R-:W-:-:S05]  /*07b0*/  IMAD R13, R24, -0x50, R142 ;  /* 0xffffffb0180d7824 */ /* 0x000fca00078e028e */
[----:B------:R-:W-:-:S04]  /*07c0*/  LEA R54, R13, UR17, 0x2 ;  /* 0x000000110d367c11 */ /* 0x000fc8000f8e10ff */
[--C-:B------:R-:W-:Y:S01]  /*07d0*/  SHF.R.S32.HI R55, RZ, 0x1f, R54.reuse ;  /* 0x0000001fff377819 */ /* 0x100fe20000011436 */
[----:B------:R-:W-:Y:S01]  /*07e0*/  IMAD.WIDE.U32 R2, R54, -0x33333333, RZ ;  /* 0xcccccccd36027825 */ /* 0x000fe200078e00ff */
[----:B------:R-:W-:Y:S01]  /*07f0*/  IADD3 R2, R24, UR16, RZ ;  /* 0x0000001018027c10 */ /* 0x000fe2000fffe0ff */
[----:B------:R-:W-:Y:S02]  /*0800*/  ULDC UR16, c[0x0][0x250] ;  /* 0x0000940000107ab9 */ /* 0x000fe40000000800 */
[----:B------:R-:W-:Y:S01]  /*0810*/  IMAD.WIDE.U32 R22, R7, 0xa0000, R54 ;  /* 0x000a000007167825 */ /* 0x000fe200078e0036 */
[----:B------:R-:W-:-:S03]  /*0820*/  SHF.R.U32.HI R149, RZ, 0x7, R3 ;  /* 0x00000007ff957819 */ /* 0x000fc60000011603 */
[----:B------:R-:W-:Y:S01]  /*0830*/  IMAD R93, R2, 0xa00, RZ ;  /* 0x00000a00025d7824 */ /* 0x000fe200078e02ff */
[----:B------:R-:W-:Y:S01]  /*0840*/  LEA R6, P0, R7, R149, 0x4 ;  /* 0x0000009507067211 */ /* 0x000fe200078020ff */
[C---:B-1----:R-:W-:Y:S01]  /*0850*/  IMAD.WIDE R52, R54.reuse, 0x2, R52 ;  /* 0x0000000236347825 */ /* 0x042fe200078e0234 */
[----:B------:R-:W-:Y:S01]  /*0860*/  IADD3 R21, R23, UR20, RZ ;  /* 0x0000001417157c10 */ /* 0x000fe2000fffe0ff */
[----:B------:R-:W-:Y:S01]  /*0870*/  ULDC.64 UR20, c[0x0][0x230] ;  /* 0x00008c0000147ab9 */ /* 0x000fe20000000a00 */
[----:B------:R-:W-:Y:S01]  /*0880*/  LEA.HI.X R7, R7, RZ, R8, 0x4, P0 ;  /* 0x000000ff07077211 */ /* 0x000fe200000f2408 */
[----:B--2---:R-:W-:Y:S01]  /*0890*/  IMAD.WIDE R54, R54, 0x2, R4 ;  /* 0x0000000236367825 */ /* 0x004fe200078e0204 */
[C---:B------:R-:W-:Y:S01]  /*08a0*/  LEA R56, P0, R6.reuse, UR26, 0x3 ;  /* 0x0000001a06387c11 */ /* 0x040fe2000f8018ff */
[----:B------:R-:W2:Y:S01]  /*08b0*/  LDG.E.64.CONSTANT R52, desc[UR18][R52.64] ;  /* 0x0000001234347981 */ /* 0x000ea2000c1e9b00 */
[----:B------:R-:W-:Y:S02]  /*08c0*/  IADD3 R3, P1, R93, R22, RZ ;  /* 0x000000165d037210 */ /* 0x000fe40007f3e0ff */
[----:B------:R-:W-:Y:S01]  /*08d0*/  LEA.HI.X R57, R6, UR27, R7, 0x3, P0 ;  /* 0x0000001b06397c11 */ /* 0x000fe200080f1c07 */
[----:B------:R-:W3:Y:S01]  /*08e0*/  LDG.E.64.CONSTANT R54, desc[UR18][R54.64] ;  /* 0x0000001236367981 */ /* 0x000ee2000c1e9b00 */
[----:B------:R-:W-:Y:S01]  /*08f0*/  IADD3.X R2, RZ, R21, RZ, P1, !PT ;  /* 0x00000015ff027210 */ /* 0x000fe20000ffe4ff */
[----:B------:R-:W-:-:S03]  /*0900*/  ULDC.64 UR26, c[0x0][0x228] ;  /* 0x00008a00001a7ab9 */ /* 0x000fc60000000a00 */
[C---:B------:R-:W-:Y:S01]  /*0910*/  SHF.L.U64.HI R2, R3.reuse, 0x1, R2 ;  /* 0x0000000103027819 */ /* 0x040fe20000010202 */
[----:B------:R-:W4:Y:S01]  /*0920*/  LDG.E.64.CONSTANT R56, desc[UR18][R56.64] ;  /* 0x0000001238387981 */ /* 0x000f22000c1e9b00 */
[----:B------:R-:W-:-:S04]  /*0930*/  SHF.L.U32 R3, R3, 0x1, RZ ;  /* 0x0000000103037819 */ /* 0x000fc800000006ff */
        /* <DEDUP_REMOVED lines=9> */
[----:B------:R-:W-:-:S06]  /*09d0*/  IADD3.X R61, R5, UR21, RZ, P0, !PT ;  /* 0x00000015053d7c10 */ /* 0x000fcc00087fe4ff */
[----:B------:R-:W3:Y:S01]  /*09e0*/  LDG.E.64.CONSTANT R60, desc[UR18][R60.64] ;  /* 0x000000123c3c7981 */ /* 0x000ee2000c1e9b00 */
[----:B------:R-:W-:-:S04]  /*09f0*/  IADD3 R62, P0, R3, UR26, RZ ;  /* 0x0000001a033e7c10 */ /* 0x000fc8000ff1e0ff */
[----:B------:R-:W-:-:S06]  /*0a00*/  IADD3.X R63, R2, UR27, RZ, P0, !PT ;  /* 0x0000001b023f7c10 */ /* 0x000fcc00087fe4ff */
[----:B------:R-:W3:Y:S01]  /*0a10*/  LDG.E.64.CONSTANT R62, desc[UR18][R62.64] ;  /* 0x000000123e3e7981 */ /* 0x000ee2000c1e9b00 */
        /* <DEDUP_REMOVED lines=16> */
[----:B------:R-:W-:Y:S02]  /*0b20*/  IADD3 R11, R93, 0xa000, RZ ;  /* 0x0000a0005d0b7810 */ /* 0x000fe40007ffe0ff */
[----:B------:R-:W-:Y:S02]  /*0b30*/  IADD3 R68, P0, R8, UR20, RZ ;  /* 0x0000001408447c10 */ /* 0x000fe4000ff1e0ff */
[----:B------:R-:W-:-:S02]  /*0b40*/  IADD3 R11, P1, R11, R22, RZ ;  /* 0x000000160b0b7210 */ /* 0x000fc40007f3e0ff */
[----:B------:R-:W-:Y:S02]  /*0b50*/  IADD3.X R69, R9, UR21, RZ, P0, !PT ;  /* 0x0000001509457c10 */ /* 0x000fe400087fe4ff */
[----:B------:R-:W-:Y:S02]  /*0b60*/  IADD3.X R12, RZ, R21, RZ, P1, !PT ;  /* 0x00000015ff0c7210 */ /* 0x000fe40000ffe4ff */
[C---:B------:R-:W-:Y:S02]  /*0b70*/  SHF.L.U32 R10, R11.reuse, 0x1, RZ ;  /* 0x000000010b0a7819 */ /* 0x040fe400000006ff */
[----:B------:R-:W3:Y:S01]  /*0b80*/  LDG.E.64.CONSTANT R68, desc[UR18][R68.64] ;  /* 0x0000001244447981 */ /* 0x000ee2000c1e9b00 */
[----:B------:R-:W-:Y:S02]  /*0b90*/  SHF.L.U64.HI R11, R11, 0x1, R12 ;  /* 0x000000010b0b7819 */ /* 0x000fe4000001020c */
[----:B------:R-:W-:-:S04]  /*0ba0*/  IADD3 R70, P0, R10, UR20, RZ ;  /* 0x000000140a467c10 */ /* 0x000fc8000ff1e0ff */
[----:B------:R-:W-:Y:S02]  /*0bb0*/  IADD3.X R71, R11, UR21, RZ, P0, !PT ;  /* 0x000000150b477c10 */ /* 0x000fe400087fe4ff */
[----:B------:R-:W-:-:S04]  /*0bc0*/  IADD3 R72, P0, R6, UR26, RZ ;  /* 0x0000001a06487c10 */ /* 0x000fc8000ff1e0ff */
[----:B------:R-:W3:Y:S01]  /*0bd0*/  LDG.E.64.CONSTANT R70, desc[UR18][R70.64] ;  /* 0x0000001246467981 */ /* 0x000ee2000c1e9b00 */
[----:B------:R-:W-:-:S06]  /*0be0*/  IADD3.X R73, R7, UR27, RZ, P0, !PT ;  /* 0x0000001b07497c10 */ /* 0x000fcc00087fe4ff */
[----:B------:R-:W3:Y:S01]  /*0bf0*/  LDG.E.64.CONSTANT R72, desc[UR18][R72.64] ;  /* 0x0000001248487981 */ /* 0x000ee2000c1e9b00 */
[----:B------:R-:W-:Y:S01]  /*0c00*/  HFMA2.MMA R12, -RZ, RZ, 0, 2.384185791015625e-06 ;  /* 0x00000028ff0c7435 */ /* 0x000fe200000001ff */
[----:B------:R-:W-:-:S04]  /*0c10*/  IADD3 R17, R93, 0x11800, RZ ;  /* 0x000118005d117810 */ /* 0x000fc80007ffe0ff */
[----:B------:R-:W-:-:S05]  /*0c20*/  IADD3 R42, P5, R17, R22, RZ ;  /* 0x00000016112a7210 */ /* 0x000fca0007fbe0ff */
[----:B------:R-:W-:Y:S01]  /*0c30*/  IMAD R13, R13, R12, UR13 ;  /* 0x0000000d0d0d7e24 */ /* 0x000fe2000f8e020c */
[----:B------:R-:W-:Y:S02]  /*0c40*/  IADD3.X R39, RZ, R21, RZ, P5, !PT ;  /* 0x00000015ff277210 */ /* 0x000fe40002ffe4ff */
[----:B------:R-:W-:Y:S02]  /*0c50*/  IADD3 R74, P5, R8, UR26, RZ ;  /* 0x0000001a084a7c10 */ /* 0x000fe4000ffbe0ff */
[----:B------:R-:W-:Y:S02]  /*0c60*/  LEA R24, R24, R13, 0x3 ;  /* 0x0000000d18187211 */ /* 0x000fe400078e18ff */
[----:B------:R-:W-:Y:S02]  /*0c70*/  IADD3 R13, R93, 0xc800, RZ ;  /* 0x0000c8005d0d7810 */ /* 0x000fe40007ffe0ff */
[----:B------:R-:W-:Y:S02]  /*0c80*/  IADD3.X R75, R9, UR27, RZ, P5, !PT ;  /* 0x0000001b094b7c10 */ /* 0x000fe4000affe4ff */
[----:B------:R-:W-:-:S02]  /*0c90*/  IADD3 R20, P2, R13, R22, RZ ;  /* 0x000000160d147210 */ /* 0x000fc40007f5e0ff */
[----:B------:R-:W-:Y:S02]  /*0ca0*/  IADD3 R15, R93, 0xf000, RZ ;  /* 0x0000f0005d0f7810 */ /* 0x000fe40007ffe0ff */
[----:B------:R-:W3:Y:S02]  /*0cb0*/  LDG.E.64.CONSTANT R74, desc[UR18][R74.64] ;  /* 0x000000124a4a7981 */ /* 0x000ee4000c1e9b00 */
[----:B------:R-:W-:Y:S02]  /*0cc0*/  IADD3 R38, P1, R15, R22, RZ ;  /* 0x000000160f267210 */ /* 0x000fe40007f3e0ff */
[C---:B------:R-:W-:Y:S02]  /*0cd0*/  IADD3 R35, R93.reuse, 0x1e000, RZ ;  /* 0x0001e0005d237810 */ /* 0x040fe40007ffe0ff */
[----:B------:R-:W-:Y:S02]  /*0ce0*/  IADD3 R37, R93, 0x20800, RZ ;  /* 0x000208005d257810 */ /* 0x000fe40007ffe0ff */
[----:B------:R-:W-:-:S02]  /*0cf0*/  IADD3.X R17, RZ, R21, RZ, P2, !PT ;  /* 0x00000015ff117210 */ /* 0x000fc400017fe4ff */
[-C--:B------:R-:W-:Y:S02]  /*0d00*/  IADD3 R16, P2, R35, R22.reuse, RZ ;  /* 0x0000001623107210 */ /* 0x080fe40007f5e0ff */
[----:B------:R-:W-:Y:S02]  /*0d10*/  IADD3 R19, R93, 0x14000, RZ ;  /* 0x000140005d137810 */ /* 0x000fe40007ffe0ff */
[----:B------:R-:W-:Y:S02]  /*0d20*/  IADD3.X R35, RZ, R21, RZ, P1, !PT ;  /* 0x00000015ff237210 */ /* 0x000fe40000ffe4ff */
[-C--:B------:R-:W-:Y:S02]  /*0d30*/  IADD3 R18, P1, R37, R22.reuse, RZ ;  /* 0x0000001625127210 */ /* 0x080fe40007f3e0ff */
[----:B------:R-:W-:Y:S02]  /*0d40*/  SHF.L.U32 R82, R20, 0x1, RZ ;  /* 0x0000000114527819 */ /* 0x000fe400000006ff */
[----:B------:R-:W-:-:S02]  /*0d50*/  IADD3 R40, P6, R19, R22, RZ ;  /* 0x0000001613287210 */ /* 0x000fc40007fde0ff */
[----:B------:R-:W-:Y:S02]  /*0d60*/  SHF.L.U64.HI R79, R20, 0x1, R17 ;  /* 0x00000001144f7819 */ /* 0x000fe40000010211 */
[----:B------:R-:W-:Y:S02]  /*0d70*/  IADD3 R76, P5, R82, UR20, RZ ;  /* 0x00000014524c7c10 */ /* 0x000fe4000ffbe0ff */
[C---:B------:R-:W-:Y:S02]  /*0d80*/  SHF.L.U32 R84, R38.reuse, 0x1, RZ ;  /* 0x0000000126547819 */ /* 0x040fe400000006ff */
[----:B------:R-:W-:Y:S02]  /*0d90*/  IADD3.X R77, R79, UR21, RZ, P5, !PT ;  /* 0x000000154f4d7c10 */ /* 0x000fe4000affe4ff */
[----:B------:R-:W-:Y:S02]  /*0da0*/  SHF.L.U64.HI R85, R38, 0x1, R35 ;  /* 0x0000000126557819 */ /* 0x000fe40000010223 */
[----:B------:R-:W-:-:S02]  /*0db0*/  IADD3 R78, P5, R84, UR20, RZ ;  /* 0x00000014544e7c10 */ /* 0x000fc4000ffbe0ff */
[----:B------:R-:W3:Y:S01]  /*0dc0*/  LDG.E.64.CONSTANT R76, desc[UR18][R76.64] ;  /* 0x000000124c4c7981 */ /* 0x000ee2000c1e9b00 */
[----:B------:R-:W-:-:S04]  /*0dd0*/  IADD3 R33, R93, 0x1b800, RZ ;  /* 0x0001b8005d217810 */ /* 0x000fc80007ffe0ff */
[----:B------:R-:W-:Y:S02]  /*0de0*/  IADD3 R14, P3, R33, R22, RZ ;  /* 0x00000016210e7210 */ /* 0x000fe40007f7e0ff */
[----:B------:R-:W-:-:S04]  /*0df0*/  IADD3 R27, R93, 0x19000, RZ ;  /* 0x000190005d1b7810 */ /* 0x000fc80007ffe0ff */
[----:B------:R-:W-:Y:S02]  /*0e00*/  IADD3 R19, P4, R27, R22, RZ ;  /* 0x000000161b137210 */ /* 0x000fe40007f9e0ff */
[C---:B------:R-:W-:Y:S02]  /*0e10*/  SHF.L.U64.HI R91, R42.reuse, 0x1, R39 ;  /* 0x000000012a5b7819 */ /* 0x040fe40000010227 */
[----:B------:R-:W-:Y:S01]  /*0e20*/  SHF.L.U32 R42, R42, 0x1, RZ ;  /* 0x000000012a2a7819 */ /* 0x000fe200000006ff */
[----:B----4-:R-:W-:-:S06]  /*0e30*/  FADD.FTZ R12, R57, UR16 ;  /* 0x00000010390c7e21 */ /* 0x010fcc0008010000 */
[----:B------:R-:W0:Y:S01]  /*0e40*/  MUFU.RSQ R12, R12 ;  /* 0x0000000c000c7308 */ /* 0x000e220000001400 */
[----:B--2---:R-:W-:Y:S02]  /*0e50*/  SHF.L.U32 R23, R52, 0x10, RZ ;  /* 0x0000001034177819 */ /* 0x004fe400000006ff */
[----:B-----5:R-:W-:Y:S02]  /*0e60*/  SHF.L.U32 R13, R58, 0x10, RZ ;  /* 0x000000103a0d7819 */ /* 0x020fe400000006ff */
[----:B------:R-:W-:-:S03]  /*0e70*/  SHF.L.U32 R15, R59, 0x10, RZ ;  /* 0x000000103b0f7819 */ /* 0x000fc600000006ff */
[----:B------:R-:W-:Y:S01]  /*0e80*/  FADD.FTZ R13, -R56, R13 ;  /* 0x0000000d380d7221 */ /* 0x000fe20000010100 */
[----:B---3--:R-:W-:-:S03]  /*0e90*/  SHF.L.U32 R26, R54, 0x10, RZ ;  /* 0x00000010361a7819 */ /* 0x008fc600000006ff */
[----:B0-----:R-:W-:Y:S01]  /*0ea0*/  FMUL.FTZ R41, R12, R13 ;  /* 0x0000000d0c297220 */ /* 0x001fe20000410000 */
[----:B------:R-:W-:-:S03]  /*0eb0*/  FADD.FTZ R15, -R56, R15 ;  /* 0x0000000f380f7221 */ /* 0x000fc60000010100 */
[----:B------:R-:W-:Y:S01]  /*0ec0*/  FFMA.FTZ R57, R41, R23, R26 ;  /* 0x0000001729397223 */ /* 0x000fe2000001001a */
[----:B------:R-:W-:-:S03]  /*0ed0*/  FMUL.FTZ R37, R12, R15 ;  /* 0x0000000f0c257220 */ /* 0x000fc60000410000 */
[----:B------:R-:W-:-:S04]  /*0ee0*/  FMUL.FTZ R15, R57, -1.4426950216293334961 ;  /* 0xbfb8aa3b390f7820 */ /* 0x000fc80000410000 */
[----:B------:R0:W1:Y:S02]  /*0ef0*/  MUFU.EX2 R20, R15 ;  /* 0x0000000f00147308 */ /* 0x0000640000000800 */
[----:B0-----:R-:W-:Y:S02]  /*0f00*/  IADD3.X R15, RZ, R21, RZ, P6, !PT ;  /* 0x00000015ff0f7210 */ /* 0x001fe400037fe4ff */
[----:B------:R-:W-:-:S04]  /*0f10*/  IADD3 R80, P6, R10, UR26, RZ ;  /* 0x0000001a0a507c10 */ /* 0x000fc8000ffde0ff */
[----:B------:R-:W-:Y:S02]  /*0f20*/  IADD3.X R81, R11, UR27, RZ, P6, !PT ;  /* 0x0000001b0b517c10 */ /* 0x000fe4000b7fe4ff */
[----:B------:R-:W-:-:S04]  /*0f30*/  IADD3 R82, P6, R82, UR26, RZ ;  /* 0x0000001a52527c10 */ /* 0x000fc8000ffde0ff */
[----:B------:R-:W-:Y:S01]  /*0f40*/  IADD3.X R83, R79, UR27, RZ, P6, !PT ;  /* 0x0000001b4f537c10 */ /* 0x000fe2000b7fe4ff */
[----:B------:R-:W2:Y:S01]  /*0f50*/  LDG.E.64.CONSTANT R80, desc[UR18][R80.64] ;  /* 0x0000001250507981 */ /* 0x000ea2000c1e9b00 */
[----:B------:R-:W-:Y:S02]  /*0f60*/  IADD3.X R79, R85, UR21, RZ, P5, !PT ;  /* 0x00000015554f7c10 */ /* 0x000fe4000affe4ff */
[----:B------:R-:W-:Y:S02]  /*0f70*/  SHF.L.U32 R17, R60, 0x10, RZ ;  /* 0x000000103c117819 */ /* 0x000fe400000006ff */
[----:B------:R-:W-:Y:S02]  /*0f80*/  PRMT R13, R58, 0x7632, R13 ;  /* 0x000076323a0d7816 */ /* 0x000fe4000000000d */
[----:B------:R-:W-:Y:S01]  /*0f90*/  SHF.L.U32 R25, R53, 0x10, RZ ;  /* 0x0000001035197819 */ /* 0x000fe200000006ff */
[----:B------:R-:W3:Y:S01]  /*0fa0*/  LDG.E.64.CONSTANT R78, desc[UR18][R78.64] ;  /* 0x000000124e4e7981 */ /* 0x000ee2000c1e9b00 */
[----:B------:R-:W-:Y:S01]  /*0fb0*/  FADD.FTZ R33, -R56, R17 ;  /* 0x0000001138217221 */ /* 0x000fe20000010100 */
[----:B------:R-:W-:-:S02]  /*0fc0*/  SHF.L.U32 R17, R13, 0x10, RZ ;  /* 0x000000100d117819 */ /* 0x000fc400000006ff */
[----:B------:R-:W-:Y:S02]  /*0fd0*/  SHF.L.U32 R28, R55, 0x10, RZ ;  /* 0x00000010371c7819 */ /* 0x000fe400000006ff */
[----:B------:R-:W-:Y:S01]  /*0fe0*/  PRMT R29, R52, 0x7632, R29 ;  /* 0x00007632341d7816 */ /* 0x000fe2000000001d */
[----:B------:R-:W-:Y:S01]  /*0ff0*/  FADD.FTZ R17, -R56, R17 ;  /* 0x0000001138117221 */ /* 0x000fe20000010100 */
[----:B------:R-:W-:Y:S01]  /*1000*/  PRMT R32, R54, 0x7632, R32 ;  /* 0x0000763236207816 */ /* 0x000fe20000000020 */
[----:B------:R-:W-:Y:S01]  /*1010*/  FFMA.FTZ R92, R37, R25, R28 ;  /* 0x00000019255c7223 */ /* 0x000fe2000001001c */
[----:B------:R-:W-:Y:S01]  /*1020*/  PRMT R34, R53, 0x7632, R34 ;  /* 0x0000763235227816 */ /* 0x000fe20000000022 */
[----:B------:R-:W-:Y:S01]  /*1030*/  FMUL.FTZ R43, R12, R17 ;  /* 0x000000110c2b7220 */ /* 0x000fe20000410000 */
[----:B------:R-:W-:Y:S02]  /*1040*/  SHF.L.U32 R29, R29, 0x10, RZ ;  /* 0x000000101d1d7819 */ /* 0x000fe400000006ff */
[----:B------:R-:W-:Y:S01]  /*1050*/  PRMT R30, R55, 0x7632, R30 ;  /* 0x00007632371e7816 */ /* 0x000fe2000000001e */
[----:B-1----:R-:W-:Y:S01]  /*1060*/  FADD.FTZ R20, R20, 1 ;  /* 0x3f80000014147421 */ /* 0x002fe20000010000 */
[----:B------:R-:W-:Y:S01]  /*1070*/  SHF.L.U32 R32, R32, 0x10, RZ ;  /* 0x0000001020207819 */ /* 0x000fe200000006ff */
[----:B------:R-:W4:Y:S01]  /*1080*/  LDG.E.64.CONSTANT R82, desc[UR18][R82.64] ;  /* 0x0000001252527981 */ /* 0x000f22000c1e9b00 */
[----:B------:R-:W-:Y:S01]  /*1090*/  SHF.L.U32 R27, R34, 0x10, RZ ;  /* 0x00000010221b7819 */ /* 0x000fe200000006ff */
[----:B------:R-:W-:Y:S01]  /*10a0*/  FMUL.FTZ R34, R92, -1.4426950216293334961 ;  /* 0xbfb8aa3b5c227820 */ /* 0x000fe20000410000 */
[----:B------:R-:W-:Y:S01]  /*10b0*/  PRMT R13, R59, 0x7632, R13 ;  /* 0x000076323b0d7816 */ /* 0x000fe2000000000d */
[----:B------:R-:W-:-:S02]  /*10c0*/  FFMA.FTZ R95, R43, R29, R32 ;  /* 0x0000001d2b5f7223 */ /* 0x000fc40000010020 */
[----:B------:R0:W-:Y:S01]  /*10d0*/  MUFU.EX2 R36, R34 ;  /* 0x0000002200247308 */ /* 0x0001e20000000800 */
[----:B------:R-:W-:Y:S01]  /*10e0*/  SHF.L.U32 R13, R13, 0x10, RZ ;  /* 0x000000100d0d7819 */ /* 0x000fe200000006ff */
[----:B------:R-:W-:Y:S01]  /*10f0*/  FMUL.FTZ R33, R12, R33 ;  /* 0x000000210c217220 */ /* 0x000fe20000410000 */
[----:B------:R-:W-:-:S03]  /*1100*/  SHF.L.U32 R30, R30, 0x10, RZ ;  /* 0x000000101e1e7819 */ /* 0x000fc600000006ff */
[----:B------:R-:W-:Y:S01]  /*1110*/  FADD.FTZ R39, -R56, R13 ;  /* 0x0000000d38277221 */ /* 0x000fe20000010100 */
[----:B0-----:R-:W-:Y:S01]  /*1120*/  FMUL.FTZ R34, R95, -1.4426950216293334961 ;  /* 0xbfb8aa3b5f227820 */ /* 0x001fe20000410000 */
[----:B------:R-:W-:Y:S02]  /*1130*/  FFMA.FTZ R35, R23, R33, R26 ;  /* 0x0000002117237223 */ /* 0x000fe4000001001a */
[----:B------:R-:W-:-:S03]  /*1140*/  FMUL.FTZ R39, R12, R39 ;  /* 0x000000270c277220 */ /* 0x000fc60000410000 */
[----:B------:R-:W0:Y:S01]  /*1150*/  MUFU.EX2 R34, R34 ;  /* 0x0000002200227308 */ /* 0x000e220000000800 */
[----:B------:R-:W-:Y:S01]  /*1160*/  FMUL.FTZ R38, R35, -1.4426950216293334961 ;  /* 0xbfb8aa3b23267820 */ /* 0x000fe20000410000 */
[----:B------:R-:W-:Y:S01]  /*1170*/  FFMA.FTZ R100, R39, R27, R30 ;  /* 0x0000001b27647223 */ /* 0x000fe2000001001e */
[----:B------:R-:W-:-:S05]  /*1180*/  IADD3 R84, P6, R84, UR26, RZ ;  /* 0x0000001a54547c10 */ /* 0x000fca000ffde0ff */
[----:B------:R1:W-:Y:S01]  /*1190*/  MUFU.EX2 R13, R38 ;  /* 0x00000026000d7308 */ /* 0x0003e20000000800 */
[----:B------:R-:W-:Y:S01]  /*11a0*/  IADD3.X R85, R85, UR27, RZ, P6, !PT ;  /* 0x0000001b55557c10 */ /* 0x000fe2000b7fe4ff */
[----:B-1----:R-:W-:Y:S01]  /*11b0*/  FMUL.FTZ R38, R100, -1.4426950216293334961 ;  /* 0xbfb8aa3b64267820 */ /* 0x002fe20000410000 */
[----:B------:R-:W-:-:S05]  /*11c0*/  IADD3 R86, P5, R42, UR20, RZ ;  /* 0x000000142a567c10 */ /* 0x000fca000ffbe0ff */
[----:B------:R-:W1:Y:S01]  /*11d0*/  MUFU.RCP R94, R20 ;  /* 0x00000014005e7308 */ /* 0x000e620000001000 */
[----:B------:R-:W-:Y:S01]  /*11e0*/  IADD3 R90, P6, R42, UR26, RZ ;  /* 0x0000001a2a5a7c10 */ /* 0x000fe2000ffde0ff */
[----:B0-----:R-:W-:Y:S01]  /*11f0*/  FADD.FTZ R42, R34, 1 ;  /* 0x3f800000222a7421 */ /* 0x001fe20000010000 */
[----:B------:R-:W-:Y:S01]  /*1200*/  PRMT R34, R60, 0x7632, R34 ;  /* 0x000076323c227816 */ /* 0x000fe20000000022 */
[----:B------:R-:W-:Y:S01]  /*1210*/  FADD.FTZ R36, R36, 1 ;  /* 0x3f80000024247421 */ /* 0x000fe20000010000 */
[----:B------:R-:W-:Y:S01]  /*1220*/  SHF.L.U32 R17, R40, 0x1, RZ ;  /* 0x0000000128117819 */ /* 0x000fe200000006ff */
[----:B------:R-:W5:Y:S02]  /*1230*/  LDG.E.64.CONSTANT R84, desc[UR18][R84.64] ;  /* 0x0000001254547981 */ /* 0x000f64000c1e9b00 */
[----:B------:R-:W0:Y:S01]  /*1240*/  MUFU.EX2 R38, R38 ;  /* 0x0000002600267308 */ /* 0x000e220000000800 */
[----:B------:R-:W-:Y:S02]  /*1250*/  SHF.L.U32 R99, R34, 0x10, RZ ;  /* 0x0000001022637819 */ /* 0x000fe400000006ff */
[----:B------:R-:W-:-:S02]  /*1260*/  PRMT R34, R61, 0x7632, R34 ;  /* 0x000076323d227816 */ /* 0x000fc40000000022 */
[----:B------:R-:W-:Y:S02]  /*1270*/  IADD3 R89, R93, 0x23000, RZ ;  /* 0x000230005d597810 */ /* 0x000fe40007ffe0ff */
[----:B------:R-:W-:Y:S01]  /*1280*/  IADD3.X R87, R91, UR21, RZ, P5, !PT ;  /* 0x000000155b577c10 */ /* 0x000fe2000affe4ff */
[----:B------:R0:W0:Y:S01]  /*1290*/  MUFU.RCP R98, R36 ;  /* 0x0000002400627308 */ /* 0x0000220000001000 */
[----:B------:R-:W-:Y:S02]  /*12a0*/  IADD3 R31, R93, 0x16800, RZ ;  /* 0x000168005d1f7810 */ /* 0x000fe40007ffe0ff */
[----:B------:R-:W-:Y:S02]  /*12b0*/  SHF.L.U64.HI R15, R40, 0x1, R15 ;  /* 0x00000001280f7819 */ /* 0x000fe4000001020f */
[----:B------:R-:W-:Y:S02]  /*12c0*/  IADD3 R88, P5, R17, UR20, RZ ;  /* 0x0000001411587c10 */ /* 0x000fe4000ffbe0ff */
[----:B------:R-:W-:Y:S01]  /*12d0*/  SHF.L.U32 R97, R61, 0x10, RZ ;  /* 0x000000103d617819 */ /* 0x000fe200000006ff */
[----:B------:R-:W-:Y:S01]  /*12e0*/  FADD.FTZ R99, -R56, R99 ;  /* 0x0000006338637221 */ /* 0x000fe20000010100 */
[----:B------:R-:W-:Y:S01]  /*12f0*/  IADD3 R93, R93, 0x25800, RZ ;  /* 0x000258005d5d7810 */ /* 0x000fe20007ffe0ff */
[----:B-1----:R-:W-:Y:S01]  /*1300*/  FADD.FTZ R96, -R94, 1 ;  /* 0x3f8000005e607421 */ /* 0x002fe20000010100 */
[----:B------:R-:W-:-:S02]  /*1310*/  SHF.L.U32 R105, R34, 0x10, RZ ;  /* 0x0000001022697819 */ /* 0x000fc400000006ff */
[----:B------:R-:W-:Y:S01]  /*1320*/  IADD3.X R91, R91, UR27, RZ, P6, !PT ;  /* 0x0000001b5b5b7c10 */ /* 0x000fe2000b7fe4ff */
[----:B------:R-:W5:Y:S01]  /*1330*/  LDG.E.64.CONSTANT R86, desc[UR18][R86.64] ;  /* 0x0000001256567981 */ /* 0x000f62000c1e9b00 */
[-C--:B------:R-:W-:Y:S01]  /*1340*/  IADD3 R20, P6, R89, R22.reuse, RZ ;  /* 0x0000001659147210 */ /* 0x080fe20007fde0ff */
[----:B------:R-:W-:Y:S01]  /*1350*/  FADD.FTZ R101, -R56, R97 ;  /* 0x0000006138657221 */ /* 0x000fe20000010100 */
[-C--:B------:R-:W-:Y:S02]  /*1360*/  IADD3 R31, P0, R31, R22.reuse, RZ ;  /* 0x000000161f1f7210 */ /* 0x080fe40007f1e0ff */
[----:B------:R-:W-:Y:S01]  /*1370*/  IADD3.X R89, R15, UR21, RZ, P5, !PT ;  /* 0x000000150f597c10 */ /* 0x000fe2000affe4ff */
[----:B------:R1:W1:Y:S01]  /*1380*/  MUFU.RCP R97, R42 ;  /* 0x0000002a00617308 */ /* 0x0002620000001000 */
[----:B------:R-:W-:Y:S01]  /*1390*/  IADD3 R22, P5, R93, R22, RZ ;  /* 0x000000165d167210 */ /* 0x000fe20007fbe0ff */
[----:B0-----:R-:W-:Y:S01]  /*13a0*/  FADD.FTZ R93, R38, 1 ;  /* 0x3f800000265d7421 */ /* 0x001fe20000010000 */
[----:B------:R-:W-:Y:S01]  /*13b0*/  FADD.FTZ R105, -R56, R105 ;  /* 0x0000006938697221 */ /* 0x000fe20000010100 */
[C---:B------:R-:W-:Y:S01]  /*13c0*/  FMUL.FTZ R38, R12.reuse, R99 ;  /* 0x000000630c267220 */ /* 0x040fe20000410000 */
[C---:B------:R-:W-:Y:S01]  /*13d0*/  FMUL.FTZ R36, R12.reuse, R101 ;  /* 0x000000650c247220 */ /* 0x040fe20000410000 */
[----:B------:R-:W5:Y:S01]  /*13e0*/  LDG.E.64.CONSTANT R88, desc[UR18][R88.64] ;  /* 0x0000001258587981 */ /* 0x000f62000c1e9b00 */
[----:B------:R-:W-:Y:S01]  /*13f0*/  FMUL.FTZ R34, R12, R105 ;  /* 0x000000690c227220 */ /* 0x000fe20000410000 */
[----:B------:R0:W0:Y:S01]  /*1400*/  MUFU.RCP R101, R93 ;  /* 0x0000005d00657308 */ /* 0x0000220000001000 */
[----:B-1----:R-:W-:Y:S01]  /*1410*/  FFMA.FTZ R42, R29, R38, R32 ;  /* 0x000000261d2a7223 */ /* 0x002fe20000010020 */
[----:B------:R-:W-:Y:S01]  /*1420*/  FFMA.FTZ R40, R25, R36, R28 ;  /* 0x0000002419287223 */ /* 0x000fe2000001001c */
[----:B------:R-:W5:Y:S02]  /*1430*/  LDG.E.64.CONSTANT R90, desc[UR18][R90.64] ;  /* 0x000000125a5a7981 */ /* 0x000f64000c1e9b00 */
[----:B------:R-:W-:Y:S01]  /*1440*/  FMUL.FTZ R102, R42, -1.4426950216293334961 ;  /* 0xbfb8aa3b2a667820 */ /* 0x000fe20000410000 */
[----:B0-----:R-:W-:Y:S01]  /*1450*/  FFMA.FTZ R93, R57, R96, 1 ;  /* 0x3f800000395d7423 */ /* 0x001fe20000010060 */
[----:B------:R-:W-:Y:S01]  /*1460*/  FFMA.FTZ R57, R27, R34, R30 ;  /* 0x000000221b397223 */ /* 0x000fe2000001001e */
[----:B------:R-:W-:Y:S01]  /*1470*/  FMUL.FTZ R103, R40, -1.4426950216293334961 ;  /* 0xbfb8aa3b28677820 */ /* 0x000fe20000410000 */
[----:B------:R-:W-:-:S02]  /*1480*/  FADD.FTZ R99, -R98, 1 ;  /* 0x3f80000062637421 */ /* 0x000fc40000010100 */
[----:B------:R-:W-:Y:S01]  /*1490*/  FMUL.FTZ R104, R57, -1.4426950216293334961 ;  /* 0xbfb8aa3b39687820 */ /* 0x000fe20000410000 */
[----:B------:R-:W0:Y:S01]  /*14a0*/  MUFU.EX2 R102, R102 ;  /* 0x0000006600667308 */ /* 0x000e220000000800 */
[----:B------:R-:W-:Y:S01]  /*14b0*/  FFMA.FTZ R99, R92, R99, 1 ;  /* 0x3f8000005c637423 */ /* 0x000fe20000010063 */
[----:B------:R-:W-:Y:S01]  /*14c0*/  FADD.FTZ R92, -R97, 1 ;  /* 0x3f800000615c7421 */ /* 0x000fe20000010100 */
[----:B------:R-:W-:-:S05]  /*14d0*/  FMUL.FTZ R94, R94, R93 ;  /* 0x0000005d5e5e7220 */ /* 0x000fca0000410000 */
[----:B------:R-:W1:Y:S01]  /*14e0*/  MUFU.EX2 R103, R103 ;  /* 0x0000006700677308 */ /* 0x000e620000000800 */
[----:B------:R-:W-:Y:S01]  /*14f0*/  FFMA.FTZ R92, R95, R92, 1 ;  /* 0x3f8000005f5c7423 */ /* 0x000fe2000001005c */
[----:B------:R-:W-:-:S06]  /*1500*/  FADD.FTZ R93, -R101, 1 ;  /* 0x3f800000655d7421 */ /* 0x000fcc0000010100 */
[----:B------:R-:W1:Y:S01]  /*1510*/  MUFU.EX2 R104, R104 ;  /* 0x0000006800687308 */ /* 0x000e620000000800 */
[----:B------:R-:W-:Y:S01]  /*1520*/  FMUL.FTZ R96, R97, R92 ;  /* 0x0000005c61607220 */ /* 0x000fe20000410000 */
[----:B------:R-:W-:Y:S01]  /*1530*/  FADD.FTZ R97, R13, 1 ;  /* 0x3f8000000d617421 */ /* 0x000fe20000010000 */
[----:B------:R-:W-:Y:S01]  /*1540*/  FFMA.FTZ R100, R100, R93, 1 ;  /* 0x3f80000064647423 */ /* 0x000fe2000001005d */
[C---:B------:R-:W-:Y:S02]  /*1550*/  PRMT R13, R62.reuse, 0x7632, R13 ;  /* 0x000076323e0d7816 */ /* 0x040fe4000000000d */
[----:B------:R-:W-:Y:S01]  /*1560*/  SHF.L.U32 R93, R62, 0x10, RZ ;  /* 0x000000103e5d7819 */ /* 0x000fe200000006ff */
[----:B0-----:R-:W-:Y:S01]  /*1570*/  FADD.FTZ R102, R102, 1 ;  /* 0x3f80000066667421 */ /* 0x001fe20000010000 */
[----:B------:R-:W-:Y:S02]  /*1580*/  PRMT R92, R63, 0x7632, R92 ;  /* 0x000076323f5c7816 */ /* 0x000fe4000000005c */
[----:B------:R-:W-:Y:S01]  /*1590*/  SHF.L.U32 R13, R13, 0x10, RZ ;  /* 0x000000100d0d7819 */ /* 0x000fe200000006ff */
[----:B------:R-:W0:Y:S01]  /*15a0*/  MUFU.RCP R97, R97 ;  /* 0x0000006100617308 */ /* 0x000e220000001000 */
[----:B------:R-:W-:Y:S01]  /*15b0*/  FMUL.FTZ R94, R93, R94 ;  /* 0x0000005e5d5e7220 */ /* 0x000fe20000410000 */
[----:B-1----:R-:W-:Y:S01]  /*15c0*/  FADD.FTZ R103, R103, 1 ;  /* 0x3f80000067677421 */ /* 0x002fe20000010000 */
[----:B------:R-:W-:Y:S01]  /*15d0*/  SHF.L.U32 R92, R92, 0x10, RZ ;  /* 0x000000105c5c7819 */ /* 0x000fe200000006ff */
[----:B------:R-:W-:Y:S01]  /*15e0*/  FMUL.FTZ R101, R101, R100 ;  /* 0x0000006465657220 */ /* 0x000fe20000410000 */
[----:B------:R-:W-:Y:S01]  /*15f0*/  FMUL.FTZ R96, R13, R96 ;  /* 0x000000600d607220 */ /* 0x000fe20000410000 */
[----:B------:R-:W-:Y:S01]  /*1600*/  FADD.FTZ R104, R104, 1 ;  /* 0x3f80000068687421 */ /* 0x000fe20000010000 */
[-C--:B------:R-:W-:Y:S01]  /*1610*/  FMUL.FTZ R13, R23, R94.reuse ;  /* 0x0000005e170d7220 */ /* 0x080fe20000410000 */
[----:B------:R-:W-:Y:S01]  /*1620*/  SHF.L.U32 R95, R63, 0x10, RZ ;  /* 0x000000103f5f7819 */ /* 0x000fe200000006ff */
[----:B------:R-:W1:Y:S01]  /*1630*/  MUFU.RCP R102, R102 ;  /* 0x0000006600667308 */ /* 0x000e620000001000 */
[----:B------:R-:W-:Y:S01]  /*1640*/  FMUL.FTZ R98, R98, R99 ;  /* 0x0000006362627220 */ /* 0x000fe20000410000 */
[----:B------:R-:W-:Y:S01]  /*1650*/  FMUL.FTZ R100, R92, R101 ;  /* 0x000000655c647220 */ /* 0x000fe20000410000 */
[C---:B------:R-:W-:Y:S01]  /*1660*/  FFMA.FTZ R44, R41.reuse, R94, R44 ;  /* 0x0000005e292c7223 */ /* 0x040fe2000001002c */
[----:B------:R-:W-:Y:S01]  /*1670*/  FFMA.FTZ R92, R41, R13, RZ ;  /* 0x0000000d295c7223 */ /* 0x000fe200000100ff */
[----:B------:R-:W-:-:S03]  /*1680*/  FMUL.FTZ R41, R29, R96 ;  /* 0x000000601d297220 */ /* 0x000fc60000410000 */
[----:B------:R-:W1:Y:S01]  /*1690*/  MUFU.RCP R103, R103 ;  /* 0x0000006700677308 */ /* 0x000e620000001000 */
[----:B------:R-:W-:Y:S01]  /*16a0*/  FMUL.FTZ R98, R95, R98 ;  /* 0x000000625f627220 */ /* 0x000fe20000410000 */
[C---:B------:R-:W-:Y:S01]  /*16b0*/  FFMA.FTZ R13, R43.reuse, R96, R46 ;  /* 0x000000602b0d7223 */ /* 0x040fe2000001002e */
[----:B------:R-:W-:-:S05]  /*16c0*/  FFMA.FTZ R92, R43, R41, R92 ;  /* 0x000000292b5c7223 */ /* 0x000fca000001005c */
[----:B------:R-:W1:Y:S01]  /*16d0*/  MUFU.RCP R104, R104 ;  /* 0x0000006800687308 */ /* 0x000e620000001000 */
[-C--:B------:R-:W-:Y:S01]  /*16e0*/  FMUL.FTZ R43, R25, R98.reuse ;  /* 0x00000062192b7220 */ /* 0x080fe20000410000 */
[----:B0-----:R-:W-:Y:S01]  /*16f0*/  FADD.FTZ R46, -R97, 1 ;  /* 0x3f800000612e7421 */ /* 0x001fe20000010100 */
[C---:B------:R-:W-:Y:S02]  /*1700*/  FFMA.FTZ R41, R37.reuse, R98, R48 ;  /* 0x0000006225297223 */ /* 0x040fe40000010030 */
[----:B------:R-:W-:Y:S01]  /*1710*/  FFMA.FTZ R92, R37, R43, R92 ;  /* 0x0000002b255c7223 */ /* 0x000fe2000001005c */
[----:B------:R-:W-:Y:S01]  /*1720*/  FMUL.FTZ R37, R27, R100 ;  /* 0x000000641b257220 */ /* 0x000fe20000410000 */
[----:B------:R-:W-:Y:S01]  /*1730*/  FFMA.FTZ R46, R35, R46, 1 ;  /* 0x3f800000232e7423 */ /* 0x000fe2000001002e */
[----:B-1----:R-:W-:Y:S01]  /*1740*/  FADD.FTZ R35, -R102, 1 ;  /* 0x3f80000066237421 */ /* 0x002fe20000010100 */
[----:B------:R-:W-:Y:S01]  /*1750*/  FADD.FTZ R93, -R103, 1 ;  /* 0x3f800000675d7421 */ /* 0x000fe20000010100 */
[----:B------:R-:W-:Y:S01]  /*1760*/  FFMA.FTZ R92, R39, R37, R92 ;  /* 0x00000025275c7223 */ /* 0x000fe2000001005c */
[----:B------:R-:W-:Y:S01]  /*1770*/  SHF.L.U32 R37, R64, 0x10, RZ ;  /* 0x0000001040257819 */ /* 0x000fe200000006ff */
[----:B------:R-:W-:Y:S01]  /*1780*/  FMUL.FTZ R46, R97, R46 ;  /* 0x0000002e612e7220 */ /* 0x000fe20000410000 */
[----:B------:R-:W-:Y:S01]  /*1790*/  FFMA.FTZ R35, R42, R35, 1 ;  /* 0x3f8000002a237423 */ /* 0x000fe20000010023 */
[----:B------:R-:W-:Y:S01]  /*17a0*/  SHF.L.U32 R97, R65, 0x10, RZ ;  /* 0x0000001041617819 */ /* 0x000fe200000006ff */
[----:B------:R-:W-:Y:S01]  /*17b0*/  FADD.FTZ R48, -R104, 1 ;  /* 0x3f80000068307421 */ /* 0x000fe20000010100 */
[----:B------:R-:W-:Y:S01]  /*17c0*/  FFMA.FTZ R43, R39, R100, R50 ;  /* 0x00000064272b7223 */ /* 0x000fe20000010032 */
[----:B------:R-:W-:Y:S01]  /*17d0*/  FFMA.FTZ R40, R40, R93, 1 ;  /* 0x3f80000028287423 */ /* 0x000fe2000001005d */
[----:B------:R-:W-:Y:S01]  /*17e0*/  FADD.FTZ R39, -R56, R37 ;  /* 0x0000002538277221 */ /* 0x000fe20000010100 */
[----:B------:R-:W-:Y:S01]  /*17f0*/  FFMA.FTZ R93, R57, R48, 1 ;  /* 0x3f800000395d7423 */ /* 0x000fe20000010030 */
[----:B------:R-:W-:Y:S01]  /*1800*/  FMUL.FTZ R57, R102, R35 ;  /* 0x0000002366397220 */ /* 0x000fe20000410000 */
[----:B------:R-:W-:Y:S01]  /*1810*/  PRMT R35, R64, 0x7632, R35 ;  /* 0x0000763240237816 */ /* 0x000fe20000000023 */
[----:B------:R-:W-:Y:S01]  /*1820*/  FADD.FTZ R97, -R56, R97 ;  /* 0x0000006138617221 */ /* 0x000fe20000010100 */
[----:B------:R-:W-:Y:S01]  /*1830*/  FMUL.FTZ R39, R12, R39 ;  /* 0x000000270c277220 */ /* 0x000fe20000410000 */
[----:B------:R-:W-:Y:S01]  /*1840*/  FMUL.FTZ R95, R104, R93 ;  /* 0x0000005d685f7220 */ /* 0x000fe20000410000 */
[----:B------:R-:W-:Y:S01]  /*1850*/  SHF.L.U32 R93, R35, 0x10, RZ ;  /* 0x00000010235d7819 */ /* 0x000fe200000006ff */
[----:B------:R-:W-:Y:S01]  /*1860*/  FMUL.FTZ R35, R12, R97 ;  /* 0x000000610c237220 */ /* 0x000fe20000410000 */
[----:B------:R-:W-:Y:S01]  /*1870*/  FADD.FTZ R45, R94, R45 ;  /* 0x0000002d5e2d7221 */ /* 0x000fe20000010000 */
[C---:B------:R-:W-:Y:S01]  /*1880*/  FFMA.FTZ R48, R23.reuse, R39, R26 ;  /* 0x0000002717307223 */ /* 0x040fe2000001001a */
[----:B------:R-:W-:Y:S01]  /*1890*/  FFMA.FTZ R94, R23, R94, RZ ;  /* 0x0000005e175e7223 */ /* 0x000fe200000100ff */
[----:B------:R-:W-:-:S02]  /*18a0*/  FFMA.FTZ R99, R25, R35, R28 ;  /* 0x0000002319637223 */ /* 0x000fc4000001001c */
[----:B------:R-:W-:Y:S01]  /*18b0*/  FMUL.FTZ R97, R48, -1.4426950216293334961 ;  /* 0xbfb8aa3b30617820 */ /* 0x000fe20000410000 */
[----:B------:R-:W-:Y:S01]  /*18c0*/  FFMA.FTZ R94, R29, R96, R94 ;  /* 0x000000601d5e7223 */ /* 0x000fe2000001005e */
[----:B------:R-:W-:Y:S01]  /*18d0*/  FMUL.FTZ R101, R99, -1.4426950216293334961 ;  /* 0xbfb8aa3b63657820 */ /* 0x000fe20000410000 */
[----:B------:R-:W-:Y:S02]  /*18e0*/  FADD.FTZ R49, R98, R49 ;  /* 0x0000003162317221 */ /* 0x000fe40000010000 */
[----:B------:R-:W-:Y:S01]  /*18f0*/  FFMA.FTZ R94, R25, R98, R94 ;  /* 0x00000062195e7223 */ /* 0x000fe2000001005e */
[----:B------:R-:W-:Y:S01]  /*1900*/  FMUL.FTZ R98, R103, R40 ;  /* 0x0000002867627220 */ /* 0x000fe20000410000 */
[----:B------:R-:W0:Y:S01]  /*1910*/  MUFU.EX2 R97, R97 ;  /* 0x0000006100617308 */ /* 0x000e220000000800 */
[C---:B------:R-:W-:Y:S02]  /*1920*/  SHF.L.U32 R37, R66.reuse, 0x10, RZ ;  /* 0x0000001042257819 */ /* 0x040fe400000006ff */
[----:B------:R-:W-:-:S02]  /*1930*/  PRMT R40, R66, 0x7632, R40 ;  /* 0x0000763242287816 */ /* 0x000fc40000000028 */
[----:B------:R-:W-:Y:S01]  /*1940*/  PRMT R50, R65, 0x7632, R50 ;  /* 0x0000763241327816 */ /* 0x000fe20000000032 */
[----:B------:R-:W-:Y:S02]  /*1950*/  FADD.FTZ R47, R96, R47 ;  /* 0x0000002f602f7221 */ /* 0x000fe40000010000 */
[----:B------:R-:W1:Y:S01]  /*1960*/  MUFU.EX2 R101, R101 ;  /* 0x0000006500657308 */ /* 0x000e620000000800 */
[----:B------:R-:W-:Y:S01]  /*1970*/  SHF.L.U32 R40, R40, 0x10, RZ ;  /* 0x0000001028287819 */ /* 0x000fe200000006ff */
[----:B------:R-:W-:Y:S01]  /*1980*/  FMUL.FTZ R96, R37, R46 ;  /* 0x0000002e25607220 */ /* 0x000fe20000410000 */
[----:B------:R-:W-:Y:S01]  /*1990*/  SHF.L.U32 R103, R50, 0x10, RZ ;  /* 0x0000001032677819 */ /* 0x000fe200000006ff */
[----:B------:R-:W-:Y:S01]  /*19a0*/  FADD.FTZ R37, -R56, R93 ;  /* 0x0000005d38257221 */ /* 0x000fe20000010100 */
[----:B------:R-:W-:Y:S01]  /*19b0*/  PRMT R42, R67, 0x7632, R42 ;  /* 0x00007632432a7816 */ /* 0x000fe2000000002a */
[----:B------:R-:W-:Y:S01]  /*19c0*/  FMUL.FTZ R50, R40, R57 ;  /* 0x0000003928327220 */ /* 0x000fe20000410000 */
[----:B------:R-:W-:Y:S01]  /*19d0*/  FMUL.FTZ R57, R23, R96 ;  /* 0x0000006017397220 */ /* 0x000fe20000410000 */
[----:B------:R-:W-:Y:S01]  /*19e0*/  FADD.FTZ R103, -R56, R103 ;  /* 0x0000006738677221 */ /* 0x000fe20000010100 */
[----:B------:R-:W-:Y:S01]  /*19f0*/  FMUL.FTZ R37, R12, R37 ;  /* 0x000000250c257220 */ /* 0x000fe20000410000 */
[----:B------:R-:W-:Y:S01]  /*1a00*/  SHF.L.U32 R93, R67, 0x10, RZ ;  /* 0x00000010435d7819 */ /* 0x000fe200000006ff */
[----:B------:R-:W-:Y:S01]  /*1a10*/  FFMA.FTZ R57, R33, R57, R92 ;  /* 0x0000003921397223 */ /* 0x000fe2000001005c */
[----:B------:R-:W-:Y:S01]  /*1a20*/  SHF.L.U32 R42, R42, 0x10, RZ ;  /* 0x000000102a2a7819 */ /* 0x000fe200000006ff */
[----:B------:R-:W-:Y:S01]  /*1a30*/  FMUL.FTZ R40, R12, R103 ;  /* 0x000000670c287220 */ /* 0x000fe20000410000 */
[C---:B------:R-:W-:Y:S01]  /*1a40*/  FFMA.FTZ R46, R29.reuse, R37, R32 ;  /* 0x000000251d2e7223 */ /* 0x040fe20000010020 */
[----:B------:R-:W-:Y:S01]  /*1a50*/  FMUL.FTZ R92, R29, R50 ;  /* 0x000000321d5c7220 */ /* 0x000fe20000410000 */
[----:B------:R-:W-:Y:S01]  /*1a60*/  FMUL.FTZ R98, R93, R98 ;  /* 0x000000625d627220 */ /* 0x000fe20000410000 */
[----:B0-----:R-:W-:Y:S01]  /*1a70*/  FADD.FTZ R97, R97, 1 ;  /* 0x3f80000061617421 */ /* 0x001fe20000010000 */
[----:B------:R-:W-:Y:S01]  /*1a80*/  FADD.FTZ R51, R100, R51 ;  /* 0x0000003364337221 */ /* 0x000fe20000010000 */
[C---:B------:R-:W-:Y:S01]  /*1a90*/  FFMA.FTZ R94, R27.reuse, R100, R94 ;  /* 0x000000641b5e7223 */ /* 0x040fe2000001005e */
[----:B------:R-:W-:Y:S01]  /*1aa0*/  FFMA.FTZ R102, R27, R40, R30 ;  /* 0x000000281b667223 */ /* 0x000fe2000001001e */
[----:B------:R-:W-:Y:S01]  /*1ab0*/  FMUL.FTZ R93, R46, -1.4426950216293334961 ;  /* 0xbfb8aa3b2e5d7820 */ /* 0x000fe20000410000 */
[----:B------:R-:W-:Y:S01]  /*1ac0*/  FMUL.FTZ R100, R42, R95 ;  /* 0x0000005f2a647220 */ /* 0x000fe20000410000 */
[----:B-1----:R-:W-:Y:S01]  /*1ad0*/  FADD.FTZ R101, R101, 1 ;  /* 0x3f80000065657421 */ /* 0x002fe20000010000 */
[C---:B------:R-:W-:Y:S01]  /*1ae0*/  FFMA.FTZ R42, R38.reuse, R50, R13 ;  /* 0x00000032262a7223 */ /* 0x040fe2000001000d */
[----:B------:R-:W-:Y:S01]  /*1af0*/  FFMA.FTZ R57, R38, R92, R57 ;  /* 0x0000005c26397223 */ /* 0x000fe20000010039 */
[----:B------:R-:W-:Y:S01]  /*1b00*/  FFMA.FTZ R38, R36, R98, R41 ;  /* 0x0000006224267223 */ /* 0x000fe20000010029 */
[----:B------:R-:W-:Y:S01]  /*1b10*/  FMUL.FTZ R41, R102, -1.4426950216293334961 ;  /* 0xbfb8aa3b66297820 */ /* 0x000fe20000410000 */
[----:B------:R-:W0:Y:S01]  /*1b20*/  MUFU.RCP R97, R97 ;  /* 0x0000006100617308 */ /* 0x000e220000001000 */
[----:B------:R-:W-:-:S07]  /*1b30*/  FFMA.FTZ R94, R23, R96, R94 ;  /* 0x00000060175e7223 */ /* 0x000fce000001005e */
[----:B------:R-:W1:Y:S08]  /*1b40*/  MUFU.EX2 R93, R93 ;  /* 0x0000005d005d7308 */ /* 0x000e700000000800 */
[----:B------:R-:W1:Y:S01]  /*1b50*/  MUFU.RCP R101, R101 ;  /* 0x0000006500657308 */ /* 0x000e620000001000 */
[----:B------:R-:W-:-:S07]  /*1b60*/  FFMA.FTZ R94, R29, R50, R94 ;  /* 0x000000321d5e7223 */ /* 0x000fce000001005e */
[----:B------:R-:W2:Y:S01]  /*1b70*/  MUFU.EX2 R41, R41 ;  /* 0x0000002900297308 */ /* 0x000ea20000000800 */
[----:B------:R-:W-:Y:S01]  /*1b80*/  FMUL.FTZ R13, R25, R98 ;  /* 0x00000062190d7220 */ /* 0x000fe20000410000 */
[----:B------:R-:W-:Y:S01]  /*1b90*/  FFMA.FTZ R44, R33, R96, R44 ;  /* 0x00000060212c7223 */ /* 0x000fe2000001002c */
[----:B------:R-:W-:Y:S01]  /*1ba0*/  FFMA.FTZ R94, R25, R98, R94 ;  /* 0x00000062195e7223 */ /* 0x000fe2000001005e */
[----:B0-----:R-:W-:Y:S01]  /*1bb0*/  FADD.FTZ R33, -R97, 1 ;  /* 0x3f80000061217421 */ /* 0x001fe20000010100 */
[----:B------:R-:W-:Y:S01]  /*1bc0*/  FADD.FTZ R45, R45, R96 ;  /* 0x000000602d2d7221 */ /* 0x000fe20000010000 */
[----:B------:R-:W-:Y:S01]  /*1bd0*/  FFMA.FTZ R13, R36, R13, R57 ;  /* 0x0000000d240d7223 */ /* 0x000fe20000010039 */
[----:B-1----:R-:W-:Y:S01]  /*1be0*/  FADD.FTZ R93, R93, 1 ;  /* 0x3f8000005d5d7421 */ /* 0x002fe20000010000 */
[-C--:B------:R-:W-:Y:S01]  /*1bf0*/  FFMA.FTZ R43, R34, R100.reuse, R43 ;  /* 0x00000064222b7223 */ /* 0x080fe2000001002b */
[----:B------:R-:W-:Y:S01]  /*1c00*/  FADD.FTZ R51, R51, R100 ;  /* 0x0000006433337221 */ /* 0x000fe20000010000 */
[-C--:B------:R-:W-:Y:S01]  /*1c10*/  FFMA.FTZ R96, R27, R100.reuse, R94 ;  /* 0x000000641b607223 */ /* 0x080fe2000001005e */
[----:B------:R-:W-:Y:S01]  /*1c20*/  FADD.FTZ R36, -R101, 1 ;  /* 0x3f80000065247421 */ /* 0x000fe20000010100 */
[----:B------:R-:W-:Y:S01]  /*1c30*/  FMUL.FTZ R100, R27, R100 ;  /* 0x000000641b647220 */ /* 0x000fe20000410000 */
[----:B------:R-:W-:Y:S01]  /*1c40*/  FFMA.FTZ R48, R48, R33, 1 ;  /* 0x3f80000030307423 */ /* 0x000fe20000010021 */
[----:B------:R-:W0:Y:S01]  /*1c50*/  MUFU.RCP R95, R93 ;  /* 0x0000005d005f7308 */ /* 0x000e220000001000 */
[----:B------:R-:W-:Y:S01]  /*1c60*/  FFMA.FTZ R92, R99, R36, 1 ;  /* 0x3f800000635c7423 */ /* 0x000fe20000010024 */
[----:B--2---:R-:W-:Y:S01]  /*1c70*/  FADD.FTZ R94, R41, 1 ;  /* 0x3f800000295e7421 */ /* 0x004fe20000010000 */
[----:B------:R-:W-:Y:S01]  /*1c80*/  FFMA.FTZ R34, R34, R100, R13 ;  /* 0x0000006422227223 */ /* 0x000fe2000001000d */
[----:B------:R-:W-:Y:S01]  /*1c90*/  FMUL.FTZ R99, R97, R48 ;  /* 0x0000003061637220 */ /* 0x000fe20000410000 */
[----:B------:R-:W-:-:S03]  /*1ca0*/  SHF.L.U32 R13, R69, 0x10, RZ ;  /* 0x00000010450d7819 */ /* 0x000fc600000006ff */
[----:B------:R-:W1:Y:S01]  /*1cb0*/  MUFU.RCP R97, R94 ;  /* 0x0000005e00617308 */ /* 0x000e620000001000 */
[----:B------:R-:W-:Y:S01]  /*1cc0*/  SHF.L.U32 R57, R68, 0x10, RZ ;  /* 0x0000001044397819 */ /* 0x000fe200000006ff */
[--C-:B------:R-:W-:Y:S01]  /*1cd0*/  FADD.FTZ R41, -R56, R13.reuse ;  /* 0x0000000d38297221 */ /* 0x100fe20000010100 */
[----:B------:R-:W-:-:S03]  /*1ce0*/  PRMT R13, R68, 0x7632, R13 ;  /* 0x00007632440d7816 */ /* 0x000fc6000000000d */
[----:B------:R-:W-:Y:S01]  /*1cf0*/  FADD.FTZ R57, -R56, R57 ;  /* 0x0000003938397221 */ /* 0x000fe20000010100 */
[----:B------:R-:W-:Y:S02]  /*1d00*/  PRMT R33, R69, 0x7632, R33 ;  /* 0x0000763245217816 */ /* 0x000fe40000000021 */
[----:B------:R-:W-:Y:S01]  /*1d10*/  SHF.L.U32 R105, R13, 0x10, RZ ;  /* 0x000000100d697819 */ /* 0x000fe200000006ff */
[----:B------:R-:W-:Y:S01]  /*1d20*/  FMUL.FTZ R48, R12, R57 ;  /* 0x000000390c307220 */ /* 0x000fe20000410000 */
[----:B------:R-:W-:Y:S01]  /*1d30*/  SHF.L.U32 R57, R70, 0x10, RZ ;  /* 0x0000001046397819 */ /* 0x000fe200000006ff */
[----:B------:R-:W-:Y:S01]  /*1d40*/  FMUL.FTZ R36, R12, R41 ;  /* 0x000000290c247220 */ /* 0x000fe20000410000 */
[----:B0-----:R-:W-:Y:S01]  /*1d50*/  FADD.FTZ R41, -R95, 1 ;  /* 0x3f8000005f297421 */ /* 0x001fe20000010100 */
[----:B------:R-:W-:Y:S01]  /*1d60*/  SHF.L.U32 R109, R33, 0x10, RZ ;  /* 0x00000010216d7819 */ /* 0x000fe200000006ff */
[C---:B------:R-:W-:Y:S01]  /*1d70*/  FADD.FTZ R105, -R56.reuse, R105 ;  /* 0x0000006938697221 */ /* 0x040fe20000010100 */
[----:B------:R-:W-:Y:S01]  /*1d80*/  FADD.FTZ R107, -R56, R57 ;  /* 0x00000039386b7221 */ /* 0x000fe20000010100 */
[----:B-1----:R-:W-:Y:S01]  /*1d90*/  FADD.FTZ R33, -R97, 1 ;  /* 0x3f80000061217421 */ /* 0x002fe20000010100 */
[----:B------:R-:W-:Y:S01]  /*1da0*/  FFMA.FTZ R57, R25, R36, R28 ;  /* 0x0000002419397223 */ /* 0x000fe2000001001c */
[----:B------:R-:W-:Y:S01]  /*1db0*/  FFMA.FTZ R46, R46, R41, 1 ;  /* 0x3f8000002e2e7423 */ /* 0x000fe20000010029 */
[----:B------:R-:W-:Y:S01]  /*1dc0*/  FMUL.FTZ R104, R101, R92 ;  /* 0x0000005c65687220 */ /* 0x000fe20000410000 */
[----:B------:R-:W-:Y:S01]  /*1dd0*/  FMUL.FTZ R92, R12, R105 ;  /* 0x000000690c5c7220 */ /* 0x000fe20000410000 */
[----:B------:R-:W-:Y:S01]  /*1de0*/  FADD.FTZ R109, -R56, R109 ;  /* 0x0000006d386d7221 */ /* 0x000fe20000010100 */
[----:B------:R-:W-:Y:S01]  /*1df0*/  FADD.FTZ R49, R49, R98 ;  /* 0x0000006231317221 */ /* 0x000fe20000010000 */
[----:B------:R-:W-:Y:S01]  /*1e00*/  FFMA.FTZ R98, R102, R33, 1 ;  /* 0x3f80000066627423 */ /* 0x000fe20000010021 */
[----:B------:R-:W-:Y:S01]  /*1e10*/  FADD.FTZ R47, R47, R50 ;  /* 0x000000322f2f7221 */ /* 0x000fe20000010000 */
[----:B------:R-:W-:Y:S01]  /*1e20*/  FMUL.FTZ R100, R57, -1.4426950216293334961 ;  /* 0xbfb8aa3b39647820 */ /* 0x000fe20000410000 */
[----:B------:R-:W-:Y:S01]  /*1e30*/  FMUL.FTZ R102, R95, R46 ;  /* 0x0000002e5f667220 */ /* 0x000fe20000410000 */
[----:B------:R-:W-:Y:S01]  /*1e40*/  FFMA.FTZ R50, R23, R48, R26 ;  /* 0x0000003017327223 */ /* 0x000fe2000001001a */
[----:B------:R-:W-:Y:S01]  /*1e50*/  FFMA.FTZ R94, R29, R92, R32 ;  /* 0x0000005c1d5e7223 */ /* 0x000fe20000010020 */
[C---:B------:R-:W-:Y:S01]  /*1e60*/  FMUL.FTZ R46, R12.reuse, R109 ;  /* 0x0000006d0c2e7220 */ /* 0x040fe20000410000 */
[----:B------:R-:W-:Y:S01]  /*1e70*/  FMUL.FTZ R13, R12, R107 ;  /* 0x0000006b0c0d7220 */ /* 0x000fe20000410000 */
[----:B------:R-:W-:Y:S01]  /*1e80*/  FMUL.FTZ R106, R97, R98 ;  /* 0x00000062616a7220 */ /* 0x000fe20000410000 */
[----:B------:R0:W-:Y:S01]  /*1e90*/  MUFU.EX2 R107, R100 ;  /* 0x00000064006b7308 */ /* 0x0001e20000000800 */
[----:B------:R-:W-:Y:S01]  /*1ea0*/  PRMT R97, R73, 0x7632, R97 ;  /* 0x0000763249617816 */ /* 0x000fe20000000061 */
[----:B------:R-:W-:Y:S01]  /*1eb0*/  FMUL.FTZ R93, R50, -1.4426950216293334961 ;  /* 0xbfb8aa3b325d7820 */ /* 0x000fe20000410000 */
[----:B------:R-:W-:Y:S01]  /*1ec0*/  FFMA.FTZ R95, R27, R46, R30 ;  /* 0x0000002e1b5f7223 */ /* 0x000fe2000001001e */
[----:B------:R-:W-:-:S02]  /*1ed0*/  SHF.L.U32 R98, R72, 0x10, RZ ;  /* 0x0000001048627819 */ /* 0x000fc400000006ff */
[----:B------:R-:W-:Y:S01]  /*1ee0*/  SHF.L.U32 R97, R97, 0x10, RZ ;  /* 0x0000001061617819 */ /* 0x000fe200000006ff */
[----:B0-----:R-:W-:Y:S01]  /*1ef0*/  FMUL.FTZ R100, R94, -1.4426950216293334961 ;  /* 0xbfb8aa3b5e647820 */ /* 0x001fe20000410000 */
[----:B------:R-:W0:Y:S01]  /*1f00*/  MUFU.EX2 R103, R93 ;  /* 0x0000005d00677308 */ /* 0x000e220000000800 */
[----:B------:R-:W-:Y:S01]  /*1f10*/  FMUL.FTZ R108, R95, -1.4426950216293334961 ;  /* 0xbfb8aa3b5f6c7820 */ /* 0x000fe20000410000 */
[----:B------:R-:W-:Y:S01]  /*1f20*/  PRMT R33, R72, 0x7632, R33 ;  /* 0x0000763248217816 */ /* 0x000fe20000000021 */
[----:B------:R-:W-:-:S05]  /*1f30*/  FMUL.FTZ R106, R97, R106 ;  /* 0x0000006a616a7220 */ /* 0x000fca0000410000 */
[----:B------:R1:W2:Y:S01]  /*1f40*/  MUFU.EX2 R105, R100 ;  /* 0x0000006400697308 */ /* 0x0002a20000000800 */
[----:B------:R-:W-:Y:S01]  /*1f50*/  SHF.L.U32 R33, R33, 0x10, RZ ;  /* 0x0000001021217819 */ /* 0x000fe200000006ff */
[----:B-1----:R-:W-:-:S06]  /*1f60*/  FMUL.FTZ R100, R98, R99 ;  /* 0x0000006362647220 */ /* 0x002fcc0000410000 */
[----:B------:R-:W1:Y:S01]  /*1f70*/  MUFU.EX2 R108, R108 ;  /* 0x0000006c006c7308 */ /* 0x000e620000000800 */
[-C--:B------:R-:W-:Y:S01]  /*1f80*/  FFMA.FTZ R97, R39, R100.reuse, R44 ;  /* 0x0000006427617223 */ /* 0x080fe2000001002c */
[----:B------:R-:W-:Y:S01]  /*1f90*/  FADD.FTZ R45, R45, R100 ;  /* 0x000000642d2d7221 */ /* 0x000fe20000010000 */
[CC--:B------:R-:W-:Y:S01]  /*1fa0*/  FFMA.FTZ R96, R23.reuse, R100.reuse, R96 ;  /* 0x0000006417607223 */ /* 0x0c0fe20000010060 */
[----:B------:R-:W-:Y:S01]  /*1fb0*/  FMUL.FTZ R100, R23, R100 ;  /* 0x0000006417647220 */ /* 0x000fe20000410000 */
[----:B------:R-:W-:Y:S01]  /*1fc0*/  FMUL.FTZ R102, R33, R102 ;  /* 0x0000006621667220 */ /* 0x000fe20000410000 */
[----:B------:R-:W-:Y:S02]  /*1fd0*/  SHF.L.U32 R101, R73, 0x10, RZ ;  /* 0x0000001049657819 */ /* 0x000fe400000006ff */
[----:B------:R-:W-:Y:S01]  /*1fe0*/  FFMA.FTZ R100, R39, R100, R34 ;  /* 0x0000006427647223 */ /* 0x000fe20000010022 */
[----:B------:R-:W-:Y:S01]  /*1ff0*/  SHF.L.U32 R39, R71, 0x10, RZ ;  /* 0x0000001047277819 */ /* 0x000fe200000006ff */
[-C--:B------:R-:W-:Y:S01]  /*2000*/  FFMA.FTZ R99, R37, R102.reuse, R42 ;  /* 0x0000006625637223 */ /* 0x080fe2000001002a */
[----:B------:R-:W-:Y:S01]  /*2010*/  PRMT R33, R70, 0x7632, R33 ;  /* 0x0000763246217816 */ /* 0x000fe20000000021 */
[----:B------:R-:W-:Y:S01]  /*2020*/  FADD.FTZ R42, R47, R102 ;  /* 0x000000662f2a7221 */ /* 0x000fe20000010000 */
[CC--:B------:R-:W-:Y:S01]  /*2030*/  FFMA.FTZ R96, R29.reuse, R102.reuse, R96 ;  /* 0x000000661d607223 */ /* 0x0c0fe20000010060 */
[----:B------:R-:W-:Y:S01]  /*2040*/  FMUL.FTZ R102, R29, R102 ;  /* 0x000000661d667220 */ /* 0x000fe20000410000 */
[----:B------:R-:W-:Y:S01]  /*2050*/  FMUL.FTZ R104, R101, R104 ;  /* 0x0000006865687220 */ /* 0x000fe20000410000 */
[----:B------:R-:W-:Y:S01]  /*2060*/  PRMT R34, R71, 0x7632, R34 ;  /* 0x0000763247227816 */ /* 0x000fe20000000022 */
[----:B------:R-:W-:Y:S01]  /*2070*/  FADD.FTZ R47, -R56, R39 ;  /* 0x00000027382f7221 */ /* 0x000fe20000010100 */
[----:B0-----:R-:W-:Y:S01]  /*2080*/  FADD.FTZ R98, R103, 1 ;  /* 0x3f80000067627421 */ /* 0x001fe20000010000 */
[----:B------:R-:W-:Y:S01]  /*2090*/  FFMA.FTZ R41, R23, R13, R26 ;  /* 0x0000000d17297223 */ /* 0x000fe2000001001a */
[----:B------:R-:W-:Y:S01]  /*20a0*/  FADD.FTZ R107, R107, 1 ;  /* 0x3f8000006b6b7421 */ /* 0x000fe20000010000 */
[----:B------:R-:W-:Y:S01]  /*20b0*/  SHF.L.U32 R39, R33, 0x10, RZ ;  /* 0x0000001021277819 */ /* 0x000fe200000006ff */
[----:B------:R-:W-:Y:S01]  /*20c0*/  FFMA.FTZ R100, R37, R102, R100 ;  /* 0x0000006625647223 */ /* 0x000fe20000010064 */
[----:B------:R-:W-:Y:S01]  /*20d0*/  FMUL.FTZ R33, R12, R47 ;  /* 0x0000002f0c217220 */ /* 0x000fe20000410000 */
[----:B------:R-:W-:Y:S01]  /*20e0*/  SHF.L.U32 R103, R34, 0x10, RZ ;  /* 0x0000001022677819 */ /* 0x000fe200000006ff */
[-C--:B------:R-:W-:Y:S01]  /*20f0*/  FMUL.FTZ R37, R25, R104.reuse ;  /* 0x0000006819257220 */ /* 0x080fe20000410000 */
[----:B------:R-:W-:Y:S01]  /*2100*/  FMUL.FTZ R93, R41, -1.4426950216293334961 ;  /* 0xbfb8aa3b295d7820 */ /* 0x000fe20000410000 */
[----:B------:R-:W0:Y:S01]  /*2110*/  MUFU.RCP R44, R107 ;  /* 0x0000006b002c7308 */ /* 0x000e220000001000 */
[----:B--2---:R-:W-:Y:S01]  /*2120*/  FADD.FTZ R105, R105, 1 ;  /* 0x3f80000069697421 */ /* 0x004fe20000010000 */
[----:B-1----:R-:W-:Y:S01]  /*2130*/  FADD.FTZ R108, R108, 1 ;  /* 0x3f8000006c6c7421 */ /* 0x002fe20000010000 */
[----:B------:R-:W-:Y:S01]  /*2140*/  FADD.FTZ R47, -R56, R39 ;  /* 0x00000027382f7221 */ /* 0x000fe20000010100 */
[----:B------:R-:W-:Y:S01]  /*2150*/  FFMA.FTZ R39, R25, R33, R28 ;  /* 0x0000002119277223 */ /* 0x000fe2000001001c */
[C---:B------:R-:W-:Y:S01]  /*2160*/  FFMA.FTZ R101, R35.reuse, R104, R38 ;  /* 0x0000006823657223 */ /* 0x040fe20000010026 */
[----:B------:R-:W-:-:S02]  /*2170*/  FFMA.FTZ R37, R35, R37, R100 ;  /* 0x0000002523257223 */ /* 0x000fc40000010064 */
[----:B------:R-:W1:Y:S01]  /*2180*/  MUFU.RCP R98, R98 ;  /* 0x0000006200627308 */ /* 0x000e620000001000 */
[----:B------:R-:W-:Y:S01]  /*2190*/  FADD.FTZ R35, -R56, R103 ;  /* 0x0000006738237221 */ /* 0x000fe20000010100 */
[C---:B------:R-:W-:Y:S01]  /*21a0*/  FMUL.FTZ R34, R12.reuse, R47 ;  /* 0x0000002f0c227220 */ /* 0x040fe20000410000 */
[----:B------:R-:W-:Y:S01]  /*21b0*/  FMUL.FTZ R102, R39, -1.4426950216293334961 ;  /* 0xbfb8aa3b27667820 */ /* 0x000fe20000410000 */
[----:B------:R-:W-:Y:S01]  /*21c0*/  FMUL.FTZ R38, R27, R106 ;  /* 0x0000006a1b267220 */ /* 0x000fe20000410000 */
[----:B------:R-:W-:-:S03]  /*21d0*/  FMUL.FTZ R35, R12, R35 ;  /* 0x000000230c237220 */ /* 0x000fc60000410000 */
[----:B------:R-:W2:Y:S01]  /*21e0*/  MUFU.EX2 R93, R93 ;  /* 0x0000005d005d7308 */ /* 0x000ea20000000800 */
[----:B------:R-:W-:Y:S01]  /*21f0*/  FADD.FTZ R49, R49, R104 ;  /* 0x0000006831317221 */ /* 0x000fe20000010000 */
[----:B------:R-:W-:Y:S01]  /*2200*/  FFMA.FTZ R96, R25, R104, R96 ;  /* 0x0000006819607223 */ /* 0x000fe20000010060 */
[----:B------:R-:W-:Y:S01]  /*2210*/  FFMA.FTZ R47, R29, R34, R32 ;  /* 0x000000221d2f7223 */ /* 0x000fe20000010020 */
[C---:B------:R-:W-:Y:S01]  /*2220*/  FFMA.FTZ R103, R40.reuse, R106, R43 ;  /* 0x0000006a28677223 */ /* 0x040fe2000001002b */
[----:B------:R-:W-:-:S03]  /*2230*/  FFMA.FTZ R43, R40, R38, R37 ;  /* 0x00000026282b7223 */ /* 0x000fc60000010025 */
[----:B------:R-:W3:Y:S01]  /*2240*/  MUFU.RCP R105, R105 ;  /* 0x0000006900697308 */ /* 0x000ee20000001000 */
[----:B------:R-:W-:Y:S01]  /*2250*/  FFMA.FTZ R40, R27, R35, R30 ;  /* 0x000000231b287223 */ /* 0x000fe2000001001e */
[----:B------:R-:W-:-:S06]  /*2260*/  FMUL.FTZ R100, R47, -1.4426950216293334961 ;  /* 0xbfb8aa3b2f647820 */ /* 0x000fcc0000410000 */
[----:B------:R-:W4:Y:S01]  /*2270*/  MUFU.RCP R108, R108 ;  /* 0x0000006c006c7308 */ /* 0x000f220000001000 */
[----:B------:R-:W-:Y:S01]  /*2280*/  FADD.FTZ R51, R51, R106 ;  /* 0x0000006a33337221 */ /* 0x000fe20000010000 */
[----:B------:R-:W-:Y:S01]  /*2290*/  FFMA.FTZ R96, R27, R106, R96 ;  /* 0x0000006a1b607223 */ /* 0x000fe20000010060 */
[----:B------:R-:W-:-:S05]  /*22a0*/  FMUL.FTZ R106, R40, -1.4426950216293334961 ;  /* 0xbfb8aa3b286a7820 */ /* 0x000fca0000410000 */
[----:B------:R-:W5:Y:S01]  /*22b0*/  MUFU.EX2 R104, R102 ;  /* 0x0000006600687308 */ /* 0x000f620000000800 */
[----:B0-----:R-:W-:Y:S01]  /*22c0*/  FADD.FTZ R38, -R44, 1 ;  /* 0x3f8000002c267421 */ /* 0x001fe20000010100 */
[----:B-1----:R-:W-:-:S06]  /*22d0*/  FADD.FTZ R37, -R98, 1 ;  /* 0x3f80000062257421 */ /* 0x002fcc0000010100 */
[----:B------:R-:W0:Y:S01]  /*22e0*/  MUFU.EX2 R102, R100 ;  /* 0x0000006400667308 */ /* 0x000e220000000800 */
[----:B------:R-:W-:Y:S01]  /*22f0*/  FFMA.FTZ R109, R57, R38, 1 ;  /* 0x3f800000396d7423 */ /* 0x000fe20000010026 */
[----:B------:R-:W-:Y:S01]  /*2300*/  FFMA.FTZ R37, R50, R37, 1 ;  /* 0x3f80000032257423 */ /* 0x000fe20000010025 */
[----:B--2---:R-:W-:Y:S01]  /*2310*/  FADD.FTZ R93, R93, 1 ;  /* 0x3f8000005d5d7421 */ /* 0x004fe20000010000 */
[----:B---3--:R-:W-:Y:S01]  /*2320*/  FADD.FTZ R107, -R105, 1 ;  /* 0x3f800000696b7421 */ /* 0x008fe20000010100 */
[----:B----4-:R-:W-:-:S03]  /*2330*/  FADD.FTZ R38, -R108, 1 ;  /* 0x3f8000006c267421 */ /* 0x010fc60000010100 */
[----:B------:R-:W1:Y:S01]  /*2340*/  MUFU.EX2 R106, R106 ;  /* 0x0000006a006a7308 */ /* 0x000e620000000800 */
[----:B------:R-:W-:Y:S01]  /*2350*/  FMUL.FTZ R109, R44, R109 ;  /* 0x0000006d2c6d7220 */ /* 0x000fe20000410000 */
[----:B------:R-:W-:Y:S01]  /*2360*/  FMUL.FTZ R57, R98, R37 ;  /* 0x0000002562397220 */ /* 0x000fe20000410000 */
[----:B------:R-:W-:Y:S01]  /*2370*/  SHF.L.U32 R44, R74, 0x10, RZ ;  /* 0x000000104a2c7819 */ /* 0x000fe200000006ff */
[----:B-----5:R-:W-:Y:S01]  /*2380*/  FADD.FTZ R104, R104, 1 ;  /* 0x3f80000068687421 */ /* 0x020fe20000010000 */
[----:B------:R-:W-:Y:S01]  /*2390*/  PRMT R37, R74, 0x7632, R37 ;  /* 0x000076324a257816 */ /* 0x000fe20000000025 */
[----:B------:R-:W-:Y:S01]  /*23a0*/  FFMA.FTZ R94, R94, R107, 1 ;  /* 0x3f8000005e5e7423 */ /* 0x000fe2000001006b */
[----:B------:R-:W-:Y:S01]  /*23b0*/  FFMA.FTZ R95, R95, R38, 1 ;  /* 0x3f8000005f5f7423 */ /* 0x000fe20000010026 */
[----:B------:R-:W2:Y:S01]  /*23c0*/  MUFU.RCP R93, R93 ;  /* 0x0000005d005d7308 */ /* 0x000ea20000001000 */
[C---:B------:R-:W-:Y:S02]  /*23d0*/  PRMT R38, R75.reuse, 0x7632, R38 ;  /* 0x000076324b267816 */ /* 0x040fe40000000026 */
[----:B------:R-:W-:Y:S01]  /*23e0*/  SHF.L.U32 R50, R75, 0x10, RZ ;  /* 0x000000104b327819 */ /* 0x000fe200000006ff */
[----:B------:R-:W-:Y:S01]  /*23f0*/  FMUL.FTZ R44, R44, R57 ;  /* 0x000000392c2c7220 */ /* 0x000fe20000410000 */
[----:B------:R-:W-:Y:S01]  /*2400*/  SHF.L.U32 R37, R37, 0x10, RZ ;  /* 0x0000001025257819 */ /* 0x000fe200000006ff */
[----:B------:R-:W-:Y:S01]  /*2410*/  FMUL.FTZ R94, R105, R94 ;  /* 0x0000005e695e7220 */ /* 0x000fe20000410000 */
[----:B------:R-:W-:Y:S01]  /*2420*/  SHF.L.U32 R38, R38, 0x10, RZ ;  /* 0x0000001026267819 */ /* 0x000fe200000006ff */
[----:B------:R-:W3:Y:S01]  /*2430*/  MUFU.RCP R104, R104 ;  /* 0x0000006800687308 */ /* 0x000ee20000001000 */
[----:B------:R-:W-:Y:S01]  /*2440*/  FMUL.FTZ R95, R108, R95 ;  /* 0x0000005f6c5f7220 */ /* 0x000fe20000410000 */
[----:B------:R-:W-:Y:S01]  /*2450*/  FMUL.FTZ R98, R50, R109 ;  /* 0x0000006d32627220 */ /* 0x000fe20000410000 */
[----:B0-----:R-:W-:Y:S01]  /*2460*/  FADD.FTZ R102, R102, 1 ;  /* 0x3f80000066667421 */ /* 0x001fe20000010000 */
[----:B------:R-:W-:Y:S01]  /*2470*/  FMUL.FTZ R50, R23, R44 ;  /* 0x0000002c17327220 */ /* 0x000fe20000410000 */
[----:B------:R-:W-:Y:S01]  /*2480*/  FMUL.FTZ R94, R37, R94 ;  /* 0x0000005e255e7220 */ /* 0x000fe20000410000 */
[-C--:B------:R-:W-:Y:S01]  /*2490*/  FFMA.FTZ R96, R23, R44.reuse, R96 ;  /* 0x0000002c17607223 */ /* 0x080fe20000010060 */
[----:B------:R-:W-:Y:S01]  /*24a0*/  FMUL.FTZ R100, R38, R95 ;  /* 0x0000005f26647220 */ /* 0x000fe20000410000 */
[----:B------:R-:W-:Y:S01]  /*24b0*/  FADD.FTZ R37, R45, R44 ;  /* 0x0000002c2d257221 */ /* 0x000fe20000010000 */
[----:B------:R-:W0:Y:S01]  /*24c0*/  MUFU.RCP R105, R102 ;  /* 0x0000006600697308 */ /* 0x000e220000001000 */
[----:B-1----:R-:W-:Y:S01]  /*24d0*/  FADD.FTZ R106, R106, 1 ;  /* 0x3f8000006a6a7421 */ /* 0x002fe20000010000 */
[C---:B------:R-:W-:Y:S01]  /*24e0*/  FFMA.FTZ R38, R48.reuse, R44, R97 ;  /* 0x0000002c30267223 */ /* 0x040fe20000010061 */
[----:B------:R-:W-:Y:S01]  /*24f0*/  FFMA.FTZ R45, R48, R50, R43 ;  /* 0x00000032302d7223 */ /* 0x000fe2000001002b */
[CC--:B------:R-:W-:Y:S01]  /*2500*/  FMUL.FTZ R44, R29.reuse, R94.reuse ;  /* 0x0000005e1d2c7220 */ /* 0x0c0fe20000410000 */
[-C--:B------:R-:W-:Y:S01]  /*2510*/  FFMA.FTZ R43, R92, R94.reuse, R99 ;  /* 0x0000005e5c2b7223 */ /* 0x080fe20000010063 */
[----:B------:R-:W-:Y:S01]  /*2520*/  FADD.FTZ R42, R42, R94 ;  /* 0x0000005e2a2a7221 */ /* 0x000fe20000010000 */
[----:B------:R-:W-:-:S02]  /*2530*/  FFMA.FTZ R94, R29, R94, R96 ;  /* 0x0000005e1d5e7223 */ /* 0x000fc40000010060 */
[----:B------:R-:W1:Y:S01]  /*2540*/  MUFU.RCP R96, R106 ;  /* 0x0000006a00607308 */ /* 0x000e620000001000 */
[----:B------:R-:W-:Y:S01]  /*2550*/  FFMA.FTZ R57, R92, R44, R45 ;  /* 0x0000002c5c397223 */ /* 0x000fe2000001002d */
[-C--:B------:R-:W-:Y:S01]  /*2560*/  FMUL.FTZ R48, R25, R98.reuse ;  /* 0x0000006219307220 */ /* 0x080fe20000410000 */
[----:B--2---:R-:W-:Y:S01]  /*2570*/  FADD.FTZ R50, -R93, 1 ;  /* 0x3f8000005d327421 */ /* 0x004fe20000010100 */
[C---:B------:R-:W-:Y:S02]  /*2580*/  FFMA.FTZ R44, R36.reuse, R98, R101 ;  /* 0x00000062242c7223 */ /* 0x040fe40000010065 */
[----:B------:R-:W-:Y:S01]  /*2590*/  FFMA.FTZ R57, R36, R48, R57 ;  /* 0x0000003024397223 */ /* 0x000fe20000010039 */
[----:B------:R-:W-:Y:S01]  /*25a0*/  FFMA.FTZ R50, R41, R50, 1 ;  /* 0x3f80000029327423 */ /* 0x000fe20000010032 */
[----:B---3--:R-:W-:Y:S01]  /*25b0*/  FADD.FTZ R36, -R104, 1 ;  /* 0x3f80000068247421 */ /* 0x008fe20000010100 */
[----:B------:R-:W-:-:S03]  /*25c0*/  SHF.L.U32 R41, R76, 0x10, RZ ;  /* 0x000000104c297819 */ /* 0x000fc600000006ff */
[----:B------:R-:W-:Y:S01]  /*25d0*/  FFMA.FTZ R97, R39, R36, 1 ;  /* 0x3f80000027617423 */ /* 0x000fe20000010024 */
[----:B0-----:R-:W-:Y:S01]  /*25e0*/  FADD.FTZ R36, -R105, 1 ;  /* 0x3f80000069247421 */ /* 0x001fe20000010100 */
[----:B------:R-:W-:Y:S01]  /*25f0*/  FADD.FTZ R41, -R56, R41 ;  /* 0x0000002938297221 */ /* 0x000fe20000010100 */
[----:B-1----:R-:W-:Y:S02]  /*2600*/  FADD.FTZ R39, -R96, 1 ;  /* 0x3f80000060277421 */ /* 0x002fe40000010100 */
[----:B------:R-:W-:Y:S01]  /*2610*/  FFMA.FTZ R36, R47, R36, 1 ;  /* 0x3f8000002f247423 */ /* 0x000fe20000010024 */
[----:B------:R-:W-:Y:S01]  /*2620*/  FMUL.FTZ R47, R12, R41 ;  /* 0x000000290c2f7220 */ /* 0x000fe20000410000 */
[----:B------:R-:W-:Y:S01]  /*2630*/  SHF.L.U32 R41, R78, 0x10, RZ ;  /* 0x000000104e297819 */ /* 0x000fe200000006ff */
[----:B------:R-:W-:Y:S01]  /*2640*/  FADD.FTZ R45, R49, R98 ;  /* 0x00000062312d7221 */ /* 0x000fe20000010000 */
[----:B------:R-:W-:Y:S01]  /*2650*/  FFMA.FTZ R109, R40, R39, 1 ;  /* 0x3f800000286d7423 */ /* 0x000fe20000010027 */
[----:B------:R-:W-:Y:S01]  /*2660*/  SHF.L.U32 R49, R77, 0x10, RZ ;  /* 0x000000104d317819 */ /* 0x000fe200000006ff */
[----:B------:R-:W-:Y:S01]  /*2670*/  FMUL.FTZ R105, R105, R36 ;  /* 0x0000002469697220 */ /* 0x000fe20000410000 */
[-C--:B------:R-:W-:Y:S01]  /*2680*/  IADD3.X R40, RZ, R21.reuse, RZ, P0, !PT ;  /* 0x00000015ff287210 */ /* 0x080fe200007fe4ff */
[C---:B------:R-:W-:Y:S01]  /*2690*/  FADD.FTZ R41, -R56.reuse, R41 ;  /* 0x0000002938297221 */ /* 0x040fe20000010100 */
[----:B------:R-:W-:Y:S01]  /*26a0*/  IADD3.X R36, RZ, R21, RZ, P4, !PT ;  /* 0x00000015ff247210 */ /* 0x000fe200027fe4ff */
[----:B------:R-:W-:Y:S01]  /*26b0*/  FFMA.FTZ R94, R25, R98, R94 ;  /* 0x00000062195e7223 */ /* 0x000fe2000001005e */
[----:B------:R-:W-:Y:S01]  /*26c0*/  FMUL.FTZ R102, R27, R100 ;  /* 0x000000641b667220 */ /* 0x000fe20000410000 */
[----:B------:R-:W-:Y:S01]  /*26d0*/  FMUL.FTZ R107, R93, R50 ;  /* 0x000000325d6b7220 */ /* 0x000fe20000410000 */
[C---:B------:R-:W-:Y:S01]  /*26e0*/  SHF.L.U64.HI R39, R31.reuse, 0x1, R40 ;  /* 0x000000011f277819 */ /* 0x040fe20000010228 */
[----:B------:R-:W-:Y:S01]  /*26f0*/  FADD.FTZ R49, -R56, R49 ;  /* 0x0000003138317221 */ /* 0x000fe20000010100 */
[----:B------:R-:W-:Y:S01]  /*2700*/  SHF.L.U32 R98, R31, 0x1, RZ ;  /* 0x000000011f627819 */ /* 0x000fe200000006ff */
[----:B------:R-:W-:Y:S01]  /*2710*/  FFMA.FTZ R50, R23, R47, R26 ;  /* 0x0000002f17327223 */ /* 0x000fe2000001001a */
[----:B------:R-:W-:Y:S01]  /*2720*/  SHF.L.U64.HI R31, R19, 0x1, R36 ;  /* 0x00000001131f7819 */ /* 0x000fe20000010224 */
[----:B------:R-:W-:Y:S01]  /*2730*/  FMUL.FTZ R36, R12, R41 ;  /* 0x000000290c247220 */ /* 0x000fe20000410000 */
[----:B------:R-:W-:Y:S01]  /*2740*/  SHF.L.U32 R93, R79, 0x10, RZ ;  /* 0x000000104f5d7819 */ /* 0x000fe200000006ff */
[C---:B------:R-:W-:Y:S01]  /*2750*/  FFMA.FTZ R48, R46.reuse, R100, R103 ;  /* 0x000000642e307223 */ /* 0x040fe20000010067 */
[----:B------:R-:W-:Y:S01]  /*2760*/  FFMA.FTZ R102, R46, R102, R57 ;  /* 0x000000662e667223 */ /* 0x000fe20000010039 */
[----:B------:R-:W-:Y:S01]  /*2770*/  PRMT R41, R76, 0x7632, R41 ;  /* 0x000076324c297816 */ /* 0x000fe20000000029 */
[----:B------:R-:W-:Y:S01]  /*2780*/  FMUL.FTZ R46, R12, R49 ;  /* 0x000000310c2e7220 */ /* 0x000fe20000410000 */
[----:B------:R-:W-:Y:S01]  /*2790*/  FMUL.FTZ R49, R50, -1.4426950216293334961 ;  /* 0xbfb8aa3b32317820 */ /* 0x000fe20000410000 */
[----:B------:R-:W-:Y:S01]  /*27a0*/  FADD.FTZ R93, -R56, R93 ;  /* 0x0000005d385d7221 */ /* 0x000fe20000010100 */
[----:B------:R-:W-:-:S02]  /*27b0*/  SHF.L.U32 R41, R41, 0x10, RZ ;  /* 0x0000001029297819 */ /* 0x000fc400000006ff */
[----:B------:R0:W1:Y:S01]  /*27c0*/  MUFU.EX2 R110, R49 ;  /* 0x00000031006e7308 */ /* 0x0000620000000800 */
[----:B------:R-:W-:Y:S01]  /*27d0*/  IADD3 R92, P0, R17, UR26, RZ ;  /* 0x0000001a115c7c10 */ /* 0x000fe2000ff1e0ff */
[----:B------:R-:W-:Y:S01]  /*27e0*/  FMUL.FTZ R17, R12, R93 ;  /* 0x0000005d0c117220 */ /* 0x000fe20000410000 */
[----:B------:R-:W-:Y:S01]  /*27f0*/  FFMA.FTZ R57, R25, R46, R28 ;  /* 0x0000002e19397223 */ /* 0x000fe2000001001c */
[----:B------:R-:W-:Y:S01]  /*2800*/  FADD.FTZ R93, -R56, R41 ;  /* 0x00000029385d7221 */ /* 0x000fe20000010100 */
[----:B------:R-:W-:Y:S02]  /*2810*/  SHF.L.U32 R106, R80, 0x10, RZ ;  /* 0x00000010506a7819 */ /* 0x000fe400000006ff */
[----:B0-----:R-:W-:Y:S01]  /*2820*/  PRMT R49, R77, 0x7632, R49 ;  /* 0x000076324d317816 */ /* 0x001fe20000000031 */
[----:B------:R-:W-:-:S03]  /*2830*/  FMUL.FTZ R101, R57, -1.4426950216293334961 ;  /* 0xbfb8aa3b39657820 */ /* 0x000fc60000410000 */
[----:B------:R-:W-:Y:S01]  /*2840*/  SHF.L.U32 R95, R49, 0x10, RZ ;  /* 0x00000010315f7819 */ /* 0x000fe200000006ff */
[----:B------:R-:W-:Y:S01]  /*2850*/  FMUL.FTZ R49, R12, R93 ;  /* 0x0000005d0c317220 */ /* 0x000fe20000410000 */
[----:B------:R-:W-:Y:S01]  /*2860*/  FADD.FTZ R51, R51, R100 ;  /* 0x0000006433337221 */ /* 0x000fe20000010000 */
[----:B------:R-:W-:Y:S01]  /*2870*/  FFMA.FTZ R100, R27, R100, R94 ;  /* 0x000000641b647223 */ /* 0x000fe2000001005e */
[----:B------:R-:W-:Y:S01]  /*2880*/  IADD3.X R93, R15, UR27, RZ, P0, !PT ;  /* 0x0000001b0f5d7c10 */ /* 0x000fe200087fe4ff */
[----:B------:R-:W-:Y:S01]  /*2890*/  FADD.FTZ R15, -R56, R95 ;  /* 0x0000005f380f7221 */ /* 0x000fe20000010100 */
[----:B------:R-:W-:Y:S01]  /*28a0*/  IADD3 R94, P4, R98, UR20, RZ ;  /* 0x00000014625e7c10 */ /* 0x000fe2000ff9e0ff */
[----:B------:R-:W-:Y:S01]  /*28b0*/  FMUL.FTZ R112, R106, R107 ;  /* 0x0000006b6a707220 */ /* 0x000fe20000410000 */
[----:B------:R-:W0:Y:S01]  /*28c0*/  MUFU.EX2 R114, R101 ;  /* 0x0000006500727308 */ /* 0x000e220000000800 */
[----:B------:R-:W-:Y:S01]  /*28d0*/  FFMA.FTZ R103, R29, R49, R32 ;  /* 0x000000311d677223 */ /* 0x000fe20000010020 */
[----:B------:R-:W-:-:S02]  /*28e0*/  PRMT R106, R80, 0x7632, R106 ;  /* 0x00007632506a7816 */ /* 0x000fc4000000006a */
[----:B------:R-:W-:Y:S01]  /*28f0*/  SHF.L.U32 R19, R19, 0x1, RZ ;  /* 0x0000000113137819 */ /* 0x000fe200000006ff */
[----:B------:R-:W-:Y:S01]  /*2900*/  FMUL.FTZ R15, R12, R15 ;  /* 0x0000000f0c0f7220 */ /* 0x000fe20000410000 */
[----:B------:R-:W-:Y:S01]  /*2910*/  IADD3.X R95, R39, UR21, RZ, P4, !PT ;  /* 0x00000015275f7c10 */ /* 0x000fe2000a7fe4ff */
[----:B------:R-:W-:Y:S01]  /*2920*/  FMUL.FTZ R97, R104, R97 ;  /* 0x0000006168617220 */ /* 0x000fe20000410000 */
[----:B------:R-:W-:Y:S01]  /*2930*/  SHF.L.U32 R108, R81, 0x10, RZ ;  /* 0x00000010516c7819 */ /* 0x000fe200000006ff */
[----:B------:R-:W-:Y:S01]  /*2940*/  FMUL.FTZ R111, R103, -1.4426950216293334961 ;  /* 0xbfb8aa3b676f7820 */ /* 0x000fe20000410000 */
[----:B------:R-:W-:Y:S01]  /*2950*/  FMUL.FTZ R109, R96, R109 ;  /* 0x0000006d606d7220 */ /* 0x000fe20000410000 */
[----:B------:R-:W-:Y:S01]  /*2960*/  PRMT R107, R81, 0x7632, R107 ;  /* 0x00007632516b7816 */ /* 0x000fe2000000006b */
[----:B-1----:R-:W-:Y:S01]  /*2970*/  FADD.FTZ R113, R110, 1 ;  /* 0x3f8000006e717421 */ /* 0x002fe20000010000 */
[----:B------:R-:W-:Y:S01]  /*2980*/  SHF.L.U32 R106, R106, 0x10, RZ ;  /* 0x000000106a6a7819 */ /* 0x000fe200000006ff */
[----:B------:R-:W2:Y:S01]  /*2990*/  LDG.E.64.CONSTANT R94, desc[UR18][R94.64] ;  /* 0x000000125e5e7981 */ /* 0x000ea2000c1e9b00 */
[----:B------:R-:W-:Y:S01]  /*29a0*/  IADD3 R96, P0, R19, UR20, RZ ;  /* 0x0000001413607c10 */ /* 0x000fe2000ff1e0ff */
[----:B------:R-:W-:Y:S01]  /*29b0*/  FFMA.FTZ R104, R27, R15, R30 ;  /* 0x0000000f1b687223 */ /* 0x000fe2000001001e */
[----:B------:R1:W3:Y:S01]  /*29c0*/  MUFU.EX2 R115, R111 ;  /* 0x0000006f00737308 */ /* 0x0002e20000000800 */
[----:B------:R-:W-:Y:S01]  /*29d0*/  SHF.L.U32 R110, R107, 0x10, RZ ;  /* 0x000000106b6e7819 */ /* 0x000fe200000006ff */
[----:B------:R-:W-:Y:S01]  /*29e0*/  FMUL.FTZ R116, R108, R97 ;  /* 0x000000616c747220 */ /* 0x000fe20000410000 */
[----:B------:R-:W-:Y:S01]  /*29f0*/  IADD3.X R97, R31, UR21, RZ, P0, !PT ;  /* 0x000000151f617c10 */ /* 0x000fe200087fe4ff */
[----:B------:R-:W-:Y:S01]  /*2a00*/  FMUL.FTZ R117, R104, -1.4426950216293334961 ;  /* 0xbfb8aa3b68757820 */ /* 0x000fe20000410000 */
[----:B------:R-:W4:Y:S01]  /*2a10*/  LDG.E.64.CONSTANT R92, desc[UR18][R92.64] ;  /* 0x000000125c5c7981 */ /* 0x000f22000c1e9b00 */
[----:B-1----:R-:W-:Y:S01]  /*2a20*/  FMUL.FTZ R111, R106, R105 ;  /* 0x000000696a6f7220 */ /* 0x002fe20000410000 */
[----:B------:R-:W-:Y:S01]  /*2a30*/  PRMT R105, R78, 0x7632, R105 ;  /* 0x000076324e697816 */ /* 0x000fe20000000069 */
[----:B------:R-:W-:Y:S01]  /*2a40*/  FMUL.FTZ R110, R110, R109 ;  /* 0x0000006d6e6e7220 */ /* 0x000fe20000410000 */
[----:B------:R-:W5:Y:S02]  /*2a50*/  LDG.E.64.CONSTANT R96, desc[UR18][R96.64] ;  /* 0x0000001260607981 */ /* 0x000f64000c1e9b00 */
[----:B------:R-:W-:Y:S01]  /*2a60*/  SHF.L.U32 R109, R105, 0x10, RZ ;  /* 0x00000010696d7819 */ /* 0x000fe200000006ff */
[----:B------:R-:W-:Y:S01]  /*2a70*/  FADD.FTZ R105, R37, R112 ;  /* 0x0000007025697221 */ /* 0x000fe20000010000 */
[----:B------:R-:W-:Y:S01]  /*2a80*/  PRMT R37, R79, 0x7632, R37 ;  /* 0x000076324f257816 */ /* 0x000fe20000000025 */
[----:B------:R-:W1:Y:S01]  /*2a90*/  MUFU.EX2 R117, R117 ;  /* 0x0000007500757308 */ /* 0x000e620000000800 */
[----:B0-----:R-:W-:Y:S01]  /*2aa0*/  FADD.FTZ R108, R114, 1 ;  /* 0x3f800000726c7421 */ /* 0x001fe20000010000 */
[-C--:B------:R-:W-:Y:S01]  /*2ab0*/  FFMA.FTZ R106, R13, R112.reuse, R38 ;  /* 0x000000700d6a7223 */ /* 0x080fe20000010026 */
[CC--:B------:R-:W-:Y:S01]  /*2ac0*/  FFMA.FTZ R114, R23.reuse, R112.reuse, R100 ;  /* 0x0000007017727223 */ /* 0x0c0fe20000010064 */
[----:B------:R-:W-:Y:S01]  /*2ad0*/  FMUL.FTZ R112, R23, R112 ;  /* 0x0000007017707220 */ /* 0x000fe20000410000 */
[----:B------:R-:W-:Y:S01]  /*2ae0*/  SHF.L.U32 R37, R37, 0x10, RZ ;  /* 0x0000001025257819 */ /* 0x000fe200000006ff */
[-C--:B------:R-:W-:Y:S01]  /*2af0*/  FFMA.FTZ R100, R34, R111.reuse, R43 ;  /* 0x0000006f22647223 */ /* 0x080fe2000001002b */
[----:B------:R-:W-:Y:S01]  /*2b00*/  FADD.FTZ R42, R42, R111 ;  /* 0x0000006f2a2a7221 */ /* 0x000fe20000010000 */
[----:B------:R0:W1:Y:S01]  /*2b10*/  MUFU.RCP R107, R113 ;  /* 0x00000071006b7308 */ /* 0x0000620000001000 */
[CC--:B------:R-:W-:Y:S01]  /*2b20*/  FFMA.FTZ R114, R29.reuse, R111.reuse, R114 ;  /* 0x0000006f1d727223 */ /* 0x0c0fe20000010072 */
[----:B------:R-:W-:Y:S01]  /*2b30*/  FMUL.FTZ R111, R29, R111 ;  /* 0x0000006f1d6f7220 */ /* 0x000fe20000410000 */
[C---:B------:R-:W-:Y:S01]  /*2b40*/  FADD.FTZ R37, -R56.reuse, R37 ;  /* 0x0000002538257221 */ /* 0x040fe20000010100 */
[----:B0-----:R-:W-:Y:S01]  /*2b50*/  FADD.FTZ R113, -R56, R109 ;  /* 0x0000006d38717221 */ /* 0x001fe20000010100 */
[----:B------:R-:W-:Y:S01]  /*2b60*/  FFMA.FTZ R109, R13, R112, R102 ;  /* 0x000000700d6d7223 */ /* 0x000fe20000010066 */
[----:B---3--:R-:W-:Y:S01]  /*2b70*/  FADD.FTZ R115, R115, 1 ;  /* 0x3f80000073737421 */ /* 0x008fe20000010000 */
[----:B------:R-:W-:-:S02]  /*2b80*/  FFMA.FTZ R40, R23, R36, R26 ;  /* 0x0000002417287223 */ /* 0x000fc4000001001a */
[----:B------:R-:W-:Y:S01]  /*2b90*/  FFMA.FTZ R34, R34, R111, R109 ;  /* 0x0000006f22227223 */ /* 0x000fe2000001006d */
[CC--:B------:R-:W-:Y:S01]  /*2ba0*/  FMUL.FTZ R109, R25.reuse, R116.reuse ;  /* 0x00000074196d7220 */ /* 0x0c0fe20000410000 */
[----:B------:R-:W-:Y:S01]  /*2bb0*/  FMUL.FTZ R37, R12, R37 ;  /* 0x000000250c257220 */ /* 0x000fe20000410000 */
[----:B------:R-:W-:Y:S01]  /*2bc0*/  FFMA.FTZ R41, R25, R17, R28 ;  /* 0x0000001119297223 */ /* 0x000fe2000001001c */
[C---:B------:R-:W-:Y:S01]  /*2bd0*/  FFMA.FTZ R43, R33.reuse, R116, R44 ;  /* 0x00000074212b7223 */ /* 0x040fe2000001002c */
[----:B------:R-:W-:Y:S01]  /*2be0*/  FFMA.FTZ R34, R33, R109, R34 ;  /* 0x0000006d21227223 */ /* 0x000fe20000010022 */
[----:B------:R-:W-:Y:S01]  /*2bf0*/  FMUL.FTZ R99, R40, -1.4426950216293334961 ;  /* 0xbfb8aa3b28637820 */ /* 0x000fe20000410000 */
[----:B------:R-:W-:Y:S01]  /*2c00*/  FFMA.FTZ R33, R27, R37, R30 ;  /* 0x000000251b217223 */ /* 0x000fe2000001001e */
[----:B------:R-:W-:Y:S01]  /*2c10*/  FMUL.FTZ R101, R41, -1.4426950216293334961 ;  /* 0xbfb8aa3b29657820 */ /* 0x000fe20000410000 */
[----:B------:R-:W0:Y:S01]  /*2c20*/  MUFU.RCP R108, R108 ;  /* 0x0000006c006c7308 */ /* 0x000e220000001000 */
[----:B-1----:R-:W-:Y:S01]  /*2c30*/  FADD.FTZ R117, R117, 1 ;  /* 0x3f80000075757421 */ /* 0x002fe20000010000 */
[----:B------:R-:W-:-:S06]  /*2c40*/  FMUL.FTZ R109, R33, -1.4426950216293334961 ;  /* 0xbfb8aa3b216d7820 */ /* 0x000fcc0000410000 */
[----:B------:R-:W1:Y:S01]  /*2c50*/  MUFU.RCP R115, R115 ;  /* 0x0000007300737308 */ /* 0x000e620000001000 */
[----:B------:R-:W-:Y:S01]  /*2c60*/  FFMA.FTZ R114, R25, R116, R114 ;  /* 0x0000007419727223 */ /* 0x000fe20000010072 */
[----:B------:R-:W-:-:S06]  /*2c70*/  FFMA.FTZ R48, R35, R110, R48 ;  /* 0x0000006e23307223 */ /* 0x000fcc0000010030 */
[----:B------:R-:W3:Y:S01]  /*2c80*/  MUFU.EX2 R99, R99 ;  /* 0x0000006300637308 */ /* 0x000ee20000000800 */
[----:B------:R-:W-:Y:S01]  /*2c90*/  FADD.FTZ R44, R51, R110 ;  /* 0x0000006e332c7221 */ /* 0x000fe20000010000 */
[----:B------:R-:W-:-:S06]  /*2ca0*/  FFMA.FTZ R114, R27, R110, R114 ;  /* 0x0000006e1b727223 */ /* 0x000fcc0000010072 */
[----:B------:R-:W-:Y:S01]  /*2cb0*/  MUFU.EX2 R101, R101 ;  /* 0x0000006500657308 */ /* 0x000fe20000000800 */
[----:B------:R-:W-:-:S07]  /*2cc0*/  FMUL.FTZ R110, R27, R110 ;  /* 0x0000006e1b6e7220 */ /* 0x000fce0000410000 */
[----:B------:R-:W3:Y:S01]  /*2cd0*/  MUFU.RCP R117, R117 ;  /* 0x0000007500757308 */ /* 0x000ee20000001000 */
[----:B------:R-:W-:-:S07]  /*2ce0*/  FADD.FTZ R51, -R107, 1 ;  /* 0x3f8000006b337421 */ /* 0x000fce0000010100 */
[----:B------:R-:W3:Y:S01]  /*2cf0*/  MUFU.EX2 R109, R109 ;  /* 0x0000006d006d7308 */ /* 0x000ee20000000800 */
[----:B------:R-:W-:Y:S01]  /*2d00*/  FFMA.FTZ R110, R35, R110, R34 ;  /* 0x0000006e236e7223 */ /* 0x000fe20000010022 */
[----:B0-----:R-:W-:Y:S01]  /*2d10*/  FADD.FTZ R102, -R108, 1 ;  /* 0x3f8000006c667421 */ /* 0x001fe20000010100 */
[----:B-1----:R-:W-:Y:S01]  /*2d20*/  FADD.FTZ R34, -R115, 1 ;  /* 0x3f80000073227421 */ /* 0x002fe20000010100 */
[----:B------:R-:W-:Y:S02]  /*2d30*/  FFMA.FTZ R50, R50, R51, 1 ;  /* 0x3f80000032327423 */ /* 0x000fe40000010033 */
[----:B------:R-:W-:Y:S01]  /*2d40*/  FFMA.FTZ R57, R57, R102, 1 ;  /* 0x3f80000039397423 */ /* 0x000fe20000010066 */
[----:B------:R-:W-:Y:S01]  /*2d50*/  FFMA.FTZ R34, R103, R34, 1 ;  /* 0x3f80000067227423 */ /* 0x000fe20000010022 */
[----:B---3--:R-:W-:Y:S01]  /*2d60*/  FADD.FTZ R102, R99, 1 ;  /* 0x3f80000063667421 */ /* 0x008fe20000010000 */
[----:B------:R-:W-:Y:S01]  /*2d70*/  FADD.FTZ R35, -R117, 1 ;  /* 0x3f80000075237421 */ /* 0x000fe20000010100 */
[----:B------:R-:W-:Y:S01]  /*2d80*/  FADD.FTZ R99, R101, 1 ;  /* 0x3f80000065637421 */ /* 0x000fe20000010000 */
[----:B------:R-:W-:Y:S01]  /*2d90*/  FMUL.FTZ R107, R107, R50 ;  /* 0x000000326b6b7220 */ /* 0x000fe20000410000 */
[----:B------:R-:W-:Y:S01]  /*2da0*/  FMUL.FTZ R38, R12, R113 ;  /* 0x000000710c267220 */ /* 0x000fe20000410000 */
[----:B------:R-:W-:Y:S01]  /*2db0*/  FMUL.FTZ R115, R115, R34 ;  /* 0x0000002273737220 */ /* 0x000fe20000410000 */
[----:B------:R-:W-:Y:S01]  /*2dc0*/  SHF.L.U32 R50, R82, 0x10, RZ ;  /* 0x0000001052327819 */ /* 0x000fe200000006ff */
[----:B------:R-:W-:Y:S01]  /*2dd0*/  FFMA.FTZ R104, R104, R35, 1 ;  /* 0x3f80000068687423 */ /* 0x000fe20000010023 */
[----:B------:R-:W-:Y:S01]  /*2de0*/  PRMT R34, R82, 0x7632, R34 ;  /* 0x0000763252227816 */ /* 0x000fe20000000022 */
[----:B------:R-:W-:Y:S01]  /*2df0*/  FADD.FTZ R109, R109, 1 ;  /* 0x3f8000006d6d7421 */ /* 0x000fe20000010000 */
[----:B------:R-:W-:Y:S01]  /*2e00*/  PRMT R35, R83, 0x7632, R35 ;  /* 0x0000763253237816 */ /* 0x000fe20000000023 */
[----:B------:R-:W-:Y:S01]  /*2e10*/  FFMA.FTZ R13, R29, R38, R32 ;  /* 0x000000261d0d7223 */ /* 0x000fe20000010020 */
[----:B------:R-:W-:Y:S01]  /*2e20*/  SHF.L.U32 R51, R83, 0x10, RZ ;  /* 0x0000001053337819 */ /* 0x000fe200000006ff */
[----:B------:R-:W-:Y:S01]  /*2e30*/  FMUL.FTZ R108, R108, R57 ;  /* 0x000000396c6c7220 */ /* 0x000fe20000410000 */
[----:B------:R-:W0:Y:S01]  /*2e40*/  MUFU.RCP R99, R99 ;  /* 0x0000006300637308 */ /* 0x000e220000001000 */
[----:B------:R-:W-:Y:S01]  /*2e50*/  SHF.L.U32 R34, R34, 0x10, RZ ;  /* 0x0000001022227819 */ /* 0x000fe200000006ff */
[----:B------:R-:W-:Y:S01]  /*2e60*/  FMUL.FTZ R50, R50, R107 ;  /* 0x0000006b32327220 */ /* 0x000fe20000410000 */
[----:B------:R-:W-:Y:S01]  /*2e70*/  SHF.L.U32 R35, R35, 0x10, RZ ;  /* 0x0000001023237819 */ /* 0x000fe200000006ff */
[----:B------:R-:W-:Y:S01]  /*2e80*/  FMUL.FTZ R111, R13, -1.4426950216293334961 ;  /* 0xbfb8aa3b0d6f7820 */ /* 0x000fe20000410000 */
[----:B------:R-:W-:Y:S01]  /*2e90*/  FMUL.FTZ R104, R117, R104 ;  /* 0x0000006875687220 */ /* 0x000fe20000410000 */
[----:B------:R-:W-:-:S02]  /*2ea0*/  FMUL.FTZ R108, R51, R108 ;  /* 0x0000006c336c7220 */ /* 0x000fc40000410000 */
[----:B------:R-:W1:Y:S01]  /*2eb0*/  MUFU.RCP R109, R109 ;  /* 0x0000006d006d7308 */ /* 0x000e620000001000 */
[----:B------:R-:W-:Y:S01]  /*2ec0*/  FMUL.FTZ R51, R23, R50 ;  /* 0x0000003217337220 */ /* 0x000fe20000410000 */
[----:B------:R-:W-:Y:S01]  /*2ed0*/  FMUL.FTZ R115, R34, R115 ;  /* 0x0000007322737220 */ /* 0x000fe20000410000 */
[----:B------:R-:W-:Y:S01]  /*2ee0*/  FMUL.FTZ R101, R35, R104 ;  /* 0x0000006823657220 */ /* 0x000fe20000410000 */
[C---:B------:R-:W-:Y:S01]  /*2ef0*/  FFMA.FTZ R35, R47.reuse, R50, R106 ;  /* 0x000000322f237223 */ /* 0x040fe2000001006a */
[----:B------:R-:W-:Y:S01]  /*2f00*/  FFMA.FTZ R110, R47, R51, R110 ;  /* 0x000000332f6e7223 */ /* 0x000fe2000001006e */
[----:B------:R-:W-:Y:S02]  /*2f10*/  FMUL.FTZ R47, R29, R115 ;  /* 0x000000731d2f7220 */ /* 0x000fe40000410000 */
[----:B------:R-:W3:Y:S01]  /*2f20*/  MUFU.EX2 R111, R111 ;  /* 0x0000006f006f7308 */ /* 0x000ee20000000800 */
[----:B------:R-:W-:Y:S01]  /*2f30*/  FADD.FTZ R34, R42, R115 ;  /* 0x000000732a227221 */ /* 0x000fe20000010000 */
[----:B------:R-:W-:Y:S01]  /*2f40*/  FFMA.FTZ R47, R49, R47, R110 ;  /* 0x0000002f312f7223 */ /* 0x000fe2000001006e */
[----:B------:R-:W-:Y:S01]  /*2f50*/  FMUL.FTZ R42, R25, R108 ;  /* 0x0000006c192a7220 */ /* 0x000fe20000410000 */
[----:B------:R-:W-:Y:S01]  /*2f60*/  FADD.FTZ R105, R105, R50 ;  /* 0x0000003269697221 */ /* 0x000fe20000010000 */
[----:B------:R-:W-:Y:S01]  /*2f70*/  FFMA.FTZ R114, R23, R50, R114 ;  /* 0x0000003217727223 */ /* 0x000fe20000010072 */
[----:B------:R-:W-:Y:S01]  /*2f80*/  FFMA.FTZ R51, R49, R115, R100 ;  /* 0x0000007331337223 */ /* 0x000fe20000010064 */
[C---:B------:R-:W-:Y:S01]  /*2f90*/  FFMA.FTZ R50, R46.reuse, R108, R43 ;  /* 0x0000006c2e327223 */ /* 0x040fe2000001002b */
[----:B0-----:R-:W-:Y:S01]  /*2fa0*/  FADD.FTZ R100, -R99, 1 ;  /* 0x3f80000063647421 */ /* 0x001fe20000010100 */
[----:B------:R-:W-:Y:S01]  /*2fb0*/  FFMA.FTZ R46, R46, R42, R47 ;  /* 0x0000002a2e2e7223 */ /* 0x000fe2000001002f */
[----:B------:R-:W-:Y:S01]  /*2fc0*/  FFMA.FTZ R42, R15, R101, R48 ;  /* 0x000000650f2a7223 */ /* 0x000fe20000010030 */
[----:B-1----:R-:W-:Y:S01]  /*2fd0*/  FADD.FTZ R48, -R109, 1 ;  /* 0x3f8000006d307421 */ /* 0x002fe20000010100 */
[----:B------:R-:W-:Y:S01]  /*2fe0*/  FFMA.FTZ R100, R41, R100, 1 ;  /* 0x3f80000029647423 */ /* 0x000fe20000010064 */
[----:B------:R-:W-:-:S02]  /*2ff0*/  IADD3 R98, P0, R98, UR26, RZ ;  /* 0x0000001a62627c10 */ /* 0x000fc4000ff1e0ff */
[----:B------:R-:W-:Y:S01]  /*3000*/  FFMA.FTZ R48, R33, R48, 1 ;  /* 0x3f80000021307423 */ /* 0x000fe20000010030 */
[----:B------:R-:W-:Y:S01]  /*3010*/  FMUL.FTZ R33, R99, R100 ;  /* 0x0000006463217220 */ /* 0x000fe20000410000 */
[----:B------:R-:W-:Y:S01]  /*3020*/  IADD3.X R99, R39, UR27, RZ, P0, !PT ;  /* 0x0000001b27637c10 */ /* 0x000fe200087fe4ff */
[----:B---3--:R-:W-:-:S05]  /*3030*/  FADD.FTZ R111, R111, 1 ;  /* 0x3f8000006f6f7421 */ /* 0x008fca0000010000 */
[----:B------:R-:W3:Y:S01]  /*3040*/  LDG.E.64.CONSTANT R98, desc[UR18][R98.64] ;  /* 0x0000001262627981 */ /* 0x000ee2000c1e9b00 */
[----:B------:R-:W0:Y:S01]  /*3050*/  MUFU.RCP R111, R111 ;  /* 0x0000006f006f7308 */ /* 0x000e220000001000 */
[----:B------:R-:W-:-:S07]  /*3060*/  FMUL.FTZ R49, R27, R101 ;  /* 0x000000651b317220 */ /* 0x000fce0000410000 */
[----:B------:R-:W1:Y:S01]  /*3070*/  MUFU.RCP R57, R102 ;  /* 0x0000006600397308 */ /* 0x000e620000001000 */
[----:B------:R-:W-:Y:S01]  /*3080*/  FFMA.FTZ R49, R15, R49, R46 ;  /* 0x000000310f317223 */ /* 0x000fe2000001002e */
[----:B0-----:R-:W-:-:S04]  /*3090*/  FADD.FTZ R46, -R111, 1 ;  /* 0x3f8000006f2e7421 */ /* 0x001fc80000010100 */
[----:B------:R-:W-:Y:S01]  /*30a0*/  FFMA.FTZ R46, R13, R46, 1 ;  /* 0x3f8000000d2e7423 */ /* 0x000fe2000001002e */
[----:B------:R-:W-:Y:S01]  /*30b0*/  PRMT R13, R84, 0x7632, R13 ;  /* 0x00007632540d7816 */ /* 0x000fe2000000000d */
[----:B-1----:R-:W-:-:S03]  /*30c0*/  FADD.FTZ R43, -R57, 1 ;  /* 0x3f800000392b7421 */ /* 0x002fc60000010100 */
[----:B------:R-:W-:Y:S01]  /*30d0*/  SHF.L.U32 R13, R13, 0x10, RZ ;  /* 0x000000100d0d7819 */ /* 0x000fe200000006ff */
[----:B------:R-:W-:Y:S01]  /*30e0*/  FMUL.FTZ R46, R111, R46 ;  /* 0x0000002e6f2e7220 */ /* 0x000fe20000410000 */
[----:B------:R-:W-:Y:S01]  /*30f0*/  FFMA.FTZ R40, R40, R43, 1 ;  /* 0x3f80000028287423 */ /* 0x000fe2000001002b */
[----:B------:R-:W-:Y:S01]  /*3100*/  IADD3.X R39, RZ, R21, RZ, P3, !PT ;  /* 0x00000015ff277210 */ /* 0x000fe20001ffe4ff */
[----:B------:R-:W-:Y:S01]  /*3110*/  FADD.FTZ R45, R45, R116 ;  /* 0x000000742d2d7221 */ /* 0x000fe20000010000 */
[----:B------:R-:W-:Y:S01]  /*3120*/  SHF.L.U32 R15, R84, 0x10, RZ ;  /* 0x00000010540f7819 */ /* 0x000fe200000006ff */
[----:B------:R-:W-:Y:S01]  /*3130*/  FMUL.FTZ R40, R57, R40 ;  /* 0x0000002839287220 */ /* 0x000fe20000410000 */
[----:B------:R-:W-:Y:S01]  /*3140*/  FMUL.FTZ R116, R13, R46 ;  /* 0x0000002e0d747220 */ /* 0x000fe20000410000 */
[----:B------:R-:W-:Y:S01]  /*3150*/  FFMA.FTZ R114, R29, R115, R114 ;  /* 0x000000731d727223 */ /* 0x000fe20000010072 */
[C---:B------:R-:W-:Y:S01]  /*3160*/  SHF.L.U64.HI R13, R14.reuse, 0x1, R39 ;  /* 0x000000010e0d7819 */ /* 0x040fe20000010227 */
[----:B------:R-:W-:Y:S01]  /*3170*/  FMUL.FTZ R110, R15, R40 ;  /* 0x000000280f6e7220 */ /* 0x000fe20000410000 */
[----:B------:R-:W-:-:S02]  /*3180*/  SHF.L.U32 R14, R14, 0x1, RZ ;  /* 0x000000010e0e7819 */ /* 0x000fc400000006ff */
[----:B------:R-:W-:Y:S01]  /*3190*/  SHF.L.U32 R112, R85, 0x10, RZ ;  /* 0x0000001055707819 */ /* 0x000fe200000006ff */
[----:B------:R-:W-:Y:S01]  /*31a0*/  FFMA.FTZ R104, R25, R108, R114 ;  /* 0x0000006c19687223 */ /* 0x000fe20000010072 */
[----:B------:R-:W-:Y:S02]  /*31b0*/  SHF.L.U32 R15, R86, 0x10, RZ ;  /* 0x00000010560f7819 */ /* 0x000fe400000006ff */
[----:B------:R-:W-:Y:S02]  /*31c0*/  IADD3.X R41, RZ, R21, RZ, P2, !PT ;  /* 0x00000015ff297210 */ /* 0x000fe400017fe4ff */
[----:B------:R-:W-:Y:S01]  /*31d0*/  IADD3 R100, P0, R14, UR20, RZ ;  /* 0x000000140e647c10 */ /* 0x000fe2000ff1e0ff */
[----:B------:R-:W-:Y:S01]  /*31e0*/  FMUL.FTZ R112, R112, R33 ;  /* 0x0000002170707220 */ /* 0x000fe20000410000 */
[----:B------:R-:W-:Y:S01]  /*31f0*/  FADD.FTZ R44, R44, R101 ;  /* 0x000000652c2c7221 */ /* 0x000fe20000010000 */
[----:B------:R-:W-:Y:S01]  /*3200*/  FFMA.FTZ R104, R27, R101, R104 ;  /* 0x000000651b687223 */ /* 0x000fe20000010068 */
[----:B------:R-:W-:Y:S01]  /*3210*/  FADD.FTZ R33, -R56, R15 ;  /* 0x0000000f38217221 */ /* 0x000fe20000010100 */
[----:B------:R-:W-:-:S02]  /*3220*/  SHF.L.U64.HI R15, R16, 0x1, R41 ;  /* 0x00000001100f7819 */ /* 0x000fc40000010229 */
[----:B------:R-:W-:Y:S02]  /*3230*/  IADD3.X R101, R13, UR21, RZ, P0, !PT ;  /* 0x000000150d657c10 */ /* 0x000fe400087fe4ff */
[----:B------:R-:W-:Y:S01]  /*3240*/  SHF.L.U32 R41, R88, 0x10, RZ ;  /* 0x0000001058297819 */ /* 0x000fe200000006ff */
[----:B------:R-:W-:Y:S01]  /*3250*/  FMUL.FTZ R40, R12, R33 ;  /* 0x000000210c287220 */ /* 0x000fe20000410000 */
[----:B------:R-:W-:Y:S02]  /*3260*/  SHF.L.U32 R39, R87, 0x10, RZ ;  /* 0x0000001057277819 */ /* 0x000fe400000006ff */
[----:B------:R-:W-:Y:S01]  /*3270*/  PRMT R33, R86, 0x7632, R33 ;  /* 0x0000763256217816 */ /* 0x000fe20000000021 */
[C---:B------:R-:W-:Y:S01]  /*3280*/  FADD.FTZ R41, -R56.reuse, R41 ;  /* 0x0000002938297221 */ /* 0x040fe20000010100 */
[----:B------:R-:W3:Y:S01]  /*3290*/  LDG.E.64.CONSTANT R100, desc[UR18][R100.64] ;  /* 0x0000001264647981 */ /* 0x000ee2000c1e9b00 */
[----:B------:R-:W-:Y:S01]  /*32a0*/  FADD.FTZ R39, -R56, R39 ;  /* 0x0000002738277221 */ /* 0x000fe20000010100 */
[----:B------:R-:W-:Y:S01]  /*32b0*/  SHF.L.U32 R43, R33, 0x10, RZ ;  /* 0x00000010212b7819 */ /* 0x000fe200000006ff */
[C---:B------:R-:W-:Y:S01]  /*32c0*/  FMUL.FTZ R33, R12.reuse, R41 ;  /* 0x000000290c217220 */ /* 0x040fe20000410000 */
[----:B------:R-:W-:Y:S01]  /*32d0*/  PRMT R41, R87, 0x7632, R41 ;  /* 0x0000763257297816 */ /* 0x000fe20000000029 */
[----:B------:R-:W-:Y:S01]  /*32e0*/  FMUL.FTZ R39, R12, R39 ;  /* 0x000000270c277220 */ /* 0x000fe20000410000 */
[----:B------:R-:W-:-:S02]  /*32f0*/  PRMT R47, R85, 0x7632, R47 ;  /* 0x00007632552f7816 */ /* 0x000fc4000000002f */
[----:B------:R-:W-:Y:S01]  /*3300*/  SHF.L.U32 R111, R41, 0x10, RZ ;  /* 0x00000010296f7819 */ /* 0x000fe200000006ff */
[----:B------:R-:W-:Y:S01]  /*3310*/  FFMA.FTZ R46, R25, R39, R28 ;  /* 0x00000027192e7223 */ /* 0x000fe2000001001c */
[----:B------:R-:W-:Y:S01]  /*3320*/  SHF.L.U32 R114, R47, 0x10, RZ ;  /* 0x000000102f727819 */ /* 0x000fe200000006ff */
[----:B------:R-:W-:Y:S02]  /*3330*/  FMUL.FTZ R109, R109, R48 ;  /* 0x000000306d6d7220 */ /* 0x000fe40000410000 */
[----:B------:R-:W-:Y:S01]  /*3340*/  FMUL.FTZ R107, R46, -1.4426950216293334961 ;  /* 0xbfb8aa3b2e6b7820 */ /* 0x000fe20000410000 */
[----:B------:R-:W-:Y:S01]  /*3350*/  FADD.FTZ R47, -R56, R111 ;  /* 0x0000006f382f7221 */ /* 0x000fe20000010100 */
[CC--:B------:R-:W-:Y:S01]  /*3360*/  FMUL.FTZ R111, R23.reuse, R110.reuse ;  /* 0x0000006e176f7220 */ /* 0x0c0fe20000410000 */
[-C--:B------:R-:W-:Y:S01]  /*3370*/  FFMA.FTZ R104, R23, R110.reuse, R104 ;  /* 0x0000006e17687223 */ /* 0x080fe20000010068 */
[----:B------:R0:W-:Y:S01]  /*3380*/  MUFU.EX2 R117, R107 ;  /* 0x0000006b00757308 */ /* 0x0001e20000000800 */
[----:B------:R-:W-:Y:S01]  /*3390*/  FMUL.FTZ R114, R114, R109 ;  /* 0x0000006d72727220 */ /* 0x000fe20000410000 */
[C---:B------:R-:W-:Y:S01]  /*33a0*/  FFMA.FTZ R109, R36.reuse, R110, R35 ;  /* 0x0000006e246d7223 */ /* 0x040fe20000010023 */
[----:B------:R-:W-:Y:S01]  /*33b0*/  FFMA.FTZ R49, R36, R111, R49 ;  /* 0x0000006f24317223 */ /* 0x000fe20000010031 */
[-C--:B------:R-:W-:Y:S01]  /*33c0*/  FMUL.FTZ R118, R29, R116.reuse ;  /* 0x000000741d767220 */ /* 0x080fe20000410000 */
[----:B------:R-:W-:Y:S01]  /*33d0*/  FADD.FTZ R36, R34, R116 ;  /* 0x0000007422247221 */ /* 0x000fe20000010000 */
[----:B0-----:R-:W-:Y:S01]  /*33e0*/  FADD.FTZ R107, R105, R110 ;  /* 0x0000006e696b7221 */ /* 0x001fe20000010000 */
[-C--:B------:R-:W-:Y:S01]  /*33f0*/  FFMA.FTZ R110, R38, R116.reuse, R51 ;  /* 0x00000074266e7223 */ /* 0x080fe20000010033 */
[----:B------:R-:W-:Y:S01]  /*3400*/  FFMA.FTZ R116, R29, R116, R104 ;  /* 0x000000741d747223 */ /* 0x000fe20000010068 */
[----:B------:R-:W-:-:S04]  /*3410*/  IADD3 R104, P0, R19, UR26, RZ ;  /* 0x0000001a13687c10 */ /* 0x000fc8000ff1e0ff */
[----:B------:R-:W-:-:S06]  /*3420*/  IADD3.X R105, R31, UR27, RZ, P0, !PT ;  /* 0x0000001b1f697c10 */ /* 0x000fcc00087fe4ff */
[----:B------:R-:W3:Y:S01]  /*3430*/  LDG.E.64.CONSTANT R104, desc[UR18][R104.64] ;  /* 0x0000001268687981 */ /* 0x000ee2000c1e9b00 */
[----:B------:R-:W-:Y:S01]  /*3440*/  FFMA.FTZ R48, R23, R40, R26 ;  /* 0x0000002817307223 */ /* 0x000fe2000001001a */
[----:B------:R-:W-:Y:S01]  /*3450*/  FADD.FTZ R103, -R56, R43 ;  /* 0x0000002b38677221 */ /* 0x000fe20000010100 */
[----:B------:R-:W-:Y:S02]  /*3460*/  SHF.L.U32 R16, R16, 0x1, RZ ;  /* 0x0000000110107819 */ /* 0x000fe400000006ff */
[----:B------:R-:W-:Y:S01]  /*3470*/  FMUL.FTZ R57, R48, -1.4426950216293334961 ;  /* 0xbfb8aa3b30397820 */ /* 0x000fe20000410000 */
[----:B------:R-:W-:Y:S01]  /*3480*/  FMUL.FTZ R41, R12, R103 ;  /* 0x000000670c297220 */ /* 0x000fe20000410000 */
[----:B------:R-:W-:Y:S02]  /*3490*/  IADD3 R102, P2, R16, UR20, RZ ;  /* 0x0000001410667c10 */ /* 0x000fe4000ff5e0ff */
[----:B------:R0:W1:Y:S02]  /*34a0*/  MUFU.EX2 R113, R57 ;  /* 0x0000003900717308 */ /* 0x0000640000000800 */
[----:B------:R-:W-:Y:S01]  /*34b0*/  IADD3.X R103, R15, UR21, RZ, P2, !PT ;  /* 0x000000150f677c10 */ /* 0x000fe200097fe4ff */
[----:B------:R-:W-:Y:S01]  /*34c0*/  FMUL.FTZ R47, R12, R47 ;  /* 0x0000002f0c2f7220 */ /* 0x000fe20000410000 */
[----:B------:R-:W-:-:S04]  /*34d0*/  FADD.FTZ R45, R45, R108 ;  /* 0x0000006c2d2d7221 */ /* 0x000fc80000010000 */
[----:B------:R-:W3:Y:S01]  /*34e0*/  LDG.E.64.CONSTANT R102, desc[UR18][R102.64] ;  /* 0x0000001266667981 */ /* 0x000ee2000c1e9b00 */
[----:B0-----:R-:W-:-:S04]  /*34f0*/  FFMA.FTZ R57, R29, R41, R32 ;  /* 0x000000291d397223 */ /* 0x001fc80000010020 */
[----:B------:R-:W-:Y:S01]  /*3500*/  FMUL.FTZ R115, R57, -1.4426950216293334961 ;  /* 0xbfb8aa3b39737820 */ /* 0x000fe20000410000 */
[----:B------:R-:W-:-:S05]  /*3510*/  FFMA.FTZ R108, R27, R47, R30 ;  /* 0x0000002f1b6c7223 */ /* 0x000fca000001001e */
[----:B------:R-:W0:Y:S01]  /*3520*/  MUFU.EX2 R115, R115 ;  /* 0x0000007300737308 */ /* 0x000e220000000800 */
[----:B------:R-:W-:Y:S01]  /*3530*/  FMUL.FTZ R35, R108, -1.4426950216293334961 ;  /* 0xbfb8aa3b6c237820 */ /* 0x000fe20000410000 */
[-C--:B------:R-:W-:Y:S01]  /*3540*/  FFMA.FTZ R50, R17, R112.reuse, R50 ;  /* 0x0000007011327223 */ /* 0x080fe20000010032 */
[----:B------:R-:W-:Y:S01]  /*3550*/  FADD.FTZ R19, R45, R112 ;  /* 0x000000702d137221 */ /* 0x000fe20000010000 */
[----:B------:R-:W-:Y:S01]  /*3560*/  FFMA.FTZ R116, R25, R112, R116 ;  /* 0x0000007019747223 */ /* 0x000fe20000010074 */
[----:B------:R-:W-:Y:S01]  /*3570*/  SHF.L.U32 R31, R89, 0x10, RZ ;  /* 0x00000010591f7819 */ /* 0x000fe200000006ff */
[----:B-1----:R-:W-:Y:S01]  /*3580*/  FADD.FTZ R113, R113, 1 ;  /* 0x3f80000071717421 */ /* 0x002fe20000010000 */
[----:B------:R-:W-:Y:S01]  /*3590*/  FFMA.FTZ R118, R38, R118, R49 ;  /* 0x0000007626767223 */ /* 0x000fe20000010031 */
[----:B------:R-:W1:Y:S01]  /*35a0*/  MUFU.EX2 R35, R35 ;  /* 0x0000002300237308 */ /* 0x000e620000000800 */
[----:B------:R-:W-:Y:S01]  /*35b0*/  FMUL.FTZ R112, R25, R112 ;  /* 0x0000007019707220 */ /* 0x000fe20000410000 */
[----:B------:R-:W-:Y:S01]  /*35c0*/  FADD.FTZ R117, R117, 1 ;  /* 0x3f80000075757421 */ /* 0x000fe20000010000 */
[----:B------:R-:W-:-:S02]  /*35d0*/  FADD.FTZ R31, -R56, R31 ;  /* 0x0000001f381f7221 */ /* 0x000fc40000010100 */
[----:B------:R-:W-:Y:S01]  /*35e0*/  FFMA.FTZ R118, R17, R112, R118 ;  /* 0x0000007011767223 */ /* 0x000fe20000010076 */
[----:B------:R-:W-:Y:S01]  /*35f0*/  PRMT R17, R88, 0x7632, R17 ;  /* 0x0000763258117816 */ /* 0x000fe20000000011 */
[----:B0-----:R-:W-:Y:S01]  /*3600*/  FADD.FTZ R115, R115, 1 ;  /* 0x3f80000073737421 */ /* 0x001fe20000010000 */
[----:B------:R0:W2:Y:S01]  /*3610*/  MUFU.RCP R51, R113 ;  /* 0x0000007100337308 */ /* 0x0000a20000001000 */
[----:B------:R-:W-:Y:S01]  /*3620*/  FMUL.FTZ R34, R12, R31 ;  /* 0x0000001f0c227220 */ /* 0x000fe20000410000 */
[----:B------:R-:W-:Y:S02]  /*3630*/  SHF.L.U32 R17, R17, 0x10, RZ ;  /* 0x0000001011117819 */ /* 0x000fe400000006ff */
[----:B------:R-:W-:-:S04]  /*3640*/  PRMT R31, R89, 0x7632, R31 ;  /* 0x00007632591f7816 */ /* 0x000fc8000000001f */
[----:B------:R-:W4:Y:S01]  /*3650*/  MUFU.RCP R45, R117 ;  /* 0x00000075002d7308 */ /* 0x000f220000001000 */
[----:B------:R-:W-:Y:S01]  /*3660*/  SHF.L.U32 R31, R31, 0x10, RZ ;  /* 0x000000101f1f7819 */ /* 0x000fe200000006ff */
[----:B------:R-:W-:-:S06]  /*3670*/  FADD.FTZ R49, -R56, R17 ;  /* 0x0000001138317221 */ /* 0x000fcc0000010100 */
[----:B------:R-:W5:Y:S01]  /*3680*/  MUFU.RCP R115, R115 ;  /* 0x0000007300737308 */ /* 0x000f620000001000 */
[----:B------:R-:W-:Y:S01]  /*3690*/  FFMA.FTZ R43, R23, R33, R26 ;  /* 0x00000021172b7223 */ /* 0x000fe2000001001a */
[----:B-1----:R-:W-:Y:S01]  /*36a0*/  FADD.FTZ R38, R35, 1 ;  /* 0x3f80000023267421 */ /* 0x002fe20000010000 */
[-C--:B------:R-:W-:Y:S01]  /*36b0*/  FMUL.FTZ R111, R27, R114.reuse ;  /* 0x000000721b6f7220 */ /* 0x080fe20000410000 */
[----:B------:R-:W-:Y:S01]  /*36c0*/  FMUL.FTZ R35, R12, R49 ;  /* 0x000000310c237220 */ /* 0x000fe20000410000 */
[----:B0-----:R-:W-:Y:S01]  /*36d0*/  FADD.FTZ R113, -R56, R31 ;  /* 0x0000001f38717221 */ /* 0x001fe20000010100 */
[----:B------:R-:W-:Y:S01]  /*36e0*/  FMUL.FTZ R106, R43, -1.4426950216293334961 ;  /* 0xbfb8aa3b2b6a7820 */ /* 0x000fe20000410000 */
[CC--:B------:R-:W-:Y:S01]  /*36f0*/  FFMA.FTZ R42, R37.reuse, R114.reuse, R42 ;  /* 0x00000072252a7223 */ /* 0x0c0fe2000001002a */
[----:B------:R0:W1:Y:S01]  /*3700*/  MUFU.RCP R117, R38 ;  /* 0x0000002600757308 */ /* 0x0000620000001000 */
[----:B------:R-:W-:Y:S01]  /*3710*/  FFMA.FTZ R111, R37, R111, R118 ;  /* 0x0000006f256f7223 */ /* 0x000fe20000010076 */
[----:B--2---:R-:W-:Y:S01]  /*3720*/  FADD.FTZ R37, -R51, 1 ;  /* 0x3f80000033257421 */ /* 0x004fe20000010100 */
[----:B------:R-:W-:Y:S01]  /*3730*/  FFMA.FTZ R31, R29, R35, R32 ;  /* 0x000000231d1f7223 */ /* 0x000fe20000010020 */
[----:B------:R-:W-:Y:S01]  /*3740*/  FADD.FTZ R49, R44, R114 ;  /* 0x000000722c317221 */ /* 0x000fe20000010000 */
[----:B------:R-:W-:Y:S01]  /*3750*/  FFMA.FTZ R112, R27, R114, R116 ;  /* 0x000000721b707223 */ /* 0x000fe20000010074 */
[----:B------:R-:W-:Y:S01]  /*3760*/  FFMA.FTZ R48, R48, R37, 1 ;  /* 0x3f80000030307423 */ /* 0x000fe20000010025 */
[----:B0-----:R-:W-:Y:S01]  /*3770*/  FMUL.FTZ R38, R12, R113 ;  /* 0x000000710c267220 */ /* 0x001fe20000410000 */
[----:B------:R-:W0:Y:S01]  /*3780*/  MUFU.EX2 R106, R106 ;  /* 0x0000006a006a7308 */ /* 0x000e220000000800 */
[----:B----4-:R-:W-:Y:S01]  /*3790*/  FADD.FTZ R113, -R45, 1 ;  /* 0x3f8000002d717421 */ /* 0x010fe20000010100 */
[----:B-----5:R-:W-:Y:S01]  /*37a0*/  FADD.FTZ R44, -R115, 1 ;  /* 0x3f800000732c7421 */ /* 0x020fe20000010100 */
[----:B------:R-:W-:Y:S01]  /*37b0*/  FMUL.FTZ R114, R31, -1.4426950216293334961 ;  /* 0xbfb8aa3b1f727820 */ /* 0x000fe20000410000 */
[----:B------:R-:W-:Y:S01]  /*37c0*/  FFMA.FTZ R37, R27, R38, R30 ;  /* 0x000000261b257223 */ /* 0x000fe2000001001e */
[----:B------:R-:W-:Y:S01]  /*37d0*/  FFMA.FTZ R17, R25, R34, R28 ;  /* 0x0000002219117223 */ /* 0x000fe2000001001c */
[----:B------:R-:W-:Y:S01]  /*37e0*/  FFMA.FTZ R46, R46, R113, 1 ;  /* 0x3f8000002e2e7423 */ /* 0x000fe20000010071 */
[----:B------:R-:W-:Y:S01]  /*37f0*/  FFMA.FTZ R44, R57, R44, 1 ;  /* 0x3f800000392c7423 */ /* 0x000fe2000001002c */
[----:B------:R-:W2:Y:S01]  /*3800*/  MUFU.EX2 R116, R114 ;  /* 0x0000007200747308 */ /* 0x000ea20000000800 */
[----:B------:R-:W-:Y:S01]  /*3810*/  FMUL.FTZ R118, R37, -1.4426950216293334961 ;  /* 0xbfb8aa3b25767820 */ /* 0x000fe20000410000 */
[----:B------:R-:W-:Y:S01]  /*3820*/  FMUL.FTZ R119, R17, -1.4426950216293334961 ;  /* 0xbfb8aa3b11777820 */ /* 0x000fe20000410000 */
[----:B------:R-:W-:Y:S01]  /*3830*/  FMUL.FTZ R57, R45, R46 ;  /* 0x0000002e2d397220 */ /* 0x000fe20000410000 */
[----:B------:R-:W-:Y:S01]  /*3840*/  FMUL.FTZ R115, R115, R44 ;  /* 0x0000002c73737220 */ /* 0x000fe20000410000 */
[C---:B------:R-:W-:Y:S01]  /*3850*/  SHF.L.U32 R46, R90.reuse, 0x10, RZ ;  /* 0x000000105a2e7819 */ /* 0x040fe200000006ff */
[----:B------:R-:W-:Y:S01]  /*3860*/  FMUL.FTZ R113, R51, R48 ;  /* 0x0000003033717220 */ /* 0x000fe20000410000 */
[----:B------:R-:W-:Y:S01]  /*3870*/  PRMT R44, R90, 0x7632, R44 ;  /* 0x000076325a2c7816 */ /* 0x000fe2000000002c */
[----:B------:R1:W-:Y:S01]  /*3880*/  MUFU.EX2 R120, R119 ;  /* 0x0000007700787308 */ /* 0x0003e20000000800 */
[----:B------:R-:W-:Y:S01]  /*3890*/  PRMT R45, R91, 0x7632, R45 ;  /* 0x000076325b2d7816 */ /* 0x000fe2000000002d */
[----:B------:R-:W-:Y:S01]  /*38a0*/  FMUL.FTZ R46, R46, R113 ;  /* 0x000000712e2e7220 */ /* 0x000fe20000410000 */
[----:B------:R-:W-:-:S05]  /*38b0*/  SHF.L.U32 R44, R44, 0x10, RZ ;  /* 0x000000102c2c7819 */ /* 0x000fca00000006ff */
[----:B------:R-:W4:Y:S01]  /*38c0*/  MUFU.EX2 R118, R118 ;  /* 0x0000007600767308 */ /* 0x000f220000000800 */
[----:B-1----:R-:W-:Y:S01]  /*38d0*/  FADD.FTZ R119, -R117, 1 ;  /* 0x3f80000075777421 */ /* 0x002fe20000010100 */
[----:B0-----:R-:W-:Y:S01]  /*38e0*/  FADD.FTZ R51, R106, 1 ;  /* 0x3f8000006a337421 */ /* 0x001fe20000010000 */
[----:B------:R-:W-:Y:S02]  /*38f0*/  SHF.L.U32 R48, R91, 0x10, RZ ;  /* 0x000000105b307819 */ /* 0x000fe400000006ff */
[----:B------:R-:W-:Y:S01]  /*3900*/  FFMA.FTZ R108, R108, R119, 1 ;  /* 0x3f8000006c6c7423 */ /* 0x000fe20000010077 */
[----:B------:R-:W-:Y:S01]  /*3910*/  FMUL.FTZ R115, R44, R115 ;  /* 0x000000732c737220 */ /* 0x000fe20000410000 */
[----:B------:R-:W-:Y:S01]  /*3920*/  FMUL.FTZ R106, R23, R46 ;  /* 0x0000002e176a7220 */ /* 0x000fe20000410000 */
[----:B------:R-:W-:Y:S01]  /*3930*/  SHF.L.U32 R45, R45, 0x10, RZ ;  /* 0x000000102d2d7819 */ /* 0x000fe200000006ff */
[----:B------:R-:W-:Y:S01]  /*3940*/  FMUL.FTZ R114, R117, R108 ;  /* 0x0000006c75727220 */ /* 0x000fe20000410000 */
[----:B------:R-:W-:Y:S01]  /*3950*/  FADD.FTZ R44, R107, R46 ;  /* 0x0000002e6b2c7221 */ /* 0x000fe20000010000 */
[----:B--2---:R-:W-:Y:S01]  /*3960*/  FADD.FTZ R116, R116, 1 ;  /* 0x3f80000074747421 */ /* 0x004fe20000010000 */
[----:B------:R-:W-:Y:S01]  /*3970*/  FFMA.FTZ R106, R40, R106, R111 ;  /* 0x0000006a286a7223 */ /* 0x000fe2000001006f */
[----:B------:R-:W-:Y:S01]  /*3980*/  FMUL.FTZ R107, R29, R115 ;  /* 0x000000731d6b7220 */ /* 0x000fe20000410000 */
[----:B------:R-:W-:Y:S01]  /*3990*/  FMUL.FTZ R108, R48, R57 ;  /* 0x00000039306c7220 */ /* 0x000fe20000410000 */
[----:B------:R-:W-:Y:S01]  /*39a0*/  FMUL.FTZ R114, R45, R114 ;  /* 0x000000722d727220 */ /* 0x000fe20000410000 */
[----:B------:R-:W-:Y:S01]  /*39b0*/  FADD.FTZ R45, R36, R115 ;  /* 0x00000073242d7221 */ /* 0x000fe20000010000 */
[----:B------:R-:W-:Y:S01]  /*39c0*/  FFMA.FTZ R36, R41, R107, R106 ;  /* 0x0000006b29247223 */ /* 0x000fe2000001006a */
[----:B------:R-:W-:Y:S01]  /*39d0*/  FMUL.FTZ R107, R25, R108 ;  /* 0x0000006c196b7220 */ /* 0x000fe20000410000 */
[----:B------:R-:W0:Y:S01]  /*39e0*/  MUFU.RCP R116, R116 ;  /* 0x0000007400747308 */ /* 0x000e220000001000 */
[----:B----4-:R-:W-:Y:S01]  /*39f0*/  FADD.FTZ R118, R118, 1 ;  /* 0x3f80000076767421 */ /* 0x010fe20000010000 */
[----:B------:R-:W-:Y:S01]  /*3a00*/  IADD3 R106, P0, R14, UR26, RZ ;  /* 0x0000001a0e6a7c10 */ /* 0x000fe2000ff1e0ff */
[----:B------:R-:W-:Y:S01]  /*3a10*/  FFMA.FTZ R36, R39, R107, R36 ;  /* 0x0000006b27247223 */ /* 0x000fe20000010024 */
[----:B------:R-:W-:-:S02]  /*3a20*/  FADD.FTZ R120, R120, 1 ;  /* 0x3f80000078787421 */ /* 0x000fc40000010000 */
[----:B------:R-:W-:Y:S02]  /*3a30*/  IADD3.X R107, R13, UR27, RZ, P0, !PT ;  /* 0x0000001b0d6b7c10 */ /* 0x000fe400087fe4ff */
[----:B------:R-:W1:Y:S01]  /*3a40*/  MUFU.RCP R124, R118 ;  /* 0x00000076007c7308 */ /* 0x000e620000001000 */
[-C--:B------:R-:W-:Y:S01]  /*3a50*/  FFMA.FTZ R48, R40, R46.reuse, R109 ;  /* 0x0000002e28307223 */ /* 0x080fe2000001006d */
[----:B------:R-:W-:Y:S02]  /*3a60*/  FADD.FTZ R40, R19, R108 ;  /* 0x0000006c13287221 */ /* 0x000fe40000010000 */
[----:B------:R-:W2:Y:S04]  /*3a70*/  LDG.E.64.CONSTANT R106, desc[UR18][R106.64] ;  /* 0x000000126a6a7981 */ /* 0x000ea8000c1e9b00 */
[----:B------:R4:W5:Y:S01]  /*3a80*/  MUFU.RCP R57, R120 ;  /* 0x0000007800397308 */ /* 0x0009620000001000 */
[----:B------:R-:W-:Y:S01]  /*3a90*/  FFMA.FTZ R112, R23, R46, R112 ;  /* 0x0000002e17707223 */ /* 0x000fe20000010070 */
[----:B------:R-:W-:-:S06]  /*3aa0*/  FMUL.FTZ R19, R27, R114 ;  /* 0x000000721b137220 */ /* 0x000fcc0000410000 */
[----:B------:R-:W5:Y:S01]  /*3ab0*/  MUFU.RCP R51, R51 ;  /* 0x0000003300337308 */ /* 0x000f620000001000 */
[----:B------:R-:W-:Y:S01]  /*3ac0*/  FFMA.FTZ R112, R29, R115, R112 ;  /* 0x000000731d707223 */ /* 0x000fe20000010070 */
[----:B----4-:R-:W-:Y:S01]  /*3ad0*/  FFMA.FTZ R120, R47, R19, R36 ;  /* 0x000000132f787223 */ /* 0x010fe20000010024 */
[----:B0-----:R-:W-:Y:S01]  /*3ae0*/  FADD.FTZ R36, -R116, 1 ;  /* 0x3f80000074247421 */ /* 0x001fe20000010100 */
[----:B------:R-:W-:Y:S01]  /*3af0*/  FFMA.FTZ R46, R41, R115, R110 ;  /* 0x00000073292e7223 */ /* 0x000fe2000001006e */
[----:B------:R-:W-:Y:S01]  /*3b00*/  FFMA.FTZ R112, R25, R108, R112 ;  /* 0x0000006c19707223 */ /* 0x000fe20000010070 */
[----:B-1----:R-:W-:Y:S01]  /*3b10*/  FADD.FTZ R110, -R124, 1 ;  /* 0x3f8000007c6e7421 */ /* 0x002fe20000010100 */
[----:B------:R-:W-:Y:S01]  /*3b20*/  FFMA.FTZ R31, R31, R36, 1 ;  /* 0x3f8000001f1f7423 */ /* 0x000fe20000010024 */
[----:B------:R-:W-:Y:S01]  /*3b30*/  FFMA.FTZ R41, R39, R108, R50 ;  /* 0x0000006c27297223 */ /* 0x000fe20000010032 */
[-C--:B------:R-:W-:Y:S01]  /*3b40*/  FFMA.FTZ R39, R47, R114.reuse, R42 ;  /* 0x000000722f277223 */ /* 0x080fe2000001002a */
[----:B------:R-:W-:Y:S01]  /*3b50*/  FADD.FTZ R42, R49, R114 ;  /* 0x00000072312a7221 */ /* 0x000fe20000010000 */
[----:B------:R-:W-:Y:S01]  /*3b60*/  FFMA.FTZ R118, R27, R114, R112 ;  /* 0x000000721b767223 */ /* 0x000fe20000010070 */
[----:B-----5:R-:W-:Y:S01]  /*3b70*/  FADD.FTZ R108, -R57, 1 ;  /* 0x3f800000396c7421 */ /* 0x020fe20000010100 */
[----:B------:R-:W-:Y:S01]  /*3b80*/  FFMA.FTZ R37, R37, R110, 1 ;  /* 0x3f80000025257423 */ /* 0x000fe2000001006e */
[----:B------:R-:W-:Y:S01]  /*3b90*/  FMUL.FTZ R114, R116, R31 ;  /* 0x0000001f74727220 */ /* 0x000fe20000410000 */
[----:B------:R-:W-:Y:S01]  /*3ba0*/  SHF.L.U32 R31, R94, 0x10, RZ ;  /* 0x000000105e1f7819 */ /* 0x000fe200000006ff */
[----:B------:R-:W-:Y:S01]  /*3bb0*/  FADD.FTZ R50, -R51, 1 ;  /* 0x3f80000033327421 */ /* 0x000fe20000010100 */
[----:B------:R-:W-:Y:S01]  /*3bc0*/  FFMA.FTZ R108, R17, R108, 1 ;  /* 0x3f800000116c7423 */ /* 0x000fe2000001006c */
[----:B------:R-:W-:Y:S01]  /*3bd0*/  FMUL.FTZ R124, R124, R37 ;  /* 0x000000257c7c7220 */ /* 0x000fe20000410000 */
[----:B------:R-:W-:Y:S01]  /*3be0*/  IADD3.X R17, RZ, R21, RZ, P1, !PT ;  /* 0x00000015ff117210 */ /* 0x000fe20000ffe4ff */
[----:B------:R-:W-:Y:S01]  /*3bf0*/  FFMA.FTZ R50, R43, R50, 1 ;  /* 0x3f8000002b327423 */ /* 0x000fe20000010032 */
[----:B------:R-:W-:Y:S01]  /*3c00*/  SHF.L.U32 R37, R95, 0x10, RZ ;  /* 0x000000105f257819 */ /* 0x000fe200000006ff */
[----:B------:R-:W-:Y:S01]  /*3c10*/  FADD.FTZ R31, -R56, R31 ;  /* 0x0000001f381f7221 */ /* 0x000fe20000010100 */
[----:B------:R-:W-:-:S02]  /*3c20*/  SHF.L.U32 R43, R96, 0x10, RZ ;  /* 0x00000010602b7819 */ /* 0x000fc400000006ff */
[----:B------:R-:W-:Y:S01]  /*3c30*/  SHF.L.U64.HI R17, R18, 0x1, R17 ;  /* 0x0000000112117819 */ /* 0x000fe20000010211 */
[----:B------:R-:W-:Y:S01]  /*3c40*/  FMUL.FTZ R47, R12, R31 ;  /* 0x0000001f0c2f7220 */ /* 0x000fe20000410000 */
[----:B------:R-:W-:Y:S01]  /*3c50*/  SHF.L.U32 R18, R18, 0x1, RZ ;  /* 0x0000000112127819 */ /* 0x000fe200000006ff */
[----:B------:R-:W-:Y:S01]  /*3c60*/  FADD.FTZ R37, -R56, R37 ;  /* 0x0000002538257221 */ /* 0x000fe20000010100 */
[----:B------:R-:W-:Y:S01]  /*3c70*/  SHF.L.U32 R115, R92, 0x10, RZ ;  /* 0x000000105c737819 */ /* 0x000fe200000006ff */
[----:B------:R-:W-:Y:S01]  /*3c80*/  FMUL.FTZ R50, R51, R50 ;  /* 0x0000003233327220 */ /* 0x000fe20000410000 */
[----:B------:R-:W-:Y:S01]  /*3c90*/  PRMT R31, R94, 0x7632, R31 ;  /* 0x000076325e1f7816 */ /* 0x000fe2000000001f */
[----:B------:R-:W-:Y:S01]  /*3ca0*/  FADD.FTZ R43, -R56, R43 ;  /* 0x0000002b382b7221 */ /* 0x000fe20000010100 */
[----:B------:R-:W-:Y:S01]  /*3cb0*/  FMUL.FTZ R57, R57, R108 ;  /* 0x0000006c39397220 */ /* 0x000fe20000410000 */
[----:B------:R-:W-:Y:S01]  /*3cc0*/  IADD3 R108, P1, R18, UR20, RZ ;  /* 0x00000014126c7c10 */ /* 0x000fe2000ff3e0ff */
[C---:B------:R-:W-:Y:S01]  /*3cd0*/  FMUL.FTZ R36, R12.reuse, R37 ;  /* 0x000000250c247220 */ /* 0x040fe20000410000 */
[----:B------:R-:W-:Y:S01]  /*3ce0*/  SHF.L.U32 R37, R31, 0x10, RZ ;  /* 0x000000101f257819 */ /* 0x000fe200000006ff */
[----:B------:R-:W-:Y:S01]  /*3cf0*/  FMUL.FTZ R115, R115, R50 ;  /* 0x0000003273737220 */ /* 0x000fe20000410000 */
[----:B------:R-:W-:Y:S01]  /*3d00*/  FMUL.FTZ R31, R12, R43 ;  /* 0x0000002b0c1f7220 */ /* 0x000fe20000410000 */
[----:B------:R-:W-:Y:S01]  /*3d10*/  FFMA.FTZ R50, R23, R47, R26 ;  /* 0x0000002f17327223 */ /* 0x000fe2000001001a */
[----:B------:R-:W-:-:S02]  /*3d20*/  PRMT R43, R95, 0x7632, R43 ;  /* 0x000076325f2b7816 */ /* 0x000fc4000000002b */
[----:B------:R-:W-:Y:S02]  /*3d30*/  IADD3.X R19, RZ, R21, RZ, P6, !PT ;  /* 0x00000015ff137210 */ /* 0x000fe400037fe4ff */
[----:B------:R-:W-:Y:S01]  /*3d40*/  IADD3.X R109, R17, UR21, RZ, P1, !PT ;  /* 0x00000015116d7c10 */ /* 0x000fe20008ffe4ff */
[----:B------:R-:W-:Y:S01]  /*3d50*/  FMUL.FTZ R125, R50, -1.4426950216293334961 ;  /* 0xbfb8aa3b327d7820 */ /* 0x000fe20000410000 */
[----:B------:R-:W-:Y:S02]  /*3d60*/  SHF.L.U32 R43, R43, 0x10, RZ ;  /* 0x000000102b2b7819 */ /* 0x000fe400000006ff */
[C---:B------:R-:W-:Y:S02]  /*3d70*/  SHF.L.U64.HI R19, R20.reuse, 0x1, R19 ;  /* 0x0000000114137819 */ /* 0x040fe40000010213 */
[----:B------:R-:W-:Y:S01]  /*3d80*/  SHF.L.U32 R20, R20, 0x1, RZ ;  /* 0x0000000114147819 */ /* 0x000fe200000006ff */
[----:B------:R-:W4:Y:S01]  /*3d90*/  LDG.E.64.CONSTANT R108, desc[UR18][R108.64] ;  /* 0x000000126c6c7981 */ /* 0x000f22000c1e9b00 */
[----:B------:R-:W-:Y:S01]  /*3da0*/  FADD.FTZ R43, -R56, R43 ;  /* 0x0000002b382b7221 */ /* 0x000fe20000010100 */
[----:B------:R-:W0:Y:S01]  /*3db0*/  MUFU.EX2 R125, R125 ;  /* 0x0000007d007d7308 */ /* 0x000e220000000800 */
[----:B------:R-:W-:Y:S01]  /*3dc0*/  IADD3 R112, P2, R20, UR20, RZ ;  /* 0x0000001414707c10 */ /* 0x000fe2000ff5e0ff */
[----:B------:R-:W-:Y:S01]  /*3dd0*/  FADD.FTZ R49, -R56, R37 ;  /* 0x0000002538317221 */ /* 0x000fe20000010100 */
[----:B------:R-:W-:Y:S01]  /*3de0*/  SHF.L.U32 R122, R93, 0x10, RZ ;  /* 0x000000105d7a7819 */ /* 0x000fe200000006ff */
[----:B------:R-:W-:Y:S01]  /*3df0*/  FMUL.FTZ R43, R12, R43 ;  /* 0x0000002b0c2b7220 */ /* 0x000fe20000410000 */
[----:B------:R-:W-:Y:S01]  /*3e00*/  IADD3 R110, P0, R16, UR26, RZ ;  /* 0x0000001a106e7c10 */ /* 0x000fe2000ff1e0ff */
[----:B------:R-:W-:Y:S01]  /*3e10*/  FFMA.FTZ R51, R25, R36, R28 ;  /* 0x0000002419337223 */ /* 0x000fe2000001001c */
[----:B------:R-:W-:Y:S01]  /*3e20*/  IADD3.X R113, R19, UR21, RZ, P2, !PT ;  /* 0x0000001513717c10 */ /* 0x000fe200097fe4ff */
[----:B------:R-:W-:Y:S01]  /*3e30*/  FMUL.FTZ R49, R12, R49 ;  /* 0x000000310c317220 */ /* 0x000fe20000410000 */
[----:B------:R-:W-:Y:S01]  /*3e40*/  PRMT R121, R93, 0x7632, R121 ;  /* 0x000076325d797816 */ /* 0x000fe20000000079 */
[----:B------:R-:W-:Y:S01]  /*3e50*/  FFMA.FTZ R117, R27, R43, R30 ;  /* 0x0000002b1b757223 */ /* 0x000fe2000001001e */
[----:B------:R-:W-:Y:S01]  /*3e60*/  IADD3.X R111, R15, UR27, RZ, P0, !PT ;  /* 0x0000001b0f6f7c10 */ /* 0x000fe200087fe4ff */
[----:B------:R-:W-:Y:S01]  /*3e70*/  FMUL.FTZ R122, R122, R57 ;  /* 0x000000397a7a7220 */ /* 0x000fe20000410000 */
[----:B------:R-:W-:Y:S01]  /*3e80*/  FMUL.FTZ R119, R51, -1.4426950216293334961 ;  /* 0xbfb8aa3b33777820 */ /* 0x000fe20000410000 */
[----:B------:R-:W-:Y:S01]  /*3e90*/  FFMA.FTZ R57, R29, R49, R32 ;  /* 0x000000311d397223 */ /* 0x000fe20000010020 */
[----:B------:R-:W-:Y:S01]  /*3ea0*/  IADD3.X R129, RZ, R21, RZ, P5, !PT ;  /* 0x00000015ff817210 */ /* 0x000fe20002ffe4ff */
[----:B------:R-:W5:Y:S01]  /*3eb0*/  LDG.E.64.CONSTANT R112, desc[UR18][R112.64] ;  /* 0x0000001270707981 */ /* 0x000f62000c1e9b00 */
[----:B------:R-:W-:Y:S01]  /*3ec0*/  SHF.L.U32 R121, R121, 0x10, RZ ;  /* 0x0000001079797819 */ /* 0x000fe200000006ff */
[----:B------:R-:W-:Y:S01]  /*3ed0*/  FMUL.FTZ R130, R117, -1.4426950216293334961 ;  /* 0xbfb8aa3b75827820 */ /* 0x000fe20000410000 */
[----:B------:R-:W-:Y:S01]  /*3ee0*/  PRMT R21, R92, 0x7632, R21 ;  /* 0x000076325c157816 */ /* 0x000fe20000000015 */
[----:B------:R-:W5:Y:S01]  /*3ef0*/  LDG.E.64.CONSTANT R110, desc[UR18][R110.64] ;  /* 0x000000126e6e7981 */ /* 0x000f62000c1e9b00 */
[----:B------:R-:W-:Y:S01]  /*3f00*/  FMUL.FTZ R123, R57, -1.4426950216293334961 ;  /* 0xbfb8aa3b397b7820 */ /* 0x000fe20000410000 */
[----:B------:R-:W1:Y:S01]  /*3f10*/  MUFU.EX2 R119, R119 ;  /* 0x0000007700777308 */ /* 0x000e620000000800 */
[----:B------:R-:W-:Y:S01]  /*3f20*/  SHF.L.U32 R127, R21, 0x10, RZ ;  /* 0x00000010157f7819 */ /* 0x000fe200000006ff */
[----:B------:R-:W-:Y:S01]  /*3f30*/  FMUL.FTZ R124, R121, R124 ;  /* 0x0000007c797c7220 */ /* 0x000fe20000410000 */
[----:B------:R-:W-:Y:S01]  /*3f40*/  SHF.L.U64.HI R21, R22, 0x1, R129 ;  /* 0x0000000116157819 */ /* 0x000fe20000010281 */
[----:B0-----:R-:W-:Y:S01]  /*3f50*/  FADD.FTZ R129, R125, 1 ;  /* 0x3f8000007d817421 */ /* 0x001fe20000010000 */
[----:B------:R-:W-:-:S03]  /*3f60*/  FMUL.FTZ R125, R23, R115 ;  /* 0x00000073177d7220 */ /* 0x000fc60000410000 */
[----:B------:R-:W0:Y:S01]  /*3f70*/  MUFU.EX2 R121, R130 ;  /* 0x0000008200797308 */ /* 0x000e220000000800 */
[----:B------:R-:W-:Y:S01]  /*3f80*/  FMUL.FTZ R128, R127, R114 ;  /* 0x000000727f807220 */ /* 0x000fe20000410000 */
[C---:B------:R-:W-:Y:S01]  /*3f90*/  FFMA.FTZ R48, R33.reuse, R115, R48 ;  /* 0x0000007321307223 */ /* 0x040fe20000010030 */
[----:B------:R-:W-:Y:S01]  /*3fa0*/  FFMA.FTZ R120, R33, R125, R120 ;  /* 0x0000007d21787223 */ /* 0x000fe20000010078 */
[----:B------:R-:W-:-:S04]  /*3fb0*/  FFMA.FTZ R126, R23, R115, R118 ;  /* 0x00000073177e7223 */ /* 0x000fc80000010076 */
[----:B------:R-:W0:Y:S01]  /*3fc0*/  MUFU.EX2 R123, R123 ;  /* 0x0000007b007b7308 */ /* 0x000e220000000800 */
[-C--:B------:R-:W-:Y:S01]  /*3fd0*/  FMUL.FTZ R33, R29, R128.reuse ;  /* 0x000000801d217220 */ /* 0x080fe20000410000 */
[----:B------:R-:W-:Y:S01]  /*3fe0*/  SHF.L.U32 R131, R97, 0x10, RZ ;  /* 0x0000001061837819 */ /* 0x000fe200000006ff */
[-C--:B------:R-:W-:Y:S02]  /*3ff0*/  FFMA.FTZ R126, R29, R128.reuse, R126 ;  /* 0x000000801d7e7223 */ /* 0x080fe4000001007e */
[C---:B------:R-:W-:Y:S01]  /*4000*/  FFMA.FTZ R127, R35.reuse, R33, R120 ;  /* 0x00000021237f7223 */ /* 0x040fe20000010078 */
[----:B------:R-:W-:Y:S02]  /*4010*/  PRMT R33, R96, 0x7632, R33 ;  /* 0x0000763260217816 */ /* 0x000fe40000000021 */
[----:B------:R0:W0:Y:S01]  /*4020*/  MUFU.RCP R118, R129 ;  /* 0x0000008100767308 */ /* 0x0000220000001000 */
[----:B------:R-:W-:Y:S01]  /*4030*/  FFMA.FTZ R46, R35, R128, R46 ;  /* 0x00000080232e7223 */ /* 0x000fe2000001002e */
[----:B------:R-:W-:Y:S01]  /*4040*/  FADD.FTZ R45, R45, R128 ;  /* 0x000000802d2d7221 */ /* 0x000fe20000010000 */
[----:B-1----:R-:W-:Y:S01]  /*4050*/  FADD.FTZ R125, R119, 1 ;  /* 0x3f800000777d7421 */ /* 0x002fe20000010000 */
[-C--:B------:R-:W-:Y:S01]  /*4060*/  FFMA.FTZ R128, R25, R122.reuse, R126 ;  /* 0x0000007a19807223 */ /* 0x080fe2000001007e */
[----:B------:R-:W-:Y:S01]  /*4070*/  FADD.FTZ R131, -R56, R131 ;  /* 0x0000008338837221 */ /* 0x000fe20000010100 */
[----:B------:R-:W-:Y:S01]  /*4080*/  PRMT R35, R97, 0x7632, R35 ;  /* 0x0000763261237816 */ /* 0x000fe20000000023 */
[-C--:B------:R-:W-:Y:S01]  /*4090*/  FFMA.FTZ R119, R34, R122.reuse, R41 ;  /* 0x0000007a22777223 */ /* 0x080fe20000010029 */
[----:B0-----:R-:W-:Y:S01]  /*40a0*/  FADD.FTZ R126, R121, 1 ;  /* 0x3f800000797e7421 */ /* 0x001fe20000010000 */
[----:B------:R-:W-:Y:S01]  /*40b0*/  SHF.L.U32 R129, R33, 0x10, RZ ;  /* 0x0000001021817819 */ /* 0x000fe200000006ff */
[----:B------:R-:W-:Y:S01]  /*40c0*/  FADD.FTZ R41, R40, R122 ;  /* 0x0000007a28297221 */ /* 0x000fe20000010000 */
[----:B------:R-:W-:Y:S01]  /*40d0*/  FMUL.FTZ R40, R25, R122 ;  /* 0x0000007a19287220 */ /* 0x000fe20000410000 */
[----:B------:R-:W-:Y:S01]  /*40e0*/  FMUL.FTZ R33, R12, R131 ;  /* 0x000000830c217220 */ /* 0x000fe20000410000 */
[----:B------:R-:W-:Y:S01]  /*40f0*/  FFMA.FTZ R37, R23, R31, R26 ;  /* 0x0000001f17257223 */ /* 0x000fe2000001001a */
[----:B------:R-:W-:Y:S01]  /*4100*/  FADD.FTZ R123, R123, 1 ;  /* 0x3f8000007b7b7421 */ /* 0x000fe20000010000 */
[----:B------:R-:W-:Y:S01]  /*4110*/  SHF.L.U32 R131, R35, 0x10, RZ ;  /* 0x0000001023837819 */ /* 0x000fe200000006ff */
[----:B------:R-:W-:Y:S01]  /*4120*/  FADD.FTZ R35, -R56, R129 ;  /* 0x0000008138237221 */ /* 0x000fe20000010100 */
[----:B------:R-:W0:Y:S01]  /*4130*/  MUFU.RCP R125, R125 ;  /* 0x0000007d007d7308 */ /* 0x000e220000001000 */
[----:B------:R-:W-:Y:S01]  /*4140*/  FFMA.FTZ R127, R34, R40, R127 ;  /* 0x00000028227f7223 */ /* 0x000fe2000001007f */
[----:B------:R-:W-:Y:S01]  /*4150*/  FMUL.FTZ R34, R27, R124 ;  /* 0x0000007c1b227220 */ /* 0x000fe20000410000 */
[----:B------:R-:W-:Y:S01]  /*4160*/  FMUL.FTZ R116, R37, -1.4426950216293334961 ;  /* 0xbfb8aa3b25747820 */ /* 0x000fe20000410000 */
[----:B------:R-:W-:Y:S01]  /*4170*/  SHF.L.U32 R22, R22, 0x1, RZ ;  /* 0x0000000116167819 */ /* 0x000fe200000006ff */
[----:B------:R-:W-:-:S03]  /*4180*/  FMUL.FTZ R35, R12, R35 ;  /* 0x000000230c237220 */ /* 0x000fc60000410000 */
[----:B------:R-:W1:Y:S01]  /*4190*/  MUFU.RCP R126, R126 ;  /* 0x0000007e007e7308 */ /* 0x000e620000001000 */
[----:B------:R-:W-:Y:S01]  /*41a0*/  FADD.FTZ R121, R42, R124 ;  /* 0x0000007c2a797221 */ /* 0x000fe20000010000 */
[C---:B------:R-:W-:Y:S01]  /*41b0*/  FFMA.FTZ R42, R38.reuse, R34, R127 ;  /* 0x00000022262a7223 */ /* 0x040fe2000001007f */
[----:B------:R-:W-:Y:S01]  /*41c0*/  FFMA.FTZ R120, R38, R124, R39 ;  /* 0x0000007c26787223 */ /* 0x000fe20000010027 */
[----:B------:R-:W-:-:S04]  /*41d0*/  FADD.FTZ R127, -R118, 1 ;  /* 0x3f800000767f7421 */ /* 0x000fc80000010100 */
[----:B------:R0:W1:Y:S01]  /*41e0*/  MUFU.RCP R122, R123 ;  /* 0x0000007b007a7308 */ /* 0x0000620000001000 */
[----:B------:R-:W-:Y:S01]  /*41f0*/  IADD3 R114, P0, R22, UR20, RZ ;  /* 0x0000001416727c10 */ /* 0x000fe2000ff1e0ff */
[----:B------:R-:W-:Y:S01]  /*4200*/  FFMA.FTZ R40, R25, R33, R28 ;  /* 0x0000002119287223 */ /* 0x000fe2000001001c */
[----:B------:R-:W-:Y:S01]  /*4210*/  FFMA.FTZ R39, R29, R35, R32 ;  /* 0x000000231d277223 */ /* 0x000fe20000010020 */
[----:B------:R-:W-:Y:S01]  /*4220*/  FADD.FTZ R44, R44, R115 ;  /* 0x000000732c2c7221 */ /* 0x000fe20000010000 */
[----:B------:R-:W-:-:S03]  /*4230*/  FFMA.FTZ R127, R50, R127, 1 ;  /* 0x3f800000327f7423 */ /* 0x000fc6000001007f */
[----:B------:R-:W3:Y:S01]  /*4240*/  MUFU.EX2 R116, R116 ;  /* 0x0000007400747308 */ /* 0x000ee20000000800 */
[----:B------:R-:W-:Y:S01]  /*4250*/  IADD3.X R115, R21, UR21, RZ, P0, !PT ;  /* 0x0000001515737c10 */ /* 0x000fe200087fe4ff */
[----:B0-----:R-:W-:Y:S01]  /*4260*/  FMUL.FTZ R123, R40, -1.4426950216293334961 ;  /* 0xbfb8aa3b287b7820 */ /* 0x001fe20000410000 */
[----:B------:R-:W-:Y:S01]  /*4270*/  FMUL.FTZ R50, R39, -1.4426950216293334961 ;  /* 0xbfb8aa3b27327820 */ /* 0x000fe20000410000 */
[----:B------:R-:W-:Y:S01]  /*4280*/  FADD.FTZ R38, -R125, 1 ;  /* 0x3f8000007d267421 */ /* 0x000fe20000010100 */
[----:B-1----:R-:W-:Y:S02]  /*4290*/  FADD.FTZ R134, -R126, 1 ;  /* 0x3f8000007e867421 */ /* 0x002fe40000010100 */
[----:B------:R-:W5:Y:S01]  /*42a0*/  LDG.E.64.CONSTANT R114, desc[UR18][R114.64] ;  /* 0x0000001272727981 */ /* 0x000f62000c1e9b00 */
[----:B------:R-:W0:Y:S01]  /*42b0*/  MUFU.EX2 R123, R123 ;  /* 0x0000007b007b7308 */ /* 0x000e220000000800 */
[----:B------:R-:W-:Y:S01]  /*42c0*/  FADD.FTZ R130, -R122, 1 ;  /* 0x3f8000007a827421 */ /* 0x000fe20000010100 */
[----:B------:R-:W-:Y:S01]  /*42d0*/  FFMA.FTZ R132, R51, R38, 1 ;  /* 0x3f80000033847423 */ /* 0x000fe20000010026 */
[----:B------:R-:W-:-:S05]  /*42e0*/  FFMA.FTZ R117, R117, R134, 1 ;  /* 0x3f80000075757423 */ /* 0x000fca0000010086 */
[----:B------:R-:W1:Y:S01]  /*42f0*/  MUFU.EX2 R50, R50 ;  /* 0x0000003200327308 */ /* 0x000e620000000800 */
[----:B---3--:R-:W-:Y:S01]  /*4300*/  PRMT R51, R98, 0x7632, R51 ;  /* 0x0000763262337816 */ /* 0x008fe20000000033 */
[----:B------:R-:W-:Y:S01]  /*4310*/  FFMA.FTZ R57, R57, R130, 1 ;  /* 0x3f80000039397423 */ /* 0x000fe20000010082 */
[----:B------:R-:W-:Y:S01]  /*4320*/  FFMA.FTZ R124, R27, R124, R128 ;  /* 0x0000007c1b7c7223 */ /* 0x000fe20000010080 */
[----:B------:R-:W-:Y:S01]  /*4330*/  FMUL.FTZ R128, R118, R127 ;  /* 0x0000007f76807220 */ /* 0x000fe20000410000 */
[----:B------:R-:W-:Y:S01]  /*4340*/  FMUL.FTZ R126, R126, R117 ;  /* 0x000000757e7e7220 */ /* 0x000fe20000410000 */
[----:B------:R-:W-:Y:S01]  /*4350*/  FADD.FTZ R129, R116, 1 ;  /* 0x3f80000074817421 */ /* 0x000fe20000010000 */
[----:B------:R-:W-:Y:S01]  /*4360*/  FMUL.FTZ R127, R125, R132 ;  /* 0x000000847d7f7220 */ /* 0x000fe20000410000 */
[----:B------:R-:W-:Y:S01]  /*4370*/  SHF.L.U32 R117, R98, 0x10, RZ ;  /* 0x0000001062757819 */ /* 0x000fe200000006ff */
[----:B------:R-:W-:Y:S01]  /*4380*/  FMUL.FTZ R125, R122, R57 ;  /* 0x000000397a7d7220 */ /* 0x000fe20000410000 */
[----:B------:R-:W-:-:S02]  /*4390*/  SHF.L.U32 R116, R51, 0x10, RZ ;  /* 0x0000001033747819 */ /* 0x000fc400000006ff */
[----:B------:R-:W-:Y:S01]  /*43a0*/  SHF.L.U32 R122, R99, 0x10, RZ ;  /* 0x00000010637a7819 */ /* 0x000fe200000006ff */
[----:B------:R-:W-:Y:S02]  /*43b0*/  FMUL.FTZ R117, R117, R128 ;  /* 0x0000008075757220 */ /* 0x000fe40000410000 */
[----:B------:R-:W-:Y:S01]  /*43c0*/  FMUL.FTZ R130, R116, R125 ;  /* 0x0000007d74827220 */ /* 0x000fe20000410000 */
[----:B------:R-:W-:Y:S01]  /*43d0*/  IADD3 R116, P0, R18, UR26, RZ ;  /* 0x0000001a12747c10 */ /* 0x000fe2000ff1e0ff */
[----:B------:R-:W-:Y:S01]  /*43e0*/  FMUL.FTZ R128, R122, R127 ;  /* 0x0000007f7a807220 */ /* 0x000fe20000410000 */
[----:B0-----:R-:W-:Y:S01]  /*43f0*/  FADD.FTZ R127, R123, 1 ;  /* 0x3f8000007b7f7421 */ /* 0x001fe20000010000 */
[----:B-1----:R-:W-:Y:S01]  /*4400*/  FADD.FTZ R125, R50, 1 ;  /* 0x3f800000327d7421 */ /* 0x002fe20000010000 */
[-C--:B------:R-:W-:Y:S01]  /*4410*/  FMUL.FTZ R123, R23, R117.reuse ;  /* 0x00000075177b7220 */ /* 0x080fe20000410000 */
[-C--:B------:R-:W-:Y:S01]  /*4420*/  FFMA.FTZ R48, R47, R117.reuse, R48 ;  /* 0x000000752f307223 */ /* 0x080fe20000010030 */
[----:B------:R-:W-:Y:S01]  /*4430*/  FADD.FTZ R50, R44, R117 ;  /* 0x000000752c327221 */ /* 0x000fe20000010000 */
[----:B------:R-:W-:Y:S01]  /*4440*/  FFMA.FTZ R124, R23, R117, R124 ;  /* 0x00000075177c7223 */ /* 0x000fe2000001007c */
[----:B------:R-:W-:Y:S01]  /*4450*/  FADD.FTZ R131, -R56, R131 ;  /* 0x0000008338837221 */ /* 0x000fe20000010100 */
[----:B------:R-:W-:-:S03]  /*4460*/  IADD3.X R117, R17, UR27, RZ, P0, !PT ;  /* 0x0000001b11757c10 */ /* 0x000fc600087fe4ff */
[----:B------:R-:W-:-:S03]  /*4470*/  FMUL.FTZ R34, R12, R131 ;  /* 0x000000830c227220 */ /* 0x000fc60000410000 */
[----:B------:R-:W3:Y:S01]  /*4480*/  LDG.E.64.CONSTANT R116, desc[UR18][R116.64] ;  /* 0x0000001274747981 */ /* 0x000ee2000c1e9b00 */
[----:B------:R-:W-:-:S04]  /*4490*/  FFMA.FTZ R38, R27, R34, R30 ;  /* 0x000000221b267223 */ /* 0x000fc8000001001e */
[----:B------:R-:W-:Y:S01]  /*44a0*/  FMUL.FTZ R118, R38, -1.4426950216293334961 ;  /* 0xbfb8aa3b26767820 */ /* 0x000fe20000410000 */
[----:B------:R-:W-:Y:S08]  /*44b0*/  MUFU.RCP R51, R129 ;  /* 0x0000008100337308 */ /* 0x000ff00000001000 */
[----:B------:R-:W0:Y:S01]  /*44c0*/  MUFU.EX2 R118, R118 ;  /* 0x0000007600767308 */ /* 0x000e220000000800 */
[----:B------:R-:W-:Y:S01]  /*44d0*/  PRMT R57, R99, 0x7632, R57 ;  /* 0x0000763263397816 */ /* 0x000fe20000000039 */
[----:B------:R-:W-:Y:S01]  /*44e0*/  FFMA.FTZ R42, R47, R123, R42 ;  /* 0x0000007b2f2a7223 */ /* 0x000fe2000001002a */
[-C--:B------:R-:W-:Y:S01]  /*44f0*/  FFMA.FTZ R122, R49, R130.reuse, R46 ;  /* 0x00000082317a7223 */ /* 0x080fe2000001002e */
[----:B------:R-:W-:Y:S01]  /*4500*/  FADD.FTZ R47, R45, R130 ;  /* 0x000000822d2f7221 */ /* 0x000fe20000010000 */
[-C--:B------:R-:W-:Y:S01]  /*4510*/  FFMA.FTZ R124, R29, R130.reuse, R124 ;  /* 0x000000821d7c7223 */ /* 0x080fe2000001007c */
[----:B------:R-:W-:Y:S01]  /*4520*/  SHF.L.U32 R57, R57, 0x10, RZ ;  /* 0x0000001039397819 */ /* 0x000fe200000006ff */
[----:B------:R-:W-:Y:S01]  /*4530*/  FMUL.FTZ R130, R29, R130 ;  /* 0x000000821d827220 */ /* 0x000fe20000410000 */
[----:B------:R-:W-:Y:S01]  /*4540*/  FADD.FTZ R44, R41, R128 ;  /* 0x00000080292c7221 */ /* 0x000fe20000010000 */
[----:B------:R-:W-:Y:S01]  /*4550*/  SHF.L.U32 R41, R100, 0x10, RZ ;  /* 0x0000001064297819 */ /* 0x000fe200000006ff */
[----:B------:R-:W-:Y:S01]  /*4560*/  FMUL.FTZ R46, R25, R128 ;  /* 0x00000080192e7220 */ /* 0x000fe20000410000 */
[----:B------:R-:W-:Y:S01]  /*4570*/  FFMA.FTZ R49, R49, R130, R42 ;  /* 0x0000008231317223 */ /* 0x000fe2000001002a */
[----:B------:R-:W-:Y:S01]  /*4580*/  FMUL.FTZ R126, R57, R126 ;  /* 0x0000007e397e7220 */ /* 0x000fe20000410000 */
[-C--:B------:R-:W-:Y:S01]  /*4590*/  FFMA.FTZ R124, R25, R128.reuse, R124 ;  /* 0x00000080197c7223 */ /* 0x080fe2000001007c */
[----:B0-----:R-:W-:Y:S01]  /*45a0*/  FADD.FTZ R123, R118, 1 ;  /* 0x3f800000767b7421 */ /* 0x001fe20000010000 */
[----:B------:R-:W-:Y:S01]  /*45b0*/  FADD.FTZ R118, -R51, 1 ;  /* 0x3f80000033767421 */ /* 0x000fe20000010100 */
[----:B------:R-:W-:Y:S01]  /*45c0*/  FFMA.FTZ R42, R36, R128, R119 ;  /* 0x00000080242a7223 */ /* 0x000fe20000010077 */
[----:B------:R-:W-:Y:S01]  /*45d0*/  FADD.FTZ R41, -R56, R41 ;  /* 0x0000002938297221 */ /* 0x000fe20000010100 */
[----:B------:R-:W-:Y:S01]  /*45e0*/  FFMA.FTZ R128, R36, R46, R49 ;  /* 0x0000002e24807223 */ /* 0x000fe20000010031 */
[----:B------:R-:W-:Y:S01]  /*45f0*/  FFMA.FTZ R118, R37, R118, 1 ;  /* 0x3f80000025767423 */ /* 0x000fe20000010076 */
[-C--:B------:R-:W-:Y:S01]  /*4600*/  FFMA.FTZ R45, R43, R126.reuse, R120 ;  /* 0x0000007e2b2d7223 */ /* 0x080fe20000010078 */
[----:B------:R-:W-:Y:S01]  /*4610*/  FADD.FTZ R46, R121, R126 ;  /* 0x0000007e792e7221 */ /* 0x000fe20000010000 */
[CC--:B------:R-:W-:Y:S01]  /*4620*/  FFMA.FTZ R124, R27.reuse, R126.reuse, R124 ;  /* 0x0000007e1b7c7223 */ /* 0x0c0fe2000001007c */
[----:B------:R-:W-:Y:S01]  /*4630*/  FMUL.FTZ R126, R27, R126 ;  /* 0x0000007e1b7e7220 */ /* 0x000fe20000410000 */
[----:B------:R-:W-:Y:S01]  /*4640*/  FMUL.FTZ R41, R12, R41 ;  /* 0x000000290c297220 */ /* 0x000fe20000410000 */
[----:B------:R-:W0:Y:S01]  /*4650*/  MUFU.RCP R57, R127 ;  /* 0x0000007f00397308 */ /* 0x000e220000001000 */
[----:B------:R-:W-:Y:S01]  /*4660*/  FMUL.FTZ R120, R51, R118 ;  /* 0x0000007633787220 */ /* 0x000fe20000410000 */
[----:B------:R-:W-:Y:S01]  /*4670*/  IADD3 R118, P0, R20, UR26, RZ ;  /* 0x0000001a14767c10 */ /* 0x000fe2000ff1e0ff */
[----:B------:R-:W-:Y:S01]  /*4680*/  FFMA.FTZ R128, R43, R126, R128 ;  /* 0x0000007e2b807223 */ /* 0x000fe20000010080 */
[----:B------:R-:W-:-:S02]  /*4690*/  FFMA.FTZ R43, R23, R41, R26 ;  /* 0x00000029172b7223 */ /* 0x000fc4000001001a */
[----:B------:R-:W-:Y:S02]  /*46a0*/  IADD3.X R119, R19, UR27, RZ, P0, !PT ;  /* 0x0000001b13777c10 */ /* 0x000fe400087fe4ff */
[----:B------:R-:W-:-:S04]  /*46b0*/  FMUL.FTZ R121, R43, -1.4426950216293334961 ;  /* 0xbfb8aa3b2b797820 */ /* 0x000fc80000410000 */
[----:B------:R-:W3:Y:S02]  /*46c0*/  LDG.E.64.CONSTANT R118, desc[UR18][R118.64] ;  /* 0x0000001276767981 */ /* 0x000ee4000c1e9b00 */
[----:B------:R-:W1:Y:S01]  /*46d0*/  MUFU.EX2 R121, R121 ;  /* 0x0000007900797308 */ /* 0x000e620000000800 */
[----:B0-----:R-:W-:Y:S01]  /*46e0*/  FADD.FTZ R37, -R57, 1 ;  /* 0x3f80000039257421 */ /* 0x001fe20000010100 */
[----:B------:R-:W-:-:S03]  /*46f0*/  SHF.L.U32 R131, R104, 0x10, RZ ;  /* 0x0000001068837819 */ /* 0x000fc600000006ff */
[----:B------:R-:W-:Y:S01]  /*4700*/  FFMA.FTZ R132, R40, R37, 1 ;  /* 0x3f80000028847423 */ /* 0x000fe20000010025 */
[----:B------:R-:W-:Y:S01]  /*4710*/  SHF.L.U32 R133, R105, 0x10, RZ ;  /* 0x0000001069857819 */ /* 0x000fe200000006ff */
[----:B------:R-:W-:Y:S02]  /*4720*/  FMUL.FTZ R131, R131, R120 ;  /* 0x0000007883837220 */ /* 0x000fe40000410000 */
[----:B------:R-:W-:Y:S01]  /*4730*/  FMUL.FTZ R132, R57, R132 ;  /* 0x0000008439847220 */ /* 0x000fe20000410000 */
[----:B------:R-:W-:-:S03]  /*4740*/  IADD3 R120, P0, R22, UR26, RZ ;  /* 0x0000001a16787c10 */ /* 0x000fc6000ff1e0ff */
[----:B------:R-:W-:Y:S01]  /*4750*/  FMUL.FTZ R132, R133, R132 ;  /* 0x0000008485847220 */ /* 0x000fe20000410000 */
[----:B-1----:R-:W-:Y:S01]  /*4760*/  FADD.FTZ R133, R121, 1 ;  /* 0x3f80000079857421 */ /* 0x002fe20000010000 */
[----:B------:R-:W-:Y:S01]  /*4770*/  FMUL.FTZ R121, R23, R131 ;  /* 0x0000008317797220 */ /* 0x000fe20000410000 */
[----:B------:R-:W0:Y:S03]  /*4780*/  MUFU.RCP R125, R125 ;  /* 0x0000007d007d7308 */ /* 0x000e260000001000 */
[----:B------:R-:W-:Y:S01]  /*4790*/  FFMA.FTZ R128, R31, R121, R128 ;  /* 0x000000791f807223 */ /* 0x000fe20000010080 */
[----:B------:R-:W-:-:S04]  /*47a0*/  IADD3.X R121, R21, UR27, RZ, P0, !PT ;  /* 0x0000001b15797c10 */ /* 0x000fc800087fe4ff */
[----:B------:R-:W1:Y:S02]  /*47b0*/  MUFU.RCP R123, R123 ;  /* 0x0000007b007b7308 */ /* 0x000e640000001000 */
[----:B------:R-:W3:Y:S01]  /*47c0*/  LDG.E.64.CONSTANT R120, desc[UR18][R120.64] ;  /* 0x0000001278787981 */ /* 0x000ee2000c1e9b00 */
[----:B0-----:R-:W-:-:S04]  /*47d0*/  FADD.FTZ R36, -R125, 1 ;  /* 0x3f8000007d247421 */ /* 0x001fc80000010100 */
[----:B------:R-:W-:Y:S01]  /*47e0*/  FFMA.FTZ R36, R39, R36, 1 ;  /* 0x3f80000027247423 */ /* 0x000fe20000010024 */
[----:B-1----:R-:W-:Y:S01]  /*47f0*/  FADD.FTZ R37, -R123, 1 ;  /* 0x3f8000007b257421 */ /* 0x002fe20000010100 */
[----:B------:R-:W-:Y:S02]  /*4800*/  SHF.L.U32 R39, R101, 0x10, RZ ;  /* 0x0000001065277819 */ /* 0x000fe400000006ff */
[----:B------:R-:W-:Y:S01]  /*4810*/  FMUL.FTZ R126, R125, R36 ;  /* 0x000000247d7e7220 */ /* 0x000fe20000410000 */
[----:B------:R-:W-:Y:S01]  /*4820*/  FFMA.FTZ R40, R38, R37, 1 ;  /* 0x3f80000026287423 */ /* 0x000fe20000010025 */
[----:B------:R-:W-:Y:S02]  /*4830*/  SHF.L.U32 R37, R102, 0x10, RZ ;  /* 0x0000001066257819 */ /* 0x000fe400000006ff */
[----:B------:R-:W-:Y:S01]  /*4840*/  PRMT R36, R100, 0x7632, R36 ;  /* 0x0000763264247816 */ /* 0x000fe20000000024 */
[C---:B------:R-:W-:Y:S02]  /*4850*/  FADD.FTZ R39, -R56.reuse, R39 ;  /* 0x0000002738277221 */ /* 0x040fe40000010100 */
[----:B------:R-:W-:Y:S01]  /*4860*/  FADD.FTZ R51, -R56, R37 ;  /* 0x0000002538337221 */ /* 0x000fe20000010100 */
[----:B------:R-:W-:Y:S01]  /*4870*/  SHF.L.U32 R37, R36, 0x10, RZ ;  /* 0x0000001024257819 */ /* 0x000fe200000006ff */
[C---:B------:R-:W-:Y:S01]  /*4880*/  FMUL.FTZ R39, R12.reuse, R39 ;  /* 0x000000270c277220 */ /* 0x040fe20000410000 */
[----:B------:R-:W-:Y:S01]  /*4890*/  PRMT R38, R101, 0x7632, R38 ;  /* 0x0000763265267816 */ /* 0x000fe20000000026 */
[----:B------:R-:W-:-:S02]  /*48a0*/  FMUL.FTZ R36, R12, R51 ;  /* 0x000000330c247220 */ /* 0x000fc40000410000 */
[----:B------:R-:W-:Y:S01]  /*48b0*/  FADD.FTZ R51, -R56, R37 ;  /* 0x0000002538337221 */ /* 0x000fe20000010100 */
[----:B------:R-:W-:Y:S01]  /*48c0*/  FFMA.FTZ R49, R25, R39, R28 ;  /* 0x0000002719317223 */ /* 0x000fe2000001001c */
[----:B------:R-:W-:Y:S01]  /*48d0*/  SHF.L.U32 R57, R38, 0x10, RZ ;  /* 0x0000001026397819 */ /* 0x000fe200000006ff */
[----:B------:R-:W-:Y:S01]  /*48e0*/  FMUL.FTZ R135, R123, R40 ;  /* 0x000000287b877220 */ /* 0x000fe20000410000 */
[----:B------:R-:W-:Y:S01]  /*48f0*/  FMUL.FTZ R40, R12, R51 ;  /* 0x000000330c287220 */ /* 0x000fe20000410000 */
[----:B------:R-:W-:Y:S02]  /*4900*/  FMUL.FTZ R125, R49, -1.4426950216293334961 ;  /* 0xbfb8aa3b317d7820 */ /* 0x000fe40000410000 */
[----:B------:R-:W-:Y:S01]  /*4910*/  FADD.FTZ R123, -R56, R57 ;  /* 0x00000039387b7221 */ /* 0x000fe20000010100 */
[----:B------:R-:W-:Y:S01]  /*4920*/  FFMA.FTZ R51, R29, R40, R32 ;  /* 0x000000281d337223 */ /* 0x000fe20000010020 */
[----:B------:R-:W-:Y:S02]  /*4930*/  FFMA.FTZ R37, R23, R36, R26 ;  /* 0x0000002417257223 */ /* 0x000fe4000001001a */
[----:B------:R-:W-:Y:S01]  /*4940*/  FMUL.FTZ R38, R12, R123 ;  /* 0x0000007b0c267220 */ /* 0x000fe20000410000 */
[----:B------:R-:W0:Y:S01]  /*4950*/  MUFU.EX2 R125, R125 ;  /* 0x0000007d007d7308 */ /* 0x000e220000000800 */
[----:B------:R-:W-:Y:S01]  /*4960*/  FMUL.FTZ R129, R51, -1.4426950216293334961 ;  /* 0xbfb8aa3b33817820 */ /* 0x000fe20000410000 */
[----:B------:R-:W-:Y:S01]  /*4970*/  FMUL.FTZ R134, R37, -1.4426950216293334961 ;  /* 0xbfb8aa3b25867820 */ /* 0x000fe20000410000 */
[----:B------:R-:W-:Y:S01]  /*4980*/  PRMT R130, R105, 0x7632, R130 ;  /* 0x0000763269827816 */ /* 0x000fe20000000082 */
[----:B------:R-:W-:Y:S01]  /*4990*/  FFMA.FTZ R123, R27, R38, R30 ;  /* 0x000000261b7b7223 */ /* 0x000fe2000001001e */
[----:B------:R-:W-:-:S03]  /*49a0*/  PRMT R127, R104, 0x7632, R127 ;  /* 0x00007632687f7816 */ /* 0x000fc6000000007f */
[----:B------:R1:W-:Y:S01]  /*49b0*/  MUFU.EX2 R57, R134 ;  /* 0x0000008600397308 */ /* 0x0003e20000000800 */
[----:B------:R-:W-:-:S07]  /*49c0*/  SHF.L.U32 R127, R127, 0x10, RZ ;  /* 0x000000107f7f7819 */ /* 0x000fce00000006ff */
[----:B------:R-:W2:Y:S01]  /*49d0*/  MUFU.EX2 R129, R129 ;  /* 0x0000008100817308 */ /* 0x000ea20000000800 */
[----:B-1----:R-:W-:Y:S01]  /*49e0*/  SHF.L.U32 R134, R130, 0x10, RZ ;  /* 0x0000001082867819 */ /* 0x002fe200000006ff */
[----:B------:R-:W-:Y:S01]  /*49f0*/  FMUL.FTZ R130, R123, -1.4426950216293334961 ;  /* 0xbfb8aa3b7b827820 */ /* 0x000fe20000410000 */
[----:B------:R-:W-:Y:S01]  /*4a00*/  FMUL.FTZ R136, R127, R126 ;  /* 0x0000007e7f887220 */ /* 0x000fe20000410000 */
[----:B------:R-:W-:Y:S02]  /*4a10*/  FFMA.FTZ R48, R31, R131, R48 ;  /* 0x000000831f307223 */ /* 0x000fe40000010030 */
[----:B------:R-:W-:Y:S02]  /*4a20*/  FMUL.FTZ R126, R134, R135 ;  /* 0x00000087867e7220 */ /* 0x000fe40000410000 */
[----:B------:R-:W1:Y:S01]  /*4a30*/  MUFU.EX2 R130, R130 ;  /* 0x0000008200827308 */ /* 0x000e620000000800 */
[----:B------:R-:W-:Y:S01]  /*4a40*/  FFMA.FTZ R134, R23, R131, R124 ;  /* 0x0000008317867223 */ /* 0x000fe2000001007c */
[----:B0-----:R-:W-:Y:S01]  /*4a50*/  FADD.FTZ R127, R125, 1 ;  /* 0x3f8000007d7f7421 */ /* 0x001fe20000010000 */
[-C--:B------:R-:W-:Y:S01]  /*4a60*/  FMUL.FTZ R31, R29, R136.reuse ;  /* 0x000000881d1f7220 */ /* 0x080fe20000410000 */
[-C--:B------:R-:W-:Y:S01]  /*4a70*/  FFMA.FTZ R125, R35, R136.reuse, R122 ;  /* 0x00000088237d7223 */ /* 0x080fe2000001007a */
[----:B------:R-:W-:Y:S01]  /*4a80*/  FADD.FTZ R122, R47, R136 ;  /* 0x000000882f7a7221 */ /* 0x000fe20000010000 */
[----:B------:R-:W-:Y:S01]  /*4a90*/  FFMA.FTZ R134, R29, R136, R134 ;  /* 0x000000881d867223 */ /* 0x000fe20000010086 */
[----:B------:R-:W-:Y:S01]  /*4aa0*/  SHF.L.U32 R47, R103, 0x10, RZ ;  /* 0x00000010672f7819 */ /* 0x000fe200000006ff */
[----:B------:R-:W-:Y:S01]  /*4ab0*/  FFMA.FTZ R136, R35, R31, R128 ;  /* 0x0000001f23887223 */ /* 0x000fe20000010080 */
[----:B------:R-:W-:Y:S01]  /*4ac0*/  PRMT R31, R102, 0x7632, R31 ;  /* 0x00007632661f7816 */ /* 0x000fe2000000001f */
[----:B--2---:R-:W-:Y:S01]  /*4ad0*/  FADD.FTZ R128, R129, 1 ;  /* 0x3f80000081807421 */ /* 0x004fe20000010000 */
[----:B------:R-:W0:Y:S01]  /*4ae0*/  MUFU.RCP R124, R133 ;  /* 0x00000085007c7308 */ /* 0x000e220000001000 */
[----:B------:R-:W-:Y:S01]  /*4af0*/  FADD.FTZ R129, -R56, R47 ;  /* 0x0000002f38817221 */ /* 0x000fe20000010100 */
[----:B------:R-:W-:-:S02]  /*4b00*/  PRMT R35, R103, 0x7632, R35 ;  /* 0x0000763267237816 */ /* 0x000fc40000000023 */
[----:B------:R-:W-:Y:S01]  /*4b10*/  SHF.L.U32 R47, R31, 0x10, RZ ;  /* 0x000000101f2f7819 */ /* 0x000fe200000006ff */
[----:B------:R-:W-:Y:S01]  /*4b20*/  FADD.FTZ R50, R50, R131 ;  /* 0x0000008332327221 */ /* 0x000fe20000010000 */
[----:B-1----:R-:W-:Y:S01]  /*4b30*/  FADD.FTZ R131, R130, 1 ;  /* 0x3f80000082837421 */ /* 0x002fe20000010000 */
[----:B------:R-:W-:Y:S01]  /*4b40*/  SHF.L.U32 R135, R35, 0x10, RZ ;  /* 0x0000001023877819 */ /* 0x000fe200000006ff */
[----:B------:R-:W1:Y:S01]  /*4b50*/  MUFU.RCP R128, R128 ;  /* 0x0000008000807308 */ /* 0x000e620000001000 */
[----:B------:R-:W-:Y:S01]  /*4b60*/  FADD.FTZ R35, -R56, R47 ;  /* 0x0000002f38237221 */ /* 0x000fe20000010100 */
[C---:B------:R-:W-:Y:S01]  /*4b70*/  FMUL.FTZ R31, R12.reuse, R129 ;  /* 0x000000810c1f7220 */ /* 0x040fe20000410000 */
[CC--:B------:R-:W-:Y:S01]  /*4b80*/  FMUL.FTZ R129, R25.reuse, R132.reuse ;  /* 0x0000008419817220 */ /* 0x0c0fe20000410000 */
[----:B------:R-:W-:Y:S01]  /*4b90*/  FFMA.FTZ R134, R25, R132, R134 ;  /* 0x0000008419867223 */ /* 0x000fe20000010086 */
[----:B------:R-:W-:-:S03]  /*4ba0*/  FMUL.FTZ R35, R12, R35 ;  /* 0x000000230c237220 */ /* 0x000fc60000410000 */
[----:B------:R-:W2:Y:S01]  /*4bb0*/  MUFU.RCP R127, R127 ;  /* 0x0000007f007f7308 */ /* 0x000ea20000001000 */
[C---:B------:R-:W-:Y:S01]  /*4bc0*/  FFMA.FTZ R130, R33.reuse, R132, R42 ;  /* 0x0000008421827223 */ /* 0x040fe2000001002a */
[----:B------:R-:W-:Y:S01]  /*4bd0*/  FADD.FTZ R44, R44, R132 ;  /* 0x000000842c2c7221 */ /* 0x000fe20000010000 */
[----:B------:R-:W-:Y:S01]  /*4be0*/  FFMA.FTZ R33, R33, R129, R136 ;  /* 0x0000008121217223 */ /* 0x000fe20000010088 */
[----:B------:R-:W-:Y:S01]  /*4bf0*/  FFMA.FTZ R42, R29, R35, R32 ;  /* 0x000000231d2a7223 */ /* 0x000fe20000010020 */
[----:B------:R-:W-:-:S03]  /*4c00*/  FMUL.FTZ R132, R27, R126 ;  /* 0x0000007e1b847220 */ /* 0x000fc60000410000 */
[----:B------:R-:W4:Y:S01]  /*4c10*/  MUFU.RCP R131, R131 ;  /* 0x0000008300837308 */ /* 0x000f220000001000 */
[-C--:B------:R-:W-:Y:S01]  /*4c20*/  FFMA.FTZ R45, R34, R126.reuse, R45 ;  /* 0x0000007e222d7223 */ /* 0x080fe2000001002d */
[----:B------:R-:W-:Y:S01]  /*4c30*/  FADD.FTZ R129, R46, R126 ;  /* 0x0000007e2e817221 */ /* 0x000fe20000010000 */
[----:B------:R-:W-:Y:S01]  /*4c40*/  FADD.FTZ R135, -R56, R135 ;  /* 0x0000008738877221 */ /* 0x000fe20000010100 */
[----:B------:R-:W-:Y:S01]  /*4c50*/  FFMA.FTZ R126, R27, R126, R134 ;  /* 0x0000007e1b7e7223 */ /* 0x000fe20000010086 */
[----:B0-----:R-:W-:Y:S01]  /*4c60*/  FADD.FTZ R134, -R124, 1 ;  /* 0x3f8000007c867421 */ /* 0x001fe20000010100 */
[----:B------:R-:W-:Y:S01]  /*4c70*/  FFMA.FTZ R132, R34, R132, R33 ;  /* 0x0000008422847223 */ /* 0x000fe20000010021 */
[----:B------:R-:W-:Y:S01]  /*4c80*/  FMUL.FTZ R46, R42, -1.4426950216293334961 ;  /* 0xbfb8aa3b2a2e7820 */ /* 0x000fe20000410000 */
[----:B------:R-:W-:Y:S01]  /*4c90*/  FMUL.FTZ R33, R12, R135 ;  /* 0x000000870c217220 */ /* 0x000fe20000410000 */
[----:B------:R-:W-:Y:S01]  /*4ca0*/  FFMA.FTZ R43, R43, R134, 1 ;  /* 0x3f8000002b2b7423 */ /* 0x000fe20000010086 */
[----:B------:R-:W-:Y:S01]  /*4cb0*/  FFMA.FTZ R47, R25, R31, R28 ;  /* 0x0000001f192f7223 */ /* 0x000fe2000001001c */
[----:B-1----:R-:W-:Y:S01]  /*4cc0*/  FADD.FTZ R134, -R128, 1 ;  /* 0x3f80000080867421 */ /* 0x002fe20000010100 */
[----:B------:R-:W-:Y:S01]  /*4cd0*/  FFMA.FTZ R34, R27, R33, R30 ;  /* 0x000000211b227223 */ /* 0x000fe2000001001e */
[----:B--2---:R-:W-:Y:S01]  /*4ce0*/  FADD.FTZ R136, -R127, 1 ;  /* 0x3f8000007f887421 */ /* 0x004fe20000010100 */
[----:B------:R-:W0:Y:S01]  /*4cf0*/  MUFU.EX2 R46, R46 ;  /* 0x0000002e002e7308 */ /* 0x000e220000000800 */
[----:B------:R-:W-:Y:S01]  /*4d00*/  FMUL.FTZ R133, R47, -1.4426950216293334961 ;  /* 0xbfb8aa3b2f857820 */ /* 0x000fe20000410000 */
[----:B------:R-:W-:Y:S01]  /*4d10*/  FFMA.FTZ R51, R51, R134, 1 ;  /* 0x3f80000033337423 */ /* 0x000fe20000010086 */
[----:B------:R-:W-:Y:S01]  /*4d20*/  FMUL.FTZ R135, R34, -1.4426950216293334961 ;  /* 0xbfb8aa3b22877820 */ /* 0x000fe20000410000 */
[----:B------:R-:W-:Y:S01]  /*4d30*/  FFMA.FTZ R136, R49, R136, 1 ;  /* 0x3f80000031887423 */ /* 0x000fe20000010088 */
[----:B----4-:R-:W-:Y:S01]  /*4d40*/  FADD.FTZ R138, -R131, 1 ;  /* 0x3f800000838a7421 */ /* 0x010fe20000010100 */
[----:B------:R-:W-:Y:S01]  /*4d50*/  FMUL.FTZ R49, R124, R43 ;  /* 0x0000002b7c317220 */ /* 0x000fe20000410000 */
[----:B------:R-:W-:Y:S01]  /*4d60*/  FMUL.FTZ R134, R128, R51 ;  /* 0x0000003380867220 */ /* 0x000fe20000410000 */
[----:B------:R-:W-:Y:S01]  /*4d70*/  FADD.FTZ R43, R57, 1 ;  /* 0x3f800000392b7421 */ /* 0x000fe20000010000 */
[----:B------:R-:W-:Y:S01]  /*4d80*/  PRMT R51, R106, 0x7632, R51 ;  /* 0x000076326a337816 */ /* 0x000fe20000000033 */
[----:B------:R-:W1:Y:S01]  /*4d90*/  MUFU.EX2 R133, R133 ;  /* 0x0000008500857308 */ /* 0x000e620000000800 */
[----:B------:R-:W-:Y:S01]  /*4da0*/  PRMT R57, R107, 0x7632, R57 ;  /* 0x000076326b397816 */ /* 0x000fe20000000039 */
[----:B------:R-:W-:Y:S01]  /*4db0*/  FFMA.FTZ R138, R123, R138, 1 ;  /* 0x3f8000007b8a7423 */ /* 0x000fe2000001008a */
[----:B------:R-:W-:Y:S01]  /*4dc0*/  FMUL.FTZ R127, R127, R136 ;  /* 0x000000887f7f7220 */ /* 0x000fe20000410000 */
[----:B------:R-:W-:-:S04]  /*4dd0*/  SHF.L.U32 R136, R107, 0x10, RZ ;  /* 0x000000106b887819 */ /* 0x000fc800000006ff */
[----:B------:R-:W2:Y:S01]  /*4de0*/  MUFU.EX2 R124, R135 ;  /* 0x00000087007c7308 */ /* 0x000ea20000000800 */
[----:B------:R-:W-:Y:S02]  /*4df0*/  SHF.L.U32 R128, R106, 0x10, RZ ;  /* 0x000000106a807819 */ /* 0x000fe400000006ff */
[----:B------:R-:W-:Y:S01]  /*4e00*/  SHF.L.U32 R123, R51, 0x10, RZ ;  /* 0x00000010337b7819 */ /* 0x000fe200000006ff */
[----:B------:R-:W-:Y:S01]  /*4e10*/  FMUL.FTZ R138, R131, R138 ;  /* 0x0000008a838a7220 */ /* 0x000fe20000410000 */
[----:B------:R-:W-:Y:S01]  /*4e20*/  SHF.L.U32 R57, R57, 0x10, RZ ;  /* 0x0000001039397819 */ /* 0x000fe200000006ff */
[----:B------:R-:W-:Y:S01]  /*4e30*/  FMUL.FTZ R136, R136, R127 ;  /* 0x0000007f88887220 */ /* 0x000fe20000410000 */
[----:B------:R-:W-:Y:S01]  /*4e40*/  FMUL.FTZ R128, R128, R49 ;  /* 0x0000003180807220 */ /* 0x000fe20000410000 */
[----:B------:R-:W-:Y:S02]  /*4e50*/  FMUL.FTZ R127, R123, R134 ;  /* 0x000000867b7f7220 */ /* 0x000fe40000410000 */
[----:B------:R-:W-:Y:S01]  /*4e60*/  FMUL.FTZ R134, R57, R138 ;  /* 0x0000008a39867220 */ /* 0x000fe20000410000 */
[----:B0-----:R-:W-:Y:S01]  /*4e70*/  FADD.FTZ R57, R46, 1 ;  /* 0x3f8000002e397421 */ /* 0x001fe20000010000 */
[----:B------:R-:W0:Y:S01]  /*4e80*/  MUFU.RCP R43, R43 ;  /* 0x0000002b002b7308 */ /* 0x000e220000001000 */
[----:B------:R-:W-:Y:S01]  /*4e90*/  FMUL.FTZ R123, R23, R128 ;  /* 0x00000080177b7220 */ /* 0x000fe20000410000 */
[----:B------:R-:W-:Y:S01]  /*4ea0*/  FADD.FTZ R46, R50, R128 ;  /* 0x00000080322e7221 */ /* 0x000fe20000010000 */
[----:B------:R-:W-:Y:S01]  /*4eb0*/  FMUL.FTZ R50, R29, R127 ;  /* 0x0000007f1d327220 */ /* 0x000fe20000410000 */
[----:B-1----:R-:W-:Y:S01]  /*4ec0*/  FADD.FTZ R51, R133, 1 ;  /* 0x3f80000085337421 */ /* 0x002fe20000010000 */
[----:B------:R-:W-:Y:S01]  /*4ed0*/  FFMA.FTZ R123, R41, R123, R132 ;  /* 0x0000007b297b7223 */ /* 0x000fe20000010084 */
[----:B--2---:R-:W-:-:S02]  /*4ee0*/  FADD.FTZ R131, R124, 1 ;  /* 0x3f8000007c837421 */ /* 0x004fc40000010000 */
[----:B------:R-:W1:Y:S01]  /*4ef0*/  MUFU.RCP R57, R57 ;  /* 0x0000003900397308 */ /* 0x000e620000001000 */
[-C--:B------:R-:W-:Y:S01]  /*4f00*/  FFMA.FTZ R49, R41, R128.reuse, R48 ;  /* 0x0000008029317223 */ /* 0x080fe20000010030 */
[----:B------:R-:W-:Y:S01]  /*4f10*/  FFMA.FTZ R126, R23, R128, R126 ;  /* 0x00000080177e7223 */ /* 0x000fe2000001007e */
[C---:B------:R-:W-:Y:S01]  /*4f20*/  FFMA.FTZ R128, R40.reuse, R127, R125 ;  /* 0x0000007f28807223 */ /* 0x040fe2000001007d */
[----:B------:R-:W-:-:S04]  /*4f30*/  FFMA.FTZ R124, R40, R50, R123 ;  /* 0x00000032287c7223 */ /* 0x000fc8000001007b */
[----:B------:R-:W2:Y:S01]  /*4f40*/  MUFU.RCP R40, R131 ;  /* 0x0000008300287308 */ /* 0x000ea20000001000 */
[----:B0-----:R-:W-:-:S07]  /*4f50*/  FADD.FTZ R132, -R43, 1 ;  /* 0x3f8000002b847421 */ /* 0x001fce0000010100 */
[----:B------:R-:W0:Y:S01]  /*4f60*/  MUFU.RCP R51, R51 ;  /* 0x0000003300337308 */ /* 0x000e220000001000 */
[----:B------:R-:W-:Y:S01]  /*4f70*/  FMUL.FTZ R41, R25, R136 ;  /* 0x0000008819297220 */ /* 0x000fe20000410000 */
[----:B------:R-:W-:Y:S01]  /*4f80*/  FFMA.FTZ R132, R37, R132, 1 ;  /* 0x3f80000025847423 */ /* 0x000fe20000010084 */
[----:B-1----:R-:W-:Y:S01]  /*4f90*/  FADD.FTZ R37, -R57, 1 ;  /* 0x3f80000039257421 */ /* 0x002fe20000010100 */
[----:B------:R-:W-:Y:S01]  /*4fa0*/  FADD.FTZ R48, R122, R127 ;  /* 0x0000007f7a307221 */ /* 0x000fe20000010000 */
[----:B------:R-:W-:Y:S01]  /*4fb0*/  FADD.FTZ R50, R44, R136 ;  /* 0x000000882c327221 */ /* 0x000fe20000010000 */
[----:B------:R-:W-:Y:S01]  /*4fc0*/  FFMA.FTZ R122, R29, R127, R126 ;  /* 0x0000007f1d7a7223 */ /* 0x000fe2000001007e */
[----:B------:R-:W-:Y:S01]  /*4fd0*/  FFMA.FTZ R41, R39, R41, R124 ;  /* 0x0000002927297223 */ /* 0x000fe2000001007c */
[----:B------:R-:W-:Y:S01]  /*4fe0*/  FMUL.FTZ R44, R27, R134 ;  /* 0x000000861b2c7220 */ /* 0x000fe20000410000 */
[-C--:B------:R-:W-:Y:S01]  /*4ff0*/  FFMA.FTZ R126, R39, R136.reuse, R130 ;  /* 0x00000088277e7223 */ /* 0x080fe20000010082 */
[----:B------:R-:W-:Y:S01]  /*5000*/  FFMA.FTZ R42, R42, R37, 1 ;  /* 0x3f8000002a2a7423 */ /* 0x000fe20000010025 */
[----:B------:R-:W-:Y:S01]  /*5010*/  SHF.L.U32 R39, R108, 0x10, RZ ;  /* 0x000000106c277819 */ /* 0x000fe200000006ff */
[----:B--2---:R-:W-:Y:S01]  /*5020*/  FADD.FTZ R37, -R40, 1 ;  /* 0x3f80000028257421 */ /* 0x004fe20000010100 */
[----:B------:R-:W-:Y:S01]  /*5030*/  FFMA.FTZ R130, R25, R136, R122 ;  /* 0x0000008819827223 */ /* 0x000fe2000001007a */
[C---:B------:R-:W-:Y:S01]  /*5040*/  FFMA.FTZ R124, R38.reuse, R134, R45 ;  /* 0x00000086267c7223 */ /* 0x040fe2000001002d */
[----:B------:R-:W-:Y:S01]  /*5050*/  FFMA.FTZ R125, R38, R44, R41 ;  /* 0x0000002c267d7223 */ /* 0x000fe20000010029 */
[----:B------:R-:W-:Y:S01]  /*5060*/  SHF.L.U32 R41, R109, 0x10, RZ ;  /* 0x000000106d297819 */ /* 0x000fe200000006ff */
[----:B0-----:R-:W-:Y:S01]  /*5070*/  FADD.FTZ R38, -R51, 1 ;  /* 0x3f80000033267421 */ /* 0x001fe20000010100 */
[----:B------:R-:W-:Y:S01]  /*5080*/  FFMA.FTZ R37, R34, R37, 1 ;  /* 0x3f80000022257423 */ /* 0x000fe20000010025 */
[----:B------:R-:W-:Y:S01]  /*5090*/  FADD.FTZ R122, R129, R134 ;  /* 0x00000086817a7221 */ /* 0x000fe20000010000 */
[----:B------:R-:W-:Y:S01]  /*50a0*/  FFMA.FTZ R130, R27, R134, R130 ;  /* 0x000000861b827223 */ /* 0x000fe20000010082 */
[C---:B------:R-:W-:Y:S01]  /*50b0*/  FADD.FTZ R39, -R56.reuse, R39 ;  /* 0x0000002738277221 */ /* 0x040fe20000010100 */
[----:B------:R-:W-:Y:S01]  /*50c0*/  FFMA.FTZ R134, R47, R38, 1 ;  /* 0x3f8000002f867423 */ /* 0x000fe20000010026 */
[----:B------:R-:W-:Y:S01]  /*50d0*/  FMUL.FTZ R38, R43, R132 ;  /* 0x000000842b267220 */ /* 0x000fe20000410000 */
[----:B------:R-:W-:Y:S01]  /*50e0*/  FADD.FTZ R41, -R56, R41 ;  /* 0x0000002938297221 */ /* 0x000fe20000010100 */
[----:B------:R-:W-:Y:S01]  /*50f0*/  FMUL.FTZ R132, R40, R37 ;  /* 0x0000002528847220 */ /* 0x000fe20000410000 */
[----:B------:R-:W-:Y:S01]  /*5100*/  FMUL.FTZ R44, R12, R39 ;  /* 0x000000270c2c7220 */ /* 0x000fe20000410000 */
[----:B------:R-:W-:Y:S01]  /*5110*/  PRMT R37, R108, 0x7632, R37 ;  /* 0x000076326c257816 */ /* 0x000fe20000000025 */
[----:B------:R-:W-:Y:S01]  /*5120*/  FMUL.FTZ R47, R57, R42 ;  /* 0x0000002a392f7220 */ /* 0x000fe20000410000 */
[----:B------:R-:W-:Y:S01]  /*5130*/  PRMT R57, R109, 0x7632, R57 ;  /* 0x000076326d397816 */ /* 0x000fe20000000039 */
[----:B------:R-:W-:Y:S01]  /*5140*/  FMUL.FTZ R42, R12, R41 ;  /* 0x000000290c2a7220 */ /* 0x000fe20000410000 */
[----:B------:R-:W-:Y:S01]  /*5150*/  FFMA.FTZ R127, R23, R44, R26 ;  /* 0x0000002c177f7223 */ /* 0x000fe2000001001a */
[----:B-----5:R-:W-:-:S02]  /*5160*/  SHF.L.U32 R41, R113, 0x10, RZ ;  /* 0x0000001071297819 */ /* 0x020fc400000006ff */
[----:B------:R-:W-:Y:S02]  /*5170*/  SHF.L.U32 R37, R37, 0x10, RZ ;  /* 0x0000001025257819 */ /* 0x000fe400000006ff */
[----:B------:R-:W-:Y:S01]  /*5180*/  SHF.L.U32 R57, R57, 0x10, RZ ;  /* 0x0000001039397819 */ /* 0x000fe200000006ff */
[----:B------:R-:W-:Y:S01]  /*5190*/  FMUL.FTZ R135, R127, -1.4426950216293334961 ;  /* 0xbfb8aa3b7f877820 */ /* 0x000fe20000410000 */
[----:B------:R-:W-:Y:S01]  /*51a0*/  SHF.L.U32 R133, R110, 0x10, RZ ;  /* 0x000000106e857819 */ /* 0x000fe200000006ff */
[C---:B------:R-:W-:Y:S01]  /*51b0*/  FADD.FTZ R41, -R56.reuse, R41 ;  /* 0x0000002938297221 */ /* 0x040fe20000010100 */
[C-C-:B------:R-:W-:Y:S01]  /*51c0*/  FADD.FTZ R43, -R56.reuse, R37.reuse ;  /* 0x00000025382b7221 */ /* 0x140fe20000010100 */
[----:B------:R-:W-:Y:S01]  /*51d0*/  PRMT R37, R111, 0x7632, R37 ;  /* 0x000076326f257816 */ /* 0x000fe20000000025 */
[----:B------:R-:W-:Y:S01]  /*51e0*/  FADD.FTZ R137, -R56, R57 ;  /* 0x0000003938897221 */ /* 0x000fe20000010100 */
[----:B------:R-:W-:Y:S01]  /*51f0*/  FMUL.FTZ R134, R51, R134 ;  /* 0x0000008633867220 */ /* 0x000fe20000410000 */
[----:B------:R-:W-:Y:S01]  /*5200*/  FMUL.FTZ R133, R133, R38 ;  /* 0x0000002685857220 */ /* 0x000fe20000410000 */
[----:B------:R-:W-:Y:S01]  /*5210*/  SHF.L.U32 R51, R111, 0x10, RZ ;  /* 0x000000106f337819 */ /* 0x000fe200000006ff */
[C---:B------:R-:W-:Y:S01]  /*5220*/  FMUL.FTZ R38, R12.reuse, R41 ;  /* 0x000000290c267220 */ /* 0x040fe20000410000 */
[C---:B------:R-:W-:Y:S01]  /*5230*/  FMUL.FTZ R43, R12.reuse, R43 ;  /* 0x0000002b0c2b7220 */ /* 0x040fe20000410000 */
[----:B------:R-:W-:Y:S01]  /*5240*/  FFMA.FTZ R123, R25, R42, R28 ;  /* 0x0000002a197b7223 */ /* 0x000fe2000001001c */
[----:B------:R-:W0:Y:S01]  /*5250*/  MUFU.EX2 R135, R135 ;  /* 0x0000008700877308 */ /* 0x000e220000000800 */
[----:B------:R-:W-:Y:S01]  /*5260*/  SHF.L.U32 R129, R37, 0x10, RZ ;  /* 0x0000001025817819 */ /* 0x000fe200000006ff */
[----:B------:R-:W-:Y:S01]  /*5270*/  FMUL.FTZ R37, R12, R137 ;  /* 0x000000890c257220 */ /* 0x000fe20000410000 */
[----:B------:R-:W-:Y:S01]  /*5280*/  PRMT R34, R110, 0x7632, R34 ;  /* 0x000076326e227816 */ /* 0x000fe20000000022 */
[----:B------:R-:W-:Y:S01]  /*5290*/  FFMA.FTZ R41, R25, R38, R28 ;  /* 0x0000002619297223 */ /* 0x000fe2000001001c */
[----:B------:R-:W-:Y:S01]  /*52a0*/  FFMA.FTZ R57, R29, R43, R32 ;  /* 0x0000002b1d397223 */ /* 0x000fe20000010020 */
[----:B------:R-:W-:Y:S01]  /*52b0*/  FMUL.FTZ R131, R123, -1.4426950216293334961 ;  /* 0xbfb8aa3b7b837820 */ /* 0x000fe20000410000 */
[----:B------:R-:W-:Y:S01]  /*52c0*/  FMUL.FTZ R134, R51, R134 ;  /* 0x0000008633867220 */ /* 0x000fe20000410000 */
[----:B------:R-:W-:Y:S01]  /*52d0*/  FFMA.FTZ R51, R27, R37, R30 ;  /* 0x000000251b337223 */ /* 0x000fe2000001001e */
[----:B------:R-:W-:Y:S01]  /*52e0*/  SHF.L.U32 R136, R34, 0x10, RZ ;  /* 0x0000001022887819 */ /* 0x000fe200000006ff */
[----:B------:R-:W-:Y:S01]  /*52f0*/  FMUL.FTZ R138, R41, -1.4426950216293334961 ;  /* 0xbfb8aa3b298a7820 */ /* 0x000fe20000410000 */
[----:B------:R-:W-:Y:S01]  /*5300*/  FMUL.FTZ R137, R57, -1.4426950216293334961 ;  /* 0xbfb8aa3b39897820 */ /* 0x000fe20000410000 */
[----:B------:R-:W-:Y:S01]  /*5310*/  FMUL.FTZ R139, R51, -1.4426950216293334961 ;  /* 0xbfb8aa3b338b7820 */ /* 0x000fe20000410000 */
[----:B------:R-:W1:Y:S01]  /*5320*/  MUFU.EX2 R131, R131 ;  /* 0x0000008300837308 */ /* 0x000e620000000800 */
[----:B------:R-:W-:Y:S01]  /*5330*/  FMUL.FTZ R132, R129, R132 ;  /* 0x0000008481847220 */ /* 0x000fe20000410000 */
[----:B------:R-:W-:Y:S01]  /*5340*/  FMUL.FTZ R136, R136, R47 ;  /* 0x0000002f88887220 */ /* 0x000fe20000410000 */
[-C--:B------:R-:W-:Y:S01]  /*5350*/  FFMA.FTZ R47, R36, R133.reuse, R49 ;  /* 0x00000085242f7223 */ /* 0x080fe20000010031 */
[----:B------:R-:W-:Y:S01]  /*5360*/  FADD.FTZ R46, R46, R133 ;  /* 0x000000852e2e7221 */ /* 0x000fe20000010000 */
[----:B------:R-:W-:-:S03]  /*5370*/  FFMA.FTZ R130, R23, R133, R130 ;  /* 0x0000008517827223 */ /* 0x000fc60000010082 */
[----:B------:R2:W-:Y:S01]  /*5380*/  MUFU.EX2 R34, R138 ;  /* 0x0000008a00227308 */ /* 0x0005e20000000800 */
[----:B0-----:R-:W-:-:S07]  /*5390*/  FADD.FTZ R135, R135, 1 ;  /* 0x3f80000087877421 */ /* 0x001fce0000010000 */
[----:B------:R-:W0:Y:S01]  /*53a0*/  MUFU.EX2 R129, R137 ;  /* 0x0000008900817308 */ /* 0x000e220000000800 */
[----:B--2---:R-:W-:-:S07]  /*53b0*/  FMUL.FTZ R138, R23, R133 ;  /* 0x00000085178a7220 */ /* 0x004fce0000410000 */
[----:B------:R-:W2:Y:S01]  /*53c0*/  MUFU.EX2 R133, R139 ;  /* 0x0000008b00857308 */ /* 0x000ea20000000800 */
[----:B------:R-:W-:Y:S01]  /*53d0*/  FFMA.FTZ R138, R36, R138, R125 ;  /* 0x0000008a248a7223 */ /* 0x000fe2000001007d */
[CC--:B------:R-:W-:Y:S01]  /*53e0*/  FMUL.FTZ R49, R29.reuse, R136.reuse ;  /* 0x000000881d317220 */ /* 0x0c0fe20000410000 */
[----:B------:R-:W-:Y:S01]  /*53f0*/  FFMA.FTZ R130, R29, R136, R130 ;  /* 0x000000881d827223 */ /* 0x000fe20000010082 */
[----:B------:R-:W-:Y:S02]  /*5400*/  FMUL.FTZ R125, R25, R134 ;  /* 0x00000086197d7220 */ /* 0x000fe40000410000 */
[C---:B------:R-:W-:Y:S02]  /*5410*/  FFMA.FTZ R138, R35.reuse, R49, R138 ;  /* 0x00000031238a7223 */ /* 0x040fe4000001008a */
[----:B------:R-:W4:Y:S01]  /*5420*/  MUFU.RCP R135, R135 ;  /* 0x0000008700877308 */ /* 0x000f220000001000 */
[----:B------:R-:W-:Y:S01]  /*5430*/  FFMA.FTZ R36, R35, R136, R128 ;  /* 0x0000008823247223 */ /* 0x000fe20000010080 */
[----:B------:R-:W-:Y:S01]  /*5440*/  FADD.FTZ R48, R48, R136 ;  /* 0x0000008830307221 */ /* 0x000fe20000010000 */
[----:B-1----:R-:W-:Y:S01]  /*5450*/  FADD.FTZ R128, R131, 1 ;  /* 0x3f80000083807421 */ /* 0x002fe20000010000 */
[----:B------:R-:W-:Y:S01]  /*5460*/  FFMA.FTZ R130, R25, R134, R130 ;  /* 0x0000008619827223 */ /* 0x000fe20000010082 */
[----:B------:R-:W-:Y:S01]  /*5470*/  FFMA.FTZ R138, R31, R125, R138 ;  /* 0x0000007d1f8a7223 */ /* 0x000fe2000001008a */
[----:B------:R-:W-:Y:S01]  /*5480*/  PRMT R136, R112, 0x7632, R136 ;  /* 0x0000763270887816 */ /* 0x000fe20000000088 */
[-C--:B------:R-:W-:Y:S01]  /*5490*/  FMUL.FTZ R131, R27, R132.reuse ;  /* 0x000000841b837220 */ /* 0x080fe20000410000 */
[----:B0-----:R-:W-:Y:S01]  /*54a0*/  FADD.FTZ R129, R129, 1 ;  /* 0x3f80000081817421 */ /* 0x001fe20000010000 */
[----:B--2---:R-:W-:Y:S01]  /*54b0*/  FADD.FTZ R133, R133, 1 ;  /* 0x3f80000085857421 */ /* 0x004fe20000010000 */
[-C--:B------:R-:W-:Y:S01]  /*54c0*/  FFMA.FTZ R124, R33, R132.reuse, R124 ;  /* 0x00000084217c7223 */ /* 0x080fe2000001007c */
[----:B------:R-:W-:Y:S01]  /*54d0*/  FADD.FTZ R122, R122, R132 ;  /* 0x000000847a7a7221 */ /* 0x000fe20000010000 */
[----:B------:R-:W-:Y:S01]  /*54e0*/  FFMA.FTZ R130, R27, R132, R130 ;  /* 0x000000841b827223 */ /* 0x000fe20000010082 */
[----:B------:R-:W-:Y:S01]  /*54f0*/  SHF.L.U32 R39, R112, 0x10, RZ ;  /* 0x0000001070277819 */ /* 0x000fe200000006ff */
[----:B------:R-:W-:Y:S01]  /*5500*/  FFMA.FTZ R131, R33, R131, R138 ;  /* 0x0000008321837223 */ /* 0x000fe2000001008a */
[----:B------:R0:W1:Y:S01]  /*5510*/  MUFU.RCP R132, R129 ;  /* 0x0000008100847308 */ /* 0x0000620000001000 */
[----:B------:R-:W-:Y:S01]  /*5520*/  FFMA.FTZ R49, R31, R134, R126 ;  /* 0x000000861f317223 */ /* 0x000fe2000001007e */
[----:B------:R-:W-:Y:S01]  /*5530*/  FADD.FTZ R50, R50, R134 ;  /* 0x0000008632327221 */ /* 0x000fe20000010000 */
[----:B------:R-:W-:-:S02]  /*5540*/  SHF.L.U32 R33, R136, 0x10, RZ ;  /* 0x0000001088217819 */ /* 0x000fc400000006ff */
[----:B------:R-:W-:-:S03]  /*5550*/  SHF.L.U32 R31, R115, 0x10, RZ ;  /* 0x00000010731f7819 */ /* 0x000fc600000006ff */
[----:B------:R-:W2:Y:S01]  /*5560*/  MUFU.RCP R134, R128 ;  /* 0x0000008000867308 */ /* 0x000ea20000001000 */
[----:B------:R-:W-:Y:S01]  /*5570*/  FADD.FTZ R39, -R56, R39 ;  /* 0x0000002738277221 */ /* 0x000fe20000010100 */
[----:B------:R-:W-:-:S06]  /*5580*/  PRMT R137, R113, 0x7632, R137 ;  /* 0x0000763271897816 */ /* 0x000fcc0000000089 */
[----:B------:R-:W5:Y:S01]  /*5590*/  MUFU.RCP R136, R133 ;  /* 0x0000008500887308 */ /* 0x000f620000001000 */
[----:B----4-:R-:W-:Y:S01]  /*55a0*/  FADD.FTZ R126, -R135, 1 ;  /* 0x3f800000877e7421 */ /* 0x010fe20000010100 */
[----:B------:R-:W-:Y:S01]  /*55b0*/  FADD.FTZ R31, -R56, R31 ;  /* 0x0000001f381f7221 */ /* 0x000fe20000010100 */
[----:B------:R-:W-:Y:S01]  /*55c0*/  FMUL.FTZ R39, R12, R39 ;  /* 0x000000270c277220 */ /* 0x000fe20000410000 */
[----:B------:R-:W-:Y:S01]  /*55d0*/  FADD.FTZ R33, -R56, R33 ;  /* 0x0000002138217221 */ /* 0x000fe20000010100 */
[----:B------:R-:W-:Y:S01]  /*55e0*/  SHF.L.U32 R137, R137, 0x10, RZ ;  /* 0x0000001089897819 */ /* 0x000fe200000006ff */
[----:B------:R-:W-:Y:S01]  /*55f0*/  FFMA.FTZ R138, R127, R126, 1 ;  /* 0x3f8000007f8a7423 */ /* 0x000fe2000001007e */
[----:B------:R-:W-:Y:S01]  /*5600*/  PRMT R140, R114, 0x7632, R140 ;  /* 0x00007632728c7816 */ /* 0x000fe2000000008c */
[C---:B------:R-:W-:Y:S01]  /*5610*/  FMUL.FTZ R31, R12.reuse, R31 ;  /* 0x0000001f0c1f7220 */ /* 0x040fe20000410000 */
[----:B------:R-:W-:Y:S01]  /*5620*/  FFMA.FTZ R40, R23, R39, R26 ;  /* 0x0000002717287223 */ /* 0x000fe2000001001a */
[----:B------:R-:W-:Y:S01]  /*5630*/  FMUL.FTZ R127, R12, R33 ;  /* 0x000000210c7f7220 */ /* 0x000fe20000410000 */
[----:B------:R-:W-:Y:S01]  /*5640*/  FADD.FTZ R33, -R56, R137 ;  /* 0x0000008938217221 */ /* 0x000fe20000010100 */
[----:B------:R-:W-:Y:S01]  /*5650*/  FFMA.FTZ R126, R25, R31, R28 ;  /* 0x0000001f197e7223 */ /* 0x000fe2000001001c */
[----:B0-----:R-:W-:Y:S01]  /*5660*/  SHF.L.U32 R129, R140, 0x10, RZ ;  /* 0x000000108c817819 */ /* 0x001fe200000006ff */
[----:B------:R-:W-:Y:S01]  /*5670*/  FMUL.FTZ R45, R40, -1.4426950216293334961 ;  /* 0xbfb8aa3b282d7820 */ /* 0x000fe20000410000 */
[----:B-1----:R-:W-:Y:S01]  /*5680*/  FADD.FTZ R28, -R132, 1 ;  /* 0x3f800000841c7421 */ /* 0x002fe20000010100 */
[----:B------:R-:W-:Y:S01]  /*5690*/  FMUL.FTZ R135, R135, R138 ;  /* 0x0000008a87877220 */ /* 0x000fe20000410000 */
[----:B------:R-:W-:Y:S01]  /*56a0*/  FMUL.FTZ R33, R12, R33 ;  /* 0x000000210c217220 */ /* 0x000fe20000410000 */
[----:B--2---:R-:W-:Y:S01]  /*56b0*/  FADD.FTZ R128, -R134, 1 ;  /* 0x3f80000086807421 */ /* 0x004fe20000010100 */
[----:B-----5:R-:W-:Y:S01]  /*56c0*/  FADD.FTZ R138, -R136, 1 ;  /* 0x3f800000888a7421 */ /* 0x020fe20000010100 */
[----:B------:R-:W-:Y:S01]  /*56d0*/  FFMA.FTZ R137, R57, R28, 1 ;  /* 0x3f80000039897423 */ /* 0x000fe2000001001c */
[----:B------:R-:W-:Y:S01]  /*56e0*/  FADD.FTZ R129, -R56, R129 ;  /* 0x0000008138817221 */ /* 0x000fe20000010100 */
[----:B------:R-:W-:Y:S01]  /*56f0*/  FFMA.FTZ R57, R27, R33, R30 ;  /* 0x000000211b397223 */ /* 0x000fe2000001001e */
[----:B------:R-:W0:Y:S01]  /*5700*/  MUFU.EX2 R45, R45 ;  /* 0x0000002d002d7308 */ /* 0x000e220000000800 */
[----:B------:R-:W-:Y:S01]  /*5710*/  FFMA.FTZ R139, R123, R128, 1 ;  /* 0x3f8000007b8b7423 */ /* 0x000fe20000010080 */
[----:B------:R-:W-:Y:S01]  /*5720*/  FFMA.FTZ R51, R51, R138, 1 ;  /* 0x3f80000033337423 */ /* 0x000fe2000001008a */
[----:B------:R-:W-:Y:S01]  /*5730*/  FFMA.FTZ R128, R29, R127, R32 ;  /* 0x0000007f1d807223 */ /* 0x000fe20000010020 */
[----:B------:R-:W-:Y:S01]  /*5740*/  FMUL.FTZ R28, R12, R129 ;  /* 0x000000810c1c7220 */ /* 0x000fe20000410000 */
[----:B------:R-:W-:Y:S01]  /*5750*/  FMUL.FTZ R129, R57, -1.4426950216293334961 ;  /* 0xbfb8aa3b39817820 */ /* 0x000fe20000410000 */
[----:B------:R-:W-:Y:S01]  /*5760*/  FMUL.FTZ R138, R132, R137 ;  /* 0x00000089848a7220 */ /* 0x000fe20000410000 */
[----:B------:R-:W-:Y:S01]  /*5770*/  FMUL.FTZ R132, R136, R51 ;  /* 0x0000003388847220 */ /* 0x000fe20000410000 */
[----:B------:R-:W-:Y:S01]  /*5780*/  SHF.L.U32 R141, R114, 0x10, RZ ;  /* 0x00000010728d7819 */ /* 0x000fe200000006ff */
[----:B------:R-:W-:Y:S01]  /*5790*/  FMUL.FTZ R133, R128, -1.4426950216293334961 ;  /* 0xbfb8aa3b80857820 */ /* 0x000fe20000410000 */
[----:B---3--:R-:W-:-:S02]  /*57a0*/  PRMT R136, R116, 0x7632, R136 ;  /* 0x0000763274887816 */ /* 0x008fc40000000088 */
[----:B------:R-:W-:Y:S01]  /*57b0*/  SHF.L.U32 R140, R116, 0x10, RZ ;  /* 0x00000010748c7819 */ /* 0x000fe200000006ff */
[----:B------:R-:W1:Y:S01]  /*57c0*/  MUFU.EX2 R129, R129 ;  /* 0x0000008100817308 */ /* 0x000e620000000800 */
[----:B------:R-:W-:Y:S01]  /*57d0*/  SHF.L.U32 R137, R136, 0x10, RZ ;  /* 0x0000001088897819 */ /* 0x000fe200000006ff */
[----:B------:R-:W-:Y:S02]  /*57e0*/  FADD.FTZ R141, -R56, R141 ;  /* 0x0000008d388d7221 */ /* 0x000fe40000010100 */
[----:B------:R-:W-:-:S04]  /*57f0*/  FMUL.FTZ R135, R140, R135 ;  /* 0x000000878c877220 */ /* 0x000fc80000410000 */
[----:B------:R-:W2:Y:S01]  /*5800*/  MUFU.EX2 R133, R133 ;  /* 0x0000008500857308 */ /* 0x000ea20000000800 */
[----:B------:R-:W-:Y:S01]  /*5810*/  FMUL.FTZ R35, R12, R141 ;  /* 0x0000008d0c237220 */ /* 0x000fe20000410000 */
[----:B------:R-:W-:Y:S01]  /*5820*/  FMUL.FTZ R138, R137, R138 ;  /* 0x0000008a898a7220 */ /* 0x000fe20000410000 */
[----:B------:R-:W-:Y:S01]  /*5830*/  PRMT R141, R117, 0x7632, R141 ;  /* 0x00007632758d7816 */ /* 0x000fe2000000008d */
[----:B------:R-:W-:Y:S01]  /*5840*/  FADD.FTZ R137, R34, 1 ;  /* 0x3f80000022897421 */ /* 0x000fe20000010000 */
[----:B------:R-:W-:Y:S01]  /*5850*/  FMUL.FTZ R34, R23, R135 ;  /* 0x0000008717227220 */ /* 0x000fe20000410000 */
[----:B------:R-:W-:Y:S01]  /*5860*/  FMUL.FTZ R134, R134, R139 ;  /* 0x0000008b86867220 */ /* 0x000fe20000410000 */
[----:B0-----:R-:W-:Y:S01]  /*5870*/  FADD.FTZ R45, R45, 1 ;  /* 0x3f8000002d2d7421 */ /* 0x001fe20000010000 */
[----:B------:R-:W-:Y:S01]  /*5880*/  SHF.L.U32 R139, R117, 0x10, RZ ;  /* 0x00000010758b7819 */ /* 0x000fe200000006ff */
[C---:B------:R-:W-:Y:S01]  /*5890*/  FFMA.FTZ R140, R44.reuse, R34, R131 ;  /* 0x000000222c8c7223 */ /* 0x040fe20000010083 */
[----:B------:R-:W-:Y:S01]  /*58a0*/  SHF.L.U32 R141, R141, 0x10, RZ ;  /* 0x000000108d8d7819 */ /* 0x000fe200000006ff */
[----:B------:R-:W-:Y:S01]  /*58b0*/  FMUL.FTZ R131, R29, R138 ;  /* 0x0000008a1d837220 */ /* 0x000fe20000410000 */
[----:B------:R-:W-:Y:S01]  /*58c0*/  PRMT R143, R115, 0x7632, R143 ;  /* 0x00007632738f7816 */ /* 0x000fe2000000008f */
[----:B------:R-:W-:Y:S01]  /*58d0*/  FFMA.FTZ R26, R23, R35, R26 ;  /* 0x00000023171a7223 */ /* 0x000fe2000001001a */
[----:B------:R-:W-:Y:S01]  /*58e0*/  FMUL.FTZ R136, R139, R134 ;  /* 0x000000868b887220 */ /* 0x000fe20000410000 */
[----:B------:R-:W0:Y:S01]  /*58f0*/  MUFU.RCP R45, R45 ;  /* 0x0000002d002d7308 */ /* 0x000e220000001000 */
[----:B------:R-:W-:Y:S01]  /*5900*/  SHF.L.U32 R143, R143, 0x10, RZ ;  /* 0x000000108f8f7819 */ /* 0x000fe200000006ff */
[----:B------:R-:W-:Y:S01]  /*5910*/  FMUL.FTZ R134, R141, R132 ;  /* 0x000000848d867220 */ /* 0x000fe20000410000 */
[----:B------:R-:W-:Y:S01]  /*5920*/  FFMA.FTZ R132, R44, R135, R47 ;  /* 0x000000872c847223 */ /* 0x000fe2000001002f */
[C---:B------:R-:W-:Y:S01]  /*5930*/  FFMA.FTZ R36, R43.reuse, R138, R36 ;  /* 0x0000008a2b247223 */ /* 0x040fe20000010024 */
[----:B------:R-:W-:Y:S01]  /*5940*/  FFMA.FTZ R131, R43, R131, R140 ;  /* 0x000000832b837223 */ /* 0x000fe2000001008c */
[----:B-1----:R-:W-:Y:S01]  /*5950*/  FADD.FTZ R43, R129, 1 ;  /* 0x3f800000812b7421 */ /* 0x002fe20000010000 */
[----:B------:R-:W-:Y:S01]  /*5960*/  FMUL.FTZ R125, R26, -1.4426950216293334961 ;  /* 0xbfb8aa3b1a7d7820 */ /* 0x000fe20000410000 */
[----:B------:R-:W1:Y:S01]  /*5970*/  MUFU.RCP R47, R137 ;  /* 0x00000089002f7308 */ /* 0x000e620000001000 */
[----:B------:R-:W-:Y:S01]  /*5980*/  FFMA.FTZ R130, R23, R135, R130 ;  /* 0x0000008717827223 */ /* 0x000fe20000010082 */
[----:B--2---:R-:W-:Y:S01]  /*5990*/  FADD.FTZ R44, R133, 1 ;  /* 0x3f800000852c7421 */ /* 0x004fe20000010000 */
[----:B------:R-:W-:Y:S01]  /*59a0*/  FADD.FTZ R143, -R56, R143 ;  /* 0x0000008f388f7221 */ /* 0x000fe20000010100 */
[C---:B------:R-:W-:Y:S01]  /*59b0*/  FFMA.FTZ R32, R29.reuse, R28, R32 ;  /* 0x0000001c1d207223 */ /* 0x040fe20000010020 */
[----:B------:R-:W-:Y:S01]  /*59c0*/  FFMA.FTZ R130, R29, R138, R130 ;  /* 0x0000008a1d827223 */ /* 0x000fe20000010082 */
[CC--:B------:R-:W-:Y:S01]  /*59d0*/  FMUL.FTZ R129, R25.reuse, R136.reuse ;  /* 0x0000008819817220 */ /* 0x0c0fe20000410000 */
[----:B------:R-:W-:Y:S01]  /*59e0*/  FMUL.FTZ R34, R12, R143 ;  /* 0x0000008f0c227220 */ /* 0x000fe20000410000 */
[----:B------:R-:W2:Y:S01]  /*59f0*/  MUFU.RCP R43, R43 ;  /* 0x0000002b002b7308 */ /* 0x000ea20000001000 */
[----:B------:R-:W-:Y:S01]  /*5a00*/  FMUL.FTZ R51, R32, -1.4426950216293334961 ;  /* 0xbfb8aa3b20337820 */ /* 0x000fe20000410000 */
[----:B------:R-:W-:Y:S01]  /*5a10*/  FMUL.FTZ R123, R126, -1.4426950216293334961 ;  /* 0xbfb8aa3b7e7b7820 */ /* 0x000fe20000410000 */
[-C--:B------:R-:W-:Y:S01]  /*5a20*/  FFMA.FTZ R49, R42, R136.reuse, R49 ;  /* 0x000000882a317223 */ /* 0x080fe20000010031 */
[----:B------:R-:W-:Y:S01]  /*5a30*/  FADD.FTZ R50, R50, R136 ;  /* 0x0000008832327221 */ /* 0x000fe20000010000 */
[----:B------:R-:W-:-:S03]  /*5a40*/  FFMA.FTZ R130, R25, R136, R130 ;  /* 0x0000008819827223 */ /* 0x000fc60000010082 */
[----:B------:R-:W3:Y:S01]  /*5a50*/  MUFU.EX2 R125, R125 ;  /* 0x0000007d007d7308 */ /* 0x000ee20000000800 */
[C---:B------:R-:W-:Y:S01]  /*5a60*/  FFMA.FTZ R30, R27.reuse, R34, R30 ;  /* 0x000000221b1e7223 */ /* 0x040fe2000001001e */
[----:B------:R-:W-:Y:S01]  /*5a70*/  FFMA.FTZ R136, R42, R129, R131 ;  /* 0x000000812a887223 */ /* 0x000fe20000010083 */
[----:B------:R-:W-:-:S05]  /*5a80*/  FMUL.FTZ R129, R27, R134 ;  /* 0x000000861b817220 */ /* 0x000fca0000410000 */
[----:B------:R-:W4:Y:S01]  /*5a90*/  MUFU.RCP R44, R44 ;  /* 0x0000002c002c7308 */ /* 0x000f220000001000 */
[-C--:B------:R-:W-:Y:S01]  /*5aa0*/  FFMA.FTZ R124, R37, R134.reuse, R124 ;  /* 0x00000086257c7223 */ /* 0x080fe2000001007c */
[----:B------:R-:W-:Y:S01]  /*5ab0*/  FADD.FTZ R122, R122, R134 ;  /* 0x000000867a7a7221 */ /* 0x000fe20000010000 */
[----:B0-----:R-:W-:Y:S01]  /*5ac0*/  FADD.FTZ R131, -R45, 1 ;  /* 0x3f8000002d837421 */ /* 0x001fe20000010100 */
[----:B------:R-:W-:Y:S01]  /*5ad0*/  FMUL.FTZ R42, R30, -1.4426950216293334961 ;  /* 0xbfb8aa3b1e2a7820 */ /* 0x000fe20000410000 */
[----:B------:R-:W-:Y:S01]  /*5ae0*/  FFMA.FTZ R134, R27, R134, R130 ;  /* 0x000000861b867223 */ /* 0x000fe20000010082 */
[----:B------:R-:W-:Y:S02]  /*5af0*/  FFMA.FTZ R130, R37, R129, R136 ;  /* 0x0000008125827223 */ /* 0x000fe40000010088 */
[----:B------:R-:W0:Y:S01]  /*5b00*/  MUFU.EX2 R51, R51 ;  /* 0x0000003300337308 */ /* 0x000e220000000800 */
[----:B-1----:R-:W-:Y:S01]  /*5b10*/  FADD.FTZ R136, -R47, 1 ;  /* 0x3f8000002f887421 */ /* 0x002fe20000010100 */
[----:B------:R-:W-:Y:S01]  /*5b20*/  FFMA.FTZ R40, R40, R131, 1 ;  /* 0x3f80000028287423 */ /* 0x000fe20000010083 */
[----:B------:R-:W-:-:S05]  /*5b30*/  FADD.FTZ R48, R48, R138 ;  /* 0x0000008a30307221 */ /* 0x000fca0000010000 */
[----:B------:R-:W1:Y:S01]  /*5b40*/  MUFU.EX2 R123, R123 ;  /* 0x0000007b007b7308 */ /* 0x000e620000000800 */
[----:B------:R-:W-:Y:S01]  /*5b50*/  FFMA.FTZ R138, R41, R136, 1 ;  /* 0x3f800000298a7423 */ /* 0x000fe20000010088 */
[----:B------:R-:W-:Y:S01]  /*5b60*/  FMUL.FTZ R136, R45, R40 ;  /* 0x000000282d887220 */ /* 0x000fe20000410000 */
[----:B--2---:R-:W-:Y:S01]  /*5b70*/  FADD.FTZ R40, -R43, 1 ;  /* 0x3f8000002b287421 */ /* 0x004fe20000010100 */
[----:B---3--:R-:W-:-:S04]  /*5b80*/  FADD.FTZ R37, R125, 1 ;  /* 0x3f8000007d257421 */ /* 0x008fc80000010000 */
[----:B------:R-:W2:Y:S01]  /*5b90*/  MUFU.EX2 R42, R42 ;  /* 0x0000002a002a7308 */ /* 0x000ea20000000800 */
[----:B----4-:R-:W-:Y:S01]  /*5ba0*/  FADD.FTZ R125, -R44, 1 ;  /* 0x3f8000002c7d7421 */ /* 0x010fe20000010100 */
[----:B------:R-:W-:Y:S01]  /*5bb0*/  FMUL.FTZ R47, R47, R138 ;  /* 0x0000008a2f2f7220 */ /* 0x000fe20000410000 */
[----:B------:R-:W-:Y:S01]  /*5bc0*/  FFMA.FTZ R138, R57, R40, 1 ;  /* 0x3f800000398a7423 */ /* 0x000fe20000010028 */
[----:B------:R-:W-:Y:S01]  /*5bd0*/  PRMT R57, R118, 0x7632, R57 ;  /* 0x0000763276397816 */ /* 0x000fe20000000039 */
[----:B------:R-:W-:Y:S01]  /*5be0*/  FFMA.FTZ R125, R128, R125, 1 ;  /* 0x3f800000807d7423 */ /* 0x000fe2000001007d */
[----:B0-----:R-:W-:Y:S02]  /*5bf0*/  FADD.FTZ R41, R51, 1 ;  /* 0x3f80000033297421 */ /* 0x001fe40000010000 */
[----:B------:R-:W-:Y:S01]  /*5c00*/  SHF.L.U32 R57, R57, 0x10, RZ ;  /* 0x0000001039397819 */ /* 0x000fe200000006ff */
[----:B------:R-:W0:Y:S01]  /*5c10*/  MUFU.RCP R37, R37 ;  /* 0x0000002500257308 */ /* 0x000e220000001000 */
[----:B-1----:R-:W-:Y:S01]  /*5c20*/  FADD.FTZ R123, R123, 1 ;  /* 0x3f8000007b7b7421 */ /* 0x002fe20000010000 */
[----:B------:R-:W-:Y:S01]  /*5c30*/  FMUL.FTZ R44, R44, R125 ;  /* 0x0000007d2c2c7220 */ /* 0x000fe20000410000 */
[----:B------:R-:W-:-:S03]  /*5c40*/  SHF.L.U32 R45, R118, 0x10, RZ ;  /* 0x00000010762d7819 */ /* 0x000fc600000006ff */
[----:B------:R-:W-:Y:S02]  /*5c50*/  FMUL.FTZ R44, R57, R44 ;  /* 0x0000002c392c7220 */ /* 0x000fe40000410000 */
[----:B------:R-:W1:Y:S01]  /*5c60*/  MUFU.RCP R40, R123 ;  /* 0x0000007b00287308 */ /* 0x000e620000001000 */
[----:B--2---:R-:W-:Y:S01]  /*5c70*/  FADD.FTZ R57, R42, 1 ;  /* 0x3f8000002a397421 */ /* 0x004fe20000010000 */
[----:B------:R-:W-:Y:S01]  /*5c80*/  SHF.L.U32 R128, R119, 0x10, RZ ;  /* 0x0000001077807819 */ /* 0x000fe200000006ff */
[----:B------:R-:W-:Y:S01]  /*5c90*/  FMUL.FTZ R45, R45, R136 ;  /* 0x000000882d2d7220 */ /* 0x000fe20000410000 */
[----:B------:R-:W-:-:S04]  /*5ca0*/  FMUL.FTZ R138, R43, R138 ;  /* 0x0000008a2b8a7220 */ /* 0x000fc80000410000 */
[----:B------:R-:W2:Y:S01]  /*5cb0*/  MUFU.RCP R41, R41 ;  /* 0x0000002900297308 */ /* 0x000ea20000001000 */
[----:B------:R-:W-:Y:S01]  /*5cc0*/  FMUL.FTZ R128, R128, R47 ;  /* 0x0000002f80807220 */ /* 0x000fe20000410000 */
[----:B------:R-:W-:Y:S01]  /*5cd0*/  FMUL.FTZ R47, R23, R45 ;  /* 0x0000002d172f7220 */ /* 0x000fe20000410000 */
[----:B------:R-:W-:-:S05]  /*5ce0*/  PRMT R51, R119, 0x7632, R51 ;  /* 0x0000763277337816 */ /* 0x000fca0000000033 */
[----:B------:R-:W3:Y:S01]  /*5cf0*/  MUFU.RCP R43, R57 ;  /* 0x00000039002b7308 */ /* 0x000ee20000001000 */
[----:B------:R-:W-:Y:S01]  /*5d00*/  FADD.FTZ R46, R46, R135 ;  /* 0x000000872e2e7221 */ /* 0x000fe20000010000 */
[----:B------:R-:W-:Y:S01]  /*5d10*/  FFMA.FTZ R130, R39, R47, R130 ;  /* 0x0000002f27827223 */ /* 0x000fe20000010082 */
[----:B------:R-:W-:Y:S01]  /*5d20*/  FMUL.FTZ R42, R29, R44 ;  /* 0x0000002c1d2a7220 */ /* 0x000fe20000410000 */
[----:B------:R-:W-:Y:S01]  /*5d30*/  SHF.L.U32 R51, R51, 0x10, RZ ;  /* 0x0000001033337819 */ /* 0x000fe200000006ff */
[-C--:B------:R-:W-:Y:S01]  /*5d40*/  FFMA.FTZ R132, R39, R45.reuse, R132 ;  /* 0x0000002d27847223 */ /* 0x080fe20000010084 */
[----:B0-----:R-:W-:Y:S01]  /*5d50*/  FADD.FTZ R39, -R37, 1 ;  /* 0x3f80000025277421 */ /* 0x001fe20000010100 */
[----:B------:R-:W-:Y:S01]  /*5d60*/  FFMA.FTZ R47, R127, R42, R130 ;  /* 0x0000002a7f2f7223 */ /* 0x000fe20000010082 */
[----:B------:R-:W-:Y:S01]  /*5d70*/  FMUL.FTZ R136, R25, R128 ;  /* 0x0000008019887220 */ /* 0x000fe20000410000 */
[----:B------:R-:W-:Y:S01]  /*5d80*/  FADD.FTZ R46, R46, R45 ;  /* 0x0000002d2e2e7221 */ /* 0x000fe20000010000 */
[----:B------:R-:W-:Y:S01]  /*5d90*/  FFMA.FTZ R134, R23, R45, R134 ;  /* 0x0000002d17867223 */ /* 0x000fe20000010086 */
[----:B------:R-:W-:Y:S01]  /*5da0*/  FMUL.FTZ R130, R51, R138 ;  /* 0x0000008a33827220 */ /* 0x000fe20000410000 */
[----:B-1----:R-:W-:Y:S01]  /*5db0*/  FADD.FTZ R45, -R40, 1 ;  /* 0x3f800000282d7421 */ /* 0x002fe20000010100 */
[----:B------:R-:W-:Y:S01]  /*5dc0*/  FFMA.FTZ R26, R26, R39, 1 ;  /* 0x3f8000001a1a7423 */ /* 0x000fe20000010027 */
[----:B--2---:R-:W-:Y:S01]  /*5dd0*/  FADD.FTZ R39, -R41, 1 ;  /* 0x3f80000029277421 */ /* 0x004fe20000010100 */
[C---:B------:R-:W-:Y:S01]  /*5de0*/  FFMA.FTZ R42, R38.reuse, R128, R49 ;  /* 0x00000080262a7223 */ /* 0x040fe20000010031 */
[----:B------:R-:W-:Y:S01]  /*5df0*/  FFMA.FTZ R136, R38, R136, R47 ;  /* 0x0000008826887223 */ /* 0x000fe2000001002f */
[----:B------:R-:W-:Y:S01]  /*5e00*/  FMUL.FTZ R38, R27, R130 ;  /* 0x000000821b267220 */ /* 0x000fe20000410000 */
[----:B------:R-:W-:Y:S01]  /*5e10*/  FFMA.FTZ R45, R126, R45, 1 ;  /* 0x3f8000007e2d7423 */ /* 0x000fe2000001002d */
[----:B------:R-:W-:Y:S01]  /*5e20*/  FMUL.FTZ R37, R37, R26 ;  /* 0x0000001a25257220 */ /* 0x000fe20000410000 */
[----:B---3--:R-:W-:Y:S01]  /*5e30*/  FADD.FTZ R47, -R43, 1 ;  /* 0x3f8000002b2f7421 */ /* 0x008fe20000010100 */
[----:B------:R-:W-:Y:S01]  /*5e40*/  FFMA.FTZ R126, R32, R39, 1 ;  /* 0x3f800000207e7423 */ /* 0x000fe20000010027 */
[C---:B------:R-:W-:Y:S01]  /*5e50*/  SHF.L.U32 R26, R120.reuse, 0x10, RZ ;  /* 0x00000010781a7819 */ /* 0x040fe200000006ff */
[----:B------:R-:W-:Y:S01]  /*5e60*/  FFMA.FTZ R134, R29, R44, R134 ;  /* 0x0000002c1d867223 */ /* 0x000fe20000010086 */
[----:B------:R-:W-:Y:S01]  /*5e70*/  PRMT R32, R120, 0x7632, R32 ;  /* 0x0000763278207816 */ /* 0x000fe20000000020 */
[----:B------:R-:W-:Y:S01]  /*5e80*/  FFMA.FTZ R38, R33, R38, R136 ;  /* 0x0000002621267223 */ /* 0x000fe20000010088 */
[----:B------:R-:W-:Y:S01]  /*5e90*/  FFMA.FTZ R136, R30, R47, 1 ;  /* 0x3f8000001e887423 */ /* 0x000fe2000001002f */
[----:B------:R-:W-:Y:S01]  /*5ea0*/  FFMA.FTZ R134, R25, R128, R134 ;  /* 0x0000008019867223 */ /* 0x000fe20000010086 */
[----:B------:R-:W-:Y:S01]  /*5eb0*/  FMUL.FTZ R30, R26, R37 ;  /* 0x000000251a1e7220 */ /* 0x000fe20000410000 */
[----:B------:R-:W-:Y:S01]  /*5ec0*/  SHF.L.U32 R32, R32, 0x10, RZ ;  /* 0x0000001020207819 */ /* 0x000fe200000006ff */
[----:B------:R-:W-:Y:S01]  /*5ed0*/  FMUL.FTZ R41, R41, R126 ;  /* 0x0000007e29297220 */ /* 0x000fe20000410000 */
[----:B------:R-:W-:Y:S01]  /*5ee0*/  UIADD3 UR16, UP0, UR11, 0x20, URZ ;  /* 0x000000200b107890 */ /* 0x000fe2000ff1e03f */
[----:B------:R-:W-:Y:S01]  /*5ef0*/  FFMA.FTZ R134, R27, R130, R134 ;  /* 0x000000821b867223 */ /* 0x000fe20000010086 */
[-C--:B------:R-:W-:Y:S01]  /*5f00*/  FMUL.FTZ R26, R23, R30.reuse ;  /* 0x0000001e171a7220 */ /* 0x080fe20000410000 */
[C---:B------:R-:W-:Y:S01]  /*5f10*/  SHF.L.U32 R39, R121.reuse, 0x10, RZ ;  /* 0x0000001079277819 */ /* 0x040fe200000006ff */
[----:B------:R-:W-:Y:S01]  /*5f20*/  FMUL.FTZ R32, R32, R41 ;  /* 0x0000002920207220 */ /* 0x000fe20000410000 */
[----:B------:R-:W-:Y:S01]  /*5f30*/  PRMT R37, R121, 0x7632, R37 ;  /* 0x0000763279257816 */ /* 0x000fe20000000025 */
[----:B------:R-:W-:Y:S01]  /*5f40*/  UIADD3.X UR20, URZ, UR4, URZ, UP0, !UPT ;  /* 0x000000043f147290 */ /* 0x000fe200087fe43f */
[----:B------:R-:W-:Y:S01]  /*5f50*/  FMUL.FTZ R40, R40, R45 ;  /* 0x0000002d28287220 */ /* 0x000fe20000410000 */
[----:B------:R-:W-:Y:S01]  /*5f60*/  UISETP.GE.U32.AND UP0, UPT, UR16, UR22, UPT ;  /* 0x000000161000728c */ /* 0x000fe2000bf06070 */
[----:B------:R-:W-:Y:S01]  /*5f70*/  FFMA.FTZ R134, R23, R30, R134 ;  /* 0x0000001e17867223 */ /* 0x000fe20000010086 */
[----:B------:R-:W-:Y:S01]  /*5f80*/  FFMA.FTZ R23, R35, R26, R38 ;  /* 0x0000001a23177223 */ /* 0x000fe20000010026 */
[----:B------:R-:W-:Y:S01]  /*5f90*/  FMUL.FTZ R26, R29, R32 ;  /* 0x000000201d1a7220 */ /* 0x000fe20000410000 */
[----:B------:R-:W-:Y:S01]  /*5fa0*/  SHF.L.U32 R37, R37, 0x10, RZ ;  /* 0x0000001025257819 */ /* 0x000fe200000006ff */
[----:B------:R-:W-:Y:S01]  /*5fb0*/  FMUL.FTZ R39, R39, R40 ;  /* 0x0000002827277220 */ /* 0x000fe20000410000 */
[----:B------:R-:W-:Y:S01]  /*5fc0*/  FMUL.FTZ R136, R43, R136 ;  /* 0x000000882b887220 */ /* 0x000fe20000410000 */
[----:B------:R-:W-:Y:S01]  /*5fd0*/  UISETP.GE.AND.EX UP0, UPT, UR20, UR10, UPT, UP0 ;  /* 0x0000000a1400728c */ /* 0x000fe2000bf06300 */
[----:B------:R-:W-:Y:S01]  /*5fe0*/  FFMA.FTZ R134, R29, R32, R134 ;  /* 0x000000201d867223 */ /* 0x000fe20000010086 */
[----:B------:R-:W-:Y:S01]  /*5ff0*/  FFMA.FTZ R26, R28, R26, R23 ;  /* 0x0000001a1c1a7223 */ /* 0x000fe20000010017 */
[-C--:B------:R-:W-:Y:S01]  /*6000*/  FMUL.FTZ R23, R25, R39.reuse ;  /* 0x0000002719177220 */ /* 0x080fe20000410000 */
[----:B------:R-:W-:Y:S01]  /*6010*/  FMUL.FTZ R37, R37, R136 ;  /* 0x0000008825257220 */ /* 0x000fe20000410000 */
[----:B------:R-:W-:Y:S01]  /*6020*/  FFMA.FTZ R134, R25, R39, R134 ;  /* 0x0000002719867223 */ /* 0x000fe20000010086 */
[----:B------:R-:W-:Y:S01]  /*6030*/  PLOP3.LUT P2, PT, PT, PT, UP0, 0x80, 0x0 ;  /* 0x000000000000781c */ /* 0x000fe20003f4f008 */
[----:B------:R-:W-:Y:S01]  /*6040*/  FFMA.FTZ R23, R31, R23, R26 ;  /* 0x000000171f177223 */ /* 0x000fe2000001001a */
[CC--:B------:R-:W-:Y:S01]  /*6050*/  FMUL.FTZ R25, R27.reuse, R37.reuse ;  /* 0x000000251b197220 */ /* 0x0c0fe20000410000 */
[----:B------:R-:W-:-:S03]  /*6060*/  FFMA.FTZ R26, R27, R37, R134 ;  /* 0x000000251b1a7223 */ /* 0x000fc60000010086 */
[----:B------:R-:W-:Y:S01]  /*6070*/  FFMA.FTZ R27, R34, R25, R23 ;  /* 0x00000019221b7223 */ /* 0x000fe20000010017 */
[----:B------:R-:W-:Y:S01]  /*6080*/  FADD.FTZ R50, R50, R128 ;  /* 0x0000008032327221 */ /* 0x000fe20000010000 */
[----:B------:R-:W-:Y:S01]  /*6090*/  FFMA.FTZ R127, R127, R44, R36 ;  /* 0x0000002c7f7f7223 */ /* 0x000fe20000010024 */
[----:B------:R-:W-:Y:S01]  /*60a0*/  FADD.FTZ R47, R48, R44 ;  /* 0x0000002c302f7221 */ /* 0x000fe20000010000 */
[----:B------:R-:W-:Y:S01]  /*60b0*/  FFMA.FTZ R33, R33, R130, R124 ;  /* 0x0000008221217223 */ /* 0x000fe2000001007c */
[----:B------:R-:W-:Y:S01]  /*60c0*/  FADD.FTZ R122, R122, R130 ;  /* 0x000000827a7a7221 */ /* 0x000fe20000010000 */
[----:B------:R0:W-:Y:S01]  /*60d0*/  STS.64 [R24], R26 ;  /* 0x0000001a18007388 */ /* 0x0001e20000000a00 */
[----:B------:R-:W-:Y:S01]  /*60e0*/  HFMA2.MMA R40, -RZ, RZ, 0, 0 ;  /* 0x00000000ff287435 */ /* 0x000fe200000001ff */
[----:B------:R-:W-:Y:S01]  /*60f0*/  FADD.FTZ R45, R46, R30 ;  /* 0x0000001e2e2d7221 */ /* 0x000fe20000010000 */
[----:B------:R-:W-:Y:S01]  /*6100*/  FADD.FTZ R49, R50, R39 ;  /* 0x0000002732317221 */ /* 0x000fe20000010000 */
[----:B------:R-:W-:Y:S01]  /*6110*/  FFMA.FTZ R44, R35, R30, R132 ;  /* 0x0000001e232c7223 */ /* 0x000fe20000010084 */
[----:B------:R-:W-:Y:S01]  /*6120*/  FFMA.FTZ R48, R31, R39, R42 ;  /* 0x000000271f307223 */ /* 0x000fe2000001002a */
[----:B------:R-:W-:Y:S01]  /*6130*/  BAR.SYNC.DEFER_BLOCKING 0x0 ;  /* 0x0000000000007b1d */ /* 0x000fe20000010000 */
[----:B------:R-:W-:Y:S01]  /*6140*/  ISETP.GT.U32.AND P0, PT, R142, 0x7, PT ;  /* 0x000000078e00780c */ /* 0x000fe20003f04070 */
[----:B------:R-:W-:Y:S01]  /*6150*/  FFMA.FTZ R46, R28, R32, R127 ;  /* 0x000000201c2e7223 */ /* 0x000fe2000001007f */
[----:B------:R-:W-:Y:S01]  /*6160*/  LOP3.LUT P1, RZ, R142, 0xfffffffb, RZ, 0xc0, !PT ;  /* 0xfffffffb8eff7812 */ /* 0x000fe2000782c0ff */
[----:B------:R-:W-:Y:S01]  /*6170*/  FADD.FTZ R47, R47, R32 ;  /* 0x000000202f2f7221 */ /* 0x000fe20000010000 */
[----:B------:R-:W-:Y:S01]  /*6180*/  FFMA.FTZ R50, R34, R37, R33 ;  /* 0x0000002522327223 */ /* 0x000fe20000010021 */
[----:B------:R-:W-:Y:S01]  /*6190*/  FADD.FTZ R51, R122, R37 ;  /* 0x000000257a337221 */ /* 0x000fe20000010000 */
[----:B------:R-:W-:Y:S01]  /*61a0*/  MOV R23, RZ ;  /* 0x000000ff00177202 */ /* 0x000fe20000000f00 */
[----:B0-----:R-:W-:Y:S08]  /*61b0*/  @!P2 BRA `(.L_x_1166) ;  /* 0x0000000000c8a947 */ /* 0x001ff00003800000 */
[----:B------:R-:W2:Y:S01]  /*61c0*/  LDL R148, [R1+0x28] ;  /* 0x0000280001947983 */ /* 0x000ea20000100800 */
[----:B------:R-:W0:Y:S03]  /*61d0*/  LDC.64 R32, c[0x0][0x260] ;  /* 0x00009800ff207b82 */ /* 0x000e260000000a00 */
[----:B------:R-:W3:Y:S04]  /*61e0*/  LDL R154, [R1+0x24] ;  /* 0x00002400019a7983 */ /* 0x000ee80000100800 */
[----:B------:R-:W4:Y:S01]  /*61f0*/  LDL R146, [R1+0x20] ;  /* 0x0000200001927983 */ /* 0x000f220000100800 */
[----:B------:R-:W1:Y:S03]  /*6200*/  S2R R144, SR_TID.X ;  /* 0x0000000000907919 */ /* 0x000e660000002100 */
[----:B------:R-:W5:Y:S01]  /*6210*/  LDL R145, [R1+0x1c] ;  /* 0x00001c0001917983 */ /* 0x000f620000100800 */
[----:B-1----:R-:W-:-:S02]  /*6220*/  SHF.R.S32.HI R150, RZ, 0x1f, R144 ;  /* 0x0000001fff967819 */ /* 0x002fc40000011490 */
[----:B------:R-:W-:Y:S02]  /*6230*/  SHF.L.U32 R147, R144, 0x1, RZ ;  /* 0x0000000190937819 */ /* 0x000fe400000006ff */
[----:B------:R-:W-:Y:S02]  /*6240*/  LEA.HI R150, R150, R144, RZ, 0x2 ;  /* 0x0000009096967211 */ /* 0x000fe400078f10ff */
[----:B------:R-:W-:Y:S02]  /*6250*/  LEA R151, R144, UR12, 0x5 ;  /* 0x0000000c90977c11 */ /* 0x000fe4000f8e28ff */
[----:B------:R-:W5:Y:S01]  /*6260*/  LDL R144, [R1+0x18] ;  /* 0x0000180001907983 */ /* 0x000f620000100800 */
[----:B------:R-:W1:Y:S01]  /*6270*/  S2R R152, SR_TID.X ;  /* 0x0000000000987919 */ /* 0x000e620000002100 */
[----:B------:R-:W-:Y:S02]  /*6280*/  SHF.R.S32.HI R150, RZ, 0x2, R150 ;  /* 0x00000002ff967819 */ /* 0x000fe40000011496 */
[----:B------:R-:W-:-:S02]  /*6290*/  LOP3.LUT R153, R147, 0x18, RZ, 0xc0, !PT ;  /* 0x0000001893997812 */ /* 0x000fc400078ec0ff */
[----:B------:R-:W-:Y:S02]  /*62a0*/  LEA R25, R150, UR12, 0x5 ;  /* 0x0000000c96197c11 */ /* 0x000fe4000f8e28ff */
[----:B------:R-:W-:Y:S02]  /*62b0*/  IADD3 R24, R151, R153, RZ ;  /* 0x0000009997187210 */ /* 0x000fe40007ffe0ff */
[C---:B------:R-:W-:Y:S02]  /*62c0*/  LOP3.LUT R151, R153.reuse, 0x10, RZ, 0x3c, !PT ;  /* 0x0000001099977812 */ /* 0x040fe400078e3cff */
[----:B------:R-:W-:Y:S01]  /*62d0*/  LOP3.LUT R153, R153, 0x8, RZ, 0x3c, !PT ;  /* 0x0000000899997812 */ /* 0x000fe200078e3cff */
[----:B------:R-:W-:Y:S01]  /*62e0*/  STS.64 [R24], R44 ;  /* 0x0000002c18007388 */ /* 0x000fe20000000a00 */
[----:B-1----:R-:W-:-:S04]  /*62f0*/  LEA R150, R152, UR12, 0x5 ;  /* 0x0000000c98967c11 */ /* 0x002fc8000f8e28ff */
[----:B------:R-:W-:Y:S02]  /*6300*/  IADD3 R150, R150, R151, RZ ;  /* 0x0000009796967210 */ /* 0x000fe40007ffe0ff */
[----:B--2---:R-:W-:Y:S02]  /*6310*/  LEA R26, R148, R25, 0x3 ;  /* 0x00000019941a7211 */ /* 0x004fe400078e18ff */
[----:B------:R-:W-:Y:S02]  /*6320*/  LOP3.LUT R148, R147, 0x18, RZ, 0xc, !PT ;  /* 0x0000001893947812 */ /* 0x000fe400078e0cff */
[C---:B------:R-:W-:Y:S02]  /*6330*/  LEA R147, R152.reuse, UR12, 0x5 ;  /* 0x0000000c98937c11 */ /* 0x040fe4000f8e28ff */
[----:B------:R-:W-:Y:S02]  /*6340*/  LEA R152, R152, UR12, 0x5 ;  /* 0x0000000c98987c11 */ /* 0x000fe4000f8e28ff */
[----:B------:R-:W-:-:S02]  /*6350*/  IADD3 R147, R147, R148, RZ ;  /* 0x0000009493937210 */ /* 0x000fc40007ffe0ff */
[----:B------:R-:W-:-:S05]  /*6360*/  IADD3 R152, R152, R153, RZ ;  /* 0x0000009998987210 */ /* 0x000fca0007ffe0ff */
[----:B------:R-:W-:Y:S04]  /*6370*/  STS.64 [R152], R46 ;  /* 0x0000002e98007388 */ /* 0x000fe80000000a00 */
[----:B------:R-:W-:Y:S04]  /*6380*/  STS.64 [R150], R48 ;  /* 0x0000003096007388 */ /* 0x000fe80000000a00 */
[----:B------:R-:W-:Y:S01]  /*6390*/  STS.64 [R147], R50 ;  /* 0x0000003293007388 */ /* 0x000fe20000000a00 */
[----:B------:R-:W-:Y:S01]  /*63a0*/  BAR.SYNC.DEFER_BLOCKING 0x0 ;  /* 0x0000000000007b1d */ /* 0x000fe20000010000 */
[----:B---3--:R-:W-:-:S02]  /*63b0*/  LEA R28, R154, R25, 0x3 ;  /* 0x000000199a1c7211 */ /* 0x008fc400078e18ff */
[-C--:B----4-:R-:W-:Y:S02]  /*63c0*/  LEA R30, R146, R25.reuse, 0x3 ;  /* 0x00000019921e7211 */ /* 0x090fe400078e18ff */
[----:B-----5:R-:W-:Y:S01]  /*63d0*/  LEA R25, R145, R25, 0x3 ;  /* 0x0000001991197211 */ /* 0x020fe200078e18ff */
[----:B------:R-:W1:Y:S04]  /*63e0*/  LDS.64 R26, [R26] ;  /* 0x000000001a1a7984 */ /* 0x000e680000000a00 */
[----:B------:R-:W2:Y:S04]  /*63f0*/  LDS.64 R28, [R28+0xa00] ;  /* 0x000a00001c1c7984 */ /* 0x000ea80000000a00 */
[----:B------:R-:W3:Y:S04]  /*6400*/  LDS.64 R30, [R30+0x1400] ;  /* 0x001400001e1e7984 */ /* 0x000ee80000000a00 */
[----:B------:R-:W4:Y:S01]  /*6410*/  LDS.64 R24, [R25+0x1e00] ;  /* 0x001e000019187984 */ /* 0x000f220000000a00 */
[----:B------:R-:W-:-:S04]  /*6420*/  IADD3 R35, R144, UR17, RZ ;  /* 0x0000001190237c10 */ /* 0x000fc8000fffe0ff */
[----:B------:R-:W-:-:S05]  /*6430*/  SHF.L.U32 R35, R35, 0x1, RZ ;  /* 0x0000000123237819 */ /* 0x000fca00000006ff */
[----:B0-----:R-:W-:-:S04]  /*6440*/  IMAD.WIDE.U32 R32, R35, 0x4, R32 ;  /* 0x0000000423207825 */ /* 0x001fc800078e0020 */
[----:B-1----:R-:W-:Y:S01]  /*6450*/  FADD.FTZ R34, RZ, R27 ;  /* 0x0000001bff227221 */ /* 0x002fe20000010000 */
[----:B------:R-:W-:-:S03]  /*6460*/  FADD.FTZ R27, RZ, R26 ;  /* 0x0000001aff1b7221 */ /* 0x000fc60000010000 */
[----:B--2---:R-:W-:Y:S01]  /*6470*/  FADD.FTZ R34, R34, R29 ;  /* 0x0000001d22227221 */ /* 0x004fe20000010000 */
[----:B------:R-:W-:-:S03]  /*6480*/  FADD.FTZ R27, R27, R28 ;  /* 0x0000001c1b1b7221 */ /* 0x000fc60000010000 */
[----:B---3--:R-:W-:Y:S01]  /*6490*/  FADD.FTZ R34, R34, R31 ;  /* 0x0000001f22227221 */ /* 0x008fe20000010000 */
[----:B------:R-:W-:-:S03]  /*64a0*/  FADD.FTZ R27, R27, R30 ;  /* 0x0000001e1b1b7221 */ /* 0x000fc60000010000 */
[----:B----4-:R-:W-:Y:S01]  /*64b0*/  FADD.FTZ R25, R34, R25 ;  /* 0x0000001922197221 */ /* 0x010fe20000010000 */
[----:B------:R-:W-:-:S05]  /*64c0*/  FADD.FTZ R24, R27, R24 ;  /* 0x000000181b187221 */ /* 0x000fca0000010000 */
[----:B------:R0:W-:Y:S02]  /*64d0*/  STG.E.64 desc[UR18][R32.64+0x1000], R24 ;  /* 0x0010001820007986 */ /* 0x0001e4000c101b12 */
.L_x_1166:
[----:B------:R-:W-:Y:S04]  /*64e0*/  BSSY B0, `(.L_x_1167) ;  /* 0x000005a000007945 */ /* 0x000fe80003800000 */
[----:B------:R-:W-:Y:S05]  /*64f0*/  @P0 BRA `(.L_x_1168) ;  /* 0x0000000400600947 */ /* 0x000fea0003800000 */
[----:B------:R-:W-:Y:S01]  /*6500*/  USHF.L.U32 UR16, UR11, 0x1, URZ ;  /* 0x000000010b107899 */ /* 0x000fe2000800063f */
[----:B------:R-:W-:Y:S02]  /*6510*/  MOV R23, 0xa0 ;  /* 0x000000a000177802 */ /* 0x000fe40000000f00 */
[----:B------:R-:W-:Y:S01]  /*6520*/  CS2R R40, SRZ ;  /* 0x0000000000287805 */ /* 0x000fe2000001ff00 */
[----:B------:R-:W-:-:S06]  /*6530*/  ULOP3.LUT UR16, UR16, 0xe, URZ, 0xc0, !UPT ;  /* 0x0000000e10107892 */ /* 0x000fcc000f8ec03f */
[----:B------:R-:W-:-:S05]  /*6540*/  LEA.HI R42, R142, UR16, RZ, 0x1e ;  /* 0x000000108e2a7c11 */ /* 0x000fca000f8ff0ff */
[----:B------:R-:W-:Y:S01]  /*6550*/  IMAD R42, R42, R23, -UR17 ;  /* 0x800000112a2a7e24 */ /* 0x000fe2000f8e0217 */
[----:B------:R-:W-:-:S11]  /*6560*/  HFMA2.MMA R23, -RZ, RZ, 0, 0 ;  /* 0x00000000ff177435 */ /* 0x000fd600000001ff */
.L_x_1169:
[----:B0-----:R-:W-:Y:S02]  /*6570*/  IADD3 R24, R42, R41, RZ ;  /* 0x000000292a187210 */ /* 0x001fe40007ffe0ff */
[----:B------:R-:W-:Y:S02]  /*6580*/  MOV R122, 0x28 ;  /* 0x00000028007a7802 */ /* 0x000fe40000000f00 */
[C---:B------:R-:W-:Y:S02]  /*6590*/  IADD3 R25, R24.reuse, 0x4, RZ ;  /* 0x0000000418197810 */ /* 0x040fe40007ffe0ff */
[C---:B------:R-:W-:Y:S02]  /*65a0*/  IADD3 R27, R24.reuse, 0x8, RZ ;  /* 0x00000008181b7810 */ /* 0x040fe40007ffe0ff */
[----:B------:R-:W-:Y:S02]  /*65b0*/  SHF.R.S32.HI R26, RZ, 0x1f, R25 ;  /* 0x0000001fff1a7819 */ /* 0x000fe40000011419 */
[----:B------:R-:W-:-:S02]  /*65c0*/  IADD3 R29, R24, 0xc, RZ ;  /* 0x0000000c181d7810 */ /* 0x000fc40007ffe0ff */
[----:B------:R-:W-:Y:S02]  /*65d0*/  LEA.HI R26, R26, R25, RZ, 0x2 ;  /* 0x000000191a1a7211 */ /* 0x000fe400078f10ff */
[C---:B------:R-:W-:Y:S02]  /*65e0*/  IADD3 R25, R24.reuse, 0x10, RZ ;  /* 0x0000001018197810 */ /* 0x040fe40007ffe0ff */
[----:B------:R-:W-:Y:S02]  /*65f0*/  SHF.R.S32.HI R28, RZ, 0x1f, R27 ;  /* 0x0000001fff1c7819 */ /* 0x000fe4000001141b */
[----:B------:R-:W-:Y:S02]  /*6600*/  SHF.R.S32.HI R32, RZ, 0x1f, R25 ;  /* 0x0000001fff207819 */ /* 0x000fe40000011419 */
[----:B------:R-:W-:Y:S02]  /*6610*/  IADD3 R31, R24, 0x14, RZ ;  /* 0x00000014181f7810 */ /* 0x000fe40007ffe0ff */
[----:B------:R-:W-:-:S02]  /*6620*/  LEA.HI R32, R32, R25, RZ, 0x2 ;  /* 0x0000001920207211 */ /* 0x000fc400078f10ff */
[----:B------:R-:W-:Y:S02]  /*6630*/  SHF.R.S32.HI R25, RZ, 0x1f, R24 ;  /* 0x0000001fff197819 */ /* 0x000fe40000011418 */
[----:B------:R-:W-:Y:S02]  /*6640*/  SHF.R.S32.HI R30, RZ, 0x1f, R29 ;  /* 0x0000001fff1e7819 */ /* 0x000fe4000001141d */
[----:B------:R-:W-:Y:S02]  /*6650*/  LEA.HI R25, R25, R24, RZ, 0x2 ;  /* 0x0000001819197211 */ /* 0x000fe400078f10ff */
[----:B------:R-:W-:Y:S02]  /*6660*/  LEA.HI R28, R28, R27, RZ, 0x2 ;  /* 0x0000001b1c1c7211 */ /* 0x000fe400078f10ff */
[----:B------:R-:W-:Y:S02]  /*6670*/  SHF.R.S32.HI R34, RZ, 0x1f, R31 ;  /* 0x0000001fff227819 */ /* 0x000fe4000001141f */
[----:B------:R-:W-:-:S02]  /*6680*/  IADD3 R27, R24, 0x18, RZ ;  /* 0x00000018181b7810 */ /* 0x000fc40007ffe0ff */
[----:B------:R-:W-:Y:S02]  /*6690*/  SHF.R.S32.HI R25, RZ, 0x2, R25 ;  /* 0x00000002ff197819 */ /* 0x000fe40000011419 */
[----:B------:R-:W-:Y:S02]  /*66a0*/  LEA.HI R30, R30, R29, RZ, 0x2 ;  /* 0x0000001d1e1e7211 */ /* 0x000fe400078f10ff */
[----:B------:R-:W-:Y:S01]  /*66b0*/  LEA.HI R34, R34, R31, RZ, 0x2 ;  /* 0x0000001f22227211 */ /* 0x000fe200078f10ff */
[----:B------:R-:W-:Y:S01]  /*66c0*/  IMAD R25, R25, R122, UR13 ;  /* 0x0000000d19197e24 */ /* 0x000fe2000f8e027a */
[----:B------:R-:W-:Y:S02]  /*66d0*/  IADD3 R29, R24, 0x1c, RZ ;  /* 0x0000001c181d7810 */ /* 0x000fe40007ffe0ff */
[----:B------:R-:W-:Y:S02]  /*66e0*/  MOV R31, 0x28 ;  /* 0x00000028001f7802 */ /* 0x000fe40000000f00 */
[----:B------:R-:W-:-:S02]  /*66f0*/  SHF.R.S32.HI R24, RZ, 0x1f, R27 ;  /* 0x0000001fff187819 */ /* 0x000fc4000001141b */
[----:B------:R-:W-:Y:S02]  /*6700*/  SHF.R.S32.HI R26, RZ, 0x2, R26 ;  /* 0x00000002ff1a7819 */ /* 0x000fe4000001141a */
[----:B------:R-:W-:Y:S02]  /*6710*/  MOV R33, 0x28 ;  /* 0x0000002800217802 */ /* 0x000fe40000000f00 */
[----:B------:R-:W-:Y:S02]  /*6720*/  SHF.R.S32.HI R38, RZ, 0x1f, R29 ;  /* 0x0000001fff267819 */ /* 0x000fe4000001141d */
[----:B------:R-:W-:Y:S02]  /*6730*/  SHF.R.S32.HI R28, RZ, 0x2, R28 ;  /* 0x00000002ff1c7819 */ /* 0x000fe4000001141c */
[----:B------:R-:W-:Y:S01]  /*6740*/  LEA.HI R36, R24, R27, RZ, 0x2 ;  /* 0x0000001b18247211 */ /* 0x000fe200078f10ff */
[----:B------:R-:W-:Y:S01]  /*6750*/  IMAD R27, R26, R31, UR13 ;  /* 0x0000000d1a1b7e24 */ /* 0x000fe2000f8e021f */
[----:B------:R-:W-:-:S02]  /*6760*/  LEA R25, R0, R25, 0x3 ;  /* 0x0000001900197211 */ /* 0x000fc400078e18ff */
[----:B------:R-:W-:Y:S01]  /*6770*/  LEA.HI R38, R38, R29, RZ, 0x2 ;  /* 0x0000001d26267211 */ /* 0x000fe200078f10ff */
[----:B------:R-:W-:Y:S01]  /*6780*/  IMAD R29, R28, R33, UR13 ;  /* 0x0000000d1c1d7e24 */ /* 0x000fe2000f8e0221 */
[----:B------:R-:W-:Y:S02]  /*6790*/  SHF.R.S32.HI R30, RZ, 0x2, R30 ;  /* 0x00000002ff1e7819 */ /* 0x000fe4000001141e */
[----:B------:R-:W-:Y:S01]  /*67a0*/  LEA R27, R0, R27, 0x3 ;  /* 0x0000001b001b7211 */ /* 0x000fe200078e18ff */
[----:B------:R-:W0:Y:S01]  /*67b0*/  LDS.64 R24, [R25] ;  /* 0x0000000019187984 */ /* 0x000e220000000a00 */
[----:B------:R-:W-:Y:S01]  /*67c0*/  SHF.R.S32.HI R32, RZ, 0x2, R32 ;  /* 0x00000002ff207819 */ /* 0x000fe20000011420 */
[----:B------:R-:W-:Y:S01]  /*67d0*/  IMAD R31, R30, R31, UR13 ;  /* 0x0000000d1e1f7e24 */ /* 0x000fe2000f8e021f */
[----:B------:R-:W-:Y:S02]  /*67e0*/  LEA R29, R0, R29, 0x3 ;  /* 0x0000001d001d7211 */ /* 0x000fe400078e18ff */
[----:B------:R-:W-:Y:S01]  /*67f0*/  MOV R35, 0x28 ;  /* 0x0000002800237802 */ /* 0x000fe20000000f00 */
[----:B------:R-:W1:Y:S01]  /*6800*/  LDS.64 R26, [R27] ;  /* 0x000000001b1a7984 */ /* 0x000e620000000a00 */
[----:B------:R-:W-:Y:S01]  /*6810*/  SHF.R.S32.HI R34, RZ, 0x2, R34 ;  /* 0x00000002ff227819 */ /* 0x000fe20000011422 */
[----:B------:R-:W-:Y:S01]  /*6820*/  IMAD R33, R32, R33, UR13 ;  /* 0x0000000d20217e24 */ /* 0x000fe2000f8e0221 */
[----:B------:R-:W-:Y:S01]  /*6830*/  LEA R31, R0, R31, 0x3 ;  /* 0x0000001f001f7211 */ /* 0x000fe200078e18ff */
[----:B------:R-:W2:Y:S01]  /*6840*/  LDS.64 R28, [R29] ;  /* 0x000000001d1c7984 */ /* 0x000ea20000000a00 */
[----:B------:R-:W-:Y:S01]  /*6850*/  MOV R37, 0x28 ;  /* 0x0000002800257802 */ /* 0x000fe20000000f00 */
[----:B------:R-:W-:Y:S01]  /*6860*/  IMAD R35, R34, R35, UR13 ;  /* 0x0000000d22237e24 */ /* 0x000fe2000f8e0223 */
[----:B------:R-:W-:-:S02]  /*6870*/  SHF.R.S32.HI R36, RZ, 0x2, R36 ;  /* 0x00000002ff247819 */ /* 0x000fc40000011424 */
[----:B------:R-:W-:Y:S01]  /*6880*/  LEA R33, R0, R33, 0x3 ;  /* 0x0000002100217211 */ /* 0x000fe200078e18ff */
[----:B------:R-:W3:Y:S01]  /*6890*/  LDS.64 R30, [R31] ;  /* 0x000000001f1e7984 */ /* 0x000ee20000000a00 */
[----:B------:R-:W-:Y:S01]  /*68a0*/  MOV R39, 0x28 ;  /* 0x0000002800277802 */ /* 0x000fe20000000f00 */
[----:B------:R-:W-:Y:S01]  /*68b0*/  IMAD R37, R36, R37, UR13 ;  /* 0x0000000d24257e24 */ /* 0x000fe2000f8e0225 */
[----:B------:R-:W-:Y:S02]  /*68c0*/  SHF.R.S32.HI R38, RZ, 0x2, R38 ;  /* 0x00000002ff267819 */ /* 0x000fe40000011426 */
[C---:B------:R-:W-:Y:S01]  /*68d0*/  LEA R35, R0.reuse, R35, 0x3 ;  /* 0x0000002300237211 */ /* 0x040fe200078e18ff */
[----:B------:R-:W4:Y:S01]  /*68e0*/  LDS.64 R32, [R33] ;  /* 0x0000000021207984 */ /* 0x000f220000000a00 */
[----:B------:R-:W-:Y:S01]  /*68f0*/  LEA R37, R0, R37, 0x3 ;  /* 0x0000002500257211 */ /* 0x000fe200078e18ff */
[----:B------:R-:W-:Y:S01]  /*6900*/  IMAD R39, R38, R39, UR13 ;  /* 0x0000000d26277e24 */ /* 0x000fe2000f8e0227 */
[----:B------:R-:W-:-:S02]  /*6910*/  IADD3 R41, R41, 0x20, RZ ;  /* 0x0000002029297810 */ /* 0x000fc40007ffe0ff */
[----:B------:R-:W5:Y:S02]  /*6920*/  LDS.64 R34, [R35] ;  /* 0x0000000023227984 */ /* 0x000f640000000a00 */
[----:B------:R-:W-:Y:S02]  /*6930*/  LEA R39, R0, R39, 0x3 ;  /* 0x0000002700277211 */ /* 0x000fe400078e18ff */
[----:B------:R-:W5:Y:S01]  /*6940*/  LDS.64 R36, [R37] ;  /* 0x0000000025247984 */ /* 0x000f620000000a00 */
[----:B------:R-:W-:-:S03]  /*6950*/  ISETP.GE.U32.AND P2, PT, R41, 0xa0, PT ;  /* 0x000000a02900780c */ /* 0x000fc60003f46070 */
[----:B------:R-:W5:Y:S01]  /*6960*/  LDS.64 R38, [R39] ;  /* 0x0000000027267984 */ /* 0x000f620000000a00 */
[----:B0-----:R-:W-:Y:S01]  /*6970*/  FADD.FTZ R23, R24, R23 ;  /* 0x0000001718177221 */ /* 0x001fe20000010000 */
[----:B------:R-:W-:-:S03]  /*6980*/  FADD.FTZ R40, R25, R40 ;  /* 0x0000002819287221 */ /* 0x000fc60000010000 */
[----:B-1----:R-:W-:Y:S01]  /*6990*/  FADD.FTZ R23, R23, R26 ;  /* 0x0000001a17177221 */ /* 0x002fe20000010000 */
[----:B------:R-:W-:-:S03]  /*69a0*/  FADD.FTZ R40, R40, R27 ;  /* 0x0000001b28287221 */ /* 0x000fc60000010000 */
        /* <DEDUP_REMOVED lines=13> */
.L_x_1168:
[----:B------:R-:W-:Y:S05]  /*6a80*/  BSYNC B0 ;  /* 0x0000000000007941 */ /* 0x000fea0003800000 */
.L_x_1167:
[----:B------:R-:W1:Y:S01]  /*6a90*/  S2R R28, SR_TID.X ;  /* 0x00000000001c7919 */ /* 0x000e620000002100 */
[----:B------:R-:W2:Y:S01]  /*6aa0*/  @!P1 LDC R30, c[0x0][0x10] ;  /* 0x00000400ff1e9b82 */ /* 0x000ea20000000800 */
[----:B------:R-:W-:Y:S01]  /*6ab0*/  ULOP3.LUT UR16, UR23, 0x3, URZ, 0xc0, !UPT ;  /* 0x0000000317107892 */ /* 0x000fe2000f8ec03f */
[----:B0-----:R-:W0:Y:S04]  /*6ac0*/  SHFL.BFLY PT, R24, R23, 0x2, 0x1f ;  /* 0x0c401f0017187f89 */ /* 0x001e2800000e0000 */
[----:B------:R-:W3:Y:S04]  /*6ad0*/  SHFL.BFLY PT, R25, R40, 0x2, 0x1f ;  /* 0x0c401f0028197f89 */ /* 0x000ee800000e0000 */
[----:B------:R4:W-:Y:S01]  /*6ae0*/  STL [R1+0x30], R3 ;  /* 0x0000300301007387 */ /* 0x0009e20000100800 */
[----:B------:R-:W-:Y:S01]  /*6af0*/  PRMT R0, R114, 0x7632, R0 ;  /* 0x0000763272007816 */ /* 0x000fe20000000000 */
[----:B------:R-:W1:Y:S01]  /*6b00*/  @!P1 LDC.64 R26, c[0x0][0x260] ;  /* 0x00009800ff1a9b82 */ /* 0x000e620000000a00 */
[----:B------:R-:W-:Y:S01]  /*6b10*/  UIADD3 UR17, UP0, UR11, 0x20, URZ ;  /* 0x000000200b117890 */ /* 0x000fe2000ff1e03f */
[----:B------:R0:W-:Y:S01]  /*6b20*/  STL [R1+0x2c], R2 ;  /* 0x00002c0201007387 */ /* 0x0001e20000100800 */
[----:B------:R-:W-:-:S02]  /*6b30*/  PRMT R165, R115, 0x7632, R165 ;  /* 0x0000763273a57816 */ /* 0x000fc400000000a5 */
[----:B------:R-:W-:Y:S01]  /*6b40*/  UIADD3.X UR20, URZ, UR4, URZ, UP0, !UPT ;  /* 0x000000043f147290 */ /* 0x000fe200087fe43f */
[----:B------:R-:W-:Y:S01]  /*6b50*/  PRMT R123, R120, 0x7632, R123 ;  /* 0x00007632787b7816 */ /* 0x000fe2000000007b */
[----:B------:R-:W-:Y:S01]  /*6b60*/  UISETP.GE.U32.AND UP0, UPT, UR17, UR22, UPT ;  /* 0x000000161100728c */ /* 0x000fe2000bf06070 */
[----:B----4-:R-:W-:Y:S02]  /*6b70*/  PRMT R3, R113, 0x7632, R3 ;  /* 0x0000763271037816 */ /* 0x010fe40000000003 */
[----:B------:R-:W-:Y:S01]  /*6b80*/  MOV R31, UR5 ;  /* 0x00000005001f7c02 */ /* 0x000fe20008000f00 */
[----:B------:R-:W-:Y:S01]  /*6b90*/  UISETP.GE.AND.EX UP0, UPT, UR20, UR10, UPT, UP0 ;  /* 0x0000000a1400728c */ /* 0x000fe2000bf06300 */
[----:B0-----:R-:W-:Y:S01]  /*6ba0*/  PRMT R2, R119, 0x7632, R2 ;  /* 0x0000763277027816 */ /* 0x001fe20000000002 */
[----:B------:R0:W-:Y:S01]  /*6bb0*/  STL.S16 [R1], R3 ;  /* 0x0000000301007387 */ /* 0x0001e20000100600 */
[----:B------:R-:W-:Y:S01]  /*6bc0*/  FADD.FTZ R24, R24, R23 ;  /* 0x0000001718187221 */ /* 0x000fe20000010000 */
[----:B------:R-:W-:Y:S01]  /*6bd0*/  MOV R23, UR16 ;  /* 0x0000001000177c02 */ /* 0x000fe20008000f00 */
[----:B--2---:R-:W-:Y:S01]  /*6be0*/  @!P1 IMAD R30, R30, R31, UR15 ;  /* 0x0000000f1e1e9e24 */ /* 0x004fe2000f8e021f */
[----:B------:R-:W-:Y:S01]  /*6bf0*/  PRMT R122, R121, 0x7632, R122 ;  /* 0x00007632797a7816 */ /* 0x000fe2000000007a */
[----:B---3--:R-:W-:Y:S01]  /*6c00*/  FADD.FTZ R25, R25, R40 ;  /* 0x0000002819197221 */ /* 0x008fe20000010000 */
[----:B-1----:R-:W-:Y:S01]  /*6c10*/  LOP3.LUT R23, R23, 0x7ffffffc, R28, 0xf8, !PT ;  /* 0x7ffffffc17177812 */ /* 0x002fe200078ef81c */
[----:B------:R-:W1:Y:S01]  /*6c20*/  SHFL.BFLY PT, R29, R24, 0x1, 0x1f ;  /* 0x0c201f00181d7f89 */ /* 0x000e6200000e0000 */
[----:B------:R-:W-:-:S02]  /*6c30*/  PLOP3.LUT P2, PT, PT, PT, UP0, 0x80, 0x0 ;  /* 0x000000000000781c */ /* 0x000fc40003f4f008 */
[----:B------:R-:W-:Y:S01]  /*6c40*/  @!P1 LEA R30, R30, R23, 0x3 ;  /* 0x000000171e1e9211 */ /* 0x000fe200078e18ff */
[----:B0-----:R0:W5:Y:S01]  /*6c50*/  LDL.LU R3, [R1+0x30] ;  /* 0x0000300001037983 */ /* 0x0011620000300800 */
[----:B------:R-:W-:Y:S01]  /*6c60*/  UMOV UR16, UR4 ;  /* 0x0000000400107c82 */ /* 0x000fe20008000000 */
[----:B------:R-:W-:Y:S02]  /*6c70*/  PRMT R150, R52, 0x7632, R150 ;  /* 0x0000763234967816 */ /* 0x000fe40000000096 */
[----:B------:R2:W-:Y:S01]  /*6c80*/  STL.S16 [R1+0xc], R2 ;  /* 0x00000c0201007387 */ /* 0x0005e20000100600 */
[----:B------:R-:W-:Y:S02]  /*6c90*/  @!P1 SHF.L.U32 R23, R30, 0x1, RZ ;  /* 0x000000011e179819 */ /* 0x000fe400000006ff */
[----:B------:R-:W-:Y:S01]  /*6ca0*/  PRMT R157, R53, 0x7632, R157 ;  /* 0x00007632359d7816 */ /* 0x000fe2000000009d */
[----:B------:R-:W3:Y:S01]  /*6cb0*/  SHFL.BFLY PT, R28, R25, 0x1, 0x1f ;  /* 0x0c201f00191c7f89 */ /* 0x000ee200000e0000 */
[----:B------:R-:W-:Y:S01]  /*6cc0*/  PRMT R151, R54, 0x7632, R151 ;  /* 0x0000763236977816 */ /* 0x000fe20000000097 */
[----:B------:R-:W-:Y:S01]  /*6cd0*/  @!P1 IMAD.WIDE.U32 R26, R23, 0x4, R26 ;  /* 0x00000004171a9825 */ /* 0x000fe200078e001a */
[----:B------:R-:W-:-:S02]  /*6ce0*/  PRMT R156, R55, 0x7632, R156 ;  /* 0x00007632379c7816 */ /* 0x000fc4000000009c */
[----:B------:R-:W-:Y:S01]  /*6cf0*/  PRMT R152, R58, 0x7632, R152 ;  /* 0x000076323a987816 */ /* 0x000fe20000000098 */
[----:B--2---:R0:W5:Y:S01]  /*6d00*/  LDL.LU R2, [R1+0x2c] ;  /* 0x00002c0001027983 */ /* 0x0041620000300800 */
[----:B------:R-:W-:Y:S02]  /*6d10*/  PRMT R155, R59, 0x7632, R155 ;  /* 0x000076323b9b7816 */ /* 0x000fe4000000009b */
[----:B------:R-:W-:Y:S01]  /*6d20*/  PRMT R153, R62, 0x7632, R153 ;  /* 0x000076323e997816 */ /* 0x000fe20000000099 */
[----:B------:R2:W-:Y:S01]  /*6d30*/  STL.S16 [R1+0x4], R0 ;  /* 0x0000040001007387 */ /* 0x0005e20000100600 */
[----:B------:R-:W-:Y:S01]  /*6d40*/  PRMT R154, R63, 0x7632, R154 ;  /* 0x000076323f9a7816 */ /* 0x000fe2000000009a */
[----:B-1----:R-:W-:Y:S01]  /*6d50*/  FADD.FTZ R30, R24, R29 ;  /* 0x0000001d181e7221 */ /* 0x002fe20000010000 */
[----:B------:R-:W-:Y:S02]  /*6d60*/  PRMT R23, R60, 0x7632, R23 ;  /* 0x000076323c177816 */ /* 0x000fe40000000017 */
[----:B------:R-:W-:-:S02]  /*6d70*/  PRMT R32, R69, 0x7632, R32 ;  /* 0x0000763245207816 */ /* 0x000fc40000000020 */
[----:B------:R-:W-:Y:S02]  /*6d80*/  PRMT R33, R74, 0x7632, R33 ;  /* 0x000076324a217816 */ /* 0x000fe40000000021 */
[----:B------:R-:W-:Y:S01]  /*6d90*/  PRMT R34, R75, 0x7632, R34 ;  /* 0x000076324b227816 */ /* 0x000fe20000000022 */
[----:B--2---:R-:W1:Y:S01]  /*6da0*/  S2R R0, SR_TID.X ;  /* 0x0000000000007919 */ /* 0x004e620000002100 */
[----:B------:R-:W-:Y:S02]  /*6db0*/  PRMT R24, R61, 0x7632, R24 ;  /* 0x000076323d187816 */ /* 0x000fe40000000018 */
[----:B------:R-:W-:Y:S01]  /*6dc0*/  PRMT R29, R72, 0x7632, R29 ;  /* 0x00007632481d7816 */ /* 0x000fe2000000001d */
[----:B------:R-:W-:Y:S01]  /*6dd0*/  STL.S16 [R1+0x8], R165 ;  /* 0x000008a501007387 */ /* 0x000fe20000100600 */
[--C-:B---3--:R-:W-:Y:S01]  /*6de0*/  FADD.FTZ R31, R25, R28.reuse ;  /* 0x0000001c191f7221 */ /* 0x108fe20000010000 */
[----:B------:R-:W-:Y:S02]  /*6df0*/  PRMT R25, R66, 0x7632, R25 ;  /* 0x0000763242197816 */ /* 0x000fe40000000019 */
[----:B------:R-:W-:Y:S01]  /*6e00*/  STL.S16 [R1+0x14], R123 ;  /* 0x0000147b01007387 */ /* 0x000fe20000100600 */
[----:B------:R-:W-:-:S02]  /*6e10*/  PRMT R28, R65, 0x7632, R28 ;  /* 0x00007632411c7816 */ /* 0x000fc4000000001c */
[----:B------:R-:W-:Y:S01]  /*6e20*/  PRMT R35, R70, 0x7632, R35 ;  /* 0x0000763246237816 */ /* 0x000fe20000000023 */
[----:B------:R-:W-:Y:S01]  /*6e30*/  STL.S16 [R1+0x10], R122 ;  /* 0x0000107a01007387 */ /* 0x000fe20000100600 */
[----:B------:R-:W-:Y:S02]  /*6e40*/  PRMT R36, R71, 0x7632, R36 ;  /* 0x0000763247247816 */ /* 0x000fe40000000024 */
[----:B------:R-:W-:Y:S01]  /*6e50*/  PRMT R37, R80, 0x7632, R37 ;  /* 0x0000763250257816 */ /* 0x000fe20000000025 */
[----:B------:R2:W-:Y:S01]  /*6e60*/  @!P1 STG.E.64 desc[UR18][R26.64], R30 ;  /* 0x0000001e1a009986 */ /* 0x0005e2000c101b12 */
[----:B------:R-:W-:Y:S02]  /*6e70*/  PRMT R38, R81, 0x7632, R38 ;  /* 0x0000763251267816 */ /* 0x000fe40000000026 */
[----:B------:R-:W-:Y:S02]  /*6e80*/  PRMT R39, R76, 0x7632, R39 ;  /* 0x000076324c277816 */ /* 0x000fe40000000027 */
[----:B------:R-:W-:-:S02]  /*6e90*/  PRMT R40, R77, 0x7632, R40 ;  /* 0x000076324d287816 */ /* 0x000fc40000000028 */
[----:B------:R-:W-:Y:S02]  /*6ea0*/  PRMT R41, R82, 0x7632, R41 ;  /* 0x0000763252297816 */ /* 0x000fe40000000029 */
[----:B------:R-:W-:Y:S02]  /*6eb0*/  PRMT R42, R83, 0x7632, R42 ;  /* 0x00007632532a7816 */ /* 0x000fe4000000002a */
[----:B------:R-:W-:Y:S02]  /*6ec0*/  PRMT R43, R78, 0x7632, R43 ;  /* 0x000076324e2b7816 */ /* 0x000fe4000000002b */
[----:B------:R-:W-:Y:S02]  /*6ed0*/  PRMT R57, R79, 0x7632, R57 ;  /* 0x000076324f397816 */ /* 0x000fe40000000039 */
[----:B--2---:R-:W-:Y:S02]  /*6ee0*/  PRMT R26, R67, 0x7632, R26 ;  /* 0x00007632431a7816 */ /* 0x004fe4000000001a */
        /* <DEDUP_REMOVED lines=35> */
[----:B-1----:R-:W-:Y:S01]  /*7120*/  LOP3.LUT R0, R0, 0x3, RZ, 0xc0, !PT ;  /* 0x0000000300007812 */ /* 0x002fe200078ec0ff */
[----:B0-----:R-:W-:Y:S06]  /*7130*/  @P2 BRA `(.L_x_1170) ;  /* 0x0000000000602947 */ /* 0x001fec0003800000 */
[----:B------:R-:W0:Y:S01]  /*7140*/  S2R R122, SR_TID.X ;  /* 0x00000000007a7919 */ /* 0x000e220000002100 */
[----:B------:R-:W-:Y:S01]  /*7150*/  BAR.SYNC.DEFER_BLOCKING 0x0 ;  /* 0x0000000000007b1d */ /* 0x000fe20000010000 */
[----:B0-----:R-:W-:-:S13]  /*7160*/  ISETP.NE.AND P2, PT, R122, RZ, PT ;  /* 0x000000ff7a00720c */ /* 0x001fda0003f45270 */
[----:B------:R-:W-:Y:S05]  /*7170*/  @P2 BRA `(.L_x_1171) ;  /* 0x0000000000442947 */ /* 0x000fea0003800000 */
[----:B------:R-:W-:Y:S02]  /*7180*/  ISETP.NE.AND P2, PT, RZ, UR23, PT ;  /* 0x00000017ff007c0c */ /* 0x000fe4000bf45270 */
[----:B------:R-:W-:Y:S02]  /*7190*/  MOV R165, 0x7ffffffd ;  /* 0x7ffffffd00a57802 */ /* 0x000fe40000000f00 */
[----:B------:R-:W-:Y:S02]  /*71a0*/  MOV R122, UR6 ;  /* 0x00000006007a7c02 */ /* 0x000fe40008000f00 */
[----:B------:R-:W-:Y:S02]  /*71b0*/  SEL R165, R165, 0x1, !P2 ;  /* 0x00000001a5a57807 */ /* 0x000fe40005000000 */
[----:B------:R-:W-:Y:S01]  /*71c0*/  MOV R123, UR7 ;  /* 0x00000007007b7c02 */ /* 0x000fe20008000f00 */
[----:B------:R-:W-:Y:S06]  /*71d0*/  MEMBAR.ALL.GPU ;  /* 0x0000000000007992 */ /* 0x000fec000000a000 */
[----:B------:R-:W-:-:S00]  /*71e0*/  ERRBAR ;  /* 0x00000000000079ab */ /* 0x000fc00000000000 */
[----:B------:R-:W-:Y:S06]  /*71f0*/  CGAERRBAR ;  /* 0x00000000000075ab */ /* 0x000fec0000000000 */
[----:B------:R0:W5:Y:S02]  /*7200*/  ATOM.E.ADD.STRONG.GPU PT, R165, desc[UR18][R122.64], R165 ;  /* 0x000000a57aa5798a */ /* 0x00016400081ee1d2 */
.L_x_1172:
        /* <DEDUP_REMOVED lines=8> */
.L_x_1171:
[----:B------:R-:W-:Y:S05]  /*7290*/  WARPSYNC.ALL ;  /* 0x0000000000007948 */ /* 0x000fea0003800000 */
[----:B------:R-:W-:Y:S06]  /*72a0*/  BAR.SYNC.DEFER_BLOCKING 0x0 ;  /* 0x0000000000007b1d */ /* 0x000fec0000010000 */
[----:B------:R-:W-:Y:S05]  /*72b0*/  BRA `(.L_x_1173) ;  /* 0x0000000000547947 */ /* 0x000fea0003800000 */
.L_x_1170:
[----:B------:R-:W0:Y:S01]  /*72c0*/  S2R R122, SR_TID.X ;  /* 0x00000000007a7919 */ /* 0x000e220000002100 */
[----:B------:R-:W-:Y:S01]  /*72d0*/  BAR.SYNC.DEFER_BLOCKING 0x0 ;  /* 0x0000000000007b1d */ /* 0x000fe20000010000 */
[----:B0-----:R-:W-:-:S13]  /*72e0*/  ISETP.NE.AND P2, PT, R122, RZ, PT ;  /* 0x000000ff7a00720c */ /* 0x001fda0003f45270 */
[----:B------:R-:W-:Y:S05]  /*72f0*/  @P2 BRA `(.L_x_1174) ;  /* 0x00000000003c2947 */ /* 0x000fea0003800000 */
[----:B------:R-:W-:Y:S02]  /*7300*/  MOV R165, UR14 ;  /* 0x0000000e00a57c02 */ /* 0x000fe40008000f00 */
[----:B------:R-:W-:Y:S02]  /*7310*/  MOV R122, UR8 ;  /* 0x00000008007a7c02 */ /* 0x000fe40008000f00 */
[----:B------:R-:W-:Y:S01]  /*7320*/  MOV R123, UR9 ;  /* 0x00000009007b7c02 */ /* 0x000fe20008000f00 */
[----:B------:R-:W-:Y:S06]  /*7330*/  MEMBAR.ALL.GPU ;  /* 0x0000000000007992 */ /* 0x000fec000000a000 */
[----:B------:R-:W-:-:S00]  /*7340*/  ERRBAR ;  /* 0x00000000000079ab */ /* 0x000fc00000000000 */
[----:B------:R-:W-:Y:S06]  /*7350*/  CGAERRBAR ;  /* 0x00000000000075ab */ /* 0x000fec0000000000 */
[----:B------:R0:W5:Y:S02]  /*7360*/  ATOM.E.ADD.STRONG.GPU PT, R165, desc[UR18][R122.64], R165 ;  /* 0x000000a57aa5798a */ /* 0x00016400081ee1d2 */
.L_x_1175:
        /* <DEDUP_REMOVED lines=8> */
.L_x_1174:
[----:B------:R-:W-:Y:S05]  /*73f0*/  WARPSYNC.ALL ;  /* 0x0000000000007948 */ /* 0x000fea0003800000 */
[----:B------:R-:W-:Y:S06]  /*7400*/  BAR.SYNC.DEFER_BLOCKING 0x0 ;  /* 0x0000000000007b1d */ /* 0x000fec0000010000 */
.L_x_1173:
[----:B------:R-:W0:Y:S01]  /*7410*/  S2R R122, SR_TID.X ;  /* 0x00000000007a7919 */ /* 0x000e220000002100 */
[----:B------:R-:W-:Y:S01]  /*7420*/  VOTEU.ALL UP0, P0 ;  /* 0x00000000003f7886 */ /* 0x000fe20000000000 */
[----:B------:R-:W1:Y:S01]  /*7430*/  S2UR UR21, SR_CgaCtaId ;  /* 0x00000000001579c3 */ /* 0x000e620000008800 */
[----:B------:R-:W-:Y:S01]  /*7440*/  SHF.L.U32 R58, R58, 0x10, RZ ;  /* 0x000000103a3a7819 */ /* 0x000fe200000006ff */
[----:B------:R-:W-:Y:S02]  /*7450*/  ULDC.64 UR26, c[0x0][0x210] ;  /* 0x00008400001a7ab9 */ /* 0x000fe40000000a00 */
[----:B------:R-:W-:Y:S02]  /*7460*/  @!UP0 ULDC UR4, c[0x0][0x10] ;  /* 0x0000040000048ab9 */ /* 0x000fe40000000800 */
[----:B------:R-:W-:-:S06]  /*7470*/  @!UP0 UIMAD UR4, UR4, UR5, UR15 ;  /* 0x00000005040482a4 */ /* 0x000fcc000f8e020f */
[----:B------:R-:W-:Y:S02]  /*7480*/  MOV R165, UR4 ;  /* 0x0000000400a57c02 */ /* 0x000fe40008000f00 */
[----:B0-----:R-:W-:Y:S02]  /*7490*/  LOP3.LUT R0, R122, 0x7ffffffc, RZ, 0xc0, !PT ;  /* 0x7ffffffc7a007812 */ /* 0x001fe400078ec0ff */
[----:B------:R-:W0:Y:S02]  /*74a0*/  @!P0 LDC.64 R122, c[0x0][0x260] ;  /* 0x00009800ff7a8b82 */ /* 0x000e240000000a00 */
[----:B------:R-:W-:Y:S02]  /*74b0*/  @!P0 LEA R165, R165, R0, 0x3 ;  /* 0x00000000a5a58211 */ /* 0x000fe400078e18ff */
[----:B------:R-:W2:Y:S02]  /*74c0*/  S2R R0, SR_TID.X ;  /* 0x0000000000007919 */ /* 0x000ea40000002100 */
[----:B--2---:R-:W-:-:S04]  /*74d0*/  LOP3.LUT R0, R0, 0x3, RZ, 0xc0, !PT ;  /* 0x0000000300007812 */ /* 0x004fc800078ec0ff */
[----:B------:R-:W-:-:S04]  /*74e0*/  @!P0 IADD3 R165, R0, R165, RZ ;  /* 0x000000a500a58210 */ /* 0x000fc80007ffe0ff */
[----:B------:R-:W-:-:S05]  /*74f0*/  @!P0 SHF.L.U32 R165, R165, 0x1, RZ ;  /* 0x00000001a5a58819 */ /* 0x000fca00000006ff */
[----:B0-----:R-:W-:-:S06]  /*7500*/  @!P0 IMAD.WIDE.U32 R122, R165, 0x4, R122 ;  /* 0x00000004a57a8825 */ /* 0x001fcc00078e007a */
[----:B------:R-:W2:Y:S01]  /*7510*/  @!P0 LDG.E.64 R122, desc[UR18][R122.64] ;  /* 0x000000127a7a8981 */ /* 0x000ea2000c1e1b00 */
[----:B------:R-:W-:Y:S01]  /*7520*/  HFMA2.MMA R165, -RZ, RZ, 0, 0 ;  /* 0x00000000ffa57435 */ /* 0x000fe200000001ff */
[----:B------:R-:W-:Y:S01]  /*7530*/  UMOV UR4, 0x400 ;  /* 0x0000040000047882 */ /* 0x000fe20000000000 */
[----:B------:R-:W-:Y:S01]  /*7540*/  FADD.FTZ R58, -R56, R58 ;  /* 0x0000003a383a7221 */ /* 0x000fe20000010100 */
[----:B------:R-:W0:Y:S01]  /*7550*/  S2R R0, SR_TID.X ;  /* 0x0000000000007919 */ /* 0x000e220000002100 */
[----:B------:R-:W-:Y:S01]  /*7560*/  UIADD3 UR4, UR4, 0x3480, URZ ;  /* 0x0000348004047890 */ /* 0x000fe2000fffe03f */
[----:B------:R-:W-:Y:S01]  /*7570*/  SHF.L.U32 R52, R52, 0x10, RZ ;  /* 0x0000001034347819 */ /* 0x000fe200000006ff */
[----:B------:R-:W-:Y:S01]  /*7580*/  FMUL.FTZ R58, R12, R58 ;  /* 0x0000003a0c3a7220 */ /* 0x000fe20000410000 */
[----:B------:R-:W-:Y:S01]  /*7590*/  SHF.L.U32 R54, R54, 0x10, RZ ;  /* 0x0000001036367819 */ /* 0x000fe200000006ff */
[----:B-1----:R-:W-:Y:S01]  /*75a0*/  ULEA UR4, UR21, UR4, 0x18 ;  /* 0x0000000415047291 */ /* 0x002fe2000f8ec03f */
[----:B------:R-:W-:Y:S01]  /*75b0*/  SHF.L.U32 R150, R150, 0x10, RZ ;  /* 0x0000001096967819 */ /* 0x000fe200000006ff */
[----:B------:R-:W-:Y:S01]  /*75c0*/  USHF.L.U32 UR21, UR11, 0x1, URZ ;  /* 0x000000010b157899 */ /* 0x000fe2000800063f */
[----:B------:R-:W-:-:S02]  /*75d0*/  SHF.L.U32 R151, R151, 0x10, RZ ;  /* 0x0000001097977819 */ /* 0x000fc400000006ff */
[----:B------:R-:W-:Y:S01]  /*75e0*/  SHF.L.U32 R153, R153, 0x10, RZ ;  /* 0x0000001099997819 */ /* 0x000fe200000006ff */
[----:B------:R-:W-:Y:S01]  /*75f0*/  ULOP3.LUT UR21, UR21, 0xe, URZ, 0xc0, !UPT ;  /* 0x0000000e15157892 */ /* 0x000fe2000f8ec03f */
[----:B------:R-:W-:Y:S02]  /*7600*/  SHF.L.U32 R59, R59, 0x10, RZ ;  /* 0x000000103b3b7819 */ /* 0x000fe400000006ff */
[----:B------:R-:W-:Y:S02]  /*7610*/  SHF.L.U32 R53, R53, 0x10, RZ ;  /* 0x0000001035357819 */ /* 0x000fe400000006ff */
[----:B------:R-:W-:Y:S01]  /*7620*/  SHF.L.U32 R155, R155, 0x10, RZ ;  /* 0x000000109b9b7819 */ /* 0x000fe200000006ff */
[----:B------:R-:W-:Y:S01]  /*7630*/  FADD.FTZ R59, -R56, R59 ;  /* 0x0000003b383b7221 */ /* 0x000fe20000010100 */
[----:B------:R-:W-:Y:S01]  /*7640*/  IADD3 R149, R149, -UR21, RZ ;  /* 0x8000001595957c10 */ /* 0x000fe2000fffe0ff */
[----:B------:R-:W-:Y:S01]  /*7650*/  ULOP3.LUT UR21, UR11, 0x7, URZ, 0xc0, !UPT ;  /* 0x000000070b157892 */ /* 0x000fe2000f8ec03f */
[----:B------:R-:W-:Y:S01]  /*7660*/  SHF.L.U32 R157, R157, 0x10, RZ ;  /* 0x000000109d9d7819 */ /* 0x000fe200000006ff */
[----:B------:R-:W-:Y:S01]  /*7670*/  FMUL.FTZ R59, R12, R59 ;  /* 0x0000003b0c3b7220 */ /* 0x000fe20000410000 */
[----:B------:R-:W-:Y:S01]  /*7680*/  SHF.L.U32 R156, R156, 0x10, RZ ;  /* 0x000000109c9c7819 */ /* 0x000fe200000006ff */
[----:B------:R-:W-:Y:S01]  /*7690*/  UIMAD UR21, UR21, 0x140, URZ ;  /* 0x00000140151578a4 */ /* 0x000fe2000f8e023f */
[----:B------:R-:W-:-:S02]  /*76a0*/  SHF.L.U32 R63, R63, 0x10, RZ ;  /* 0x000000103f3f7819 */ /* 0x000fc400000006ff */
[----:B------:R-:W-:Y:S02]  /*76b0*/  SHF.L.U32 R60, R60, 0x10, RZ ;  /* 0x000000103c3c7819 */ /* 0x000fe400000006ff */
[----:B------:R-:W-:Y:S02]  /*76c0*/  SHF.L.U32 R154, R154, 0x10, RZ ;  /* 0x000000109a9a7819 */ /* 0x000fe400000006ff */
[----:B------:R-:W-:Y:S01]  /*76d0*/  SHF.L.U32 R66, R66, 0x10, RZ ;  /* 0x0000001042427819 */ /* 0x000fe200000006ff */
[----:B------:R-:W-:Y:S01]  /*76e0*/  FADD.FTZ R60, -R56, R60 ;  /* 0x0000003c383c7221 */ /* 0x000fe20000010100 */
[----:B0-----:R-:W-:Y:S02]  /*76f0*/  SHF.L.U32 R0, R0, 0x1, RZ ;  /* 0x0000000100007819 */ /* 0x001fe400000006ff */
[----:B------:R-:W-:Y:S01]  /*7700*/  SHF.L.U32 R24, R24, 0x10, RZ ;  /* 0x0000001018187819 */ /* 0x000fe200000006ff */
[----:B------:R-:W-:Y:S01]  /*7710*/  FMUL.FTZ R60, R12, R60 ;  /* 0x0000003c0c3c7220 */ /* 0x000fe20000410000 */
[----:B------:R-:W-:-:S02]  /*7720*/  SHF.L.U32 R25, R25, 0x10, RZ ;  /* 0x0000001019197819 */ /* 0x000fc400000006ff */
[----:B------:R-:W-:Y:S01]  /*7730*/  SHF.L.U32 R64, R64, 0x10, RZ ;  /* 0x0000001040407819 */ /* 0x000fe200000006ff */
[----:B------:R-:W-:Y:S01]  /*7740*/  FADD.FTZ R24, -R56, R24 ;  /* 0x0000001838187221 */ /* 0x000fe20000010100 */
[----:B------:R-:W-:Y:S02]  /*7750*/  SHF.L.U32 R67, R67, 0x10, RZ ;  /* 0x0000001043437819 */ /* 0x000fe400000006ff */
[----:B------:R-:W-:Y:S01]  /*7760*/  SHF.L.U32 R27, R27, 0x10, RZ ;  /* 0x000000101b1b7819 */ /* 0x000fe200000006ff */
[----:B------:R-:W-:Y:S01]  /*7770*/  FMUL.FTZ R24, R12, R24 ;  /* 0x000000180c187220 */ /* 0x000fe20000410000 */
[----:B------:R-:W-:Y:S01]  /*7780*/  FADD.FTZ R64, -R56, R64 ;  /* 0x0000004038407221 */ /* 0x000fe20000010100 */
[----:B------:R-:W-:Y:S02]  /*7790*/  SHF.L.U32 R26, R26, 0x10, RZ ;  /* 0x000000101a1a7819 */ /* 0x000fe400000006ff */
[----:B------:R-:W-:Y:S01]  /*77a0*/  FADD.FTZ R27, -R56, R27 ;  /* 0x0000001b381b7221 */ /* 0x000fe20000010100 */
[----:B------:R-:W-:Y:S01]  /*77b0*/  FMUL.FTZ R64, R12, R64 ;  /* 0x000000400c407220 */ /* 0x000fe20000410000 */
[----:B------:R-:W-:-:S02]  /*77c0*/  SHF.L.U32 R72, R72, 0x10, RZ ;  /* 0x0000001048487819 */ /* 0x000fc400000006ff */
[----:B------:R-:W-:Y:S01]  /*77d0*/  FMUL.FTZ R27, R12, R27 ;  /* 0x0000001b0c1b7220 */ /* 0x000fe20000410000 */
[----:B------:R-:W-:Y:S02]  /*77e0*/  SHF.L.U32 R28, R28, 0x10, RZ ;  /* 0x000000101c1c7819 */ /* 0x000fe400000006ff */
[----:B------:R-:W-:Y:S02]  /*77f0*/  SHF.L.U32 R29, R29, 0x10, RZ ;  /* 0x000000101d1d7819 */ /* 0x000fe400000006ff */
[----:B------:R-:W-:Y:S01]  /*7800*/  SHF.L.U32 R73, R73, 0x10, RZ ;  /* 0x0000001049497819 */ /* 0x000fe200000006ff */
[----:B------:R-:W-:Y:S01]  /*7810*/  FADD.FTZ R28, -R56, R28 ;  /* 0x0000001c381c7221 */ /* 0x000fe20000010100 */
[----:B------:R-:W-:Y:S02]  /*7820*/  SHF.L.U32 R68, R68, 0x10, RZ ;  /* 0x0000001044447819 */ /* 0x000fe400000006ff */
[----:B------:R-:W-:Y:S01]  /*7830*/  SHF.L.U32 R30, R30, 0x10, RZ ;  /* 0x000000101e1e7819 */ /* 0x000fe200000006ff */
[----:B------:R-:W-:Y:S01]  /*7840*/  FMUL.FTZ R28, R12, R28 ;  /* 0x0000001c0c1c7220 */ /* 0x000fe20000410000 */
[----:B------:R-:W-:Y:S01]  /*7850*/  SHF.L.U32 R31, R31, 0x10, RZ ;  /* 0x000000101f1f7819 */ /* 0x000fe200000006ff */
[----:B------:R-:W-:Y:S01]  /*7860*/  FADD.FTZ R68, -R56, R68 ;  /* 0x0000004438447221 */ /* 0x000fe20000010100 */
[----:B------:R-:W-:-:S02]  /*7870*/  SHF.L.U32 R69, R69, 0x10, RZ ;  /* 0x0000001045457819 */ /* 0x000fc400000006ff */
[----:B------:R-:W-:Y:S01]  /*7880*/  SHF.L.U32 R74, R74, 0x10, RZ ;  /* 0x000000104a4a7819 */ /* 0x000fe200000006ff */
[----:B------:R-:W-:Y:S01]  /*7890*/  FMUL.FTZ R68, R12, R68 ;  /* 0x000000440c447220 */ /* 0x000fe20000410000 */
[C---:B------:R-:W-:Y:S01]  /*78a0*/  FADD.FTZ R31, -R56.reuse, R31 ;  /* 0x0000001f381f7221 */ /* 0x040fe20000010100 */
[----:B------:R-:W-:Y:S01]  /*78b0*/  FADD.FTZ R69, -R56, R69 ;  /* 0x0000004538457221 */ /* 0x000fe20000010100 */
[----:B------:R-:W-:Y:S02]  /*78c0*/  SHF.L.U32 R33, R33, 0x10, RZ ;  /* 0x0000001021217819 */ /* 0x000fe400000006ff */
[----:B------:R-:W-:Y:S01]  /*78d0*/  SHF.L.U32 R75, R75, 0x10, RZ ;  /* 0x000000104b4b7819 */ /* 0x000fe200000006ff */
[----:B------:R-:W-:Y:S01]  /*78e0*/  FMUL.FTZ R69, R12, R69 ;  /* 0x000000450c457220 */ /* 0x000fe20000410000 */
[----:B------:R-:W-:Y:S02]  /*78f0*/  SHF.L.U32 R35, R35, 0x10, RZ ;  /* 0x0000001023237819 */ /* 0x000fe400000006ff */
[----:B------:R-:W-:-:S02]  /*7900*/  SHF.L.U32 R34, R34, 0x10, RZ ;  /* 0x0000001022227819 */ /* 0x000fc400000006ff */
[----:B------:R-:W-:Y:S01]  /*7910*/  SHF.L.U32 R80, R80, 0x10, RZ ;  /* 0x0000001050507819 */ /* 0x000fe200000006ff */
[----:B------:R-:W-:Y:S01]  /*7920*/  FADD.FTZ R35, -R56, R35 ;  /* 0x0000002338237221 */ /* 0x000fe20000010100 */
[----:B------:R-:W-:Y:S02]  /*7930*/  SHF.L.U32 R37, R37, 0x10, RZ ;  /* 0x0000001025257819 */ /* 0x000fe400000006ff */
[----:B------:R-:W-:Y:S01]  /*7940*/  SHF.L.U32 R81, R81, 0x10, RZ ;  /* 0x0000001051517819 */ /* 0x000fe200000006ff */
[----:B------:R-:W-:Y:S01]  /*7950*/  FMUL.FTZ R35, R12, R35 ;  /* 0x000000230c237220 */ /* 0x000fe20000410000 */
[----:B------:R-:W-:Y:S02]  /*7960*/  SHF.L.U32 R39, R39, 0x10, RZ ;  /* 0x0000001027277819 */ /* 0x000fe400000006ff */
[----:B------:R-:W-:Y:S02]  /*7970*/  SHF.L.U32 R38, R38, 0x10, RZ ;  /* 0x0000001026267819 */ /* 0x000fe400000006ff */
[----:B------:R-:W-:Y:S01]  /*7980*/  SHF.L.U32 R82, R82, 0x10, RZ ;  /* 0x0000001052527819 */ /* 0x000fe200000006ff */
[----:B------:R-:W-:Y:S01]  /*7990*/  FADD.FTZ R39, -R56, R39 ;  /* 0x0000002738277221 */ /* 0x000fe20000010100 */
[----:B------:R-:W-:-:S02]  /*79a0*/  SHF.L.U32 R41, R41, 0x10, RZ ;  /* 0x0000001029297819 */ /* 0x000fc400000006ff */
[----:B------:R-:W-:Y:S01]  /*79b0*/  SHF.L.U32 R83, R83, 0x10, RZ ;  /* 0x0000001053537819 */ /* 0x000fe200000006ff */
        /* <DEDUP_REMOVED lines=16> */
[----:B------:R-:W-:Y:S01]  /*7ac0*/  SHF.L.U32 R91, R91, 0x10, RZ ;  /* 0x000000105b5b7819 */ /* 0x000fe200000006ff */
[----:B------:R-:W-:Y:S01]  /*7ad0*/  FMUL.FTZ R126, R12, R126 ;  /* 0x0000007e0c7e7220 */ /* 0x000fe20000410000 */
[----:B------:R-:W-:Y:S01]  /*7ae0*/  SHF.L.U32 R129, R129, 0x10, RZ ;  /* 0x0000001081817819 */ /* 0x000fe200000006ff */
        /* <DEDUP_REMOVED lines=10> */
[----:B------:R-:W-:Y:S01]  /*7b90*/  @!P1 FMUL.FTZ R122, R122, 2.4414062863797880709e-05 ;  /* 0x37cccccd7a7a9820 */ /* 0x000fe20000410000 */
[----:B0-----:R-:W-:Y:S01]  /*7ba0*/  FADD.FTZ R123, R165, R123 ;  /* 0x0000007ba57b7221 */ /* 0x001fe20000010000 */
[----:B------:R-:W-:-:S03]  /*7bb0*/  @!P1 LOP3.LUT R165, R0, 0xfffffff8, RZ, 0xc0, !PT ;  /* 0xfffffff800a59812 */ /* 0x000fc600078ec0ff */
[----:B------:R-:W-:-:S05]  /*7bc0*/  @!P1 FMUL.FTZ R123, R123, 2.4414062863797880709e-05 ;  /* 0x37cccccd7b7b9820 */ /* 0x000fca0000410000 */
[----:B------:R0:W-:Y:S02]  /*7bd0*/  @!P1 STS.64 [R165+UR4], R122 ;  /* 0x0000007aa5009988 */ /* 0x0001e40008000a04 */
[----:B0-----:R-:W-:-:S04]  /*7be0*/  FFMA.FTZ R123, R58, R52, R54 ;  /* 0x000000343a7b7223 */ /* 0x001fc80000010036 */
[----:B------:R-:W-:-:S06]  /*7bf0*/  FMUL.FTZ R122, R123, -1.4426950216293334961 ;  /* 0xbfb8aa3b7b7a7820 */ /* 0x000fcc0000410000 */
[----:B------:R-:W0:Y:S02]  /*7c00*/  MUFU.EX2 R122, R122 ;  /* 0x0000007a007a7308 */ /* 0x000e240000000800 */
[----:B0-----:R-:W-:-:S06]  /*7c10*/  FADD.FTZ R122, R122, 1 ;  /* 0x3f8000007a7a7421 */ /* 0x001fcc0000010000 */
[----:B------:R-:W0:Y:S02]  /*7c20*/  MUFU.RCP R122, R122 ;  /* 0x0000007a007a7308 */ /* 0x000e240000001000 */
[----:B0-----:R-:W-:-:S04]  /*7c30*/  FADD.FTZ R165, -R122, 1 ;  /* 0x3f8000007aa57421 */ /* 0x001fc80000010100 */
[----:B------:R-:W-:Y:S01]  /*7c40*/  FFMA.FTZ R165, R123, R165, 1 ;  /* 0x3f8000007ba57423 */ /* 0x000fe200000100a5 */
[----:B------:R-:W-:Y:S02]  /*7c50*/  SHF.L.U32 R123, R152, 0x10, RZ ;  /* 0x00000010987b7819 */ /* 0x000fe400000006ff */
[----:B------:R-:W-:Y:S01]  /*7c60*/  SHF.L.U32 R152, R62, 0x10, RZ ;  /* 0x000000103e987819 */ /* 0x000fe200000006ff */
[----:B------:R-:W-:Y:S02]  /*7c70*/  FMUL.FTZ R122, R122, R165 ;  /* 0x000000a57a7a7220 */ /* 0x000fe40000410000 */
[----:B------:R-:W-:Y:S02]  /*7c80*/  FADD.FTZ R123, -R56, R123 ;  /* 0x0000007b387b7221 */ /* 0x000fe40000010100 */
[----:B------:R-:W-:Y:S02]  /*7c90*/  FMUL.FTZ R152, R152, R122 ;  /* 0x0000007a98987220 */ /* 0x000fe40000410000 */
        /* <DEDUP_REMOVED lines=8> */
[----:B------:R-:W-:Y:S01]  /*7d20*/  LEA R122, R149, UR4, 0x3 ;  /* 0x00000004957a7c11 */ /* 0x000fe2000f8e18ff */
[----:B------:R-:W-:Y:S02]  /*7d30*/  USHF.L.U32 UR4, UR23, 0x6, URZ ;  /* 0x0000000617047899 */ /* 0x000fe4000800063f */
[----:B------:R-:W-:Y:S01]  /*7d40*/  FMUL.FTZ R165, R123, R165 ;  /* 0x000000a57ba57220 */ /* 0x000fe20000410000 */
[----:B------:R-:W-:Y:S03]  /*7d50*/  BAR.SYNC.DEFER_BLOCKING 0x0 ;  /* 0x0000000000007b1d */ /* 0x000fe60000010000 */
[----:B------:R-:W-:-:S03]  /*7d60*/  FMUL.FTZ R149, R153, R165 ;  /* 0x000000a599957220 */ /* 0x000fc60000410000 */
[----:B------:R-:W0:Y:S01]  /*7d70*/  S2R R165, SR_TID.X ;  /* 0x0000000000a57919 */ /* 0x000e220000002100 */
[----:B------:R-:W1:Y:S02]  /*7d80*/  LDS.64 R122, [R122] ;  /* 0x000000007a7a7984 */ /* 0x000e640000000a00 */
[----:B-1----:R-:W-:-:S04]  /*7d90*/  FFMA.FTZ R152, R52, R152, -R122 ;  /* 0x0000009834987223 */ /* 0x002fc8000001087a */
[----:B------:R-:W-:Y:S01]  /*7da0*/  FFMA.FTZ R152, R58, -R123, R152 ;  /* 0x8000007b3a987223 */ /* 0x000fe20000010098 */
[----:B------:R-:W-:Y:S01]  /*7db0*/  SHF.L.U32 R58, R55, 0x10, RZ ;  /* 0x00000010373a7819 */ /* 0x000fe200000006ff */
[----:B------:R-:W-:Y:S02]  /*7dc0*/  FFMA.FTZ R55, R150, R149, -R122 ;  /* 0x0000009596377223 */ /* 0x000fe4000001087a */
[----:B------:R-:W-:Y:S02]  /*7dd0*/  FMUL.FTZ R152, R12, R152 ;  /* 0x000000980c987220 */ /* 0x000fe40000410000 */
[----:B------:R-:W-:Y:S01]  /*7de0*/  FFMA.FTZ R55, -R123, R62, R55 ;  /* 0x0000003e7b377223 */ /* 0x000fe20000010137 */
[----:B------:R-:W-:-:S03]  /*7df0*/  FFMA.FTZ R62, R59, R53, R58 ;  /* 0x000000353b3e7223 */ /* 0x000fc6000001003a */
[----:B------:R-:W-:Y:S01]  /*7e00*/  FMUL.FTZ R55, R12, R55 ;  /* 0x000000370c377220 */ /* 0x000fe20000410000 */
[----:B------:R-:W-:-:S04]  /*7e10*/  FMUL.FTZ R149, R62, -1.4426950216293334961 ;  /* 0xbfb8aa3b3e957820 */ /* 0x000fc80000410000 */
[----:B------:R-:W-:Y:S02]  /*7e20*/  F2FP.BF16.F32.PACK_AB R55, R55, R152 ;  /* 0x000000983737723e */ /* 0x000fe400000010ff */
[----:B------:R-:W1:Y:S02]  /*7e30*/  MUFU.EX2 R149, R149 ;  /* 0x0000009500957308 */ /* 0x000e640000000800 */
[----:B-1----:R-:W-:-:S06]  /*7e40*/  FADD.FTZ R149, R149, 1 ;  /* 0x3f80000095957421 */ /* 0x002fcc0000010000 */
[----:B------:R-:W1:Y:S02]  /*7e50*/  MUFU.RCP R149, R149 ;  /* 0x0000009500957308 */ /* 0x000e640000001000 */
[----:B-1----:R-:W-:-:S04]  /*7e60*/  FADD.FTZ R152, -R149, 1 ;  /* 0x3f80000095987421 */ /* 0x002fc80000010100 */
[----:B------:R-:W-:Y:S01]  /*7e70*/  FFMA.FTZ R152, R62, R152, 1 ;  /* 0x3f8000003e987423 */ /* 0x000fe20000010098 */
[----:B------:R-:W-:Y:S01]  /*7e80*/  FADD.FTZ R62, -R56, R155 ;  /* 0x0000009b383e7221 */ /* 0x000fe20000010100 */
[----:B------:R-:W-:Y:S02]  /*7e90*/  SHF.L.U32 R155, R23, 0x10, RZ ;  /* 0x00000010179b7819 */ /* 0x000fe400000006ff */
[----:B------:R-:W-:Y:S01]  /*7ea0*/  FMUL.FTZ R153, R149, R152 ;  /* 0x0000009895997220 */ /* 0x000fe20000410000 */
[----:B------:R-:W-:Y:S02]  /*7eb0*/  FMUL.FTZ R62, R12, R62 ;  /* 0x0000003e0c3e7220 */ /* 0x000fe40000410000 */
[----:B------:R-:W-:Y:S01]  /*7ec0*/  FADD.FTZ R155, -R56, R155 ;  /* 0x0000009b389b7221 */ /* 0x000fe20000010100 */
[----:B------:R-:W-:Y:S01]  /*7ed0*/  FMUL.FTZ R63, R63, R153 ;  /* 0x000000993f3f7220 */ /* 0x000fe20000410000 */
[----:B------:R-:W-:-:S04]  /*7ee0*/  FFMA.FTZ R152, R62, R157, R156 ;  /* 0x0000009d3e987223 */ /* 0x000fc8000001009c */
[----:B------:R-:W-:-:S06]  /*7ef0*/  FMUL.FTZ R149, R152, -1.4426950216293334961 ;  /* 0xbfb8aa3b98957820 */ /* 0x000fcc0000410000 */
[----:B------:R-:W1:Y:S02]  /*7f00*/  MUFU.EX2 R149, R149 ;  /* 0x0000009500957308 */ /* 0x000e640000000800 */
[----:B-1----:R-:W-:-:S06]  /*7f10*/  FADD.FTZ R149, R149, 1 ;  /* 0x3f80000095957421 */ /* 0x002fcc0000010000 */
[----:B------:R-:W1:Y:S02]  /*7f20*/  MUFU.RCP R149, R149 ;  /* 0x0000009500957308 */ /* 0x000e640000001000 */
[----:B-1----:R-:W-:-:S04]  /*7f30*/  FADD.FTZ R153, -R149, 1 ;  /* 0x3f80000095997421 */ /* 0x002fc80000010100 */
[----:B------:R-:W-:-:S04]  /*7f40*/  FFMA.FTZ R153, R152, R153, 1 ;  /* 0x3f80000098997423 */ /* 0x000fc80000010099 */
[----:B------:R-:W-:Y:S01]  /*7f50*/  FMUL.FTZ R153, R149, R153 ;  /* 0x0000009995997220 */ /* 0x000fe20000410000 */
[----:B------:R-:W-:-:S03]  /*7f60*/  FFMA.FTZ R149, R52, R60, R54 ;  /* 0x0000003c34957223 */ /* 0x000fc60000010036 */
[----:B------:R-:W-:Y:S01]  /*7f70*/  FMUL.FTZ R23, R154, R153 ;  /* 0x000000999a177220 */ /* 0x000fe20000410000 */
[----:B------:R-:W-:Y:S01]  /*7f80*/  FMUL.FTZ R152, R149, -1.4426950216293334961 ;  /* 0xbfb8aa3b95987820 */ /* 0x000fe20000410000 */
[----:B------:R-:W-:Y:S02]  /*7f90*/  ULOP3.LUT UR4, UR4, 0xc0, URZ, 0xc0, !UPT ;  /* 0x000000c004047892 */ /* 0x000fe4000f8ec03f */
[----:B------:R-:W-:Y:S01]  /*7fa0*/  USHF.R.U64 UR11, UR11, 0x3, UR16 ;  /* 0x000000030b0b7899 */ /* 0x000fe20008001210 */
[----:B------:R-:W-:Y:S02]  /*7fb0*/  FFMA.FTZ R23, R157, R23, -R122 ;  /* 0x000000179d177223 */ /* 0x000fe4000001087a */
[----:B------:R-:W1:Y:S02]  /*7fc0*/  MUFU.EX2 R152, R152 ;  /* 0x0000009800987308 */ /* 0x000e640000000800 */
[----:B------:R-:W-:Y:S01]  /*7fd0*/  FFMA.FTZ R62, -R123, R62, R23 ;  /* 0x0000003e7b3e7223 */ /* 0x000fe20000010117 */
[----:B-1----:R-:W-:-:S06]  /*7fe0*/  FADD.FTZ R152, R152, 1 ;  /* 0x3f80000098987421 */ /* 0x002fcc0000010000 */
[----:B------:R-:W1:Y:S02]  /*7ff0*/  MUFU.RCP R152, R152 ;  /* 0x0000009800987308 */ /* 0x000e640000001000 */
[----:B-1----:R-:W-:-:S04]  /*8000*/  FADD.FTZ R153, -R152, 1 ;  /* 0x3f80000098997421 */ /* 0x002fc80000010100 */
[----:B------:R-:W-:Y:S01]  /*8010*/  FFMA.FTZ R153, R149, R153, 1 ;  /* 0x3f80000095997423 */ /* 0x000fe20000010099 */
[----:B------:R-:W-:Y:S01]  /*8020*/  FMUL.FTZ R149, R12, R155 ;  /* 0x0000009b0c957220 */ /* 0x000fe20000410000 */
[----:B------:R-:W-:Y:S02]  /*8030*/  SHF.L.U32 R155, R61, 0x10, RZ ;  /* 0x000000103d9b7819 */ /* 0x000fe400000006ff */
[----:B------:R-:W-:Y:S01]  /*8040*/  FMUL.FTZ R154, R152, R153 ;  /* 0x00000099989a7220 */ /* 0x000fe20000410000 */
[----:B------:R-:W-:-:S03]  /*8050*/  FFMA.FTZ R153, R150, R149, R151 ;  /* 0x0000009596997223 */ /* 0x000fc60000010097 */
[----:B------:R-:W-:Y:S01]  /*8060*/  FMUL.FTZ R61, R66, R154 ;  /* 0x0000009a423d7220 */ /* 0x000fe20000410000 */
[----:B------:R-:W-:Y:S01]  /*8070*/  FMUL.FTZ R152, R153, -1.4426950216293334961 ;  /* 0xbfb8aa3b99987820 */ /* 0x000fe20000410000 */
[----:B------:R-:W-:Y:S01]  /*8080*/  FADD.FTZ R66, -R56, R155 ;  /* 0x0000009b38427221 */ /* 0x000fe20000010100 */
[----:B------:R-:W-:Y:S01]  /*8090*/  SHF.L.U32 R155, R65, 0x10, RZ ;  /* 0x00000010419b7819 */ /* 0x000fe200000006ff */
[----:B------:R-:W-:Y:S02]  /*80a0*/  FFMA.FTZ R61, R52, R61, -R122 ;  /* 0x0000003d343d7223 */ /* 0x000fe4000001087a */
[----:B------:R-:W-:Y:S01]  /*80b0*/  FMUL.FTZ R66, R12, R66 ;  /* 0x000000420c427220 */ /* 0x000fe20000410000 */
[----:B------:R-:W1:Y:S01]  /*80c0*/  MUFU.EX2 R152, R152 ;  /* 0x0000009800987308 */ /* 0x000e620000000800 */
[----:B------:R-:W-:Y:S01]  /*80d0*/  MOV R23, UR11 ;  /* 0x0000000b00177c02 */ /* 0x000fe20008000f00 */
[----:B------:R-:W-:Y:S01]  /*80e0*/  FFMA.FTZ R60, R60, -R123, R61 ;  /* 0x8000007b3c3c7223 */ /* 0x000fe2000001003d */
[----:B-1----:R-:W-:-:S06]  /*80f0*/  FADD.FTZ R152, R152, 1 ;  /* 0x3f80000098987421 */ /* 0x002fcc0000010000 */
[----:B------:R-:W1:Y:S02]  /*8100*/  MUFU.RCP R152, R152 ;  /* 0x0000009800987308 */ /* 0x000e640000001000 */
[----:B-1----:R-:W-:-:S04]  /*8110*/  FADD.FTZ R154, -R152, 1 ;  /* 0x3f800000989a7421 */ /* 0x002fc80000010100 */
[----:B------:R-:W-:Y:S01]  /*8120*/  FFMA.FTZ R154, R153, R154, 1 ;  /* 0x3f800000999a7423 */ /* 0x000fe2000001009a */
[----:B------:R-:W-:-:S03]  /*8130*/  FFMA.FTZ R153, R53, R66, R58 ;  /* 0x0000004235997223 */ /* 0x000fc6000001003a */
[----:B------:R-:W-:Y:S01]  /*8140*/  FMUL.FTZ R154, R152, R154 ;  /* 0x0000009a989a7220 */ /* 0x000fe20000410000 */
[----:B------:R-:W-:-:S03]  /*8150*/  FMUL.FTZ R152, R153, -1.4426950216293334961 ;  /* 0xbfb8aa3b99987820 */ /* 0x000fc60000410000 */
[----:B------:R-:W-:-:S03]  /*8160*/  FMUL.FTZ R25, R25, R154 ;  /* 0x0000009a19197220 */ /* 0x000fc60000410000 */
[----:B------:R-:W1:Y:S01]  /*8170*/  MUFU.EX2 R152, R152 ;  /* 0x0000009800987308 */ /* 0x000e620000000800 */
[----:B------:R-:W-:-:S04]  /*8180*/  FFMA.FTZ R25, R150, R25, -R122 ;  /* 0x0000001996197223 */ /* 0x000fc8000001087a */
[----:B------:R-:W-:Y:S01]  /*8190*/  FFMA.FTZ R149, -R123, R149, R25 ;  /* 0x000000957b957223 */ /* 0x000fe20000010119 */
        /* <DEDUP_REMOVED lines=19> */
[----:B------:R-:W1:Y:S02]  /*82d0*/  MUFU.EX2 R152, R152 ;  /* 0x0000009800987308 */ /* 0x000e640000000800 */
[----:B-1----:R-:W-:-:S06]  /*82e0*/  FADD.FTZ R152, R152, 1 ;  /* 0x3f80000098987421 */ /* 0x002fcc0000010000 */
[----:B------:R-:W1:Y:S02]  /*82f0*/  MUFU.RCP R152, R152 ;  /* 0x0000009800987308 */ /* 0x000e640000001000 */
[----:B-1----:R-:W-:-:S04]  /*8300*/  FADD.FTZ R154, -R152, 1 ;  /* 0x3f800000989a7421 */ /* 0x002fc80000010100 */
[----:B------:R-:W-:Y:S01]  /*8310*/  FFMA.FTZ R154, R153, R154, 1 ;  /* 0x3f800000999a7423 */ /* 0x000fe2000001009a */
[----:B------:R-:W-:-:S03]  /*8320*/  FFMA.FTZ R153, R150, R27, R151 ;  /* 0x0000001b96997223 */ /* 0x000fc60000010097 */
[----:B------:R-:W-:Y:S01]  /*8330*/  FMUL.FTZ R154, R152, R154 ;  /* 0x0000009a989a7220 */ /* 0x000fe20000410000 */
[----:B------:R-:W-:-:S03]  /*8340*/  FMUL.FTZ R152, R153, -1.4426950216293334961 ;  /* 0xbfb8aa3b99987820 */ /* 0x000fc60000410000 */
[----:B------:R-:W-:Y:S01]  /*8350*/  FMUL.FTZ R65, R72, R154 ;  /* 0x0000009a48417220 */ /* 0x000fe20000410000 */
[----:B------:R-:W-:Y:S02]  /*8360*/  FADD.FTZ R72, -R56, R155 ;  /* 0x0000009b38487221 */ /* 0x000fe40000010100 */
[----:B------:R-:W1:Y:S02]  /*8370*/  MUFU.EX2 R152, R152 ;  /* 0x0000009800987308 */ /* 0x000e640000000800 */
[----:B------:R-:W-:Y:S01]  /*8380*/  FMUL.FTZ R72, R12, R72 ;  /* 0x000000480c487220 */ /* 0x000fe20000410000 */
        /* <DEDUP_REMOVED lines=8> */
[----:B------:R-:W-:Y:S02]  /*8410*/  SHF.L.U32 R154, R32, 0x10, RZ ;  /* 0x00000010209a7819 */ /* 0x000fe400000006ff */
        /* <DEDUP_REMOVED lines=17> */
[----:B------:R-:W-:-:S06]  /*8530*/  FMUL.FTZ R153, R152, -1.4426950216293334961 ;  /* 0xbfb8aa3b98997820 */ /* 0x000fcc0000410000 */
[----:B------:R-:W1:Y:S02]  /*8540*/  MUFU.EX2 R153, R153 ;  /* 0x0000009900997308 */ /* 0x000e640000000800 */
[----:B-1----:R-:W-:-:S06]  /*8550*/  FADD.FTZ R153, R153, 1 ;  /* 0x3f80000099997421 */ /* 0x002fcc0000010000 */
[----:B------:R-:W1:Y:S02]  /*8560*/  MUFU.RCP R153, R153 ;  /* 0x0000009900997308 */ /* 0x000e640000001000 */
[----:B-1----:R-:W-:-:S04]  /*8570*/  FADD.FTZ R30, -R153, 1 ;  /* 0x3f800000991e7421 */ /* 0x002fc80000010100 */
[----:B------:R-:W-:Y:S01]  /*8580*/  FFMA.FTZ R30, R152, R30, 1 ;  /* 0x3f800000981e7423 */ /* 0x000fe2000001001e */
[----:B------:R-:W-:-:S03]  /*8590*/  FMUL.FTZ R152, R12, R31 ;  /* 0x0000001f0c987220 */ /* 0x000fc60000410000 */
        /* <DEDUP_REMOVED lines=13> */
[----:B------:R-:W-:Y:S01]  /*8670*/  FADD.FTZ R33, -R56, R154 ;  /* 0x0000009a38217221 */ /* 0x000fe20000010100 */
[----:B------:R-:W-:Y:S01]  /*8680*/  SHF.L.U32 R154, R70, 0x10, RZ ;  /* 0x00000010469a7819 */ /* 0x000fe200000006ff */
        /* <DEDUP_REMOVED lines=191> */
[----:B------:R-:W-:-:S03]  /*9280*/  FFMA.FTZ R30, R53, R63, -R122 ;  /* 0x0000003f351e7223 */ /* 0x000fc6000001087a */
[----:B------:R-:W-:Y:S01]  /*9290*/  FMUL.FTZ R153, R31, R153 ;  /* 0x000000991f997220 */ /* 0x000fe20000410000 */
[----:B------:R-:W-:Y:S01]  /*92a0*/  FFMA.FTZ R59, R59, -R123, R30 ;  /* 0x8000007b3b3b7223 */ /* 0x000fe2000001001e */
[----:B0-----:R-:W-:-:S04]  /*92b0*/  IMAD.WIDE.U32 R30, R165, -0x33333333, RZ ;  /* 0xcccccccda51e7825 */ /* 0x001fc800078e00ff */
[----:B------:R-:W-:Y:S01]  /*92c0*/  FMUL.FTZ R63, R129, R153 ;  /* 0x00000099813f7220 */ /* 0x000fe20000410000 */
[----:B------:R-:W-:-:S05]  /*92d0*/  SHF.R.U32.HI R153, RZ, 0x6, R31 ;  /* 0x00000006ff997819 */ /* 0x000fca000001161f */
[C---:B------:R-:W-:Y:S01]  /*92e0*/  IMAD R30, R153.reuse, -0x50, R165 ;  /* 0xffffffb0991e7824 */ /* 0x040fe200078e02a5 */
[----:B------:R-:W-:Y:S01]  /*92f0*/  IADD3 R153, R153, UR4, RZ ;  /* 0x0000000499997c10 */ /* 0x000fe2000fffe0ff */
[----:B------:R-:W-:Y:S01]  /*9300*/  FFMA.FTZ R65, R52, R65, -R122 ;  /* 0x0000004134417223 */ /* 0x000fe2000001087a */
[----:B------:R-:W-:Y:S01]  /*9310*/  SHF.L.U32 R129, R88, 0x10, RZ ;  /* 0x0000001058817819 */ /* 0x000fe200000006ff */
[----:B------:R-:W2:Y:S01]  /*9320*/  LDL.LU R165, [R1] ;  /* 0x0000000001a57983 */ /* 0x000ea20000300800 */
[----:B------:R-:W-:Y:S01]  /*9330*/  LEA R30, R30, UR21, 0x2 ;  /* 0x000000151e1e7c11 */ /* 0x000fe2000f8e10ff */
[----:B------:R-:W-:Y:S01]  /*9340*/  IMAD R153, R153, 0xa00, RZ ;  /* 0x00000a0099997824 */ /* 0x000fe200078e02ff */
[----:B------:R-:W-:Y:S01]  /*9350*/  SHF.L.U32 R130, R130, 0x10, RZ ;  /* 0x0000001082827819 */ /* 0x000fe200000006ff */
[----:B------:R-:W-:Y:S01]  /*9360*/  FADD.FTZ R129, -R56, R129 ;  /* 0x0000008138817221 */ /* 0x000fe20000010100 */
[----:B------:R-:W-:Y:S01]  /*9370*/  SHF.R.S32.HI R31, RZ, 0x1f, R30 ;  /* 0x0000001fff1f7819 */ /* 0x000fe2000001141e */
[----:B------:R-:W-:Y:S01]  /*9380*/  FFMA.FTZ R64, R64, -R123, R65 ;  /* 0x8000007b40407223 */ /* 0x000fe20000010041 */
[C---:B------:R-:W-:Y:S01]  /*9390*/  IADD3 R25, R153.reuse, 0x19000, RZ ;  /* 0x0001900099197810 */ /* 0x040fe20007ffe0ff */
[----:B------:R-:W-:Y:S01]  /*93a0*/  FADD.FTZ R65, -R56, R130 ;  /* 0x0000008238417221 */ /* 0x000fe20000010100 */
[----:B------:R-:W-:Y:S01]  /*93b0*/  IADD3 R61, R153, 0x14000, RZ ;  /* 0x00014000993d7810 */ /* 0x000fe20007ffe0ff */
[----:B------:R-:W-:Y:S01]  /*93c0*/  IMAD.WIDE.U32 R30, R23, 0xa0000, R30 ;  /* 0x000a0000171e7825 */ /* 0x000fe200078e001e */
[----:B------:R-:W-:-:S03]  /*93d0*/  IADD3 R23, R153, 0x16800, RZ ;  /* 0x0001680099177810 */ /* 0x000fc60007ffe0ff */
[----:B------:R-:W-:Y:S01]  /*93e0*/  FMUL.FTZ R65, R12, R65 ;  /* 0x000000410c417220 */ /* 0x000fe20000410000 */
[C---:B------:R-:W-:Y:S01]  /*93f0*/  IADD3 R67, R153.reuse, 0x11800, RZ ;  /* 0x0001180099437810 */ /* 0x040fe20007ffe0ff */
[----:B------:R-:W-:Y:S01]  /*9400*/  USHF.R.U32.HI UR16, URZ, 0x3, UR16 ;  /* 0x000000033f107899 */ /* 0x000fe20008011610 */
[C---:B------:R-:W-:Y:S02]  /*9410*/  IADD3 R88, R153.reuse, 0xc800, RZ ;  /* 0x0000c80099587810 */ /* 0x040fe40007ffe0ff */
[----:B------:R-:W-:Y:S02]  /*9420*/  IADD3 R153, R153, 0xf000, RZ ;  /* 0x0000f00099997810 */ /* 0x000fe40007ffe0ff */
[----:B------:R-:W-:Y:S02]  /*9430*/  SHF.L.U32 R92, R92, 0x10, RZ ;  /* 0x000000105c5c7819 */ /* 0x000fe400000006ff */
[----:B------:R-:W-:Y:S02]  /*9440*/  SHF.L.U32 R154, R89, 0x10, RZ ;  /* 0x00000010599a7819 */ /* 0x000fe400000006ff */
[----:B------:R-:W-:-:S02]  /*9450*/  SHF.L.U32 R132, R132, 0x10, RZ ;  /* 0x0000001084847819 */ /* 0x000fc400000006ff */
[----:B------:R-:W-:Y:S02]  /*9460*/  SHF.L.U32 R131, R131, 0x10, RZ ;  /* 0x0000001083837819 */ /* 0x000fe400000006ff */
[----:B------:R-:W-:Y:S02]  /*9470*/  SHF.L.U32 R94, R94, 0x10, RZ ;  /* 0x000000105e5e7819 */ /* 0x000fe400000006ff */
[----:B------:R-:W-:Y:S01]  /*9480*/  SHF.L.U32 R93, R93, 0x10, RZ ;  /* 0x000000105d5d7819 */ /* 0x000fe200000006ff */
[C---:B------:R-:W-:Y:S01]  /*9490*/  FADD.FTZ R131, -R56.reuse, R131 ;  /* 0x0000008338837221 */ /* 0x040fe20000010100 */
[-C--:B------:R-:W-:Y:S01]  /*94a0*/  IADD3 R25, P0, R25, R30.reuse, RZ ;  /* 0x0000001e19197210 */ /* 0x080fe20007f1e0ff */
[----:B------:R-:W-:Y:S01]  /*94b0*/  FADD.FTZ R94, -R56, R94 ;  /* 0x0000005e385e7221 */ /* 0x000fe20000010100 */
[----:B------:R-:W-:Y:S02]  /*94c0*/  IADD3 R61, P2, R61, R30, RZ ;  /* 0x0000001e3d3d7210 */ /* 0x000fe40007f5e0ff */
[----:B------:R-:W-:Y:S01]  /*94d0*/  SHF.L.U32 R133, R133, 0x10, RZ ;  /* 0x0000001085857819 */ /* 0x000fe200000006ff */
[----:B------:R-:W-:Y:S01]  /*94e0*/  FMUL.FTZ R94, R12, R94 ;  /* 0x0000005e0c5e7220 */ /* 0x000fe20000410000 */
[----:B------:R-:W-:-:S02]  /*94f0*/  IADD3 R23, P1, R23, R30, RZ ;  /* 0x0000001e17177210 */ /* 0x000fc40007f3e0ff */
[----:B------:R-:W-:Y:S02]  /*9500*/  SHF.L.U32 R134, R134, 0x10, RZ ;  /* 0x0000001086867819 */ /* 0x000fe400000006ff */
[----:B------:R-:W-:Y:S02]  /*9510*/  SHF.L.U32 R98, R98, 0x10, RZ ;  /* 0x0000001062627819 */ /* 0x000fe400000006ff */
[----:B------:R-:W-:Y:S01]  /*9520*/  SHF.L.U32 R136, R136, 0x10, RZ ;  /* 0x0000001088887819 */ /* 0x000fe200000006ff */
[----:B------:R-:W-:Y:S01]  /*9530*/  FADD.FTZ R134, -R56, R134 ;  /* 0x0000008638867221 */ /* 0x000fe20000010100 */
[----:B------:R-:W-:Y:S02]  /*9540*/  IADD3 R67, P3, R67, R30, RZ ;  /* 0x0000001e43437210 */ /* 0x000fe40007f7e0ff */
[----:B------:R-:W-:Y:S02]  /*9550*/  SHF.L.U32 R135, R135, 0x10, RZ ;  /* 0x0000001087877819 */ /* 0x000fe400000006ff */
[----:B------:R-:W-:-:S02]  /*9560*/  SHF.L.U32 R99, R99, 0x10, RZ ;  /* 0x0000001063637819 */ /* 0x000fc400000006ff */
[----:B------:R-:W-:Y:S01]  /*9570*/  SHF.L.U32 R137, R137, 0x10, RZ ;  /* 0x0000001089897819 */ /* 0x000fe200000006ff */
[----:B------:R-:W-:Y:S01]  /*9580*/  FADD.FTZ R135, -R56, R135 ;  /* 0x0000008738877221 */ /* 0x000fe20000010100 */
[-C--:B------:R-:W-:Y:S02]  /*9590*/  IADD3 R88, P5, R88, R30.reuse, RZ ;  /* 0x0000001e58587210 */ /* 0x080fe40007fbe0ff */
[----:B------:R-:W-:Y:S02]  /*95a0*/  SHF.L.U32 R138, R138, 0x10, RZ ;  /* 0x000000108a8a7819 */ /* 0x000fe400000006ff */
[----:B------:R-:W-:Y:S02]  /*95b0*/  SHF.L.U32 R104, R104, 0x10, RZ ;  /* 0x0000001068687819 */ /* 0x000fe400000006ff */
[----:B------:R-:W-:Y:S01]  /*95c0*/  SHF.L.U32 R140, R140, 0x10, RZ ;  /* 0x000000108c8c7819 */ /* 0x000fe200000006ff */
[----:B------:R-:W-:Y:S01]  /*95d0*/  FADD.FTZ R138, -R56, R138 ;  /* 0x0000008a388a7221 */ /* 0x000fe20000010100 */
[----:B------:R-:W-:Y:S01]  /*95e0*/  IADD3 R30, P4, R153, R30, RZ ;  /* 0x0000001e991e7210 */ /* 0x000fe20007f9e0ff */
[----:B------:R-:W-:Y:S01]  /*95f0*/  FFMA.FTZ R153, R157, R26, -R122 ;  /* 0x0000001a9d997223 */ /* 0x000fe2000001087a */
[----:B------:R-:W-:Y:S01]  /*9600*/  FMUL.FTZ R26, R12, R129 ;  /* 0x000000810c1a7220 */ /* 0x000fe20000410000 */
[----:B------:R-:W-:-:S02]  /*9610*/  SHF.L.U32 R139, R139, 0x10, RZ ;  /* 0x000000108b8b7819 */ /* 0x000fc400000006ff */
[----:B------:R-:W-:Y:S01]  /*9620*/  SHF.L.U32 R105, R105, 0x10, RZ ;  /* 0x0000001069697819 */ /* 0x000fe200000006ff */
[----:B------:R-:W-:Y:S01]  /*9630*/  FFMA.FTZ R24, -R123, R24, R153 ;  /* 0x000000187b187223 */ /* 0x000fe20000010199 */
[----:B------:R-:W-:Y:S01]  /*9640*/  FFMA.FTZ R153, R52, R26, R54 ;  /* 0x0000001a34997223 */ /* 0x000fe20000010036 */
[----:B------:R-:W-:Y:S01]  /*9650*/  FADD.FTZ R139, -R56, R139 ;  /* 0x0000008b388b7221 */ /* 0x000fe20000010100 */
[----:B------:R-:W-:Y:S02]  /*9660*/  SHF.L.U32 R141, R141, 0x10, RZ ;  /* 0x000000108d8d7819 */ /* 0x000fe400000006ff */
[----:B------:R-:W-:Y:S01]  /*9670*/  SHF.L.U32 R142, R142, 0x10, RZ ;  /* 0x000000108e8e7819 */ /* 0x000fe200000006ff */
[----:B------:R-:W-:Y:S01]  /*9680*/  FMUL.FTZ R129, R153, -1.4426950216293334961 ;  /* 0xbfb8aa3b99817820 */ /* 0x000fe20000410000 */
[----:B------:R-:W-:Y:S02]  /*9690*/  SHF.L.U32 R106, R106, 0x10, RZ ;  /* 0x000000106a6a7819 */ /* 0x000fe400000006ff */
[----:B------:R-:W-:Y:S01]  /*96a0*/  SHF.L.U32 R144, R144, 0x10, RZ ;  /* 0x0000001090907819 */ /* 0x000fe200000006ff */
[----:B------:R-:W-:Y:S01]  /*96b0*/  FADD.FTZ R142, -R56, R142 ;  /* 0x0000008e388e7221 */ /* 0x000fe20000010100 */
[----:B------:R-:W-:Y:S01]  /*96c0*/  SHF.L.U32 R143, R143, 0x10, RZ ;  /* 0x000000108f8f7819 */ /* 0x000fe200000006ff */
[----:B------:R-:W0:Y:S01]  /*96d0*/  MUFU.EX2 R129, R129 ;  /* 0x0000008100817308 */ /* 0x000e220000000800 */
[----:B------:R-:W-:-:S02]  /*96e0*/  SHF.L.U32 R107, R107, 0x10, RZ ;  /* 0x000000106b6b7819 */ /* 0x000fc400000006ff */
[----:B------:R-:W-:Y:S01]  /*96f0*/  SHF.L.U32 R145, R145, 0x10, RZ ;  /* 0x0000001091917819 */ /* 0x000fe200000006ff */
[----:B------:R-:W-:Y:S01]  /*9700*/  FADD.FTZ R143, -R56, R143 ;  /* 0x0000008f388f7221 */ /* 0x000fe20000010100 */
[----:B------:R-:W-:Y:S02]  /*9710*/  SHF.L.U32 R146, R146, 0x10, RZ ;  /* 0x0000001092927819 */ /* 0x000fe400000006ff */
[----:B------:R-:W-:Y:S02]  /*9720*/  SHF.L.U32 R110, R110, 0x10, RZ ;  /* 0x000000106e6e7819 */ /* 0x000fe400000006ff */
[----:B------:R-:W-:Y:S01]  /*9730*/  SHF.L.U32 R148, R148, 0x10, RZ ;  /* 0x0000001094947819 */ /* 0x000fe200000006ff */
[----:B------:R-:W-:Y:S01]  /*9740*/  FADD.FTZ R146, -R56, R146 ;  /* 0x0000009238927221 */ /* 0x000fe20000010100 */
[----:B------:R-:W-:Y:S02]  /*9750*/  SHF.L.U32 R147, R147, 0x10, RZ ;  /* 0x0000001093937819 */ /* 0x000fe400000006ff */
[----:B------:R-:W-:-:S02]  /*9760*/  SHF.L.U32 R111, R111, 0x10, RZ ;  /* 0x000000106f6f7819 */ /* 0x000fc400000006ff */
[----:B------:R-:W-:Y:S01]  /*9770*/  SHF.L.U32 R108, R108, 0x10, RZ ;  /* 0x000000106c6c7819 */ /* 0x000fe200000006ff */
[----:B------:R-:W-:Y:S01]  /*9780*/  FADD.FTZ R147, -R56, R147 ;  /* 0x0000009338937221 */ /* 0x000fe20000010100 */
[----:B0-----:R-:W-:Y:S01]  /*9790*/  FADD.FTZ R129, R129, 1 ;  /* 0x3f80000081817421 */ /* 0x001fe20000010000 */
[----:B------:R-:W-:Y:S02]  /*97a0*/  SHF.L.U32 R158, R158, 0x10, RZ ;  /* 0x000000109e9e7819 */ /* 0x000fe400000006ff */
[----:B------:R-:W-:Y:S01]  /*97b0*/  SHF.L.U32 R116, R116, 0x10, RZ ;  /* 0x0000001074747819 */ /* 0x000fe200000006ff */
[C---:B------:R-:W-:Y:S01]  /*97c0*/  FADD.FTZ R108, -R56.reuse, R108 ;  /* 0x0000006c386c7221 */ /* 0x040fe20000010100 */
[----:B------:R-:W-:Y:S01]  /*97d0*/  SHF.L.U32 R161, R161, 0x10, RZ ;  /* 0x00000010a1a17819 */ /* 0x000fe200000006ff */
[----:B------:R-:W0:Y:S01]  /*97e0*/  MUFU.RCP R129, R129 ;  /* 0x0000008100817308 */ /* 0x000e220000001000 */
[----:B------:R-:W-:Y:S01]  /*97f0*/  FADD.FTZ R158, -R56, R158 ;  /* 0x0000009e389e7221 */ /* 0x000fe20000010100 */
[----:B------:R-:W-:-:S02]  /*9800*/  SHF.L.U32 R159, R159, 0x10, RZ ;  /* 0x000000109f9f7819 */ /* 0x000fc400000006ff */
[----:B------:R-:W-:Y:S01]  /*9810*/  SHF.L.U32 R160, R160, 0x10, RZ ;  /* 0x00000010a0a07819 */ /* 0x000fe200000006ff */
[----:B------:R-:W-:Y:S01]  /*9820*/  FADD.FTZ R161, -R56, R161 ;  /* 0x000000a138a17221 */ /* 0x000fe20000010100 */
[----:B------:R-:W-:Y:S02]  /*9830*/  SHF.L.U32 R117, R117, 0x10, RZ ;  /* 0x0000001075757819 */ /* 0x000fe400000006ff */
[----:B------:R-:W-:Y:S02]  /*9840*/  SHF.L.U32 R162, R162, 0x10, RZ ;  /* 0x00000010a2a27819 */ /* 0x000fe400000006ff */
[----:B------:R-:W-:Y:S02]  /*9850*/  SHF.L.U32 R118, R118, 0x10, RZ ;  /* 0x0000001076767819 */ /* 0x000fe400000006ff */
[----:B------:R-:W-:Y:S01]  /*9860*/  SHF.L.U32 R113, R113, 0x10, RZ ;  /* 0x0000001071717819 */ /* 0x000fe200000006ff */
[----:B------:R-:W-:Y:S01]  /*9870*/  FADD.FTZ R162, -R56, R162 ;  /* 0x000000a238a27221 */ /* 0x000fe20000010100 */
[----:B------:R-:W-:-:S02]  /*9880*/  SHF.L.U32 R163, R163, 0x10, RZ ;  /* 0x00000010a3a37819 */ /* 0x000fc400000006ff */
[----:B------:R-:W-:Y:S01]  /*9890*/  SHF.L.U32 R114, R114, 0x10, RZ ;  /* 0x0000001072727819 */ /* 0x000fe200000006ff */
[----:B0-----:R-:W-:Y:S01]  /*98a0*/  FADD.FTZ R130, -R129, 1 ;  /* 0x3f80000081827421 */ /* 0x001fe20000010100 */
[----:B------:R-:W-:Y:S01]  /*98b0*/  FADD.FTZ R113, -R56, R113 ;  /* 0x0000007138717221 */ /* 0x000fe20000010100 */
[----:B------:R-:W-:Y:S02]  /*98c0*/  SHF.L.U32 R164, R164, 0x10, RZ ;  /* 0x00000010a4a47819 */ /* 0x000fe400000006ff */
[----:B------:R-:W-:Y:S01]  /*98d0*/  SHF.L.U32 R115, R115, 0x10, RZ ;  /* 0x0000001073737819 */ /* 0x000fe200000006ff */
[----:B------:R-:W-:Y:S01]  /*98e0*/  FFMA.FTZ R153, R153, R130, 1 ;  /* 0x3f80000099997423 */ /* 0x000fe20000010082 */
[----:B------:R-:W-:Y:S01]  /*98f0*/  FFMA.FTZ R130, R150, R65, R151 ;  /* 0x0000004196827223 */ /* 0x000fe20000010097 */
[----:B------:R-:W-:Y:S01]  /*9900*/  SHF.L.U32 R120, R120, 0x10, RZ ;  /* 0x0000001078787819 */ /* 0x000fe200000006ff */
[--C-:B------:R-:W-:Y:S01]  /*9910*/  FFMA.FTZ R40, R150, R40, -R122.reuse ;  /* 0x0000002896287223 */ /* 0x100fe2000001087a */
[----:B------:R-:W-:Y:S01]  /*9920*/  FMUL.FTZ R153, R129, R153 ;  /* 0x0000009981997220 */ /* 0x000fe20000410000 */
[----:B------:R-:W-:Y:S01]  /*9930*/  FMUL.FTZ R129, R130, -1.4426950216293334961 ;  /* 0xbfb8aa3b82817820 */ /* 0x000fe20000410000 */
[----:B------:R-:W-:Y:S01]  /*9940*/  SHF.L.U32 R121, R121, 0x10, RZ ;  /* 0x0000001079797819 */ /* 0x000fe200000006ff */
[----:B------:R-:W-:Y:S01]  /*9950*/  FFMA.FTZ R71, R52, R71, -R122 ;  /* 0x0000004734477223 */ /* 0x000fe2000001087a */
[----:B------:R-:W-:Y:S01]  /*9960*/  FMUL.FTZ R89, R92, R153 ;  /* 0x000000995c597220 */ /* 0x000fe20000410000 */
[----:B------:R-:W-:Y:S01]  /*9970*/  FADD.FTZ R92, -R56, R154 ;  /* 0x0000009a385c7221 */ /* 0x000fe20000010100 */
[----:B------:R-:W-:Y:S01]  /*9980*/  SHF.L.U32 R154, R95, 0x10, RZ ;  /* 0x000000105f9a7819 */ /* 0x000fe200000006ff */
[----:B------:R-:W0:Y:S01]  /*9990*/  MUFU.EX2 R129, R129 ;  /* 0x0000008100817308 */ /* 0x000e220000000800 */
[--C-:B------:R-:W-:Y:S01]  /*99a0*/  FFMA.FTZ R74, R52, R74, -R122.reuse ;  /* 0x0000004a344a7223 */ /* 0x100fe2000001087a */
[----:B------:R-:W-:Y:S01]  /*99b0*/  FMUL.FTZ R92, R12, R92 ;  /* 0x0000005c0c5c7220 */ /* 0x000fe20000410000 */
[C-C-:B------:R-:W-:Y:S01]  /*99c0*/  FFMA.FTZ R77, R52.reuse, R77, -R122.reuse ;  /* 0x0000004d344d7223 */ /* 0x140fe2000001087a */
[C-C-:B------:R-:W-:Y:S01]  /*99d0*/  FFMA.FTZ R79, R52.reuse, R79, -R122.reuse ;  /* 0x0000004f344f7223 */ /* 0x140fe2000001087a */
[--C-:B------:R-:W-:Y:S01]  /*99e0*/  FFMA.FTZ R87, R52, R87, -R122.reuse ;  /* 0x0000005734577223 */ /* 0x100fe2000001087a */
[--C-:B------:R-:W-:Y:S01]  /*99f0*/  FFMA.FTZ R42, R157, R42, -R122.reuse ;  /* 0x0000002a9d2a7223 */ /* 0x100fe2000001087a */
[--C-:B------:R-:W-:Y:S01]  /*9a00*/  FFMA.FTZ R36, R150, R36, -R122.reuse ;  /* 0x0000002496247223 */ /* 0x100fe2000001087a */
[--C-:B------:R-:W-:Y:S01]  /*9a10*/  FFMA.FTZ R29, R53, R29, -R122.reuse ;  /* 0x0000001d351d7223 */ /* 0x100fe2000001087a */
[C-C-:B------:R-:W-:Y:S01]  /*9a20*/  FFMA.FTZ R73, R157.reuse, R73, -R122.reuse ;  /* 0x000000499d497223 */ /* 0x140fe2000001087a */
[C-C-:B------:R-:W-:Y:S01]  /*9a30*/  FFMA.FTZ R34, R157.reuse, R34, -R122.reuse ;  /* 0x000000229d227223 */ /* 0x140fe2000001087a */
[C---:B------:R-:W-:Y:S01]  /*9a40*/  FMUL.FTZ R59, R12.reuse, R59 ;  /* 0x0000003b0c3b7220 */ /* 0x040fe20000410000 */
[C---:B------:R-:W-:Y:S01]  /*9a50*/  FMUL.FTZ R62, R12.reuse, R62 ;  /* 0x0000003e0c3e7220 */ /* 0x040fe20000410000 */
[--C-:B------:R-:W-:Y:S01]  /*9a60*/  FFMA.FTZ R38, R157, R38, -R122.reuse ;  /* 0x000000269d267223 */ /* 0x100fe2000001087a */
[C---:B------:R-:W-:Y:S01]  /*9a70*/  FMUL.FTZ R60, R12.reuse, R60 ;  /* 0x0000003c0c3c7220 */ /* 0x040fe20000410000 */
[C---:B------:R-:W-:Y:S01]  /*9a80*/  FMUL.FTZ R149, R12.reuse, R149 ;  /* 0x000000950c957220 */ /* 0x040fe20000410000 */
[----:B------:R-:W-:Y:S01]  /*9a90*/  FMUL.FTZ R66, R12, R66 ;  /* 0x000000420c427220 */ /* 0x000fe20000410000 */
[----:B0-----:R-:W-:Y:S01]  /*9aa0*/  FADD.FTZ R129, R129, 1 ;  /* 0x3f80000081817421 */ /* 0x001fe20000010000 */
[--C-:B------:R-:W-:Y:S01]  /*9ab0*/  FFMA.FTZ R32, R150, R32, -R122.reuse ;  /* 0x0000002096207223 */ /* 0x100fe2000001087a */
[----:B------:R-:W-:Y:S01]  /*9ac0*/  FFMA.FTZ R70, R53, R70, -R122 ;  /* 0x0000004635467223 */ /* 0x000fe2000001087a */
[----:B------:R-:W-:Y:S01]  /*9ad0*/  FMUL.FTZ R64, R12, R64 ;  /* 0x000000400c407220 */ /* 0x000fe20000410000 */
[----:B------:R-:W-:-:S02]  /*9ae0*/  UIMAD UR16, UR16, 0xa0000, URZ ;  /* 0x000a0000101078a4 */ /* 0x000fc4000f8e023f */
[----:B------:R-:W0:Y:S01]  /*9af0*/  MUFU.RCP R129, R129 ;  /* 0x0000008100817308 */ /* 0x000e220000001000 */
[C---:B------:R-:W-:Y:S01]  /*9b00*/  FADD.FTZ R114, -R56.reuse, R114 ;  /* 0x0000007238727221 */ /* 0x040fe20000010100 */
[----:B------:R-:W-:Y:S01]  /*9b10*/  FADD.FTZ R115, -R56, R115 ;  /* 0x0000007338737221 */ /* 0x000fe20000010100 */
[----:B------:R-:W-:Y:S01]  /*9b20*/  FFMA.FTZ R89, R52, R89, -R122 ;  /* 0x0000005934597223 */ /* 0x000fe2000001087a */
[----:B------:R-:W-:Y:S01]  /*9b30*/  FFMA.FTZ R39, -R123, R39, R40 ;  /* 0x000000277b277223 */ /* 0x000fe20000010128 */
[-C--:B------:R-:W-:Y:S01]  /*9b40*/  FFMA.FTZ R71, R75, -R123.reuse, R71 ;  /* 0x8000007b4b477223 */ /* 0x080fe20000010047 */
[----:B------:R-:W-:Y:S01]  /*9b50*/  FFMA.FTZ R29, R72, -R123, R29 ;  /* 0x8000007b481d7223 */ /* 0x000fe2000001001d */
[C---:B------:R-:W-:Y:S01]  /*9b60*/  FFMA.FTZ R73, -R123.reuse, R28, R73 ;  /* 0x0000001c7b497223 */ /* 0x040fe20000010149 */
[C---:B------:R-:W-:Y:S01]  /*9b70*/  FFMA.FTZ R33, -R123.reuse, R33, R34 ;  /* 0x000000217b217223 */ /* 0x040fe20000010122 */
[C---:B------:R-:W-:Y:S01]  /*9b80*/  FFMA.FTZ R35, -R123.reuse, R35, R36 ;  /* 0x000000237b237223 */ /* 0x040fe20000010124 */
[----:B------:R-:W-:Y:S01]  /*9b90*/  FFMA.FTZ R37, -R123, R37, R38 ;  /* 0x000000257b257223 */ /* 0x000fe20000010126 */
[----:B------:R-:W-:-:S02]  /*9ba0*/  F2FP.BF16.F32.PACK_AB R59, R62, R59 ;  /* 0x0000003b3e3b723e */ /* 0x000fc400000010ff */
[----:B------:R-:W-:Y:S01]  /*9bb0*/  F2FP.BF16.F32.PACK_AB R60, R149, R60 ;  /* 0x0000003c953c723e */ /* 0x000fe200000010ff */
[-C--:B------:R-:W-:Y:S01]  /*9bc0*/  FFMA.FTZ R74, R68, -R123.reuse, R74 ;  /* 0x8000007b444a7223 */ /* 0x080fe2000001004a */
[----:B------:R-:W-:Y:S01]  /*9bd0*/  FFMA.FTZ R32, -R123, R152, R32 ;  /* 0x000000987b207223 */ /* 0x000fe20000010120 */
[----:B------:R-:W-:Y:S01]  /*9be0*/  FFMA.FTZ R69, R69, -R123, R70 ;  /* 0x8000007b45457223 */ /* 0x000fe20000010046 */
[----:B0-----:R-:W-:Y:S01]  /*9bf0*/  FADD.FTZ R153, -R129, 1 ;  /* 0x3f80000081997421 */ /* 0x001fe20000010100 */
[C-C-:B------:R-:W-:Y:S01]  /*9c00*/  FFMA.FTZ R76, R53.reuse, R76, -R122.reuse ;  /* 0x0000004c354c7223 */ /* 0x140fe2000001087a */
[C-C-:B------:R-:W-:Y:S01]  /*9c10*/  FFMA.FTZ R78, R53.reuse, R78, -R122.reuse ;  /* 0x0000004e354e7223 */ /* 0x140fe2000001087a */
[C---:B------:R-:W-:Y:S01]  /*9c20*/  FFMA.FTZ R85, R53.reuse, R85, -R122 ;  /* 0x0000005535557223 */ /* 0x040fe2000001087a */
[----:B------:R-:W-:Y:S01]  /*9c30*/  FFMA.FTZ R153, R130, R153, 1 ;  /* 0x3f80000082997423 */ /* 0x000fe20000010099 */
[C---:B------:R-:W-:Y:S01]  /*9c40*/  FFMA.FTZ R130, R53.reuse, R92, R58 ;  /* 0x0000005c35827223 */ /* 0x040fe2000001003a */
[----:B------:R-:W-:Y:S01]  /*9c50*/  FFMA.FTZ R91, R53, R91, -R122 ;  /* 0x0000005b355b7223 */ /* 0x000fe2000001087a */
[----:B------:R-:W-:Y:S01]  /*9c60*/  FFMA.FTZ R77, R81, -R123, R77 ;  /* 0x8000007b514d7223 */ /* 0x000fe2000001004d */
[----:B------:R-:W-:Y:S01]  /*9c70*/  FMUL.FTZ R129, R129, R153 ;  /* 0x0000009981817220 */ /* 0x000fe20000410000 */
[----:B------:R-:W-:Y:S01]  /*9c80*/  FMUL.FTZ R153, R130, -1.4426950216293334961 ;  /* 0xbfb8aa3b82997820 */ /* 0x000fe20000410000 */
[----:B------:R-:W-:-:S02]  /*9c90*/  IADD3 R31, R31, UR16, RZ ;  /* 0x000000101f1f7c10 */ /* 0x000fc4000fffe0ff */
[----:B------:R-:W-:-:S03]  /*9ca0*/  FMUL.FTZ R129, R132, R129 ;  /* 0x0000008184817220 */ /* 0x000fc60000410000 */
[----:B------:R-:W0:Y:S02]  /*9cb0*/  MUFU.EX2 R153, R153 ;  /* 0x0000009900997308 */ /* 0x000e240000000800 */
        /* <DEDUP_REMOVED lines=27> */
[----:B------:R-:W-:Y:S01]  /*9e70*/  FMUL.FTZ R133, R134, -1.4426950216293334961 ;  /* 0xbfb8aa3b86857820 */ /* 0x000fe20000410000 */
[----:B------:R-:W-:Y:S01]  /*9e80*/  FADD.FTZ R98, -R56, R154 ;  /* 0x0000009a38627221 */ /* 0x000fe20000010100 */
[----:B------:R-:W-:-:S03]  /*9e90*/  SHF.L.U32 R154, R96, 0x10, RZ ;  /* 0x00000010609a7819 */ /* 0x000fc600000006ff */
[----:B------:R-:W-:Y:S01]  /*9ea0*/  FMUL.FTZ R98, R12, R98 ;  /* 0x000000620c627220 */ /* 0x000fe20000410000 */
        /* <DEDUP_REMOVED lines=129> */
[----:B------:R-:W-:-:S04]  /*a6c0*/  FADD.FTZ R110, -R56, R154 ;  /* 0x0000009a386e7221 */ /* 0x000fc80000010100 */
        /* <DEDUP_REMOVED lines=35> */
[----:B------:R-:W-:Y:S01]  /*a900*/  FMUL.FTZ R147, R12, R158 ;  /* 0x0000009e0c937220 */ /* 0x000fe20000410000 */
[----:B------:R-:W-:Y:S02]  /*a910*/  SHF.L.U32 R158, R109, 0x10, RZ ;  /* 0x000000106d9e7819 */ /* 0x000fe400000006ff */
[----:B------:R-:W-:Y:S01]  /*a920*/  FMUL.FTZ R155, R153, R154 ;  /* 0x0000009a999b7220 */ /* 0x000fe20000410000 */
[----:B------:R-:W-:Y:S02]  /*a930*/  FFMA.FTZ R154, R150, R147, R151 ;  /* 0x00000093969a7223 */ /* 0x000fe40000010097 */
[----:B------:R-:W-:Y:S01]  /*a940*/  FADD.FTZ R158, -R56, R158 ;  /* 0x0000009e389e7221 */ /* 0x000fe20000010100 */
        /* <DEDUP_REMOVED lines=12> */
[----:B------:R-:W-:-:S05]  /*aa10*/  SHF.L.U32 R160, R112, 0x10, RZ ;  /* 0x0000001070a07819 */ /* 0x000fca00000006ff */
[----:B------:R-:W0:Y:S01]  /*aa20*/  MUFU.EX2 R155, R155 ;  /* 0x0000009b009b7308 */ /* 0x000e220000000800 */
[----:B------:R-:W-:Y:S01]  /*aa30*/  FADD.FTZ R160, -R56, R160 ;  /* 0x000000a038a07221 */ /* 0x000fe20000010100 */
        /* <DEDUP_REMOVED lines=36> */
[----:B------:R-:W-:-:S04]  /*ac80*/  FFMA.FTZ R159, R53, R160, R58 ;  /* 0x000000a0359f7223 */ /* 0x000fc8000001003a */
[----:B------:R-:W-:-:S06]  /*ac90*/  FMUL.FTZ R161, R159, -1.4426950216293334961 ;  /* 0xbfb8aa3b9fa17820 */ /* 0x000fcc0000410000 */
[----:B------:R-:W0:Y:S02]  /*aca0*/  MUFU.EX2 R161, R161 ;  /* 0x000000a100a17308 */ /* 0x000e240000000800 */
[----:B0-----:R-:W-:-:S06]  /*acb0*/  FADD.FTZ R161, R161, 1 ;  /* 0x3f800000a1a17421 */ /* 0x001fcc0000010000 */
[----:B------:R2:W0:Y:S02]  /*acc0*/  MUFU.RCP R162, R161 ;  /* 0x000000a100a27308 */ /* 0x0004240000001000 */
[----:B--2---:R-:W-:Y:S01]  /*acd0*/  SHF.L.U32 R161, R165, 0x10, RZ ;  /* 0x00000010a5a17819 */ /* 0x004fe200000006ff */
[----:B------:R-:W-:Y:S01]  /*ace0*/  FMUL.FTZ R113, R164, R113 ;  /* 0x00000071a4717220 */ /* 0x000fe20000410000 */
[----:B------:R-:W2:Y:S01]  /*acf0*/  LDL.LU R165, [R1+0x8] ;  /* 0x0000080001a57983 */ /* 0x000ea20000300800 */
[----:B------:R-:W-:Y:S01]  /*ad00*/  SHF.L.U32 R164, R119, 0x10, RZ ;  /* 0x0000001077a47819 */ /* 0x000fe200000006ff */
[----:B------:R-:W-:Y:S01]  /*ad10*/  FMUL.FTZ R119, R12, R114 ;  /* 0x000000720c777220 */ /* 0x000fe20000410000 */
[----:B------:R-:W-:Y:S01]  /*ad20*/  FADD.FTZ R161, -R56, R161 ;  /* 0x000000a138a17221 */ /* 0x000fe20000010100 */
[----:B0-----:R-:W-:-:S04]  /*ad30*/  FADD.FTZ R163, -R162, 1 ;  /* 0x3f800000a2a37421 */ /* 0x001fc80000010100 */
[----:B------:R-:W-:Y:S01]  /*ad40*/  FFMA.FTZ R163, R159, R163, 1 ;  /* 0x3f8000009fa37423 */ /* 0x000fe200000100a3 */
[----:B------:R-:W-:-:S03]  /*ad50*/  FMUL.FTZ R159, R12, R161 ;  /* 0x000000a10c9f7220 */ /* 0x000fc60000410000 */
[----:B------:R-:W-:Y:S01]  /*ad60*/  FMUL.FTZ R162, R162, R163 ;  /* 0x000000a3a2a27220 */ /* 0x000fe20000410000 */
[----:B------:R-:W-:-:S03]  /*ad70*/  FFMA.FTZ R161, R157, R159, R156 ;  /* 0x0000009f9da17223 */ /* 0x000fc6000001009c */
[----:B------:R-:W-:Y:S01]  /*ad80*/  FMUL.FTZ R114, R164, R162 ;  /* 0x000000a2a4727220 */ /* 0x000fe20000410000 */
[----:B------:R-:W-:Y:S01]  /*ad90*/  FMUL.FTZ R163, R161, -1.4426950216293334961 ;  /* 0xbfb8aa3ba1a37820 */ /* 0x000fe20000410000 */
[----:B------:R-:W-:-:S05]  /*ada0*/  FFMA.FTZ R164, R52, R119, R54 ;  /* 0x0000007734a47223 */ /* 0x000fca0000010036 */
[----:B------:R-:W0:Y:S02]  /*adb0*/  MUFU.EX2 R163, R163 ;  /* 0x000000a300a37308 */ /* 0x000e240000000800 */
[----:B0-----:R-:W-:-:S06]  /*adc0*/  FADD.FTZ R163, R163, 1 ;  /* 0x3f800000a3a37421 */ /* 0x001fcc0000010000 */
[----:B------:R-:W0:Y:S02]  /*add0*/  MUFU.RCP R163, R163 ;  /* 0x000000a300a37308 */ /* 0x000e240000001000 */
[----:B0-----:R-:W-:-:S04]  /*ade0*/  FADD.FTZ R54, -R163, 1 ;  /* 0x3f800000a3367421 */ /* 0x001fc80000010100 */
[----:B------:R-:W-:Y:S01]  /*adf0*/  FFMA.FTZ R54, R161, R54, 1 ;  /* 0x3f800000a1367423 */ /* 0x000fe20000010036 */
[----:B------:R-:W-:-:S06]  /*ae00*/  FMUL.FTZ R161, R164, -1.4426950216293334961 ;  /* 0xbfb8aa3ba4a17820 */ /* 0x000fcc0000410000 */
[----:B------:R-:W0:Y:S02]  /*ae10*/  MUFU.EX2 R161, R161 ;  /* 0x000000a100a17308 */ /* 0x000e240000000800 */
[----:B0-----:R-:W-:-:S06]  /*ae20*/  FADD.FTZ R161, R161, 1 ;  /* 0x3f800000a1a17421 */ /* 0x001fcc0000010000 */
[----:B------:R0:W1:Y:S02]  /*ae30*/  MUFU.RCP R162, R161 ;  /* 0x000000a100a27308 */ /* 0x0000640000001000 */
[----:B0-----:R-:W3:Y:S01]  /*ae40*/  LDL.LU R161, [R1+0x4] ;  /* 0x0000040001a17983 */ /* 0x001ee20000300800 */
[----:B------:R-:W-:Y:S01]  /*ae50*/  FMUL.FTZ R54, R163, R54 ;  /* 0x00000036a3367220 */ /* 0x000fe20000410000 */
[----:B------:R-:W-:-:S04]  /*ae60*/  FMUL.FTZ R115, R12, R115 ;  /* 0x000000730c737220 */ /* 0x000fc80000410000 */
[----:B------:R-:W-:Y:S01]  /*ae70*/  FFMA.FTZ R58, R53, R115, R58 ;  /* 0x00000073353a7223 */ /* 0x000fe2000001003a */
[----:B--2---:R-:W-:Y:S02]  /*ae80*/  SHF.L.U32 R165, R165, 0x10, RZ ;  /* 0x00000010a5a57819 */ /* 0x004fe400000006ff */
[----:B---3--:R-:W-:-:S05]  /*ae90*/  SHF.L.U32 R161, R161, 0x10, RZ ;  /* 0x00000010a1a17819 */ /* 0x008fca00000006ff */
[C---:B------:R-:W-:Y:S01]  /*aea0*/  FADD.FTZ R161, -R56.reuse, R161 ;  /* 0x000000a138a17221 */ /* 0x040fe20000010100 */
[----:B------:R-:W-:-:S03]  /*aeb0*/  FADD.FTZ R56, -R56, R165 ;  /* 0x000000a538387221 */ /* 0x000fc60000010100 */
[C---:B------:R-:W-:Y:S01]  /*aec0*/  FMUL.FTZ R161, R12.reuse, R161 ;  /* 0x000000a10ca17220 */ /* 0x040fe20000410000 */
[----:B------:R-:W-:-:S03]  /*aed0*/  FMUL.FTZ R56, R12, R56 ;  /* 0x000000380c387220 */ /* 0x000fc60000410000 */
[----:B------:R-:W-:Y:S01]  /*aee0*/  FFMA.FTZ R163, R150, R161, R151 ;  /* 0x000000a196a37223 */ /* 0x000fe20000010097 */
[----:B-1----:R-:W-:Y:S01]  /*aef0*/  FADD.FTZ R151, -R162, 1 ;  /* 0x3f800000a2977421 */ /* 0x002fe20000010100 */
[----:B------:R-:W-:-:S03]  /*af00*/  FFMA.FTZ R156, R157, R56, R156 ;  /* 0x000000389d9c7223 */ /* 0x000fc6000001009c */
[----:B------:R-:W-:Y:S01]  /*af10*/  FFMA.FTZ R164, R164, R151, 1 ;  /* 0x3f800000a4a47423 */ /* 0x000fe20000010097 */
        /* <DEDUP_REMOVED lines=18> */
[----:B------:R-:W-:-:S03]  /*b040*/  FADD.FTZ R58, -R165, 1 ;  /* 0x3f800000a53a7421 */ /* 0x000fc60000010100 */
[----:B------:R-:W-:Y:S01]  /*b050*/  FMUL.FTZ R162, R162, R151 ;  /* 0x00000097a2a27220 */ /* 0x000fe20000410000 */
[----:B------:R-:W-:Y:S01]  /*b060*/  FFMA.FTZ R156, R156, R58, 1 ;  /* 0x3f8000009c9c7423 */ /* 0x000fe2000001003a */
[----:B------:R-:W2:Y:S04]  /*b070*/  LDL.LU R151, [R1+0x10] ;  /* 0x0000100001977983 */ /* 0x000ea80000300800 */
[----:B------:R-:W3:Y:S01]  /*b080*/  LDL.LU R58, [R1+0xc] ;  /* 0x00000c00013a7983 */ /* 0x000ee20000300800 */
[----:B------:R-:W-:-:S03]  /*b090*/  FMUL.FTZ R156, R165, R156 ;  /* 0x0000009ca59c7220 */ /* 0x000fc60000410000 */
[----:B------:R-:W4:Y:S01]  /*b0a0*/  LDL.LU R165, [R1+0x14] ;  /* 0x0000140001a57983 */ /* 0x000f220000300800 */
[----:B------:R-:W-:Y:S01]  /*b0b0*/  FMUL.FTZ R120, R120, R164 ;  /* 0x000000a478787220 */ /* 0x000fe20000410000 */
[----:B------:R-:W-:Y:S01]  /*b0c0*/  FMUL.FTZ R121, R121, R162 ;  /* 0x000000a279797220 */ /* 0x000fe20000410000 */
        /* <DEDUP_REMOVED lines=8> */
[----:B-----5:R-:W-:Y:S01]  /*b150*/  IADD3 R40, P6, R3, UR26, RZ ;  /* 0x0000001a03287c10 */ /* 0x020fe2000ffde0ff */
[----:B------:R-:W-:Y:S01]  /*b160*/  FMUL.FTZ R3, R12, R24 ;  /* 0x000000180c037220 */ /* 0x000fe20000410000 */
[----:B------:R-:W-:Y:S01]  /*b170*/  FFMA.FTZ R121, R53, R121, -R122 ;  /* 0x0000007935797223 */ /* 0x000fe2000001087a */
[C---:B------:R-:W-:Y:S01]  /*b180*/  FFMA.FTZ R75, -R123.reuse, R41, R42 ;  /* 0x000000297b4b7223 */ /* 0x040fe2000001012a */
[----:B------:R-:W-:Y:S01]  /*b190*/  FFMA.FTZ R52, -R123, R27, R52 ;  /* 0x0000001b7b347223 */ /* 0x000fe20000010134 */
[----:B------:R-:W-:-:S02]  /*b1a0*/  IADD3.X R41, R2, UR27, RZ, P6, !PT ;  /* 0x0000001b02297c10 */ /* 0x000fc4000b7fe4ff */
[----:B------:R-:W-:Y:S01]  /*b1b0*/  IADD3 R4, P6, R4, UR26, RZ ;  /* 0x0000001a04047c10 */ /* 0x000fe2000ffde0ff */
[-C--:B------:R-:W-:Y:S01]  /*b1c0*/  FFMA.FTZ R121, R115, -R123.reuse, R121 ;  /* 0x8000007b73797223 */ /* 0x080fe20000010079 */
[----:B------:R-:W-:Y:S01]  /*b1d0*/  F2FP.BF16.F32.PACK_AB R3, R3, R66 ;  /* 0x000000420303723e */ /* 0x000fe200000010ff */
[----:B------:R-:W-:Y:S01]  /*b1e0*/  FFMA.FTZ R89, R26, -R123, R89 ;  /* 0x8000007b1a597223 */ /* 0x000fe20000010059 */
[C---:B------:R-:W-:Y:S01]  /*b1f0*/  FMUL.FTZ R115, R12.reuse, R52 ;  /* 0x000000340c737220 */ /* 0x040fe20000410000 */
[C---:B------:R-:W-:Y:S01]  /*b200*/  FMUL.FTZ R29, R12.reuse, R29 ;  /* 0x0000001d0c1d7220 */ /* 0x040fe20000410000 */
[C---:B------:R-:W-:Y:S01]  /*b210*/  FMUL.FTZ R2, R12.reuse, R73 ;  /* 0x000000490c027220 */ /* 0x040fe20000410000 */
[C---:B------:R-:W-:Y:S01]  /*b220*/  FMUL.FTZ R24, R12.reuse, R33 ;  /* 0x000000210c187220 */ /* 0x040fe20000410000 */
[C---:B------:R-:W-:Y:S01]  /*b230*/  FMUL.FTZ R26, R12.reuse, R35 ;  /* 0x000000230c1a7220 */ /* 0x040fe20000410000 */
[----:B------:R-:W-:Y:S01]  /*b240*/  IADD3.X R5, R5, UR27, RZ, P6, !PT ;  /* 0x0000001b05057c10 */ /* 0x000fe2000b7fe4ff */
[C---:B------:R-:W-:Y:S01]  /*b250*/  FMUL.FTZ R28, R12.reuse, R37 ;  /* 0x000000250c1c7220 */ /* 0x040fe20000410000 */
[----:B------:R-:W-:Y:S01]  /*b260*/  FMUL.FTZ R34, R12, R39 ;  /* 0x000000270c227220 */ /* 0x000fe20000410000 */
[----:B------:R-:W-:-:S02]  /*b270*/  PRMT R33, R55, 0x7632, R33 ;  /* 0x0000763237217816 */ /* 0x000fc40000000021 */
[----:B------:R-:W-:Y:S02]  /*b280*/  PRMT R35, R59, 0x7632, R35 ;  /* 0x000076323b237816 */ /* 0x000fe40000000023 */
[----:B------:R-:W-:Y:S02]  /*b290*/  IADD3 R6, P6, R6, UR26, RZ ;  /* 0x0000001a06067c10 */ /* 0x000fe4000ffde0ff */
[----:B------:R-:W-:Y:S02]  /*b2a0*/  PRMT R37, R60, 0x7632, R37 ;  /* 0x000076323c257816 */ /* 0x000fe40000000025 */
[----:B------:R-:W-:Y:S01]  /*b2b0*/  PRMT R39, R3, 0x7632, R39 ;  /* 0x0000763203277816 */ /* 0x000fe20000000027 */
[C---:B------:R-:W-:Y:S01]  /*b2c0*/  FMUL.FTZ R74, R12.reuse, R74 ;  /* 0x0000004a0c4a7220 */ /* 0x040fe20000410000 */
[----:B------:R-:W-:Y:S01]  /*b2d0*/  F2FP.BF16.F32.PACK_AB R64, R115, R64 ;  /* 0x000000407340723e */ /* 0x000fe200000010ff */
[C---:B------:R-:W-:Y:S01]  /*b2e0*/  FMUL.FTZ R73, R12.reuse, R32 ;  /* 0x000000200c497220 */ /* 0x040fe20000410000 */
[C---:B------:R-:W-:Y:S01]  /*b2f0*/  FMUL.FTZ R69, R12.reuse, R69 ;  /* 0x000000450c457220 */ /* 0x040fe20000410000 */
[----:B------:R-:W-:Y:S01]  /*b300*/  IADD3.X R7, R7, UR27, RZ, P6, !PT ;  /* 0x0000001b07077c10 */ /* 0x000fe2000b7fe4ff */
[----:B------:R-:W-:Y:S01]  /*b310*/  FMUL.FTZ R71, R12, R71 ;  /* 0x000000470c477220 */ /* 0x000fe20000410000 */
[----:B------:R-:W-:Y:S01]  /*b320*/  F2FP.BF16.F32.PACK_AB R2, R2, R29 ;  /* 0x0000001d0202723e */ /* 0x000fe200000010ff */
[----:B------:R-:W-:Y:S01]  /*b330*/  STG.E.U16 desc[UR18][R40.64], R55 ;  /* 0x0000003728007986 */ /* 0x000fe2000c101512 */
[----:B------:R-:W-:Y:S01]  /*b340*/  IADD3 R8, P6, R8, UR26, RZ ;  /* 0x0000001a08087c10 */ /* 0x000fe2000ffde0ff */
[----:B------:R-:W-:-:S02]  /*b350*/  FFMA.FTZ R93, R53, R93, -R122 ;  /* 0x0000005d355d7223 */ /* 0x000fc4000001087a */
[----:B------:R-:W-:Y:S01]  /*b360*/  STG.E.U16 desc[UR18][R40.64+0x2], R33 ;  /* 0x0000022128007986 */ /* 0x000fe2000c101512 */
[C-C-:B------:R-:W-:Y:S01]  /*b370*/  FFMA.FTZ R96, R53.reuse, R96, -R122.reuse ;  /* 0x0000006035607223 */ /* 0x140fe2000001087a */
[C-C-:B------:R-:W-:Y:S02]  /*b380*/  FFMA.FTZ R100, R53.reuse, R100, -R122.reuse ;  /* 0x0000006435647223 */ /* 0x140fe4000001087a */
[----:B------:R-:W-:Y:S01]  /*b390*/  STG.E.U16 desc[UR18][R40.64+0x4], R59 ;  /* 0x0000043b28007986 */ /* 0x000fe2000c101512 */
[C-C-:B------:R-:W-:Y:S01]  /*b3a0*/  FFMA.FTZ R102, R53.reuse, R102, -R122.reuse ;  /* 0x0000006635667223 */ /* 0x140fe2000001087a */
[C-C-:B------:R-:W-:Y:S02]  /*b3b0*/  FFMA.FTZ R111, R53.reuse, R111, -R122.reuse ;  /* 0x0000006f356f7223 */ /* 0x140fe4000001087a */
[----:B------:R-:W-:Y:S01]  /*b3c0*/  STG.E.U16 desc[UR18][R40.64+0x6], R35 ;  /* 0x0000062328007986 */ /* 0x000fe2000c101512 */
[C-C-:B------:R-:W-:Y:S01]  /*b3d0*/  FFMA.FTZ R112, R53.reuse, R112, -R122.reuse ;  /* 0x0000007035707223 */ /* 0x140fe2000001087a */
[----:B------:R-:W-:Y:S01]  /*b3e0*/  FFMA.FTZ R114, R53, R114, -R122 ;  /* 0x0000007235727223 */ /* 0x000fe2000001087a */
[-C--:B------:R-:W-:Y:S01]  /*b3f0*/  FFMA.FTZ R27, R80, -R123.reuse, R76 ;  /* 0x8000007b501b7223 */ /* 0x080fe2000001004c */
[----:B------:R-:W-:Y:S01]  /*b400*/  STG.E.U16 desc[UR18][R4.64], R60 ;  /* 0x0000003c04007986 */ /* 0x000fe2000c101512 */
[----:B------:R-:W-:Y:S01]  /*b410*/  FFMA.FTZ R53, R82, -R123, R78 ;  /* 0x8000007b52357223 */ /* 0x000fe2000001004e */
[----:B------:R-:W-:-:S02]  /*b420*/  PRMT R29, R2, 0x7632, R29 ;  /* 0x00007632021d7816 */ /* 0x000fc4000000001d */
[----:B------:R-:W-:Y:S01]  /*b430*/  STG.E.U16 desc[UR18][R4.64+0x2], R37 ;  /* 0x0000022504007986 */ /* 0x000fe2000c101512 */
[----:B------:R-:W-:-:S03]  /*b440*/  F2FP.BF16.F32.PACK_AB R73, R73, R74 ;  /* 0x0000004a4949723e */ /* 0x000fc600000010ff */
[----:B------:R-:W-:Y:S01]  /*b450*/  STG.E.U16 desc[UR18][R4.64+0x4], R3 ;  /* 0x0000040304007986 */ /* 0x000fe2000c101512 */
[----:B------:R-:W-:-:S03]  /*b460*/  IADD3.X R9, R9, UR27, RZ, P6, !PT ;  /* 0x0000001b09097c10 */ /* 0x000fc6000b7fe4ff */
[----:B------:R0:W-:Y:S01]  /*b470*/  STG.E.U16 desc[UR18][R4.64+0x6], R39 ;  /* 0x0000062704007986 */ /* 0x0001e2000c101512 */
[----:B------:R-:W-:Y:S01]  /*b480*/  F2FP.BF16.F32.PACK_AB R24, R24, R69 ;  /* 0x000000451818723e */ /* 0x000fe200000010ff */
[----:B------:R-:W-:Y:S01]  /*b490*/  FFMA.FTZ R57, R150, R57, -R122 ;  /* 0x0000003996397223 */ /* 0x000fe2000001087a */
[----:B------:R-:W-:Y:S01]  /*b4a0*/  F2FP.BF16.F32.PACK_AB R26, R26, R71 ;  /* 0x000000471a1a723e */ /* 0x000fe200000010ff */
[----:B------:R-:W-:Y:S01]  /*b4b0*/  FMUL.FTZ R27, R12, R27 ;  /* 0x0000001b0c1b7220 */ /* 0x000fe20000410000 */
[----:B------:R-:W-:Y:S01]  /*b4c0*/  IADD3 R10, P6, R10, UR26, RZ ;  /* 0x0000001a0a0a7c10 */ /* 0x000fe2000ffde0ff */
[C---:B------:R-:W-:Y:S01]  /*b4d0*/  FMUL.FTZ R77, R12.reuse, R77 ;  /* 0x0000004d0c4d7220 */ /* 0x040fe20000410000 */
[----:B------:R-:W-:Y:S01]  /*b4e0*/  FMUL.FTZ R53, R12, R53 ;  /* 0x000000350c357220 */ /* 0x000fe20000410000 */
[----:B0-----:R-:W-:Y:S01]  /*b4f0*/  PRMT R5, R64, 0x7632, R5 ;  /* 0x0000763240057816 */ /* 0x001fe20000000005 */
[----:B------:R-:W-:Y:S01]  /*b500*/  FMUL.FTZ R32, R12, R75 ;  /* 0x0000004b0c207220 */ /* 0x000fe20000410000 */
[----:B------:R0:W-:Y:S01]  /*b510*/  STG.E.U16 desc[UR18][R6.64+0x4], R2 ;  /* 0x0000040206007986 */ /* 0x0001e2000c101512 */
[----:B------:R-:W-:Y:S01]  /*b520*/  PRMT R4, R73, 0x7632, R4 ;  /* 0x0000763249047816 */ /* 0x000fe20000000004 */
[----:B------:R-:W-:Y:S01]  /*b530*/  FFMA.FTZ R79, R83, -R123, R79 ;  /* 0x8000007b534f7223 */ /* 0x000fe2000001004f */
[----:B------:R-:W-:Y:S01]  /*b540*/  IADD3.X R3, RZ, R31, RZ, P5, !PT ;  /* 0x0000001fff037210 */ /* 0x000fe20002ffe4ff */
[----:B------:R1:W-:Y:S01]  /*b550*/  STG.E.U16 desc[UR18][R6.64+0x2], R5 ;  /* 0x0000020506007986 */ /* 0x0003e2000c101512 */
[----:B------:R-:W-:Y:S01]  /*b560*/  FFMA.FTZ R57, -R123, R43, R57 ;  /* 0x0000002b7b397223 */ /* 0x000fe20000010139 */
[----:B------:R-:W-:-:S02]  /*b570*/  IADD3.X R11, R11, UR27, RZ, P6, !PT ;  /* 0x0000001b0b0b7c10 */ /* 0x000fc4000b7fe4ff */
[----:B------:R-:W-:Y:S01]  /*b580*/  STG.E.U16 desc[UR18][R6.64], R64 ;  /* 0x0000004006007986 */ /* 0x000fe2000c101512 */
[----:B------:R-:W-:-:S03]  /*b590*/  FFMA.FTZ R125, R157, R125, -R122 ;  /* 0x0000007d9d7d7223 */ /* 0x000fc6000001087a */
[----:B------:R1:W-:Y:S01]  /*b5a0*/  STG.E.U16 desc[UR18][R6.64+0x6], R29 ;  /* 0x0000061d06007986 */ /* 0x0003e2000c101512 */
[----:B0-----:R-:W-:Y:S02]  /*b5b0*/  SHF.L.U32 R2, R88, 0x1, RZ ;  /* 0x0000000158027819 */ /* 0x001fe400000006ff */
[----:B-1----:R-:W-:Y:S02]  /*b5c0*/  PRMT R5, R24, 0x7632, R5 ;  /* 0x0000763218057816 */ /* 0x002fe40000000005 */
[----:B------:R-:W-:Y:S01]  /*b5d0*/  F2FP.BF16.F32.PACK_AB R27, R28, R27 ;  /* 0x0000001b1c1b723e */ /* 0x000fe200000010ff */
[----:B------:R-:W-:Y:S01]  /*b5e0*/  FMUL.FTZ R79, R12, R79 ;  /* 0x0000004f0c4f7220 */ /* 0x000fe20000410000 */
[----:B------:R-:W-:Y:S02]  /*b5f0*/  SHF.L.U64.HI R3, R88, 0x1, R3 ;  /* 0x0000000158037819 */ /* 0x000fe40000010203 */
[----:B------:R-:W-:Y:S01]  /*b600*/  PRMT R6, R26, 0x7632, R6 ;  /* 0x000076321a067816 */ /* 0x000fe20000000006 */
[----:B------:R-:W-:Y:S01]  /*b610*/  FMUL.FTZ R38, R12, R57 ;  /* 0x000000390c267220 */ /* 0x000fe20000410000 */
[----:B------:R-:W-:Y:S01]  /*b620*/  F2FP.BF16.F32.PACK_AB R34, R34, R77 ;  /* 0x0000004d2222723e */ /* 0x000fe200000010ff */
[----:B------:R-:W-:Y:S01]  /*b630*/  STG.E.U16 desc[UR18][R8.64], R73 ;  /* 0x0000004908007986 */ /* 0x000fe2000c101512 */
[----:B------:R-:W-:-:S02]  /*b640*/  IADD3 R2, P5, R2, UR26, RZ ;  /* 0x0000001a02027c10 */ /* 0x000fc4000ffbe0ff */
[----:B------:R-:W-:Y:S01]  /*b650*/  F2FP.BF16.F32.PACK_AB R32, R32, R53 ;  /* 0x000000352020723e */ /* 0x000fe200000010ff */
[----:B------:R0:W-:Y:S01]  /*b660*/  STG.E.U16 desc[UR18][R8.64+0x2], R4 ;  /* 0x0000020408007986 */ /* 0x0001e2000c101512 */
[----:B------:R-:W-:Y:S01]  /*b670*/  FFMA.FTZ R85, R84, -R123, R85 ;  /* 0x8000007b54557223 */ /* 0x000fe20000010055 */
[----:B------:R-:W-:Y:S02]  /*b680*/  FFMA.FTZ R125, -R123, R124, R125 ;  /* 0x0000007c7b7d7223 */ /* 0x000fe4000001017d */
[----:B------:R-:W-:Y:S01]  /*b690*/  STG.E.U16 desc[UR18][R8.64+0x4], R24 ;  /* 0x0000041808007986 */ /* 0x000fe2000c101512 */
[----:B------:R-:W-:-:S03]  /*b6a0*/  PRMT R7, R27, 0x7632, R7 ;  /* 0x000076321b077816 */ /* 0x000fc60000000007 */
[----:B------:R1:W-:Y:S01]  /*b6b0*/  STG.E.U16 desc[UR18][R8.64+0x6], R5 ;  /* 0x0000060508007986 */ /* 0x0003e2000c101512 */
[----:B------:R-:W-:-:S03]  /*b6c0*/  IADD3.X R3, R3, UR27, RZ, P5, !PT ;  /* 0x0000001b03037c10 */ /* 0x000fc6000affe4ff */
[----:B------:R1:W-:Y:S01]  /*b6d0*/  STG.E.U16 desc[UR18][R10.64+0x2], R6 ;  /* 0x000002060a007986 */ /* 0x0003e2000c101512 */
[----:B0-----:R-:W-:Y:S01]  /*b6e0*/  SHF.L.U32 R4, R30, 0x1, RZ ;  /* 0x000000011e047819 */ /* 0x001fe200000006ff */
[--C-:B------:R-:W-:Y:S01]  /*b6f0*/  FFMA.FTZ R127, R150, R127, -R122.reuse ;  /* 0x0000007f967f7223 */ /* 0x100fe2000001087a */
[----:B------:R-:W-:Y:S01]  /*b700*/  FFMA.FTZ R63, R157, R63, -R122 ;  /* 0x0000003f9d3f7223 */ /* 0x000fe2000001087a */
[----:B------:R-:W-:Y:S02]  /*b710*/  F2FP.BF16.F32.PACK_AB R38, R38, R79 ;  /* 0x0000004f2626723e */ /* 0x000fe400000010ff */
[-C--:B-1----:R-:W-:Y:S02]  /*b720*/  IADD3.X R5, RZ, R31.reuse, RZ, P4, !PT ;  /* 0x0000001fff057210 */ /* 0x082fe400027fe4ff */
[----:B------:R-:W-:Y:S02]  /*b730*/  PRMT R8, R34, 0x7632, R8 ;  /* 0x0000763222087816 */ /* 0x000fe40000000008 */
[----:B------:R-:W-:-:S02]  /*b740*/  IADD3.X R6, RZ, R31, RZ, P3, !PT ;  /* 0x0000001fff067210 */ /* 0x000fc40001ffe4ff */
[----:B------:R-:W-:Y:S01]  /*b750*/  PRMT R9, R32, 0x7632, R9 ;  /* 0x0000763220097816 */ /* 0x000fe20000000009 */
[----:B------:R-:W-:Y:S01]  /*b760*/  FMUL.FTZ R85, R12, R85 ;  /* 0x000000550c557220 */ /* 0x000fe20000410000 */
[----:B------:R-:W-:Y:S01]  /*b770*/  SHF.L.U64.HI R5, R30, 0x1, R5 ;  /* 0x000000011e057819 */ /* 0x000fe20000010205 */
[----:B------:R-:W-:Y:S01]  /*b780*/  FMUL.FTZ R42, R12, R125 ;  /* 0x0000007d0c2a7220 */ /* 0x000fe20000410000 */
[----:B------:R-:W-:Y:S01]  /*b790*/  IADD3 R4, P4, R4, UR26, RZ ;  /* 0x0000001a04047c10 */ /* 0x000fe2000ff9e0ff */
[----:B------:R-:W-:Y:S01]  /*b7a0*/  STG.E.U16 desc[UR18][R10.64], R26 ;  /* 0x0000001a0a007986 */ /* 0x000fe2000c101512 */
[C---:B------:R-:W-:Y:S02]  /*b7b0*/  SHF.L.U64.HI R6, R67.reuse, 0x1, R6 ;  /* 0x0000000143067819 */ /* 0x040fe40000010206 */
[----:B------:R-:W-:Y:S01]  /*b7c0*/  SHF.L.U32 R67, R67, 0x1, RZ ;  /* 0x0000000143437819 */ /* 0x000fe200000006ff */
[----:B------:R-:W-:Y:S01]  /*b7d0*/  STG.E.U16 desc[UR18][R10.64+0x4], R27 ;  /* 0x0000041b0a007986 */ /* 0x000fe2000c101512 */
[----:B------:R-:W-:Y:S01]  /*b7e0*/  FFMA.FTZ R87, R86, -R123, R87 ;  /* 0x8000007b56577223 */ /* 0x000fe20000010057 */
[----:B------:R-:W-:-:S02]  /*b7f0*/  FFMA.FTZ R127, -R123, R126, R127 ;  /* 0x0000007e7b7f7223 */ /* 0x000fc4000001017f */
[----:B------:R-:W-:Y:S01]  /*b800*/  STG.E.U16 desc[UR18][R10.64+0x6], R7 ;  /* 0x000006070a007986 */ /* 0x000fe2000c101512 */
[----:B------:R-:W-:Y:S01]  /*b810*/  FFMA.FTZ R91, R90, -R123, R91 ;  /* 0x8000007b5a5b7223 */ /* 0x000fe2000001005b */
[----:B------:R-:W-:Y:S01]  /*b820*/  FFMA.FTZ R63, -R123, R128, R63 ;  /* 0x000000807b3f7223 */ /* 0x000fe2000001013f */
[----:B------:R-:W-:Y:S01]  /*b830*/  IADD3.X R5, R5, UR27, RZ, P4, !PT ;  /* 0x0000001b05057c10 */ /* 0x000fe2000a7fe4ff */
[----:B------:R-:W-:Y:S01]  /*b840*/  STG.E.U16 desc[UR18][R2.64], R34 ;  /* 0x0000002202007986 */ /* 0x000fe2000c101512 */
[----:B------:R-:W-:-:S03]  /*b850*/  FFMA.FTZ R129, R150, R129, -R122 ;  /* 0x0000008196817223 */ /* 0x000fc6000001087a */
[----:B------:R-:W-:Y:S01]  /*b860*/  STG.E.U16 desc[UR18][R2.64+0x2], R8 ;  /* 0x0000020802007986 */ /* 0x000fe2000c101512 */
[----:B------:R-:W-:-:S03]  /*b870*/  F2FP.BF16.F32.PACK_AB R42, R42, R85 ;  /* 0x000000552a2a723e */ /* 0x000fc600000010ff */
[----:B------:R-:W-:Y:S04]  /*b880*/  STG.E.U16 desc[UR18][R2.64+0x4], R32 ;  /* 0x0000042002007986 */ /* 0x000fe8000c101512 */
[----:B------:R0:W-:Y:S01]  /*b890*/  STG.E.U16 desc[UR18][R2.64+0x6], R9 ;  /* 0x0000060902007986 */ /* 0x0001e2000c101512 */
[----:B------:R-:W-:Y:S01]  /*b8a0*/  FFMA.FTZ R131, R157, R131, -R122 ;  /* 0x000000839d837223 */ /* 0x000fe2000001087a */
[C---:B------:R-:W-:Y:S01]  /*b8b0*/  FMUL.FTZ R87, R12.reuse, R87 ;  /* 0x000000570c577220 */ /* 0x040fe20000410000 */
[C---:B------:R-:W-:Y:S01]  /*b8c0*/  FMUL.FTZ R36, R12.reuse, R127 ;  /* 0x0000007f0c247220 */ /* 0x040fe20000410000 */
[C---:B------:R-:W-:Y:S01]  /*b8d0*/  FMUL.FTZ R91, R12.reuse, R91 ;  /* 0x0000005b0c5b7220 */ /* 0x040fe20000410000 */
[----:B------:R-:W-:Y:S01]  /*b8e0*/  FMUL.FTZ R52, R12, R63 ;  /* 0x0000003f0c347220 */ /* 0x000fe20000410000 */
[----:B------:R-:W-:Y:S01]  /*b8f0*/  FFMA.FTZ R129, -R123, R65, R129 ;  /* 0x000000417b817223 */ /* 0x000fe20000010181 */
[----:B0-----:R-:W-:-:S02]  /*b900*/  PRMT R3, R38, 0x7632, R3 ;  /* 0x0000763226037816 */ /* 0x001fc40000000003 */
[----:B------:R-:W-:Y:S01]  /*b910*/  IADD3 R2, P3, R67, UR26, RZ ;  /* 0x0000001a43027c10 */ /* 0x000fe2000ff7e0ff */
[----:B------:R-:W-:Y:S01]  /*b920*/  FFMA.FTZ R93, R92, -R123, R93 ;  /* 0x8000007b5c5d7223 */ /* 0x000fe2000001005d */
[----:B------:R-:W-:Y:S01]  /*b930*/  PRMT R7, R42, 0x7632, R7 ;  /* 0x000076322a077816 */ /* 0x000fe20000000007 */
[----:B------:R0:W-:Y:S01]  /*b940*/  STG.E.U16 desc[UR18][R4.64+0x2], R3 ;  /* 0x0000020304007986 */ /* 0x0001e2000c101512 */
[----:B------:R-:W-:Y:S01]  /*b950*/  FFMA.FTZ R131, -R123, R130, R131 ;  /* 0x000000827b837223 */ /* 0x000fe20000010183 */
[----:B------:R-:W-:Y:S01]  /*b960*/  IADD3.X R8, RZ, R31, RZ, P2, !PT ;  /* 0x0000001fff087210 */ /* 0x000fe200017fe4ff */
[--C-:B------:R-:W-:Y:S01]  /*b970*/  FFMA.FTZ R133, R150, R133, -R122.reuse ;  /* 0x0000008596857223 */ /* 0x100fe2000001087a */
[----:B------:R-:W-:Y:S01]  /*b980*/  FFMA.FTZ R135, R157, R135, -R122 ;  /* 0x000000879d877223 */ /* 0x000fe2000001087a */
[----:B------:R-:W-:Y:S01]  /*b990*/  F2FP.BF16.F32.PACK_AB R36, R36, R87 ;  /* 0x000000572424723e */ /* 0x000fe200000010ff */
[----:B------:R-:W-:Y:S01]  /*b9a0*/  FMUL.FTZ R89, R12, R89 ;  /* 0x000000590c597220 */ /* 0x000fe20000410000 */
[----:B------:R-:W-:-:S02]  /*b9b0*/  F2FP.BF16.F32.PACK_AB R52, R52, R91 ;  /* 0x0000005b3434723e */ /* 0x000fc400000010ff */
[----:B0-----:R-:W-:Y:S02]  /*b9c0*/  IADD3.X R3, R6, UR27, RZ, P3, !PT ;  /* 0x0000001b06037c10 */ /* 0x001fe40009ffe4ff */
[C---:B------:R-:W-:Y:S01]  /*b9d0*/  SHF.L.U32 R6, R61.reuse, 0x1, RZ ;  /* 0x000000013d067819 */ /* 0x040fe200000006ff */
[----:B------:R-:W-:Y:S01]  /*b9e0*/  FMUL.FTZ R93, R12, R93 ;  /* 0x0000005d0c5d7220 */ /* 0x000fe20000410000 */
[----:B------:R-:W-:Y:S01]  /*b9f0*/  STG.E.U16 desc[UR18][R4.64], R38 ;  /* 0x0000002604007986 */ /* 0x000fe2000c101512 */
[----:B------:R-:W-:Y:S02]  /*ba00*/  SHF.L.U64.HI R8, R61, 0x1, R8 ;  /* 0x000000013d087819 */ /* 0x000fe40000010208 */
[----:B------:R-:W-:Y:S01]  /*ba10*/  IADD3 R6, P2, R6, UR26, RZ ;  /* 0x0000001a06067c10 */ /* 0x000fe2000ff5e0ff */
[----:B------:R-:W-:Y:S01]  /*ba20*/  STG.E.U16 desc[UR18][R4.64+0x4], R42 ;  /* 0x0000042a04007986 */ /* 0x000fe2000c101512 */
[----:B------:R-:W-:Y:S01]  /*ba30*/  FFMA.FTZ R95, R94, -R123, R95 ;  /* 0x8000007b5e5f7223 */ /* 0x000fe2000001005f */
[----:B------:R-:W-:-:S02]  /*ba40*/  FFMA.FTZ R133, -R123, R132, R133 ;  /* 0x000000847b857223 */ /* 0x000fc40000010185 */
[----:B------:R0:W-:Y:S01]  /*ba50*/  STG.E.U16 desc[UR18][R4.64+0x6], R7 ;  /* 0x0000060704007986 */ /* 0x0001e2000c101512 */
[----:B------:R-:W-:Y:S01]  /*ba60*/  FFMA.FTZ R43, R98, -R123, R96 ;  /* 0x8000007b622b7223 */ /* 0x000fe20000010060 */
[----:B------:R-:W-:Y:S01]  /*ba70*/  FFMA.FTZ R135, -R123, R134, R135 ;  /* 0x000000867b877223 */ /* 0x000fe20000010187 */
[----:B------:R-:W-:Y:S01]  /*ba80*/  PRMT R9, R52, 0x7632, R9 ;  /* 0x0000763234097816 */ /* 0x000fe20000000009 */
[--C-:B------:R-:W-:Y:S01]  /*ba90*/  FFMA.FTZ R137, R150, R137, -R122.reuse ;  /* 0x0000008996897223 */ /* 0x100fe2000001087a */
[----:B------:R-:W-:Y:S01]  /*baa0*/  FFMA.FTZ R139, R157, R139, -R122 ;  /* 0x0000008b9d8b7223 */ /* 0x000fe2000001087a */
[C---:B------:R-:W-:Y:S01]  /*bab0*/  FMUL.FTZ R95, R12.reuse, R95 ;  /* 0x0000005f0c5f7220 */ /* 0x040fe20000410000 */
[----:B------:R-:W-:Y:S01]  /*bac0*/  FMUL.FTZ R43, R12, R43 ;  /* 0x0000002b0c2b7220 */ /* 0x000fe20000410000 */
[----:B0-----:R-:W-:Y:S02]  /*bad0*/  IADD3.X R4, RZ, R31, RZ, P1, !PT ;  /* 0x0000001fff047210 */ /* 0x001fe40000ffe4ff */
[----:B------:R-:W-:-:S02]  /*bae0*/  PRMT R5, R36, 0x7632, R5 ;  /* 0x0000763224057816 */ /* 0x000fc40000000005 */
[----:B------:R-:W-:Y:S01]  /*baf0*/  IADD3.X R7, R8, UR27, RZ, P2, !PT ;  /* 0x0000001b08077c10 */ /* 0x000fe200097fe4ff */
[----:B------:R-:W-:Y:S01]  /*bb00*/  FMUL.FTZ R70, R12, R135 ;  /* 0x000000870c467220 */ /* 0x000fe20000410000 */
[C---:B------:R-:W-:Y:S01]  /*bb10*/  SHF.L.U64.HI R8, R23.reuse, 0x1, R4 ;  /* 0x0000000117087819 */ /* 0x040fe20000010204 */
[----:B------:R-:W-:Y:S01]  /*bb20*/  STG.E.U16 desc[UR18][R2.64], R36 ;  /* 0x0000002402007986 */ /* 0x000fe2000c101512 */
[----:B------:R-:W-:Y:S01]  /*bb30*/  SHF.L.U32 R23, R23, 0x1, RZ ;  /* 0x0000000117177819 */ /* 0x000fe200000006ff */
[-C--:B------:R-:W-:Y:S01]  /*bb40*/  FFMA.FTZ R97, R99, -R123.reuse, R97 ;  /* 0x8000007b63617223 */ /* 0x080fe20000010061 */
[C---:B------:R-:W-:Y:S01]  /*bb50*/  FFMA.FTZ R137, -R123.reuse, R136, R137 ;  /* 0x000000887b897223 */ /* 0x040fe20000010189 */
[----:B------:R0:W-:Y:S01]  /*bb60*/  STG.E.U16 desc[UR18][R2.64+0x2], R5 ;  /* 0x0000020502007986 */ /* 0x0001e2000c101512 */
[----:B------:R-:W-:Y:S01]  /*bb70*/  FFMA.FTZ R65, R104, -R123, R100 ;  /* 0x8000007b68417223 */ /* 0x000fe20000010064 */
[----:B------:R-:W-:Y:S01]  /*bb80*/  FFMA.FTZ R139, -R123, R138, R139 ;  /* 0x0000008a7b8b7223 */ /* 0x000fe2000001018b */
[----:B------:R-:W-:Y:S01]  /*bb90*/  IADD3.X R4, RZ, R31, RZ, P0, !PT ;  /* 0x0000001fff047210 */ /* 0x000fe200007fe4ff */
[----:B------:R-:W-:Y:S01]  /*bba0*/  STG.E.U16 desc[UR18][R2.64+0x4], R52 ;  /* 0x0000043402007986 */ /* 0x000fe2000c101512 */
[----:B------:R-:W-:-:S03]  /*bbb0*/  FFMA.FTZ R141, R150, R141, -R122 ;  /* 0x0000008d968d7223 */ /* 0x000fc6000001087a */
[----:B------:R1:W-:Y:S01]  /*bbc0*/  STG.E.U16 desc[UR18][R2.64+0x6], R9 ;  /* 0x0000060902007986 */ /* 0x0003e2000c101512 */
[----:B------:R-:W-:Y:S01]  /*bbd0*/  FFMA.FTZ R143, R157, R143, -R122 ;  /* 0x0000008f9d8f7223 */ /* 0x000fe2000001087a */
[----:B------:R-:W-:Y:S01]  /*bbe0*/  F2FP.BF16.F32.PACK_AB R43, R70, R43 ;  /* 0x0000002b462b723e */ /* 0x000fe200000010ff */
[C---:B------:R-:W-:Y:S01]  /*bbf0*/  FMUL.FTZ R97, R12.reuse, R97 ;  /* 0x000000610c617220 */ /* 0x040fe20000410000 */
[C---:B------:R-:W-:Y:S01]  /*bc00*/  FMUL.FTZ R68, R12.reuse, R137 ;  /* 0x000000890c447220 */ /* 0x040fe20000410000 */
[C---:B------:R-:W-:Y:S01]  /*bc10*/  FMUL.FTZ R65, R12.reuse, R65 ;  /* 0x000000410c417220 */ /* 0x040fe20000410000 */
[----:B------:R-:W-:Y:S01]  /*bc20*/  FMUL.FTZ R76, R12, R139 ;  /* 0x0000008b0c4c7220 */ /* 0x000fe20000410000 */
[----:B0-----:R-:W-:Y:S01]  /*bc30*/  SHF.L.U64.HI R5, R25, 0x1, R4 ;  /* 0x0000000119057819 */ /* 0x001fe20000010204 */
[-C--:B------:R-:W-:Y:S01]  /*bc40*/  FFMA.FTZ R101, R105, -R123.reuse, R101 ;  /* 0x8000007b69657223 */ /* 0x080fe20000010065 */
[----:B------:R-:W-:Y:S02]  /*bc50*/  SHF.L.U32 R4, R25, 0x1, RZ ;  /* 0x0000000119047819 */ /* 0x000fe400000006ff */
[----:B-1----:R-:W-:Y:S01]  /*bc60*/  IADD3 R2, P0, R23, UR26, RZ ;  /* 0x0000001a17027c10 */ /* 0x002fe2000ff1e0ff */
[C---:B------:R-:W-:Y:S01]  /*bc70*/  FFMA.FTZ R141, -R123.reuse, R140, R141 ;  /* 0x0000008c7b8d7223 */ /* 0x040fe2000001018d */
[----:B------:R-:W-:Y:S01]  /*bc80*/  FFMA.FTZ R81, R106, -R123, R102 ;  /* 0x8000007b6a517223 */ /* 0x000fe20000010066 */
[----:B------:R-:W-:Y:S01]  /*bc90*/  FFMA.FTZ R143, -R123, R142, R143 ;  /* 0x0000008e7b8f7223 */ /* 0x000fe2000001018f */
[----:B---3--:R-:W-:-:S05]  /*bca0*/  SHF.L.U32 R58, R58, 0x10, RZ ;  /* 0x000000103a3a7819 */ /* 0x008fca00000006ff */
[----:B------:R-:W-:Y:S01]  /*bcb0*/  FMUL.FTZ R54, R58, R54 ;  /* 0x000000363a367220 */ /* 0x000fe20000410000 */
[----:B----4-:R-:W-:Y:S02]  /*bcc0*/  SHF.L.U32 R58, R165, 0x10, RZ ;  /* 0x00000010a53a7819 */ /* 0x010fe400000006ff */
[----:B--2---:R-:W-:-:S03]  /*bcd0*/  SHF.L.U32 R151, R151, 0x10, RZ ;  /* 0x0000001097977819 */ /* 0x004fc600000006ff */
[----:B------:R-:W-:Y:S01]  /*bce0*/  FMUL.FTZ R58, R58, R163 ;  /* 0x000000a33a3a7220 */ /* 0x000fe20000410000 */
[--C-:B------:R-:W-:Y:S01]  /*bcf0*/  FFMA.FTZ R54, R157, R54, -R122.reuse ;  /* 0x000000369d367223 */ /* 0x100fe2000001087a */
[----:B------:R-:W-:Y:S02]  /*bd00*/  FMUL.FTZ R151, R151, R156 ;  /* 0x0000009c97977220 */ /* 0x000fe40000410000 */
[----:B------:R-:W-:Y:S01]  /*bd10*/  FFMA.FTZ R58, R150, R58, -R122 ;  /* 0x0000003a963a7223 */ /* 0x000fe2000001087a */
[C---:B------:R-:W-:Y:S01]  /*bd20*/  FFMA.FTZ R159, -R123.reuse, R159, R54 ;  /* 0x0000009f7b9f7223 */ /* 0x040fe20000010136 */
[C---:B------:R-:W-:Y:S02]  /*bd30*/  FMUL.FTZ R54, R12.reuse, R129 ;  /* 0x000000810c367220 */ /* 0x040fe40000410000 */
[----:B------:R-:W-:Y:S01]  /*bd40*/  FFMA.FTZ R161, -R123, R161, R58 ;  /* 0x000000a17ba17223 */ /* 0x000fe2000001013a */
[----:B------:R-:W-:Y:S01]  /*bd50*/  FMUL.FTZ R58, R12, R131 ;  /* 0x000000830c3a7220 */ /* 0x000fe20000410000 */
[----:B------:R-:W-:Y:S01]  /*bd60*/  FFMA.FTZ R151, R157, R151, -R122 ;  /* 0x000000979d977223 */ /* 0x000fe2000001087a */
[----:B------:R-:W-:-:S03]  /*bd70*/  F2FP.BF16.F32.PACK_AB R54, R54, R89 ;  /* 0x000000593636723e */ /* 0x000fc600000010ff */
[----:B------:R-:W-:Y:S01]  /*bd80*/  FFMA.FTZ R151, -R123, R56, R151 ;  /* 0x000000387b977223 */ /* 0x000fe20000010197 */
[----:B------:R-:W-:Y:S01]  /*bd90*/  F2FP.BF16.F32.PACK_AB R58, R58, R93 ;  /* 0x0000005d3a3a723e */ /* 0x000fe200000010ff */
[----:B------:R-:W-:Y:S01]  /*bda0*/  FMUL.FTZ R56, R12, R133 ;  /* 0x000000850c387220 */ /* 0x000fe20000410000 */
[----:B------:R-:W-:Y:S02]  /*bdb0*/  PRMT R3, R54, 0x7632, R3 ;  /* 0x0000763236037816 */ /* 0x000fe40000000003 */
[----:B------:R-:W-:Y:S02]  /*bdc0*/  PRMT R10, R58, 0x7632, R10 ;  /* 0x000076323a0a7816 */ /* 0x000fe4000000000a */
[----:B------:R-:W-:Y:S01]  /*bdd0*/  F2FP.BF16.F32.PACK_AB R56, R56, R95 ;  /* 0x0000005f3838723e */ /* 0x000fe200000010ff */
[----:B------:R0:W-:Y:S01]  /*bde0*/  STG.E.U16 desc[UR18][R6.64+0x2], R3 ;  /* 0x0000020306007986 */ /* 0x0001e2000c101512 */
[--C-:B------:R-:W-:Y:S01]  /*bdf0*/  FFMA.FTZ R145, R150, R145, -R122.reuse ;  /* 0x0000009196917223 */ /* 0x100fe2000001087a */
[----:B------:R-:W-:-:S02]  /*be00*/  FFMA.FTZ R108, R157, R108, -R122 ;  /* 0x0000006c9d6c7223 */ /* 0x000fc4000001087a */
[----:B------:R-:W-:Y:S01]  /*be10*/  STG.E.U16 desc[UR18][R6.64], R54 ;  /* 0x0000003606007986 */ /* 0x000fe2000c101512 */
[----:B------:R-:W-:-:S03]  /*be20*/  F2FP.BF16.F32.PACK_AB R68, R68, R97 ;  /* 0x000000614444723e */ /* 0x000fc600000010ff */
[----:B------:R-:W-:Y:S01]  /*be30*/  STG.E.U16 desc[UR18][R6.64+0x4], R58 ;  /* 0x0000043a06007986 */ /* 0x000fe2000c101512 */
[----:B------:R-:W-:-:S03]  /*be40*/  F2FP.BF16.F32.PACK_AB R65, R76, R65 ;  /* 0x000000414c41723e */ /* 0x000fc600000010ff */
[----:B------:R1:W-:Y:S01]  /*be50*/  STG.E.U16 desc[UR18][R6.64+0x6], R10 ;  /* 0x0000060a06007986 */ /* 0x0003e2000c101512 */
[----:B0-----:R-:W-:Y:S02]  /*be60*/  IADD3.X R3, R8, UR27, RZ, P0, !PT ;  /* 0x0000001b08037c10 */ /* 0x001fe400087fe4ff */
[----:B------:R-:W-:Y:S01]  /*be70*/  PRMT R8, R43, 0x7632, R8 ;  /* 0x000076322b087816 */ /* 0x000fe20000000008 */
[----:B------:R-:W-:Y:S01]  /*be80*/  FMUL.FTZ R101, R12, R101 ;  /* 0x000000650c657220 */ /* 0x000fe20000410000 */
[----:B------:R-:W-:Y:S01]  /*be90*/  IADD3 R4, P0, R4, UR26, RZ ;  /* 0x0000001a04047c10 */ /* 0x000fe2000ff1e0ff */
[C---:B------:R-:W-:Y:S01]  /*bea0*/  FMUL.FTZ R72, R12.reuse, R141 ;  /* 0x0000008d0c487220 */ /* 0x040fe20000410000 */
[C---:B------:R-:W-:Y:S01]  /*beb0*/  FMUL.FTZ R81, R12.reuse, R81 ;  /* 0x000000510c517220 */ /* 0x040fe20000410000 */
[----:B------:R-:W-:Y:S01]  /*bec0*/  FMUL.FTZ R80, R12, R143 ;  /* 0x0000008f0c507220 */ /* 0x000fe20000410000 */
[----:B-1----:R-:W-:Y:S01]  /*bed0*/  PRMT R7, R56, 0x7632, R7 ;  /* 0x0000763238077816 */ /* 0x002fe20000000007 */
[-C--:B------:R-:W-:Y:S01]  /*bee0*/  FFMA.FTZ R103, R107, -R123.reuse, R103 ;  /* 0x8000007b6b677223 */ /* 0x080fe20000010067 */
[C---:B------:R-:W-:Y:S01]  /*bef0*/  FFMA.FTZ R145, -R123.reuse, R144, R145 ;  /* 0x000000907b917223 */ /* 0x040fe20000010191 */
[----:B------:R-:W-:Y:S01]  /*bf00*/  FFMA.FTZ R111, R110, -R123, R111 ;  /* 0x8000007b6e6f7223 */ /* 0x000fe2000001006f */
[----:B------:R-:W-:Y:S01]  /*bf10*/  FFMA.FTZ R83, -R123, R146, R108 ;  /* 0x000000927b537223 */ /* 0x000fe2000001016c */
[----:B------:R-:W-:Y:S01]  /*bf20*/  STG.E.U16 desc[UR18][R2.64], R56 ;  /* 0x0000003802007986 */ /* 0x000fe2000c101512 */
[----:B------:R-:W-:Y:S01]  /*bf30*/  IADD3.X R5, R5, UR27, RZ, P0, !PT ;  /* 0x0000001b05057c10 */ /* 0x000fe200087fe4ff */
[--C-:B------:R-:W-:Y:S01]  /*bf40*/  FFMA.FTZ R116, R150, R116, -R122.reuse ;  /* 0x0000007496747223 */ /* 0x100fe2000001087a */
[----:B------:R-:W-:Y:S01]  /*bf50*/  PRMT R9, R68, 0x7632, R9 ;  /* 0x0000763244097816 */ /* 0x000fe20000000009 */
[----:B------:R-:W-:Y:S01]  /*bf60*/  STG.E.U16 desc[UR18][R2.64+0x2], R7 ;  /* 0x0000020702007986 */ /* 0x000fe2000c101512 */
[----:B------:R-:W-:Y:S01]  /*bf70*/  FFMA.FTZ R117, R157, R117, -R122 ;  /* 0x000000759d757223 */ /* 0x000fe2000001087a */
[----:B------:R-:W-:-:S02]  /*bf80*/  IADD3 R6, P0, R14, UR26, RZ ;  /* 0x0000001a0e067c10 */ /* 0x000fc4000ff1e0ff */
[----:B------:R-:W-:Y:S01]  /*bf90*/  STG.E.U16 desc[UR18][R2.64+0x4], R43 ;  /* 0x0000042b02007986 */ /* 0x000fe2000c101512 */
[----:B------:R-:W-:-:S03]  /*bfa0*/  F2FP.BF16.F32.PACK_AB R72, R72, R101 ;  /* 0x000000654848723e */ /* 0x000fc600000010ff */
[----:B------:R0:W-:Y:S01]  /*bfb0*/  STG.E.U16 desc[UR18][R2.64+0x6], R8 ;  /* 0x0000060802007986 */ /* 0x0001e2000c101512 */
[----:B------:R-:W-:Y:S01]  /*bfc0*/  F2FP.BF16.F32.PACK_AB R80, R80, R81 ;  /* 0x000000515050723e */ /* 0x000fe200000010ff */
[C---:B------:R-:W-:Y:S01]  /*bfd0*/  FMUL.FTZ R103, R12.reuse, R103 ;  /* 0x000000670c677220 */ /* 0x040fe20000410000 */
[C---:B------:R-:W-:Y:S01]  /*bfe0*/  FMUL.FTZ R78, R12.reuse, R145 ;  /* 0x000000910c4e7220 */ /* 0x040fe20000410000 */
[C---:B------:R-:W-:Y:S01]  /*bff0*/  FMUL.FTZ R111, R12.reuse, R111 ;  /* 0x0000006f0c6f7220 */ /* 0x040fe20000410000 */
[----:B------:R-:W-:Y:S01]  /*c000*/  FMUL.FTZ R84, R12, R83 ;  /* 0x000000530c547220 */ /* 0x000fe20000410000 */
[----:B------:R-:W-:Y:S01]  /*c010*/  FFMA.FTZ R109, R148, -R123, R109 ;  /* 0x8000007b946d7223 */ /* 0x000fe2000001006d */
[----:B------:R-:W-:Y:S01]  /*c020*/  FFMA.FTZ R147, -R123, R147, R116 ;  /* 0x000000937b937223 */ /* 0x000fe20000010174 */
[----:B0-----:R-:W-:Y:S01]  /*c030*/  PRMT R3, R65, 0x7632, R3 ;  /* 0x0000763241037816 */ /* 0x001fe20000000003 */
[----:B------:R-:W-:Y:S01]  /*c040*/  FFMA.FTZ R99, R154, -R123, R112 ;  /* 0x8000007b9a637223 */ /* 0x000fe20000010070 */
[----:B------:R-:W-:Y:S01]  /*c050*/  FFMA.FTZ R117, -R123, R153, R117 ;  /* 0x000000997b757223 */ /* 0x000fe20000010175 */
[----:B------:R-:W-:Y:S01]  /*c060*/  STG.E.U16 desc[UR18][R4.64], R68 ;  /* 0x0000004404007986 */ /* 0x000fe2000c101512 */
[----:B------:R-:W-:Y:S01]  /*c070*/  IADD3.X R7, R13, UR27, RZ, P0, !PT ;  /* 0x0000001b0d077c10 */ /* 0x000fe200087fe4ff */
[----:B------:R-:W-:Y:S01]  /*c080*/  FFMA.FTZ R113, R150, R113, -R122 ;  /* 0x0000007196717223 */ /* 0x000fe2000001087a */
[----:B------:R-:W-:Y:S01]  /*c090*/  PRMT R10, R72, 0x7632, R10 ;  /* 0x00007632480a7816 */ /* 0x000fe2000000000a */
[----:B------:R-:W-:Y:S01]  /*c0a0*/  STG.E.U16 desc[UR18][R4.64+0x2], R9 ;  /* 0x0000020904007986 */ /* 0x000fe2000c101512 */
[----:B------:R-:W-:-:S03]  /*c0b0*/  IADD3 R2, P0, R16, UR26, RZ ;  /* 0x0000001a10027c10 */ /* 0x000fc6000ff1e0ff */
        /* <DEDUP_REMOVED lines=11> */
[-C--:B------:R-:W-:Y:S01]  /*c170*/  FFMA.FTZ R107, R160, -R123.reuse, R114 ;  /* 0x8000007ba06b7223 */ /* 0x080fe20000010072 */
[----:B------:R-:W-:Y:S01]  /*c180*/  IADD3.X R3, R15, UR27, RZ, P0, !PT ;  /* 0x0000001b0f037c10 */ /* 0x000fe200087fe4ff */
[----:B------:R-:W-:Y:S01]  /*c190*/  FFMA.FTZ R119, R119, -R123, R120 ;  /* 0x8000007b77777223 */ /* 0x000fe20000010078 */
[----:B------:R-:W-:Y:S01]  /*c1a0*/  STG.E.U16 desc[UR18][R6.64], R72 ;  /* 0x0000004806007986 */ /* 0x000fe2000c101512 */
[----:B------:R-:W-:-:S02]  /*c1b0*/  IADD3 R4, P0, R18, UR26, RZ ;  /* 0x0000001a12047c10 */ /* 0x000fc4000ff1e0ff */
[----:B------:R-:W-:Y:S01]  /*c1c0*/  PRMT R8, R78, 0x7632, R8 ;  /* 0x000076324e087816 */ /* 0x000fe20000000008 */
[----:B------:R-:W-:Y:S01]  /*c1d0*/  STG.E.U16 desc[UR18][R6.64+0x2], R10 ;  /* 0x0000020a06007986 */ /* 0x000fe2000c101512 */
[----:B------:R-:W-:-:S03]  /*c1e0*/  F2FP.BF16.F32.PACK_AB R82, R82, R109 ;  /* 0x0000006d5252723e */ /* 0x000fc600000010ff */
[----:B------:R-:W-:Y:S01]  /*c1f0*/  STG.E.U16 desc[UR18][R6.64+0x4], R80 ;  /* 0x0000045006007986 */ /* 0x000fe2000c101512 */
[----:B------:R-:W-:-:S03]  /*c200*/  F2FP.BF16.F32.PACK_AB R86, R86, R99 ;  /* 0x000000635656723e */ /* 0x000fc600000010ff */
[----:B------:R0:W-:Y:S01]  /*c210*/  STG.E.U16 desc[UR18][R6.64+0x6], R5 ;  /* 0x0000060506007986 */ /* 0x0001e2000c101512 */
        /* <DEDUP_REMOVED lines=8> */
[----:B0-----:R-:W-:Y:S02]  /*c2a0*/  PRMT R7, R84, 0x7632, R7 ;  /* 0x0000763254077816 */ /* 0x001fe40000000007 */
[----:B------:R-:W-:Y:S01]  /*c2b0*/  IADD3.X R5, R17, UR27, RZ, P0, !PT ;  /* 0x0000001b11057c10 */ /* 0x000fe200087fe4ff */
        /* <DEDUP_REMOVED lines=8> */
[----:B------:R-:W-:Y:S01]  /*c340*/  F2FP.BF16.F32.PACK_AB R90, R90, R119 ;  /* 0x000000775a5a723e */ /* 0x000fe200000010ff */
[----:B------:R-:W1:Y:S01]  /*c350*/  S2R R0, SR_TID.X ;  /* 0x0000000000007919 */ /* 0x000e620000002100 */
[----:B------:R-:W-:Y:S02]  /*c360*/  F2FP.BF16.F32.PACK_AB R12, R12, R121 ;  /* 0x000000790c0c723e */ /* 0x000fe400000010ff */
[----:B0-----:R-:W-:Y:S02]  /*c370*/  PRMT R3, R86, 0x7632, R3 ;  /* 0x0000763256037816 */ /* 0x001fe40000000003 */
[----:B------:R-:W-:Y:S02]  /*c380*/  IADD3.X R7, R19, UR27, RZ, P0, !PT ;  /* 0x0000001b13077c10 */ /* 0x000fe400087fe4ff */
[----:B------:R-:W-:Y:S01]  /*c390*/  IADD3 R22, P0, R22, UR26, RZ ;  /* 0x0000001a16167c10 */ /* 0x000fe2000ff1e0ff */
[----:B------:R-:W-:Y:S01]  /*c3a0*/  STG.E.U16 desc[UR18][R4.64], R82 ;  /* 0x0000005204007986 */ /* 0x000fe2000c101512 */
[----:B------:R-:W-:Y:S01]  /*c3b0*/  PRMT R2, R94, 0x7632, R2 ;  /* 0x000076325e027816 */ /* 0x000fe20000000002 */
[----:B------:R-:W-:-:S02]  /*c3c0*/  UISETP.GE.U32.AND UP0, UPT, UR17, UR22, UPT ;  /* 0x000000161100728c */ /* 0x000fc4000bf06070 */
[----:B------:R-:W-:Y:S01]  /*c3d0*/  STG.E.U16 desc[UR18][R4.64+0x2], R9 ;  /* 0x0000020904007986 */ /* 0x000fe2000c101512 */
[----:B------:R-:W-:-:S03]  /*c3e0*/  IADD3.X R23, R21, UR27, RZ, P0, !PT ;  /* 0x0000001b15177c10 */ /* 0x000fc600087fe4ff */
[----:B------:R-:W-:Y:S01]  /*c3f0*/  STG.E.U16 desc[UR18][R4.64+0x4], R86 ;  /* 0x0000045604007986 */ /* 0x000fe2000c101512 */
[----:B------:R-:W-:-:S03]  /*c400*/  PRMT R11, R90, 0x7632, R11 ;  /* 0x000076325a0b7816 */ /* 0x000fc6000000000b */
[----:B------:R0:W-:Y:S01]  /*c410*/  STG.E.U16 desc[UR18][R4.64+0x6], R3 ;  /* 0x0000060304007986 */ /* 0x0001e2000c101512 */
[----:B------:R-:W-:-:S03]  /*c420*/  UISETP.GE.AND.EX UP0, UPT, UR20, UR10, UPT, UP0 ;  /* 0x0000000a1400728c */ /* 0x000fc6000bf06300 */
[----:B------:R2:W-:Y:S01]  /*c430*/  STG.E.U16 desc[UR18][R6.64], R94 ;  /* 0x0000005e06007986 */ /* 0x0005e2000c101512 */
[----:B0-----:R-:W-:Y:S02]  /*c440*/  PRMT R5, R92, 0x7632, R5 ;  /* 0x000076325c057816 */ /* 0x001fe40000000005 */
[----:B------:R-:W-:Y:S01]  /*c450*/  PRMT R3, R12, 0x7632, R3 ;  /* 0x000076320c037816 */ /* 0x000fe20000000003 */
[----:B------:R2:W-:Y:S04]  /*c460*/  STG.E.U16 desc[UR18][R6.64+0x2], R2 ;  /* 0x0000020206007986 */ /* 0x0005e8000c101512 */
[----:B------:R2:W-:Y:S04]  /*c470*/  STG.E.U16 desc[UR18][R6.64+0x4], R92 ;  /* 0x0000045c06007986 */ /* 0x0005e8000c101512 */
[----:B------:R2:W-:Y:S04]  /*c480*/  STG.E.U16 desc[UR18][R6.64+0x6], R5 ;  /* 0x0000060506007986 */ /* 0x0005e8000c101512 */
[----:B------:R2:W-:Y:S04]  /*c490*/  STG.E.U16 desc[UR18][R22.64], R90 ;  /* 0x0000005a16007986 */ /* 0x0005e8000c101512 */
[----:B------:R2:W-:Y:S04]  /*c4a0*/  STG.E.U16 desc[UR18][R22.64+0x2], R11 ;  /* 0x0000020b16007986 */ /* 0x0005e8000c101512 */
[----:B------:R2:W-:Y:S04]  /*c4b0*/  STG.E.U16 desc[UR18][R22.64+0x4], R12 ;  /* 0x0000040c16007986 */ /* 0x0005e8000c101512 */
[----:B------:R2:W-:Y:S01]  /*c4c0*/  STG.E.U16 desc[UR18][R22.64+0x6], R3 ;  /* 0x0000060316007986 */ /* 0x0005e2000c101512 */
[----:B------:R-:W-:Y:S01]  /*c4d0*/  PLOP3.LUT P0, PT, PT, PT, UP0, 0x80, 0x0 ;  /* 0x000000000000781c */ /* 0x000fe20003f0f008 */
[----:B------:R-:W-:Y:S01]  /*c4e0*/  ULOP3.LUT UR5, UR5, 0x1, URZ, 0x3c, !UPT ;  /* 0x0000000105057892 */ /* 0x000fe2000f8e3c3f */
[----:B------:R-:W-:Y:S01]  /*c4f0*/  UMOV UR4, UR20 ;  /* 0x0000001400047c82 */ /* 0x000fe20008000000 */
[----:B------:R-:W-:Y:S01]  /*c500*/  UMOV UR11, UR17 ;  /* 0x00000011000b7c82 */ /* 0x000fe20008000000 */
[----:B-1----:R-:W-:-:S09]  /*c510*/  LOP3.LUT R0, R0, 0x3, RZ, 0xc0, !PT ;  /* 0x0000000300007812 */ /* 0x002fd200078ec0ff */
[----:B--2---:R-:W-:Y:S05]  /*c520*/  @!P0 BRA `(.L_x_1176) ;  /* 0xffffff4000648947 */ /* 0x004fea000383ffff */
.L_x_1165:
[----:B------:R-:W1:Y:S02]  /*c530*/  S2UR UR17, SR_CTAID.Y ;  /* 0x00000000001179c3 */ /* 0x000e640000002600 */
[----:B-1----:R-:W-:Y:S02]  /*c540*/  USHF.R.U32.HI UR16, URZ, 0x1, UR17 ;  /* 0x000000013f107899 */ /* 0x002fe40008011611 */
        /* <DEDUP_REMOVED lines=10> */
[----:B------:R-:W1:Y:S01]  /*c5f0*/  S2R R6, SR_TID.X ;  /* 0x0000000000067919 */ /* 0x000e620000002100 */
[----:B------:R-:W-:Y:S01]  /*c600*/  UMOV UR4, 0x400 ;  /* 0x0000040000047882 */ /* 0x000fe20000000000 */
[----:B------:R-:W-:-:S05]  /*c610*/  MOV R22, UR16 ;  /* 0x0000001000167c02 */ /* 0x000fca0008000f00 */
        /* <DEDUP_REMOVED lines=18> */
[----:B------:R-:W-:Y:S02]  /*c740*/  SHF.L.U32 R7, R5, 0x1, RZ ;  /* 0x0000000105077819 */ /* 0x000fe400000006ff */
[----:B------:R-:W-:Y:S01]  /*c750*/  IADD3 R0, R2, 0x14, RZ ;  /* 0x0000001402007810 */ /* 0x000fe20007ffe0ff */
[----:B------:R-:W-:Y:S01]  /*c760*/  IMAD.WIDE.U32 R8, R3, -0x33333333, RZ ;  /* 0xcccccccd03087825 */ /* 0x000fe200078e00ff */
[----:B------:R-:W-:-:S02]  /*c770*/  LEA R12, R5, UR6, 0x7 ;  /* 0x00000006050c7c11 */ /* 0x000fc4000f8e38ff */
[----:B------:R-:W-:Y:S02]  /*c780*/  LOP3.LUT R7, R7, 0x1f, R6, 0x78, !PT ;  /* 0x0000001f07077812 */ /* 0x000fe400078e7806 */
[----:B------:R-:W-:Y:S01]  /*c790*/  LOP3.LUT R14, RZ, R2, RZ, 0x33, !PT ;  /* 0x00000002ff0e7212 */ /* 0x000fe200078e33ff */
[----:B------:R-:W-:Y:S01]  /*c7a0*/  IMAD.WIDE.U32 R10, P0, R4, -0x33333334, R8 ;  /* 0xcccccccc040a7825 */ /* 0x000fe20007800008 */
[----:B------:R-:W-:Y:S02]  /*c7b0*/  VIMNMX.U32 R13, R0, 0x20, !PT ;  /* 0x00000020000d7848 */ /* 0x000fe40007fe0000 */
[----:B------:R-:W-:Y:S01]  /*c7c0*/  LEA R7, R7, R12, 0x2 ;  /* 0x0000000c07077211 */ /* 0x000fe200078e10ff */
[----:B------:R-:W-:Y:S01]  /*c7d0*/  IMAD.WIDE.U32 R8, R4, -0x33333333, RZ ;  /* 0xcccccccd04087825 */ /* 0x000fe200078e00ff */
[----:B------:R-:W-:Y:S02]  /*c7e0*/  IADD3.X R17, RZ, RZ, RZ, P0, !PT ;  /* 0x000000ffff117210 */ /* 0x000fe400007fe4ff */
[----:B------:R-:W-:-:S02]  /*c7f0*/  MOV R16, R11 ;  /* 0x0000000b00107202 */ /* 0x000fc40000000f00 */
[----:B------:R-:W-:Y:S02]  /*c800*/  IADD3 RZ, P1, R9, R10, RZ ;  /* 0x0000000a09ff7210 */ /* 0x000fe40007f3e0ff */
[----:B------:R-:W-:Y:S02]  /*c810*/  IADD3 R8, R13, R14, RZ ;  /* 0x0000000e0d087210 */ /* 0x000fe40007ffe0ff */
[C---:B------:R-:W-:Y:S01]  /*c820*/  SHF.L.U32 R12, R6.reuse, 0x7, RZ ;  /* 0x00000007060c7819 */ /* 0x040fe200000006ff */
[----:B------:R-:W-:Y:S01]  /*c830*/  IMAD.WIDE.U32.X R16, R3, -0x33333334, R16, P1 ;  /* 0xcccccccc03107825 */ /* 0x000fe200008e0410 */
[----:B------:R-:W-:Y:S02]  /*c840*/  SHF.L.U32 R13, R6, 0x1, RZ ;  /* 0x00000001060d7819 */ /* 0x000fe400000006ff */
[----:B------:R-:W-:Y:S01]  /*c850*/  ISETP.LT.U32.AND P0, PT, R20, 0x4, PT ;  /* 0x000000041400780c */ /* 0x000fe20003f01070 */
[----:B------:R-:W-:Y:S01]  /*c860*/  IMAD.WIDE.U32 R14, R8, -0x33333333, RZ ;  /* 0xcccccccd080e7825 */ /* 0x000fe200078e00ff */
[----:B------:R-:W-:-:S02]  /*c870*/  LOP3.LUT R12, R12, 0x780, RZ, 0xc0, !PT ;  /* 0x000007800c0c7812 */ /* 0x000fc400078ec0ff */
[----:B------:R-:W-:Y:S02]  /*c880*/  LOP3.LUT R11, R13, 0x1e, RZ, 0xc0, !PT ;  /* 0x0000001e0d0b7812 */ /* 0x000fe400078ec0ff */
[----:B------:R-:W-:Y:S02]  /*c890*/  IADD3 R9, R2, 0x28, RZ ;  /* 0x0000002802097810 */ /* 0x000fe40007ffe0ff */
[----:B------:R-:W-:Y:S02]  /*c8a0*/  ISETP.LT.AND.EX P0, PT, R21, RZ, PT, P0 ;  /* 0x000000ff1500720c */ /* 0x000fe40003f01300 */
[----:B------:R-:W-:Y:S02]  /*c8b0*/  SHF.R.U64 R23, R16, 0x3, R17 ;  /* 0x0000000310177819 */ /* 0x000fe40000001211 */
[----:B------:R-:W-:Y:S02]  /*c8c0*/  IADD3 R13, R12, UR6, RZ ;  /* 0x000000060c0d7c10 */ /* 0x000fe4000fffe0ff */
[----:B------:R-:W-:-:S02]  /*c8d0*/  LOP3.LUT R10, R2, R11, RZ, 0x3c, !PT ;  /* 0x0000000b020a7212 */ /* 0x000fc400078e3cff */
[-C--:B------:R-:W-:Y:S02]  /*c8e0*/  LOP3.LUT R12, R0, R11.reuse, RZ, 0x3c, !PT ;  /* 0x0000000b000c7212 */ /* 0x080fe400078e3cff */
[----:B------:R-:W-:Y:S02]  /*c8f0*/  LEA.HI R24, R15, 0x1, RZ, 0x1c ;  /* 0x000000010f187811 */ /* 0x000fe400078fe0ff */
[----:B------:R-:W-:Y:S02]  /*c900*/  LOP3.LUT R18, R9, R11, RZ, 0x3c, !PT ;  /* 0x0000000b09127212 */ /* 0x000fe400078e3cff */
[----:B------:R-:W-:Y:S02]  /*c910*/  SEL R14, R20, 0x4, P0 ;  /* 0x00000004140e7807 */ /* 0x000fe40000000000 */
[----:B------:R-:W-:Y:S02]  /*c920*/  SEL R15, R21, RZ, P0 ;  /* 0x000000ff150f7207 */ /* 0x000fe40000000000 */
[----:B------:R-:W-:-:S02]  /*c930*/  IADD3 R20, P0, R5, 0xa, RZ ;  /* 0x0000000a05147810 */ /* 0x000fc40007f1e0ff */
[C---:B------:R-:W-:Y:S02]  /*c940*/  IADD3 R19, P1, R5.reuse, 0x14, RZ ;  /* 0x0000001405137810 */ /* 0x040fe40007f3e0ff */
[----:B------:R-:W-:Y:S02]  /*c950*/  IADD3 R39, P2, R5, 0x1e, RZ ;  /* 0x0000001e05277810 */ /* 0x000fe40007f5e0ff */
[----:B------:R-:W-:Y:S02]  /*c960*/  IADD3 R23, R23, 0x1, RZ ;  /* 0x0000000117177810 */ /* 0x000fe40007ffe0ff */
[-C--:B------:R-:W-:Y:S02]  /*c970*/  LEA R10, R10, R13.reuse, 0x2 ;  /* 0x0000000d0a0a7211 */ /* 0x080fe400078e10ff */
[-C--:B------:R-:W-:Y:S02]  /*c980*/  LEA R12, R12, R13.reuse, 0x2 ;  /* 0x0000000d0c0c7211 */ /* 0x080fe400078e10ff */
[----:B------:R-:W-:-:S02]  /*c990*/  LEA R13, R18, R13, 0x2 ;  /* 0x0000000d120d7211 */ /* 0x000fc400078e10ff */
        /* <DEDUP_REMOVED lines=10> */
.L_x_1193:
[----:B------:R-:W-:Y:S01]  /*ca40*/  ISETP.GT.U32.AND P0, PT, R14, R5, PT ;  /* 0x000000050e00720c */ /* 0x000fe20003f04070 */
[----:B------:R-:W-:Y:S01]  /*ca50*/  BSSY B0, `(.L_x_1177) ;  /* 0x00000a7000007945 */ /* 0x000fe20003800000 */
[----:B0---4-:R-:W-:Y:S01]  /*ca60*/  HFMA2.MMA R25, -RZ, RZ, 0, 0 ;  /* 0x00000000ff197435 */ /* 0x011fe200000001ff */
[----:B-123--:R-:W-:Y:S02]  /*ca70*/  MOV R30, RZ ;  /* 0x000000ff001e7202 */ /* 0x00efe40000000f00 */
        /* <DEDUP_REMOVED lines=38> */
.L_x_1180:
[----:B------:R-:W-:Y:S05]  /*cce0*/  BSYNC B1 ;  /* 0x0000000000017941 */ /* 0x000fea0003800000 */
.L_x_1179:
        /* <DEDUP_REMOVED lines=18> */
.L_x_1183:
        /* <DEDUP_REMOVED lines=55> */
.L_x_1182:
[----:B------:R-:W-:Y:S05]  /*d180*/  BSYNC B1 ;  /* 0x0000000000017941 */ /* 0x000fea0003800000 */
.L_x_1181:
        /* <DEDUP_REMOVED lines=35> */
.L_x_1185:
[----:B------:R-:W-:Y:S05]  /*d3c0*/  BSYNC B1 ;  /* 0x0000000000017941 */ /* 0x000fea0003800000 */
.L_x_1184:
        /* <DEDUP_REMOVED lines=15> */
.L_x_1178:
[----:B------:R-:W-:Y:S05]  /*d4c0*/  BSYNC B0 ;  /* 0x0000000000007941 */ /* 0x000fea0003800000 */
.L_x_1177:
        /* <DEDUP_REMOVED lines=11> */
[----:B------:R-:W-:Y:S01]  /*d580*/  MOV R26, RZ ;  /* 0x000000ff001a7202 */ /* 0x000fe20000000f00 */
[----:B------:R-:W-:-:S10]  /*d590*/  UMOV UR7, 0xffff ;  /* 0x0000ffff00077882 */ /* 0x000fd40000000000 */
        /* <DEDUP_REMOVED lines=9> */
[----:B--2---:R-:W2:Y:S01]  /*d630*/  SHFL.BFLY PT, R27, R26, 0x8, 0x101f ;  /* 0x0d101f001a1b7f89 */ /* 0x004ea200000e0000 */
[----:B------:R-:W-:-:S02]  /*d640*/  MOV R35, 0xffff ;  /* 0x0000ffff00237802 */ /* 0x000fc40000000f00 */
        /* <DEDUP_REMOVED lines=15> */
.L_x_1202:
        /* <DEDUP_REMOVED lines=20> */
[----:B------:R-:W-:Y:S02]  /*d880*/  MOV R36, 0xffff ;  /* 0x0000ffff00247802 */ /* 0x000fe40000000f00 */
[----:B------:R-:W-:Y:S02]  /*d890*/  MOV R35, 0xffff ;  /* 0x0000ffff00237802 */ /* 0x000fe40000000f00 */
[----:B------:R-:W-:Y:S01]  /*d8a0*/  MOV R37, 0xffff ;  /* 0x0000ffff00257802 */ /* 0x000fe20000000f00 */
[----:B---3--:R-:W3:Y:S01]  /*d8b0*/  SHFL.BFLY PT, R32, R25, 0x8, 0x101f ;  /* 0x0d101f0019207f89 */ /* 0x008ee200000e0000 */
[----:B------:R-:W-:Y:S02]  /*d8c0*/  MOV R42, 0xffff ;  /* 0x0000ffff002a7802 */ /* 0x000fe40000000f00 */
[----:B------:R-:W-:Y:S01]  /*d8d0*/  MOV R44, 0xffff ;  /* 0x0000ffff002c7802 */ /* 0x000fe20000000f00 */
[----:B--2---:R-:W2:Y:S01]  /*d8e0*/  SHFL.BFLY PT, R31, R30, 0x8, 0x101f ;  /* 0x0d101f001e1f7f89 */ /* 0x004ea200000e0000 */
[----:B------:R-:W-:-:S02]  /*d8f0*/  MOV R41, 0xffff ;  /* 0x0000ffff00297802 */ /* 0x000fc40000000f00 */
[----:B------:R-:W-:Y:S01]  /*d900*/  MOV R43, 0xffff ;  /* 0x0000ffff002b7802 */ /* 0x000fe20000000f00 */
        /* <DEDUP_REMOVED lines=14> */
.L_x_1212:
        /* <DEDUP_REMOVED lines=15> */
[----:B------:R-:W-:Y:S02]  /*dae0*/  MOV R36, 0xffff ;  /* 0x0000ffff00247802 */ /* 0x000fe40000000f00 */
[----:B------:R-:W-:Y:S02]  /*daf0*/  MOV R35, 0xffff ;  /* 0x0000ffff00237802 */ /* 0x000fe40000000f00 */
[----:B------:R-:W-:Y:S01]  /*db00*/  MOV R37, 0xffff ;  /* 0x0000ffff00257802 */ /* 0x000fe20000000f00 */
[----:B----4-:R-:W4:Y:S01]  /*db10*/  SHFL.BFLY PT, R32, R25, 0x8, 0x101f ;  /* 0x0d101f0019207f89 */ /* 0x010f2200000e0000 */
[----:B------:R-:W-:Y:S02]  /*db20*/  MOV R42, 0xffff ;  /* 0x0000ffff002a7802 */ /* 0x000fe40000000f00 */
[----:B------:R-:W-:Y:S01]  /*db30*/  MOV R44, 0xffff ;  /* 0x0000ffff002c7802 */ /* 0x000fe20000000f00 */
[----:B---3--:R-:W3:Y:S01]  /*db40*/  SHFL.BFLY PT, R31, R30, 0x8, 0x101f ;  /* 0x0d101f001e1f7f89 */ /* 0x008ee200000e0000 */
[----:B------:R-:W-:-:S02]  /*db50*/  MOV R41, 0xffff ;  /* 0x0000ffff00297802 */ /* 0x000fc40000000f00 */
        /* <DEDUP_REMOVED lines=15> */
.L_x_1222:
[----:B0-----:R-:W-:Y:S01]  /*dc50*/  FADD.FTZ R30, R25, R30 ;  /* 0x0000001e191e7221 */ /* 0x001fe20000010000 */
[----:B------:R-:W-:-:S04]  /*dc60*/  @!P2 F2FP.BF16.F32.PACK_AB R25, RZ, R35 ;  /* 0x00000023ff19a23e */ /* 0x000fc800000010ff */
[----:B------:R-:W-:Y:S02]  /*dc70*/  PRMT R31, R25, 0x7610, R31 ;  /* 0x00007610191f7816 */ /* 0x000fe4000000001f */
[----:B------:R-:W-:Y:S02]  /*dc80*/  @!P2 F2FP.BF16.F32.PACK_AB R30, RZ, R30 ;  /* 0x0000001eff1ea23e */ /* 0x000fe400000010ff */
[----:B------:R-:W-:Y:S01]  /*dc90*/  MOV R25, R18 ;  /* 0x0000001200197202 */ /* 0x000fe20000000f00 */
[----:B------:R3:W-:Y:S04]  /*dca0*/  @!P2 STG.E.U16 desc[UR18][R26.64+0x50], R31 ;  /* 0x0000501f1a00a986 */ /* 0x0007e8000c101512 */
[----:B------:R3:W-:Y:S02]  /*dcb0*/  @!P2 STG.E.U16 desc[UR18][R28.64+0x50], R30 ;  /* 0x0000501e1c00a986 */ /* 0x0007e4000c101512 */
.L_x_1188:
[----:B------:R-:W-:Y:S05]  /*dcc0*/  BSYNC B0 ;  /* 0x0000000000007941 */ /* 0x000fea0003800000 */
.L_x_1187:
        /* <DEDUP_REMOVED lines=11> */
[C---:B-1----:R-:W-:Y:S01]  /*dd80*/  @!P0 IADD3 R28, R25.reuse, 0x28, RZ ;  /* 0x00000028191c8810 */ /* 0x042fe20007ffe0ff */
[----:B------:R-:W-:Y:S01]  /*dd90*/  HFMA2.MMA R41, -RZ, RZ, 0, 0 ;  /* 0x00000000ff297435 */ /* 0x000fe200000001ff */
[----:B------:R-:W-:Y:S02]  /*dda0*/  @!P0 IADD3 R30, R25, 0x14, RZ ;  /* 0x00000014191e8810 */ /* 0x000fe40007ffe0ff */
[----:B------:R-:W-:Y:S02]  /*ddb0*/  CS2R R34, SRZ ;  /* 0x0000000000227805 */ /* 0x000fe4000001ff00 */
[----:B------:R-:W-:Y:S02]  /*ddc0*/  @!P0 LEA R29, R40, UR6, 0x7 ;  /* 0x00000006281d8c11 */ /* 0x000fe4000f8e38ff */
[----:B------:R-:W-:Y:S02]  /*ddd0*/  @!P0 LOP3.LUT R28, R28, R11, RZ, 0x3c, !PT ;  /* 0x0000000b1c1c8212 */ /* 0x000fe400078e3cff */
[----:B------:R-:W-:-:S02]  /*dde0*/  @!P0 LEA R31, R40, UR6, 0x7 ;  /* 0x00000006281f8c11 */ /* 0x000fc4000f8e38ff */
[----:B------:R-:W-:Y:S02]  /*ddf0*/  @!P0 LOP3.LUT R30, R30, R11, RZ, 0x3c, !PT ;  /* 0x0000000b1e1e8212 */ /* 0x000fe400078e3cff */
[----:B------:R-:W-:Y:S02]  /*de00*/  @!P0 LEA R28, R28, R29, 0x2 ;  /* 0x0000001d1c1c8211 */ /* 0x000fe400078e10ff */
[----:B------:R-:W-:Y:S02]  /*de10*/  @!P0 LEA R30, R30, R31, 0x2 ;  /* 0x0000001f1e1e8211 */ /* 0x000fe400078e10ff */
[----:B------:R-:W-:Y:S01]  /*de20*/  @!P0 IADD3 R46, R25, 0x3c, RZ ;  /* 0x0000003c192e8810 */ /* 0x000fe20007ffe0ff */
[----:B------:R-:W1:Y:S01]  /*de30*/  @!P0 LDS R29, [R28] ;  /* 0x000000001c1d8984 */ /* 0x000e620000000800 */
[----:B------:R-:W-:Y:S02]  /*de40*/  @!P0 LEA R45, R40, UR6, 0x7 ;  /* 0x00000006282d8c11 */ /* 0x000fe4000f8e38ff */
[----:B------:R-:W-:Y:S01]  /*de50*/  @!P0 LOP3.LUT R46, R46, R11, RZ, 0x3c, !PT ;  /* 0x0000000b2e2e8212 */ /* 0x000fe200078e3cff */
[----:B------:R-:W4:Y:S01]  /*de60*/  @!P0 LDS R33, [R30+0x500] ;  /* 0x000500001e218984 */ /* 0x000f220000000800 */
[----:B------:R-:W-:-:S02]  /*de70*/  MOV R31, 0xffff ;  /* 0x0000ffff001f7802 */ /* 0x000fc40000000f00 */
[----:B------:R-:W-:Y:S01]  /*de80*/  @!P0 LEA R46, R46, R45, 0x2 ;  /* 0x0000002d2e2e8211 */ /* 0x000fe200078e10ff */
[----:B------:R5:W0:Y:S01]  /*de90*/  @!P0 LDS R32, [R30] ;  /* 0x000000001e208984 */ /* 0x000a220000000800 */
[----:B------:R-:W-:Y:S01]  /*dea0*/  MOV R42, RZ ;  /* 0x000000ff002a7202 */ /* 0x000fe20000000f00 */
[----:B------:R-:W-:Y:S01]  /*deb0*/  HFMA2.MMA R45, -RZ, RZ, 0, 0 ;  /* 0x00000000ff2d7435 */ /* 0x000fe200000001ff */
[----:B------:R-:W-:Y:S01]  /*dec0*/  MOV R49, 0xffff ;  /* 0x0000ffff00317802 */ /* 0x000fe20000000f00 */
[----:B------:R-:W-:Y:S01]  /*ded0*/  @!P0 LDS R43, [R28+0x500] ;  /* 0x000500001c2b8984 */ /* 0x000fe20000000800 */
[----:B------:R-:W-:Y:S02]  /*dee0*/  MOV R50, 0xffff ;  /* 0x0000ffff00327802 */ /* 0x000fe40000000f00 */
[----:B------:R-:W-:Y:S01]  /*def0*/  MOV R52, 0xffff ;  /* 0x0000ffff00347802 */ /* 0x000fe20000000f00 */
[----:B------:R-:W-:Y:S01]  /*df00*/  @!P0 LDS R48, [R46+0x500] ;  /* 0x000500002e308984 */ /* 0x000fe20000000800 */
[----:B-----5:R-:W-:-:S02]  /*df10*/  MOV R30, 0xffff ;  /* 0x0000ffff001e7802 */ /* 0x020fc40000000f00 */
[----:B------:R-:W-:Y:S01]  /*df20*/  MOV R51, 0xffff ;  /* 0x0000ffff00337802 */ /* 0x000fe20000000f00 */
[----:B------:R5:W-:Y:S01]  /*df30*/  @!P0 LDS R47, [R46] ;  /* 0x000000002e2f8984 */ /* 0x000be20000000800 */
[----:B------:R-:W-:-:S03]  /*df40*/  IADD3 R25, R25, R22, RZ ;  /* 0x0000001619197210 */ /* 0x000fc60007ffe0ff */
[----:B---3--:R-:W3:Y:S01]  /*df50*/  SHFL.BFLY PT, R28, R27, 0x8, 0x101f ;  /* 0x0d101f001b1c7f89 */ /* 0x008ee200000e0000 */
[----:B-----5:R-:W-:Y:S02]  /*df60*/  MOV R46, RZ ;  /* 0x000000ff002e7202 */ /* 0x020fe40000000f00 */
[----:B-1----:R-:W-:Y:S02]  /*df70*/  @!P0 MOV R41, R29 ;  /* 0x0000001d00298202 */ /* 0x002fe40000000f00 */
[----:B--2---:R-:W1:Y:S01]  /*df80*/  SHFL.BFLY PT, R29, R26, 0x8, 0x101f ;  /* 0x0d101f001a1d7f89 */ /* 0x004e6200000e0000 */
[----:B----4-:R-:W-:Y:S02]  /*df90*/  @!P0 MOV R35, R33 ;  /* 0x0000002100238202 */ /* 0x010fe40000000f00 */
[----:B------:R-:W-:Y:S01]  /*dfa0*/  MOV R33, 0xffff ;  /* 0x0000ffff00217802 */ /* 0x000fe20000000f00 */
[----:B------:R-:W2:Y:S01]  /*dfb0*/  SHFL.BFLY PT, R44, R41, 0x8, 0x101f ;  /* 0x0d101f00292c7f89 */ /* 0x000ea200000e0000 */
[----:B0-----:R-:W-:Y:S01]  /*dfc0*/  @!P0 MOV R34, R32 ;  /* 0x0000002000228202 */ /* 0x001fe20000000f00 */
[----:B---3--:R-:W-:Y:S01]  /*dfd0*/  FADD.FTZ R28, R28, R27 ;  /* 0x0000001b1c1c7221 */ /* 0x008fe20000010000 */
[----:B------:R-:W-:-:S02]  /*dfe0*/  MOV R32, 0xffff ;  /* 0x0000ffff00207802 */ /* 0x000fc40000000f00 */
[----:B------:R-:W-:Y:S01]  /*dff0*/  @!P0 MOV R42, R43 ;  /* 0x0000002b002a8202 */ /* 0x000fe20000000f00 */
[----:B------:R-:W0:Y:S01]  /*e000*/  SHFL.BFLY PT, R37, R34, 0x8, 0x101f ;  /* 0x0d101f0022257f89 */ /* 0x000e2200000e0000 */
[----:B------:R-:W-:-:S03]  /*e010*/  @!P0 MOV R46, R48 ;  /* 0x00000030002e8202 */ /* 0x000fc60000000f00 */
[----:B------:R-:W3:Y:S01]  /*e020*/  SHFL.BFLY PT, R36, R35, 0x8, 0x101f ;  /* 0x0d101f0023247f89 */ /* 0x000ee200000e0000 */
[----:B------:R-:W-:Y:S02]  /*e030*/  MOV R48, 0xffff ;  /* 0x0000ffff00307802 */ /* 0x000fe40000000f00 */
[----:B------:R-:W-:Y:S01]  /*e040*/  @!P0 MOV R45, R47 ;  /* 0x0000002f002d8202 */ /* 0x000fe20000000f00 */
        /* <DEDUP_REMOVED lines=20> */
[----:B------:R-:W-:Y:S01]  /*e190*/  MOV R29, 0xffff ;  /* 0x0000ffff001d7802 */ /* 0x000fe20000000f00 */
        /* <DEDUP_REMOVED lines=68> */
.L_x_1256:
[----:B-12---:R-:W-:Y:S01]  /*e5e0*/  FADD.FTZ R30, R46, R25 ;  /* 0x000000192e1e7221 */ /* 0x006fe20000010000 */
[----:B------:R-:W-:-:S04]  /*e5f0*/  @!P0 F2FP.BF16.F32.PACK_AB R25, RZ, R34 ;  /* 0x00000022ff19823e */ /* 0x000fc800000010ff */
[----:B------:R-:W-:Y:S01]  /*e600*/  @!P0 F2FP.BF16.F32.PACK_AB R30, RZ, R30 ;  /* 0x0000001eff1e823e */ /* 0x000fe200000010ff */
[----:B------:R4:W-:Y:S04]  /*e610*/  @!P0 STG.E.U16 desc[UR18][R26.64+0x78], R25 ;  /* 0x000078191a008986 */ /* 0x0009e8000c101512 */
[----:B------:R4:W-:Y:S02]  /*e620*/  @!P0 STG.E.U16 desc[UR18][R28.64+0x78], R30 ;  /* 0x0000781e1c008986 */ /* 0x0009e4000c101512 */
.L_x_1186:
[----:B------:R-:W-:Y:S05]  /*e630*/  WARPSYNC.ALL ;  /* 0x0000000000007948 */ /* 0x000fea0003800000 */
[----:B------:R-:W-:Y:S01]  /*e640*/  IADD3 R22, R22, 0x200, RZ ;  /* 0x0000020016167810 */ /* 0x000fe20007ffe0ff */
[----:B------:R-:W-:Y:S03]  /*e650*/  BAR.SYNC.DEFER_BLOCKING 0x0 ;  /* 0x0000000000007b1d */ /* 0x000fe60000010000 */
[----:B------:R-:W-:-:S13]  /*e660*/  ISETP.GE.AND P0, PT, R22, UR20, PT ;  /* 0x0000001416007c0c */ /* 0x000fda000bf06270 */
[----:B------:R-:W-:Y:S05]  /*e670*/  @!P0 BRA `(.L_x_1193) ;  /* 0xffffffe000f08947 */ /* 0x000fea000383ffff */
[----:B------:R-:W-:Y:S05]  /*e680*/  EXIT ;  /* 0x000000000000794d */ /* 0x000fea0003800000 */
.L_x_1189:
[----:B-1----:R-:W-:Y:S02]  /*e690*/  MOV R52, R25 ;  /* 0x0000001900347202 */ /* 0x002fe40000000f00 */
[----:B------:R-:W-:Y:S02]  /*e6a0*/  MOV R53, 0x8 ;  /* 0x0000000800357802 */ /* 0x000fe40000000f00 */
[----:B------:R-:W-:Y:S02]  /*e6b0*/  MOV R54, 0x101f ;  /* 0x0000101f00367802 */ /* 0x000fe40000000f00 */
[----:B------:R-:W-:-:S07]  /*e6c0*/  MOV R51, 0xffff ;  /* 0x0000ffff00337802 */ /* 0x000fce0000000f00 */
[----:B0-2---:R-:W-:Y:S05]  /*e6d0*/  WARPSYNC.COLLECTIVE R51, `(.L_x_1194) ;  /* 0x0000000033087348 */ /* 0x005fea0003c00000 */
[----:B------:R1:W3:Y:S02]  /*e6e0*/  SHFL.BFLY P3, R49, R52, R53, R54 ;  /* 0x0c00003534317389 */ /* 0x0002e40000060036 */
[----:B0123--:R-:W-:Y:S01]  /*e6f0*/  ENDCOLLECTIVE ;  /* 0x000000000000791b */ /* 0x00ffe20003800000 */
.L_x_1194:
[----:B------:R-:W-:Y:S02]  /*e700*/  MOV R52, R26 ;  /* 0x0000001a00347202 */ /* 0x000fe40000000f00 */
[----:B------:R-:W-:-:S07]  /*e710*/  MOV R28, R49 ;  /* 0x00000031001c7202 */ /* 0x000fce0000000f00 */
[----:B------:R-:W-:Y:S05]  /*e720*/  WARPSYNC.COLLECTIVE R51, `(.L_x_1195) ;  /* 0x0000000033087348 */ /* 0x000fea0003c00000 */
[----:B------:R0:W1:Y:S02]  /*e730*/  SHFL.BFLY P3, R49, R52, R53, R54 ;  /* 0x0c00003534317389 */ /* 0x0000640000060036 */
[----:B01----:R-:W-:Y:S01]  /*e740*/  ENDCOLLECTIVE ;  /* 0x000000000000791b */ /* 0x003fe20003800000 */
.L_x_1195:
[----:B------:R-:W-:-:S05]  /*e750*/  FADD.FTZ R28, R28, R25 ;  /* 0x000000191c1c7221 */ /* 0x000fca0000010000 */
[----:B------:R-:W-:Y:S02]  /*e760*/  MOV R52, R28 ;  /* 0x0000001c00347202 */ /* 0x000fe40000000f00 */
[----:B------:R-:W-:Y:S02]  /*e770*/  MOV R53, 0x4 ;  /* 0x0000000400357802 */ /* 0x000fe40000000f00 */
[----:B------:R-:W-:-:S07]  /*e780*/  MOV R27, R49 ;  /* 0x00000031001b7202 */ /* 0x000fce0000000f00 */
[----:B------:R-:W-:Y:S05]  /*e790*/  WARPSYNC.COLLECTIVE R51, `(.L_x_1196) ;  /* 0x0000000033087348 */ /* 0x000fea0003c00000 */
[----:B------:R0:W1:Y:S02]  /*e7a0*/  SHFL.BFLY P3, R49, R52, R53, R54 ;  /* 0x0c00003534317389 */ /* 0x0000640000060036 */
[----:B01----:R-:W-:Y:S01]  /*e7b0*/  ENDCOLLECTIVE ;  /* 0x000000000000791b */ /* 0x003fe20003800000 */
.L_x_1196:
[----:B------:R-:W-:-:S05]  /*e7c0*/  FADD.FTZ R27, R27, R26 ;  /* 0x0000001a1b1b7221 */ /* 0x000fca0000010000 */
[----:B------:R-:W-:Y:S02]  /*e7d0*/  MOV R52, R27 ;  /* 0x0000001b00347202 */ /* 0x000fe40000000f00 */
[----:B------:R-:W-:-:S07]  /*e7e0*/  MOV R29, R49 ;  /* 0x00000031001d7202 */ /* 0x000fce0000000f00 */
[----:B------:R-:W-:Y:S05]  /*e7f0*/  WARPSYNC.COLLECTIVE R51, `(.L_x_1197) ;  /* 0x0000000033087348 */ /* 0x000fea0003c00000 */
[----:B------:R0:W1:Y:S02]  /*e800*/  SHFL.BFLY P3, R49, R52, R53, R54 ;  /* 0x0c00003534317389 */ /* 0x0000640000060036 */
[----:B01----:R-:W-:Y:S01]  /*e810*/  ENDCOLLECTIVE ;  /* 0x000000000000791b */ /* 0x003fe20003800000 */
.L_x_1197:
[----:B------:R-:W-:-:S05]  /*e820*/  FADD.FTZ R29, R28, R29 ;  /* 0x0000001d1c1d7221 */ /* 0x000fca0000010000 */
[----:B------:R-:W-:Y:S02]  /*e830*/  MOV R52, R29 ;  /* 0x0000001d00347202 */ /* 0x000fe40000000f00 */
[----:B------:R-:W-:Y:S02]  /*e840*/  MOV R53, 0x2 ;  /* 0x0000000200357802 */ /* 0x000fe40000000f00 */
[----:B------:R-:W-:-:S07]  /*e850*/  MOV R30, R49 ;  /* 0x00000031001e7202 */ /* 0x000fce0000000f00 */
[----:B------:R-:W-:Y:S05]  /*e860*/  WARPSYNC.COLLECTIVE R51, `(.L_x_1198) ;  /* 0x0000000033087348 */ /* 0x000fea0003c00000 */
[----:B------:R0:W1:Y:S02]  /*e870*/  SHFL.BFLY P3, R49, R52, R53, R54 ;  /* 0x0c00003534317389 */ /* 0x0000640000060036 */
[----:B01----:R-:W-:Y:S01]  /*e880*/  ENDCOLLECTIVE ;  /* 0x000000000000791b */ /* 0x003fe20003800000 */
.L_x_1198:
[----:B------:R-:W-:-:S05]  /*e890*/  FADD.FTZ R30, R27, R30 ;  /* 0x0000001e1b1e7221 */ /* 0x000fca0000010000 */
[----:B------:R-:W-:Y:S02]  /*e8a0*/  MOV R52, R30 ;  /* 0x0000001e00347202 */ /* 0x000fe40000000f00 */
[----:B------:R-:W-:-:S07]  /*e8b0*/  MOV R32, R49 ;  /* 0x0000003100207202 */ /* 0x000fce0000000f00 */
[----:B------:R-:W-:Y:S05]  /*e8c0*/  WARPSYNC.COLLECTIVE R51, `(.L_x_1199) ;  /* 0x0000000033087348 */ /* 0x000fea0003c00000 */
[----:B------:R0:W1:Y:S02]  /*e8d0*/  SHFL.BFLY P3, R49, R52, R53, R54 ;  /* 0x0c00003534317389 */ /* 0x0000640000060036 */
[----:B01----:R-:W-:Y:S01]  /*e8e0*/  ENDCOLLECTIVE ;  /* 0x000000000000791b */ /* 0x003fe20003800000 */
.L_x_1199:
[----:B------:R-:W-:-:S05]  /*e8f0*/  FADD.FTZ R32, R29, R32 ;  /* 0x000000201d207221 */ /* 0x000fca0000010000 */
[----:B------:R-:W-:Y:S02]  /*e900*/  MOV R52, R32 ;  /* 0x0000002000347202 */ /* 0x000fe40000000f00 */
[----:B------:R-:W-:Y:S02]  /*e910*/  MOV R53, 0x1 ;  /* 0x0000000100357802 */ /* 0x000fe40000000f00 */
[----:B------:R-:W-:-:S07]  /*e920*/  MOV R25, R49 ;  /* 0x0000003100197202 */ /* 0x000fce0000000f00 */
[----:B------:R-:W-:Y:S05]  /*e930*/  WARPSYNC.COLLECTIVE R51, `(.L_x_1200) ;  /* 0x0000000033087348 */ /* 0x000fea0003c00000 */
[----:B------:R0:W1:Y:S02]  /*e940*/  SHFL.BFLY P3, R49, R52, R53, R54 ;  /* 0x0c00003534317389 */ /* 0x0000640000060036 */
[----:B01----:R-:W-:Y:S01]  /*e950*/  ENDCOLLECTIVE ;  /* 0x000000000000791b */ /* 0x003fe20003800000 */
.L_x_1200:
[----:B------:R-:W-:-:S05]  /*e960*/  FADD.FTZ R25, R30, R25 ;  /* 0x000000191e197221 */ /* 0x000fca0000010000 */
[----:B------:R-:W-:Y:S02]  /*e970*/  MOV R52, R25 ;  /* 0x0000001900347202 */ /* 0x000fe40000000f00 */
[----:B------:R-:W-:-:S07]  /*e980*/  MOV R31, R49 ;  /* 0x00000031001f7202 */ /* 0x000fce0000000f00 */
[----:B------:R-:W-:Y:S05]  /*e990*/  WARPSYNC.COLLECTIVE R51, `(.L_x_1201) ;  /* 0x0000000033087348 */ /* 0x000fea0003c00000 */
[----:B------:R0:W1:Y:S02]  /*e9a0*/  SHFL.BFLY P3, R49, R52, R53, R54 ;  /* 0x0c00003534317389 */ /* 0x0000640000060036 */
[----:B01----:R-:W-:Y:S01]  /*e9b0*/  ENDCOLLECTIVE ;  /* 0x000000000000791b */ /* 0x003fe20003800000 */
.L_x_1201:
[----:B------:R-:W-:Y:S01]  /*e9c0*/  FADD.FTZ R31, R32, R31 ;  /* 0x0000001f201f7221 */ /* 0x000fe20000010000 */
[----:B------:R-:W-:Y:S01]  /*e9d0*/  MOV R34, R49 ;  /* 0x0000003100227202 */ /* 0x000fe20000000f00 */
[----:B------:R-:W-:Y:S06]  /*e9e0*/  BRA `(.L_x_1202) ;  /* 0xffffffec00547947 */ /* 0x000fec000383ffff */
.L_x_1190:
[----:B------:R-:W-:Y:S01]  /*e9f0*/  BSSY B1, `(.L_x_1203) ;  /* 0x0000008000017945 */ /* 0x000fe20003800000 */
[----:B---3--:R-:W-:Y:S02]  /*ea00*/  MOV R52, R25 ;  /* 0x0000001900347202 */ /* 0x008fe40000000f00 */
[----:B------:R-:W-:Y:S02]  /*ea10*/  MOV R53, 0x8 ;  /* 0x0000000800357802 */ /* 0x000fe40000000f00 */
[----:B------:R-:W-:Y:S02]  /*ea20*/  MOV R54, 0x101f ;  /* 0x0000101f00367802 */ /* 0x000fe40000000f00 */
[----:B------:R-:W-:-:S07]  /*ea30*/  MOV R51, 0xffff ;  /* 0x0000ffff00337802 */ /* 0x000fce0000000f00 */
[----:B012---:R-:W-:Y:S05]  /*ea40*/  WARPSYNC.COLLECTIVE R51, `(.L_x_1204) ;  /* 0x0000000033087348 */ /* 0x007fea0003c00000 */
[----:B------:R3:W4:Y:S02]  /*ea50*/  SHFL.BFLY P3, R49, R52, R53, R54 ;  /* 0x0c00003534317389 */ /* 0x0007240000060036 */
[----:B01234-:R-:W-:Y:S01]  /*ea60*/  ENDCOLLECTIVE ;  /* 0x000000000000791b */ /* 0x01ffe20003800000 */
.L_x_1204:
[----:B------:R-:W-:Y:S05]  /*ea70*/  BSYNC B1 ;  /* 0x0000000000017941 */ /* 0x000fea0003800000 */
.L_x_1203:
        /* <DEDUP_REMOVED lines=8> */
.L_x_1205:
[----:B------:R-:W-:Y:S01]  /*eb00*/  FADD.FTZ R32, R32, R25 ;  /* 0x0000001920207221 */ /* 0x000fe20000010000 */
[----:B------:R-:W-:-:S04]  /*eb10*/  HFMA2.MMA R53, -RZ, RZ, 0, 2.384185791015625e-07 ;  /* 0x00000004ff357435 */ /* 0x000fc800000001ff */
[----:B------:R-:W-:Y:S02]  /*eb20*/  MOV R52, R32 ;  /* 0x0000002000347202 */ /* 0x000fe40000000f00 */
[----:B------:R-:W-:-:S07]  /*eb30*/  MOV R31, R49 ;  /* 0x00000031001f7202 */ /* 0x000fce0000000f00 */
[----:B------:R-:W-:Y:S05]  /*eb40*/  WARPSYNC.COLLECTIVE R51, `(.L_x_1206) ;  /* 0x0000000033087348 */ /* 0x000fea0003c00000 */
[----:B------:R0:W1:Y:S02]  /*eb50*/  SHFL.BFLY P3, R49, R52, R53, R54 ;  /* 0x0c00003534317389 */ /* 0x0000640000060036 */
[----:B01----:R-:W-:Y:S01]  /*eb60*/  ENDCOLLECTIVE ;  /* 0x000000000000791b */ /* 0x003fe20003800000 */
.L_x_1206:
[----:B------:R-:W-:-:S05]  /*eb70*/  FADD.FTZ R31, R31, R30 ;  /* 0x0000001e1f1f7221 */ /* 0x000fca0000010000 */
[----:B------:R-:W-:Y:S02]  /*eb80*/  MOV R52, R31 ;  /* 0x0000001f00347202 */ /* 0x000fe40000000f00 */
[----:B------:R-:W-:-:S07]  /*eb90*/  MOV R33, R49 ;  /* 0x0000003100217202 */ /* 0x000fce0000000f00 */
[----:B------:R-:W-:Y:S05]  /*eba0*/  WARPSYNC.COLLECTIVE R51, `(.L_x_1207) ;  /* 0x0000000033087348 */ /* 0x000fea0003c00000 */
[----:B------:R0:W1:Y:S02]  /*ebb0*/  SHFL.BFLY P3, R49, R52, R53, R54 ;  /* 0x0c00003534317389 */ /* 0x0000640000060036 */
[----:B01----:R-:W-:Y:S01]  /*ebc0*/  ENDCOLLECTIVE ;  /* 0x000000000000791b */ /* 0x003fe20003800000 */
.L_x_1207:
[----:B------:R-:W-:Y:S01]  /*ebd0*/  FADD.FTZ R33, R32, R33 ;  /* 0x0000002120217221 */ /* 0x000fe20000010000 */
[----:B------:R-:W-:-:S04]  /*ebe0*/  HFMA2.MMA R53, -RZ, RZ, 0, 1.1920928955078125e-07 ;  /* 0x00000002ff357435 */ /* 0x000fc800000001ff */
[----:B------:R-:W-:Y:S02]  /*ebf0*/  MOV R52, R33 ;  /* 0x0000002100347202 */ /* 0x000fe40000000f00 */
[----:B------:R-:W-:-:S07]  /*ec00*/  MOV R34, R49 ;  /* 0x0000003100227202 */ /* 0x000fce0000000f00 */
[----:B------:R-:W-:Y:S05]  /*ec10*/  WARPSYNC.COLLECTIVE R51, `(.L_x_1208) ;  /* 0x0000000033087348 */ /* 0x000fea0003c00000 */
[----:B------:R0:W1:Y:S02]  /*ec20*/  SHFL.BFLY P3, R49, R52, R53, R54 ;  /* 0x0c00003534317389 */ /* 0x0000640000060036 */
[----:B01----:R-:W-:Y:S01]  /*ec30*/  ENDCOLLECTIVE ;  /* 0x000000000000791b */ /* 0x003fe20003800000 */
.L_x_1208:
[----:B------:R-:W-:-:S05]  /*ec40*/  FADD.FTZ R34, R31, R34 ;  /* 0x000000221f227221 */ /* 0x000fca0000010000 */
[----:B------:R-:W-:Y:S02]  /*ec50*/  MOV R52, R34 ;  /* 0x0000002200347202 */ /* 0x000fe40000000f00 */
[----:B------:R-:W-:-:S07]  /*ec60*/  MOV R36, R49 ;  /* 0x0000003100247202 */ /* 0x000fce0000000f00 */
[----:B------:R-:W-:Y:S05]  /*ec70*/  WARPSYNC.COLLECTIVE R51, `(.L_x_1209) ;  /* 0x0000000033087348 */ /* 0x000fea0003c00000 */
[----:B------:R0:W1:Y:S02]  /*ec80*/  SHFL.BFLY P3, R49, R52, R53, R54 ;  /* 0x0c00003534317389 */ /* 0x0000640000060036 */
[----:B01----:R-:W-:Y:S01]  /*ec90*/  ENDCOLLECTIVE ;  /* 0x000000000000791b */ /* 0x003fe20003800000 */
.L_x_1209:
[----:B------:R-:W-:Y:S01]  /*eca0*/  FADD.FTZ R36, R33, R36 ;  /* 0x0000002421247221 */ /* 0x000fe20000010000 */
[----:B------:R-:W-:-:S04]  /*ecb0*/  HFMA2.MMA R53, -RZ, RZ, 0, 5.9604644775390625e-08 ;  /* 0x00000001ff357435 */ /* 0x000fc800000001ff */
[----:B------:R-:W-:Y:S02]  /*ecc0*/  MOV R52, R36 ;  /* 0x0000002400347202 */ /* 0x000fe40000000f00 */
[----:B------:R-:W-:-:S07]  /*ecd0*/  MOV R25, R49 ;  /* 0x0000003100197202 */ /* 0x000fce0000000f00 */
[----:B------:R-:W-:Y:S05]  /*ece0*/  WARPSYNC.COLLECTIVE R51, `(.L_x_1210) ;  /* 0x0000000033087348 */ /* 0x000fea0003c00000 */
[----:B------:R0:W1:Y:S02]  /*ecf0*/  SHFL.BFLY P3, R49, R52, R53, R54 ;  /* 0x0c00003534317389 */ /* 0x0000640000060036 */
[----:B01----:R-:W-:Y:S01]  /*ed00*/  ENDCOLLECTIVE ;  /* 0x000000000000791b */ /* 0x003fe20003800000 */
.L_x_1210:
[----:B------:R-:W-:-:S05]  /*ed10*/  FADD.FTZ R25, R34, R25 ;  /* 0x0000001922197221 */ /* 0x000fca0000010000 */
[----:B------:R-:W-:Y:S02]  /*ed20*/  MOV R52, R25 ;  /* 0x0000001900347202 */ /* 0x000fe40000000f00 */
[----:B------:R-:W-:-:S07]  /*ed30*/  MOV R35, R49 ;  /* 0x0000003100237202 */ /* 0x000fce0000000f00 */
[----:B------:R-:W-:Y:S05]  /*ed40*/  WARPSYNC.COLLECTIVE R51, `(.L_x_1211) ;  /* 0x0000000033087348 */ /* 0x000fea0003c00000 */
[----:B------:R0:W1:Y:S02]  /*ed50*/  SHFL.BFLY P3, R49, R52, R53, R54 ;  /* 0x0c00003534317389 */ /* 0x0000640000060036 */
[----:B01----:R-:W-:Y:S01]  /*ed60*/  ENDCOLLECTIVE ;  /* 0x000000000000791b */ /* 0x003fe20003800000 */
.L_x_1211:
[----:B------:R-:W-:Y:S01]  /*ed70*/  FADD.FTZ R35, R36, R35 ;  /* 0x0000002324237221 */ /* 0x000fe20000010000 */
[----:B------:R-:W-:Y:S01]  /*ed80*/  MOV R30, R49 ;  /* 0x00000031001e7202 */ /* 0x000fe20000000f00 */
[----:B------:R-:W-:Y:S06]  /*ed90*/  BRA `(.L_x_1212) ;  /* 0xffffffec00147947 */ /* 0x000fec000383ffff */
.L_x_1191:
[----:B------:R-:W-:Y:S01]  /*eda0*/  BSSY B1, `(.L_x_1213) ;  /* 0x0000008000017945 */ /* 0x000fe20003800000 */
[----:B----4-:R-:W-:Y:S02]  /*edb0*/  MOV R52, R25 ;  /* 0x0000001900347202 */ /* 0x010fe40000000f00 */
[----:B------:R-:W-:Y:S02]  /*edc0*/  MOV R53, 0x8 ;  /* 0x0000000800357802 */ /* 0x000fe40000000f00 */
[----:B------:R-:W-:Y:S02]  /*edd0*/  MOV R54, 0x101f ;  /* 0x0000101f00367802 */ /* 0x000fe40000000f00 */
[----:B------:R-:W-:-:S07]  /*ede0*/  MOV R51, 0xffff ;  /* 0x0000ffff00337802 */ /* 0x000fce0000000f00 */
[----:B0123--:R-:W-:Y:S05]  /*edf0*/  WARPSYNC.COLLECTIVE R51, `(.L_x_1214) ;  /* 0x0000000033087348 */ /* 0x00ffea0003c00000 */
[----:B------:R4:W0:Y:S02]  /*ee00*/  SHFL.BFLY P3, R49, R52, R53, R54 ;  /* 0x0c00003534317389 */ /* 0x0008240000060036 */
[----:B01234-:R-:W-:Y:S01]  /*ee10*/  ENDCOLLECTIVE ;  /* 0x000000000000791b */ /* 0x01ffe20003800000 */
.L_x_1214:
[----:B------:R-:W-:Y:S05]  /*ee20*/  BSYNC B1 ;  /* 0x0000000000017941 */ /* 0x000fea0003800000 */
.L_x_1213:
        /* <DEDUP_REMOVED lines=8> */
.L_x_1215:
[----:B------:R-:W-:Y:S01]  /*eeb0*/  FADD.FTZ R32, R32, R25 ;  /* 0x0000001920207221 */ /* 0x000fe20000010000 */
[----:B------:R-:W-:-:S04]  /*eec0*/  HFMA2.MMA R53, -RZ, RZ, 0, 2.384185791015625e-07 ;  /* 0x00000004ff357435 */ /* 0x000fc800000001ff */
[----:B------:R-:W-:Y:S02]  /*eed0*/  MOV R52, R32 ;  /* 0x0000002000347202 */ /* 0x000fe40000000f00 */
[----:B------:R-:W-:-:S07]  /*eee0*/  MOV R31, R49 ;  /* 0x00000031001f7202 */ /* 0x000fce0000000f00 */
[----:B------:R-:W-:Y:S05]  /*eef0*/  WARPSYNC.COLLECTIVE R51, `(.L_x_1216) ;  /* 0x0000000033087348 */ /* 0x000fea0003c00000 */
[----:B------:R0:W1:Y:S02]  /*ef00*/  SHFL.BFLY P3, R49, R52, R53, R54 ;  /* 0x0c00003534317389 */ /* 0x0000640000060036 */
[----:B01----:R-:W-:Y:S01]  /*ef10*/  ENDCOLLECTIVE ;  /* 0x000000000000791b */ /* 0x003fe20003800000 */
.L_x_1216:
[----:B------:R-:W-:-:S05]  /*ef20*/  FADD.FTZ R31, R31, R30 ;  /* 0x0000001e1f1f7221 */ /* 0x000fca0000010000 */
[----:B------:R-:W-:Y:S02]  /*ef30*/  MOV R52, R31 ;  /* 0x0000001f00347202 */ /* 0x000fe40000000f00 */
[----:B------:R-:W-:-:S07]  /*ef40*/  MOV R33, R49 ;  /* 0x0000003100217202 */ /* 0x000fce0000000f00 */
[----:B------:R-:W-:Y:S05]  /*ef50*/  WARPSYNC.COLLECTIVE R51, `(.L_x_1217) ;  /* 0x0000000033087348 */ /* 0x000fea0003c00000 */
[----:B------:R0:W1:Y:S02]  /*ef60*/  SHFL.BFLY P3, R49, R52, R53, R54 ;  /* 0x0c00003534317389 */ /* 0x0000640000060036 */
[----:B01----:R-:W-:Y:S01]  /*ef70*/  ENDCOLLECTIVE ;  /* 0x000000000000791b */ /* 0x003fe20003800000 */
.L_x_1217:
[----:B------:R-:W-:Y:S01]  /*ef80*/  FADD.FTZ R33, R32, R33 ;  /* 0x0000002120217221 */ /* 0x000fe20000010000 */
[----:B------:R-:W-:-:S04]  /*ef90*/  HFMA2.MMA R53, -RZ, RZ, 0, 1.1920928955078125e-07 ;  /* 0x00000002ff357435 */ /* 0x000fc800000001ff */
[----:B------:R-:W-:Y:S02]  /*efa0*/  MOV R52, R33 ;  /* 0x0000002100347202 */ /* 0x000fe40000000f00 */
[----:B------:R-:W-:-:S07]  /*efb0*/  MOV R34, R49 ;  /* 0x0000003100227202 */ /* 0x000fce0000000f00 */
[----:B------:R-:W-:Y:S05]  /*efc0*/  WARPSYNC.COLLECTIVE R51, `(.L_x_1218) ;  /* 0x0000000033087348 */ /* 0x000fea0003c00000 */
[----:B------:R0:W1:Y:S02]  /*efd0*/  SHFL.BFLY P3, R49, R52, R53, R54 ;  /* 0x0c00003534317389 */ /* 0x0000640000060036 */
[----:B01----:R-:W-:Y:S01]  /*efe0*/  ENDCOLLECTIVE ;  /* 0x000000000000791b */ /* 0x003fe20003800000 */
.L_x_1218:
[----:B------:R-:W-:-:S05]  /*eff0*/  FADD.FTZ R34, R31, R34 ;  /* 0x000000221f227221 */ /* 0x000fca0000010000 */
[----:B------:R-:W-:Y:S02]  /*f000*/  MOV R52, R34 ;  /* 0x0000002200347202 */ /* 0x000fe40000000f00 */
[----:B------:R-:W-:-:S07]  /*f010*/  MOV R36, R49 ;  /* 0x0000003100247202 */ /* 0x000fce0000000f00 */
[----:B------:R-:W-:Y:S05]  /*f020*/  WARPSYNC.COLLECTIVE R51, `(.L_x_1219) ;  /* 0x0000000033087348 */ /* 0x000fea0003c00000 */
[----:B------:R0:W1:Y:S02]  /*f030*/  SHFL.BFLY P3, R49, R52, R53, R54 ;  /* 0x0c00003534317389 */ /* 0x0000640000060036 */
[----:B01----:R-:W-:Y:S01]  /*f040*/  ENDCOLLECTIVE ;  /* 0x000000000000791b */ /* 0x003fe20003800000 */
.L_x_1219:
[----:B------:R-:W-:Y:S01]  /*f050*/  FADD.FTZ R36, R33, R36 ;  /* 0x0000002421247221 */ /* 0x000fe20000010000 */
[----:B------:R-:W-:-:S04]  /*f060*/  HFMA2.MMA R53, -RZ, RZ, 0, 5.9604644775390625e-08 ;  /* 0x00000001ff357435 */ /* 0x000fc800000001ff */
[----:B------:R-:W-:Y:S02]  /*f070*/  MOV R52, R36 ;  /* 0x0000002400347202 */ /* 0x000fe40000000f00 */
[----:B------:R-:W-:-:S07]  /*f080*/  MOV R25, R49 ;  /* 0x0000003100197202 */ /* 0x000fce0000000f00 */
[----:B------:R-:W-:Y:S05]  /*f090*/  WARPSYNC.COLLECTIVE R51, `(.L_x_1220) ;  /* 0x0000000033087348 */ /* 0x000fea0003c00000 */
[----:B------:R0:W1:Y:S02]  /*f0a0*/  SHFL.BFLY P3, R49, R52, R53, R54 ;  /* 0x0c00003534317389 */ /* 0x0000640000060036 */
[----:B01----:R-:W-:Y:S01]  /*f0b0*/  ENDCOLLECTIVE ;  /* 0x000000000000791b */ /* 0x003fe20003800000 */
.L_x_1220:
[----:B------:R-:W-:-:S05]  /*f0c0*/  FADD.FTZ R25, R34, R25 ;  /* 0x0000001922197221 */ /* 0x000fca0000010000 */
[----:B------:R-:W-:Y:S02]  /*f0d0*/  MOV R52, R25 ;  /* 0x0000001900347202 */ /* 0x000fe40000000f00 */
[----:B------:R-:W-:-:S07]  /*f0e0*/  MOV R35, R49 ;  /* 0x0000003100237202 */ /* 0x000fce0000000f00 */
[----:B------:R-:W-:Y:S05]  /*f0f0*/  WARPSYNC.COLLECTIVE R51, `(.L_x_1221) ;  /* 0x0000000033087348 */ /* 0x000fea0003c00000 */
[----:B------:R0:W1:Y:S02]  /*f100*/  SHFL.BFLY P3, R49, R52, R53, R54 ;  /* 0x0c00003534317389 */ /* 0x0000640000060036 */
[----:B01----:R-:W-:Y:S01]  /*f110*/  ENDCOLLECTIVE ;  /* 0x000000000000791b */ /* 0x003fe20003800000 */
.L_x_1221:
[----:B------:R-:W-:Y:S01]  /*f120*/  FADD.FTZ R35, R36, R35 ;  /* 0x0000002324237221 */ /* 0x000fe20000010000 */
[----:B------:R-:W-:Y:S01]  /*f130*/  MOV R30, R49 ;  /* 0x00000031001e7202 */ /* 0x000fe20000000f00 */
[----:B------:R-:W-:Y:S06]  /*f140*/  BRA `(.L_x_1222) ;  /* 0xffffffe800c07947 */ /* 0x000fec000383ffff */
.L_x_1192:
[----:B------:R-:W-:Y:S01]  /*f150*/  HFMA2.MMA R53, -RZ, RZ, 0, 4.76837158203125e-07 ;  /* 0x00000008ff357435 */ /* 0x000fe200000001ff */
[----:B------:R-:W-:Y:S01]  /*f160*/  BSSY B0, `(.L_x_1223) ;  /* 0x0000007000007945 */ /* 0x000fe20003800000 */
[----:B--2---:R-:W-:Y:S02]  /*f170*/  MOV R52, R26 ;  /* 0x0000001a00347202 */ /* 0x004fe40000000f00 */
[----:B------:R-:W-:Y:S02]  /*f180*/  MOV R54, 0x101f ;  /* 0x0000101f00367802 */ /* 0x000fe40000000f00 */
[----:B------:R-:W-:-:S07]  /*f190*/  MOV R51, 0xffff ;  /* 0x0000ffff00337802 */ /* 0x000fce0000000f00 */
[----:B01-3--:R-:W-:Y:S05]  /*f1a0*/  WARPSYNC.COLLECTIVE R51, `(.L_x_1224) ;  /* 0x0000000033087348 */ /* 0x00bfea0003c00000 */
[----:B------:R2:W4:Y:S02]  /*f1b0*/  SHFL.BFLY P3, R49, R52, R53, R54 ;  /* 0x0c00003534317389 */ /* 0x0005240000060036 */
[----:B01234-:R-:W-:Y:S01]  /*f1c0*/  ENDCOLLECTIVE ;  /* 0x000000000000791b */ /* 0x01ffe20003800000 */
.L_x_1224:
[----:B------:R-:W-:Y:S05]  /*f1d0*/  BSYNC B0 ;  /* 0x0000000000007941 */ /* 0x000fea0003800000 */
.L_x_1223:
[----:B------:R-:W-:Y:S01]  /*f1e0*/  HFMA2.MMA R53, -RZ, RZ, 0, 4.76837158203125e-07 ;  /* 0x00000008ff357435 */ /* 0x000fe200000001ff */
[----:B------:R-:W-:Y:S02]  /*f1f0*/  MOV R52, R27 ;  /* 0x0000001b00347202 */ /* 0x000fe40000000f00 */
[----:B------:R-:W-:Y:S02]  /*f200*/  CS2R R34, SRZ ;  /* 0x0000000000227805 */ /* 0x000fe4000001ff00 */
[----:B------:R-:W-:Y:S01]  /*f210*/  MOV R54, 0x101f ;  /* 0x0000101f00367802 */ /* 0x000fe20000000f00 */
[----:B------:R-:W-:Y:S01]  /*f220*/  HFMA2.MMA R41, -RZ, RZ, 0, 0 ;  /* 0x00000000ff297435 */ /* 0x000fe200000001ff */
[----:B------:R-:W-:Y:S02]  /*f230*/  MOV R51, 0xffff ;  /* 0x0000ffff00337802 */ /* 0x000fe40000000f00 */
[----:B------:R-:W-:Y:S02]  /*f240*/  MOV R29, R49 ;  /* 0x00000031001d7202 */ /* 0x000fe40000000f00 */
[----:B------:R-:W-:-:S07]  /*f250*/  @!P0 IADD3 R30, R25, 0x14, RZ ;  /* 0x00000014191e8810 */ /* 0x000fce0007ffe0ff */
[----:B------:R-:W-:Y:S05]  /*f260*/  WARPSYNC.COLLECTIVE R51, `(.L_x_1225) ;  /* 0x0000000033087348 */ /* 0x000fea0003c00000 */
[----:B------:R0:W1:Y:S02]  /*f270*/  SHFL.BFLY P3, R49, R52, R53, R54 ;  /* 0x0c00003534317389 */ /* 0x0000640000060036 */
[----:B01----:R-:W-:Y:S01]  /*f280*/  ENDCOLLECTIVE ;  /* 0x000000000000791b */ /* 0x003fe20003800000 */
.L_x_1225:
        /* <DEDUP_REMOVED lines=11> */
[----:B------:R0:W2:Y:S01]  /*f340*/  @!P0 LDS R32, [R30] ;  /* 0x000000001e208984 */ /* 0x0000a20000000800 */
[----:B------:R-:W-:Y:S01]  /*f350*/  @!P0 LEA R46, R46, R45, 0x2 ;  /* 0x0000002d2e2e8211 */ /* 0x000fe200078e10ff */
[----:B------:R-:W-:-:S04]  /*f360*/  HFMA2.MMA R45, -RZ, RZ, 0, 0 ;  /* 0x00000000ff2d7435 */ /* 0x000fc800000001ff */
[----:B------:R0:W3:Y:S01]  /*f370*/  @!P0 LDS R47, [R46] ;  /* 0x000000002e2f8984 */ /* 0x0000e20000000800 */
[----:B------:R-:W-:-:S07]  /*f380*/  MOV R28, R49 ;  /* 0x00000031001c7202 */ /* 0x000fce0000000f00 */
[----:B0123--:R-:W-:Y:S05]  /*f390*/  WARPSYNC.COLLECTIVE R51, `(.L_x_1226) ;  /* 0x0000000033087348 */ /* 0x00ffea0003c00000 */
[----:B------:R4:W0:Y:S02]  /*f3a0*/  SHFL.BFLY P3, R49, R52, R53, R54 ;  /* 0x0c00003534317389 */ /* 0x0008240000060036 */
[----:B01234-:R-:W-:Y:S01]  /*f3b0*/  ENDCOLLECTIVE ;  /* 0x000000000000791b */ /* 0x01ffe20003800000 */
.L_x_1226:
[----:B------:R-:W-:Y:S01]  /*f3c0*/  FADD.FTZ R28, R28, R27 ;  /* 0x0000001b1c1c7221 */ /* 0x000fe20000010000 */
[----:B------:R0:W1:Y:S02]  /*f3d0*/  @!P0 LDS R48, [R46+0x500] ;  /* 0x000500002e308984 */ /* 0x0000640000000800 */
[----:B0-----:R-:W-:Y:S02]  /*f3e0*/  HFMA2.MMA R46, -RZ, RZ, 0, 0 ;  /* 0x00000000ff2e7435 */ /* 0x001fe400000001ff */
[----:B------:R-:W-:Y:S02]  /*f3f0*/  MOV R52, R28 ;  /* 0x0000001c00347202 */ /* 0x000fe40000000f00 */
[----:B------:R-:W-:-:S07]  /*f400*/  MOV R26, R49 ;  /* 0x00000031001a7202 */ /* 0x000fce0000000f00 */
[----:B-1----:R-:W-:Y:S05]  /*f410*/  WARPSYNC.COLLECTIVE R51, `(.L_x_1227) ;  /* 0x0000000033087348 */ /* 0x002fea0003c00000 */
[----:B------:R0:W2:Y:S02]  /*f420*/  SHFL.BFLY P3, R49, R52, R53, R54 ;  /* 0x0c00003534317389 */ /* 0x0000a40000060036 */
[----:B012---:R-:W-:Y:S01]  /*f430*/  ENDCOLLECTIVE ;  /* 0x000000000000791b */ /* 0x007fe20003800000 */
.L_x_1227:
[----:B------:R-:W-:Y:S01]  /*f440*/  @!P0 MOV R35, R33 ;  /* 0x0000002100238202 */ /* 0x000fe20000000f00 */
        /* <DEDUP_REMOVED lines=10> */
.L_x_1228:
[----:B------:R-:W-:-:S05]  /*f4f0*/  FADD.FTZ R27, R28, R27 ;  /* 0x0000001b1c1b7221 */ /* 0x000fca0000010000 */
[----:B------:R-:W-:Y:S02]  /*f500*/  MOV R52, R27 ;  /* 0x0000001b00347202 */ /* 0x000fe40000000f00 */
[----:B------:R-:W-:-:S07]  /*f510*/  MOV R29, R49 ;  /* 0x00000031001d7202 */ /* 0x000fce0000000f00 */
[----:B------:R-:W-:Y:S05]  /*f520*/  WARPSYNC.COLLECTIVE R51, `(.L_x_1229) ;  /* 0x0000000033087348 */ /* 0x000fea0003c00000 */
[----:B------:R0:W1:Y:S02]  /*f530*/  SHFL.BFLY P3, R49, R52, R53, R54 ;  /* 0x0c00003534317389 */ /* 0x0000640000060036 */
[----:B01----:R-:W-:Y:S01]  /*f540*/  ENDCOLLECTIVE ;  /* 0x000000000000791b */ /* 0x003fe20003800000 */
.L_x_1229:
        /* <DEDUP_REMOVED lines=8> */
.L_x_1230:
        /* <DEDUP_REMOVED lines=13> */
.L_x_1231:
        /* <DEDUP_REMOVED lines=8> */
.L_x_1232:
        /* <DEDUP_REMOVED lines=10> */
.L_x_1233:
        /* <DEDUP_REMOVED lines=12> */
.L_x_1234:
[----:B------:R-:W-:-:S05]  /*f880*/  FADD.FTZ R36, R36, R35 ;  /* 0x0000002324247221 */ /* 0x000fca0000010000 */
[----:B------:R-:W-:Y:S02]  /*f890*/  MOV R52, R36 ;  /* 0x0000002400347202 */ /* 0x000fe40000000f00 */
[----:B------:R-:W-:-:S07]  /*f8a0*/  MOV R34, R49 ;  /* 0x0000003100227202 */ /* 0x000fce0000000f00 */
[----:B------:R-:W-:Y:S05]  /*f8b0*/  WARPSYNC.COLLECTIVE R51, `(.L_x_1235) ;  /* 0x0000000033087348 */ /* 0x000fea0003c00000 */
[----:B------:R0:W1:Y:S02]  /*f8c0*/  SHFL.BFLY P3, R49, R52, R53, R54 ;  /* 0x0c00003534317389 */ /* 0x0000640000060036 */
[----:B01----:R-:W-:Y:S01]  /*f8d0*/  ENDCOLLECTIVE ;  /* 0x000000000000791b */ /* 0x003fe20003800000 */
.L_x_1235:
[----:B------:R-:W-:Y:S01]  /*f8e0*/  FADD.FTZ R34, R37, R34 ;  /* 0x0000002225227221 */ /* 0x000fe20000010000 */
[----:B------:R-:W-:-:S04]  /*f8f0*/  HFMA2.MMA R53, -RZ, RZ, 0, 1.1920928955078125e-07 ;  /* 0x00000002ff357435 */ /* 0x000fc800000001ff */
[----:B------:R-:W-:Y:S02]  /*f900*/  MOV R52, R34 ;  /* 0x0000002200347202 */ /* 0x000fe40000000f00 */
[----:B------:R-:W-:-:S07]  /*f910*/  MOV R35, R49 ;  /* 0x0000003100237202 */ /* 0x000fce0000000f00 */
[----:B------:R-:W-:Y:S05]  /*f920*/  WARPSYNC.COLLECTIVE R51, `(.L_x_1236) ;  /* 0x0000000033087348 */ /* 0x000fea0003c00000 */
[----:B------:R0:W1:Y:S02]  /*f930*/  SHFL.BFLY P3, R49, R52, R53, R54 ;  /* 0x0c00003534317389 */ /* 0x0000640000060036 */
[----:B01----:R-:W-:Y:S01]  /*f940*/  ENDCOLLECTIVE ;  /* 0x000000000000791b */ /* 0x003fe20003800000 */
.L_x_1236:
[----:B------:R-:W-:-:S05]  /*f950*/  FADD.FTZ R35, R36, R35 ;  /* 0x0000002324237221 */ /* 0x000fca0000010000 */
[----:B------:R-:W-:Y:S02]  /*f960*/  MOV R52, R35 ;  /* 0x0000002300347202 */ /* 0x000fe40000000f00 */
[----:B------:R-:W-:-:S07]  /*f970*/  MOV R37, R49 ;  /* 0x0000003100257202 */ /* 0x000fce0000000f00 */
[----:B------:R-:W-:Y:S05]  /*f980*/  WARPSYNC.COLLECTIVE R51, `(.L_x_1237) ;  /* 0x0000000033087348 */ /* 0x000fea0003c00000 */
[----:B------:R0:W1:Y:S02]  /*f990*/  SHFL.BFLY P3, R49, R52, R53, R54 ;  /* 0x0c00003534317389 */ /* 0x0000640000060036 */
[----:B01----:R-:W-:Y:S01]  /*f9a0*/  ENDCOLLECTIVE ;  /* 0x000000000000791b */ /* 0x003fe20003800000 */
.L_x_1237:
[----:B------:R-:W-:Y:S01]  /*f9b0*/  FADD.FTZ R37, R34, R37 ;  /* 0x0000002522257221 */ /* 0x000fe20000010000 */
[----:B------:R-:W-:-:S04]  /*f9c0*/  HFMA2.MMA R53, -RZ, RZ, 0, 5.9604644775390625e-08 ;  /* 0x00000001ff357435 */ /* 0x000fc800000001ff */
[----:B------:R-:W-:Y:S02]  /*f9d0*/  MOV R52, R37 ;  /* 0x0000002500347202 */ /* 0x000fe40000000f00 */
[----:B------:R-:W-:-:S07]  /*f9e0*/  MOV R36, R49 ;  /* 0x0000003100247202 */ /* 0x000fce0000000f00 */
[----:B------:R-:W-:Y:S05]  /*f9f0*/  WARPSYNC.COLLECTIVE R51, `(.L_x_1238) ;  /* 0x0000000033087348 */ /* 0x000fea0003c00000 */
[----:B------:R0:W1:Y:S02]  /*fa00*/  SHFL.BFLY P3, R49, R52, R53, R54 ;  /* 0x0c00003534317389 */ /* 0x0000640000060036 */
[----:B01----:R-:W-:Y:S01]  /*fa10*/  ENDCOLLECTIVE ;  /* 0x000000000000791b */ /* 0x003fe20003800000 */
.L_x_1238:
[----:B------:R-:W-:-:S05]  /*fa20*/  FADD.FTZ R36, R35, R36 ;  /* 0x0000002423247221 */ /* 0x000fca0000010000 */
[----:B------:R-:W-:Y:S02]  /*fa30*/  MOV R52, R36 ;  /* 0x0000002400347202 */ /* 0x000fe40000000f00 */
[----:B------:R-:W-:-:S07]  /*fa40*/  MOV R34, R49 ;  /* 0x0000003100227202 */ /* 0x000fce0000000f00 */
[----:B------:R-:W-:Y:S05]  /*fa50*/  WARPSYNC.COLLECTIVE R51, `(.L_x_1239) ;  /* 0x0000000033087348 */ /* 0x000fea0003c00000 */
[----:B------:R0:W1:Y:S02]  /*fa60*/  SHFL.BFLY P3, R49, R52, R53, R54 ;  /* 0x0c00003534317389 */ /* 0x0000640000060036 */
[----:B01----:R-:W-:Y:S01]  /*fa70*/  ENDCOLLECTIVE ;  /* 0x000000000000791b */ /* 0x003fe20003800000 */
.L_x_1239:
        /* <DEDUP_REMOVED lines=8> */
.L_x_1240:
        /* <DEDUP_REMOVED lines=8> */
.L_x_1241:
[----:B------:R-:W-:Y:S01]  /*fb80*/  FADD.FTZ R44, R44, R41 ;  /* 0x000000292c2c7221 */ /* 0x000fe20000010000 */
[----:B------:R-:W-:-:S04]  /*fb90*/  HFMA2.MMA R53, -RZ, RZ, 0, 2.384185791015625e-07 ;  /* 0x00000004ff357435 */ /* 0x000fc800000001ff */
[----:B------:R-:W-:Y:S02]  /*fba0*/  MOV R52, R44 ;  /* 0x0000002c00347202 */ /* 0x000fe40000000f00 */
[----:B------:R-:W-:-:S07]  /*fbb0*/  MOV R43, R49 ;  /* 0x00000031002b7202 */ /* 0x000fce0000000f00 */
[----:B------:R-:W-:Y:S05]  /*fbc0*/  WARPSYNC.COLLECTIVE R51, `(.L_x_1242) ;  /* 0x0000000033087348 */ /* 0x000fea0003c00000 */
[----:B------:R0:W1:Y:S02]  /*fbd0*/  SHFL.BFLY P3, R49, R52, R53, R54 ;  /* 0x0c00003534317389 */ /* 0x0000640000060036 */
[----:B01----:R-:W-:Y:S01]  /*fbe0*/  ENDCOLLECTIVE ;  /* 0x000000000000791b */ /* 0x003fe20003800000 */
.L_x_1242:
[----:B------:R-:W-:-:S05]  /*fbf0*/  FADD.FTZ R43, R43, R42 ;  /* 0x0000002a2b2b7221 */ /* 0x000fca0000010000 */
[----:B------:R-:W-:Y:S02]  /*fc00*/  MOV R52, R43 ;  /* 0x0000002b00347202 */ /* 0x000fe40000000f00 */
[----:B------:R-:W-:-:S07]  /*fc10*/  MOV R41, R49 ;  /* 0x0000003100297202 */ /* 0x000fce0000000f00 */
[----:B------:R-:W-:Y:S05]  /*fc20*/  WARPSYNC.COLLECTIVE R51, `(.L_x_1243) ;  /* 0x0000000033087348 */ /* 0x000fea0003c00000 */
[----:B------:R0:W1:Y:S02]  /*fc30*/  SHFL.BFLY P3, R49, R52, R53, R54 ;  /* 0x0c00003534317389 */ /* 0x0000640000060036 */
[----:B01----:R-:W-:Y:S01]  /*fc40*/  ENDCOLLECTIVE ;  /* 0x000000000000791b */ /* 0x003fe20003800000 */
.L_x_1243:
[----:B------:R-:W-:Y:S01]  /*fc50*/  FADD.FTZ R41, R44, R41 ;  /* 0x000000292c297221 */ /* 0x000fe20000010000 */
[----:B------:R-:W-:-:S04]  /*fc60*/  HFMA2.MMA R53, -RZ, RZ, 0, 1.1920928955078125e-07 ;  /* 0x00000002ff357435 */ /* 0x000fc800000001ff */
[----:B------:R-:W-:Y:S02]  /*fc70*/  MOV R52, R41 ;  /* 0x0000002900347202 */ /* 0x000fe40000000f00 */
[----:B------:R-:W-:-:S07]  /*fc80*/  MOV R42, R49 ;  /* 0x00000031002a7202 */ /* 0x000fce0000000f00 */
[----:B------:R-:W-:Y:S05]  /*fc90*/  WARPSYNC.COLLECTIVE R51, `(.L_x_1244) ;  /* 0x0000000033087348 */ /* 0x000fea0003c00000 */
[----:B------:R0:W1:Y:S02]  /*fca0*/  SHFL.BFLY P3, R49, R52, R53, R54 ;  /* 0x0c00003534317389 */ /* 0x0000640000060036 */
[----:B01----:R-:W-:Y:S01]  /*fcb0*/  ENDCOLLECTIVE ;  /* 0x000000000000791b */ /* 0x003fe20003800000 */
.L_x_1244:
[----:B------:R-:W-:-:S05]  /*fcc0*/  FADD.FTZ R42, R43, R42 ;  /* 0x0000002a2b2a7221 */ /* 0x000fca0000010000 */
[----:B------:R-:W-:Y:S02]  /*fcd0*/  MOV R52, R42 ;  /* 0x0000002a00347202 */ /* 0x000fe40000000f00 */
[----:B------:R-:W-:-:S07]  /*fce0*/  MOV R44, R49 ;  /* 0x00000031002c7202 */ /* 0x000fce0000000f00 */
[----:B------:R-:W-:Y:S05]  /*fcf0*/  WARPSYNC.COLLECTIVE R51, `(.L_x_1245) ;  /* 0x0000000033087348 */ /* 0x000fea0003c00000 */
[----:B------:R0:W1:Y:S02]  /*fd00*/  SHFL.BFLY P3, R49, R52, R53, R54 ;  /* 0x0c00003534317389 */ /* 0x0000640000060036 */
[----:B01----:R-:W-:Y:S01]  /*fd10*/  ENDCOLLECTIVE ;  /* 0x000000000000791b */ /* 0x003fe20003800000 */
.L_x_1245:
[----:B------:R-:W-:Y:S01]  /*fd20*/  FADD.FTZ R44, R41, R44 ;  /* 0x0000002c292c7221 */ /* 0x000fe20000010000 */
[----:B------:R-:W-:-:S04]  /*fd30*/  HFMA2.MMA R53, -RZ, RZ, 0, 5.9604644775390625e-08 ;  /* 0x00000001ff357435 */ /* 0x000fc800000001ff */
[----:B------:R-:W-:Y:S02]  /*fd40*/  MOV R52, R44 ;  /* 0x0000002c00347202 */ /* 0x000fe40000000f00 */
[----:B------:R-:W-:-:S07]  /*fd50*/  MOV R43, R49 ;  /* 0x00000031002b7202 */ /* 0x000fce0000000f00 */
[----:B------:R-:W-:Y:S05]  /*fd60*/  WARPSYNC.COLLECTIVE R51, `(.L_x_1246) ;  /* 0x0000000033087348 */ /* 0x000fea0003c00000 */
[----:B------:R0:W1:Y:S02]  /*fd70*/  SHFL.BFLY P3, R49, R52, R53, R54 ;  /* 0x0c00003534317389 */ /* 0x0000640000060036 */
[----:B01----:R-:W-:Y:S01]  /*fd80*/  ENDCOLLECTIVE ;  /* 0x000000000000791b */ /* 0x003fe20003800000 */
.L_x_1246:
[----:B------:R-:W-:-:S05]  /*fd90*/  FADD.FTZ R42, R42, R43 ;  /* 0x0000002b2a2a7221 */ /* 0x000fca0000010000 */
[----:B------:R-:W-:Y:S02]  /*fda0*/  MOV R52, R42 ;  /* 0x0000002a00347202 */ /* 0x000fe40000000f00 */
[----:B------:R-:W-:-:S07]  /*fdb0*/  MOV R41, R49 ;  /* 0x0000003100297202 */ /* 0x000fce0000000f00 */
[----:B------:R-:W-:Y:S05]  /*fdc0*/  WARPSYNC.COLLECTIVE R51, `(.L_x_1247) ;  /* 0x0000000033087348 */ /* 0x000fea0003c00000 */
[----:B------:R0:W1:Y:S02]  /*fdd0*/  SHFL.BFLY P3, R49, R52, R53, R54 ;  /* 0x0c00003534317389 */ /* 0x0000640000060036 */
[----:B01----:R-:W-:Y:S01]  /*fde0*/  ENDCOLLECTIVE ;  /* 0x000000000000791b */ /* 0x003fe20003800000 */
.L_x_1247:
[----:B------:R-:W-:Y:S01]  /*fdf0*/  HFMA2.MMA R53, -RZ, RZ, 0, 4.76837158203125e-07 ;  /* 0x00000008ff357435 */ /* 0x000fe200000001ff */
[----:B------:R-:W-:Y:S02]  /*fe00*/  MOV R52, R45 ;  /* 0x0000002d00347202 */ /* 0x000fe40000000f00 */
[----:B------:R-:W-:-:S08]  /*fe10*/  MOV R43, R49 ;  /* 0x00000031002b7202 */ /* 0x000fd00000000f00 */
[----:B------:R-:W-:Y:S05]  /*fe20*/  WARPSYNC.COLLECTIVE R51, `(.L_x_1248) ;  /* 0x0000000033087348 */ /* 0x000fea0003c00000 */
[----:B------:R0:W1:Y:S02]  /*fe30*/  SHFL.BFLY P3, R49, R52, R53, R54 ;  /* 0x0c00003534317389 */ /* 0x0000640000060036 */
[----:B01----:R-:W-:Y:S01]  /*fe40*/  ENDCOLLECTIVE ;  /* 0x000000000000791b */ /* 0x003fe20003800000 */
.L_x_1248:
[----:B------:R-:W-:-:S05]  /*fe50*/  FADD.FTZ R32, R42, R43 ;  /* 0x0000002b2a207221 */ /* 0x000fca0000010000 */
[----:B------:R-:W-:Y:S02]  /*fe60*/  @!P0 F2FP.BF16.F32.PACK_AB R32, RZ, R32 ;  /* 0x00000020ff20823e */ /* 0x000fe400000010ff */
[----:B------:R-:W-:Y:S02]  /*fe70*/  MOV R52, R46 ;  /* 0x0000002e00347202 */ /* 0x000fe40000000f00 */
[----:B------:R-:W-:-:S07]  /*fe80*/  MOV R50, R49 ;  /* 0x0000003100327202 */ /* 0x000fce0000000f00 */
[----:B------:R-:W-:Y:S05]  /*fe90*/  WARPSYNC.COLLECTIVE R51, `(.L_x_1249) ;  /* 0x0000000033087348 */ /* 0x000fea0003c00000 */
[----:B------:R0:W1:Y:S02]  /*fea0*/  SHFL.BFLY P3, R49, R52, R53, R54 ;  /* 0x0c00003534317389 */ /* 0x0000640000060036 */
[----:B01----:R-:W-:Y:S01]  /*feb0*/  ENDCOLLECTIVE ;  /* 0x000000000000791b */ /* 0x003fe20003800000 */
.L_x_1249:
[----:B------:R-:W-:Y:S01]  /*fec0*/  FADD.FTZ R50, R50, R45 ;  /* 0x0000002d32327221 */ /* 0x000fe20000010000 */
[----:B------:R-:W-:-:S04]  /*fed0*/  HFMA2.MMA R53, -RZ, RZ, 0, 2.384185791015625e-07 ;  /* 0x00000004ff357435 */ /* 0x000fc800000001ff */
[----:B------:R-:W-:Y:S02]  /*fee0*/  MOV R52, R50 ;  /* 0x0000003200347202 */ /* 0x000fe40000000f00 */
[----:B------:R-:W-:-:S07]  /*fef0*/  MOV R47, R49 ;  /* 0x00000031002f7202 */ /* 0x000fce0000000f00 */
[----:B------:R-:W-:Y:S05]  /*ff00*/  WARPSYNC.COLLECTIVE R51, `(.L_x_1250) ;  /* 0x0000000033087348 */ /* 0x000fea0003c00000 */
[----:B------:R0:W1:Y:S02]  /*ff10*/  SHFL.BFLY P3, R49, R52, R53, R54 ;  /* 0x0c00003534317389 */ /* 0x0000640000060036 */
[----:B01----:R-:W-:Y:S01]  /*ff20*/  ENDCOLLECTIVE ;  /* 0x000000000000791b */ /* 0x003fe20003800000 */
.L_x_1250:
[----:B------:R-:W-:-:S05]  /*ff30*/  FADD.FTZ R47, R47, R46 ;  /* 0x0000002e2f2f7221 */ /* 0x000fca0000010000 */
[----:B------:R-:W-:Y:S02]  /*ff40*/  MOV R52, R47 ;  /* 0x0000002f00347202 */ /* 0x000fe40000000f00 */
[----:B------:R-:W-:-:S07]  /*ff50*/  MOV R45, R49 ;  /* 0x00000031002d7202 */ /* 0x000fce0000000f00 */
[----:B------:R-:W-:Y:S05]  /*ff60*/  WARPSYNC.COLLECTIVE R51, `(.L_x_1251) ;  /* 0x0000000033087348 */ /* 0x000fea0003c00000 */
[----:B------:R0:W1:Y:S02]  /*ff70*/  SHFL.BFLY P3, R49, R52, R53, R54 ;  /* 0x0c00003534317389 */ /* 0x0000640000060036 */
[----:B01----:R-:W-:Y:S01]  /*ff80*/  ENDCOLLECTIVE ;  /* 0x000000000000791b */ /* 0x003fe20003800000 */
.L_x_1251:
[----:B------:R-:W-:Y:S01]  /*ff90*/  FADD.FTZ R45, R50, R45 ;  /* 0x0000002d322d7221 */ /* 0x000fe20000010000 */
[----:B------:R-:W-:-:S04]  /*ffa0*/  HFMA2.MMA R53, -RZ, RZ, 0, 1.1920928955078125e-07 ;  /* 0x00000002ff357435 */ /* 0x000fc800000001ff */
[----:B------:R-:W-:Y:S02]  /*ffb0*/  MOV R52, R45 ;  /* 0x0000002d00347202 */ /* 0x000fe40000000f00 */
[----:B------:R-:W-:-:S07]  /*ffc0*/  MOV R46, R49 ;  /* 0x00000031002e7202 */ /* 0x000fce0000000f00 */
[----:B------:R-:W-:Y:S05]  /*ffd0*/  WARPSYNC.COLLECTIVE R51, `(.L_x_1252) ;  /* 0x0000000033087348 */ /* 0x000fea0003c00000 */
[----:B------:R0:W1:Y:S02]  /*ffe0*/  SHFL.BFLY P3, R49, R52, R53, R54 ;  /* 0x0c00003534317389 */ /* 0x0000640000060036 */
[----:B01----:R-:W-:Y:S01]  /*fff0*/  ENDCOLLECTIVE ;  /* 0x000000000000791b */ /* 0x003fe20003800000 */
.L_x_1252:
[----:B------:R-:W-:-:S05]  /*10000*/  FADD.FTZ R46, R47, R46 ;  /* 0x0000002e2f2e7221 */ /* 0x000fca0000010000 */
[----:B------:R-:W-:Y:S02]  /*10010*/  MOV R52, R46 ;  /* 0x0000002e00347202 */ /* 0x000fe40000000f00 */
[----:B------:R-:W-:-:S07]  /*10020*/  MOV R48, R49 ;  /* 0x0000003100307202 */ /* 0x000fce0000000f00 */
[----:B------:R-:W-:Y:S05]  /*10030*/  WARPSYNC.COLLECTIVE R51, `(.L_x_1253) ;  /* 0x0000000033087348 */ /* 0x000fea0003c00000 */
[----:B------:R0:W1:Y:S02]  /*10040*/  SHFL.BFLY P3, R49, R52, R53, R54 ;  /* 0x0c00003534317389 */ /* 0x0000640000060036 */
[----:B01----:R-:W-:Y:S01]  /*10050*/  ENDCOLLECTIVE ;  /* 0x000000000000791b */ /* 0x003fe20003800000 */
.L_x_1253:
        /* <DEDUP_REMOVED lines=12> */
.L_x_1254:
        /* <DEDUP_REMOVED lines=9> */
.L_x_1255:
[----:B------:R-:W-:Y:S01]  /*101b0*/  FADD.FTZ R34, R45, R34 ;  /* 0x000000222d227221 */ /* 0x000fe20000010000 */
[----:B------:R-:W-:Y:S01]  /*101c0*/  MOV R25, R49 ;  /* 0x0000003100197202 */ /* 0x000fe20000000f00 */
[----:B------:R-:W-:Y:S06]  /*101d0*/  BRA `(.L_x_1256) ;  /* 0xffffffe400007947 */ /* 0x000fec000383ffff */
.L_x_1257:
        /* <DEDUP_REMOVED lines=10> */
.L_x_3552:


//--------------------- .text._ZN13group_norm_v218gn_bwd_cuda_kernelI13__nv_bfloat16Li320ELi2ELi16ELi160ELi256ELb1ELb1ELi32ELi320ELi320ELi4ELb1ELi32ELb0ELb0ELNS_15WgradSyncMethodE3ENS_16CompileConditionILi900EEEEEvPT_S6_S6_PKS5_S8_S8_S8_PKfflPfPj --------------------------
	.section	.text._ZN13group_norm_v218gn_bwd_cuda_kernelI13__nv_bfloat16Li320ELi2ELi16ELi160ELi256ELb1ELb1ELi32ELi320ELi320ELi4ELb1ELi32ELb0ELb0ELNS_15WgradSyncMethodE3ENS_16CompileConditionILi900EEEEEvPT_S6_S6_PKS5_S8_S8_S8_PKfflPfPj,"ax",@progbits
	.align	128
        .global         _ZN13group_norm_v218gn_bwd_cuda_kernelI13__nv_bfloat16Li320ELi2ELi16ELi160ELi256ELb1ELb1ELi32ELi320ELi320ELi4ELb1ELi32ELb0ELb0ELNS_15WgradSyncMethodE3ENS_16CompileConditionILi900EEEEEvPT_S6_S6_PKS5_S8_S8_S8_PKfflPfPj
        .type           _ZN13group_norm_v218gn_bwd_cuda_kernelI13__nv_bfloat16Li320ELi2ELi16ELi160ELi256ELb1ELb1ELi32ELi320ELi320ELi4ELb1ELi32ELb0ELb0ELNS_15WgradSyncMethodE3ENS_16CompileConditionILi900EEEEEvPT_S6_S6_PKS5_S8_S8_S8_PKfflPfPj,@function
        .size           _ZN13group_norm_v218gn_bwd_cuda_kernelI13__nv_bfloat16Li320ELi2ELi16ELi160ELi256ELb1ELb1ELi32ELi320ELi320ELi4ELb1ELi32ELb0ELb0ELNS_15WgradSyncMethodE3ENS_16CompileConditionILi900EEEEEvPT_S6_S6_PKS5_S8_S8_S8_PKfflPfPj,(.L_x_3553 - _ZN13group_norm_v218gn_bwd_cuda_kernelI13__nv_bfloat16Li320ELi2ELi16ELi160ELi256ELb1ELb1ELi32ELi320ELi320ELi4ELb1ELi32ELb0ELb0ELNS_15WgradSyncMethodE3ENS_16CompileConditionILi900EEEEEvPT_S6_S6_PKS5_S8_S8_S8_PKfflPfPj)
        .other          _ZN13group_norm_v218gn_bwd_cuda_kernelI13__nv_bfloat16Li320ELi2ELi16ELi160ELi256ELb1ELb1ELi32ELi320ELi320ELi4ELb1ELi32ELb0ELb0ELNS_15WgradSyncMethodE3ENS_16CompileConditionILi900EEEEEvPT_S6_S6_PKS5_S8_S8_S8_PKfflPfPj,@"STO_CUDA_ENTRY STV_DEFAULT"
_ZN13group_norm_v218gn_bwd_cuda_kernelI13__nv_bfloat16Li320ELi2ELi16ELi160ELi256ELb1ELb1ELi32ELi320ELi320ELi4ELb1ELi32ELb0ELb0ELNS_15WgradSyncMethodE3ENS_16CompileConditionILi900EEEEEvPT_S6_S6_PKS5_S8_S8_S8_PKfflPfPj:
.text._ZN13group_norm_v218gn_bwd_cuda_kernelI13__nv_bfloat16Li320ELi2ELi16ELi160ELi256ELb1ELb1ELi32ELi320ELi320ELi4ELb1ELi32ELb0ELb0ELNS_15WgradSyncMethodE3ENS_16CompileConditionILi900EEEEEvPT_S6_S6_PKS5_S8_S8_S8_PKfflPfPj:
        /* <DEDUP_REMOVED lines=32> */
.L_x_1260:
[----:B------:R-:W2:Y:S04]  /*0200*/  LD.E.STRONG.GPU R0, desc[UR12][R2.64] ;  /* 0x0000000c02007980 */ /* 0x000ea8000c10f900 */
[----:B--2---:R-:W-:Y:S01]  /*0210*/  CCTL.IVALL ;  /* 0x00000000ff00798f */ /* 0x004fe20002000000 */
[----:B------:R-:W-:Y:S05]  /*0220*/  YIELD ;  /* 0x0000000000007946 */ /* 0x000fea0003800000 */
[----:B-----5:R-:W-:-:S04]  /*0230*/  LOP3.LUT R0, R0, R5, RZ, 0x3c, !PT ;  /* 0x0000000500007212 */ /* 0x020fc800078e3cff */
[----:B------:R-:W-:-:S13]  /*0240*/  ISETP.GT.AND P0, PT, R0, -0x1, PT ;  /* 0xffffffff0000780c */ /* 0x000fda0003f04270 */
[----:B------:R-:W-:Y:S05]  /*0250*/  @P0 BRA `(.L_x_1260) ;  /* 0xfffffffc00e80947 */ /* 0x000fea000383ffff */
.L_x_1259:
[----:B------:R-:W-:Y:S05]  /*0260*/  WARPSYNC.ALL ;  /* 0x0000000000007948 */ /* 0x000fea0003800000 */
[----:B------:R-:W-:Y:S06]  /*0270*/  BAR.SYNC.DEFER_BLOCKING 0x0 ;  /* 0x0000000000007b1d */ /* 0x000fec0000010000 */
[----:B------:R-:W-:Y:S05]  /*0280*/  BRA `(.L_x_1261) ;  /* 0x0000006c00687947 */ /* 0x000fea0003800000 */
.L_x_1258:
        /* <DEDUP_REMOVED lines=37> */
.L_x_1274:
[----:B------:R-:W0:Y:S01]  /*04e0*/  S2R R93, SR_TID.X ;  /* 0x00000000005d7919 */ /* 0x000e220000002100 */
[----:B------:R-:W-:Y:S01]  /*04f0*/  ULOP3.LUT UR10, UR8, 0x7, URZ, 0xc0, !UPT ;  /* 0x00000007080a7892 */ /* 0x000fe2000f8ec03f */
[----:B------:R-:W2:Y:S01]  /*0500*/  LDC.64 R58, c[0x0][0x238] ;  /* 0x00008e00ff3a7b82 */ /* 0x000ea20000000a00 */
[----:B------:R-:W-:Y:S02]  /*0510*/  USHF.R.U64 UR14, UR8, 0x3, UR4 ;  /* 0x00000003080e7899 */ /* 0x000fe40008001204 */
[----:B------:R-:W-:Y:S02]  /*0520*/  UIMAD UR11, UR10, 0x140, URZ ;  /* 0x000001400a0b78a4 */ /* 0x000fe4000f8e023f */
[----:B------:R-:W-:Y:S02]  /*0530*/  USHF.L.U32 UR10, UR17, 0x5, URZ ;  /* 0x00000005110a7899 */ /* 0x000fe4000800063f */
[----:B------:R-:W-:Y:S01]  /*0540*/  USHF.R.U32.HI UR15, URZ, 0x3, UR4 ;  /* 0x000000033f0f7899 */ /* 0x000fe20008011604 */
[----:B-1----:R-:W1:Y:S01]  /*0550*/  LDC.64 R4, c[0x0][0x240] ;  /* 0x00009000ff047b82 */ /* 0x002e620000000a00 */
[----:B------:R-:W-:Y:S01]  /*0560*/  ULOP3.LUT UR10, UR10, 0xe0, URZ, 0xc0, !UPT ;  /* 0x000000e00a0a7892 */ /* 0x000fe2000f8ec03f */
[----:B------:R-:W-:Y:S01]  /*0570*/  ULDC.64 UR18, c[0x0][0x248] ;  /* 0x0000920000127ab9 */ /* 0x000fe20000000a00 */
[----:B0-----:R-:W-:-:S05]  /*0580*/  IMAD.WIDE.U32 R2, R93, -0x33333333, RZ ;  /* 0xcccccccd5d027825 */ /* 0x001fca00078e00ff */
[----:B------:R-:W-:-:S04]  /*0590*/  SHF.R.U32.HI R17, RZ, 0x6, R3 ;  /* 0x00000006ff117819 */ /* 0x000fc80000011603 */
[C---:B------:R-:W-:Y:S01]  /*05a0*/  IADD3 R11, R17.reuse, UR10, RZ ;  /* 0x0000000a110b7c10 */ /* 0x040fe2000fffe0ff */
[----:B------:R-:W-:Y:S01]  /*05b0*/  IMAD R13, R17, -0x50, R93 ;  /* 0xffffffb0110d7824 */ /* 0x000fe200078e025d */
[----:B------:R-:W-:-:S03]  /*05c0*/  ULDC UR10, c[0x0][0x250] ;  /* 0x00009400000a7ab9 */ /* 0x000fc60000000800 */
[----:B------:R-:W-:Y:S01]  /*05d0*/  IMAD R11, R11, 0xa00, RZ ;  /* 0x00000a000b0b7824 */ /* 0x000fe200078e02ff */
[----:B------:R-:W-:-:S04]  /*05e0*/  LEA R54, R13, UR11, 0x2 ;  /* 0x0000000b0d367c11 */ /* 0x000fc8000f8e10ff */
[----:B------:R-:W-:Y:S01]  /*05f0*/  SHF.R.S32.HI R55, RZ, 0x1f, R54 ;  /* 0x0000001fff377819 */ /* 0x000fe20000011436 */
[----:B------:R-:W-:Y:S01]  /*0600*/  IMAD.WIDE.U32 R2, R54, -0x33333333, RZ ;  /* 0xcccccccd36027825 */ /* 0x000fe200078e00ff */
[----:B------:R-:W-:-:S04]  /*0610*/  MOV R2, UR15 ;  /* 0x0000000f00027c02 */ /* 0x000fc80008000f00 */
[----:B------:R-:W-:Y:S02]  /*0620*/  SHF.R.U32.HI R81, RZ, 0x7, R3 ;  /* 0x00000007ff517819 */ /* 0x000fe40000011603 */
[----:B------:R-:W-:Y:S01]  /*0630*/  MOV R3, UR14 ;  /* 0x0000000e00037c02 */ /* 0x000fe20008000f00 */
[----:B------:R-:W-:-:S03]  /*0640*/  UIMAD UR14, UR15, 0xa0000, URZ ;  /* 0x000a00000f0e78a4 */ /* 0x000fc6000f8e023f */
[C---:B------:R-:W-:Y:S01]  /*0650*/  LEA R0, P0, R3.reuse, R81, 0x4 ;  /* 0x0000005103007211 */ /* 0x040fe200078020ff */
[----:B------:R-:W-:-:S03]  /*0660*/  IMAD.WIDE.U32 R8, R3, 0xa0000, R54 ;  /* 0x000a000003087825 */ /* 0x000fc600078e0036 */
[----:B------:R-:W-:Y:S02]  /*0670*/  LEA.HI.X R3, R3, RZ, R2, 0x4, P0 ;  /* 0x000000ff03037211 */ /* 0x000fe400000f2402 */
[C---:B------:R-:W-:Y:S02]  /*0680*/  LEA R60, P0, R0.reuse, UR18, 0x3 ;  /* 0x00000012003c7c11 */ /* 0x040fe4000f8018ff */
[----:B------:R-:W-:Y:S01]  /*0690*/  IADD3 R12, R9, UR14, RZ ;  /* 0x0000000e090c7c10 */ /* 0x000fe2000fffe0ff */
[----:B------:R-:W-:Y:S01]  /*06a0*/  ULDC.64 UR14, c[0x0][0x230] ;  /* 0x00008c00000e7ab9 */ /* 0x000fe20000000a00 */
[----:B------:R-:W-:Y:S01]  /*06b0*/  LEA.HI.X R61, R0, UR19, R3, 0x3, P0 ;  /* 0x00000013003d7c11 */ /* 0x000fe200080f1c03 */
[----:B--2---:R-:W-:Y:S01]  /*06c0*/  IMAD.WIDE R58, R54, 0x2, R58 ;  /* 0x00000002363a7825 */ /* 0x004fe200078e023a */
[----:B------:R-:W-:Y:S01]  /*06d0*/  IADD3 R2, P1, R11, R8, RZ ;  /* 0x000000080b027210 */ /* 0x000fe20007f3e0ff */
[----:B------:R-:W-:-:S03]  /*06e0*/  ULDC.64 UR18, c[0x0][0x228] ;  /* 0x00008a0000127ab9 */ /* 0x000fc60000000a00 */
[----:B------:R-:W-:Y:S01]  /*06f0*/  IADD3.X R3, RZ, R12, RZ, P1, !PT ;  /* 0x0000000cff037210 */ /* 0x000fe20000ffe4ff */
[----:B------:R-:W2:Y:S01]  /*0700*/  LDG.E.64.CONSTANT R60, desc[UR12][R60.64] ;  /* 0x0000000c3c3c7981 */ /* 0x000ea2000c1e9b00 */
[C---:B------:R-:W-:Y:S02]  /*0710*/  SHF.L.U32 R0, R2.reuse, 0x1, RZ ;  /* 0x0000000102007819 */ /* 0x040fe400000006ff */
[----:B------:R-:W-:Y:S01]  /*0720*/  SHF.L.U64.HI R2, R2, 0x1, R3 ;  /* 0x0000000102027819 */ /* 0x000fe20000010203 */
[----:B-1----:R-:W-:Y:S01]  /*0730*/  IMAD.WIDE R54, R54, 0x2, R4 ;  /* 0x0000000236367825 */ /* 0x002fe200078e0204 */
[----:B------:R-:W-:Y:S01]  /*0740*/  IADD3 R56, P0, R0, UR14, RZ ;  /* 0x0000000e00387c10 */ /* 0x000fe2000ff1e0ff */
[----:B------:R-:W3:Y:S03]  /*0750*/  LDG.E.64.CONSTANT R58, desc[UR12][R58.64] ;  /* 0x0000000c3a3a7981 */ /* 0x000ee6000c1e9b00 */
[----:B------:R-:W-:Y:S01]  /*0760*/  IADD3.X R57, R2, UR15, RZ, P0, !PT ;  /* 0x0000000f02397c10 */ /* 0x000fe200087fe4ff */
[----:B------:R-:W4:Y:S05]  /*0770*/  LDG.E.64.CONSTANT R54, desc[UR12][R54.64] ;  /* 0x0000000c36367981 */ /* 0x000f2a000c1e9b00 */
        /* <DEDUP_REMOVED lines=9> */
[----:B------:R-:W-:-:S04]  /*0810*/  IADD3 R50, P0, R0, UR18, RZ ;  /* 0x0000001200327c10 */ /* 0x000fc8000ff1e0ff */
[----:B------:R-:W-:-:S06]  /*0820*/  IADD3.X R51, R2, UR19, RZ, P0, !PT ;  /* 0x0000001302337c10 */ /* 0x000fcc00087fe4ff */
[----:B------:R-:W4:Y:S01]  /*0830*/  LDG.E.64.CONSTANT R50, desc[UR12][R50.64] ;  /* 0x0000000c32327981 */ /* 0x000f22000c1e9b00 */
[----:B------:R-:W-:Y:S02]  /*0840*/  IADD3 R5, R11, 0x5000, RZ ;  /* 0x000050000b057810 */ /* 0x000fe40007ffe0ff */
[----:B------:R-:W-:Y:S02]  /*0850*/  IADD3 R48, P0, R3, UR18, RZ ;  /* 0x0000001203307c10 */ /* 0x000fe4000ff1e0ff */
[----:B------:R-:W-:Y:S02]  /*0860*/  IADD3 R6, P1, R5, R8, RZ ;  /* 0x0000000805067210 */ /* 0x000fe40007f3e0ff */
[----:B------:R-:W-:Y:S02]  /*0870*/  IADD3.X R49, R4, UR19, RZ, P0, !PT ;  /* 0x0000001304317c10 */ /* 0x000fe400087fe4ff */
[----:B------:R-:W-:Y:S02]  /*0880*/  IADD3.X R7, RZ, R12, RZ, P1, !PT ;  /* 0x0000000cff077210 */ /* 0x000fe40000ffe4ff */
[----:B------:R-:W-:-:S02]  /*0890*/  SHF.L.U32 R5, R6, 0x1, RZ ;  /* 0x0000000106057819 */ /* 0x000fc400000006ff */
[----:B------:R-:W-:Y:S01]  /*08a0*/  SHF.L.U64.HI R6, R6, 0x1, R7 ;  /* 0x0000000106067819 */ /* 0x000fe20000010207 */
[----:B------:R-:W4:Y:S01]  /*08b0*/  LDG.E.64.CONSTANT R48, desc[UR12][R48.64] ;  /* 0x0000000c30307981 */ /* 0x000f22000c1e9b00 */
[----:B------:R-:W-:Y:S02]  /*08c0*/  IADD3 R7, R11, 0x7800, RZ ;  /* 0x000078000b077810 */ /* 0x000fe40007ffe0ff */
[----:B------:R-:W-:Y:S02]  /*08d0*/  IADD3 R46, P0, R5, UR14, RZ ;  /* 0x0000000e052e7c10 */ /* 0x000fe4000ff1e0ff */
[----:B------:R-:W-:Y:S02]  /*08e0*/  IADD3 R7, P1, R7, R8, RZ ;  /* 0x0000000807077210 */ /* 0x000fe40007f3e0ff */
[----:B------:R-:W-:Y:S02]  /*08f0*/  IADD3.X R47, R6, UR15, RZ, P0, !PT ;  /* 0x0000000f062f7c10 */ /* 0x000fe400087fe4ff */
[----:B------:R-:W-:-:S02]  /*0900*/  IADD3.X R28, RZ, R12, RZ, P1, !PT ;  /* 0x0000000cff1c7210 */ /* 0x000fc40000ffe4ff */
[C---:B------:R-:W-:Y:S02]  /*0910*/  SHF.L.U32 R38, R7.reuse, 0x1, RZ ;  /* 0x0000000107267819 */ /* 0x040fe400000006ff */
        /* <DEDUP_REMOVED lines=10> */
[----:B------:R-:W-:-:S04]  /*09c0*/  IADD3.X R23, RZ, R12, RZ, P0, !PT ;  /* 0x0000000cff177210 */ /* 0x000fc800007fe4ff */
[C---:B------:R-:W-:Y:S02]  /*09d0*/  SHF.L.U64.HI R32, R34.reuse, 0x1, R23 ;  /* 0x0000000122207819 */ /* 0x040fe40000010217 */
[----:B------:R-:W-:-:S04]  /*09e0*/  SHF.L.U32 R34, R34, 0x1, RZ ;  /* 0x0000000122227819 */ /* 0x000fc800000006ff */
[----:B------:R-:W-:-:S04]  /*09f0*/  IADD3 R40, P0, R34, UR14, RZ ;  /* 0x0000000e22287c10 */ /* 0x000fc8000ff1e0ff */
[----:B------:R-:W-:Y:S02]  /*0a00*/  IADD3.X R41, R32, UR15, RZ, P0, !PT ;  /* 0x0000000f20297c10 */ /* 0x000fe400087fe4ff */
[----:B------:R-:W-:-:S04]  /*0a10*/  IADD3 R38, P0, R38, UR18, RZ ;  /* 0x0000001226267c10 */ /* 0x000fc8000ff1e0ff */
[----:B------:R-:W4:Y:S01]  /*0a20*/  LDG.E.64.CONSTANT R40, desc[UR12][R40.64] ;  /* 0x0000000c28287981 */ /* 0x000f22000c1e9b00 */
[----:B------:R-:W-:-:S06]  /*0a30*/  IADD3.X R39, R28, UR19, RZ, P0, !PT ;  /* 0x000000131c277c10 */ /* 0x000fcc00087fe4ff */
[----:B------:R-:W4:Y:S01]  /*0a40*/  LDG.E.64.CONSTANT R38, desc[UR12][R38.64] ;  /* 0x0000000c26267981 */ /* 0x000f22000c1e9b00 */
[----:B------:R-:W-:Y:S01]  /*0a50*/  HFMA2.MMA R70, -RZ, RZ, 0, 2.384185791015625e-06 ;  /* 0x00000028ff467435 */ /* 0x000fe200000001ff */
[----:B------:R-:W-:-:S09]  /*0a60*/  IADD3 R37, R11, 0x11800, RZ ;  /* 0x000118000b257810 */ /* 0x000fd20007ffe0ff */
[----:B------:R-:W-:Y:S01]  /*0a70*/  IMAD R70, R13, R70, UR9 ;  /* 0x000000090d467e24 */ /* 0x000fe2000f8e0246 */
[----:B------:R-:W-:-:S04]  /*0a80*/  IADD3 R13, R11, 0xf000, RZ ;  /* 0x0000f0000b0d7810 */ /* 0x000fc80007ffe0ff */
[----:B------:R-:W-:Y:S01]  /*0a90*/  LEA R17, R17, R70, 0x3 ;  /* 0x0000004611117211 */ /* 0x000fe200078e18ff */
[----:B--2---:R-:W-:-:S06]  /*0aa0*/  FADD.FTZ R7, R61, UR10 ;  /* 0x0000000a3d077e21 */ /* 0x004fcc0008010000 */
[----:B------:R-:W0:Y:S01]  /*0ab0*/  MUFU.RSQ R7, R7 ;  /* 0x0000000700077308 */ /* 0x000e220000001400 */
[----:B---3--:R-:W-:Y:S02]  /*0ac0*/  SHF.L.U32 R14, R58, 0x10, RZ ;  /* 0x000000103a0e7819 */ /* 0x008fe400000006ff */
[----:B-----5:R-:W-:Y:S02]  /*0ad0*/  SHF.L.U32 R21, R56, 0x10, RZ ;  /* 0x0000001038157819 */ /* 0x020fe400000006ff */
[----:B----4-:R-:W-:-:S03]  /*0ae0*/  SHF.L.U32 R19, R54, 0x10, RZ ;  /* 0x0000001036137819 */ /* 0x010fc600000006ff */
[----:B------:R-:W-:Y:S01]  /*0af0*/  FADD.FTZ R10, -R60, R21 ;  /* 0x000000153c0a7221 */ /* 0x000fe20000010100 */
[----:B------:R-:W-:-:S03]  /*0b00*/  SHF.L.U32 R21, R57, 0x10, RZ ;  /* 0x0000001039157819 */ /* 0x000fc600000006ff */
[----:B0-----:R-:W-:Y:S01]  /*0b10*/  FMUL.FTZ R35, R7, R10 ;  /* 0x0000000a07237220 */ /* 0x001fe20000410000 */
[----:B------:R-:W-:Y:S01]  /*0b20*/  PRMT R9, R56, 0x7632, R9 ;  /* 0x0000763238097816 */ /* 0x000fe20000000009 */
[----:B------:R-:W-:Y:S02]  /*0b30*/  FADD.FTZ R10, -R60, R21 ;  /* 0x000000153c0a7221 */ /* 0x000fe40000010100 */
[----:B------:R-:W-:Y:S01]  /*0b40*/  FFMA.FTZ R24, R35, R14, R19 ;  /* 0x0000000e23187223 */ /* 0x000fe20000010013 */
[----:B------:R-:W-:Y:S01]  /*0b50*/  SHF.L.U32 R21, R9, 0x10, RZ ;  /* 0x0000001009157819 */ /* 0x000fe200000006ff */
[----:B------:R-:W-:Y:S01]  /*0b60*/  FMUL.FTZ R27, R7, R10 ;  /* 0x0000000a071b7220 */ /* 0x000fe20000410000 */
[----:B------:R-:W-:Y:S01]  /*0b70*/  SHF.L.U32 R22, R59, 0x10, RZ ;  /* 0x000000103b167819 */ /* 0x000fe200000006ff */
[----:B------:R-:W-:Y:S01]  /*0b80*/  FMUL.FTZ R9, R24, -1.4426950216293334961 ;  /* 0xbfb8aa3b18097820 */ /* 0x000fe20000410000 */
[----:B------:R-:W-:Y:S02]  /*0b90*/  SHF.L.U32 R18, R55, 0x10, RZ ;  /* 0x0000001037127819 */ /* 0x000fe400000006ff */
[----:B------:R-:W-:-:S03]  /*0ba0*/  PRMT R23, R57, 0x7632, R23 ;  /* 0x0000763239177816 */ /* 0x000fc60000000017 */
[----:B------:R-:W-:Y:S01]  /*0bb0*/  FFMA.FTZ R25, R27, R22, R18 ;  /* 0x000000161b197223 */ /* 0x000fe20000010012 */
[----:B------:R-:W0:Y:S01]  /*0bc0*/  MUFU.EX2 R9, R9 ;  /* 0x0000000900097308 */ /* 0x000e220000000800 */
[----:B------:R-:W-:Y:S01]  /*0bd0*/  PRMT R15, R58, 0x7632, R15 ;  /* 0x000076323a0f7816 */ /* 0x000fe2000000000f */
[----:B------:R-:W-:Y:S01]  /*0be0*/  FADD.FTZ R10, -R60, R21 ;  /* 0x000000153c0a7221 */ /* 0x000fe20000010100 */
[----:B------:R-:W-:Y:S01]  /*0bf0*/  PRMT R16, R54, 0x7632, R16 ;  /* 0x0000763236107816 */ /* 0x000fe20000000010 */
[----:B------:R-:W-:Y:S01]  /*0c00*/  FMUL.FTZ R26, R25, -1.4426950216293334961 ;  /* 0xbfb8aa3b191a7820 */ /* 0x000fe20000410000 */
[----:B------:R-:W-:Y:S01]  /*0c10*/  SHF.L.U32 R23, R23, 0x10, RZ ;  /* 0x0000001017177819 */ /* 0x000fe200000006ff */
[----:B------:R-:W-:Y:S01]  /*0c20*/  FMUL.FTZ R33, R7, R10 ;  /* 0x0000000a07217220 */ /* 0x000fe20000410000 */
[----:B------:R-:W-:Y:S01]  /*0c30*/  SHF.L.U32 R15, R15, 0x10, RZ ;  /* 0x000000100f0f7819 */ /* 0x000fe200000006ff */
[----:B------:R0:W1:Y:S01]  /*0c40*/  MUFU.EX2 R30, R26 ;  /* 0x0000001a001e7308 */ /* 0x0000620000000800 */
[----:B------:R-:W-:-:S02]  /*0c50*/  SHF.L.U32 R16, R16, 0x10, RZ ;  /* 0x0000001010107819 */ /* 0x000fc400000006ff */
[----:B------:R-:W-:Y:S01]  /*0c60*/  PRMT R20, R59, 0x7632, R20 ;  /* 0x000076323b147816 */ /* 0x000fe20000000014 */
[----:B------:R-:W-:Y:S01]  /*0c70*/  FADD.FTZ R36, -R60, R23 ;  /* 0x000000173c247221 */ /* 0x000fe20000010100 */
[----:B------:R-:W-:Y:S01]  /*0c80*/  PRMT R31, R55, 0x7632, R31 ;  /* 0x00007632371f7816 */ /* 0x000fe2000000001f */
[----:B------:R-:W-:Y:S01]  /*0c90*/  FFMA.FTZ R10, R33, R15, R16 ;  /* 0x0000000f210a7223 */ /* 0x000fe20000010010 */
[----:B------:R-:W-:Y:S01]  /*0ca0*/  SHF.L.U32 R21, R20, 0x10, RZ ;  /* 0x0000001014157819 */ /* 0x000fe200000006ff */
[----:B------:R-:W-:Y:S01]  /*0cb0*/  FMUL.FTZ R23, R7, R36 ;  /* 0x0000002407177220 */ /* 0x000fe20000410000 */
[----:B------:R-:W-:Y:S01]  /*0cc0*/  SHF.L.U32 R20, R31, 0x10, RZ ;  /* 0x000000101f147819 */ /* 0x000fe200000006ff */
[----:B------:R-:W-:Y:S01]  /*0cd0*/  FMUL.FTZ R29, R10, -1.4426950216293334961 ;  /* 0xbfb8aa3b0a1d7820 */ /* 0x000fe20000410000 */
[----:B0-----:R-:W-:-:S03]  /*0ce0*/  FADD.FTZ R26, R9, 1 ;  /* 0x3f800000091a7421 */ /* 0x001fc60000010000 */
[----:B------:R-:W-:Y:S02]  /*0cf0*/  FFMA.FTZ R9, R23, R21, R20 ;  /* 0x0000001517097223 */ /* 0x000fe40000010014 */
[----:B------:R-:W0:Y:S02]  /*0d00*/  MUFU.EX2 R29, R29 ;  /* 0x0000001d001d7308 */ /* 0x000e240000000800 */
[----:B------:R-:W-:Y:S01]  /*0d10*/  FMUL.FTZ R36, R9, -1.4426950216293334961 ;  /* 0xbfb8aa3b09247820 */ /* 0x000fe20000410000 */
[----:B-1----:R-:W-:-:S05]  /*0d20*/  FADD.FTZ R30, R30, 1 ;  /* 0x3f8000001e1e7421 */ /* 0x002fca0000010000 */
[----:B------:R-:W1:Y:S01]  /*0d30*/  MUFU.RCP R26, R26 ;  /* 0x0000001a001a7308 */ /* 0x000e620000001000 */
[----:B------:R-:W-:-:S07]  /*0d40*/  IADD3 R31, R11, 0xc800, RZ ;  /* 0x0000c8000b1f7810 */ /* 0x000fce0007ffe0ff */
[----:B------:R-:W2:Y:S01]  /*0d50*/  MUFU.EX2 R28, R36 ;  /* 0x00000024001c7308 */ /* 0x000ea20000000800 */
[----:B------:R-:W-:-:S07]  /*0d60*/  IADD3 R11, P1, R13, R8, RZ ;  /* 0x000000080d0b7210 */ /* 0x000fce0007f3e0ff */
[----:B------:R-:W3:Y:S01]  /*0d70*/  MUFU.RCP R30, R30 ;  /* 0x0000001e001e7308 */ /* 0x000ee20000001000 */
[-C--:B------:R-:W-:Y:S02]  /*0d80*/  IADD3 R31, P2, R31, R8.reuse, RZ ;  /* 0x000000081f1f7210 */ /* 0x080fe40007f5e0ff */
[----:B------:R-:W-:Y:S01]  /*0d90*/  IADD3 R13, P0, R37, R8, RZ ;  /* 0x00000008250d7210 */ /* 0x000fe20007f1e0ff */
[----:B0-----:R-:W-:Y:S01]  /*0da0*/  FADD.FTZ R8, R29, 1 ;  /* 0x3f8000001d087421 */ /* 0x001fe20000010000 */
[----:B------:R-:W-:Y:S01]  /*0db0*/  SHF.L.U32 R61, R52, 0x10, RZ ;  /* 0x00000010343d7819 */ /* 0x000fe200000006ff */
[----:B-1----:R-:W-:Y:S01]  /*0dc0*/  FADD.FTZ R29, -R26, 1 ;  /* 0x3f8000001a1d7421 */ /* 0x002fe20000010100 */
[----:B------:R-:W-:Y:S01]  /*0dd0*/  SHF.L.U32 R37, R53, 0x10, RZ ;  /* 0x0000001035257819 */ /* 0x000fe200000006ff */
[----:B--2---:R-:W-:Y:S02]  /*0de0*/  FADD.FTZ R74, R28, 1 ;  /* 0x3f8000001c4a7421 */ /* 0x004fe40000010000 */
[----:B------:R-:W-:Y:S01]  /*0df0*/  FADD.FTZ R36, -R60, R61 ;  /* 0x0000003d3c247221 */ /* 0x000fe20000010100 */
[----:B------:R-:W-:Y:S01]  /*0e00*/  FFMA.FTZ R73, R24, R29, 1 ;  /* 0x3f80000018497423 */ /* 0x000fe2000001001d */
[----:B------:R-:W0:Y:S01]  /*0e10*/  MUFU.RCP R8, R8 ;  /* 0x0000000800087308 */ /* 0x000e220000001000 */
[----:B------:R-:W-:Y:S01]  /*0e20*/  PRMT R29, R52, 0x7632, R29 ;  /* 0x00007632341d7816 */ /* 0x000fe2000000001d */
[----:B------:R-:W-:Y:S01]  /*0e30*/  FMUL.FTZ R85, R7, R36 ;  /* 0x0000002407557220 */ /* 0x000fe20000410000 */
[----:B------:R-:W-:Y:S01]  /*0e40*/  FADD.FTZ R36, -R60, R37 ;  /* 0x000000253c247221 */ /* 0x000fe20000010100 */
[----:B---3--:R-:W-:Y:S01]  /*0e50*/  FADD.FTZ R28, -R30, 1 ;  /* 0x3f8000001e1c7421 */ /* 0x008fe20000010100 */
[----:B------:R-:W-:-:S03]  /*0e60*/  SHF.L.U32 R61, R29, 0x10, RZ ;  /* 0x000000101d3d7819 */ /* 0x000fc600000006ff */
[----:B------:R-:W1:Y:S01]  /*0e70*/  MUFU.RCP R74, R74 ;  /* 0x0000004a004a7308 */ /* 0x000e620000001000 */
[----:B------:R-:W-:Y:S01]  /*0e80*/  FFMA.FTZ R24, R14, R85, R19 ;  /* 0x000000550e187223 */ /* 0x000fe20000010013 */
[----:B------:R-:W-:Y:S01]  /*0e90*/  FFMA.FTZ R75, R25, R28, 1 ;  /* 0x3f800000194b7423 */ /* 0x000fe2000001001c */
[----:B------:R-:W-:Y:S01]  /*0ea0*/  PRMT R29, R53, 0x7632, R29 ;  /* 0x00007632351d7816 */ /* 0x000fe2000000001d */
[----:B------:R-:W-:Y:S01]  /*0eb0*/  FMUL.FTZ R25, R7, R36 ;  /* 0x0000002407197220 */ /* 0x000fe20000410000 */
[----:B------:R-:W-:Y:S01]  /*0ec0*/  FADD.FTZ R36, -R60, R61 ;  /* 0x0000003d3c247221 */ /* 0x000fe20000010100 */
[----:B------:R-:W-:Y:S01]  /*0ed0*/  FMUL.FTZ R37, R24, -1.4426950216293334961 ;  /* 0xbfb8aa3b18257820 */ /* 0x000fe20000410000 */
[----:B------:R-:W-:Y:S02]  /*0ee0*/  SHF.L.U32 R29, R29, 0x10, RZ ;  /* 0x000000101d1d7819 */ /* 0x000fe400000006ff */
[----:B------:R-:W-:Y:S01]  /*0ef0*/  FMUL.FTZ R61, R7, R36 ;  /* 0x00000024073d7220 */ /* 0x000fe20000410000 */
[----:B------:R-:W-:Y:S01]  /*0f00*/  FMUL.FTZ R73, R26, R73 ;  /* 0x000000491a497220 */ /* 0x000fe20000410000 */
[----:B0-----:R-:W-:Y:S01]  /*0f10*/  FADD.FTZ R71, -R8, 1 ;  /* 0x3f80000008477421 */ /* 0x001fe20000010100 */
[----:B------:R-:W-:Y:S01]  /*0f20*/  FADD.FTZ R26, -R60, R29 ;  /* 0x0000001d3c1a7221 */ /* 0x000fe20000010100 */
[----:B------:R-:W0:Y:S01]  /*0f30*/  MUFU.EX2 R37, R37 ;  /* 0x0000002500257308 */ /* 0x000e220000000800 */
[----:B------:R-:W-:Y:S01]  /*0f40*/  FFMA.FTZ R29, R15, R61, R16 ;  /* 0x0000003d0f1d7223 */ /* 0x000fe20000010010 */
[----:B------:R-:W-:Y:S01]  /*0f50*/  FFMA.FTZ R71, R10, R71, 1 ;  /* 0x3f8000000a477423 */ /* 0x000fe20000010047 */
[----:B-1----:R-:W-:-:S02]  /*0f60*/  FADD.FTZ R10, -R74, 1 ;  /* 0x3f8000004a0a7421 */ /* 0x002fc40000010100 */
[----:B------:R-:W-:Y:S01]  /*0f70*/  FMUL.FTZ R72, R29, -1.4426950216293334961 ;  /* 0xbfb8aa3b1d487820 */ /* 0x000fe20000410000 */
[----:B------:R-:W-:Y:S01]  /*0f80*/  FMUL.FTZ R26, R7, R26 ;  /* 0x0000001a071a7220 */ /* 0x000fe20000410000 */
[----:B------:R-:W-:Y:S01]  /*0f90*/  SHF.L.U32 R76, R50, 0x10, RZ ;  /* 0x00000010324c7819 */ /* 0x000fe200000006ff */
[----:B------:R-:W-:Y:S01]  /*0fa0*/  FFMA.FTZ R77, R9, R10, 1 ;  /* 0x3f800000094d7423 */ /* 0x000fe2000001000a */
[----:B------:R-:W-:Y:S01]  /*0fb0*/  IADD3.X R36, RZ, R12, RZ, P2, !PT ;  /* 0x0000000cff247210 */ /* 0x000fe200017fe4ff */
[----:B------:R-:W-:Y:S01]  /*0fc0*/  FMUL.FTZ R75, R30, R75 ;  /* 0x0000004b1e4b7220 */ /* 0x000fe20000410000 */
[----:B------:R-:W1:Y:S01]  /*0fd0*/  MUFU.EX2 R72, R72 ;  /* 0x0000004800487308 */ /* 0x000e620000000800 */
[----:B------:R-:W-:Y:S01]  /*0fe0*/  SHF.L.U32 R9, R31, 0x1, RZ ;  /* 0x000000011f097819 */ /* 0x000fe200000006ff */
[----:B------:R-:W-:Y:S01]  /*0ff0*/  FFMA.FTZ R30, R21, R26, R20 ;  /* 0x0000001a151e7223 */ /* 0x000fe20000010014 */
[----:B------:R-:W-:Y:S01]  /*1000*/  FMUL.FTZ R10, R8, R71 ;  /* 0x00000047080a7220 */ /* 0x000fe20000410000 */
[----:B------:R-:W-:Y:S01]  /*1010*/  SHF.L.U64.HI R8, R31, 0x1, R36 ;  /* 0x000000011f087819 */ /* 0x000fe20000010224 */
[----:B------:R-:W-:Y:S01]  /*1020*/  FMUL.FTZ R73, R76, R73 ;  /* 0x000000494c497220 */ /* 0x000fe20000410000 */
[----:B------:R-:W-:Y:S01]  /*1030*/  IADD3 R36, P2, R9, UR14, RZ ;  /* 0x0000000e09247c10 */ /* 0x000fe2000ff5e0ff */
[----:B------:R-:W-:Y:S01]  /*1040*/  FMUL.FTZ R71, R30, -1.4426950216293334961 ;  /* 0xbfb8aa3b1e477820 */ /* 0x000fe20000410000 */
[----:B------:R-:W-:Y:S01]  /*1050*/  PRMT R76, R50, 0x7632, R76 ;  /* 0x00007632324c7816 */ /* 0x000fe2000000004c */
[----:B0-----:R-:W-:Y:S01]  /*1060*/  FADD.FTZ R31, R37, 1 ;  /* 0x3f800000251f7421 */ /* 0x001fe20000010000 */
[----:B------:R-:W-:-:S02]  /*1070*/  IADD3.X R37, R8, UR15, RZ, P2, !PT ;  /* 0x0000000f08257c10 */ /* 0x000fc400097fe4ff */
[----:B------:R-:W-:Y:S01]  /*1080*/  SHF.L.U32 R79, R76, 0x10, RZ ;  /* 0x000000104c4f7819 */ /* 0x000fe200000006ff */
[----:B------:R-:W0:Y:S01]  /*1090*/  MUFU.EX2 R71, R71 ;  /* 0x0000004700477308 */ /* 0x000e220000000800 */
[----:B------:R-:W-:Y:S02]  /*10a0*/  SHF.L.U32 R78, R51, 0x10, RZ ;  /* 0x00000010334e7819 */ /* 0x000fe400000006ff */
[----:B------:R-:W2:Y:S01]  /*10b0*/  LDG.E.64.CONSTANT R36, desc[UR12][R36.64] ;  /* 0x0000000c24247981 */ /* 0x000ea2000c1e9b00 */
[----:B------:R-:W-:Y:S01]  /*10c0*/  FMUL.FTZ R76, R79, R10 ;  /* 0x0000000a4f4c7220 */ /* 0x000fe20000410000 */
[----:B------:R-:W-:Y:S01]  /*10d0*/  FMUL.FTZ R10, R14, R73 ;  /* 0x000000490e0a7220 */ /* 0x000fe20000410000 */
[----:B------:R-:W-:Y:S01]  /*10e0*/  FMUL.FTZ R75, R78, R75 ;  /* 0x0000004b4e4b7220 */ /* 0x000fe20000410000 */
[----:B-1----:R-:W-:Y:S01]  /*10f0*/  FADD.FTZ R80, R72, 1 ;  /* 0x3f80000048507421 */ /* 0x002fe20000010000 */
[C---:B------:R-:W-:Y:S01]  /*1100*/  FFMA.FTZ R72, R35.reuse, R73, R68 ;  /* 0x0000004923487223 */ /* 0x040fe20000010044 */
[----:B------:R-:W-:Y:S01]  /*1110*/  FFMA.FTZ R78, R35, R10, RZ ;  /* 0x0000000a234e7223 */ /* 0x000fe200000100ff */
[----:B------:R-:W-:Y:S01]  /*1120*/  FMUL.FTZ R35, R15, R76 ;  /* 0x0000004c0f237220 */ /* 0x000fe20000410000 */
[----:B------:R-:W-:-:S03]  /*1130*/  IADD3 R34, P2, R34, UR18, RZ ;  /* 0x0000001222227c10 */ /* 0x000fc6000ff5e0ff */
[----:B------:R-:W-:Y:S01]  /*1140*/  FFMA.FTZ R78, R33, R35, R78 ;  /* 0x00000023214e7223 */ /* 0x000fe2000001004e */
[----:B------:R-:W-:Y:S01]  /*1150*/  IADD3.X R35, R32, UR19, RZ, P2, !PT ;  /* 0x0000001320237c10 */ /* 0x000fe200097fe4ff */
[----:B------:R-:W-:Y:S01]  /*1160*/  FFMA.FTZ R28, R22, R25, R18 ;  /* 0x00000019161c7223 */ /* 0x000fe20000010012 */
[----:B------:R-:W-:Y:S01]  /*1170*/  FMUL.FTZ R74, R74, R77 ;  /* 0x0000004d4a4a7220 */ /* 0x000fe20000410000 */
[----:B------:R-:W-:Y:S01]  /*1180*/  PRMT R77, R51, 0x7632, R77 ;  /* 0x00007632334d7816 */ /* 0x000fe2000000004d */
[----:B------:R-:W1:Y:S01]  /*1190*/  MUFU.RCP R10, R80 ;  /* 0x00000050000a7308 */ /* 0x000e620000001000 */
[----:B0-----:R-:W-:Y:S01]  /*11a0*/  FADD.FTZ R82, R71, 1 ;  /* 0x3f80000047527421 */ /* 0x001fe20000010000 */
[----:B------:R-:W-:Y:S01]  /*11b0*/  FMUL.FTZ R70, R28, -1.4426950216293334961 ;  /* 0xbfb8aa3b1c467820 */ /* 0x000fe20000410000 */
[----:B------:R-:W3:Y:S01]  /*11c0*/  LDG.E.64.CONSTANT R34, desc[UR12][R34.64] ;  /* 0x0000000c22227981 */ /* 0x000ee2000c1e9b00 */
[----:B------:R-:W-:Y:S01]  /*11d0*/  SHF.L.U32 R77, R77, 0x10, RZ ;  /* 0x000000104d4d7819 */ /* 0x000fe200000006ff */
[----:B------:R-:W-:-:S03]  /*11e0*/  FFMA.FTZ R68, R14, R73, RZ ;  /* 0x000000490e447223 */ /* 0x000fc600000100ff */
[----:B------:R-:W0:Y:S01]  /*11f0*/  MUFU.RCP R31, R31 ;  /* 0x0000001f001f7308 */ /* 0x000e220000001000 */
[----:B------:R-:W-:Y:S01]  /*1200*/  FFMA.FTZ R79, R15, R76, R68 ;  /* 0x0000004c0f4f7223 */ /* 0x000fe20000010044 */
[----:B------:R-:W-:Y:S01]  /*1210*/  FMUL.FTZ R74, R77, R74 ;  /* 0x0000004a4d4a7220 */ /* 0x000fe20000410000 */
[----:B------:R-:W-:-:S05]  /*1220*/  FFMA.FTZ R71, R33, R76, R66 ;  /* 0x0000004c21477223 */ /* 0x000fca0000010042 */
[----:B------:R-:W4:Y:S01]  /*1230*/  MUFU.RCP R32, R82 ;  /* 0x0000005200207308 */ /* 0x000f220000001000 */
[----:B------:R-:W-:Y:S01]  /*1240*/  FADD.FTZ R77, R76, R67 ;  /* 0x000000434c4d7221 */ /* 0x000fe20000010000 */
[CC--:B------:R-:W-:Y:S01]  /*1250*/  FMUL.FTZ R33, R22.reuse, R75.reuse ;  /* 0x0000004b16217220 */ /* 0x0c0fe20000410000 */
[-C--:B------:R-:W-:Y:S01]  /*1260*/  FFMA.FTZ R67, R27, R75.reuse, R64 ;  /* 0x0000004b1b437223 */ /* 0x080fe20000010040 */
[----:B------:R-:W-:-:S04]  /*1270*/  FFMA.FTZ R64, R22, R75, R79 ;  /* 0x0000004b16407223 */ /* 0x000fc8000001004f */
[----:B------:R-:W5:Y:S01]  /*1280*/  MUFU.EX2 R70, R70 ;  /* 0x0000004600467308 */ /* 0x000f620000000800 */
[----:B------:R-:W-:Y:S01]  /*1290*/  FFMA.FTZ R66, R27, R33, R78 ;  /* 0x000000211b427223 */ /* 0x000fe2000001004e */
[-C--:B------:R-:W-:Y:S01]  /*12a0*/  FFMA.FTZ R78, R23, R74.reuse, R62 ;  /* 0x0000004a174e7223 */ /* 0x080fe2000001003e */
[CC--:B------:R-:W-:Y:S01]  /*12b0*/  FMUL.FTZ R62, R21.reuse, R74.reuse ;  /* 0x0000004a153e7220 */ /* 0x0c0fe20000410000 */
[----:B------:R-:W-:Y:S01]  /*12c0*/  FFMA.FTZ R27, R21, R74, R64 ;  /* 0x0000004a151b7223 */ /* 0x000fe20000010040 */
[----:B-1----:R-:W-:Y:S01]  /*12d0*/  FADD.FTZ R64, -R10, 1 ;  /* 0x3f8000000a407421 */ /* 0x002fe20000010100 */
[----:B0-----:R-:W-:Y:S01]  /*12e0*/  FADD.FTZ R33, -R31, 1 ;  /* 0x3f8000001f217421 */ /* 0x001fe20000010100 */
[----:B------:R-:W-:Y:S01]  /*12f0*/  FFMA.FTZ R62, R23, R62, R66 ;  /* 0x0000003e173e7223 */ /* 0x000fe20000010042 */
[----:B----4-:R-:W-:Y:S01]  /*1300*/  FADD.FTZ R23, -R32, 1 ;  /* 0x3f80000020177421 */ /* 0x010fe20000010100 */
[----:B------:R-:W-:Y:S01]  /*1310*/  FFMA.FTZ R29, R29, R64, 1 ;  /* 0x3f8000001d1d7423 */ /* 0x000fe20000010040 */
[----:B------:R-:W-:-:S02]  /*1320*/  FFMA.FTZ R24, R24, R33, 1 ;  /* 0x3f80000018187423 */ /* 0x000fc40000010021 */
[----:B------:R-:W-:Y:S01]  /*1330*/  FFMA.FTZ R33, R30, R23, 1 ;  /* 0x3f8000001e217423 */ /* 0x000fe20000010017 */
[----:B------:R-:W-:Y:S01]  /*1340*/  FMUL.FTZ R29, R10, R29 ;  /* 0x0000001d0a1d7220 */ /* 0x000fe20000410000 */
[----:B------:R-:W-:Y:S01]  /*1350*/  FMUL.FTZ R31, R31, R24 ;  /* 0x000000181f1f7220 */ /* 0x000fe20000410000 */
[----:B------:R-:W-:Y:S01]  /*1360*/  PRMT R10, R48, 0x7632, R10 ;  /* 0x00007632300a7816 */ /* 0x000fe2000000000a */
[----:B-----5:R-:W-:Y:S01]  /*1370*/  FADD.FTZ R70, R70, 1 ;  /* 0x3f80000046467421 */ /* 0x020fe20000010000 */
[----:B------:R-:W-:Y:S02]  /*1380*/  PRMT R23, R49, 0x7632, R23 ;  /* 0x0000763231177816 */ /* 0x000fe40000000017 */
[----:B------:R-:W-:Y:S01]  /*1390*/  SHF.L.U32 R24, R48, 0x10, RZ ;  /* 0x0000001030187819 */ /* 0x000fe200000006ff */
[----:B------:R-:W-:Y:S01]  /*13a0*/  FMUL.FTZ R76, R32, R33 ;  /* 0x00000021204c7220 */ /* 0x000fe20000410000 */
[----:B------:R-:W-:Y:S01]  /*13b0*/  SHF.L.U32 R10, R10, 0x10, RZ ;  /* 0x000000100a0a7819 */ /* 0x000fe200000006ff */
[----:B------:R-:W0:Y:S01]  /*13c0*/  MUFU.RCP R70, R70 ;  /* 0x0000004600467308 */ /* 0x000e220000001000 */
[----:B------:R-:W-:Y:S01]  /*13d0*/  SHF.L.U32 R23, R23, 0x10, RZ ;  /* 0x0000001017177819 */ /* 0x000fe200000006ff */
[----:B------:R-:W-:-:S02]  /*13e0*/  FMUL.FTZ R24, R24, R31 ;  /* 0x0000001f18187220 */ /* 0x000fc40000410000 */
[----:B------:R-:W-:Y:S02]  /*13f0*/  FMUL.FTZ R84, R10, R29 ;  /* 0x0000001d0a547220 */ /* 0x000fe40000410000 */
[----:B------:R-:W-:Y:S01]  /*1400*/  FMUL.FTZ R76, R23, R76 ;  /* 0x0000004c174c7220 */ /* 0x000fe20000410000 */
[----:B------:R-:W-:Y:S01]  /*1410*/  SHF.L.U32 R23, R47, 0x10, RZ ;  /* 0x000000102f177819 */ /* 0x000fe200000006ff */
[-C--:B------:R-:W-:Y:S01]  /*1420*/  FMUL.FTZ R10, R14, R24.reuse ;  /* 0x000000180e0a7220 */ /* 0x080fe20000410000 */
[----:B------:R-:W-:Y:S01]  /*1430*/  SHF.L.U32 R31, R46, 0x10, RZ ;  /* 0x000000102e1f7819 */ /* 0x000fe200000006ff */
[C---:B------:R-:W-:Y:S02]  /*1440*/  FFMA.FTZ R72, R85.reuse, R24, R72 ;  /* 0x0000001855487223 */ /* 0x040fe40000010048 */
[----:B------:R-:W-:Y:S01]  /*1450*/  FFMA.FTZ R85, R85, R10, R62 ;  /* 0x0000000a55557223 */ /* 0x000fe2000001003e */
[C---:B------:R-:W-:Y:S01]  /*1460*/  FADD.FTZ R10, -R60.reuse, R23 ;  /* 0x000000173c0a7221 */ /* 0x040fe20000010100 */
[----:B------:R-:W-:Y:S01]  /*1470*/  FADD.FTZ R64, -R60, R31 ;  /* 0x0000001f3c407221 */ /* 0x000fe20000010100 */
[----:B------:R-:W-:Y:S01]  /*1480*/  FADD.FTZ R69, R73, R69 ;  /* 0x0000004549457221 */ /* 0x000fe20000010000 */
[----:B------:R-:W-:Y:S01]  /*1490*/  FFMA.FTZ R86, R14, R24, R27 ;  /* 0x000000180e567223 */ /* 0x000fe2000001001b */
[----:B------:R-:W-:Y:S01]  /*14a0*/  FMUL.FTZ R23, R7, R10 ;  /* 0x0000000a07177220 */ /* 0x000fe20000410000 */
[----:B------:R-:W-:Y:S01]  /*14b0*/  FADD.FTZ R73, R75, R65 ;  /* 0x000000414b497221 */ /* 0x000fe20000010000 */
[----:B------:R-:W-:Y:S01]  /*14c0*/  SHF.L.U32 R27, R44, 0x10, RZ ;  /* 0x000000102c1b7819 */ /* 0x000fe200000006ff */
[----:B------:R-:W-:Y:S01]  /*14d0*/  FADD.FTZ R75, R74, R63 ;  /* 0x0000003f4a4b7221 */ /* 0x000fe20000010000 */
[----:B------:R-:W-:Y:S01]  /*14e0*/  PRMT R10, R46, 0x7632, R10 ;  /* 0x000076322e0a7816 */ /* 0x000fe2000000000a */
[----:B------:R-:W-:Y:S01]  /*14f0*/  FMUL.FTZ R64, R7, R64 ;  /* 0x0000004007407220 */ /* 0x000fe20000410000 */
[----:B0-----:R-:W-:Y:S01]  /*1500*/  FADD.FTZ R63, -R70, 1 ;  /* 0x3f800000463f7421 */ /* 0x001fe20000010100 */
[----:B------:R-:W-:Y:S01]  /*1510*/  FADD.FTZ R66, R69, R24 ;  /* 0x0000001845427221 */ /* 0x000fe20000010000 */
[----:B------:R-:W-:Y:S01]  /*1520*/  SHF.L.U32 R29, R10, 0x10, RZ ;  /* 0x000000100a1d7819 */ /* 0x000fe200000006ff */
[----:B------:R-:W-:Y:S01]  /*1530*/  FFMA.FTZ R74, R14, R64, R19 ;  /* 0x000000400e4a7223 */ /* 0x000fe20000010013 */
[----:B------:R-:W-:Y:S01]  /*1540*/  IADD3.X R24, RZ, R12, RZ, P1, !PT ;  /* 0x0000000cff187210 */ /* 0x000fe20000ffe4ff */
[--C-:B------:R-:W-:Y:S01]  /*1550*/  FADD.FTZ R62, -R60, R27.reuse ;  /* 0x0000001b3c3e7221 */ /* 0x100fe20000010100 */
[----:B------:R-:W-:Y:S01]  /*1560*/  FFMA.FTZ R63, R28, R63, 1 ;  /* 0x3f8000001c3f7423 */ /* 0x000fe2000001003f */
[----:B------:R-:W-:Y:S01]  /*1570*/  PRMT R27, R47, 0x7632, R27 ;  /* 0x000076322f1b7816 */ /* 0x000fe2000000001b */
[----:B------:R-:W-:Y:S01]  /*1580*/  FMUL.FTZ R83, R74, -1.4426950216293334961 ;  /* 0xbfb8aa3b4a537820 */ /* 0x000fe20000410000 */
[----:B------:R-:W-:Y:S01]  /*1590*/  SHF.L.U32 R79, R49, 0x10, RZ ;  /* 0x00000010314f7819 */ /* 0x000fe200000006ff */
[----:B------:R-:W-:Y:S01]  /*15a0*/  FADD.FTZ R28, -R60, R29 ;  /* 0x0000001d3c1c7221 */ /* 0x000fe20000010100 */
[----:B------:R-:W-:Y:S01]  /*15b0*/  SHF.L.U64.HI R10, R11, 0x1, R24 ;  /* 0x000000010b0a7819 */ /* 0x000fe20000010218 */
[----:B------:R-:W-:Y:S01]  /*15c0*/  FMUL.FTZ R70, R70, R63 ;  /* 0x0000003f46467220 */ /* 0x000fe20000410000 */
[----:B------:R-:W-:-:S02]  /*15d0*/  SHF.L.U32 R29, R27, 0x10, RZ ;  /* 0x000000101b1d7819 */ /* 0x000fc400000006ff */
[----:B------:R-:W-:Y:S02]  /*15e0*/  SHF.L.U32 R11, R11, 0x1, RZ ;  /* 0x000000010b0b7819 */ /* 0x000fe400000006ff */
[----:B------:R-:W-:Y:S01]  /*15f0*/  IADD3.X R12, RZ, R12, RZ, P0, !PT ;  /* 0x0000000cff0c7210 */ /* 0x000fe200007fe4ff */
[----:B------:R-:W-:Y:S01]  /*1600*/  FFMA.FTZ R69, R22, R23, R18 ;  /* 0x0000001716457223 */ /* 0x000fe20000010012 */
[----:B------:R-:W-:Y:S01]  /*1610*/  IADD3 R32, P0, R9, UR18, RZ ;  /* 0x0000001209207c10 */ /* 0x000fe2000ff1e0ff */
[----:B------:R-:W-:Y:S01]  /*1620*/  FMUL.FTZ R27, R7, R28 ;  /* 0x0000001c071b7220 */ /* 0x000fe20000410000 */
[----:B------:R-:W-:Y:S01]  /*1630*/  FMUL.FTZ R79, R79, R70 ;  /* 0x000000464f4f7220 */ /* 0x000fe20000410000 */
[----:B------:R-:W-:Y:S01]  /*1640*/  IADD3 R30, P1, R11, UR14, RZ ;  /* 0x0000000e0b1e7c10 */ /* 0x000fe2000ff3e0ff */
[----:B------:R-:W0:Y:S01]  /*1650*/  MUFU.EX2 R83, R83 ;  /* 0x0000005300537308 */ /* 0x000e220000000800 */
[----:B------:R-:W-:Y:S01]  /*1660*/  FADD.FTZ R70, -R60, R29 ;  /* 0x0000001d3c467221 */ /* 0x000fe20000010100 */
[----:B------:R-:W-:Y:S01]  /*1670*/  IADD3.X R33, R8, UR19, RZ, P0, !PT ;  /* 0x0000001308217c10 */ /* 0x000fe200087fe4ff */
[----:B------:R-:W-:Y:S01]  /*1680*/  FMUL.FTZ R80, R69, -1.4426950216293334961 ;  /* 0xbfb8aa3b45507820 */ /* 0x000fe20000410000 */
[----:B------:R-:W-:Y:S01]  /*1690*/  SHF.L.U64.HI R12, R13, 0x1, R12 ;  /* 0x000000010d0c7819 */ /* 0x000fe2000001020c */
[----:B------:R-:W-:Y:S01]  /*16a0*/  FFMA.FTZ R65, R15, R27, R16 ;  /* 0x0000001b0f417223 */ /* 0x000fe20000010010 */
[----:B------:R-:W-:Y:S01]  /*16b0*/  SHF.L.U32 R13, R13, 0x1, RZ ;  /* 0x000000010d0d7819 */ /* 0x000fe200000006ff */
[----:B------:R-:W-:Y:S01]  /*16c0*/  FMUL.FTZ R70, R7, R70 ;  /* 0x0000004607467220 */ /* 0x000fe20000410000 */
[----:B------:R-:W-:Y:S01]  /*16d0*/  IADD3.X R31, R10, UR15, RZ, P1, !PT ;  /* 0x0000000f0a1f7c10 */ /* 0x000fe20008ffe4ff */
[----:B------:R-:W-:Y:S01]  /*16e0*/  FMUL.FTZ R82, R65, -1.4426950216293334961 ;  /* 0xbfb8aa3b41527820 */ /* 0x000fe20000410000 */
[----:B------:R-:W-:Y:S01]  /*16f0*/  IADD3 R28, P0, R13, UR14, RZ ;  /* 0x0000000e0d1c7c10 */ /* 0x000fe2000ff1e0ff */
[----:B------:R-:W4:Y:S01]  /*1700*/  LDG.E.64.CONSTANT R32, desc[UR12][R32.64] ;  /* 0x0000000c20207981 */ /* 0x000f22000c1e9b00 */
[----:B------:R-:W1:Y:S01]  /*1710*/  MUFU.EX2 R80, R80 ;  /* 0x0000005000507308 */ /* 0x000e620000000800 */
[----:B------:R-:W-:-:S02]  /*1720*/  FFMA.FTZ R68, R21, R70, R20 ;  /* 0x0000004615447223 */ /* 0x000fc40000010014 */
[----:B------:R-:W5:Y:S01]  /*1730*/  LDG.E.64.CONSTANT R30, desc[UR12][R30.64] ;  /* 0x0000000c1e1e7981 */ /* 0x000f62000c1e9b00 */
[----:B------:R-:W-:Y:S01]  /*1740*/  IADD3.X R29, R12, UR15, RZ, P0, !PT ;  /* 0x0000000f0c1d7c10 */ /* 0x000fe200087fe4ff */
[----:B------:R-:W-:-:S03]  /*1750*/  FMUL.FTZ R87, R68, -1.4426950216293334961 ;  /* 0xbfb8aa3b44577820 */ /* 0x000fc60000410000 */
[----:B------:R-:W1:Y:S01]  /*1760*/  MUFU.EX2 R82, R82 ;  /* 0x0000005200527308 */ /* 0x000e620000000800 */
[----:B0-----:R-:W-:Y:S01]  /*1770*/  FADD.FTZ R88, R83, 1 ;  /* 0x3f80000053587421 */ /* 0x001fe20000010000 */
[----:B------:R-:W5:Y:S01]  /*1780*/  LDG.E.64.CONSTANT R28, desc[UR12][R28.64] ;  /* 0x0000000c1c1c7981 */ /* 0x000f62000c1e9b00 */
[-C--:B------:R-:W-:Y:S01]  /*1790*/  FMUL.FTZ R89, R15, R84.reuse ;  /* 0x000000540f597220 */ /* 0x080fe20000410000 */
[-C--:B------:R-:W-:Y:S01]  /*17a0*/  FFMA.FTZ R83, R61, R84.reuse, R71 ;  /* 0x000000543d537223 */ /* 0x080fe20000010047 */
[----:B------:R-:W-:Y:S01]  /*17b0*/  FADD.FTZ R77, R77, R84 ;  /* 0x000000544d4d7221 */ /* 0x000fe20000010000 */
[----:B------:R-:W-:Y:S02]  /*17c0*/  FFMA.FTZ R86, R15, R84, R86 ;  /* 0x000000540f567223 */ /* 0x000fe40000010056 */
[----:B------:R-:W0:Y:S01]  /*17d0*/  MUFU.EX2 R87, R87 ;  /* 0x0000005700577308 */ /* 0x000e220000000800 */
[----:B------:R-:W-:Y:S01]  /*17e0*/  FFMA.FTZ R85, R61, R89, R85 ;  /* 0x000000593d557223 */ /* 0x000fe20000010055 */
[-C--:B------:R-:W-:Y:S01]  /*17f0*/  FFMA.FTZ R61, R25, R79.reuse, R67 ;  /* 0x0000004f193d7223 */ /* 0x080fe20000010043 */
[----:B------:R-:W-:Y:S01]  /*1800*/  FMUL.FTZ R67, R22, R79 ;  /* 0x0000004f16437220 */ /* 0x000fe20000410000 */
[----:B-1----:R-:W-:-:S04]  /*1810*/  FADD.FTZ R71, R80, 1 ;  /* 0x3f80000050477421 */ /* 0x002fc80000010000 */
[----:B------:R-:W1:Y:S01]  /*1820*/  MUFU.RCP R84, R88 ;  /* 0x0000005800547308 */ /* 0x000e620000001000 */
[----:B------:R-:W-:Y:S01]  /*1830*/  FADD.FTZ R80, R73, R79 ;  /* 0x0000004f49507221 */ /* 0x000fe20000010000 */
[----:B------:R-:W-:Y:S01]  /*1840*/  PRMT R73, R44, 0x7632, R73 ;  /* 0x000076322c497816 */ /* 0x000fe20000000049 */
[----:B------:R-:W-:Y:S01]  /*1850*/  FFMA.FTZ R86, R22, R79, R86 ;  /* 0x0000004f16567223 */ /* 0x000fe20000010056 */
[----:B------:R-:W-:Y:S01]  /*1860*/  FFMA.FTZ R67, R25, R67, R85 ;  /* 0x0000004319437223 */ /* 0x000fe20000010055 */
[----:B------:R-:W-:Y:S01]  /*1870*/  FADD.FTZ R85, R82, 1 ;  /* 0x3f80000052557421 */ /* 0x000fe20000010000 */
[----:B------:R-:W-:Y:S02]  /*1880*/  SHF.L.U32 R25, R73, 0x10, RZ ;  /* 0x0000001049197819 */ /* 0x000fe400000006ff */
[----:B------:R1:W1:Y:S01]  /*1890*/  MUFU.RCP R79, R71 ;  /* 0x00000047004f7308 */ /* 0x0002620000001000 */
[----:B------:R-:W-:Y:S01]  /*18a0*/  FMUL.FTZ R82, R21, R76 ;  /* 0x0000004c15527220 */ /* 0x000fe20000410000 */
[----:B------:R-:W-:Y:S01]  /*18b0*/  FMUL.FTZ R62, R7, R62 ;  /* 0x0000003e073e7220 */ /* 0x000fe20000410000 */
[----:B0-----:R-:W-:Y:S01]  /*18c0*/  FADD.FTZ R87, R87, 1 ;  /* 0x3f80000057577421 */ /* 0x001fe20000010000 */
[----:B-1----:R-:W-:-:S04]  /*18d0*/  SHF.L.U32 R71, R45, 0x10, RZ ;  /* 0x000000102d477819 */ /* 0x002fc800000006ff */
[----:B------:R-:W0:Y:S01]  /*18e0*/  MUFU.RCP R85, R85 ;  /* 0x0000005500557308 */ /* 0x000e220000001000 */
[--C-:B------:R-:W-:Y:S01]  /*18f0*/  FFMA.FTZ R82, R26, R82, R67.reuse ;  /* 0x000000521a527223 */ /* 0x100fe20000010043 */
[----:B------:R-:W-:Y:S01]  /*1900*/  PRMT R67, R45, 0x7632, R67 ;  /* 0x000076322d437816 */ /* 0x000fe20000000043 */
[C---:B------:R-:W-:Y:S01]  /*1910*/  FADD.FTZ R73, -R60.reuse, R25 ;  /* 0x000000193c497221 */ /* 0x040fe20000010100 */
[----:B------:R-:W-:Y:S01]  /*1920*/  FADD.FTZ R71, -R60, R71 ;  /* 0x000000473c477221 */ /* 0x000fe20000010100 */
[----:B------:R-:W-:Y:S01]  /*1930*/  FFMA.FTZ R24, R14, R62, R19 ;  /* 0x0000003e0e187223 */ /* 0x000fe20000010013 */
[----:B------:R-:W-:Y:S01]  /*1940*/  FADD.FTZ R89, -R84, 1 ;  /* 0x3f80000054597421 */ /* 0x000fe20000010100 */
[----:B------:R-:W-:Y:S01]  /*1950*/  SHF.L.U32 R67, R67, 0x10, RZ ;  /* 0x0000001043437819 */ /* 0x000fe200000006ff */
[C---:B------:R-:W-:Y:S01]  /*1960*/  FMUL.FTZ R71, R7.reuse, R71 ;  /* 0x0000004707477220 */ /* 0x040fe20000410000 */
[----:B------:R-:W-:Y:S01]  /*1970*/  FMUL.FTZ R73, R7, R73 ;  /* 0x0000004907497220 */ /* 0x000fe20000410000 */
[----:B------:R-:W-:Y:S01]  /*1980*/  FMUL.FTZ R63, R24, -1.4426950216293334961 ;  /* 0xbfb8aa3b183f7820 */ /* 0x000fe20000410000 */
[----:B------:R-:W1:Y:S01]  /*1990*/  MUFU.RCP R87, R87 ;  /* 0x0000005700577308 */ /* 0x000e620000001000 */
[----:B------:R-:W-:Y:S01]  /*19a0*/  FFMA.FTZ R89, R74, R89, 1 ;  /* 0x3f8000004a597423 */ /* 0x000fe20000010059 */
[----:B------:R-:W-:Y:S01]  /*19b0*/  FFMA.FTZ R25, R22, R71, R18 ;  /* 0x0000004716197223 */ /* 0x000fe20000010012 */
[----:B------:R-:W-:Y:S01]  /*19c0*/  FFMA.FTZ R74, R15, R73, R16 ;  /* 0x000000490f4a7223 */ /* 0x000fe20000010010 */
[----:B------:R-:W-:Y:S01]  /*19d0*/  FADD.FTZ R67, -R60, R67 ;  /* 0x000000433c437221 */ /* 0x000fe20000010100 */
[-C--:B------:R-:W-:Y:S01]  /*19e0*/  FFMA.FTZ R78, R26, R76.reuse, R78 ;  /* 0x0000004c1a4e7223 */ /* 0x080fe2000001004e */
[----:B------:R-:W-:Y:S01]  /*19f0*/  FMUL.FTZ R84, R84, R89 ;  /* 0x0000005954547220 */ /* 0x000fe20000410000 */
[----:B------:R-:W-:Y:S01]  /*1a00*/  FMUL.FTZ R88, R25, -1.4426950216293334961 ;  /* 0xbfb8aa3b19587820 */ /* 0x000fe20000410000 */
[----:B------:R-:W1:Y:S01]  /*1a10*/  MUFU.EX2 R63, R63 ;  /* 0x0000003f003f7308 */ /* 0x000e620000000800 */
[----:B------:R-:W-:Y:S01]  /*1a20*/  FADD.FTZ R26, R75, R76 ;  /* 0x0000004c4b1a7221 */ /* 0x000fe20000010000 */
[----:B------:R-:W-:Y:S01]  /*1a30*/  FADD.FTZ R89, -R79, 1 ;  /* 0x3f8000004f597421 */ /* 0x000fe20000010100 */
[----:B------:R-:W-:Y:S01]  /*1a40*/  FMUL.FTZ R75, R74, -1.4426950216293334961 ;  /* 0xbfb8aa3b4a4b7820 */ /* 0x000fe20000410000 */
[----:B------:R-:W-:Y:S01]  /*1a50*/  FMUL.FTZ R67, R7, R67 ;  /* 0x0000004307437220 */ /* 0x000fe20000410000 */
[----:B------:R-:W-:Y:S01]  /*1a60*/  FFMA.FTZ R86, R21, R76, R86 ;  /* 0x0000004c15567223 */ /* 0x000fe20000010056 */
[----:B------:R-:W-:-:S02]  /*1a70*/  FFMA.FTZ R89, R69, R89, 1 ;  /* 0x3f80000045597423 */ /* 0x000fc40000010059 */
[----:B------:R0:W1:Y:S02]  /*1a80*/  MUFU.EX2 R76, R88 ;  /* 0x00000058004c7308 */ /* 0x0000640000000800 */
[----:B------:R-:W-:-:S06]  /*1a90*/  FMUL.FTZ R79, R79, R89 ;  /* 0x000000594f4f7220 */ /* 0x000fcc0000410000 */
[----:B------:R1:W-:Y:S01]  /*1aa0*/  MUFU.EX2 R69, R75 ;  /* 0x0000004b00457308 */ /* 0x0003e20000000800 */
[----:B0-----:R-:W-:Y:S01]  /*1ab0*/  FADD.FTZ R88, -R85, 1 ;  /* 0x3f80000055587421 */ /* 0x001fe20000010100 */
[----:B-1----:R-:W-:-:S03]  /*1ac0*/  FADD.FTZ R89, -R87, 1 ;  /* 0x3f80000057597421 */ /* 0x002fc60000010100 */
[----:B------:R-:W-:Y:S01]  /*1ad0*/  FFMA.FTZ R88, R65, R88, 1 ;  /* 0x3f80000041587423 */ /* 0x000fe20000010058 */
[----:B------:R-:W-:-:S04]  /*1ae0*/  FFMA.FTZ R75, R21, R67, R20 ;  /* 0x00000043154b7223 */ /* 0x000fc80000010014 */
[----:B------:R-:W-:Y:S01]  /*1af0*/  FMUL.FTZ R65, R75, -1.4426950216293334961 ;  /* 0xbfb8aa3b4b417820 */ /* 0x000fe20000410000 */
[----:B------:R-:W-:Y:S01]  /*1b00*/  FFMA.FTZ R89, R68, R89, 1 ;  /* 0x3f80000044597423 */ /* 0x000fe20000010059 */
[----:B------:R-:W-:Y:S01]  /*1b10*/  FMUL.FTZ R88, R85, R88 ;  /* 0x0000005855587220 */ /* 0x000fe20000410000 */
[----:B------:R-:W-:-:S03]  /*1b20*/  FADD.FTZ R85, R63, 1 ;  /* 0x3f8000003f557421 */ /* 0x000fc60000010000 */
[----:B------:R-:W0:Y:S01]  /*1b30*/  MUFU.EX2 R65, R65 ;  /* 0x0000004100417308 */ /* 0x000e220000000800 */
[C---:B------:R-:W-:Y:S01]  /*1b40*/  SHF.L.U32 R68, R42.reuse, 0x10, RZ ;  /* 0x000000102a447819 */ /* 0x040fe200000006ff */
[----:B------:R-:W-:Y:S01]  /*1b50*/  FMUL.FTZ R63, R87, R89 ;  /* 0x00000059573f7220 */ /* 0x000fe20000410000 */
[----:B------:R-:W-:Y:S01]  /*1b60*/  PRMT R87, R42, 0x7632, R87 ;  /* 0x000076322a577816 */ /* 0x000fe20000000057 */
[----:B------:R-:W-:-:S04]  /*1b70*/  FADD.FTZ R76, R76, 1 ;  /* 0x3f8000004c4c7421 */ /* 0x000fc80000010000 */
[----:B------:R1:W0:Y:S01]  /*1b80*/  MUFU.RCP R89, R85 ;  /* 0x0000005500597308 */ /* 0x0002220000001000 */
[----:B------:R-:W-:Y:S01]  /*1b90*/  FMUL.FTZ R68, R68, R84 ;  /* 0x0000005444447220 */ /* 0x000fe20000410000 */
[----:B------:R-:W-:Y:S02]  /*1ba0*/  SHF.L.U32 R87, R87, 0x10, RZ ;  /* 0x0000001057577819 */ /* 0x000fe400000006ff */
[C---:B------:R-:W-:Y:S02]  /*1bb0*/  PRMT R84, R43.reuse, 0x7632, R84 ;  /* 0x000076322b547816 */ /* 0x040fe40000000054 */
[----:B-1----:R-:W-:Y:S01]  /*1bc0*/  SHF.L.U32 R85, R43, 0x10, RZ ;  /* 0x000000102b557819 */ /* 0x002fe200000006ff */
[----:B------:R-:W-:Y:S01]  /*1bd0*/  FMUL.FTZ R87, R87, R88 ;  /* 0x0000005857577220 */ /* 0x000fe20000410000 */
[----:B------:R-:W-:-:S03]  /*1be0*/  SHF.L.U32 R84, R84, 0x10, RZ ;  /* 0x0000001054547819 */ /* 0x000fc600000006ff */
[----:B------:R-:W-:Y:S02]  /*1bf0*/  FMUL.FTZ R85, R85, R79 ;  /* 0x0000004f55557220 */ /* 0x000fe40000410000 */
[----:B------:R1:W1:Y:S01]  /*1c00*/  MUFU.RCP R79, R76 ;  /* 0x0000004c004f7308 */ /* 0x0002620000001000 */
[----:B0-----:R-:W-:Y:S01]  /*1c10*/  FADD.FTZ R88, R65, 1 ;  /* 0x3f80000041587421 */ /* 0x001fe20000010000 */
[----:B------:R-:W-:Y:S01]  /*1c20*/  FMUL.FTZ R65, R15, R87 ;  /* 0x000000570f417220 */ /* 0x000fe20000410000 */
[----:B------:R-:W-:Y:S01]  /*1c30*/  FMUL.FTZ R84, R84, R63 ;  /* 0x0000003f54547220 */ /* 0x000fe20000410000 */
[----:B-1----:R-:W-:Y:S01]  /*1c40*/  FADD.FTZ R76, R69, 1 ;  /* 0x3f800000454c7421 */ /* 0x002fe20000010000 */
[-C--:B------:R-:W-:Y:S01]  /*1c50*/  FMUL.FTZ R69, R14, R68.reuse ;  /* 0x000000440e457220 */ /* 0x080fe20000410000 */
[-C--:B------:R-:W-:Y:S01]  /*1c60*/  FFMA.FTZ R63, R64, R68.reuse, R72 ;  /* 0x00000044403f7223 */ /* 0x080fe20000010048 */
[----:B------:R-:W-:Y:S02]  /*1c70*/  FADD.FTZ R66, R66, R68 ;  /* 0x0000004442427221 */ /* 0x000fe40000010000 */
[----:B------:R-:W-:Y:S01]  /*1c80*/  FFMA.FTZ R82, R64, R69, R82 ;  /* 0x0000004540527223 */ /* 0x000fe20000010052 */
[----:B------:R-:W0:Y:S01]  /*1c90*/  MUFU.RCP R76, R76 ;  /* 0x0000004c004c7308 */ /* 0x000e220000001000 */
[----:B------:R-:W-:Y:S01]  /*1ca0*/  FFMA.FTZ R86, R14, R68, R86 ;  /* 0x000000440e567223 */ /* 0x000fe20000010056 */
[----:B------:R-:W-:Y:S01]  /*1cb0*/  FADD.FTZ R68, R77, R87 ;  /* 0x000000574d447221 */ /* 0x000fe20000010000 */
[C---:B------:R-:W-:Y:S01]  /*1cc0*/  FFMA.FTZ R69, R27.reuse, R87, R83 ;  /* 0x000000571b457223 */ /* 0x040fe20000010053 */
[----:B------:R-:W-:Y:S01]  /*1cd0*/  FFMA.FTZ R82, R27, R65, R82 ;  /* 0x000000411b527223 */ /* 0x000fe20000010052 */
[----:B------:R-:W-:-:S03]  /*1ce0*/  FMUL.FTZ R27, R22, R85 ;  /* 0x00000055161b7220 */ /* 0x000fc60000410000 */
[----:B------:R-:W1:Y:S01]  /*1cf0*/  MUFU.RCP R77, R88 ;  /* 0x00000058004d7308 */ /* 0x000e620000001000 */
[----:B------:R-:W-:Y:S01]  /*1d00*/  FFMA.FTZ R27, R23, R27, R82 ;  /* 0x0000001b171b7223 */ /* 0x000fe20000010052 */
[-C--:B------:R-:W-:Y:S01]  /*1d10*/  FMUL.FTZ R82, R21, R84.reuse ;  /* 0x0000005415527220 */ /* 0x080fe20000410000 */
[----:B------:R-:W-:Y:S01]  /*1d20*/  FADD.FTZ R64, R26, R84 ;  /* 0x000000541a407221 */ /* 0x000fe20000010000 */
[----:B------:R-:W-:Y:S01]  /*1d30*/  FFMA.FTZ R72, R23, R85, R61 ;  /* 0x0000005517487223 */ /* 0x000fe2000001003d */
[----:B------:R-:W-:Y:S01]  /*1d40*/  IADD3 R26, P0, R11, UR18, RZ ;  /* 0x000000120b1a7c10 */ /* 0x000fe2000ff1e0ff */
[----:B------:R-:W-:Y:S01]  /*1d50*/  FADD.FTZ R83, -R89, 1 ;  /* 0x3f80000059537421 */ /* 0x000fe20000010100 */
[C---:B------:R-:W-:Y:S01]  /*1d60*/  FFMA.FTZ R23, R70.reuse, R84, R78 ;  /* 0x0000005446177223 */ /* 0x040fe2000001004e */
[----:B------:R-:W-:Y:S01]  /*1d70*/  FADD.FTZ R78, -R79, 1 ;  /* 0x3f8000004f4e7421 */ /* 0x000fe20000010100 */
[----:B------:R-:W-:Y:S01]  /*1d80*/  FFMA.FTZ R70, R70, R82, R27 ;  /* 0x0000005246467223 */ /* 0x000fe2000001001b */
[----:B------:R-:W-:Y:S01]  /*1d90*/  IADD3.X R27, R10, UR19, RZ, P0, !PT ;  /* 0x000000130a1b7c10 */ /* 0x000fe200087fe4ff */
[----:B------:R-:W-:Y:S01]  /*1da0*/  FFMA.FTZ R24, R24, R83, 1 ;  /* 0x3f80000018187423 */ /* 0x000fe20000010053 */
[----:B------:R-:W-:Y:S01]  /*1db0*/  FFMA.FTZ R78, R25, R78, 1 ;  /* 0x3f800000194e7423 */ /* 0x000fe2000001004e */
[----:B0-----:R-:W-:-:S02]  /*1dc0*/  FADD.FTZ R25, -R76, 1 ;  /* 0x3f8000004c197421 */ /* 0x001fc40000010100 */
[----:B------:R-:W-:Y:S01]  /*1dd0*/  FMUL.FTZ R89, R89, R24 ;  /* 0x0000001859597220 */ /* 0x000fe20000410000 */
[----:B------:R-:W5:Y:S01]  /*1de0*/  LDG.E.64.CONSTANT R26, desc[UR12][R26.64] ;  /* 0x0000000c1a1a7981 */ /* 0x000f62000c1e9b00 */
[----:B-1----:R-:W-:Y:S01]  /*1df0*/  FADD.FTZ R24, -R77, 1 ;  /* 0x3f8000004d187421 */ /* 0x002fe20000010100 */
[----:B------:R-:W-:Y:S01]  /*1e00*/  FFMA.FTZ R25, R74, R25, 1 ;  /* 0x3f8000004a197423 */ /* 0x000fe20000010019 */
[----:B------:R-:W-:Y:S01]  /*1e10*/  FMUL.FTZ R74, R79, R78 ;  /* 0x0000004e4f4a7220 */ /* 0x000fe20000410000 */
[----:B------:R-:W-:Y:S01]  /*1e20*/  SHF.L.U32 R79, R41, 0x10, RZ ;  /* 0x00000010294f7819 */ /* 0x000fe200000006ff */
[----:B------:R-:W-:Y:S01]  /*1e30*/  FFMA.FTZ R24, R75, R24, 1 ;  /* 0x3f8000004b187423 */ /* 0x000fe20000010018 */
[----:B------:R-:W-:Y:S01]  /*1e40*/  SHF.L.U32 R83, R40, 0x10, RZ ;  /* 0x0000001028537819 */ /* 0x000fe200000006ff */
[----:B------:R-:W-:Y:S01]  /*1e50*/  FMUL.FTZ R75, R76, R25 ;  /* 0x000000194c4b7220 */ /* 0x000fe20000410000 */
[----:B------:R-:W-:Y:S01]  /*1e60*/  PRMT R25, R40, 0x7632, R25 ;  /* 0x0000763228197816 */ /* 0x000fe20000000019 */
[----:B------:R-:W-:-:S02]  /*1e70*/  FADD.FTZ R76, -R60, R79 ;  /* 0x0000004f3c4c7221 */ /* 0x000fc40000010100 */
[----:B------:R-:W-:Y:S01]  /*1e80*/  FADD.FTZ R78, -R60, R83 ;  /* 0x000000533c4e7221 */ /* 0x000fe20000010100 */
[----:B------:R-:W-:Y:S01]  /*1e90*/  SHF.L.U32 R83, R25, 0x10, RZ ;  /* 0x0000001019537819 */ /* 0x000fe200000006ff */
[----:B------:R-:W-:Y:S01]  /*1ea0*/  FFMA.FTZ R87, R15, R87, R86 ;  /* 0x000000570f577223 */ /* 0x000fe20000010056 */
[----:B------:R-:W-:Y:S01]  /*1eb0*/  PRMT R25, R41, 0x7632, R25 ;  /* 0x0000763229197816 */ /* 0x000fe20000000019 */
[----:B------:R-:W-:Y:S01]  /*1ec0*/  FMUL.FTZ R79, R7, R76 ;  /* 0x0000004c074f7220 */ /* 0x000fe20000410000 */
[----:B------:R-:W-:Y:S01]  /*1ed0*/  PRMT R76, R39, 0x7632, R76 ;  /* 0x00007632274c7816 */ /* 0x000fe2000000004c */
[----:B------:R-:W-:Y:S01]  /*1ee0*/  FADD.FTZ R65, R80, R85 ;  /* 0x0000005550417221 */ /* 0x000fe20000010000 */
[----:B------:R-:W-:Y:S01]  /*1ef0*/  FFMA.FTZ R80, R22, R85, R87 ;  /* 0x0000005516507223 */ /* 0x000fe20000010057 */
[----:B------:R-:W-:Y:S01]  /*1f00*/  SHF.L.U32 R25, R25, 0x10, RZ ;  /* 0x0000001019197819 */ /* 0x000fe200000006ff */
[----:B------:R-:W-:Y:S01]  /*1f10*/  FMUL.FTZ R24, R77, R24 ;  /* 0x000000184d187220 */ /* 0x000fe20000410000 */
[----:B------:R-:W-:Y:S01]  /*1f20*/  SHF.L.U32 R76, R76, 0x10, RZ ;  /* 0x000000104c4c7819 */ /* 0x000fe200000006ff */
[----:B------:R-:W-:-:S02]  /*1f30*/  FFMA.FTZ R61, R21, R84, R80 ;  /* 0x00000054153d7223 */ /* 0x000fc40000010050 */
[----:B------:R-:W-:Y:S01]  /*1f40*/  FADD.FTZ R84, -R60, R25 ;  /* 0x000000193c547221 */ /* 0x000fe20000010100 */
[----:B------:R-:W-:Y:S01]  /*1f50*/  SHF.L.U32 R25, R38, 0x10, RZ ;  /* 0x0000001026197819 */ /* 0x000fe200000006ff */
[----:B------:R-:W-:Y:S01]  /*1f60*/  FMUL.FTZ R76, R76, R24 ;  /* 0x000000184c4c7220 */ /* 0x000fe20000410000 */
[----:B------:R-:W-:-:S03]  /*1f70*/  IADD3 R24, P0, R13, UR18, RZ ;  /* 0x000000120d187c10 */ /* 0x000fc6000ff1e0ff */
[----:B------:R-:W-:Y:S01]  /*1f80*/  FMUL.FTZ R89, R25, R89 ;  /* 0x0000005919597220 */ /* 0x000fe20000410000 */
[----:B------:R-:W-:-:S06]  /*1f90*/  IADD3.X R25, R12, UR19, RZ, P0, !PT ;  /* 0x000000130c197c10 */ /* 0x000fcc00087fe4ff */
[----:B------:R-:W5:Y:S01]  /*1fa0*/  LDG.E.64.CONSTANT R24, desc[UR12][R24.64] ;  /* 0x0000000c18187981 */ /* 0x000f62000c1e9b00 */
[C---:B------:R-:W-:Y:S01]  /*1fb0*/  FMUL.FTZ R85, R7.reuse, R78 ;  /* 0x0000004e07557220 */ /* 0x040fe20000410000 */
[----:B------:R-:W-:Y:S01]  /*1fc0*/  FADD.FTZ R78, -R60, R83 ;  /* 0x000000533c4e7221 */ /* 0x000fe20000010100 */
[----:B------:R-:W-:Y:S01]  /*1fd0*/  PRMT R80, R38, 0x7632, R80 ;  /* 0x0000763226507816 */ /* 0x000fe20000000050 */
[----:B------:R-:W-:Y:S02]  /*1fe0*/  FFMA.FTZ R86, R22, R79, R18 ;  /* 0x0000004f16567223 */ /* 0x000fe40000010012 */
[----:B------:R-:W-:Y:S01]  /*1ff0*/  FMUL.FTZ R87, R7, R78 ;  /* 0x0000004e07577220 */ /* 0x000fe20000410000 */
[----:B------:R-:W-:Y:S01]  /*2000*/  FFMA.FTZ R77, R14, R85, R19 ;  /* 0x000000550e4d7223 */ /* 0x000fe20000010013 */
[----:B------:R-:W-:Y:S01]  /*2010*/  SHF.L.U32 R80, R80, 0x10, RZ ;  /* 0x0000001050507819 */ /* 0x000fe200000006ff */
[----:B------:R-:W-:Y:S01]  /*2020*/  FMUL.FTZ R78, R86, -1.4426950216293334961 ;  /* 0xbfb8aa3b564e7820 */ /* 0x000fe20000410000 */
[----:B------:R-:W-:Y:S01]  /*2030*/  FFMA.FTZ R88, R15, R87, R16 ;  /* 0x000000570f587223 */ /* 0x000fe20000010010 */
[----:B------:R-:W-:-:S02]  /*2040*/  FMUL.FTZ R90, R77, -1.4426950216293334961 ;  /* 0xbfb8aa3b4d5a7820 */ /* 0x000fc40000410000 */
[----:B------:R-:W-:Y:S01]  /*2050*/  FMUL.FTZ R75, R80, R75 ;  /* 0x0000004b504b7220 */ /* 0x000fe20000410000 */
[----:B------:R-:W-:Y:S01]  /*2060*/  FMUL.FTZ R80, R88, -1.4426950216293334961 ;  /* 0xbfb8aa3b58507820 */ /* 0x000fe20000410000 */
[----:B------:R-:W0:Y:S01]  /*2070*/  MUFU.EX2 R78, R78 ;  /* 0x0000004e004e7308 */ /* 0x000e220000000800 */
[----:B------:R-:W-:-:S07]  /*2080*/  FMUL.FTZ R84, R7, R84 ;  /* 0x0000005407547220 */ /* 0x000fce0000410000 */
[----:B------:R-:W1:Y:S01]  /*2090*/  MUFU.EX2 R90, R90 ;  /* 0x0000005a005a7308 */ /* 0x000e620000000800 */
[----:B------:R-:W-:-:S07]  /*20a0*/  FFMA.FTZ R82, R21, R84, R20 ;  /* 0x0000005415527223 */ /* 0x000fce0000010014 */
[----:B------:R-:W2:Y:S01]  /*20b0*/  MUFU.EX2 R80, R80 ;  /* 0x0000005000507308 */ /* 0x000ea20000000800 */
[----:B------:R-:W-:Y:S01]  /*20c0*/  FMUL.FTZ R83, R82, -1.4426950216293334961 ;  /* 0xbfb8aa3b52537820 */ /* 0x000fe20000410000 */
[-C--:B------:R-:W-:Y:S01]  /*20d0*/  FMUL.FTZ R91, R14, R89.reuse ;  /* 0x000000590e5b7220 */ /* 0x080fe20000410000 */
[----:B0-----:R-:W-:Y:S01]  /*20e0*/  FADD.FTZ R78, R78, 1 ;  /* 0x3f8000004e4e7421 */ /* 0x001fe20000010000 */
[----:B------:R-:W-:Y:S01]  /*20f0*/  FFMA.FTZ R63, R62, R89, R63 ;  /* 0x000000593e3f7223 */ /* 0x000fe2000001003f */
[----:B------:R-:W-:-:S03]  /*2100*/  FADD.FTZ R66, R66, R89 ;  /* 0x0000005942427221 */ /* 0x000fc60000010000 */
[----:B------:R-:W0:Y:S01]  /*2110*/  MUFU.EX2 R83, R83 ;  /* 0x0000005300537308 */ /* 0x000e220000000800 */
[----:B-1----:R-:W-:Y:S01]  /*2120*/  FADD.FTZ R90, R90, 1 ;  /* 0x3f8000005a5a7421 */ /* 0x002fe20000010000 */
[----:B------:R-:W-:Y:S01]  /*2130*/  FFMA.FTZ R70, R62, R91, R70 ;  /* 0x0000005b3e467223 */ /* 0x000fe20000010046 */
[----:B------:R-:W-:Y:S01]  /*2140*/  FFMA.FTZ R89, R14, R89, R61 ;  /* 0x000000590e597223 */ /* 0x000fe2000001003d */
[----:B------:R-:W-:-:S04]  /*2150*/  FFMA.FTZ R69, R73, R75, R69 ;  /* 0x0000004b49457223 */ /* 0x000fc80000010045 */
[----:B------:R1:W-:Y:S01]  /*2160*/  MUFU.RCP R61, R78 ;  /* 0x0000004e003d7308 */ /* 0x0003e20000001000 */
[----:B--2---:R-:W-:Y:S01]  /*2170*/  FADD.FTZ R62, R80, 1 ;  /* 0x3f800000503e7421 */ /* 0x004fe20000010000 */
[----:B------:R-:W-:Y:S01]  /*2180*/  FADD.FTZ R68, R68, R75 ;  /* 0x0000004b44447221 */ /* 0x000fe20000010000 */
[CC--:B------:R-:W-:Y:S01]  /*2190*/  FFMA.FTZ R89, R15.reuse, R75.reuse, R89 ;  /* 0x0000004b0f597223 */ /* 0x0c0fe20000010059 */
[----:B------:R-:W-:Y:S01]  /*21a0*/  FMUL.FTZ R75, R15, R75 ;  /* 0x0000004b0f4b7220 */ /* 0x000fe20000410000 */
[----:B-1----:R-:W-:-:S03]  /*21b0*/  SHF.L.U32 R78, R39, 0x10, RZ ;  /* 0x00000010274e7819 */ /* 0x002fc600000006ff */
[----:B------:R-:W1:Y:S01]  /*21c0*/  MUFU.RCP R90, R90 ;  /* 0x0000005a005a7308 */ /* 0x000e620000001000 */
[----:B------:R-:W-:Y:S01]  /*21d0*/  FFMA.FTZ R70, R73, R75, R70 ;  /* 0x0000004b49467223 */ /* 0x000fe20000010046 */
[----:B------:R-:W-:-:S06]  /*21e0*/  FMUL.FTZ R74, R78, R74 ;  /* 0x0000004a4e4a7220 */ /* 0x000fcc0000410000 */
[----:B------:R-:W2:Y:S01]  /*21f0*/  MUFU.RCP R62, R62 ;  /* 0x0000003e003e7308 */ /* 0x000ea20000001000 */
[CC--:B------:R-:W-:Y:S01]  /*2200*/  FMUL.FTZ R73, R22.reuse, R74.reuse ;  /* 0x0000004a16497220 */ /* 0x0c0fe20000410000 */
[----:B0-----:R-:W-:Y:S01]  /*2210*/  FADD.FTZ R83, R83, 1 ;  /* 0x3f80000053537421 */ /* 0x001fe20000010000 */
[-C--:B------:R-:W-:Y:S01]  /*2220*/  FFMA.FTZ R89, R22, R74.reuse, R89 ;  /* 0x0000004a16597223 */ /* 0x080fe20000010059 */
[C---:B------:R-:W-:Y:S01]  /*2230*/  FFMA.FTZ R72, R71.reuse, R74, R72 ;  /* 0x0000004a47487223 */ /* 0x040fe20000010048 */
[----:B------:R-:W-:Y:S01]  /*2240*/  FFMA.FTZ R73, R71, R73, R70 ;  /* 0x0000004947497223 */ /* 0x000fe20000010046 */
[----:B------:R-:W-:Y:S01]  /*2250*/  FADD.FTZ R71, R64, R76 ;  /* 0x0000004c40477221 */ /* 0x000fe20000010000 */
[-C--:B------:R-:W-:Y:S01]  /*2260*/  FFMA.FTZ R23, R67, R76.reuse, R23 ;  /* 0x0000004c43177223 */ /* 0x080fe20000010017 */
[----:B------:R0:W3:Y:S01]  /*2270*/  MUFU.RCP R70, R83 ;  /* 0x0000005300467308 */ /* 0x0000e20000001000 */
[CC--:B------:R-:W-:Y:S01]  /*2280*/  FFMA.FTZ R64, R21.reuse, R76.reuse, R89 ;  /* 0x0000004c15407223 */ /* 0x0c0fe20000010059 */
[----:B------:R-:W-:Y:S01]  /*2290*/  FMUL.FTZ R76, R21, R76 ;  /* 0x0000004c154c7220 */ /* 0x000fe20000410000 */
[----:B------:R-:W-:Y:S01]  /*22a0*/  FADD.FTZ R65, R65, R74 ;  /* 0x0000004a41417221 */ /* 0x000fe20000010000 */
[----:B-1----:R-:W-:Y:S01]  /*22b0*/  FADD.FTZ R74, -R90, 1 ;  /* 0x3f8000005a4a7421 */ /* 0x002fe20000010100 */
[----:B------:R-:W-:Y:S01]  /*22c0*/  FADD.FTZ R89, -R61, 1 ;  /* 0x3f8000003d597421 */ /* 0x000fe20000010100 */
[----:B------:R-:W-:Y:S01]  /*22d0*/  FFMA.FTZ R67, R67, R76, R73 ;  /* 0x0000004c43437223 */ /* 0x000fe20000010049 */
[----:B------:R-:W-:Y:S01]  /*22e0*/  SHF.L.U32 R75, R36, 0x10, RZ ;  /* 0x00000010244b7819 */ /* 0x000fe200000006ff */
[----:B--2---:R-:W-:Y:S01]  /*22f0*/  FADD.FTZ R73, -R62, 1 ;  /* 0x3f8000003e497421 */ /* 0x004fe20000010100 */
[----:B------:R-:W-:Y:S01]  /*2300*/  FFMA.FTZ R77, R77, R74, 1 ;  /* 0x3f8000004d4d7423 */ /* 0x000fe2000001004a */
[----:B------:R-:W-:-:S02]  /*2310*/  FFMA.FTZ R74, R86, R89, 1 ;  /* 0x3f800000564a7423 */ /* 0x000fc40000010059 */
[--C-:B------:R-:W-:Y:S01]  /*2320*/  FADD.FTZ R76, -R60, R75.reuse ;  /* 0x0000004b3c4c7221 */ /* 0x100fe20000010100 */
[----:B------:R-:W-:Y:S01]  /*2330*/  FFMA.FTZ R86, R88, R73, 1 ;  /* 0x3f80000058567423 */ /* 0x000fe20000010049 */
[----:B------:R-:W-:Y:S02]  /*2340*/  SHF.L.U32 R73, R37, 0x10, RZ ;  /* 0x0000001025497819 */ /* 0x000fe400000006ff */
[----:B------:R-:W-:Y:S01]  /*2350*/  PRMT R75, R36, 0x7632, R75 ;  /* 0x00007632244b7816 */ /* 0x000fe2000000004b */
[----:B------:R-:W-:Y:S01]  /*2360*/  FMUL.FTZ R61, R61, R74 ;  /* 0x0000004a3d3d7220 */ /* 0x000fe20000410000 */
[----:B------:R-:W-:Y:S01]  /*2370*/  FMUL.FTZ R74, R7, R76 ;  /* 0x0000004c074a7220 */ /* 0x000fe20000410000 */
[----:B0-----:R-:W-:Y:S01]  /*2380*/  PRMT R83, R37, 0x7632, R83 ;  /* 0x0000763225537816 */ /* 0x001fe20000000053 */
[----:B------:R-:W-:Y:S01]  /*2390*/  FADD.FTZ R76, -R60, R73 ;  /* 0x000000493c4c7221 */ /* 0x000fe20000010100 */
[----:B------:R-:W-:Y:S01]  /*23a0*/  SHF.L.U32 R75, R75, 0x10, RZ ;  /* 0x000000104b4b7819 */ /* 0x000fe200000006ff */
[----:B---3--:R-:W-:Y:S01]  /*23b0*/  FADD.FTZ R89, -R70, 1 ;  /* 0x3f80000046597421 */ /* 0x008fe20000010100 */
[----:B------:R-:W-:Y:S01]  /*23c0*/  SHF.L.U32 R83, R83, 0x10, RZ ;  /* 0x0000001053537819 */ /* 0x000fe200000006ff */
[----:B------:R-:W-:-:S02]  /*23d0*/  FMUL.FTZ R76, R7, R76 ;  /* 0x0000004c074c7220 */ /* 0x000fc40000410000 */
[----:B------:R-:W-:Y:S01]  /*23e0*/  FFMA.FTZ R89, R82, R89, 1 ;  /* 0x3f80000052597423 */ /* 0x000fe20000010059 */
[----:B------:R-:W-:Y:S01]  /*23f0*/  FADD.FTZ R78, -R60, R75 ;  /* 0x0000004b3c4e7221 */ /* 0x000fe20000010100 */
[----:B------:R-:W-:Y:S01]  /*2400*/  PRMT R82, R34, 0x7632, R82 ;  /* 0x0000763222527816 */ /* 0x000fe20000000052 */
[----:B------:R-:W-:Y:S01]  /*2410*/  FFMA.FTZ R75, R22, R76, R18 ;  /* 0x0000004c164b7223 */ /* 0x000fe20000010012 */
[----:B------:R-:W-:Y:S01]  /*2420*/  FMUL.FTZ R86, R62, R86 ;  /* 0x000000563e567220 */ /* 0x000fe20000410000 */
[----:B------:R-:W-:Y:S01]  /*2430*/  FADD.FTZ R83, -R60, R83 ;  /* 0x000000533c537221 */ /* 0x000fe20000010100 */
[----:B------:R-:W-:Y:S01]  /*2440*/  FMUL.FTZ R62, R7, R78 ;  /* 0x0000004e073e7220 */ /* 0x000fe20000410000 */
[----:B------:R-:W-:Y:S01]  /*2450*/  SHF.L.U32 R82, R82, 0x10, RZ ;  /* 0x0000001052527819 */ /* 0x000fe200000006ff */
[----:B------:R-:W-:Y:S01]  /*2460*/  FMUL.FTZ R78, R75, -1.4426950216293334961 ;  /* 0xbfb8aa3b4b4e7820 */ /* 0x000fe20000410000 */
[----:B------:R-:W-:Y:S01]  /*2470*/  FMUL.FTZ R83, R7, R83 ;  /* 0x0000005307537220 */ /* 0x000fe20000410000 */
[----:B------:R-:W-:Y:S01]  /*2480*/  FFMA.FTZ R73, R14, R74, R19 ;  /* 0x0000004a0e497223 */ /* 0x000fe20000010013 */
[----:B------:R-:W-:Y:S01]  /*2490*/  FFMA.FTZ R80, R15, R62, R16 ;  /* 0x0000003e0f507223 */ /* 0x000fe20000010010 */
[----:B------:R-:W-:Y:S01]  /*24a0*/  FMUL.FTZ R89, R70, R89 ;  /* 0x0000005946597220 */ /* 0x000fe20000410000 */
[----:B------:R-:W-:Y:S01]  /*24b0*/  FMUL.FTZ R86, R82, R86 ;  /* 0x0000005652567220 */ /* 0x000fe20000410000 */
[----:B------:R-:W-:Y:S01]  /*24c0*/  FMUL.FTZ R90, R90, R77 ;  /* 0x0000004d5a5a7220 */ /* 0x000fe20000410000 */
[----:B------:R0:W1:Y:S01]  /*24d0*/  MUFU.EX2 R70, R78 ;  /* 0x0000004e00467308 */ /* 0x0000620000000800 */
[----:B------:R-:W-:Y:S01]  /*24e0*/  FFMA.FTZ R82, R21, R83, R20 ;  /* 0x0000005315527223 */ /* 0x000fe20000010014 */
[----:B------:R-:W-:-:S03]  /*24f0*/  FMUL.FTZ R77, R73, -1.4426950216293334961 ;  /* 0xbfb8aa3b494d7820 */ /* 0x000fc60000410000 */
[----:B------:R-:W-:Y:S01]  /*2500*/  FMUL.FTZ R88, R82, -1.4426950216293334961 ;  /* 0xbfb8aa3b52587820 */ /* 0x000fe20000410000 */
[----:B0-----:R-:W-:Y:S02]  /*2510*/  FMUL.FTZ R78, R80, -1.4426950216293334961 ;  /* 0xbfb8aa3b504e7820 */ /* 0x001fe40000410000 */
[----:B------:R-:W0:Y:S01]  /*2520*/  MUFU.EX2 R77, R77 ;  /* 0x0000004d004d7308 */ /* 0x000e220000000800 */
[----:B------:R-:W-:Y:S02]  /*2530*/  PRMT R91, R35, 0x7632, R91 ;  /* 0x00007632235b7816 */ /* 0x000fe4000000005b */
[----:B------:R-:W-:-:S05]  /*2540*/  SHF.L.U32 R92, R34, 0x10, RZ ;  /* 0x00000010225c7819 */ /* 0x000fca00000006ff */
[----:B------:R-:W2:Y:S01]  /*2550*/  MUFU.EX2 R78, R78 ;  /* 0x0000004e004e7308 */ /* 0x000ea20000000800 */
[----:B------:R-:W-:Y:S01]  /*2560*/  SHF.L.U32 R91, R91, 0x10, RZ ;  /* 0x000000105b5b7819 */ /* 0x000fe200000006ff */
[----:B------:R-:W-:-:S06]  /*2570*/  FMUL.FTZ R90, R92, R90 ;  /* 0x0000005a5c5a7220 */ /* 0x000fcc0000410000 */
[----:B------:R-:W3:Y:S01]  /*2580*/  MUFU.EX2 R88, R88 ;  /* 0x0000005800587308 */ /* 0x000ee20000000800 */
[----:B------:R-:W-:Y:S01]  /*2590*/  FMUL.FTZ R89, R91, R89 ;  /* 0x000000595b597220 */ /* 0x000fe20000410000 */
[----:B-1----:R-:W-:Y:S01]  /*25a0*/  FADD.FTZ R91, R70, 1 ;  /* 0x3f800000465b7421 */ /* 0x002fe20000010000 */
[----:B------:R-:W-:Y:S01]  /*25b0*/  FMUL.FTZ R70, R14, R90 ;  /* 0x0000005a0e467220 */ /* 0x000fe20000410000 */
[----:B0-----:R-:W-:-:S03]  /*25c0*/  FADD.FTZ R77, R77, 1 ;  /* 0x3f8000004d4d7421 */ /* 0x001fc60000010000 */
[----:B------:R-:W-:Y:S01]  /*25d0*/  FFMA.FTZ R67, R85, R70, R67 ;  /* 0x0000004655437223 */ /* 0x000fe20000010043 */
[----:B------:R-:W-:Y:S01]  /*25e0*/  SHF.L.U32 R70, R35, 0x10, RZ ;  /* 0x0000001023467819 */ /* 0x000fe200000006ff */
[----:B--2---:R-:W-:Y:S01]  /*25f0*/  FADD.FTZ R78, R78, 1 ;  /* 0x3f8000004e4e7421 */ /* 0x004fe20000010000 */
[----:B------:R-:W0:Y:S01]  /*2600*/  MUFU.RCP R77, R77 ;  /* 0x0000004d004d7308 */ /* 0x000e220000001000 */
[----:B------:R-:W-:Y:S02]  /*2610*/  FFMA.FTZ R63, R85, R90, R63 ;  /* 0x0000005a553f7223 */ /* 0x000fe4000001003f */
[----:B------:R-:W-:Y:S01]  /*2620*/  FMUL.FTZ R61, R70, R61 ;  /* 0x0000003d463d7220 */ /* 0x000fe20000410000 */
[----:B---3--:R-:W-:-:S04]  /*2630*/  FADD.FTZ R88, R88, 1 ;  /* 0x3f80000058587421 */ /* 0x008fc80000010000 */
[----:B------:R-:W1:Y:S01]  /*2640*/  MUFU.RCP R78, R78 ;  /* 0x0000004e004e7308 */ /* 0x000e620000001000 */
[----:B------:R-:W-:Y:S01]  /*2650*/  FFMA.FTZ R64, R14, R90, R64 ;  /* 0x0000005a0e407223 */ /* 0x000fe20000010040 */
[----:B------:R-:W-:-:S06]  /*2660*/  FMUL.FTZ R85, R15, R86 ;  /* 0x000000560f557220 */ /* 0x000fcc0000410000 */
[----:B------:R-:W2:Y:S01]  /*2670*/  MUFU.RCP R70, R88 ;  /* 0x0000005800467308 */ /* 0x000ea20000001000 */
[----:B------:R-:W-:Y:S01]  /*2680*/  FFMA.FTZ R64, R15, R86, R64 ;  /* 0x000000560f407223 */ /* 0x000fe20000010040 */
[----:B------:R-:W-:Y:S01]  /*2690*/  FFMA.FTZ R67, R87, R85, R67 ;  /* 0x0000005557437223 */ /* 0x000fe20000010043 */
[----:B------:R-:W-:-:S05]  /*26a0*/  FMUL.FTZ R85, R22, R61 ;  /* 0x0000003d16557220 */ /* 0x000fca0000410000 */
[----:B------:R-:W3:Y:S01]  /*26b0*/  MUFU.RCP R91, R91 ;  /* 0x0000005b005b7308 */ /* 0x000ee20000001000 */
[-C--:B------:R-:W-:Y:S01]  /*26c0*/  FFMA.FTZ R72, R79, R61.reuse, R72 ;  /* 0x0000003d4f487223 */ /* 0x080fe20000010048 */
[----:B------:R-:W-:Y:S01]  /*26d0*/  FADD.FTZ R65, R65, R61 ;  /* 0x0000003d41417221 */ /* 0x000fe20000010000 */
[----:B------:R-:W-:Y:S01]  /*26e0*/  FFMA.FTZ R64, R22, R61, R64 ;  /* 0x0000003d16407223 */ /* 0x000fe20000010040 */
[----:B------:R-:W-:Y:S01]  /*26f0*/  FFMA.FTZ R67, R79, R85, R67 ;  /* 0x000000554f437223 */ /* 0x000fe20000010043 */
[-C--:B------:R-:W-:Y:S01]  /*2700*/  FMUL.FTZ R61, R21, R89.reuse ;  /* 0x00000059153d7220 */ /* 0x080fe20000410000 */
[CC--:B------:R-:W-:Y:S01]  /*2710*/  FFMA.FTZ R23, R84.reuse, R89.reuse, R23 ;  /* 0x0000005954177223 */ /* 0x0c0fe20000010017 */
[----:B------:R-:W-:Y:S01]  /*2720*/  FADD.FTZ R71, R71, R89 ;  /* 0x0000005947477221 */ /* 0x000fe20000010000 */
[----:B------:R-:W-:Y:S01]  /*2730*/  FFMA.FTZ R89, R21, R89, R64 ;  /* 0x0000005915597223 */ /* 0x000fe20000010040 */
[----:B------:R-:W-:Y:S01]  /*2740*/  FFMA.FTZ R84, R84, R61, R67 ;  /* 0x0000003d54547223 */ /* 0x000fe20000010043 */
[----:B0-----:R-:W-:Y:S01]  /*2750*/  FADD.FTZ R64, -R77, 1 ;  /* 0x3f8000004d407421 */ /* 0x001fe20000010100 */
[----:B-1----:R-:W-:Y:S01]  /*2760*/  FADD.FTZ R67, -R78, 1 ;  /* 0x3f8000004e437421 */ /* 0x002fe20000010100 */
[----:B--2---:R-:W-:Y:S01]  /*2770*/  FADD.FTZ R61, -R70, 1 ;  /* 0x3f800000463d7421 */ /* 0x004fe20000010100 */
[----:B------:R-:W-:Y:S01]  /*2780*/  FFMA.FTZ R69, R87, R86, R69 ;  /* 0x0000005657457223 */ /* 0x000fe20000010045 */
[----:B------:R-:W-:Y:S01]  /*2790*/  FADD.FTZ R68, R68, R86 ;  /* 0x0000005644447221 */ /* 0x000fe20000010000 */
[----:B------:R-:W-:Y:S01]  /*27a0*/  FFMA.FTZ R64, R73, R64, 1 ;  /* 0x3f80000049407423 */ /* 0x000fe20000010040 */
[----:B------:R-:W-:Y:S01]  /*27b0*/  FFMA.FTZ R67, R80, R67, 1 ;  /* 0x3f80000050437423 */ /* 0x000fe20000010043 */
[----:B---3--:R-:W-:Y:S01]  /*27c0*/  FADD.FTZ R86, -R91, 1 ;  /* 0x3f8000005b567421 */ /* 0x008fe20000010100 */
[----:B------:R-:W-:-:S02]  /*27d0*/  FFMA.FTZ R61, R82, R61, 1 ;  /* 0x3f800000523d7423 */ /* 0x000fc4000001003d */
[----:B------:R-:W-:Y:S01]  /*27e0*/  FMUL.FTZ R78, R78, R67 ;  /* 0x000000434e4e7220 */ /* 0x000fe20000410000 */
[----:B------:R-:W-:Y:S01]  /*27f0*/  FFMA.FTZ R86, R75, R86, 1 ;  /* 0x3f8000004b567423 */ /* 0x000fe20000010056 */
[----:B------:R-:W-:Y:S01]  /*2800*/  FMUL.FTZ R75, R77, R64 ;  /* 0x000000404d4b7220 */ /* 0x000fe20000410000 */
[----:B------:R-:W-:Y:S01]  /*2810*/  FMUL.FTZ R64, R70, R61 ;  /* 0x0000003d46407220 */ /* 0x000fe20000410000 */
[----:B----4-:R-:W-:Y:S02]  /*2820*/  PRMT R67, R33, 0x7632, R67 ;  /* 0x0000763221437816 */ /* 0x010fe40000000043 */
[----:B------:R-:W-:Y:S02]  /*2830*/  SHF.L.U32 R70, R32, 0x10, RZ ;  /* 0x0000001020467819 */ /* 0x000fe400000006ff */
[----:B-----5:R-:W-:Y:S02]  /*2840*/  SHF.L.U32 R77, R30, 0x10, RZ ;  /* 0x000000101e4d7819 */ /* 0x020fe400000006ff */
[----:B------:R-:W-:Y:S01]  /*2850*/  SHF.L.U32 R73, R67, 0x10, RZ ;  /* 0x0000001043497819 */ /* 0x000fe200000006ff */
[----:B------:R-:W-:Y:S01]  /*2860*/  FMUL.FTZ R75, R70, R75 ;  /* 0x0000004b464b7220 */ /* 0x000fe20000410000 */
[----:B------:R-:W-:Y:S01]  /*2870*/  PRMT R61, R32, 0x7632, R61 ;  /* 0x00007632203d7816 */ /* 0x000fe2000000003d */
[----:B------:R-:W-:Y:S01]  /*2880*/  FADD.FTZ R70, -R60, R77 ;  /* 0x0000004d3c467221 */ /* 0x000fe20000010100 */
        /* <DEDUP_REMOVED lines=9> */
[----:B------:R-:W-:Y:S01]  /*2920*/  FADD.FTZ R70, -R60, R77 ;  /* 0x0000004d3c467221 */ /* 0x000fe20000010100 */
[----:B------:R-:W-:Y:S01]  /*2930*/  FFMA.FTZ R82, R74, R73, R84 ;  /* 0x000000494a527223 */ /* 0x000fe20000010054 */
[----:B------:R-:W-:Y:S01]  /*2940*/  FFMA.FTZ R61, R14, R67, R19 ;  /* 0x000000430e3d7223 */ /* 0x000fe20000010013 */
[----:B------:R-:W-:Y:S01]  /*2950*/  SHF.L.U32 R85, R29, 0x10, RZ ;  /* 0x000000101d557819 */ /* 0x000fe200000006ff */
[----:B------:R-:W-:Y:S01]  /*2960*/  FADD.FTZ R84, -R60, R87 ;  /* 0x000000573c547221 */ /* 0x000fe20000010100 */
[----:B------:R-:W-:Y:S01]  /*2970*/  FMUL.FTZ R79, R80, R79 ;  /* 0x0000004f504f7220 */ /* 0x000fe20000410000 */
[----:B------:R-:W-:Y:S01]  /*2980*/  FMUL.FTZ R77, R7, R70 ;  /* 0x00000046074d7220 */ /* 0x000fe20000410000 */
[----:B------:R-:W-:Y:S01]  /*2990*/  FMUL.FTZ R80, R15, R78 ;  /* 0x0000004e0f507220 */ /* 0x000fe20000410000 */
[----:B------:R-:W-:Y:S01]  /*29a0*/  FFMA.FTZ R63, R74, R75, R63 ;  /* 0x0000004b4a3f7223 */ /* 0x000fe2000001003f */
[----:B------:R-:W-:Y:S01]  /*29b0*/  FMUL.FTZ R70, R61, -1.4426950216293334961 ;  /* 0xbfb8aa3b3d467820 */ /* 0x000fe20000410000 */
[C---:B------:R-:W-:Y:S01]  /*29c0*/  FMUL.FTZ R74, R7.reuse, R84 ;  /* 0x00000054074a7220 */ /* 0x040fe20000410000 */
[----:B------:R-:W-:Y:S01]  /*29d0*/  FADD.FTZ R85, -R60, R85 ;  /* 0x000000553c557221 */ /* 0x000fe20000010100 */
[----:B------:R-:W-:Y:S01]  /*29e0*/  PRMT R87, R30, 0x7632, R87 ;  /* 0x000076321e577816 */ /* 0x000fe20000000057 */
[----:B------:R-:W-:Y:S01]  /*29f0*/  FFMA.FTZ R82, R62, R80, R82 ;  /* 0x000000503e527223 */ /* 0x000fe20000010052 */
[----:B------:R-:W-:Y:S01]  /*2a00*/  FFMA.FTZ R80, R14, R74, R19 ;  /* 0x0000004a0e507223 */ /* 0x000fe20000010013 */
[----:B------:R-:W-:Y:S01]  /*2a10*/  FMUL.FTZ R19, R7, R85 ;  /* 0x0000005507137220 */ /* 0x000fe20000410000 */
[----:B------:R-:W0:Y:S01]  /*2a20*/  MUFU.EX2 R70, R70 ;  /* 0x0000004600467308 */ /* 0x000e220000000800 */
[----:B------:R-:W-:Y:S01]  /*2a30*/  SHF.L.U32 R87, R87, 0x10, RZ ;  /* 0x0000001057577819 */ /* 0x000fe200000006ff */
[C---:B------:R-:W-:Y:S01]  /*2a40*/  FMUL.FTZ R86, R22.reuse, R79 ;  /* 0x0000004f16567220 */ /* 0x040fe20000410000 */
[C-C-:B------:R-:W-:Y:S01]  /*2a50*/  FFMA.FTZ R73, R22.reuse, R77, R18.reuse ;  /* 0x0000004d16497223 */ /* 0x140fe20000010012 */
[----:B------:R-:W-:-:S02]  /*2a60*/  FFMA.FTZ R18, R22, R19, R18 ;  /* 0x0000001316127223 */ /* 0x000fc40000010012 */
[----:B------:R-:W-:Y:S01]  /*2a70*/  FFMA.FTZ R82, R76, R86, R82 ;  /* 0x000000564c527223 */ /* 0x000fe20000010052 */
[----:B------:R-:W-:Y:S01]  /*2a80*/  FADD.FTZ R87, -R60, R87 ;  /* 0x000000573c577221 */ /* 0x000fe20000010100 */
[----:B------:R-:W-:Y:S01]  /*2a90*/  PRMT R86, R31, 0x7632, R86 ;  /* 0x000076321f567816 */ /* 0x000fe20000000056 */
[----:B------:R-:W-:Y:S01]  /*2aa0*/  FMUL.FTZ R88, R18, -1.4426950216293334961 ;  /* 0xbfb8aa3b12587820 */ /* 0x000fe20000410000 */
[----:B------:R-:W-:Y:S01]  /*2ab0*/  FFMA.FTZ R72, R76, R79, R72 ;  /* 0x0000004f4c487223 */ /* 0x000fe20000010048 */
[----:B------:R-:W-:Y:S01]  /*2ac0*/  FMUL.FTZ R76, R7, R87 ;  /* 0x00000057074c7220 */ /* 0x000fe20000410000 */
[----:B------:R-:W-:Y:S01]  /*2ad0*/  FMUL.FTZ R84, R73, -1.4426950216293334961 ;  /* 0xbfb8aa3b49547820 */ /* 0x000fe20000410000 */
[----:B------:R-:W-:Y:S01]  /*2ae0*/  SHF.L.U32 R86, R86, 0x10, RZ ;  /* 0x0000001056567819 */ /* 0x000fe200000006ff */
[----:B------:R1:W-:Y:S01]  /*2af0*/  MUFU.EX2 R87, R88 ;  /* 0x0000005800577308 */ /* 0x0003e20000000800 */
[----:B------:R-:W-:Y:S01]  /*2b00*/  FFMA.FTZ R69, R62, R78, R69 ;  /* 0x0000004e3e457223 */ /* 0x000fe20000010045 */
[----:B------:R-:W-:Y:S01]  /*2b10*/  FFMA.FTZ R62, R15, R76, R16 ;  /* 0x0000004c0f3e7223 */ /* 0x000fe20000010010 */
[----:B------:R-:W-:Y:S01]  /*2b20*/  FADD.FTZ R66, R66, R90 ;  /* 0x0000005a42427221 */ /* 0x000fe20000010000 */
[----:B------:R-:W-:Y:S01]  /*2b30*/  FADD.FTZ R90, -R60, R86 ;  /* 0x000000563c5a7221 */ /* 0x000fe20000010100 */
[----:B-1----:R-:W-:-:S03]  /*2b40*/  FMUL.FTZ R88, R21, R64 ;  /* 0x0000004015587220 */ /* 0x002fc60000410000 */
[----:B------:R-:W1:Y:S01]  /*2b50*/  MUFU.EX2 R84, R84 ;  /* 0x0000005400547308 */ /* 0x000e620000000800 */
[----:B0-----:R-:W-:Y:S01]  /*2b60*/  FADD.FTZ R70, R70, 1 ;  /* 0x3f80000046467421 */ /* 0x001fe20000010000 */
[----:B------:R-:W-:Y:S01]  /*2b70*/  FFMA.FTZ R86, R83, R88, R82 ;  /* 0x0000005853567223 */ /* 0x000fe20000010052 */
[----:B------:R-:W-:Y:S01]  /*2b80*/  FMUL.FTZ R88, R62, -1.4426950216293334961 ;  /* 0xbfb8aa3b3e587820 */ /* 0x000fe20000410000 */
[----:B------:R-:W-:-:S04]  /*2b90*/  FMUL.FTZ R82, R7, R90 ;  /* 0x0000005a07527220 */ /* 0x000fc80000410000 */
[----:B------:R0:W2:Y:S01]  /*2ba0*/  MUFU.EX2 R90, R88 ;  /* 0x00000058005a7308 */ /* 0x0000a20000000800 */
[----:B------:R-:W-:Y:S01]  /*2bb0*/  FFMA.FTZ R89, R14, R75, R89 ;  /* 0x0000004b0e597223 */ /* 0x000fe20000010059 */
[----:B------:R-:W-:Y:S01]  /*2bc0*/  FFMA.FTZ R23, R83, R64, R23 ;  /* 0x0000004053177223 */ /* 0x000fe20000010017 */
[----:B------:R-:W-:-:S05]  /*2bd0*/  FADD.FTZ R66, R66, R75 ;  /* 0x0000004b42427221 */ /* 0x000fca0000010000 */
[----:B------:R-:W3:Y:S01]  /*2be0*/  MUFU.RCP R70, R70 ;  /* 0x0000004600467308 */ /* 0x000ee20000001000 */
[----:B0-----:R-:W-:Y:S01]  /*2bf0*/  FFMA.FTZ R88, R21, R82, R20 ;  /* 0x0000005215587223 */ /* 0x001fe20000010014 */
[----:B------:R-:W-:Y:S01]  /*2c00*/  PRMT R75, R28, 0x7632, R75 ;  /* 0x000076321c4b7816 */ /* 0x000fe2000000004b */
[----:B------:R-:W-:Y:S02]  /*2c10*/  FFMA.FTZ R89, R15, R78, R89 ;  /* 0x0000004e0f597223 */ /* 0x000fe40000010059 */
[----:B------:R-:W-:Y:S01]  /*2c20*/  FMUL.FTZ R83, R88, -1.4426950216293334961 ;  /* 0xbfb8aa3b58537820 */ /* 0x000fe20000410000 */
[--C-:B------:R-:W-:Y:S01]  /*2c30*/  FADD.FTZ R68, R68, R78.reuse ;  /* 0x0000004e44447221 */ /* 0x100fe20000010000 */
[----:B------:R-:W-:Y:S01]  /*2c40*/  SHF.L.U32 R75, R75, 0x10, RZ ;  /* 0x000000104b4b7819 */ /* 0x000fe200000006ff */
[----:B------:R-:W-:Y:S01]  /*2c50*/  FFMA.FTZ R89, R22, R79, R89 ;  /* 0x0000004f16597223 */ /* 0x000fe20000010059 */
[----:B-1----:R-:W-:Y:S01]  /*2c60*/  FADD.FTZ R84, R84, 1 ;  /* 0x3f80000054547421 */ /* 0x002fe20000010000 */
[----:B------:R-:W-:Y:S01]  /*2c70*/  PRMT R78, R29, 0x7632, R78 ;  /* 0x000076321d4e7816 */ /* 0x000fe2000000004e */
[----:B------:R-:W0:Y:S01]  /*2c80*/  MUFU.EX2 R83, R83 ;  /* 0x0000005300537308 */ /* 0x000e220000000800 */
[----:B------:R-:W-:Y:S01]  /*2c90*/  FADD.FTZ R71, R71, R64 ;  /* 0x0000004047477221 */ /* 0x000fe20000010000 */
[----:B------:R-:W-:Y:S01]  /*2ca0*/  FFMA.FTZ R89, R21, R64, R89 ;  /* 0x0000004015597223 */ /* 0x000fe20000010059 */
[----:B------:R-:W-:Y:S01]  /*2cb0*/  SHF.L.U32 R78, R78, 0x10, RZ ;  /* 0x000000104e4e7819 */ /* 0x000fe200000006ff */
[----:B------:R-:W-:Y:S01]  /*2cc0*/  FADD.FTZ R75, -R60, R75 ;  /* 0x0000004b3c4b7221 */ /* 0x000fe20000010100 */
[----:B--2---:R-:W-:Y:S01]  /*2cd0*/  FADD.FTZ R64, R90, 1 ;  /* 0x3f8000005a407421 */ /* 0x004fe20000010000 */
[----:B------:R-:W-:Y:S01]  /*2ce0*/  FADD.FTZ R65, R65, R79 ;  /* 0x0000004f41417221 */ /* 0x000fe20000010000 */
[----:B---3--:R-:W-:Y:S01]  /*2cf0*/  FADD.FTZ R79, -R70, 1 ;  /* 0x3f800000464f7421 */ /* 0x008fe20000010100 */
[----:B------:R-:W1:Y:S01]  /*2d00*/  MUFU.RCP R84, R84 ;  /* 0x0000005400547308 */ /* 0x000e620000001000 */
[----:B------:R-:W-:Y:S01]  /*2d10*/  FMUL.FTZ R75, R7, R75 ;  /* 0x0000004b074b7220 */ /* 0x000fe20000410000 */
[----:B------:R-:W-:Y:S01]  /*2d20*/  FADD.FTZ R78, -R60, R78 ;  /* 0x0000004e3c4e7221 */ /* 0x000fe20000010100 */
[----:B------:R-:W-:-:S02]  /*2d30*/  FFMA.FTZ R79, R61, R79, 1 ;  /* 0x3f8000003d4f7423 */ /* 0x000fc4000001004f */
[----:B------:R-:W-:Y:S01]  /*2d40*/  FFMA.FTZ R61, R15, R75, R16 ;  /* 0x0000004b0f3d7223 */ /* 0x000fe20000010010 */
[----:B------:R-:W-:Y:S02]  /*2d50*/  FMUL.FTZ R16, R7, R78 ;  /* 0x0000004e07107220 */ /* 0x000fe40000410000 */
[----:B------:R-:W2:Y:S01]  /*2d60*/  MUFU.RCP R64, R64 ;  /* 0x0000004000407308 */ /* 0x000ea20000001000 */
[----:B------:R-:W-:Y:S01]  /*2d70*/  FMUL.FTZ R85, R80, -1.4426950216293334961 ;  /* 0xbfb8aa3b50557820 */ /* 0x000fe20000410000 */
[----:B0-----:R-:W-:Y:S01]  /*2d80*/  FADD.FTZ R83, R83, 1 ;  /* 0x3f80000053537421 */ /* 0x001fe20000010000 */
[----:B------:R-:W-:Y:S01]  /*2d90*/  FFMA.FTZ R20, R21, R16, R20 ;  /* 0x0000001015147223 */ /* 0x000fe20000010014 */
[----:B------:R-:W-:Y:S01]  /*2da0*/  FMUL.FTZ R78, R61, -1.4426950216293334961 ;  /* 0xbfb8aa3b3d4e7820 */ /* 0x000fe20000410000 */
[----:B------:R-:W-:Y:S02]  /*2db0*/  FMUL.FTZ R79, R70, R79 ;  /* 0x0000004f464f7220 */ /* 0x000fe40000410000 */
[----:B------:R-:W-:Y:S01]  /*2dc0*/  FMUL.FTZ R90, R20, -1.4426950216293334961 ;  /* 0xbfb8aa3b145a7820 */ /* 0x000fe20000410000 */
[----:B------:R-:W0:Y:S01]  /*2dd0*/  MUFU.EX2 R85, R85 ;  /* 0x0000005500557308 */ /* 0x000e220000000800 */
[----:B-1----:R-:W-:-:S07]  /*2de0*/  FADD.FTZ R70, -R84, 1 ;  /* 0x3f80000054467421 */ /* 0x002fce0000010100 */
[----:B------:R-:W1:Y:S01]  /*2df0*/  MUFU.RCP R83, R83 ;  /* 0x0000005300537308 */ /* 0x000e620000001000 */
[----:B------:R-:W-:Y:S01]  /*2e00*/  FFMA.FTZ R70, R73, R70, 1 ;  /* 0x3f80000049467423 */ /* 0x000fe20000010046 */
[----:B--2---:R-:W-:-:S06]  /*2e10*/  FADD.FTZ R73, -R64, 1 ;  /* 0x3f80000040497421 */ /* 0x004fcc0000010100 */
[----:B------:R-:W2:Y:S01]  /*2e20*/  MUFU.EX2 R78, R78 ;  /* 0x0000004e004e7308 */ /* 0x000ea20000000800 */
[----:B------:R-:W-:-:S07]  /*2e30*/  FFMA.FTZ R73, R62, R73, 1 ;  /* 0x3f8000003e497423 */ /* 0x000fce0000010049 */
[----:B------:R-:W3:Y:S01]  /*2e40*/  MUFU.EX2 R90, R90 ;  /* 0x0000005a005a7308 */ /* 0x000ee20000000800 */
[----:B------:R-:W-:Y:S01]  /*2e50*/  FMUL.FTZ R73, R64, R73 ;  /* 0x0000004940497220 */ /* 0x000fe20000410000 */
[----:B------:R-:W-:Y:S01]  /*2e60*/  PRMT R64, R26, 0x7632, R64 ;  /* 0x000076321a407816 */ /* 0x000fe20000000040 */
[----:B------:R-:W-:Y:S01]  /*2e70*/  FMUL.FTZ R70, R84, R70 ;  /* 0x0000004654467220 */ /* 0x000fe20000410000 */
[----:B0-----:R-:W-:Y:S01]  /*2e80*/  FADD.FTZ R85, R85, 1 ;  /* 0x3f80000055557421 */ /* 0x001fe20000010000 */
[----:B------:R-:W-:Y:S01]  /*2e90*/  FADD.FTZ R87, R87, 1 ;  /* 0x3f80000057577421 */ /* 0x000fe20000010000 */
[----:B-1----:R-:W-:Y:S01]  /*2ea0*/  FADD.FTZ R62, -R83, 1 ;  /* 0x3f800000533e7421 */ /* 0x002fe20000010100 */
[----:B------:R-:W-:Y:S02]  /*2eb0*/  SHF.L.U32 R84, R26, 0x10, RZ ;  /* 0x000000101a547819 */ /* 0x000fe400000006ff */
[----:B------:R-:W-:Y:S01]  /*2ec0*/  SHF.L.U32 R64, R64, 0x10, RZ ;  /* 0x0000001040407819 */ /* 0x000fe200000006ff */
[----:B--2---:R-:W-:Y:S01]  /*2ed0*/  FADD.FTZ R78, R78, 1 ;  /* 0x3f8000004e4e7421 */ /* 0x004fe20000010000 */
[----:B------:R-:W-:Y:S01]  /*2ee0*/  FFMA.FTZ R62, R88, R62, 1 ;  /* 0x3f800000583e7423 */ /* 0x000fe2000001003e */
[----:B------:R-:W0:Y:S01]  /*2ef0*/  MUFU.RCP R85, R85 ;  /* 0x0000005500557308 */ /* 0x000e220000001000 */
[----:B------:R-:W-:Y:S01]  /*2f00*/  FMUL.FTZ R79, R84, R79 ;  /* 0x0000004f544f7220 */ /* 0x000fe20000410000 */
[----:B------:R-:W-:Y:S01]  /*2f10*/  FMUL.FTZ R64, R64, R73 ;  /* 0x0000004940407220 */ /* 0x000fe20000410000 */
[----:B---3--:R-:W-:Y:S01]  /*2f20*/  FADD.FTZ R90, R90, 1 ;  /* 0x3f8000005a5a7421 */ /* 0x008fe20000010000 */
[----:B------:R-:W-:-:S04]  /*2f30*/  SHF.L.U32 R73, R27, 0x10, RZ ;  /* 0x000000101b497819 */ /* 0x000fc800000006ff */
[----:B------:R-:W1:Y:S01]  /*2f40*/  MUFU.RCP R87, R87 ;  /* 0x0000005700577308 */ /* 0x000e620000001000 */
[----:B------:R-:W-:Y:S01]  /*2f50*/  FMUL.FTZ R62, R83, R62 ;  /* 0x0000003e533e7220 */ /* 0x000fe20000410000 */
[----:B------:R-:W-:Y:S01]  /*2f60*/  FMUL.FTZ R83, R14, R79 ;  /* 0x0000004f0e537220 */ /* 0x000fe20000410000 */
[----:B------:R-:W-:Y:S01]  /*2f70*/  PRMT R84, R27, 0x7632, R84 ;  /* 0x000076321b547816 */ /* 0x000fe20000000054 */
[----:B------:R-:W-:-:S04]  /*2f80*/  FMUL.FTZ R70, R73, R70 ;  /* 0x0000004649467220 */ /* 0x000fc80000410000 */
[----:B------:R-:W2:Y:S01]  /*2f90*/  MUFU.RCP R78, R78 ;  /* 0x0000004e004e7308 */ /* 0x000ea20000001000 */
[----:B------:R-:W-:Y:S01]  /*2fa0*/  FFMA.FTZ R83, R67, R83, R86 ;  /* 0x0000005343537223 */ /* 0x000fe20000010056 */
[----:B------:R-:W-:Y:S01]  /*2fb0*/  FMUL.FTZ R73, R15, R64 ;  /* 0x000000400f497220 */ /* 0x000fe20000410000 */
[----:B------:R-:W-:-:S05]  /*2fc0*/  SHF.L.U32 R84, R84, 0x10, RZ ;  /* 0x0000001054547819 */ /* 0x000fca00000006ff */
[----:B------:R-:W3:Y:S01]  /*2fd0*/  MUFU.RCP R90, R90 ;  /* 0x0000005a005a7308 */ /* 0x000ee20000001000 */
[----:B------:R-:W-:Y:S01]  /*2fe0*/  FFMA.FTZ R63, R67, R79, R63 ;  /* 0x0000004f433f7223 */ /* 0x000fe2000001003f */
[----:B------:R-:W-:Y:S01]  /*2ff0*/  FFMA.FTZ R73, R76, R73, R83 ;  /* 0x000000494c497223 */ /* 0x000fe20000010053 */
[----:B------:R-:W-:Y:S01]  /*3000*/  FMUL.FTZ R67, R22, R70 ;  /* 0x0000004616437220 */ /* 0x000fe20000410000 */
[----:B------:R-:W-:Y:S01]  /*3010*/  FMUL.FTZ R62, R84, R62 ;  /* 0x0000003e543e7220 */ /* 0x000fe20000410000 */
[----:B------:R-:W-:Y:S01]  /*3020*/  FADD.FTZ R66, R66, R79 ;  /* 0x0000004f42427221 */ /* 0x000fe20000010000 */
[----:B------:R-:W-:Y:S01]  /*3030*/  FFMA.FTZ R84, R14, R79, R89 ;  /* 0x0000004f0e547223 */ /* 0x000fe20000010059 */
[C---:B------:R-:W-:Y:S01]  /*3040*/  FFMA.FTZ R72, R77.reuse, R70, R72 ;  /* 0x000000464d487223 */ /* 0x040fe20000010048 */
[----:B------:R-:W-:Y:S01]  /*3050*/  FFMA.FTZ R67, R77, R67, R73 ;  /* 0x000000434d437223 */ /* 0x000fe20000010049 */
[----:B0-----:R-:W-:Y:S01]  /*3060*/  FADD.FTZ R79, -R85, 1 ;  /* 0x3f800000554f7421 */ /* 0x001fe20000010100 */
[----:B-1----:R-:W-:Y:S01]  /*3070*/  FADD.FTZ R77, -R87, 1 ;  /* 0x3f800000574d7421 */ /* 0x002fe20000010100 */
[----:B------:R-:W-:Y:S01]  /*3080*/  FMUL.FTZ R73, R21, R62 ;  /* 0x0000003e15497220 */ /* 0x000fe20000410000 */
[----:B--2---:R-:W-:Y:S01]  /*3090*/  FADD.FTZ R86, -R78, 1 ;  /* 0x3f8000004e567421 */ /* 0x004fe20000010100 */
[----:B------:R-:W-:Y:S01]  /*30a0*/  FFMA.FTZ R80, R80, R79, 1 ;  /* 0x3f80000050507423 */ /* 0x000fe2000001004f */
[----:B------:R-:W-:Y:S01]  /*30b0*/  FFMA.FTZ R18, R18, R77, 1 ;  /* 0x3f80000012127423 */ /* 0x000fe2000001004d */
[----:B------:R-:W-:Y:S01]  /*30c0*/  FFMA.FTZ R77, R15, R64, R84 ;  /* 0x000000400f4d7223 */ /* 0x000fe20000010054 */
[----:B---3--:R-:W-:Y:S01]  /*30d0*/  FADD.FTZ R79, -R90, 1 ;  /* 0x3f8000005a4f7421 */ /* 0x008fe20000010100 */
[----:B------:R-:W-:Y:S01]  /*30e0*/  FFMA.FTZ R67, R82, R73, R67 ;  /* 0x0000004952437223 */ /* 0x000fe20000010043 */
[----:B------:R-:W-:Y:S01]  /*30f0*/  FFMA.FTZ R61, R61, R86, 1 ;  /* 0x3f8000003d3d7423 */ /* 0x000fe20000010056 */
[----:B------:R-:W-:Y:S01]  /*3100*/  FMUL.FTZ R87, R87, R18 ;  /* 0x0000001257577220 */ /* 0x000fe20000410000 */
[C---:B------:R-:W-:Y:S01]  /*3110*/  SHF.L.U32 R73, R24.reuse, 0x10, RZ ;  /* 0x0000001018497819 */ /* 0x040fe200000006ff */
[----:B------:R-:W-:Y:S01]  /*3120*/  FMUL.FTZ R80, R85, R80 ;  /* 0x0000005055507220 */ /* 0x000fe20000410000 */
[----:B------:R-:W-:Y:S01]  /*3130*/  PRMT R18, R24, 0x7632, R18 ;  /* 0x0000763218127816 */ /* 0x000fe20000000012 */
[----:B------:R-:W-:Y:S01]  /*3140*/  FFMA.FTZ R79, R20, R79, 1 ;  /* 0x3f800000144f7423 */ /* 0x000fe2000001004f */
[----:B------:R-:W-:Y:S01]  /*3150*/  FFMA.FTZ R20, R22, R70, R77 ;  /* 0x0000004616147223 */ /* 0x000fe2000001004d */
[----:B------:R-:W-:Y:S01]  /*3160*/  FMUL.FTZ R77, R78, R61 ;  /* 0x0000003d4e4d7220 */ /* 0x000fe20000410000 */
[----:B------:R-:W-:Y:S01]  /*3170*/  SHF.L.U32 R18, R18, 0x10, RZ ;  /* 0x0000001012127819 */ /* 0x000fe200000006ff */
[----:B------:R-:W-:Y:S01]  /*3180*/  FMUL.FTZ R61, R73, R80 ;  /* 0x00000050493d7220 */ /* 0x000fe20000410000 */
[----:B------:R-:W-:Y:S01]  /*3190*/  FFMA.FTZ R73, R21, R62, R20 ;  /* 0x0000003e15497223 */ /* 0x000fe20000010014 */
[----:B------:R-:W-:Y:S01]  /*31a0*/  UIADD3 UR10, UP0, UR8, 0x20, URZ ;  /* 0x00000020080a7890 */ /* 0x000fe2000ff1e03f */
[C---:B------:R-:W-:Y:S01]  /*31b0*/  SHF.L.U32 R78, R25.reuse, 0x10, RZ ;  /* 0x00000010194e7819 */ /* 0x040fe200000006ff */
[----:B------:R-:W-:Y:S01]  /*31c0*/  FMUL.FTZ R20, R14, R61 ;  /* 0x0000003d0e147220 */ /* 0x000fe20000410000 */
[----:B------:R-:W-:Y:S01]  /*31d0*/  FMUL.FTZ R18, R18, R77 ;  /* 0x0000004d12127220 */ /* 0x000fe20000410000 */
[--C-:B------:R-:W-:Y:S01]  /*31e0*/  FFMA.FTZ R14, R14, R61, R73.reuse ;  /* 0x0000003d0e0e7223 */ /* 0x100fe20000010049 */
[----:B------:R-:W-:Y:S01]  /*31f0*/  PRMT R73, R25, 0x7632, R73 ;  /* 0x0000763219497816 */ /* 0x000fe20000000049 */
[----:B------:R-:W-:Y:S01]  /*3200*/  UIADD3.X UR14, URZ, UR4, URZ, UP0, !UPT ;  /* 0x000000043f0e7290 */ /* 0x000fe200087fe43f */
[----:B------:R-:W-:Y:S01]  /*3210*/  FFMA.FTZ R20, R74, R20, R67 ;  /* 0x000000144a147223 */ /* 0x000fe20000010043 */
[----:B------:R-:W-:Y:S01]  /*3220*/  UISETP.GE.U32.AND UP0, UPT, UR10, UR16, UPT ;  /* 0x000000100a00728c */ /* 0x000fe2000bf06070 */
[-C--:B------:R-:W-:Y:S01]  /*3230*/  FMUL.FTZ R67, R15, R18.reuse ;  /* 0x000000120f437220 */ /* 0x080fe20000410000 */
[----:B------:R-:W-:Y:S01]  /*3240*/  FMUL.FTZ R87, R78, R87 ;  /* 0x000000574e577220 */ /* 0x000fe20000410000 */
[----:B------:R-:W-:Y:S01]  /*3250*/  SHF.L.U32 R73, R73, 0x10, RZ ;  /* 0x0000001049497819 */ /* 0x000fe200000006ff */
[----:B------:R-:W-:Y:S01]  /*3260*/  FMUL.FTZ R90, R90, R79 ;  /* 0x0000004f5a5a7220 */ /* 0x000fe20000410000 */
[----:B------:R-:W-:Y:S01]  /*3270*/  UISETP.GE.AND.EX UP0, UPT, UR14, UR7, UPT, UP0 ;  /* 0x000000070e00728c */ /* 0x000fe2000bf06300 */
[----:B------:R-:W-:Y:S01]  /*3280*/  FFMA.FTZ R15, R15, R18, R14 ;  /* 0x000000120f0f7223 */ /* 0x000fe2000001000e */
[----:B------:R-:W-:Y:S01]  /*3290*/  FFMA.FTZ R20, R75, R67, R20 ;  /* 0x000000434b147223 */ /* 0x000fe20000010014 */
[CC--:B------:R-:W-:Y:S01]  /*32a0*/  FMUL.FTZ R67, R22.reuse, R87.reuse ;  /* 0x0000005716437220 */ /* 0x0c0fe20000410000 */
[----:B------:R-:W-:Y:S01]  /*32b0*/  FMUL.FTZ R90, R73, R90 ;  /* 0x0000005a495a7220 */ /* 0x000fe20000410000 */
[----:B------:R-:W-:Y:S01]  /*32c0*/  FFMA.FTZ R14, R22, R87, R15 ;  /* 0x00000057160e7223 */ /* 0x000fe2000001000f */
[----:B------:R-:W-:Y:S01]  /*32d0*/  PLOP3.LUT P1, PT, PT, PT, UP0, 0x80, 0x0 ;  /* 0x000000000000781c */ /* 0x000fe20003f2f008 */
[----:B------:R-:W-:Y:S01]  /*32e0*/  FFMA.FTZ R15, R19, R67, R20 ;  /* 0x00000043130f7223 */ /* 0x000fe20000010014 */
[CC--:B------:R-:W-:Y:S01]  /*32f0*/  FMUL.FTZ R20, R21.reuse, R90.reuse ;  /* 0x0000005a15147220 */ /* 0x0c0fe20000410000 */
[----:B------:R-:W-:Y:S01]  /*3300*/  FFMA.FTZ R14, R21, R90, R14 ;  /* 0x0000005a150e7223 */ /* 0x000fe2000001000e */
[----:B------:R-:W-:-:S02]  /*3310*/  FFMA.FTZ R76, R76, R64, R69 ;  /* 0x000000404c4c7223 */ /* 0x000fc40000010045 */
[----:B------:R-:W-:Y:S01]  /*3320*/  FFMA.FTZ R15, R16, R20, R15 ;  /* 0x00000014100f7223 */ /* 0x000fe2000001000f */
[----:B------:R-:W-:Y:S01]  /*3330*/  FADD.FTZ R70, R65, R70 ;  /* 0x0000004641467221 */ /* 0x000fe20000010000 */
[----:B------:R-:W-:Y:S01]  /*3340*/  FADD.FTZ R67, R68, R64 ;  /* 0x0000004044437221 */ /* 0x000fe20000010000 */
[----:B------:R-:W-:Y:S01]  /*3350*/  FFMA.FTZ R23, R82, R62, R23 ;  /* 0x0000003e52177223 */ /* 0x000fe20000010017 */
[----:B------:R-:W-:Y:S01]  /*3360*/  FADD.FTZ R71, R71, R62 ;  /* 0x0000003e47477221 */ /* 0x000fe20000010000 */
[----:B------:R0:W-:Y:S01]  /*3370*/  STS.64 [R17], R14 ;  /* 0x0000000e11007388 */ /* 0x0001e20000000a00 */
[----:B------:R-:W-:Y:S01]  /*3380*/  FADD.FTZ R69, R66, R61 ;  /* 0x0000003d42457221 */ /* 0x000fe20000010000 */
[----:B------:R-:W-:Y:S01]  /*3390*/  FFMA.FTZ R66, R75, R18, R76 ;  /* 0x000000124b427223 */ /* 0x000fe2000001004c */
[----:B------:R-:W-:Y:S01]  /*33a0*/  HFMA2.MMA R76, -RZ, RZ, 0, 0 ;  /* 0x00000000ff4c7435 */ /* 0x000fe200000001ff */
[----:B------:R-:W-:Y:S01]  /*33b0*/  FFMA.FTZ R68, R74, R61, R63 ;  /* 0x0000003d4a447223 */ /* 0x000fe2000001003f */
[----:B------:R-:W-:Y:S01]  /*33c0*/  FFMA.FTZ R64, R19, R87, R72 ;  /* 0x0000005713407223 */ /* 0x000fe20000010048 */
[----:B------:R-:W-:Y:S01]  /*33d0*/  FADD.FTZ R65, R70, R87 ;  /* 0x0000005746417221 */ /* 0x000fe20000010000 */
[----:B------:R-:W-:Y:S01]  /*33e0*/  BAR.SYNC.DEFER_BLOCKING 0x0 ;  /* 0x0000000000007b1d */ /* 0x000fe20000010000 */
[----:B------:R-:W-:Y:S01]  /*33f0*/  ISETP.GT.U32.AND P0, PT, R93, 0x7, PT ;  /* 0x000000075d00780c */ /* 0x000fe20003f04070 */
[----:B------:R-:W-:Y:S01]  /*3400*/  FADD.FTZ R67, R67, R18 ;  /* 0x0000001243437221 */ /* 0x000fe20000010000 */
[----:B------:R-:W-:Y:S01]  /*3410*/  FFMA.FTZ R62, R16, R90, R23 ;  /* 0x0000005a103e7223 */ /* 0x000fe20000010017 */
[----:B------:R-:W-:Y:S01]  /*3420*/  FADD.FTZ R63, R71, R90 ;  /* 0x0000005a473f7221 */ /* 0x000fe20000010000 */
[----:B------:R-:W-:Y:S01]  /*3430*/  MOV R61, RZ ;  /* 0x000000ff003d7202 */ /* 0x000fe20000000f00 */
[----:B0-----:R-:W-:Y:S08]  /*3440*/  @!P1 BRA `(.L_x_1262) ;  /* 0x0000000000d09947 */ /* 0x001ff00003800000 */
        /* <DEDUP_REMOVED lines=22> */
[----:B------:R0:W-:Y:S03]  /*35b0*/  STS.64 [R22], R64 ;  /* 0x0000004016007388 */ /* 0x0001e60000000a00 */
[----:B------:R-:W-:Y:S01]  /*35c0*/  SHF.R.S32.HI R89, RZ, 0x2, R89 ;  /* 0x00000002ff597819 */ /* 0x000fe20000011459 */
[----:B------:R-:W-:Y:S03]  /*35d0*/  STS.64 [R70], R62 ;  /* 0x0000003e46007388 */ /* 0x000fe60000000a00 */
[----:B------:R-:W-:Y:S01]  /*35e0*/  LEA R23, R89, UR10, 0x5 ;  /* 0x0000000a59177c11 */ /* 0x000fe2000f8e28ff */
[----:B------:R-:W-:-:S04]  /*35f0*/  ULOP3.LUT UR10, UR6, 0x7ffffff8, URZ, 0xc0, !UPT ;  /* 0x7ffffff8060a7892 */ /* 0x000fc8000f8ec03f */
[----:B------:R-:W-:-:S06]  /*3600*/  ULOP3.LUT UR10, UR10, 0x7, UR17, 0xf8, !UPT ;  /* 0x000000070a0a7892 */ /* 0x000fcc000f8ef811 */
[----:B------:R-:W-:-:S05]  /*3610*/  MOV R71, UR10 ;  /* 0x0000000a00477c02 */ /* 0x000fca0008000f00 */
[----:B------:R-:W-:-:S05]  /*3620*/  IMAD R71, R71, 0xa00, R93 ;  /* 0x00000a0047477824 */ /* 0x000fca00078e025d */
[----:B------:R-:W-:-:S04]  /*3630*/  IADD3 R71, R71, UR11, RZ ;  /* 0x0000000b47477c10 */ /* 0x000fc8000fffe0ff */
[----:B------:R-:W-:Y:S01]  /*3640*/  SHF.L.U32 R71, R71, 0x1, RZ ;  /* 0x0000000147477819 */ /* 0x000fe200000006ff */
[----:B------:R-:W-:Y:S01]  /*3650*/  BAR.SYNC.DEFER_BLOCKING 0x0 ;  /* 0x0000000000007b1d */ /* 0x000fe20000010000 */
[-C--:B--2---:R-:W-:Y:S02]  /*3660*/  LEA R14, R83, R23.reuse, 0x3 ;  /* 0x00000017530e7211 */ /* 0x084fe400078e18ff */
[----:B---3--:R-:W-:-:S04]  /*3670*/  LEA R16, R88, R23, 0x3 ;  /* 0x0000001758107211 */ /* 0x008fc800078e18ff */
[----:B------:R-:W1:Y:S01]  /*3680*/  LDS.64 R14, [R14] ;  /* 0x000000000e0e7984 */ /* 0x000e620000000a00 */
[----:B----4-:R-:W-:-:S03]  /*3690*/  LEA R19, R91, R23, 0x3 ;  /* 0x000000175b137211 */ /* 0x010fc600078e18ff */
[----:B------:R-:W2:Y:S01]  /*36a0*/  LDS.64 R16, [R16+0xa00] ;  /* 0x000a000010107984 */ /* 0x000ea20000000a00 */
[----:B-----5:R-:W-:-:S03]  /*36b0*/  LEA R21, R92, R23, 0x3 ;  /* 0x000000175c157211 */ /* 0x020fc600078e18ff */
[----:B------:R-:W3:Y:S01]  /*36c0*/  LDS.64 R18, [R19+0x1400] ;  /* 0x0014000013127984 */ /* 0x000ee20000000a00 */
[----:B0-----:R-:W0:Y:S03]  /*36d0*/  LDC.64 R22, c[0x0][0x260] ;  /* 0x00009800ff167b82 */ /* 0x001e260000000a00 */
[----:B------:R-:W4:Y:S01]  /*36e0*/  LDS.64 R20, [R21+0x1e00] ;  /* 0x001e000015147984 */ /* 0x000f220000000a00 */
[----:B-1----:R-:W-:Y:S01]  /*36f0*/  FADD.FTZ R70, RZ, R15 ;  /* 0x0000000fff467221 */ /* 0x002fe20000010000 */
[----:B------:R-:W-:-:S03]  /*3700*/  FADD.FTZ R15, RZ, R14 ;  /* 0x0000000eff0f7221 */ /* 0x000fc60000010000 */
[----:B--2---:R-:W-:Y:S01]  /*3710*/  FADD.FTZ R70, R70, R17 ;  /* 0x0000001146467221 */ /* 0x004fe20000010000 */
[----:B------:R-:W-:-:S03]  /*3720*/  FADD.FTZ R15, R15, R16 ;  /* 0x000000100f0f7221 */ /* 0x000fc60000010000 */
[----:B---3--:R-:W-:Y:S01]  /*3730*/  FADD.FTZ R70, R70, R19 ;  /* 0x0000001346467221 */ /* 0x008fe20000010000 */
[----:B------:R-:W-:Y:S01]  /*3740*/  FADD.FTZ R17, R15, R18 ;  /* 0x000000120f117221 */ /* 0x000fe20000010000 */
[----:B0-----:R-:W-:-:S04]  /*3750*/  IMAD.WIDE.U32 R14, R71, 0x4, R22 ;  /* 0x00000004470e7825 */ /* 0x001fc800078e0016 */
[----:B----4-:R-:W-:Y:S01]  /*3760*/  FADD.FTZ R21, R70, R21 ;  /* 0x0000001546157221 */ /* 0x010fe20000010000 */
[----:B------:R-:W-:-:S05]  /*3770*/  FADD.FTZ R20, R17, R20 ;  /* 0x0000001411147221 */ /* 0x000fca0000010000 */
[----:B------:R0:W-:Y:S02]  /*3780*/  STG.E.64 desc[UR12][R14.64+0x2000], R20 ;  /* 0x002000140e007986 */ /* 0x0001e4000c101b0c */
.L_x_1262:
[----:B------:R-:W-:Y:S04]  /*3790*/  BSSY B0, `(.L_x_1263) ;  /* 0x000005d000007945 */ /* 0x000fe80003800000 */
[----:B------:R-:W-:Y:S05]  /*37a0*/  @P0 BRA `(.L_x_1264) ;  /* 0x00000004006c0947 */ /* 0x000fea0003800000 */
[----:B------:R-:W-:Y:S01]  /*37b0*/  USHF.L.U32 UR10, UR8, 0x1, URZ ;  /* 0x00000001080a7899 */ /* 0x000fe2000800063f */
[----:B0-----:R-:W-:Y:S01]  /*37c0*/  MOV R15, 0xa0 ;  /* 0x000000a0000f7802 */ /* 0x001fe20000000f00 */
[----:B------:R-:W-:Y:S01]  /*37d0*/  HFMA2.MMA R76, -RZ, RZ, 0, 0 ;  /* 0x00000000ff4c7435 */ /* 0x000fe200000001ff */
[----:B------:R-:W-:Y:S01]  /*37e0*/  LOP3.LUT R77, R93, 0x3, RZ, 0xc0, !PT ;  /* 0x000000035d4d7812 */ /* 0x000fe200078ec0ff */
[----:B------:R-:W-:Y:S01]  /*37f0*/  ULOP3.LUT UR10, UR10, 0xe, URZ, 0xc0, !UPT ;  /* 0x0000000e0a0a7892 */ /* 0x000fe2000f8ec03f */
[----:B------:R-:W-:Y:S01]  /*3800*/  HFMA2.MMA R61, -RZ, RZ, 0, 0 ;  /* 0x00000000ff3d7435 */ /* 0x000fe200000001ff */
[----:B------:R-:W-:-:S04]  /*3810*/  MOV R79, RZ ;  /* 0x000000ff004f7202 */ /* 0x000fc80000000f00 */
[----:B------:R-:W-:-:S05]  /*3820*/  LEA.HI R78, R93, UR10, RZ, 0x1e ;  /* 0x0000000a5d4e7c11 */ /* 0x000fca000f8ff0ff */
[----:B------:R-:W-:-:S07]  /*3830*/  IMAD R78, R78, R15, -UR11 ;  /* 0x8000000b4e4e7e24 */ /* 0x000fce000f8e020f */
.L_x_1265:
[----:B------:R-:W-:Y:S02]  /*3840*/  IADD3 R18, R78, R79, RZ ;  /* 0x0000004f4e127210 */ /* 0x000fe40007ffe0ff */
[----:B------:R-:W-:Y:S02]  /*3850*/  MOV R72, 0x28 ;  /* 0x0000002800487802 */ /* 0x000fe40000000f00 */
[C---:B------:R-:W-:Y:S02]  /*3860*/  IADD3 R17, R18.reuse, 0x4, RZ ;  /* 0x0000000412117810 */ /* 0x040fe40007ffe0ff */
[C---:B------:R-:W-:Y:S02]  /*3870*/  IADD3 R15, R18.reuse, 0x8, RZ ;  /* 0x00000008120f7810 */ /* 0x040fe40007ffe0ff */
[----:B------:R-:W-:Y:S02]  /*3880*/  SHF.R.S32.HI R14, RZ, 0x1f, R17 ;  /* 0x0000001fff0e7819 */ /* 0x000fe40000011411 */
[----:B------:R-:W-:-:S02]  /*3890*/  IADD3 R16, R18, 0xc, RZ ;  /* 0x0000000c12107810 */ /* 0x000fc40007ffe0ff */
[----:B------:R-:W-:Y:S02]  /*38a0*/  LEA.HI R17, R14, R17, RZ, 0x2 ;  /* 0x000000110e117211 */ /* 0x000fe400078f10ff */
[----:B------:R-:W-:Y:S02]  /*38b0*/  SHF.R.S32.HI R14, RZ, 0x1f, R15 ;  /* 0x0000001fff0e7819 */ /* 0x000fe4000001140f */
[----:B------:R-:W-:Y:S02]  /*38c0*/  IADD3 R21, R18, 0x10, RZ ;  /* 0x0000001012157810 */ /* 0x000fe40007ffe0ff */
[----:B------:R-:W-:Y:S02]  /*38d0*/  SHF.R.S32.HI R19, RZ, 0x1f, R16 ;  /* 0x0000001fff137819 */ /* 0x000fe40000011410 */
[----:B------:R-:W-:Y:S02]  /*38e0*/  LEA.HI R20, R14, R15, RZ, 0x2 ;  /* 0x0000000f0e147211 */ /* 0x000fe400078f10ff */
[----:B------:R-:W-:-:S02]  /*38f0*/  IADD3 R23, R18, 0x14, RZ ;  /* 0x0000001412177810 */ /* 0x000fc40007ffe0ff */
[----:B------:R-:W-:Y:S02]  /*3900*/  SHF.R.S32.HI R22, RZ, 0x1f, R21 ;  /* 0x0000001fff167819 */ /* 0x000fe40000011415 */
[----:B------:R-:W-:Y:S02]  /*3910*/  LEA.HI R14, R19, R16, RZ, 0x2 ;  /* 0x00000010130e7211 */ /* 0x000fe400078f10ff */
[----:B------:R-:W-:Y:S02]  /*3920*/  SHF.R.S32.HI R19, RZ, 0x1f, R18 ;  /* 0x0000001fff137819 */ /* 0x000fe40000011412 */
[----:B------:R-:W-:Y:S02]  /*3930*/  SHF.R.S32.HI R70, RZ, 0x1f, R23 ;  /* 0x0000001fff467819 */ /* 0x000fe40000011417 */
[----:B------:R-:W-:Y:S02]  /*3940*/  LEA.HI R15, R22, R21, RZ, 0x2 ;  /* 0x00000015160f7211 */ /* 0x000fe400078f10ff */
[----:B------:R-:W-:-:S02]  /*3950*/  IADD3 R22, R18, 0x18, RZ ;  /* 0x0000001812167810 */ /* 0x000fc40007ffe0ff */
[----:B------:R-:W-:Y:S02]  /*3960*/  LEA.HI R19, R19, R18, RZ, 0x2 ;  /* 0x0000001213137211 */ /* 0x000fe400078f10ff */
[----:B------:R-:W-:Y:S02]  /*3970*/  IADD3 R18, R18, 0x1c, RZ ;  /* 0x0000001c12127810 */ /* 0x000fe40007ffe0ff */
[----:B------:R-:W-:Y:S02]  /*3980*/  LEA.HI R16, R70, R23, RZ, 0x2 ;  /* 0x0000001746107211 */ /* 0x000fe400078f10ff */
[----:B------:R-:W-:Y:S02]  /*3990*/  SHF.R.S32.HI R23, RZ, 0x1f, R22 ;  /* 0x0000001fff177819 */ /* 0x000fe40000011416 */
[----:B------:R-:W-:Y:S02]  /*39a0*/  MOV R70, 0x28 ;  /* 0x0000002800467802 */ /* 0x000fe40000000f00 */
[----:B------:R-:W-:-:S02]  /*39b0*/  SHF.R.S32.HI R71, RZ, 0x1f, R18 ;  /* 0x0000001fff477819 */ /* 0x000fc40000011412 */
[----:B------:R-:W-:Y:S02]  /*39c0*/  SHF.R.S32.HI R19, RZ, 0x2, R19 ;  /* 0x00000002ff137819 */ /* 0x000fe40000011413 */
[----:B------:R-:W-:Y:S02]  /*39d0*/  SHF.R.S32.HI R21, RZ, 0x2, R20 ;  /* 0x00000002ff157819 */ /* 0x000fe40000011414 */
[----:B------:R-:W-:Y:S02]  /*39e0*/  SHF.R.S32.HI R17, RZ, 0x2, R17 ;  /* 0x00000002ff117819 */ /* 0x000fe40000011411 */
[----:B------:R-:W-:Y:S02]  /*39f0*/  LEA.HI R20, R23, R22, RZ, 0x2 ;  /* 0x0000001617147211 */ /* 0x000fe400078f10ff */
[----:B------:R-:W-:Y:S02]  /*3a00*/  MOV R74, 0x28 ;  /* 0x00000028004a7802 */ /* 0x000fe40000000f00 */
[----:B------:R-:W-:Y:S01]  /*3a10*/  LEA.HI R22, R71, R18, RZ, 0x2 ;  /* 0x0000001247167211 */ /* 0x000fe200078f10ff */
[----:B------:R-:W-:Y:S01]  /*3a20*/  IMAD R18, R19, R70, UR9 ;  /* 0x0000000913127e24 */ /* 0x000fe2000f8e0246 */
[----:B------:R-:W-:Y:S01]  /*3a30*/  MOV R23, 0x28 ;  /* 0x0000002800177802 */ /* 0x000fe20000000f00 */
[----:B------:R-:W-:Y:S01]  /*3a40*/  IMAD R70, R17, R72, UR9 ;  /* 0x0000000911467e24 */ /* 0x000fe2000f8e0248 */
[----:B------:R-:W-:Y:S01]  /*3a50*/  SHF.R.S32.HI R17, RZ, 0x2, R14 ;  /* 0x00000002ff117819 */ /* 0x000fe2000001140e */
[----:B------:R-:W-:Y:S01]  /*3a60*/  IMAD R72, R21, R74, UR9 ;  /* 0x0000000915487e24 */ /* 0x000fe2000f8e024a */
[----:B------:R-:W-:-:S02]  /*3a70*/  LEA R21, R77, R18, 0x3 ;  /* 0x000000124d157211 */ /* 0x000fc400078e18ff */
[----:B------:R-:W-:Y:S02]  /*3a80*/  SHF.R.S32.HI R18, RZ, 0x2, R15 ;  /* 0x00000002ff127819 */ /* 0x000fe4000001140f */
[----:B------:R-:W-:Y:S01]  /*3a90*/  SHF.R.S32.HI R19, RZ, 0x2, R16 ;  /* 0x00000002ff137819 */ /* 0x000fe20000011410 */
[----:B------:R-:W0:Y:S01]  /*3aa0*/  LDS.64 R14, [R21] ;  /* 0x00000000150e7984 */ /* 0x000e220000000a00 */
[----:B------:R-:W-:Y:S01]  /*3ab0*/  LEA R16, R77, R70, 0x3 ;  /* 0x000000464d107211 */ /* 0x000fe200078e18ff */
[----:B------:R-:W-:Y:S01]  /*3ac0*/  IMAD R70, R17, R74, UR9 ;  /* 0x0000000911467e24 */ /* 0x000fe2000f8e024a */
[----:B------:R-:W-:Y:S01]  /*3ad0*/  MOV R80, 0x28 ;  /* 0x0000002800507802 */ /* 0x000fe20000000f00 */
[----:B------:R-:W-:Y:S01]  /*3ae0*/  IMAD R74, R18, R23, UR9 ;  /* 0x00000009124a7e24 */ /* 0x000fe2000f8e0217 */
[----:B------:R-:W-:Y:S02]  /*3af0*/  LEA R18, R77, R72, 0x3 ;  /* 0x000000484d127211 */ /* 0x000fe400078e18ff */
[----:B------:R-:W1:Y:S01]  /*3b00*/  LDS.64 R16, [R16] ;  /* 0x0000000010107984 */ /* 0x000e620000000a00 */
[----:B------:R-:W-:Y:S01]  /*3b10*/  IMAD R72, R19, R80, UR9 ;  /* 0x0000000913487e24 */ /* 0x000fe2000f8e0250 */
[----:B------:R-:W-:-:S02]  /*3b20*/  LEA R80, R77, R70, 0x3 ;  /* 0x000000464d507211 */ /* 0x000fc400078e18ff */
[----:B------:R-:W-:Y:S01]  /*3b30*/  MOV R73, 0x28 ;  /* 0x0000002800497802 */ /* 0x000fe20000000f00 */
[----:B------:R-:W2:Y:S01]  /*3b40*/  LDS.64 R18, [R18] ;  /* 0x0000000012127984 */ /* 0x000ea20000000a00 */
[----:B------:R-:W-:Y:S02]  /*3b50*/  SHF.R.S32.HI R70, RZ, 0x2, R20 ;  /* 0x00000002ff467819 */ /* 0x000fe40000011414 */
[C---:B------:R-:W-:Y:S01]  /*3b60*/  LEA R23, R77.reuse, R74, 0x3 ;  /* 0x0000004a4d177211 */ /* 0x040fe200078e18ff */
        /* <DEDUP_REMOVED lines=31> */
.L_x_1264:
[----:B------:R-:W-:Y:S05]  /*3d60*/  BSYNC B0 ;  /* 0x0000000000007941 */ /* 0x000fea0003800000 */
.L_x_1263:
        /* <DEDUP_REMOVED lines=13> */
[----:B------:R0:W-:Y:S06]  /*3e40*/  STL.S16 [R1], R16 ;  /* 0x0000001001007387 */ /* 0x0001ec0000100600 */
[----:B------:R-:W-:Y:S05]  /*3e50*/  @P0 BRA `(.L_x_1267) ;  /* 0x0000000000300947 */ /* 0x000fea0003800000 */
[----:B0-----:R-:W0:Y:S01]  /*3e60*/  LDC.64 R16, c[0x0][0x260] ;  /* 0x00009800ff107b82 */ /* 0x001e220000000a00 */
[----:B------:R-:W-:Y:S01]  /*3e70*/  SHF.R.U32.HI R18, RZ, 0x2, R70 ;  /* 0x00000002ff127819 */ /* 0x000fe20000011646 */
[----:B------:R-:W-:Y:S01]  /*3e80*/  ULDC UR10, c[0x0][0x10] ;  /* 0x00000400000a7ab9 */ /* 0x000fe20000000800 */
[----:B------:R-:W-:Y:S01]  /*3e90*/  MOV R19, UR17 ;  /* 0x0000001100137c02 */ /* 0x000fe20008000f00 */
[----:B------:R-:W-:Y:S01]  /*3ea0*/  UIMAD UR10, UR10, UR5, UR6 ;  /* 0x000000050a0a72a4 */ /* 0x000fe2000f8e0206 */
[----:B------:R-:W-:-:S04]  /*3eb0*/  SHF.L.U32 R18, R18, 0x3, RZ ;  /* 0x0000000312127819 */ /* 0x000fc800000006ff */
[----:B------:R-:W-:Y:S02]  /*3ec0*/  LOP3.LUT R18, R18, 0xfffffff8, R19, 0xe2, !PT ;  /* 0xfffffff812127812 */ /* 0x000fe400078ee213 */
[----:B------:R-:W-:-:S04]  /*3ed0*/  MOV R19, UR10 ;  /* 0x0000000a00137c02 */ /* 0x000fc80008000f00 */
[----:B------:R-:W-:-:S04]  /*3ee0*/  LEA R18, R19, R18, 0x4 ;  /* 0x0000001213127211 */ /* 0x000fc800078e20ff */
[----:B------:R-:W-:-:S05]  /*3ef0*/  SHF.L.U32 R19, R18, 0x1, RZ ;  /* 0x0000000112137819 */ /* 0x000fca00000006ff */
[----:B0-----:R-:W-:-:S05]  /*3f00*/  IMAD.WIDE.U32 R16, R19, 0x4, R16 ;  /* 0x0000000413107825 */ /* 0x001fca00078e0010 */
[----:B------:R1:W-:Y:S02]  /*3f10*/  STG.E.64 desc[UR12][R16.64], R14 ;  /* 0x0000000e10007986 */ /* 0x0003e4000c101b0c */
.L_x_1267:
[----:B------:R-:W-:Y:S05]  /*3f20*/  BSYNC B0 ;  /* 0x0000000000007941 */ /* 0x000fea0003800000 */
.L_x_1266:
[----:B------:R2:W-:Y:S01]  /*3f30*/  STL [R1+0x2c], R2 ;  /* 0x00002c0201007387 */ /* 0x0005e20000100800 */
[----:B------:R-:W-:Y:S01]  /*3f40*/  UIADD3 UR11, UP0, UR8, 0x20, URZ ;  /* 0x00000020080b7890 */ /* 0x000fe2000ff1e03f */
[----:B------:R-:W-:Y:S02]  /*3f50*/  PRMT R83, R54, 0x7632, R83 ;  /* 0x0000763236537816 */ /* 0x000fe40000000053 */
[----:B------:R3:W-:Y:S01]  /*3f60*/  STL [R1+0x28], R0 ;  /* 0x0000280001007387 */ /* 0x0007e20000100800 */
[----:B------:R-:W-:Y:S01]  /*3f70*/  PRMT R93, R27, 0x7632, R93 ;  /* 0x000076321b5d7816 */ /* 0x000fe2000000005d */
[----:B------:R-:W-:Y:S01]  /*3f80*/  UIADD3.X UR14, URZ, UR4, URZ, UP0, !UPT ;  /* 0x000000043f0e7290 */ /* 0x000fe200087fe43f */
[----:B------:R-:W-:Y:S02]  /*3f90*/  PRMT R91, R55, 0x7632, R91 ;  /* 0x00007632375b7816 */ /* 0x000fe4000000005b */
[----:B------:R-:W-:Y:S02]  /*3fa0*/  PRMT R84, R56, 0x7632, R84 ;  /* 0x0000763238547816 */ /* 0x000fe40000000054 */
[----:B--2---:R-:W-:-:S02]  /*3fb0*/  PRMT R2, R40, 0x7632, R2 ;  /* 0x0000763228027816 */ /* 0x004fc40000000002 */
[----:B------:R-:W-:Y:S02]  /*3fc0*/  PRMT R90, R57, 0x7632, R90 ;  /* 0x00007632395a7816 */ /* 0x000fe4000000005a */
[----:B---3--:R-:W-:Y:S01]  /*3fd0*/  PRMT R0, R41, 0x7632, R0 ;  /* 0x0000763229007816 */ /* 0x008fe20000000000 */
[----:B------:R2:W-:Y:S01]  /*3fe0*/  STL.S16 [R1+0x8], R2 ;  /* 0x0000080201007387 */ /* 0x0005e20000100600 */
[----:B------:R-:W-:Y:S01]  /*3ff0*/  PRMT R71, R25, 0x7632, R71 ;  /* 0x0000763219477816 */ /* 0x000fe20000000047 */
[----:B------:R-:W-:Y:S01]  /*4000*/  UISETP.GE.U32.AND UP0, UPT, UR11, UR16, UPT ;  /* 0x000000100b00728c */ /* 0x000fe2000bf06070 */
[----:B------:R-:W-:Y:S02]  /*4010*/  PRMT R92, R24, 0x7632, R92 ;  /* 0x00007632185c7816 */ /* 0x000fe4000000005c */
[----:B------:R-:W-:Y:S01]  /*4020*/  PRMT R85, R50, 0x7632, R85 ;  /* 0x0000763232557816 */ /* 0x000fe20000000055 */
[----:B------:R-:W-:Y:S01]  /*4030*/  UISETP.GE.AND.EX UP0, UPT, UR14, UR7, UPT, UP0 ;  /* 0x000000070e00728c */ /* 0x000fe2000bf06300 */
[----:B------:R-:W-:-:S02]  /*4040*/  PRMT R89, R51, 0x7632, R89 ;  /* 0x0000763233597816 */ /* 0x000fc40000000059 */
[----:B------:R-:W-:Y:S01]  /*4050*/  PRMT R88, R52, 0x7632, R88 ;  /* 0x0000763234587816 */ /* 0x000fe20000000058 */
[----:B--2---:R2:W5:Y:S01]  /*4060*/  LDL.LU R2, [R1+0x2c] ;  /* 0x00002c0001027983 */ /* 0x0045620000300800 */
[----:B------:R-:W-:Y:S02]  /*4070*/  PRMT R87, R53, 0x7632, R87 ;  /* 0x0000763235577816 */ /* 0x000fe40000000057 */
[----:B------:R-:W-:Y:S01]  /*4080*/  PRMT R86, R48, 0x7632, R86 ;  /* 0x0000763230567816 */ /* 0x000fe20000000056 */
[----:B------:R3:W-:Y:S01]  /*4090*/  STL.S16 [R1+0x4], R0 ;  /* 0x0000040001007387 */ /* 0x0007e20000100600 */
[----:B------:R-:W-:Y:S02]  /*40a0*/  PLOP3.LUT P0, PT, PT, PT, UP0, 0x80, 0x0 ;  /* 0x000000000000781c */ /* 0x000fe40003f0f008 */
[----:B-1----:R-:W-:Y:S02]  /*40b0*/  PRMT R14, R49, 0x7632, R14 ;  /* 0x00007632310e7816 */ /* 0x002fe4000000000e */
[----:B------:R-:W-:-:S02]  /*40c0*/  PRMT R15, R46, 0x7632, R15 ;  /* 0x000076322e0f7816 */ /* 0x000fc4000000000f */
[----:B0-----:R-:W-:Y:S02]  /*40d0*/  PRMT R16, R47, 0x7632, R16 ;  /* 0x000076322f107816 */ /* 0x001fe40000000010 */
[----:B------:R-:W-:Y:S01]  /*40e0*/  PRMT R17, R42, 0x7632, R17 ;  /* 0x000076322a117816 */ /* 0x000fe20000000011 */
[----:B---3--:R2:W5:Y:S01]  /*40f0*/  LDL.LU R0, [R1+0x28] ;  /* 0x0000280001007983 */ /* 0x0085620000300800 */
[----:B------:R-:W-:Y:S02]  /*4100*/  PRMT R18, R43, 0x7632, R18 ;  /* 0x000076322b127816 */ /* 0x000fe40000000012 */
[----:B------:R-:W-:Y:S01]  /*4110*/  PRMT R19, R44, 0x7632, R19 ;  /* 0x000076322c137816 */ /* 0x000fe20000000013 */
[----:B------:R2:W-:Y:S01]  /*4120*/  STL.S16 [R1+0x10], R93 ;  /* 0x0000105d01007387 */ /* 0x0005e20000100600 */
[----:B------:R-:W-:Y:S02]  /*4130*/  PRMT R20, R45, 0x7632, R20 ;  /* 0x000076322d147816 */ /* 0x000fe40000000014 */
[----:B------:R-:W-:Y:S01]  /*4140*/  PRMT R21, R38, 0x7632, R21 ;  /* 0x0000763226157816 */ /* 0x000fe20000000015 */
[----:B------:R2:W-:Y:S01]  /*4150*/  STL.S16 [R1+0xc], R71 ;  /* 0x00000c4701007387 */ /* 0x0005e20000100600 */
[----:B------:R-:W-:-:S03]  /*4160*/  PRMT R22, R39, 0x7632, R22 ;  /* 0x0000763227167816 */ /* 0x000fc60000000016 */
[----:B------:R2:W-:Y:S01]  /*4170*/  STL.S16 [R1+0x14], R92 ;  /* 0x0000145c01007387 */ /* 0x0005e20000100600 */
        /* <DEDUP_REMOVED lines=25> */
.L_x_1270:
[----:B------:R-:W2:Y:S04]  /*4310*/  LD.E.STRONG.GPU R93, desc[UR12][R70.64] ;  /* 0x0000000c465d7980 */ /* 0x000ea8000c10f900 */
[----:B--2---:R-:W-:Y:S01]  /*4320*/  CCTL.IVALL ;  /* 0x00000000ff00798f */ /* 0x004fe20002000000 */
[----:B------:R-:W-:Y:S05]  /*4330*/  YIELD ;  /* 0x0000000000007946 */ /* 0x000fea0003800000 */
[----:B-----5:R-:W-:-:S04]  /*4340*/  LOP3.LUT R93, R93, R92, RZ, 0x3c, !PT ;  /* 0x0000005c5d5d7212 */ /* 0x020fc800078e3cff */
[----:B------:R-:W-:-:S13]  /*4350*/  ISETP.GT.AND P0, PT, R93, -0x1, PT ;  /* 0xffffffff5d00780c */ /* 0x000fda0003f04270 */
[----:B------:R-:W-:Y:S05]  /*4360*/  @P0 BRA `(.L_x_1270) ;  /* 0xfffffffc00e80947 */ /* 0x000fea000383ffff */
.L_x_1269:
[----:B------:R-:W-:Y:S05]  /*4370*/  WARPSYNC.ALL ;  /* 0x0000000000007948 */ /* 0x000fea0003800000 */
[----:B------:R-:W-:Y:S06]  /*4380*/  BAR.SYNC.DEFER_BLOCKING 0x0 ;  /* 0x0000000000007b1d */ /* 0x000fec0000010000 */
[----:B------:R-:W-:Y:S05]  /*4390*/  BRA `(.L_x_1271) ;  /* 0x0000000000687947 */ /* 0x000fea0003800000 */
.L_x_1268:
        /* <DEDUP_REMOVED lines=18> */
.L_x_1273:
[----:B------:R-:W2:Y:S04]  /*44c0*/  LD.E.STRONG.GPU R93, desc[UR12][R70.64] ;  /* 0x0000000c465d7980 */ /* 0x000ea8000c10f900 */
[----:B--2---:R-:W-:Y:S01]  /*44d0*/  CCTL.IVALL ;  /* 0x00000000ff00798f */ /* 0x004fe20002000000 */
[----:B------:R-:W-:Y:S05]  /*44e0*/  YIELD ;  /* 0x0000000000007946 */ /* 0x000fea0003800000 */
[----:B-----5:R-:W-:-:S04]  /*44f0*/  LOP3.LUT R93, R93, R92, RZ, 0x3c, !PT ;  /* 0x0000005c5d5d7212 */ /* 0x020fc800078e3cff */
[----:B------:R-:W-:-:S13]  /*4500*/  ISETP.GT.AND P0, PT, R93, -0x1, PT ;  /* 0xffffffff5d00780c */ /* 0x000fda0003f04270 */
[----:B------:R-:W-:Y:S05]  /*4510*/  @P0 BRA `(.L_x_1273) ;  /* 0xfffffffc00e80947 */ /* 0x000fea000383ffff */
.L_x_1272:
[----:B------:R-:W-:Y:S05]  /*4520*/  WARPSYNC.ALL ;  /* 0x0000000000007948 */ /* 0x000fea0003800000 */
[----:B------:R-:W-:Y:S06]  /*4530*/  BAR.SYNC.DEFER_BLOCKING 0x0 ;  /* 0x0000000000007b1d */ /* 0x000fec0000010000 */
.L_x_1271:
[----:B------:R-:W1:Y:S01]  /*4540*/  S2R R92, SR_TID.X ;  /* 0x00000000005c7919 */ /* 0x000e620000002100 */
[----:B0-----:R-:W-:Y:S01]  /*4550*/  MOV R71, UR5 ;  /* 0x0000000500477c02 */ /* 0x001fe20008000f00 */
[----:B------:R-:W0:Y:S01]  /*4560*/  S2UR UR15, SR_CgaCtaId ;  /* 0x00000000000f79c3 */ /* 0x000e220000008800 */
[----:B------:R-:W-:Y:S01]  /*4570*/  UMOV UR10, 0x400 ;  /* 0x00000400000a7882 */ /* 0x000fe20000000000 */
[----:B------:R-:W-:Y:S01]  /*4580*/  SHF.L.U32 R56, R56, 0x10, RZ ;  /* 0x0000001038387819 */ /* 0x000fe200000006ff */
[----:B------:R-:W-:Y:S01]  /*4590*/  ULDC.64 UR18, c[0x0][0x210] ;  /* 0x0000840000127ab9 */ /* 0x000fe20000000a00 */
[----:B-1----:R-:W-:-:S13]  /*45a0*/  ISETP.GT.U32.AND P0, PT, R92, 0xf, PT ;  /* 0x0000000f5c00780c */ /* 0x002fda0003f04070 */
[----:B------:R-:W1:Y:S02]  /*45b0*/  @!P0 LDC R70, c[0x0][0x10] ;  /* 0x00000400ff468b82 */ /* 0x000e640000000800 */
        /* <DEDUP_REMOVED lines=13> */
[----:B------:R-:W-:Y:S01]  /*4690*/  FADD.FTZ R56, -R60, R56 ;  /* 0x000000383c387221 */ /* 0x000fe20000010100 */
[----:B------:R-:W-:Y:S02]  /*46a0*/  SHF.L.U32 R58, R58, 0x10, RZ ;  /* 0x000000103a3a7819 */ /* 0x000fe400000006ff */
[----:B------:R-:W-:Y:S01]  /*46b0*/  SHF.L.U32 R54, R54, 0x10, RZ ;  /* 0x0000001036367819 */ /* 0x000fe200000006ff */
[----:B------:R-:W-:Y:S01]  /*46c0*/  FMUL.FTZ R56, R7, R56 ;  /* 0x0000003807387220 */ /* 0x000fe20000410000 */
[----:B--2---:R-:W-:Y:S01]  /*46d0*/  @!P0 FADD.FTZ R92, RZ, R70 ;  /* 0x00000046ff5c8221 */ /* 0x004fe20000010000 */
[----:B------:R-:W-:Y:S01]  /*46e0*/  MOV R70, RZ ;  /* 0x000000ff00467202 */ /* 0x000fe20000000f00 */
[----:B------:R-:W-:Y:S01]  /*46f0*/  @!P0 FADD.FTZ R70, RZ, R71 ;  /* 0x00000047ff468221 */ /* 0x000fe20000010000 */
[----:B-1----:R-:W-:-:S02]  /*4700*/  LOP3.LUT P0, RZ, R93, 0xfffffff7, RZ, 0xc0, !PT ;  /* 0xfffffff75dff7812 */ /* 0x002fc4000780c0ff */
        /* <DEDUP_REMOVED lines=11> */
[----:B0-----:R-:W-:Y:S01]  /*47c0*/  FADD.FTZ R71, R70, R71 ;  /* 0x0000004746477221 */ /* 0x001fe20000010000 */
[----:B------:R-:W-:Y:S01]  /*47d0*/  @!P0 FMUL.FTZ R70, R92, 2.4414062863797880709e-05 ;  /* 0x37cccccd5c468820 */ /* 0x000fe20000410000 */
[----:B------:R-:W-:-:S02]  /*47e0*/  @!P0 LOP3.LUT R92, R93, 0xfffffff8, RZ, 0xc0, !PT ;  /* 0xfffffff85d5c8812 */ /* 0x000fc400078ec0ff */
[----:B------:R-:W2:Y:S01]  /*47f0*/  LDL.LU R93, [R1] ;  /* 0x00000000015d7983 */ /* 0x000ea20000300800 */
[----:B------:R-:W-:-:S05]  /*4800*/  @!P0 FMUL.FTZ R71, R71, 2.4414062863797880709e-05 ;  /* 0x37cccccd47478820 */ /* 0x000fca0000410000 */
[----:B------:R0:W-:Y:S02]  /*4810*/  @!P0 STS.64 [R92+UR10], R70 ;  /* 0x000000465c008988 */ /* 0x0001e40008000a0a */
[----:B0-----:R-:W-:-:S04]  /*4820*/  FFMA.FTZ R70, R56, R58, R54 ;  /* 0x0000003a38467223 */ /* 0x001fc80000010036 */
[----:B------:R-:W-:-:S06]  /*4830*/  FMUL.FTZ R71, R70, -1.4426950216293334961 ;  /* 0xbfb8aa3b46477820 */ /* 0x000fcc0000410000 */
[----:B------:R-:W0:Y:S02]  /*4840*/  MUFU.EX2 R71, R71 ;  /* 0x0000004700477308 */ /* 0x000e240000000800 */
[----:B0-----:R-:W-:-:S06]  /*4850*/  FADD.FTZ R71, R71, 1 ;  /* 0x3f80000047477421 */ /* 0x001fcc0000010000 */
[----:B------:R-:W0:Y:S01]  /*4860*/  MUFU.RCP R71, R71 ;  /* 0x0000004700477308 */ /* 0x000e220000001000 */
[----:B------:R-:W-:Y:S02]  /*4870*/  SHF.L.U32 R82, R82, 0x10, RZ ;  /* 0x0000001052527819 */ /* 0x000fe400000006ff */
[----:B------:R-:W-:Y:S01]  /*4880*/  SHF.L.U32 R83, R83, 0x10, RZ ;  /* 0x0000001053537819 */ /* 0x000fe200000006ff */
[----:B0-----:R-:W-:-:S04]  /*4890*/  FADD.FTZ R92, -R71, 1 ;  /* 0x3f800000475c7421 */ /* 0x001fc80000010100 */
[----:B------:R-:W-:Y:S01]  /*48a0*/  FFMA.FTZ R92, R70, R92, 1 ;  /* 0x3f800000465c7423 */ /* 0x000fe2000001005c */
[----:B------:R-:W-:-:S05]  /*48b0*/  SHF.L.U32 R70, R84, 0x10, RZ ;  /* 0x0000001054467819 */ /* 0x000fca00000006ff */
[----:B------:R-:W-:Y:S01]  /*48c0*/  FADD.FTZ R70, -R60, R70 ;  /* 0x000000463c467221 */ /* 0x000fe20000010100 */
[----:B------:R-:W-:-:S03]  /*48d0*/  SHF.L.U32 R50, R50, 0x10, RZ ;  /* 0x0000001032327819 */ /* 0x000fc600000006ff */
[----:B------:R-:W-:Y:S01]  /*48e0*/  FMUL.FTZ R84, R7, R70 ;  /* 0x0000004607547220 */ /* 0x000fe20000410000 */
[----:B------:R-:W-:-:S03]  /*48f0*/  FMUL.FTZ R71, R71, R92 ;  /* 0x0000005c47477220 */ /* 0x000fc60000410000 */
[----:B------:R-:W-:Y:S01]  /*4900*/  FFMA.FTZ R70, R84, R82, R83 ;  /* 0x0000005254467223 */ /* 0x000fe20000010053 */
[----:B------:R-:W-:-:S03]  /*4910*/  FMUL.FTZ R50, R50, R71 ;  /* 0x0000004732327220 */ /* 0x000fc60000410000 */
[----:B------:R-:W-:-:S06]  /*4920*/  FMUL.FTZ R71, R70, -1.4426950216293334961 ;  /* 0xbfb8aa3b46477820 */ /* 0x000fcc0000410000 */
[----:B------:R-:W0:Y:S01]  /*4930*/  MUFU.EX2 R71, R71 ;  /* 0x0000004700477308 */ /* 0x000e220000000800 */
[----:B------:R-:W-:Y:S01]  /*4940*/  USHF.L.U32 UR15, UR8, 0x1, URZ ;  /* 0x00000001080f7899 */ /* 0x000fe2000800063f */
[----:B0-----:R-:W-:-:S06]  /*4950*/  FADD.FTZ R71, R71, 1 ;  /* 0x3f80000047477421 */ /* 0x001fcc0000010000 */
[----:B------:R-:W0:Y:S01]  /*4960*/  MUFU.RCP R71, R71 ;  /* 0x0000004700477308 */ /* 0x000e220000001000 */
[----:B------:R-:W-:-:S06]  /*4970*/  ULOP3.LUT UR15, UR15, 0xe, URZ, 0xc0, !UPT ;  /* 0x0000000e0f0f7892 */ /* 0x000fcc000f8ec03f */
[----:B------:R-:W-:Y:S01]  /*4980*/  IADD3 R81, R81, -UR15, RZ ;  /* 0x8000000f51517c10 */ /* 0x000fe2000fffe0ff */
[----:B0-----:R-:W-:-:S04]  /*4990*/  FADD.FTZ R92, -R71, 1 ;  /* 0x3f800000475c7421 */ /* 0x001fc80000010100 */
[----:B------:R-:W-:Y:S01]  /*49a0*/  FFMA.FTZ R92, R70, R92, 1 ;  /* 0x3f800000465c7423 */ /* 0x000fe2000001005c */
[----:B------:R-:W-:-:S03]  /*49b0*/  LEA R70, R81, UR10, 0x3 ;  /* 0x0000000a51467c11 */ /* 0x000fc6000f8e18ff */
[----:B------:R-:W-:Y:S01]  /*49c0*/  FMUL.FTZ R92, R71, R92 ;  /* 0x0000005c475c7220 */ /* 0x000fe20000410000 */
[----:B------:R-:W-:Y:S06]  /*49d0*/  BAR.SYNC.DEFER_BLOCKING 0x0 ;  /* 0x0000000000007b1d */ /* 0x000fec0000010000 */
[----:B------:R-:W0:Y:S01]  /*49e0*/  LDS.64 R70, [R70] ;  /* 0x0000000046467984 */ /* 0x000e220000000a00 */
[----:B------:R-:W-:Y:S02]  /*49f0*/  SHF.L.U32 R57, R57, 0x10, RZ ;  /* 0x0000001039397819 */ /* 0x000fe400000006ff */
[----:B------:R-:W-:-:S03]  /*4a00*/  SHF.L.U32 R85, R85, 0x10, RZ ;  /* 0x0000001055557819 */ /* 0x000fc600000006ff */
[----:B------:R-:W-:Y:S01]  /*4a10*/  FADD.FTZ R57, -R60, R57 ;  /* 0x000000393c397221 */ /* 0x000fe20000010100 */
[----:B------:R-:W-:Y:S02]  /*4a20*/  SHF.L.U32 R59, R59, 0x10, RZ ;  /* 0x000000103b3b7819 */ /* 0x000fe400000006ff */
[----:B------:R-:W-:Y:S01]  /*4a30*/  SHF.L.U32 R55, R55, 0x10, RZ ;  /* 0x0000001037377819 */ /* 0x000fe200000006ff */
[----:B------:R-:W-:Y:S01]  /*4a40*/  FMUL.FTZ R57, R7, R57 ;  /* 0x0000003907397220 */ /* 0x000fe20000410000 */
[----:B------:R-:W-:-:S03]  /*4a50*/  FMUL.FTZ R81, R85, R92 ;  /* 0x0000005c55517220 */ /* 0x000fc60000410000 */
[----:B------:R-:W-:Y:S01]  /*4a60*/  FFMA.FTZ R85, R57, R59, R55 ;  /* 0x0000003b39557223 */ /* 0x000fe20000010037 */
[----:B0-----:R-:W-:-:S04]  /*4a70*/  FFMA.FTZ R50, R58, R50, -R70 ;  /* 0x000000323a327223 */ /* 0x001fc80000010846 */
[----:B------:R-:W-:Y:S01]  /*4a80*/  FFMA.FTZ R56, R56, -R71, R50 ;  /* 0x8000004738387223 */ /* 0x000fe20000010032 */
[----:B------:R-:W-:-:S06]  /*4a90*/  FMUL.FTZ R50, R85, -1.4426950216293334961 ;  /* 0xbfb8aa3b55327820 */ /* 0x000fcc0000410000 */
[----:B------:R-:W0:Y:S01]  /*4aa0*/  MUFU.EX2 R50, R50 ;  /* 0x0000003200327308 */ /* 0x000e220000000800 */
[----:B------:R-:W-:-:S04]  /*4ab0*/  FFMA.FTZ R81, R82, R81, -R70 ;  /* 0x0000005152517223 */ /* 0x000fc80000010846 */
[----:B------:R-:W-:Y:S01]  /*4ac0*/  FFMA.FTZ R84, -R71, R84, R81 ;  /* 0x0000005447547223 */ /* 0x000fe20000010151 */
[----:B0-----:R-:W-:-:S04]  /*4ad0*/  FADD.FTZ R50, R50, 1 ;  /* 0x3f80000032327421 */ /* 0x001fc80000010000 */
[----:B------:R0:W1:Y:S01]  /*4ae0*/  MUFU.RCP R81, R50 ;  /* 0x0000003200517308 */ /* 0x0000620000001000 */
[C---:B------:R-:W-:Y:S01]  /*4af0*/  FMUL.FTZ R84, R7.reuse, R84 ;  /* 0x0000005407547220 */ /* 0x040fe20000410000 */
[----:B0-----:R-:W-:-:S05]  /*4b00*/  FMUL.FTZ R50, R7, R56 ;  /* 0x0000003807327220 */ /* 0x001fca0000410000 */
[----:B------:R-:W-:Y:S02]  /*4b10*/  F2FP.BF16.F32.PACK_AB R50, R84, R50 ;  /* 0x000000325432723e */ /* 0x000fe400000010ff */
[----:B------:R-:W-:Y:S01]  /*4b20*/  SHF.L.U32 R84, R90, 0x10, RZ ;  /* 0x000000105a547819 */ /* 0x000fe200000006ff */
[----:B-1----:R-:W-:Y:S01]  /*4b30*/  FADD.FTZ R56, -R81, 1 ;  /* 0x3f80000051387421 */ /* 0x002fe20000010100 */
[----:B------:R-:W-:-:S03]  /*4b40*/  SHF.L.U32 R91, R91, 0x10, RZ ;  /* 0x000000105b5b7819 */ /* 0x000fc600000006ff */
[----:B------:R-:W-:Y:S01]  /*4b50*/  FADD.FTZ R84, -R60, R84 ;  /* 0x000000543c547221 */ /* 0x000fe20000010100 */
[----:B------:R-:W-:-:S03]  /*4b60*/  FFMA.FTZ R85, R85, R56, 1 ;  /* 0x3f80000055557423 */ /* 0x000fc60000010038 */
[----:B------:R-:W-:Y:S01]  /*4b70*/  FMUL.FTZ R84, R7, R84 ;  /* 0x0000005407547220 */ /* 0x000fe20000410000 */
[----:B------:R-:W-:Y:S01]  /*4b80*/  FMUL.FTZ R85, R81, R85 ;  /* 0x0000005551557220 */ /* 0x000fe20000410000 */
[----:B--2---:R-:W-:Y:S02]  /*4b90*/  SHF.L.U32 R56, R93, 0x10, RZ ;  /* 0x000000105d387819 */ /* 0x004fe400000006ff */
[----:B------:R-:W-:Y:S01]  /*4ba0*/  SHF.L.U32 R51, R51, 0x10, RZ ;  /* 0x0000001033337819 */ /* 0x000fe200000006ff */
[----:B------:R-:W2:Y:S02]  /*4bb0*/  LDL.LU R93, [R1+0x8] ;  /* 0x00000800015d7983 */ /* 0x000ea40000300800 */
[----:B------:R-:W-:-:S04]  /*4bc0*/  FFMA.FTZ R90, R84, R56, R91 ;  /* 0x00000038545a7223 */ /* 0x000fc8000001005b */
[----:B------:R-:W-:-:S06]  /*4bd0*/  FMUL.FTZ R81, R90, -1.4426950216293334961 ;  /* 0xbfb8aa3b5a517820 */ /* 0x000fcc0000410000 */
[----:B------:R-:W0:Y:S02]  /*4be0*/  MUFU.EX2 R81, R81 ;  /* 0x0000005100517308 */ /* 0x000e240000000800 */
[----:B0-----:R-:W-:-:S06]  /*4bf0*/  FADD.FTZ R81, R81, 1 ;  /* 0x3f80000051517421 */ /* 0x001fcc0000010000 */
[----:B------:R-:W0:Y:S01]  /*4c00*/  MUFU.RCP R81, R81 ;  /* 0x0000005100517308 */ /* 0x000e220000001000 */
[----:B------:R-:W-:Y:S01]  /*4c10*/  SHF.L.U32 R52, R52, 0x10, RZ ;  /* 0x0000001034347819 */ /* 0x000fe200000006ff */
[----:B------:R-:W-:-:S04]  /*4c20*/  FMUL.FTZ R85, R51, R85 ;  /* 0x0000005533557220 */ /* 0x000fc80000410000 */
[----:B------:R-:W-:-:S04]  /*4c30*/  FADD.FTZ R51, -R60, R52 ;  /* 0x000000343c337221 */ /* 0x000fc80000010100 */
[----:B------:R-:W-:Y:S01]  /*4c40*/  FMUL.FTZ R51, R7, R51 ;  /* 0x0000003307337220 */ /* 0x000fe20000410000 */
[----:B0-----:R-:W-:-:S04]  /*4c50*/  FADD.FTZ R52, -R81, 1 ;  /* 0x3f80000051347421 */ /* 0x001fc80000010100 */
[----:B------:R-:W-:-:S04]  /*4c60*/  FFMA.FTZ R52, R90, R52, 1 ;  /* 0x3f8000005a347423 */ /* 0x000fc80000010034 */
[----:B------:R-:W-:Y:S01]  /*4c70*/  FMUL.FTZ R52, R81, R52 ;  /* 0x0000003451347220 */ /* 0x000fe20000410000 */
[----:B------:R-:W-:-:S04]  /*4c80*/  FFMA.FTZ R81, R58, R51, R54 ;  /* 0x000000333a517223 */ /* 0x000fc80000010036 */
[----:B------:R-:W-:-:S06]  /*4c90*/  FMUL.FTZ R90, R81, -1.4426950216293334961 ;  /* 0xbfb8aa3b515a7820 */ /* 0x000fcc0000410000 */
[----:B------:R-:W0:Y:S02]  /*4ca0*/  MUFU.EX2 R90, R90 ;  /* 0x0000005a005a7308 */ /* 0x000e240000000800 */
[----:B0-----:R-:W-:-:S06]  /*4cb0*/  FADD.FTZ R90, R90, 1 ;  /* 0x3f8000005a5a7421 */ /* 0x001fcc0000010000 */
[----:B------:R-:W0:Y:S01]  /*4cc0*/  MUFU.RCP R90, R90 ;  /* 0x0000005a005a7308 */ /* 0x000e220000001000 */
[----:B------:R-:W-:Y:S02]  /*4cd0*/  SHF.L.U32 R89, R89, 0x10, RZ ;  /* 0x0000001059597819 */ /* 0x000fe400000006ff */
[----:B------:R-:W-:-:S03]  /*4ce0*/  SHF.L.U32 R88, R88, 0x10, RZ ;  /* 0x0000001058587819 */ /* 0x000fc600000006ff */
[----:B------:R-:W-:Y:S02]  /*4cf0*/  FMUL.FTZ R52, R89, R52 ;  /* 0x0000003459347220 */ /* 0x000fe40000410000 */
[----:B------:R-:W-:Y:S01]  /*4d00*/  FADD.FTZ R88, -R60, R88 ;  /* 0x000000583c587221 */ /* 0x000fe20000010100 */
[----:B0-----:R-:W-:-:S04]  /*4d10*/  FADD.FTZ R89, -R90, 1 ;  /* 0x3f8000005a597421 */ /* 0x001fc80000010100 */
[----:B------:R-:W-:Y:S01]  /*4d20*/  FFMA.FTZ R89, R81, R89, 1 ;  /* 0x3f80000051597423 */ /* 0x000fe20000010059 */
[----:B------:R-:W-:-:S03]  /*4d30*/  FMUL.FTZ R81, R7, R88 ;  /* 0x0000005807517220 */ /* 0x000fc60000410000 */
[----:B------:R-:W-:Y:S01]  /*4d40*/  FMUL.FTZ R90, R90, R89 ;  /* 0x000000595a5a7220 */ /* 0x000fe20000410000 */
[----:B------:R-:W-:-:S04]  /*4d50*/  FFMA.FTZ R89, R82, R81, R83 ;  /* 0x0000005152597223 */ /* 0x000fc80000010053 */
[----:B------:R-:W-:-:S06]  /*4d60*/  FMUL.FTZ R88, R89, -1.4426950216293334961 ;  /* 0xbfb8aa3b59587820 */ /* 0x000fcc0000410000 */
[----:B------:R-:W0:Y:S01]  /*4d70*/  MUFU.EX2 R88, R88 ;  /* 0x0000005800587308 */ /* 0x000e220000000800 */
[----:B------:R-:W-:Y:S01]  /*4d80*/  SHF.L.U32 R53, R53, 0x10, RZ ;  /* 0x0000001035357819 */ /* 0x000fe200000006ff */
[----:B0-----:R-:W-:-:S06]  /*4d90*/  FADD.FTZ R88, R88, 1 ;  /* 0x3f80000058587421 */ /* 0x001fcc0000010000 */
[----:B------:R-:W0:Y:S01]  /*4da0*/  MUFU.RCP R88, R88 ;  /* 0x0000005800587308 */ /* 0x000e220000001000 */
[----:B------:R-:W-:Y:S01]  /*4db0*/  SHF.L.U32 R48, R48, 0x10, RZ ;  /* 0x0000001030307819 */ /* 0x000fe200000006ff */
[----:B------:R-:W-:-:S04]  /*4dc0*/  FADD.FTZ R53, -R60, R53 ;  /* 0x000000353c357221 */ /* 0x000fc80000010100 */
[----:B------:R-:W-:Y:S01]  /*4dd0*/  FMUL.FTZ R48, R48, R90 ;  /* 0x0000005a30307220 */ /* 0x000fe20000410000 */
[----:B------:R-:W-:Y:S01]  /*4de0*/  FMUL.FTZ R53, R7, R53 ;  /* 0x0000003507357220 */ /* 0x000fe20000410000 */
[----:B0-----:R-:W-:-:S04]  /*4df0*/  FADD.FTZ R90, -R88, 1 ;  /* 0x3f800000585a7421 */ /* 0x001fc80000010100 */
[----:B------:R-:W-:Y:S01]  /*4e00*/  FFMA.FTZ R90, R89, R90, 1 ;  /* 0x3f800000595a7423 */ /* 0x000fe2000001005a */
[----:B------:R-:W-:-:S03]  /*4e10*/  FFMA.FTZ R89, R59, R53, R55 ;  /* 0x000000353b597223 */ /* 0x000fc60000010037 */
[----:B------:R-:W-:Y:S01]  /*4e20*/  FMUL.FTZ R90, R88, R90 ;  /* 0x0000005a585a7220 */ /* 0x000fe20000410000 */
        /* <DEDUP_REMOVED lines=19> */
[----:B------:R-:W-:-:S04]  /*4f60*/  FMUL.FTZ R46, R49, R90 ;  /* 0x0000005a312e7220 */ /* 0x000fc80000410000 */
[----:B------:R-:W-:-:S04]  /*4f70*/  FADD.FTZ R49, -R60, R92 ;  /* 0x0000005c3c317221 */ /* 0x000fc80000010100 */
[----:B------:R-:W-:Y:S01]  /*4f80*/  FMUL.FTZ R49, R7, R49 ;  /* 0x0000003107317220 */ /* 0x000fe20000410000 */
[----:B0-----:R-:W-:-:S04]  /*4f90*/  FADD.FTZ R90, -R88, 1 ;  /* 0x3f800000585a7421 */ /* 0x001fc80000010100 */
[----:B------:R-:W-:Y:S01]  /*4fa0*/  FFMA.FTZ R90, R89, R90, 1 ;  /* 0x3f800000595a7423 */ /* 0x000fe2000001005a */
[----:B------:R-:W-:-:S03]  /*4fb0*/  FFMA.FTZ R89, R58, R49, R54 ;  /* 0x000000313a597223 */ /* 0x000fc60000010036 */
[----:B------:R-:W-:Y:S01]  /*4fc0*/  FMUL.FTZ R88, R88, R90 ;  /* 0x0000005a58587220 */ /* 0x000fe20000410000 */
        /* <DEDUP_REMOVED lines=10> */
[----:B------:R-:W-:-:S04]  /*5070*/  FMUL.FTZ R89, R7, R15 ;  /* 0x0000000f07597220 */ /* 0x000fc80000410000 */
[----:B------:R-:W-:Y:S01]  /*5080*/  FFMA.FTZ R15, R82, R89, R83 ;  /* 0x00000059520f7223 */ /* 0x000fe20000010053 */
[----:B------:R-:W-:-:S03]  /*5090*/  FMUL.FTZ R90, R90, R14 ;  /* 0x0000000e5a5a7220 */ /* 0x000fc60000410000 */
        /* <DEDUP_REMOVED lines=72> */
[----:B------:R-:W-:-:S04]  /*5520*/  FADD.FTZ R21, -R60, R92 ;  /* 0x0000005c3c157221 */ /* 0x000fc80000010100 */
[----:B------:R-:W-:Y:S01]  /*5530*/  FMUL.FTZ R21, R7, R21 ;  /* 0x0000001507157220 */ /* 0x000fe20000410000 */
[----:B0-----:R-:W-:-:S04]  /*5540*/  FADD.FTZ R90, -R14, 1 ;  /* 0x3f8000000e5a7421 */ /* 0x001fc80000010100 */
[----:B------:R-:W-:-:S04]  /*5550*/  FFMA.FTZ R90, R15, R90, 1 ;  /* 0x3f8000000f5a7423 */ /* 0x000fc8000001005a */
[----:B------:R-:W-:Y:S01]  /*5560*/  FMUL.FTZ R90, R14, R90 ;  /* 0x0000005a0e5a7220 */ /* 0x000fe20000410000 */
[----:B------:R-:W-:-:S04]  /*5570*/  FFMA.FTZ R14, R56, R21, R91 ;  /* 0x00000015380e7223 */ /* 0x000fc8000001005b */
[----:B------:R-:W-:-:S06]  /*5580*/  FMUL.FTZ R15, R14, -1.4426950216293334961 ;  /* 0xbfb8aa3b0e0f7820 */ /* 0x000fcc0000410000 */
[----:B------:R-:W0:Y:S01]  /*5590*/  MUFU.EX2 R15, R15 ;  /* 0x0000000f000f7308 */ /* 0x000e220000000800 */
[----:B------:R-:W1:Y:S01]  /*55a0*/  S2R R92, SR_TID.X ;  /* 0x00000000005c7919 */ /* 0x000e620000002100 */
[----:B0-----:R-:W-:-:S06]  /*55b0*/  FADD.FTZ R15, R15, 1 ;  /* 0x3f8000000f0f7421 */ /* 0x001fcc0000010000 */
[----:B------:R-:W0:Y:S01]  /*55c0*/  MUFU.RCP R15, R15 ;  /* 0x0000000f000f7308 */ /* 0x000e220000001000 */
[----:B------:R-:W-:-:S05]  /*55d0*/  SHF.L.U32 R39, R39, 0x10, RZ ;  /* 0x0000001027277819 */ /* 0x000fca00000006ff */
[----:B------:R-:W-:Y:S01]  /*55e0*/  FMUL.FTZ R39, R39, R90 ;  /* 0x0000005a27277220 */ /* 0x000fe20000410000 */
[----:B------:R-:W-:Y:S01]  /*55f0*/  FFMA.FTZ R85, R59, R85, -R70 ;  /* 0x000000553b557223 */ /* 0x000fe20000010846 */
[----:B0-----:R-:W-:-:S04]  /*5600*/  FADD.FTZ R90, -R15, 1 ;  /* 0x3f8000000f5a7421 */ /* 0x001fc80000010100 */
[----:B------:R-:W-:-:S04]  /*5610*/  FFMA.FTZ R90, R14, R90, 1 ;  /* 0x3f8000000e5a7423 */ /* 0x000fc8000001005a */
[----:B------:R-:W-:Y:S01]  /*5620*/  FMUL.FTZ R90, R15, R90 ;  /* 0x0000005a0f5a7220 */ /* 0x000fe20000410000 */
[----:B-1----:R-:W-:-:S04]  /*5630*/  IMAD.WIDE.U32 R14, R92, -0x33333333, RZ ;  /* 0xcccccccd5c0e7825 */ /* 0x002fc800078e00ff */
[----:B------:R-:W-:Y:S01]  /*5640*/  FFMA.FTZ R57, R57, -R71, R85 ;  /* 0x8000004739397223 */ /* 0x000fe20000010055 */
[----:B------:R-:W-:-:S05]  /*5650*/  SHF.R.U32.HI R85, RZ, 0x6, R15 ;  /* 0x00000006ff557819 */ /* 0x000fca000001160f */
[----:B------:R-:W-:Y:S01]  /*5660*/  IMAD R14, R85, -0x50, R92 ;  /* 0xffffffb0550e7824 */ /* 0x000fe200078e025c */
[----:B--2---:R-:W-:Y:S02]  /*5670*/  SHF.L.U32 R92, R93, 0x10, RZ ;  /* 0x000000105d5c7819 */ /* 0x004fe400000006ff */
[----:B------:R-:W2:Y:S01]  /*5680*/  LDL.LU R93, [R1+0x4] ;  /* 0x00000400015d7983 */ /* 0x000ea20000300800 */
[----:B------:R-:W-:Y:S02]  /*5690*/  USHF.L.U32 UR10, UR17, 0x5, URZ ;  /* 0x00000005110a7899 */ /* 0x000fe4000800063f */
[----:B------:R-:W-:Y:S02]  /*56a0*/  ULOP3.LUT UR15, UR8, 0x7, URZ, 0xc0, !UPT ;  /* 0x00000007080f7892 */ /* 0x000fe4000f8ec03f */
[----:B------:R-:W-:Y:S02]  /*56b0*/  ULOP3.LUT UR10, UR10, 0xe0, URZ, 0xc0, !UPT ;  /* 0x000000e00a0a7892 */ /* 0x000fe4000f8ec03f */
[----:B------:R-:W-:Y:S01]  /*56c0*/  UIMAD UR15, UR15, 0x140, URZ ;  /* 0x000001400f0f78a4 */ /* 0x000fe2000f8e023f */
[----:B------:R-:W-:Y:S01]  /*56d0*/  SHF.L.U32 R22, R22, 0x10, RZ ;  /* 0x0000001016167819 */ /* 0x000fe200000006ff */
[----:B------:R-:W-:-:S02]  /*56e0*/  USHF.R.U64 UR8, UR8, 0x3, UR4 ;  /* 0x0000000308087899 */ /* 0x000fc40008001204 */
[----:B------:R-:W-:Y:S02]  /*56f0*/  IADD3 R85, R85, UR10, RZ ;  /* 0x0000000a55557c10 */ /* 0x000fe4000fffe0ff */
[----:B------:R-:W-:Y:S01]  /*5700*/  LEA R14, R14, UR15, 0x2 ;  /* 0x0000000f0e0e7c11 */ /* 0x000fe2000f8e10ff */
[----:B------:R-:W-:Y:S01]  /*5710*/  FMUL.FTZ R22, R22, R90 ;  /* 0x0000005a16167220 */ /* 0x000fe20000410000 */
[----:B------:R-:W-:Y:S01]  /*5720*/  MOV R90, UR8 ;  /* 0x00000008005a7c02 */ /* 0x000fe20008000f00 */
[----:B------:R-:W-:Y:S01]  /*5730*/  IMAD R85, R85, 0xa00, RZ ;  /* 0x00000a0055557824 */ /* 0x000fe200078e02ff */
[--C-:B------:R-:W-:Y:S01]  /*5740*/  SHF.R.S32.HI R15, RZ, 0x1f, R14.reuse ;  /* 0x0000001fff0f7819 */ /* 0x100fe2000001140e */
[----:B------:R-:W-:Y:S01]  /*5750*/  USHF.R.U32.HI UR4, URZ, 0x3, UR4 ;  /* 0x000000033f047899 */ /* 0x000fe20008011604 */
[----:B------:R-:W-:Y:S01]  /*5760*/  SHF.L.U32 R40, R40, 0x10, RZ ;  /* 0x0000001028287819 */ /* 0x000fe200000006ff */
[----:B------:R-:W-:Y:S02]  /*5770*/  IMAD.WIDE.U32 R14, R90, 0xa0000, R14 ;  /* 0x000a00005a0e7825 */ /* 0x000fe400078e000e */
[----:B------:R-:W-:Y:S01]  /*5780*/  UIMAD UR4, UR4, 0xa0000, URZ ;  /* 0x000a0000040478a4 */ /* 0x000fe2000f8e023f */
[----:B------:R-:W-:-:S02]  /*5790*/  IADD3 R90, R85, 0xa000, RZ ;  /* 0x0000a000555a7810 */ /* 0x000fc40007ffe0ff */
[----:B------:R-:W-:Y:S02]  /*57a0*/  IADD3 R85, R85, 0x7800, RZ ;  /* 0x0000780055557810 */ /* 0x000fe40007ffe0ff */
[-C--:B------:R-:W-:Y:S02]  /*57b0*/  IADD3 R90, P0, R90, R14.reuse, RZ ;  /* 0x0000000e5a5a7210 */ /* 0x080fe40007f1e0ff */
[----:B------:R-:W-:Y:S02]  /*57c0*/  IADD3 R85, P1, R85, R14, RZ ;  /* 0x0000000e55557210 */ /* 0x000fe40007f3e0ff */
[----:B------:R-:W-:Y:S01]  /*57d0*/  IADD3 R14, R15, UR4, RZ ;  /* 0x000000040f0e7c10 */ /* 0x000fe2000fffe0ff */
[----:B------:R-:W-:Y:S01]  /*57e0*/  FADD.FTZ R15, -R60, R40 ;  /* 0x000000283c0f7221 */ /* 0x000fe20000010100 */
[----:B------:R-:W-:-:S03]  /*57f0*/  FFMA.FTZ R52, R56, R52, -R70 ;  /* 0x0000003438347223 */ /* 0x000fc60000010846 */
[----:B------:R-:W-:Y:S01]  /*5800*/  FMUL.FTZ R15, R7, R15 ;  /* 0x0000000f070f7220 */ /* 0x000fe20000410000 */
[----:B------:R-:W-:-:S03]  /*5810*/  FFMA.FTZ R84, -R71, R84, R52 ;  /* 0x0000005447547223 */ /* 0x000fc60000010134 */
[----:B------:R-:W-:-:S04]  /*5820*/  FFMA.FTZ R40, R58, R15, R54 ;  /* 0x0000000f3a287223 */ /* 0x000fc80000010036 */
[----:B------:R-:W-:-:S06]  /*5830*/  FMUL.FTZ R52, R40, -1.4426950216293334961 ;  /* 0xbfb8aa3b28347820 */ /* 0x000fcc0000410000 */
[----:B------:R-:W0:Y:S02]  /*5840*/  MUFU.EX2 R52, R52 ;  /* 0x0000003400347308 */ /* 0x000e240000000800 */
[----:B0-----:R-:W-:-:S06]  /*5850*/  FADD.FTZ R52, R52, 1 ;  /* 0x3f80000034347421 */ /* 0x001fcc0000010000 */
[----:B------:R-:W0:Y:S01]  /*5860*/  MUFU.RCP R52, R52 ;  /* 0x0000003400347308 */ /* 0x000e220000001000 */
[----:B------:R-:W-:Y:S01]  /*5870*/  FFMA.FTZ R48, R58, R48, -R70 ;  /* 0x000000303a307223 */ /* 0x000fe20000010846 */
[----:B------:R-:W-:-:S03]  /*5880*/  FADD.FTZ R92, -R60, R92 ;  /* 0x0000005c3c5c7221 */ /* 0x000fc60000010100 */
[----:B------:R-:W-:Y:S01]  /*5890*/  FFMA.FTZ R51, R51, -R71, R48 ;  /* 0x8000004733337223 */ /* 0x000fe20000010030 */
        /* <DEDUP_REMOVED lines=22> */
[----:B------:R-:W-:-:S05]  /*5a00*/  SHF.L.U32 R23, R23, 0x10, RZ ;  /* 0x0000001017177819 */ /* 0x000fca00000006ff */
[----:B------:R-:W-:Y:S01]  /*5a10*/  FMUL.FTZ R23, R23, R92 ;  /* 0x0000005c17177220 */ /* 0x000fe20000410000 */
[----:B0-----:R-:W-:-:S04]  /*5a20*/  FADD.FTZ R92, -R52, 1 ;  /* 0x3f800000345c7421 */ /* 0x001fc80000010100 */
[----:B------:R-:W-:-:S04]  /*5a30*/  FFMA.FTZ R92, R48, R92, 1 ;  /* 0x3f800000305c7423 */ /* 0x000fc8000001005c */
[----:B------:R-:W-:Y:S01]  /*5a40*/  FMUL.FTZ R52, R52, R92 ;  /* 0x0000005c34347220 */ /* 0x000fe20000410000 */
[----:B------:R-:W-:Y:S02]  /*5a50*/  SHF.L.U32 R35, R35, 0x10, RZ ;  /* 0x0000001023237819 */ /* 0x000fe400000006ff */
[----:B------:R-:W-:-:S03]  /*5a60*/  SHF.L.U32 R36, R36, 0x10, RZ ;  /* 0x0000001024247819 */ /* 0x000fc600000006ff */
[----:B------:R-:W-:Y:S02]  /*5a70*/  FMUL.FTZ R35, R35, R52 ;  /* 0x0000003423237220 */ /* 0x000fe40000410000 */
[----:B------:R-:W-:-:S04]  /*5a80*/  FADD.FTZ R36, -R60, R36 ;  /* 0x000000243c247221 */ /* 0x000fc80000010100 */
[----:B------:R-:W-:Y:S01]  /*5a90*/  FMUL.FTZ R36, R7, R36 ;  /* 0x0000002407247220 */ /* 0x000fe20000410000 */
[----:B--2---:R-:W-:-:S05]  /*5aa0*/  SHF.L.U32 R93, R93, 0x10, RZ ;  /* 0x000000105d5d7819 */ /* 0x004fca00000006ff */
[----:B------:R-:W-:-:S04]  /*5ab0*/  FADD.FTZ R93, -R60, R93 ;  /* 0x0000005d3c5d7221 */ /* 0x000fc80000010100 */
[----:B------:R-:W-:-:S04]  /*5ac0*/  FMUL.FTZ R48, R7, R93 ;  /* 0x0000005d07307220 */ /* 0x000fc80000410000 */
[----:B------:R-:W-:-:S04]  /*5ad0*/  FFMA.FTZ R92, R56, R48, R91 ;  /* 0x00000030385c7223 */ /* 0x000fc8000001005b */
[----:B------:R-:W-:-:S06]  /*5ae0*/  FMUL.FTZ R93, R92, -1.4426950216293334961 ;  /* 0xbfb8aa3b5c5d7820 */ /* 0x000fcc0000410000 */
[----:B------:R-:W0:Y:S02]  /*5af0*/  MUFU.EX2 R93, R93 ;  /* 0x0000005d005d7308 */ /* 0x000e240000000800 */
[----:B0-----:R-:W-:-:S06]  /*5b00*/  FADD.FTZ R93, R93, 1 ;  /* 0x3f8000005d5d7421 */ /* 0x001fcc0000010000 */
[----:B------:R-:W0:Y:S02]  /*5b10*/  MUFU.RCP R93, R93 ;  /* 0x0000005d005d7308 */ /* 0x000e240000001000 */
        /* <DEDUP_REMOVED lines=100> */
[----:B------:R-:W-:Y:S01]  /*6160*/  FADD.FTZ R28, -R60, R28 ;  /* 0x0000001c3c1c7221 */ /* 0x000fe20000010100 */
[----:B------:R-:W-:-:S03]  /*6170*/  SHF.L.U32 R27, R27, 0x10, RZ ;  /* 0x000000101b1b7819 */ /* 0x000fc600000006ff */
[----:B------:R-:W-:Y:S02]  /*6180*/  FMUL.FTZ R28, R7, R28 ;  /* 0x0000001c071c7220 */ /* 0x000fe40000410000 */
[----:B------:R-:W-:Y:S02]  /*6190*/  FMUL.FTZ R27, R27, R93 ;  /* 0x0000005d1b1b7220 */ /* 0x000fe40000410000 */
[----:B------:R-:W-:Y:S01]  /*61a0*/  FFMA.FTZ R54, R58, R28, R54 ;  /* 0x0000001c3a367223 */ /* 0x000fe20000010036 */
[----:B0-----:R-:W-:-:S04]  /*61b0*/  FADD.FTZ R93, -R92, 1 ;  /* 0x3f8000005c5d7421 */ /* 0x001fc80000010100 */
[----:B------:R-:W-:Y:S01]  /*61c0*/  FFMA.FTZ R93, R77, R93, 1 ;  /* 0x3f8000004d5d7423 */ /* 0x000fe2000001005d */
[----:B------:R-:W-:-:S06]  /*61d0*/  FMUL.FTZ R77, R54, -1.4426950216293334961 ;  /* 0xbfb8aa3b364d7820 */ /* 0x000fcc0000410000 */
[----:B------:R-:W0:Y:S01]  /*61e0*/  MUFU.EX2 R77, R77 ;  /* 0x0000004d004d7308 */ /* 0x000e220000000800 */
[----:B------:R-:W-:Y:S01]  /*61f0*/  SHF.L.U32 R79, R79, 0x10, RZ ;  /* 0x000000104f4f7819 */ /* 0x000fe200000006ff */
[----:B0-----:R-:W-:-:S06]  /*6200*/  FADD.FTZ R77, R77, 1 ;  /* 0x3f8000004d4d7421 */ /* 0x001fcc0000010000 */
[----:B------:R-:W0:Y:S01]  /*6210*/  MUFU.RCP R77, R77 ;  /* 0x0000004d004d7308 */ /* 0x000e220000001000 */
[----:B------:R-:W-:Y:S01]  /*6220*/  FADD.FTZ R79, -R60, R79 ;  /* 0x0000004f3c4f7221 */ /* 0x000fe20000010100 */
[----:B------:R-:W-:-:S03]  /*6230*/  FMUL.FTZ R93, R92, R93 ;  /* 0x0000005d5c5d7220 */ /* 0x000fc60000410000 */
[----:B------:R-:W-:-:S04]  /*6240*/  FMUL.FTZ R79, R7, R79 ;  /* 0x0000004f074f7220 */ /* 0x000fc80000410000 */
        /* <DEDUP_REMOVED lines=11> */
[----:B------:R-:W-:Y:S02]  /*6300*/  FADD.FTZ R80, -R60, R80 ;  /* 0x000000503c507221 */ /* 0x000fe40000010100 */
[----:B------:R-:W-:Y:S02]  /*6310*/  FFMA.FTZ R55, R59, R29, R55 ;  /* 0x0000001d3b377223 */ /* 0x000fe40000010037 */
[----:B------:R-:W-:Y:S01]  /*6320*/  FMUL.FTZ R80, R7, R80 ;  /* 0x0000005007507220 */ /* 0x000fe20000410000 */
[----:B0-----:R-:W-:-:S04]  /*6330*/  FADD.FTZ R60, -R54, 1 ;  /* 0x3f800000363c7421 */ /* 0x001fc80000010100 */
[----:B------:R-:W-:Y:S01]  /*6340*/  FFMA.FTZ R83, R83, R60, 1 ;  /* 0x3f80000053537423 */ /* 0x000fe2000001003c */
[----:B------:R-:W-:Y:S01]  /*6350*/  FMUL.FTZ R60, R55, -1.4426950216293334961 ;  /* 0xbfb8aa3b373c7820 */ /* 0x000fe20000410000 */
[----:B------:R-:W-:Y:S01]  /*6360*/  FFMA.FTZ R91, R56, R80, R91 ;  /* 0x00000050385b7223 */ /* 0x000fe2000001005b */
[----:B------:R-:W-:-:S03]  /*6370*/  FMUL.FTZ R92, R77, R92 ;  /* 0x0000005c4d5c7220 */ /* 0x000fc60000410000 */
[----:B------:R-:W-:Y:S01]  /*6380*/  FMUL.FTZ R77, R91, -1.4426950216293334961 ;  /* 0xbfb8aa3b5b4d7820 */ /* 0x000fe20000410000 */
[----:B------:R-:W0:Y:S08]  /*6390*/  MUFU.EX2 R60, R60 ;  /* 0x0000003c003c7308 */ /* 0x000e300000000800 */
[----:B------:R-:W1:Y:S01]  /*63a0*/  MUFU.EX2 R77, R77 ;  /* 0x0000004d004d7308 */ /* 0x000e620000000800 */
[----:B0-----:R-:W-:-:S07]  /*63b0*/  FADD.FTZ R60, R60, 1 ;  /* 0x3f8000003c3c7421 */ /* 0x001fce0000010000 */
[----:B------:R-:W0:Y:S01]  /*63c0*/  MUFU.RCP R60, R60 ;  /* 0x0000003c003c7308 */ /* 0x000e220000001000 */
[----:B-1----:R-:W-:-:S07]  /*63d0*/  FADD.FTZ R77, R77, 1 ;  /* 0x3f8000004d4d7421 */ /* 0x002fce0000010000 */
[----:B------:R-:W1:Y:S01]  /*63e0*/  MUFU.RCP R77, R77 ;  /* 0x0000004d004d7308 */ /* 0x000e620000001000 */
[----:B------:R-:W-:Y:S01]  /*63f0*/  FMUL.FTZ R83, R54, R83 ;  /* 0x0000005336537220 */ /* 0x000fe20000410000 */
[----:B0-----:R-:W-:-:S04]  /*6400*/  FADD.FTZ R54, -R60, 1 ;  /* 0x3f8000003c367421 */ /* 0x001fc80000010100 */
[----:B------:R-:W-:Y:S01]  /*6410*/  FFMA.FTZ R54, R55, R54, 1 ;  /* 0x3f80000037367423 */ /* 0x000fe20000010036 */
[----:B-1----:R-:W-:-:S03]  /*6420*/  FADD.FTZ R55, -R77, 1 ;  /* 0x3f8000004d377421 */ /* 0x002fc60000010100 */
[----:B------:R-:W-:Y:S02]  /*6430*/  FMUL.FTZ R54, R60, R54 ;  /* 0x000000363c367220 */ /* 0x000fe40000410000 */
[----:B------:R-:W2:Y:S01]  /*6440*/  LDL.LU R60, [R1+0x10] ;  /* 0x00001000013c7983 */ /* 0x000ea20000300800 */
[----:B------:R-:W-:-:S03]  /*6450*/  FFMA.FTZ R55, R91, R55, 1 ;  /* 0x3f8000005b377423 */ /* 0x000fc60000010037 */
[----:B------:R-:W3:Y:S01]  /*6460*/  LDL.LU R91, [R1+0xc] ;  /* 0x00000c00015b7983 */ /* 0x000ee20000300800 */
[----:B------:R-:W-:-:S03]  /*6470*/  FMUL.FTZ R55, R77, R55 ;  /* 0x000000374d377220 */ /* 0x000fc60000410000 */
[----:B------:R-:W4:Y:S01]  /*6480*/  LDL.LU R77, [R1+0x14] ;  /* 0x00001400014d7983 */ /* 0x000f220000300800 */
[----:B------:R-:W-:Y:S02]  /*6490*/  SHF.L.U32 R25, R25, 0x10, RZ ;  /* 0x0000001019197819 */ /* 0x000fe400000006ff */
[----:B------:R-:W-:Y:S01]  /*64a0*/  SHF.L.U32 R24, R24, 0x10, RZ ;  /* 0x0000001018187819 */ /* 0x000fe200000006ff */
[--C-:B------:R-:W-:Y:S02]  /*64b0*/  FFMA.FTZ R16, R82, R16, -R70.reuse ;  /* 0x0000001052107223 */ /* 0x100fe40000010846 */
[----:B------:R-:W-:Y:S02]  /*64c0*/  FMUL.FTZ R25, R25, R54 ;  /* 0x0000003619197220 */ /* 0x000fe40000410000 */
[----:B------:R-:W-:Y:S01]  /*64d0*/  FMUL.FTZ R24, R24, R92 ;  /* 0x0000005c18187220 */ /* 0x000fe20000410000 */
[--C-:B------:R-:W-:Y:S01]  /*64e0*/  FFMA.FTZ R86, R82, R86, -R70.reuse ;  /* 0x0000005652567223 */ /* 0x100fe20000010846 */
[C-C-:B------:R-:W-:Y:S01]  /*64f0*/  FFMA.FTZ R92, R59.reuse, R25, -R70.reuse ;  /* 0x000000193b5c7223 */ /* 0x140fe20000010846 */
[--C-:B------:R-:W-:Y:S01]  /*6500*/  FFMA.FTZ R46, R59, R46, -R70.reuse ;  /* 0x0000002e3b2e7223 */ /* 0x100fe20000010846 */
[C-C-:B------:R-:W-:Y:S01]  /*6510*/  FFMA.FTZ R88, R56.reuse, R88, -R70.reuse ;  /* 0x0000005838587223 */ /* 0x140fe20000010846 */
[--C-:B------:R-:W-:Y:S01]  /*6520*/  FFMA.FTZ R18, R56, R18, -R70.reuse ;  /* 0x0000001238127223 */ /* 0x100fe20000010846 */
[--C-:B------:R-:W-:Y:S01]  /*6530*/  FFMA.FTZ R20, R82, R20, -R70.reuse ;  /* 0x0000001452147223 */ /* 0x100fe20000010846 */
[C---:B------:R-:W-:Y:S01]  /*6540*/  FMUL.FTZ R57, R7.reuse, R57 ;  /* 0x0000003907397220 */ /* 0x040fe20000410000 */
[----:B------:R-:W-:Y:S01]  /*6550*/  FMUL.FTZ R84, R7, R84 ;  /* 0x0000005407547220 */ /* 0x000fe20000410000 */
[C-C-:B------:R-:W-:Y:S01]  /*6560*/  FFMA.FTZ R47, R58.reuse, R47, -R70.reuse ;  /* 0x0000002f3a2f7223 */ /* 0x140fe20000010846 */
[C-C-:B------:R-:W-:Y:S01]  /*6570*/  FFMA.FTZ R38, R58.reuse, R38, -R70.reuse ;  /* 0x000000263a267223 */ /* 0x140fe20000010846 */
[C-C-:B------:R-:W-:Y:S01]  /*6580*/  FFMA.FTZ R34, R58.reuse, R34, -R70.reuse ;  /* 0x000000223a227223 */ /* 0x140fe20000010846 */
[C-C-:B------:R-:W-:Y:S01]  /*6590*/  FFMA.FTZ R32, R58.reuse, R32, -R70.reuse ;  /* 0x000000203a207223 */ /* 0x140fe20000010846 */
[----:B------:R-:W-:Y:S01]  /*65a0*/  FFMA.FTZ R26, R58, R26, -R70 ;  /* 0x0000001a3a1a7223 */ /* 0x000fe20000010846 */
[----:B------:R-:W-:Y:S01]  /*65b0*/  FFMA.FTZ R86, -R71, R81, R86 ;  /* 0x0000005147567223 */ /* 0x000fe20000010156 */
[----:B------:R-:W-:Y:S01]  /*65c0*/  FFMA.FTZ R46, R53, -R71, R46 ;  /* 0x80000047352e7223 */ /* 0x000fe2000001002e */
[C---:B------:R-:W-:Y:S01]  /*65d0*/  FFMA.FTZ R88, -R71.reuse, R87, R88 ;  /* 0x0000005747587223 */ /* 0x040fe20000010158 */
[C---:B------:R-:W-:Y:S01]  /*65e0*/  FFMA.FTZ R18, -R71.reuse, R17, R18 ;  /* 0x0000001147127223 */ /* 0x040fe20000010112 */
[----:B------:R-:W-:Y:S01]  /*65f0*/  FFMA.FTZ R20, -R71, R19, R20 ;  /* 0x0000001347147223 */ /* 0x000fe20000010114 */
[--C-:B------:R-:W-:Y:S01]  /*6600*/  FFMA.FTZ R43, R59, R43, -R70.reuse ;  /* 0x0000002b3b2b7223 */ /* 0x100fe20000010846 */
[----:B------:R-:W-:Y:S01]  /*6610*/  F2FP.BF16.F32.PACK_AB R57, R84, R57 ;  /* 0x000000395439723e */ /* 0x000fe200000010ff */
[C---:B------:R-:W-:Y:S01]  /*6620*/  FMUL.FTZ R51, R7.reuse, R51 ;  /* 0x0000003307337220 */ /* 0x040fe20000410000 */
[C---:B------:R-:W-:Y:S01]  /*6630*/  FMUL.FTZ R86, R7.reuse, R86 ;  /* 0x0000005607567220 */ /* 0x040fe20000410000 */
[----:B------:R-:W-:Y:S01]  /*6640*/  FMUL.FTZ R46, R7, R46 ;  /* 0x0000002e072e7220 */ /* 0x000fe20000410000 */
[C-C-:B------:R-:W-:Y:S01]  /*6650*/  FFMA.FTZ R22, R56.reuse, R22, -R70.reuse ;  /* 0x0000001638167223 */ /* 0x140fe20000010846 */
[C-C-:B------:R-:W-:Y:S01]  /*6660*/  FFMA.FTZ R61, R56.reuse, R61, -R70.reuse ;  /* 0x0000003d383d7223 */ /* 0x140fe20000010846 */
[--C-:B------:R-:W-:Y:S01]  /*6670*/  FFMA.FTZ R75, R56, R75, -R70.reuse ;  /* 0x0000004b384b7223 */ /* 0x100fe20000010846 */
[----:B------:R-:W-:Y:S01]  /*6680*/  FFMA.FTZ R42, R42, -R71, R43 ;  /* 0x800000472a2a7223 */ /* 0x000fe2000001002b */
[----:B------:R-:W-:Y:S01]  /*6690*/  F2FP.BF16.F32.PACK_AB R51, R86, R51 ;  /* 0x000000335633723e */ /* 0x000fe200000010ff */
[----:B------:R-:W-:-:S02]  /*66a0*/  FFMA.FTZ R54, R59, R35, -R70 ;  /* 0x000000233b367223 */ /* 0x000fc40000010846 */
[----:B------:R-:W-:Y:S01]  /*66b0*/  FMUL.FTZ R42, R7, R42 ;  /* 0x0000002a072a7220 */ /* 0x000fe20000410000 */
[----:B------:R-:W-:Y:S01]  /*66c0*/  FFMA.FTZ R38, R44, -R71, R38 ;  /* 0x800000472c267223 */ /* 0x000fe20000010026 */
[----:B------:R-:W-:-:S03]  /*66d0*/  FFMA.FTZ R22, -R71, R21, R22 ;  /* 0x0000001547167223 */ /* 0x000fc60000010116 */
[----:B------:R-:W-:Y:S01]  /*66e0*/  FMUL.FTZ R38, R7, R38 ;  /* 0x0000002607267220 */ /* 0x000fe20000410000 */
[----:B------:R-:W-:Y:S01]  /*66f0*/  FFMA.FTZ R23, R82, R23, -R70 ;  /* 0x0000001752177223 */ /* 0x000fe20000010846 */
[-C--:B------:R-:W-:Y:S01]  /*6700*/  FFMA.FTZ R34, R15, -R71.reuse, R34 ;  /* 0x800000470f227223 */ /* 0x080fe20000010022 */
[-C--:B------:R-:W-:Y:S01]  /*6710*/  FFMA.FTZ R54, R41, -R71.reuse, R54 ;  /* 0x8000004729367223 */ /* 0x080fe20000010036 */
[C---:B------:R-:W-:Y:S01]  /*6720*/  FFMA.FTZ R48, -R71.reuse, R48, R61 ;  /* 0x0000003047307223 */ /* 0x040fe2000001013d */
[----:B------:R-:W-:Y:S01]  /*6730*/  FFMA.FTZ R40, -R71, R40, R23 ;  /* 0x0000002847287223 */ /* 0x000fe20000010117 */
[-C--:B------:R-:W-:Y:S01]  /*6740*/  FFMA.FTZ R32, R36, -R71.reuse, R32 ;  /* 0x8000004724207223 */ /* 0x080fe20000010020 */
[----:B------:R-:W-:Y:S01]  /*6750*/  FFMA.FTZ R78, R82, R78, -R70 ;  /* 0x0000004e524e7223 */ /* 0x000fe20000010846 */
[C---:B------:R-:W-:Y:S01]  /*6760*/  FMUL.FTZ R34, R7.reuse, R34 ;  /* 0x0000002207227220 */ /* 0x040fe20000410000 */
[C---:B------:R-:W-:Y:S01]  /*6770*/  FMUL.FTZ R21, R7.reuse, R40 ;  /* 0x0000002807157220 */ /* 0x040fe20000410000 */
[C---:B------:R-:W-:Y:S01]  /*6780*/  FMUL.FTZ R54, R7.reuse, R54 ;  /* 0x0000003607367220 */ /* 0x040fe20000410000 */
[----:B------:R-:W-:Y:S01]  /*6790*/  FMUL.FTZ R32, R7, R32 ;  /* 0x0000002007207220 */ /* 0x000fe20000410000 */
[C---:B------:R-:W-:Y:S01]  /*67a0*/  FFMA.FTZ R72, -R71.reuse, R72, R75 ;  /* 0x0000004847487223 */ /* 0x040fe2000001014b */
[----:B------:R-:W-:Y:S01]  /*67b0*/  FFMA.FTZ R26, R30, -R71, R26 ;  /* 0x800000471e1a7223 */ /* 0x000fe2000001001a */
[----:B------:R-:W-:Y:S01]  /*67c0*/  FFMA.FTZ R78, -R71, R73, R78 ;  /* 0x00000049474e7223 */ /* 0x000fe2000001014e */
[----:B------:R-:W-:-:S02]  /*67d0*/  F2FP.BF16.F32.PACK_AB R21, R21, R34 ;  /* 0x000000221515723e */ /* 0x000fc400000010ff */
[----:B------:R-:W-:Y:S01]  /*67e0*/  FMUL.FTZ R26, R7, R26 ;  /* 0x0000001a071a7220 */ /* 0x000fe20000410000 */
[----:B------:R-:W-:-:S04]  /*67f0*/  UISETP.GE.U32.AND UP0, UPT, UR11, UR16, UPT ;  /* 0x000000100b00728c */ /* 0x000fc8000bf06070 */
[----:B------:R-:W-:Y:S02]  /*6800*/  UISETP.GE.AND.EX UP0, UPT, UR14, UR7, UPT, UP0 ;  /* 0x000000070e00728c */ /* 0x000fe4000bf06300 */
[----:B------:R-:W-:Y:S01]  /*6810*/  ULOP3.LUT UR5, UR5, 0x1, URZ, 0x3c, !UPT ;  /* 0x0000000105057892 */ /* 0x000fe2000f8e3c3f */
[----:B------:R-:W-:Y:S01]  /*6820*/  UMOV UR8, UR11 ;  /* 0x0000000b00087c82 */ /* 0x000fe20008000000 */
[----:B------:R-:W-:Y:S01]  /*6830*/  UMOV UR4, UR14 ;  /* 0x0000000e00047c82 */ /* 0x000fe20008000000 */
[----:B--2---:R-:W-:-:S05]  /*6840*/  SHF.L.U32 R60, R60, 0x10, RZ ;  /* 0x000000103c3c7819 */ /* 0x004fca00000006ff */
[----:B------:R-:W-:Y:S01]  /*6850*/  FMUL.FTZ R60, R60, R93 ;  /* 0x0000005d3c3c7220 */ /* 0x000fe20000410000 */
[----:B---3--:R-:W-:Y:S02]  /*6860*/  SHF.L.U32 R91, R91, 0x10, RZ ;  /* 0x000000105b5b7819 */ /* 0x008fe400000006ff */
[----:B----4-:R-:W-:Y:S01]  /*6870*/  SHF.L.U32 R77, R77, 0x10, RZ ;  /* 0x000000104d4d7819 */ /* 0x010fe200000006ff */
[----:B------:R-:W-:Y:S01]  /*6880*/  FFMA.FTZ R25, R56, R60, -R70 ;  /* 0x0000003c38197223 */ /* 0x000fe20000010846 */
[----:B------:R-:W-:Y:S01]  /*6890*/  FFMA.FTZ R60, -R71, R89, R16 ;  /* 0x00000059473c7223 */ /* 0x000fe20000010110 */
[----:B-----5:R-:W-:Y:S01]  /*68a0*/  IADD3 R16, P2, R0, UR18, RZ ;  /* 0x0000001200107c10 */ /* 0x020fe2000ff5e0ff */
[----:B------:R-:W-:Y:S01]  /*68b0*/  FMUL.FTZ R55, R91, R55 ;  /* 0x000000375b377220 */ /* 0x000fe20000410000 */
[----:B------:R-:W-:Y:S01]  /*68c0*/  FMUL.FTZ R77, R77, R83 ;  /* 0x000000534d4d7220 */ /* 0x000fe20000410000 */
[--C-:B------:R-:W-:Y:S01]  /*68d0*/  FFMA.FTZ R83, R58, R24, -R70.reuse ;  /* 0x000000183a537223 */ /* 0x100fe20000010846 */
[--C-:B------:R-:W-:Y:S01]  /*68e0*/  FFMA.FTZ R91, R82, R74, -R70.reuse ;  /* 0x0000004a525b7223 */ /* 0x100fe20000010846 */
[C-C-:B------:R-:W-:Y:S01]  /*68f0*/  FFMA.FTZ R58, R59.reuse, R33, -R70.reuse ;  /* 0x000000213b3a7223 */ /* 0x140fe20000010846 */
[C-C-:B------:R-:W-:Y:S01]  /*6900*/  FFMA.FTZ R74, R59.reuse, R27, -R70.reuse ;  /* 0x0000001b3b4a7223 */ /* 0x140fe20000010846 */
[----:B------:R-:W-:Y:S01]  /*6910*/  IADD3.X R17, R2, UR19, RZ, P2, !PT ;  /* 0x0000001302117c10 */ /* 0x000fe200097fe4ff */
[----:B------:R-:W-:Y:S01]  /*6920*/  FFMA.FTZ R24, R59, R39, -R70 ;  /* 0x000000273b187223 */ /* 0x000fe20000010846 */
[----:B------:R-:W-:Y:S01]  /*6930*/  IADD3 R2, P2, R3, UR18, RZ ;  /* 0x0000001203027c10 */ /* 0x000fe2000ff5e0ff */
[----:B------:R-:W-:Y:S01]  /*6940*/  FMUL.FTZ R39, R7, R88 ;  /* 0x0000005807277220 */ /* 0x000fe20000410000 */
[-C--:B------:R-:W-:Y:S01]  /*6950*/  FFMA.FTZ R58, R37, -R71.reuse, R58 ;  /* 0x80000047253a7223 */ /* 0x080fe2000001003a */
[----:B------:R-:W-:Y:S01]  /*6960*/  FFMA.FTZ R74, R31, -R71, R74 ;  /* 0x800000471f4a7223 */ /* 0x000fe2000001004a */
[----:B------:R-:W-:Y:S01]  /*6970*/  FFMA.FTZ R55, R56, R55, -R70 ;  /* 0x0000003738377223 */ /* 0x000fe20000010846 */
[C---:B------:R-:W-:Y:S01]  /*6980*/  FMUL.FTZ R37, R7.reuse, R18 ;  /* 0x0000001207257220 */ /* 0x040fe20000410000 */
[----:B------:R-:W-:Y:S01]  /*6990*/  FMUL.FTZ R31, R7, R20 ;  /* 0x00000014071f7220 */ /* 0x000fe20000410000 */
[----:B------:R-:W-:Y:S01]  /*69a0*/  FFMA.FTZ R56, R49, -R71, R47 ;  /* 0x8000004731387223 */ /* 0x000fe2000001002f */
[----:B------:R-:W-:-:S02]  /*69b0*/  PRMT R18, R50, 0x7632, R18 ;  /* 0x0000763232127816 */ /* 0x000fc40000000012 */
[----:B------:R-:W-:Y:S02]  /*69c0*/  PRMT R20, R57, 0x7632, R20 ;  /* 0x0000763239147816 */ /* 0x000fe40000000014 */
[----:B------:R-:W-:Y:S02]  /*69d0*/  IADD3.X R3, R4, UR19, RZ, P2, !PT ;  /* 0x0000001304037c10 */ /* 0x000fe400097fe4ff */
[----:B------:R-:W-:Y:S02]  /*69e0*/  IADD3 R4, P2, R5, UR18, RZ ;  /* 0x0000001205047c10 */ /* 0x000fe4000ff5e0ff */
[----:B------:R-:W-:Y:S01]  /*69f0*/  F2FP.BF16.F32.PACK_AB R39, R39, R46 ;  /* 0x0000002e2727723e */ /* 0x000fe200000010ff */
[C---:B------:R-:W-:Y:S01]  /*6a00*/  FMUL.FTZ R56, R7.reuse, R56 ;  /* 0x0000003807387220 */ /* 0x040fe20000410000 */
[----:B------:R-:W-:Y:S01]  /*6a10*/  FMUL.FTZ R35, R7, R60 ;  /* 0x0000003c07237220 */ /* 0x000fe20000410000 */
[----:B------:R-:W-:Y:S01]  /*6a20*/  STG.E.U16 desc[UR12][R16.64], R50 ;  /* 0x0000003210007986 */ /* 0x000fe2000c10150c */
[----:B------:R-:W-:-:S02]  /*6a30*/  IADD3.X R5, R6, UR19, RZ, P2, !PT ;  /* 0x0000001306057c10 */ /* 0x000fc400097fe4ff */
[----:B------:R-:W-:Y:S01]  /*6a40*/  IADD3.X R6, RZ, R14, RZ, P1, !PT ;  /* 0x0000000eff067210 */ /* 0x000fe20000ffe4ff */
[----:B------:R0:W-:Y:S04]  /*6a50*/  STG.E.U16 desc[UR12][R16.64+0x2], R18 ;  /* 0x0000021210007986 */ /* 0x0001e8000c10150c */
[----:B------:R-:W-:Y:S04]  /*6a60*/  STG.E.U16 desc[UR12][R16.64+0x4], R57 ;  /* 0x0000043910007986 */ /* 0x000fe8000c10150c */
[----:B------:R1:W-:Y:S01]  /*6a70*/  STG.E.U16 desc[UR12][R16.64+0x6], R20 ;  /* 0x0000061410007986 */ /* 0x0003e2000c10150c */
[----:B------:R-:W-:-:S02]  /*6a80*/  F2FP.BF16.F32.PACK_AB R35, R35, R56 ;  /* 0x000000382323723e */ /* 0x000fc400000010ff */
[----:B0-----:R-:W-:Y:S02]  /*6a90*/  PRMT R18, R39, 0x7632, R18 ;  /* 0x0000763227127816 */ /* 0x001fe40000000012 */
[----:B------:R-:W-:Y:S01]  /*6aa0*/  F2FP.BF16.F32.PACK_AB R37, R37, R42 ;  /* 0x0000002a2525723e */ /* 0x000fe200000010ff */
[----:B------:R-:W-:Y:S01]  /*6ab0*/  FFMA.FTZ R24, R45, -R71, R24 ;  /* 0x800000472d187223 */ /* 0x000fe20000010018 */
[----:B-1----:R-:W-:Y:S01]  /*6ac0*/  PRMT R17, R51, 0x7632, R17 ;  /* 0x0000763233117816 */ /* 0x002fe20000000011 */
[----:B------:R-:W-:Y:S01]  /*6ad0*/  STG.E.U16 desc[UR12][R2.64], R51 ;  /* 0x0000003302007986 */ /* 0x000fe2000c10150c */
[----:B------:R-:W-:Y:S01]  /*6ae0*/  SHF.L.U64.HI R16, R85, 0x1, R6 ;  /* 0x0000000155107819 */ /* 0x000fe20000010206 */
[----:B------:R-:W-:Y:S01]  /*6af0*/  FMUL.FTZ R33, R7, R22 ;  /* 0x0000001607217220 */ /* 0x000fe20000410000 */
[----:B------:R-:W-:Y:S01]  /*6b00*/  SHF.L.U32 R85, R85, 0x1, RZ ;  /* 0x0000000155557819 */ /* 0x000fe200000006ff */
[----:B------:R-:W-:Y:S01]  /*6b10*/  STG.E.U16 desc[UR12][R2.64+0x2], R17 ;  /* 0x0000021102007986 */ /* 0x000fe2000c10150c */
[----:B------:R-:W-:-:S03]  /*6b20*/  PRMT R20, R35, 0x7632, R20 ;  /* 0x0000763223147816 */ /* 0x000fc60000000014 */
[----:B------:R-:W-:Y:S01]  /*6b30*/  STG.E.U16 desc[UR12][R2.64+0x4], R39 ;  /* 0x0000042702007986 */ /* 0x000fe2000c10150c */
[----:B------:R-:W-:-:S03]  /*6b40*/  PRMT R22, R37, 0x7632, R22 ;  /* 0x0000763225167816 */ /* 0x000fc60000000016 */
[----:B------:R0:W-:Y:S01]  /*6b50*/  STG.E.U16 desc[UR12][R2.64+0x6], R18 ;  /* 0x0000061202007986 */ /* 0x0001e2000c10150c */
[----:B------:R-:W-:Y:S01]  /*6b60*/  FMUL.FTZ R24, R7, R24 ;  /* 0x0000001807187220 */ /* 0x000fe20000410000 */
[----:B------:R-:W-:Y:S01]  /*6b70*/  F2FP.BF16.F32.PACK_AB R31, R31, R38 ;  /* 0x000000261f1f723e */ /* 0x000fe200000010ff */
[----:B------:R-:W-:Y:S01]  /*6b80*/  FFMA.FTZ R52, -R71, R52, R91 ;  /* 0x0000003447347223 */ /* 0x000fe2000001015b */
[----:B------:R-:W-:Y:S01]  /*6b90*/  STG.E.U16 desc[UR12][R4.64], R35 ;  /* 0x0000002304007986 */ /* 0x000fe2000c10150c */
[----:B0-----:R-:W-:Y:S02]  /*6ba0*/  IADD3.X R3, RZ, R14, RZ, P0, !PT ;  /* 0x0000000eff037210 */ /* 0x001fe400007fe4ff */
[----:B------:R-:W-:Y:S02]  /*6bb0*/  IADD3 R2, P0, R85, UR18, RZ ;  /* 0x0000001255027c10 */ /* 0x000fe4000ff1e0ff */
[C---:B------:R-:W-:Y:S01]  /*6bc0*/  SHF.L.U64.HI R6, R90.reuse, 0x1, R3 ;  /* 0x000000015a067819 */ /* 0x040fe20000010203 */
[----:B------:R-:W-:Y:S01]  /*6bd0*/  STG.E.U16 desc[UR12][R4.64+0x2], R20 ;  /* 0x0000021404007986 */ /* 0x000fe2000c10150c */
[----:B------:R-:W-:-:S02]  /*6be0*/  SHF.L.U32 R90, R90, 0x1, RZ ;  /* 0x000000015a5a7819 */ /* 0x000fc400000006ff */
[----:B------:R-:W-:Y:S01]  /*6bf0*/  IADD3.X R3, R16, UR19, RZ, P0, !PT ;  /* 0x0000001310037c10 */ /* 0x000fe200087fe4ff */
[----:B------:R-:W-:Y:S01]  /*6c00*/  STG.E.U16 desc[UR12][R4.64+0x4], R37 ;  /* 0x0000042504007986 */ /* 0x000fe2000c10150c */
[----:B------:R-:W-:-:S03]  /*6c10*/  F2FP.BF16.F32.PACK_AB R24, R33, R24 ;  /* 0x000000182118723e */ /* 0x000fc600000010ff */
[----:B------:R0:W-:Y:S01]  /*6c20*/  STG.E.U16 desc[UR12][R4.64+0x6], R22 ;  /* 0x0000061604007986 */ /* 0x0001e2000c10150c */
[C---:B------:R-:W-:Y:S01]  /*6c30*/  FMUL.FTZ R27, R7.reuse, R48 ;  /* 0x00000030071b7220 */ /* 0x040fe20000410000 */
[----:B------:R-:W-:Y:S01]  /*6c40*/  FMUL.FTZ R19, R7, R52 ;  /* 0x0000003407137220 */ /* 0x000fe20000410000 */
[----:B------:R-:W-:Y:S01]  /*6c50*/  FFMA.FTZ R76, -R71, R76, R25 ;  /* 0x0000004c474c7223 */ /* 0x000fe20000010119 */
[----:B------:R-:W-:Y:S01]  /*6c60*/  PRMT R14, R24, 0x7632, R14 ;  /* 0x00007632180e7816 */ /* 0x000fe2000000000e */
[----:B------:R-:W-:Y:S01]  /*6c70*/  FFMA.FTZ R82, R82, R77, -R70 ;  /* 0x0000004d52527223 */ /* 0x000fe20000010846 */
[----:B0-----:R-:W-:Y:S02]  /*6c80*/  PRMT R5, R31, 0x7632, R5 ;  /* 0x000076321f057816 */ /* 0x001fe40000000005 */
[----:B------:R-:W-:-:S03]  /*6c90*/  IADD3 R4, P0, R90, UR18, RZ ;  /* 0x000000125a047c10 */ /* 0x000fc6000ff1e0ff */
[----:B------:R0:W-:Y:S01]  /*6ca0*/  STG.E.U16 desc[UR12][R2.64+0x2], R5 ;  /* 0x0000020502007986 */ /* 0x0001e2000c10150c */
[----:B------:R-:W-:Y:S01]  /*6cb0*/  F2FP.BF16.F32.PACK_AB R27, R27, R54 ;  /* 0x000000361b1b723e */ /* 0x000fe200000010ff */
[-C--:B------:R-:W-:Y:S01]  /*6cc0*/  FFMA.FTZ R0, R29, -R71.reuse, R92 ;  /* 0x800000471d007223 */ /* 0x080fe2000001005c */
[C---:B------:R-:W-:Y:S01]  /*6cd0*/  FMUL.FTZ R58, R7.reuse, R58 ;  /* 0x0000003a073a7220 */ /* 0x040fe20000410000 */
[----:B------:R-:W-:Y:S01]  /*6ce0*/  FMUL.FTZ R25, R7, R72 ;  /* 0x0000004807197220 */ /* 0x000fe20000410000 */
[----:B------:R-:W-:Y:S01]  /*6cf0*/  F2FP.BF16.F32.PACK_AB R19, R19, R32 ;  /* 0x000000201313723e */ /* 0x000fe200000010ff */
[C---:B------:R-:W-:Y:S01]  /*6d00*/  FMUL.FTZ R29, R7.reuse, R78 ;  /* 0x0000004e071d7220 */ /* 0x040fe20000410000 */
[C---:B------:R-:W-:Y:S01]  /*6d10*/  FMUL.FTZ R74, R7.reuse, R74 ;  /* 0x0000004a074a7220 */ /* 0x040fe20000410000 */
[----:B------:R-:W-:Y:S01]  /*6d20*/  FMUL.FTZ R23, R7, R76 ;  /* 0x0000004c07177220 */ /* 0x000fe20000410000 */
[----:B0-----:R-:W-:Y:S02]  /*6d30*/  IADD3.X R5, R6, UR19, RZ, P0, !PT ;  /* 0x0000001306057c10 */ /* 0x001fe400087fe4ff */
[----:B------:R-:W-:Y:S01]  /*6d40*/  IADD3 R16, P0, R9, UR18, RZ ;  /* 0x0000001209107c10 */ /* 0x000fe2000ff1e0ff */
[----:B------:R-:W-:Y:S01]  /*6d50*/  FFMA.FTZ R28, R28, -R71, R83 ;  /* 0x800000471c1c7223 */ /* 0x000fe20000010053 */
[C---:B------:R-:W-:Y:S01]  /*6d60*/  FFMA.FTZ R82, -R71.reuse, R79, R82 ;  /* 0x0000004f47527223 */ /* 0x040fe20000010152 */
[----:B------:R-:W-:Y:S01]  /*6d70*/  STG.E.U16 desc[UR12][R2.64], R31 ;  /* 0x0000001f02007986 */ /* 0x000fe2000c10150c */
[----:B------:R-:W-:Y:S01]  /*6d80*/  FFMA.FTZ R80, -R71, R80, R55 ;  /* 0x0000005047507223 */ /* 0x000fe20000010137 */
[----:B------:R-:W-:-:S02]  /*6d90*/  PRMT R6, R21, 0x7632, R6 ;  /* 0x0000763215067816 */ /* 0x000fc40000000006 */
[----:B------:R-:W-:Y:S01]  /*6da0*/  STG.E.U16 desc[UR12][R2.64+0x4], R24 ;  /* 0x0000041802007986 */ /* 0x000fe2000c10150c */
[----:B------:R-:W-:-:S03]  /*6db0*/  IADD3.X R17, R8, UR19, RZ, P0, !PT ;  /* 0x0000001308117c10 */ /* 0x000fc600087fe4ff */
[----:B------:R0:W-:Y:S01]  /*6dc0*/  STG.E.U16 desc[UR12][R2.64+0x6], R14 ;  /* 0x0000060e02007986 */ /* 0x0001e2000c10150c */
[----:B------:R-:W-:Y:S01]  /*6dd0*/  PRMT R8, R19, 0x7632, R8 ;  /* 0x0000763213087816 */ /* 0x000fe20000000008 */
[----:B------:R-:W-:Y:S01]  /*6de0*/  FMUL.FTZ R28, R7, R28 ;  /* 0x0000001c071c7220 */ /* 0x000fe20000410000 */
[----:B------:R-:W-:Y:S01]  /*6df0*/  F2FP.BF16.F32.PACK_AB R25, R25, R58 ;  /* 0x0000003a1919723e */ /* 0x000fe200000010ff */
[C---:B------:R-:W-:Y:S01]  /*6e00*/  FMUL.FTZ R15, R7.reuse, R82 ;  /* 0x00000052070f7220 */ /* 0x040fe20000410000 */
[----:B------:R-:W-:Y:S01]  /*6e10*/  FMUL.FTZ R0, R7, R0 ;  /* 0x0000000007007220 */ /* 0x000fe20000410000 */
[----:B------:R-:W-:Y:S01]  /*6e20*/  F2FP.BF16.F32.PACK_AB R26, R29, R26 ;  /* 0x0000001a1d1a723e */ /* 0x000fe200000010ff */
[----:B------:R-:W-:Y:S01]  /*6e30*/  FMUL.FTZ R7, R7, R80 ;  /* 0x0000005007077220 */ /* 0x000fe20000410000 */
[----:B------:R-:W-:Y:S02]  /*6e40*/  F2FP.BF16.F32.PACK_AB R23, R23, R74 ;  /* 0x0000004a1717723e */ /* 0x000fe400000010ff */
[----:B0-----:R-:W-:-:S02]  /*6e50*/  PRMT R3, R27, 0x7632, R3 ;  /* 0x000076321b037816 */ /* 0x001fc40000000003 */
[----:B------:R-:W-:Y:S01]  /*6e60*/  IADD3 R2, P0, R11, UR18, RZ ;  /* 0x000000120b027c10 */ /* 0x000fe2000ff1e0ff */
[----:B------:R-:W-:Y:S04]  /*6e70*/  STG.E.U16 desc[UR12][R4.64], R21 ;  /* 0x0000001504007986 */ /* 0x000fe8000c10150c */
[----:B------:R0:W-:Y:S04]  /*6e80*/  STG.E.U16 desc[UR12][R4.64+0x2], R6 ;  /* 0x0000020604007986 */ /* 0x0001e8000c10150c */
[----:B------:R-:W-:Y:S04]  /*6e90*/  STG.E.U16 desc[UR12][R4.64+0x4], R27 ;  /* 0x0000041b04007986 */ /* 0x000fe8000c10150c */
[----:B------:R1:W-:Y:S01]  /*6ea0*/  STG.E.U16 desc[UR12][R4.64+0x6], R3 ;  /* 0x0000060304007986 */ /* 0x0003e2000c10150c */
[----:B------:R-:W-:-:S03]  /*6eb0*/  F2FP.BF16.F32.PACK_AB R15, R15, R28 ;  /* 0x0000001c0f0f723e */ /* 0x000fc600000010ff */
[----:B------:R2:W-:Y:S01]  /*6ec0*/  STG.E.U16 desc[UR12][R16.64+0x2], R8 ;  /* 0x0000020810007986 */ /* 0x0005e2000c10150c */
[----:B0-----:R-:W-:Y:S02]  /*6ed0*/  PRMT R6, R26, 0x7632, R6 ;  /* 0x000076321a067816 */ /* 0x001fe40000000006 */
[----:B------:R-:W-:Y:S02]  /*6ee0*/  F2FP.BF16.F32.PACK_AB R0, R7, R0 ;  /* 0x000000000700723e */ /* 0x000fe400000010ff */
[----:B-1----:R-:W-:Y:S02]  /*6ef0*/  PRMT R5, R25, 0x7632, R5 ;  /* 0x0000763219057816 */ /* 0x002fe40000000005 */
[----:B------:R-:W-:Y:S02]  /*6f00*/  IADD3.X R3, R10, UR19, RZ, P0, !PT ;  /* 0x000000130a037c10 */ /* 0x000fe400087fe4ff */
[----:B--2---:R-:W-:Y:S02]  /*6f10*/  PRMT R8, R23, 0x7632, R8 ;  /* 0x0000763217087816 */ /* 0x004fe40000000008 */
[----:B------:R-:W-:Y:S01]  /*6f20*/  IADD3 R4, P0, R13, UR18, RZ ;  /* 0x000000120d047c10 */ /* 0x000fe2000ff1e0ff */
[----:B------:R-:W-:Y:S01]  /*6f30*/  STG.E.U16 desc[UR12][R16.64], R19 ;  /* 0x0000001310007986 */ /* 0x000fe2000c10150c */
[----:B------:R-:W-:-:S03]  /*6f40*/  PRMT R7, R0, 0x7632, R7 ;  /* 0x0000763200077816 */ /* 0x000fc60000000007 */
[----:B------:R-:W-:Y:S04]  /*6f50*/  STG.E.U16 desc[UR12][R16.64+0x4], R25 ;  /* 0x0000041910007986 */ /* 0x000fe8000c10150c */
[----:B------:R0:W-:Y:S04]  /*6f60*/  STG.E.U16 desc[UR12][R16.64+0x6], R5 ;  /* 0x0000060510007986 */ /* 0x0001e8000c10150c */
[----:B------:R-:W-:Y:S04]  /*6f70*/  STG.E.U16 desc[UR12][R2.64], R26 ;  /* 0x0000001a02007986 */ /* 0x000fe8000c10150c */
[----:B------:R-:W-:Y:S04]  /*6f80*/  STG.E.U16 desc[UR12][R2.64+0x2], R6 ;  /* 0x0000020602007986 */ /* 0x000fe8000c10150c */
[----:B------:R-:W-:Y:S01]  /*6f90*/  STG.E.U16 desc[UR12][R2.64+0x4], R23 ;  /* 0x0000041702007986 */ /* 0x000fe2000c10150c */
[----:B0-----:R-:W-:-:S03]  /*6fa0*/  IADD3.X R5, R12, UR19, RZ, P0, !PT ;  /* 0x000000130c057c10 */ /* 0x001fc600087fe4ff */
[----:B------:R0:W-:Y:S04]  /*6fb0*/  STG.E.U16 desc[UR12][R2.64+0x6], R8 ;  /* 0x0000060802007986 */ /* 0x0001e8000c10150c */
[----:B------:R2:W-:Y:S01]  /*6fc0*/  STG.E.U16 desc[UR12][R4.64], R15 ;  /* 0x0000000f04007986 */ /* 0x0005e2000c10150c */
[----:B0-----:R-:W-:-:S03]  /*6fd0*/  PRMT R3, R15, 0x7632, R3 ;  /* 0x000076320f037816 */ /* 0x001fc60000000003 */
[----:B------:R2:W-:Y:S04]  /*6fe0*/  STG.E.U16 desc[UR12][R4.64+0x4], R0 ;  /* 0x0000040004007986 */ /* 0x0005e8000c10150c */
[----:B------:R2:W-:Y:S04]  /*6ff0*/  STG.E.U16 desc[UR12][R4.64+0x2], R3 ;  /* 0x0000020304007986 */ /* 0x0005e8000c10150c */
[----:B------:R2:W-:Y:S01]  /*7000*/  STG.E.U16 desc[UR12][R4.64+0x6], R7 ;  /* 0x0000060704007986 */ /* 0x0005e2000c10150c */
[----:B------:R-:W-:-:S13]  /*7010*/  PLOP3.LUT P0, PT, PT, PT, UP0, 0x80, 0x0 ;  /* 0x000000000000781c */ /* 0x000fda0003f0f008 */
[----:B--2---:R-:W-:Y:S05]  /*7020*/  @!P0 BRA `(.L_x_1274) ;  /* 0xffffff94002c8947 */ /* 0x004fea000383ffff */
.L_x_1261:
        /* <DEDUP_REMOVED lines=10> */
[----:B------:R-:W2:Y:S01]  /*70d0*/  S2R R16, SR_TID.X ;  /* 0x0000000000107919 */ /* 0x000ea20000002100 */
[----:B------:R-:W-:Y:S01]  /*70e0*/  MOV R15, 0xffffffff ;  /* 0xffffffff000f7802 */ /* 0x000fe20000000f00 */
[----:B------:R-:W-:Y:S01]  /*70f0*/  HFMA2.MMA R10, -RZ, RZ, 0, 1.1920928955078125e-06 ;  /* 0x00000014ff0a7435 */ /* 0x000fe200000001ff */
[----:B-1----:R-:W-:Y:S02]  /*7100*/  LOP3.LUT R12, RZ, R18, RZ, 0x33, !PT ;  /* 0x00000012ff0c7212 */ /* 0x002fe400078e33ff */
[----:B0-----:R-:W-:Y:S02]  /*7110*/  LOP3.LUT R3, RZ, R19, RZ, 0x33, !PT ;  /* 0x00000013ff037212 */ /* 0x001fe400078e33ff */
[----:B------:R-:W-:-:S04]  /*7120*/  ISETP.GT.U32.AND P0, PT, R12, -0x5, PT ;  /* 0xfffffffb0c00780c */ /* 0x000fc80003f04070 */
[C---:B------:R-:W-:Y:S02]  /*7130*/  ISETP.GT.AND.EX P0, PT, R3.reuse, -0x1, PT, P0 ;  /* 0xffffffff0300780c */ /* 0x040fe40003f04300 */
[----:B--2---:R-:W-:Y:S02]  /*7140*/  SHF.R.U32.HI R14, RZ, 0x5, R16 ;  /* 0x00000005ff0e7819 */ /* 0x004fe40000011610 */
[----:B------:R-:W-:Y:S02]  /*7150*/  SEL R12, R12, 0xfffffffb, P0 ;  /* 0xfffffffb0c0c7807 */ /* 0x000fe40000000000 */
[----:B------:R-:W-:Y:S02]  /*7160*/  SEL R3, R3, 0xffffffff, P0 ;  /* 0xffffffff03037807 */ /* 0x000fe40000000000 */
[C---:B------:R-:W-:Y:S02]  /*7170*/  SHF.L.U32 R13, R12.reuse, 0x3, RZ ;  /* 0x000000030c0d7819 */ /* 0x040fe400000006ff */
[----:B------:R-:W-:-:S02]  /*7180*/  SHF.L.U64.HI R12, R12, 0x3, R3 ;  /* 0x000000030c0c7819 */ /* 0x000fc40000010203 */
[----:B------:R-:W-:Y:S02]  /*7190*/  IADD3 R7, P0, P1, -R13, -0x9, -R14 ;  /* 0xfffffff70d077810 */ /* 0x000fe4000791e90e */
[----:B------:R-:W-:Y:S02]  /*71a0*/  SHF.R.U32.HI R11, RZ, 0x4, R16 ;  /* 0x00000004ff0b7819 */ /* 0x000fe40000011610 */
[----:B------:R-:W-:Y:S02]  /*71b0*/  IADD3.X R15, ~R12, -0x1, R15, P0, P1 ;  /* 0xffffffff0c0f7810 */ /* 0x000fe400007e250f */
[----:B------:R-:W-:Y:S02]  /*71c0*/  VIADDMNMX.U32 R10, R11, R10, 0x20, !PT ;  /* 0x000000200b0a7446 */ /* 0x000fe4000780000a */
[----:B------:R-:W-:Y:S01]  /*71d0*/  LOP3.LUT R9, RZ, R11, RZ, 0x33, !PT ;  /* 0x0000000bff097212 */ /* 0x000fe200078e33ff */
[----:B------:R-:W-:Y:S01]  /*71e0*/  IMAD.WIDE.U32 R2, R15, -0x33333333, RZ ;  /* 0xcccccccd0f027825 */ /* 0x000fe200078e00ff */
[----:B------:R-:W-:-:S02]  /*71f0*/  IADD3 R50, P2, R14, 0x1e, RZ ;  /* 0x0000001e0e327810 */ /* 0x000fc40007f5e0ff */
[----:B------:R-:W-:Y:S02]  /*7200*/  IADD3 R10, R10, R9, RZ ;  /* 0x000000090a0a7210 */ /* 0x000fe40007ffe0ff */
[----:B------:R-:W-:Y:S01]  /*7210*/  MOV R9, UR11 ;  /* 0x0000000b00097c02 */ /* 0x000fe20008000f00 */
[C---:B------:R-:W-:Y:S01]  /*7220*/  IMAD.WIDE.U32 R4, P0, R7.reuse, -0x33333334, R2 ;  /* 0xcccccccc07047825 */ /* 0x040fe20007800002 */
[----:B------:R-:W-:Y:S02]  /*7230*/  LOP3.LUT R47, R16, 0xf, RZ, 0xc0, !PT ;  /* 0x0000000f102f7812 */ /* 0x000fe400078ec0ff */
[----:B------:R-:W-:Y:S01]  /*7240*/  IADD3.X R45, RZ, RZ, RZ, P2, !PT ;  /* 0x000000ffff2d7210 */ /* 0x000fe200017fe4ff */
[----:B------:R-:W-:Y:S01]  /*7250*/  IMAD.WIDE.U32 R2, R7, -0x33333333, RZ ;  /* 0xcccccccd07027825 */ /* 0x000fe200078e00ff */
[----:B------:R-:W-:Y:S02]  /*7260*/  IADD3.X R7, RZ, RZ, RZ, P0, !PT ;  /* 0x000000ffff077210 */ /* 0x000fe400007fe4ff */
[----:B------:R-:W-:-:S02]  /*7270*/  MOV R6, R5 ;  /* 0x0000000500067202 */ /* 0x000fc40000000f00 */
        /* <DEDUP_REMOVED lines=18> */
.L_x_1291:
[----:B------:R-:W-:Y:S01]  /*73a0*/  ISETP.GT.U32.AND P0, PT, R3, R14, PT ;  /* 0x0000000e0300720c */ /* 0x000fe20003f04070 */
[----:B------:R-:W-:Y:S01]  /*73b0*/  BSSY B0, `(.L_x_1275) ;  /* 0x00000ae000007945 */ /* 0x000fe20003800000 */
[----:B01234-:R-:W-:Y:S02]  /*73c0*/  MOV R17, RZ ;  /* 0x000000ff00117202 */ /* 0x01ffe40000000f00 */
[----:B------:R-:W-:Y:S02]  /*73d0*/  ISETP.GT.AND.EX P0, PT, R4, RZ, PT, P0 ;  /* 0x000000ff0400720c */ /* 0x000fe40003f04300 */
[----:B------:R-:W-:-:S11]  /*73e0*/  MOV R46, RZ ;  /* 0x000000ff002e7202 */ /* 0x000fd60000000f00 */
[----:B------:R-:W-:Y:S05]  /*73f0*/  @!P0 BRA `(.L_x_1276) ;  /* 0x0000000800a48947 */ /* 0x000fea0003800000 */
[----:B------:R-:W-:Y:S01]  /*7400*/  ISETP.NE.U32.AND P1, PT, R0, RZ, PT ;  /* 0x000000ff0000720c */ /* 0x000fe20003f25070 */
[----:B------:R-:W-:Y:S01]  /*7410*/  BSSY B1, `(.L_x_1277) ;  /* 0x0000027000017945 */ /* 0x000fe20003800000 */
[----:B------:R-:W-:Y:S01]  /*7420*/  IADD3 R17, P2, P3, -R13, -0x9, -R14 ;  /* 0xfffffff70d117810 */ /* 0x000fe20007b5e90e */
[----:B------:R-:W-:Y:S01]  /*7430*/  HFMA2.MMA R46, -RZ, RZ, 0, 0 ;  /* 0x00000000ff2e7435 */ /* 0x000fe200000001ff */
[----:B------:R-:W-:Y:S02]  /*7440*/  ISETP.NE.AND.EX P1, PT, RZ, RZ, PT, P1 ;  /* 0x000000ffff00720c */ /* 0x000fe40003f25310 */
[----:B------:R-:W-:Y:S02]  /*7450*/  MOV R15, 0xffffffff ;  /* 0xffffffff000f7802 */ /* 0x000fe40000000f00 */
[----:B------:R-:W-:Y:S02]  /*7460*/  LOP3.LUT R18, R16, 0x1f, RZ, 0xc0, !PT ;  /* 0x0000001f10127812 */ /* 0x000fe400078ec0ff */
[----:B------:R-:W-:-:S02]  /*7470*/  ISETP.GE.U32.AND P0, PT, R17, 0x1e, PT ;  /* 0x0000001e1100780c */ /* 0x000fc40003f06070 */
[----:B------:R-:W-:Y:S02]  /*7480*/  IADD3.X R15, ~R12, -0x1, R15, P2, P3 ;  /* 0xffffffff0c0f7810 */ /* 0x000fe400017e650f */
[----:B------:R-:W-:Y:S02]  /*7490*/  IADD3 R18, P2, R18, R9, RZ ;  /* 0x0000000912127210 */ /* 0x000fe40007f5e0ff */
[----:B------:R-:W-:Y:S01]  /*74a0*/  ISETP.GE.U32.AND.EX P0, PT, R15, RZ, PT, P0 ;  /* 0x000000ff0f00720c */ /* 0x000fe20003f06100 */
[----:B------:R-:W-:Y:S01]  /*74b0*/  HFMA2.MMA R15, -RZ, RZ, 0, 0 ;  /* 0x00000000ff0f7435 */ /* 0x000fe200000001ff */
[----:B------:R-:W-:Y:S02]  /*74c0*/  MOV R44, R14 ;  /* 0x0000000e002c7202 */ /* 0x000fe40000000f00 */
        /* <DEDUP_REMOVED lines=27> */
.L_x_1278:
[----:B------:R-:W-:Y:S05]  /*7680*/  BSYNC B1 ;  /* 0x0000000000017941 */ /* 0x000fea0003800000 */
.L_x_1277:
        /* <DEDUP_REMOVED lines=21> */
.L_x_1281:
        /* <DEDUP_REMOVED lines=55> */
.L_x_1280:
[----:B------:R-:W-:Y:S05]  /*7b50*/  BSYNC B1 ;  /* 0x0000000000017941 */ /* 0x000fea0003800000 */
.L_x_1279:
        /* <DEDUP_REMOVED lines=35> */
.L_x_1283:
[----:B------:R-:W-:Y:S05]  /*7d90*/  BSYNC B1 ;  /* 0x0000000000017941 */ /* 0x000fea0003800000 */
.L_x_1282:
        /* <DEDUP_REMOVED lines=15> */
.L_x_1276:
[----:B------:R-:W-:Y:S05]  /*7e90*/  BSYNC B0 ;  /* 0x0000000000007941 */ /* 0x000fea0003800000 */
.L_x_1275:
        /* <DEDUP_REMOVED lines=19> */
[C---:B------:R-:W-:Y:S02]  /*7fd0*/  @!P0 SHF.L.U32 R18, R47.reuse, 0x1, RZ ;  /* 0x000000012f128819 */ /* 0x040fe400000006ff */
[----:B------:R-:W-:Y:S02]  /*7fe0*/  @!P0 LEA R20, R47, UR4, 0x7 ;  /* 0x000000042f148c11 */ /* 0x000fe4000f8e38ff */
[----:B0-----:R-:W-:Y:S02]  /*7ff0*/  @!P0 LOP3.LUT R15, R11, R18, RZ, 0x3c, !PT ;  /* 0x000000120b0f8212 */ /* 0x001fe400078e3cff */
[----:B------:R-:W-:Y:S02]  /*8000*/  CS2R R18, SRZ ;  /* 0x0000000000127805 */ /* 0x000fe4000001ff00 */
[----:B------:R-:W-:-:S05]  /*8010*/  @!P0 LEA R15, R15, R20, 0x2 ;  /* 0x000000140f0f8211 */ /* 0x000fca00078e10ff */
[----:B------:R0:W1:Y:S04]  /*8020*/  @!P0 LDS R18, [R15] ;  /* 0x000000000f128984 */ /* 0x0000680000000800 */
[----:B------:R0:W2:Y:S01]  /*8030*/  @!P0 LDS R19, [R15+0x500] ;  /* 0x000500000f138984 */ /* 0x0000a20000000800 */
[----:B------:R-:W-:Y:S05]  /*8040*/  BRA.DIV UR5, `(.L_x_1287) ;  /* 0x00000012058c7947 */ /* 0x000fea000b800000 */
[----:B0-----:R-:W-:Y:S02]  /*8050*/  MOV R15, 0xffff ;  /* 0x0000ffff000f7802 */ /* 0x001fe40000000f00 */
[----:B------:R-:W-:Y:S02]  /*8060*/  MOV R22, 0xffff ;  /* 0x0000ffff00167802 */ /* 0x000fe40000000f00 */
[----:B------:R-:W-:Y:S01]  /*8070*/  MOV R24, 0xffff ;  /* 0x0000ffff00187802 */ /* 0x000fe20000000f00 */
[----:B-1----:R-:W0:Y:S01]  /*8080*/  SHFL.BFLY PT, R21, R18, 0x8, 0x101f ;  /* 0x0d101f0012157f89 */ /* 0x002e2200000e0000 */
[----:B------:R-:W-:Y:S02]  /*8090*/  MOV R17, 0xffff ;  /* 0x0000ffff00117802 */ /* 0x000fe40000000f00 */
[----:B------:R-:W-:Y:S01]  /*80a0*/  MOV R29, 0xffff ;  /* 0x0000ffff001d7802 */ /* 0x000fe20000000f00 */
[----:B--2---:R-:W1:Y:S01]  /*80b0*/  SHFL.BFLY PT, R20, R19, 0x8, 0x101f ;  /* 0x0d101f0013147f89 */ /* 0x004e6200000e0000 */
[----:B------:R-:W-:Y:S01]  /*80c0*/  MOV R23, 0xffff ;  /* 0x0000ffff00177802 */ /* 0x000fe20000000f00 */
        /* <DEDUP_REMOVED lines=14> */
.L_x_1300:
        /* <DEDUP_REMOVED lines=19> */
[----:B------:R-:W-:Y:S02]  /*82e0*/  @!P0 LEA R15, R26, R17, 0x2 ;  /* 0x000000111a0f8211 */ /* 0x000fe400078e10ff */
[----:B------:R-:W-:-:S03]  /*82f0*/  MOV R26, RZ ;  /* 0x000000ff001a7202 */ /* 0x000fc60000000f00 */
[----:B------:R0:W1:Y:S04]  /*8300*/  @!P0 LDS R25, [R15] ;  /* 0x000000000f198984 */ /* 0x0000680000000800 */
[----:B------:R0:W2:Y:S01]  /*8310*/  @!P0 LDS R26, [R15+0x500] ;  /* 0x000500000f1a8984 */ /* 0x0000a20000000800 */
[----:B------:R-:W-:Y:S05]  /*8320*/  BRA.DIV UR5, `(.L_x_1288) ;  /* 0x0000001205a87947 */ /* 0x000fea000b800000 */
[----:B------:R-:W-:Y:S02]  /*8330*/  MOV R22, 0xffff ;  /* 0x0000ffff00167802 */ /* 0x000fe40000000f00 */
[----:B0-----:R-:W-:Y:S02]  /*8340*/  MOV R15, 0xffff ;  /* 0x0000ffff000f7802 */ /* 0x001fe40000000f00 */
[----:B------:R-:W-:Y:S01]  /*8350*/  MOV R17, 0xffff ;  /* 0x0000ffff00117802 */ /* 0x000fe20000000f00 */
[----:B-1----:R-:W0:Y:S01]  /*8360*/  SHFL.BFLY PT, R28, R25, 0x8, 0x101f ;  /* 0x0d101f00191c7f89 */ /* 0x002e2200000e0000 */
[----:B------:R-:W-:Y:S02]  /*8370*/  MOV R24, 0xffff ;  /* 0x0000ffff00187802 */ /* 0x000fe40000000f00 */
[----:B------:R-:W-:Y:S01]  /*8380*/  MOV R34, 0xffff ;  /* 0x0000ffff00227802 */ /* 0x000fe20000000f00 */
[----:B--2---:R-:W1:Y:S01]  /*8390*/  SHFL.BFLY PT, R27, R26, 0x8, 0x101f ;  /* 0x0d101f001a1b7f89 */ /* 0x004e6200000e0000 */
[----:B------:R-:W-:Y:S01]  /*83a0*/  MOV R33, 0xffff ;  /* 0x0000ffff00217802 */ /* 0x000fe20000000f00 */
        /* <DEDUP_REMOVED lines=13> */
.L_x_1310:
        /* <DEDUP_REMOVED lines=9> */
[----:B------:R-:W-:Y:S01]  /*8510*/  HFMA2.MMA R25, -RZ, RZ, 0, 0 ;  /* 0x00000000ff197435 */ /* 0x000fe200000001ff */
[----:B------:R-:W-:Y:S01]  /*8520*/  @!P0 LEA R17, R47, UR4, 0x7 ;  /* 0x000000042f118c11 */ /* 0x000fe2000f8e38ff */
        /* <DEDUP_REMOVED lines=28> */
.L_x_1320:
[----:B--2---:R-:W-:Y:S01]  /*86f0*/  FADD.FTZ R17, R25, R23 ;  /* 0x0000001719117221 */ /* 0x004fe20000010000 */
[----:B------:R-:W-:Y:S02]  /*8700*/  @!P1 F2FP.BF16.F32.PACK_AB R15, RZ, R31 ;  /* 0x0000001fff0f923e */ /* 0x000fe400000010ff */
[----:B------:R-:W-:Y:S02]  /*8710*/  LEA.HI R26, R16, 0x3c, RZ, 0x1c ;  /* 0x0000003c101a7811 */ /* 0x000fe400078fe0ff */
[----:B------:R-:W-:Y:S01]  /*8720*/  @!P1 F2FP.BF16.F32.PACK_AB R17, RZ, R17 ;  /* 0x00000011ff11923e */ /* 0x000fe200000010ff */
[----:B------:R3:W-:Y:S04]  /*8730*/  @!P1 STG.E.U16 desc[UR12][R18.64+0x50], R15 ;  /* 0x0000500f12009986 */ /* 0x0007e8000c10150c */
[----:B------:R3:W-:Y:S02]  /*8740*/  @!P1 STG.E.U16 desc[UR12][R20.64+0x50], R17 ;  /* 0x0000501114009986 */ /* 0x0007e4000c10150c */
.L_x_1286:
[----:B------:R-:W-:Y:S05]  /*8750*/  BSYNC B0 ;  /* 0x0000000000007941 */ /* 0x000fea0003800000 */
.L_x_1285:
        /* <DEDUP_REMOVED lines=12> */
[C---:B------:R-:W-:Y:S02]  /*8820*/  @!P0 SHF.L.U32 R28, R47.reuse, 0x1, RZ ;  /* 0x000000012f1c8819 */ /* 0x040fe400000006ff */
[C---:B------:R-:W-:Y:S02]  /*8830*/  @!P0 IADD3 R25, R26.reuse, 0x14, RZ ;  /* 0x000000141a198810 */ /* 0x040fe40007ffe0ff */
[----:B------:R-:W-:Y:S02]  /*8840*/  @!P0 SHF.L.U32 R21, R47, 0x1, RZ ;  /* 0x000000012f158819 */ /* 0x000fe400000006ff */
[----:B------:R-:W-:Y:S02]  /*8850*/  @!P0 IADD3 R20, R26, 0x28, RZ ;  /* 0x000000281a148810 */ /* 0x000fe40007ffe0ff */
[----:B------:R-:W-:Y:S02]  /*8860*/  @!P0 LOP3.LUT R25, R25, R28, RZ, 0x3c, !PT ;  /* 0x0000001c19198212 */ /* 0x000fe400078e3cff */
[----:B------:R-:W-:-:S02]  /*8870*/  @!P0 LEA R30, R47, UR4, 0x7 ;  /* 0x000000042f1e8c11 */ /* 0x000fc4000f8e38ff */
[----:B------:R-:W-:Y:S02]  /*8880*/  @!P0 LOP3.LUT R20, R20, R21, RZ, 0x3c, !PT ;  /* 0x0000001514148212 */ /* 0x000fe400078e3cff */
[----:B------:R-:W-:Y:S02]  /*8890*/  @!P0 LEA R31, R47, UR4, 0x7 ;  /* 0x000000042f1f8c11 */ /* 0x000fe4000f8e38ff */
[----:B------:R-:W-:Y:S02]  /*88a0*/  @!P0 LEA R25, R25, R30, 0x2 ;  /* 0x0000001e19198211 */ /* 0x000fe400078e10ff */
[----:B------:R-:W-:Y:S02]  /*88b0*/  @!P0 LEA R31, R20, R31, 0x2 ;  /* 0x0000001f141f8211 */ /* 0x000fe400078e10ff */
[----:B0-----:R-:W-:Y:S01]  /*88c0*/  MOV R15, 0xffff ;  /* 0x0000ffff000f7802 */ /* 0x001fe20000000f00 */
[----:B------:R-:W0:Y:S01]  /*88d0*/  @!P0 LDS R28, [R25+0x500] ;  /* 0x00050000191c8984 */ /* 0x000e220000000800 */
[----:B------:R-:W-:-:S02]  /*88e0*/  @!P0 IADD3 R20, R26, 0x3c, RZ ;  /* 0x0000003c1a148810 */ /* 0x000fc40007ffe0ff */
[C---:B------:R-:W-:Y:S01]  /*88f0*/  @!P0 SHF.L.U32 R23, R47.reuse, 0x1, RZ ;  /* 0x000000012f178819 */ /* 0x040fe200000006ff */
[----:B------:R3:W-:Y:S01]  /*8900*/  @!P0 LDS R27, [R25] ;  /* 0x00000000191b8984 */ /* 0x0007e20000000800 */
[----:B------:R-:W-:Y:S02]  /*8910*/  MOV R22, 0xffff ;  /* 0x0000ffff00167802 */ /* 0x000fe40000000f00 */
[----:B------:R-:W-:Y:S01]  /*8920*/  @!P0 LOP3.LUT R20, R20, R23, RZ, 0x3c, !PT ;  /* 0x0000001714148212 */ /* 0x000fe200078e3cff */
[----:B------:R-:W-:Y:S01]  /*8930*/  @!P0 LDS R36, [R31+0x500] ;  /* 0x000500001f248984 */ /* 0x000fe20000000800 */
[----:B------:R-:W-:Y:S02]  /*8940*/  @!P0 LEA R37, R47, UR4, 0x7 ;  /* 0x000000042f258c11 */ /* 0x000fe4000f8e38ff */
[----:B------:R-:W-:Y:S01]  /*8950*/  MOV R29, RZ ;  /* 0x000000ff001d7202 */ /* 0x000fe20000000f00 */
[----:B------:R4:W-:Y:S01]  /*8960*/  @!P0 LDS R35, [R31] ;  /* 0x000000001f238984 */ /* 0x0009e20000000800 */
[----:B------:R-:W-:Y:S01]  /*8970*/  @!P0 LEA R37, R20, R37, 0x2 ;  /* 0x0000002514258211 */ /* 0x000fe200078e10ff */
[----:B---3--:R-:W-:Y:S01]  /*8980*/  HFMA2.MMA R25, -RZ, RZ, 0, 0 ;  /* 0x00000000ff197435 */ /* 0x008fe200000001ff */
[----:B------:R-:W-:Y:S01]  /*8990*/  MOV R34, 0xffff ;  /* 0x0000ffff00227802 */ /* 0x000fe20000000f00 */
[----:B-1----:R-:W1:Y:S01]  /*89a0*/  SHFL.BFLY PT, R21, R18, 0x8, 0x101f ;  /* 0x0d101f0012157f89 */ /* 0x002e6200000e0000 */
[----:B------:R-:W-:-:S02]  /*89b0*/  MOV R24, 0xffff ;  /* 0x0000ffff00187802 */ /* 0x000fc40000000f00 */
[----:B------:R-:W-:Y:S01]  /*89c0*/  MOV R33, RZ ;  /* 0x000000ff00217202 */ /* 0x000fe20000000f00 */
[----:B--2---:R-:W2:Y:S01]  /*89d0*/  SHFL.BFLY PT, R23, R19, 0x8, 0x101f ;  /* 0x0d101f0013177f89 */ /* 0x004ea200000e0000 */
[----:B----4-:R-:W-:Y:S01]  /*89e0*/  HFMA2.MMA R31, -RZ, RZ, 0, 0 ;  /* 0x00000000ff1f7435 */ /* 0x010fe200000001ff */
[----:B------:R-:W-:Y:S02]  /*89f0*/  MOV R46, 0xffff ;  /* 0x0000ffff002e7802 */ /* 0x000fe40000000f00 */
[----:B------:R-:W3:Y:S01]  /*8a00*/  @!P0 LDS R42, [R37] ;  /* 0x00000000252a8984 */ /* 0x000ee20000000800 */
[----:B------:R-:W-:Y:S02]  /*8a10*/  MOV R17, 0xffff ;  /* 0x0000ffff00117802 */ /* 0x000fe40000000f00 */
[----:B------:R-:W-:Y:S01]  /*8a20*/  MOV R41, 0xffff ;  /* 0x0000ffff00297802 */ /* 0x000fe20000000f00 */
[----:B------:R4:W-:Y:S01]  /*8a30*/  @!P0 LDS R44, [R37+0x500] ;  /* 0x00050000252c8984 */ /* 0x0009e20000000800 */
[----:B------:R-:W-:-:S02]  /*8a40*/  MOV R39, RZ ;  /* 0x000000ff00277202 */ /* 0x000fc40000000f00 */
[----:B------:R-:W-:Y:S02]  /*8a50*/  MOV R43, 0xffff ;  /* 0x0000ffff002b7802 */ /* 0x000fe40000000f00 */
[----:B------:R-:W-:Y:S02]  /*8a60*/  MOV R49, 0xffff ;  /* 0x0000ffff00317802 */ /* 0x000fe40000000f00 */
[----:B------:R-:W-:Y:S01]  /*8a70*/  MOV R51, 0xffff ;  /* 0x0000ffff00337802 */ /* 0x000fe20000000f00 */
[----:B----4-:R-:W-:Y:S01]  /*8a80*/  HFMA2.MMA R37, -RZ, RZ, 0, 0 ;  /* 0x00000000ff257435 */ /* 0x010fe200000001ff */
[----:B0-----:R-:W-:Y:S01]  /*8a90*/  @!P0 MOV R29, R28 ;  /* 0x0000001c001d8202 */ /* 0x001fe20000000f00 */
[----:B-1----:R-:W-:Y:S01]  /*8aa0*/  FADD.FTZ R21, R21, R18 ;  /* 0x0000001215157221 */ /* 0x002fe20000010000 */
[----:B------:R-:W-:Y:S02]  /*8ab0*/  MOV R28, 0xffff ;  /* 0x0000ffff001c7802 */ /* 0x000fe40000000f00 */
[----:B------:R-:W-:Y:S01]  /*8ac0*/  @!P0 MOV R25, R27 ;  /* 0x0000001b00198202 */ /* 0x000fe20000000f00 */
[----:B------:R-:W0:Y:S01]  /*8ad0*/  SHFL.BFLY PT, R32, R29, 0x8, 0x101f ;  /* 0x0d101f001d207f89 */ /* 0x000e2200000e0000 */
[----:B--2---:R-:W-:Y:S01]  /*8ae0*/  FADD.FTZ R18, R23, R19 ;  /* 0x0000001317127221 */ /* 0x004fe20000010000 */
[----:B------:R-:W-:-:S02]  /*8af0*/  MOV R23, 0xffff ;  /* 0x0000ffff00177802 */ /* 0x000fc40000000f00 */
[----:B------:R-:W-:Y:S01]  /*8b00*/  @!P0 MOV R33, R36 ;  /* 0x0000002400218202 */ /* 0x000fe20000000f00 */
[----:B------:R-:W1:Y:S01]  /*8b10*/  SHFL.BFLY PT, R20, R21, 0x4, 0x101f ;  /* 0x0c901f0015147f89 */ /* 0x000e6200000e0000 */
[----:B------:R-:W-:Y:S02]  /*8b20*/  MOV R36, 0xffff ;  /* 0x0000ffff00247802 */ /* 0x000fe40000000f00 */
[----:B------:R-:W-:Y:S01]  /*8b30*/  @!P0 MOV R31, R35 ;  /* 0x00000023001f8202 */ /* 0x000fe20000000f00 */
[----:B------:R-:W2:Y:S01]  /*8b40*/  SHFL.BFLY PT, R30, R25, 0x8, 0x101f ;  /* 0x0d101f00191e7f89 */ /* 0x000ea200000e0000 */
[----:B------:R-:W-:Y:S02]  /*8b50*/  MOV R27, 0xffff ;  /* 0x0000ffff001b7802 */ /* 0x000fe40000000f00 */
[----:B------:R-:W-:Y:S01]  /*8b60*/  MOV R35, 0xffff ;  /* 0x0000ffff00237802 */ /* 0x000fe20000000f00 */
[----:B------:R-:W4:Y:S04]  /*8b70*/  SHFL.BFLY PT, R40, R33, 0x8, 0x101f ;  /* 0x0d101f0021287f89 */ /* 0x000f2800000e0000 */
[----:B------:R-:W5:Y:S01]  /*8b80*/  SHFL.BFLY PT, R38, R31, 0x8, 0x101f ;  /* 0x0d101f001f267f89 */ /* 0x000f6200000e0000 */
[----:B---3--:R-:W-:-:S03]  /*8b90*/  @!P0 MOV R37, R42 ;  /* 0x0000002a00258202 */ /* 0x008fc60000000f00 */
[----:B------:R-:W3:Y:S01]  /*8ba0*/  SHFL.BFLY PT, R23, R18, 0x4, 0x101f ;  /* 0x0c901f0012177f89 */ /* 0x000ee200000e0000 */
[----:B------:R-:W-:Y:S01]  /*8bb0*/  MOV R42, 0xffff ;  /* 0x0000ffff002a7802 */ /* 0x000fe20000000f00 */
[----:B0-----:R-:W-:Y:S01]  /*8bc0*/  FADD.FTZ R32, R32, R29 ;  /* 0x0000001d20207221 */ /* 0x001fe20000010000 */
[----:B------:R-:W-:Y:S01]  /*8bd0*/  @!P0 MOV R39, R44 ;  /* 0x0000002c00278202 */ /* 0x000fe20000000f00 */
[----:B------:R-:W0:Y:S01]  /*8be0*/  SHFL.BFLY PT, R46, R37, 0x8, 0x101f ;  /* 0x0d101f00252e7f89 */ /* 0x000e2200000e0000 */
[----:B------:R-:W-:Y:S01]  /*8bf0*/  MOV R44, 0xffff ;  /* 0x0000ffff002c7802 */ /* 0x000fe20000000f00 */
[----:B-1----:R-:W-:Y:S02]  /*8c00*/  FADD.FTZ R20, R21, R20 ;  /* 0x0000001415147221 */ /* 0x002fe40000010000 */
[----:B------:R-:W1:Y:S01]  /*8c10*/  SHFL.BFLY PT, R29, R32, 0x4, 0x101f ;  /* 0x0c901f00201d7f89 */ /* 0x000e6200000e0000 */
[----:B------:R-:W-:Y:S01]  /*8c20*/  ISETP.NE.AND P0, PT, R47, RZ, PT ;  /* 0x000000ff2f00720c */ /* 0x000fe20003f05270 */
[----:B--2---:R-:W-:-:S02]  /*8c30*/  FADD.FTZ R30, R30, R25 ;  /* 0x000000191e1e7221 */ /* 0x004fc40000010000 */
[----:B------:R-:W2:Y:S01]  /*8c40*/  SHFL.BFLY PT, R19, R20, 0x2, 0x101f ;  /* 0x0c501f0014137f89 */ /* 0x000ea200000e0000 */
[----:B----4-:R-:W-:-:S03]  /*8c50*/  FADD.FTZ R40, R40, R33 ;  /* 0x0000002128287221 */ /* 0x010fc60000010000 */
[----:B------:R-:W4:Y:S01]  /*8c60*/  SHFL.BFLY PT, R25, R30, 0x4, 0x101f ;  /* 0x0c901f001e197f89 */ /* 0x000f2200000e0000 */
[----:B-----5:R-:W-:-:S03]  /*8c70*/  FADD.FTZ R38, R38, R31 ;  /* 0x0000001f26267221 */ /* 0x020fc60000010000 */
        /* <DEDUP_REMOVED lines=9> */
[----:B------:R-:W-:Y:S01]  /*8d10*/  MOV R32, 0xffff ;  /* 0x0000ffff00207802 */ /* 0x000fe20000000f00 */
[----:B--2---:R-:W-:Y:S01]  /*8d20*/  FADD.FTZ R19, R20, R19 ;  /* 0x0000001314137221 */ /* 0x004fe20000010000 */
[----:B------:R-:W-:Y:S02]  /*8d30*/  MOV R20, 0xffff ;  /* 0x0000ffff00147802 */ /* 0x000fe40000000f00 */
        /* <DEDUP_REMOVED lines=53> */
[----:B0-----:R-:W-:-:S02]  /*9090*/  MOV R33, 0xffff ;  /* 0x0000ffff00217802 */ /* 0x001fc40000000f00 */
[----:B------:R-:W-:Y:S02]  /*90a0*/  MOV R17, 0xffff ;  /* 0x0000ffff00117802 */ /* 0x000fe40000000f00 */
        /* <DEDUP_REMOVED lines=12> */
.L_x_1354:
        /* <DEDUP_REMOVED lines=9> */
.L_x_1284:
        /* <DEDUP_REMOVED lines=8> */
.L_x_1287:
[----:B------:R-:W-:Y:S01]  /*9280*/  HFMA2.MMA R17, -RZ, RZ, 0, 4.76837158203125e-07 ;  /* 0x00000008ff117435 */ /* 0x000fe200000001ff */
[----:B-1----:R-:W-:Y:S02]  /*9290*/  MOV R24, R18 ;  /* 0x0000001200187202 */ /* 0x002fe40000000f00 */
[----:B------:R-:W-:Y:S02]  /*92a0*/  MOV R22, 0x101f ;  /* 0x0000101f00167802 */ /* 0x000fe40000000f00 */
[----:B0-----:R-:W-:-:S07]  /*92b0*/  MOV R15, 0xffff ;  /* 0x0000ffff000f7802 */ /* 0x001fce0000000f00 */
[----:B--2---:R-:W-:Y:S05]  /*92c0*/  WARPSYNC.COLLECTIVE R15, `(.L_x_1292) ;  /* 0x000000000f087348 */ /* 0x004fea0003c00000 */
[----:B------:R0:W1:Y:S02]  /*92d0*/  SHFL.BFLY P2, R23, R24, R17, R22 ;  /* 0x0c00001118177389 */ /* 0x0000640000040016 */
[----:B012---:R-:W-:Y:S01]  /*92e0*/  ENDCOLLECTIVE ;  /* 0x000000000000791b */ /* 0x007fe20003800000 */
.L_x_1292:
[----:B------:R-:W-:Y:S02]  /*92f0*/  MOV R24, R19 ;  /* 0x0000001300187202 */ /* 0x000fe40000000f00 */
[----:B------:R-:W-:-:S07]  /*9300*/  MOV R21, R23 ;  /* 0x0000001700157202 */ /* 0x000fce0000000f00 */
[----:B------:R-:W-:Y:S05]  /*9310*/  WARPSYNC.COLLECTIVE R15, `(.L_x_1293) ;  /* 0x000000000f087348 */ /* 0x000fea0003c00000 */
[----:B------:R0:W1:Y:S02]  /*9320*/  SHFL.BFLY P2, R23, R24, R17, R22 ;  /* 0x0c00001118177389 */ /* 0x0000640000040016 */
[----:B01----:R-:W-:Y:S01]  /*9330*/  ENDCOLLECTIVE ;  /* 0x000000000000791b */ /* 0x003fe20003800000 */
.L_x_1293:
[----:B------:R-:W-:Y:S01]  /*9340*/  FADD.FTZ R21, R21, R18 ;  /* 0x0000001215157221 */ /* 0x000fe20000010000 */
[----:B------:R-:W-:-:S04]  /*9350*/  HFMA2.MMA R17, -RZ, RZ, 0, 2.384185791015625e-07 ;  /* 0x00000004ff117435 */ /* 0x000fc800000001ff */
[----:B------:R-:W-:Y:S02]  /*9360*/  MOV R24, R21 ;  /* 0x0000001500187202 */ /* 0x000fe40000000f00 */
[----:B------:R-:W-:-:S07]  /*9370*/  MOV R20, R23 ;  /* 0x0000001700147202 */ /* 0x000fce0000000f00 */
[----:B------:R-:W-:Y:S05]  /*9380*/  WARPSYNC.COLLECTIVE R15, `(.L_x_1294) ;  /* 0x000000000f087348 */ /* 0x000fea0003c00000 */
[----:B------:R0:W1:Y:S02]  /*9390*/  SHFL.BFLY P2, R23, R24, R17, R22 ;  /* 0x0c00001118177389 */ /* 0x0000640000040016 */
[----:B01----:R-:W-:Y:S01]  /*93a0*/  ENDCOLLECTIVE ;  /* 0x000000000000791b */ /* 0x003fe20003800000 */
.L_x_1294:
[----:B------:R-:W-:-:S05]  /*93b0*/  FADD.FTZ R20, R20, R19 ;  /* 0x0000001314147221 */ /* 0x000fca0000010000 */
[----:B------:R-:W-:Y:S02]  /*93c0*/  MOV R24, R20 ;  /* 0x0000001400187202 */ /* 0x000fe40000000f00 */
[----:B------:R-:W-:-:S07]  /*93d0*/  MOV R26, R23 ;  /* 0x00000017001a7202 */ /* 0x000fce0000000f00 */
[----:B------:R-:W-:Y:S05]  /*93e0*/  WARPSYNC.COLLECTIVE R15, `(.L_x_1295) ;  /* 0x000000000f087348 */ /* 0x000fea0003c00000 */
[----:B------:R0:W1:Y:S02]  /*93f0*/  SHFL.BFLY P2, R23, R24, R17, R22 ;  /* 0x0c00001118177389 */ /* 0x0000640000040016 */
[----:B01----:R-:W-:Y:S01]  /*9400*/  ENDCOLLECTIVE ;  /* 0x000000000000791b */ /* 0x003fe20003800000 */
.L_x_1295:
[----:B------:R-:W-:Y:S01]  /*9410*/  FADD.FTZ R26, R21, R26 ;  /* 0x0000001a151a7221 */ /* 0x000fe20000010000 */
[----:B------:R-:W-:-:S04]  /*9420*/  HFMA2.MMA R17, -RZ, RZ, 0, 1.1920928955078125e-07 ;  /* 0x00000002ff117435 */ /* 0x000fc800000001ff */
[----:B------:R-:W-:Y:S02]  /*9430*/  MOV R24, R26 ;  /* 0x0000001a00187202 */ /* 0x000fe40000000f00 */
[----:B------:R-:W-:-:S07]  /*9440*/  MOV R25, R23 ;  /* 0x0000001700197202 */ /* 0x000fce0000000f00 */
[----:B------:R-:W-:Y:S05]  /*9450*/  WARPSYNC.COLLECTIVE R15, `(.L_x_1296) ;  /* 0x000000000f087348 */ /* 0x000fea0003c00000 */
[----:B------:R0:W1:Y:S02]  /*9460*/  SHFL.BFLY P2, R23, R24, R17, R22 ;  /* 0x0c00001118177389 */ /* 0x0000640000040016 */
[----:B01----:R-:W-:Y:S01]  /*9470*/  ENDCOLLECTIVE ;  /* 0x000000000000791b */ /* 0x003fe20003800000 */
.L_x_1296:
[----:B------:R-:W-:-:S05]  /*9480*/  FADD.FTZ R25, R20, R25 ;  /* 0x0000001914197221 */ /* 0x000fca0000010000 */
[----:B------:R-:W-:Y:S02]  /*9490*/  MOV R24, R25 ;  /* 0x0000001900187202 */ /* 0x000fe40000000f00 */
[----:B------:R-:W-:-:S07]  /*94a0*/  MOV R27, R23 ;  /* 0x00000017001b7202 */ /* 0x000fce0000000f00 */
[----:B------:R-:W-:Y:S05]  /*94b0*/  WARPSYNC.COLLECTIVE R15, `(.L_x_1297) ;  /* 0x000000000f087348 */ /* 0x000fea0003c00000 */
[----:B------:R0:W1:Y:S02]  /*94c0*/  SHFL.BFLY P2, R23, R24, R17, R22 ;  /* 0x0c00001118177389 */ /* 0x0000640000040016 */
[----:B01----:R-:W-:Y:S01]  /*94d0*/  ENDCOLLECTIVE ;  /* 0x000000000000791b */ /* 0x003fe20003800000 */
.L_x_1297:
[----:B------:R-:W-:Y:S01]  /*94e0*/  FADD.FTZ R27, R26, R27 ;  /* 0x0000001b1a1b7221 */ /* 0x000fe20000010000 */
[----:B------:R-:W-:-:S04]  /*94f0*/  HFMA2.MMA R17, -RZ, RZ, 0, 5.9604644775390625e-08 ;  /* 0x00000001ff117435 */ /* 0x000fc800000001ff */
[----:B------:R-:W-:Y:S02]  /*9500*/  MOV R24, R27 ;  /* 0x0000001b00187202 */ /* 0x000fe40000000f00 */
[----:B------:R-:W-:-:S07]  /*9510*/  MOV R18, R23 ;  /* 0x0000001700127202 */ /* 0x000fce0000000f00 */
[----:B------:R-:W-:Y:S05]  /*9520*/  WARPSYNC.COLLECTIVE R15, `(.L_x_1298) ;  /* 0x000000000f087348 */ /* 0x000fea0003c00000 */
[----:B------:R0:W1:Y:S02]  /*9530*/  SHFL.BFLY P2, R23, R24, R17, R22 ;  /* 0x0c00001118177389 */ /* 0x0000640000040016 */
[----:B01----:R-:W-:Y:S01]  /*9540*/  ENDCOLLECTIVE ;  /* 0x000000000000791b */ /* 0x003fe20003800000 */
.L_x_1298:
[----:B------:R-:W-:-:S05]  /*9550*/  FADD.FTZ R28, R25, R18 ;  /* 0x00000012191c7221 */ /* 0x000fca0000010000 */
[----:B------:R-:W-:Y:S02]  /*9560*/  MOV R24, R28 ;  /* 0x0000001c00187202 */ /* 0x000fe40000000f00 */
[----:B------:R-:W-:-:S07]  /*9570*/  MOV R30, R23 ;  /* 0x00000017001e7202 */ /* 0x000fce0000000f00 */
[----:B------:R-:W-:Y:S05]  /*9580*/  WARPSYNC.COLLECTIVE R15, `(.L_x_1299) ;  /* 0x000000000f087348 */ /* 0x000fea0003c00000 */
[----:B------:R0:W1:Y:S02]  /*9590*/  SHFL.BFLY P2, R23, R24, R17, R22 ;  /* 0x0c00001118177389 */ /* 0x0000640000040016 */
[----:B01----:R-:W-:Y:S01]  /*95a0*/  ENDCOLLECTIVE ;  /* 0x000000000000791b */ /* 0x003fe20003800000 */
.L_x_1299:
[----:B------:R-:W-:Y:S01]  /*95b0*/  FADD.FTZ R30, R27, R30 ;  /* 0x0000001e1b1e7221 */ /* 0x000fe20000010000 */
[----:B------:R-:W-:Y:S06]  /*95c0*/  BRA `(.L_x_1300) ;  /* 0xffffffe800f87947 */ /* 0x000fec000383ffff */
.L_x_1288:
[----:B------:R-:W-:Y:S01]  /*95d0*/  BSSY B1, `(.L_x_1301) ;  /* 0x0000008000017945 */ /* 0x000fe20003800000 */
[----:B-1----:R-:W-:Y:S02]  /*95e0*/  MOV R24, R25 ;  /* 0x0000001900187202 */ /* 0x002fe40000000f00 */
[----:B------:R-:W-:Y:S02]  /*95f0*/  MOV R17, 0x8 ;  /* 0x0000000800117802 */ /* 0x000fe40000000f00 */
[----:B------:R-:W-:Y:S02]  /*9600*/  MOV R22, 0x101f ;  /* 0x0000101f00167802 */ /* 0x000fe40000000f00 */
[----:B0-----:R-:W-:-:S07]  /*9610*/  MOV R15, 0xffff ;  /* 0x0000ffff000f7802 */ /* 0x001fce0000000f00 */
[----:B--2---:R-:W-:Y:S05]  /*9620*/  WARPSYNC.COLLECTIVE R15, `(.L_x_1302) ;  /* 0x000000000f087348 */ /* 0x004fea0003c00000 */
[----:B------:R0:W1:Y:S02]  /*9630*/  SHFL.BFLY P2, R23, R24, R17, R22 ;  /* 0x0c00001118177389 */ /* 0x0000640000040016 */
[----:B012---:R-:W-:Y:S01]  /*9640*/  ENDCOLLECTIVE ;  /* 0x000000000000791b */ /* 0x007fe20003800000 */
.L_x_1302:
[----:B------:R-:W-:Y:S05]  /*9650*/  BSYNC B1 ;  /* 0x0000000000017941 */ /* 0x000fea0003800000 */
.L_x_1301:
        /* <DEDUP_REMOVED lines=8> */
.L_x_1303:
[----:B------:R-:W-:Y:S01]  /*96e0*/  FADD.FTZ R28, R28, R25 ;  /* 0x000000191c1c7221 */ /* 0x000fe20000010000 */
[----:B------:R-:W-:-:S04]  /*96f0*/  HFMA2.MMA R17, -RZ, RZ, 0, 2.384185791015625e-07 ;  /* 0x00000004ff117435 */ /* 0x000fc800000001ff */
[----:B------:R-:W-:Y:S02]  /*9700*/  MOV R24, R28 ;  /* 0x0000001c00187202 */ /* 0x000fe40000000f00 */
[----:B------:R-:W-:-:S07]  /*9710*/  MOV R27, R23 ;  /* 0x00000017001b7202 */ /* 0x000fce0000000f00 */
[----:B------:R-:W-:Y:S05]  /*9720*/  WARPSYNC.COLLECTIVE R15, `(.L_x_1304) ;  /* 0x000000000f087348 */ /* 0x000fea0003c00000 */
[----:B------:R0:W1:Y:S02]  /*9730*/  SHFL.BFLY P2, R23, R24, R17, R22 ;  /* 0x0c00001118177389 */ /* 0x0000640000040016 */
[----:B01----:R-:W-:Y:S01]  /*9740*/  ENDCOLLECTIVE ;  /* 0x000000000000791b */ /* 0x003fe20003800000 */
.L_x_1304:
[----:B------:R-:W-:-:S05]  /*9750*/  FADD.FTZ R27, R27, R26 ;  /* 0x0000001a1b1b7221 */ /* 0x000fca0000010000 */
[----:B------:R-:W-:Y:S02]  /*9760*/  MOV R24, R27 ;  /* 0x0000001b00187202 */ /* 0x000fe40000000f00 */
[----:B------:R-:W-:-:S07]  /*9770*/  MOV R29, R23 ;  /* 0x00000017001d7202 */ /* 0x000fce0000000f00 */
[----:B------:R-:W-:Y:S05]  /*9780*/  WARPSYNC.COLLECTIVE R15, `(.L_x_1305) ;  /* 0x000000000f087348 */ /* 0x000fea0003c00000 */
[----:B------:R0:W1:Y:S02]  /*9790*/  SHFL.BFLY P2, R23, R24, R17, R22 ;  /* 0x0c00001118177389 */ /* 0x0000640000040016 */
[----:B01----:R-:W-:Y:S01]  /*97a0*/  ENDCOLLECTIVE ;  /* 0x000000000000791b */ /* 0x003fe20003800000 */
.L_x_1305:
[----:B------:R-:W-:Y:S01]  /*97b0*/  FADD.FTZ R29, R28, R29 ;  /* 0x0000001d1c1d7221 */ /* 0x000fe20000010000 */
[----:B------:R-:W-:-:S04]  /*97c0*/  HFMA2.MMA R17, -RZ, RZ, 0, 1.1920928955078125e-07 ;  /* 0x00000002ff117435 */ /* 0x000fc800000001ff */
[----:B------:R-:W-:Y:S02]  /*97d0*/  MOV R24, R29 ;  /* 0x0000001d00187202 */ /* 0x000fe40000000f00 */
[----:B------:R-:W-:-:S07]  /*97e0*/  MOV R30, R23 ;  /* 0x00000017001e7202 */ /* 0x000fce0000000f00 */
[----:B------:R-:W-:Y:S05]  /*97f0*/  WARPSYNC.COLLECTIVE R15, `(.L_x_1306) ;  /* 0x000000000f087348 */ /* 0x000fea0003c00000 */
[----:B------:R0:W1:Y:S02]  /*9800*/  SHFL.BFLY P2, R23, R24, R17, R22 ;  /* 0x0c00001118177389 */ /* 0x0000640000040016 */
[----:B01----:R-:W-:Y:S01]  /*9810*/  ENDCOLLECTIVE ;  /* 0x000000000000791b */ /* 0x003fe20003800000 */
.L_x_1306:
[----:B------:R-:W-:-:S05]  /*9820*/  FADD.FTZ R30, R27, R30 ;  /* 0x0000001e1b1e7221 */ /* 0x000fca0000010000 */
[----:B------:R-:W-:Y:S02]  /*9830*/  MOV R24, R30 ;  /* 0x0000001e00187202 */ /* 0x000fe40000000f00 */
[----:B------:R-:W-:-:S07]  /*9840*/  MOV R32, R23 ;  /* 0x0000001700207202 */ /* 0x000fce0000000f00 */
[----:B------:R-:W-:Y:S05]  /*9850*/  WARPSYNC.COLLECTIVE R15, `(.L_x_1307) ;  /* 0x000000000f087348 */ /* 0x000fea0003c00000 */
[----:B------:R0:W1:Y:S02]  /*9860*/  SHFL.BFLY P2, R23, R24, R17, R22 ;  /* 0x0c00001118177389 */ /* 0x0000640000040016 */
[----:B01----:R-:W-:Y:S01]  /*9870*/  ENDCOLLECTIVE ;  /* 0x000000000000791b */ /* 0x003fe20003800000 */
.L_x_1307:
[----:B------:R-:W-:Y:S01]  /*9880*/  FADD.FTZ R32, R29, R32 ;  /* 0x000000201d207221 */ /* 0x000fe20000010000 */
[----:B------:R-:W-:-:S04]  /*9890*/  HFMA2.MMA R17, -RZ, RZ, 0, 5.9604644775390625e-08 ;  /* 0x00000001ff117435 */ /* 0x000fc800000001ff */
[----:B------:R-:W-:Y:S02]  /*98a0*/  MOV R24, R32 ;  /* 0x0000002000187202 */ /* 0x000fe40000000f00 */
[----:B------:R-:W-:-:S07]  /*98b0*/  MOV R25, R23 ;  /* 0x0000001700197202 */ /* 0x000fce0000000f00 */
[----:B------:R-:W-:Y:S05]  /*98c0*/  WARPSYNC.COLLECTIVE R15, `(.L_x_1308) ;  /* 0x000000000f087348 */ /* 0x000fea0003c00000 */
[----:B------:R0:W1:Y:S02]  /*98d0*/  SHFL.BFLY P2, R23, R24, R17, R22 ;  /* 0x0c00001118177389 */ /* 0x0000640000040016 */
[----:B01----:R-:W-:Y:S01]  /*98e0*/  ENDCOLLECTIVE ;  /* 0x000000000000791b */ /* 0x003fe20003800000 */
.L_x_1308:
[----:B------:R-:W-:-:S05]  /*98f0*/  FADD.FTZ R25, R30, R25 ;  /* 0x000000191e197221 */ /* 0x000fca0000010000 */
[----:B------:R-:W-:Y:S02]  /*9900*/  MOV R24, R25 ;  /* 0x0000001900187202 */ /* 0x000fe40000000f00 */
[----:B------:R-:W-:-:S07]  /*9910*/  MOV R31, R23 ;  /* 0x00000017001f7202 */ /* 0x000fce0000000f00 */
[----:B------:R-:W-:Y:S05]  /*9920*/  WARPSYNC.COLLECTIVE R15, `(.L_x_1309) ;  /* 0x000000000f087348 */ /* 0x000fea0003c00000 */
[----:B------:R0:W1:Y:S02]  /*9930*/  SHFL.BFLY P2, R23, R24, R17, R22 ;  /* 0x0c00001118177389 */ /* 0x0000640000040016 */
[----:B01----:R-:W-:Y:S01]  /*9940*/  ENDCOLLECTIVE ;  /* 0x000000000000791b */ /* 0x003fe20003800000 */
.L_x_1309:
[----:B------:R-:W-:Y:S01]  /*9950*/  FADD.FTZ R31, R32, R31 ;  /* 0x0000001f201f7221 */ /* 0x000fe20000010000 */
[----:B------:R-:W-:Y:S06]  /*9960*/  BRA `(.L_x_1310) ;  /* 0xffffffe800c47947 */ /* 0x000fec000383ffff */
.L_x_1289:
        /* <DEDUP_REMOVED lines=8> */
.L_x_1312:
[----:B------:R-:W-:Y:S05]  /*99f0*/  BSYNC B1 ;  /* 0x0000000000017941 */ /* 0x000fea0003800000 */
.L_x_1311:
        /* <DEDUP_REMOVED lines=8> */
.L_x_1313:
[----:B------:R-:W-:Y:S01]  /*9a80*/  FADD.FTZ R28, R28, R25 ;  /* 0x000000191c1c7221 */ /* 0x000fe20000010000 */
[----:B------:R-:W-:-:S04]  /*9a90*/  HFMA2.MMA R17, -RZ, RZ, 0, 2.384185791015625e-07 ;  /* 0x00000004ff117435 */ /* 0x000fc800000001ff */
[----:B------:R-:W-:Y:S02]  /*9aa0*/  MOV R24, R28 ;  /* 0x0000001c00187202 */ /* 0x000fe40000000f00 */
[----:B------:R-:W-:-:S07]  /*9ab0*/  MOV R27, R23 ;  /* 0x00000017001b7202 */ /* 0x000fce0000000f00 */
[----:B------:R-:W-:Y:S05]  /*9ac0*/  WARPSYNC.COLLECTIVE R15, `(.L_x_1314) ;  /* 0x000000000f087348 */ /* 0x000fea0003c00000 */
[----:B------:R0:W1:Y:S02]  /*9ad0*/  SHFL.BFLY P2, R23, R24, R17, R22 ;  /* 0x0c00001118177389 */ /* 0x0000640000040016 */
[----:B01----:R-:W-:Y:S01]  /*9ae0*/  ENDCOLLECTIVE ;  /* 0x000000000000791b */ /* 0x003fe20003800000 */
.L_x_1314:
[----:B------:R-:W-:-:S05]  /*9af0*/  FADD.FTZ R27, R27, R26 ;  /* 0x0000001a1b1b7221 */ /* 0x000fca0000010000 */
[----:B------:R-:W-:Y:S02]  /*9b00*/  MOV R24, R27 ;  /* 0x0000001b00187202 */ /* 0x000fe40000000f00 */
[----:B------:R-:W-:-:S07]  /*9b10*/  MOV R29, R23 ;  /* 0x00000017001d7202 */ /* 0x000fce0000000f00 */
[----:B------:R-:W-:Y:S05]  /*9b20*/  WARPSYNC.COLLECTIVE R15, `(.L_x_1315) ;  /* 0x000000000f087348 */ /* 0x000fea0003c00000 */
[----:B------:R0:W1:Y:S02]  /*9b30*/  SHFL.BFLY P2, R23, R24, R17, R22 ;  /* 0x0c00001118177389 */ /* 0x0000640000040016 */
[----:B01----:R-:W-:Y:S01]  /*9b40*/  ENDCOLLECTIVE ;  /* 0x000000000000791b */ /* 0x003fe20003800000 */
.L_x_1315:
[----:B------:R-:W-:Y:S01]  /*9b50*/  FADD.FTZ R29, R28, R29 ;  /* 0x0000001d1c1d7221 */ /* 0x000fe20000010000 */
[----:B------:R-:W-:-:S04]  /*9b60*/  HFMA2.MMA R17, -RZ, RZ, 0, 1.1920928955078125e-07 ;  /* 0x00000002ff117435 */ /* 0x000fc800000001ff */
[----:B------:R-:W-:Y:S02]  /*9b70*/  MOV R24, R29 ;  /* 0x0000001d00187202 */ /* 0x000fe40000000f00 */
[----:B------:R-:W-:-:S07]  /*9b80*/  MOV R30, R23 ;  /* 0x00000017001e7202 */ /* 0x000fce0000000f00 */
[----:B------:R-:W-:Y:S05]  /*9b90*/  WARPSYNC.COLLECTIVE R15, `(.L_x_1316) ;  /* 0x000000000f087348 */ /* 0x000fea0003c00000 */
[----:B------:R0:W1:Y:S02]  /*9ba0*/  SHFL.BFLY P2, R23, R24, R17, R22 ;  /* 0x0c00001118177389 */ /* 0x0000640000040016 */
[----:B01----:R-:W-:Y:S01]  /*9bb0*/  ENDCOLLECTIVE ;  /* 0x000000000000791b */ /* 0x003fe20003800000 */
.L_x_1316:
[----:B------:R-:W-:-:S05]  /*9bc0*/  FADD.FTZ R30, R27, R30 ;  /* 0x0000001e1b1e7221 */ /* 0x000fca0000010000 */
[----:B------:R-:W-:Y:S02]  /*9bd0*/  MOV R24, R30 ;  /* 0x0000001e00187202 */ /* 0x000fe40000000f00 */
[----:B------:R-:W-:-:S07]  /*9be0*/  MOV R32, R23 ;  /* 0x0000001700207202 */ /* 0x000fce0000000f00 */
[----:B------:R-:W-:Y:S05]  /*9bf0*/  WARPSYNC.COLLECTIVE R15, `(.L_x_1317) ;  /* 0x000000000f087348 */ /* 0x000fea0003c00000 */
[----:B------:R0:W1:Y:S02]  /*9c00*/  SHFL.BFLY P2, R23, R24, R17, R22 ;  /* 0x0c00001118177389 */ /* 0x0000640000040016 */
[----:B01----:R-:W-:Y:S01]  /*9c10*/  ENDCOLLECTIVE ;  /* 0x000000000000791b */ /* 0x003fe20003800000 */
.L_x_1317:
[----:B------:R-:W-:Y:S01]  /*9c20*/  FADD.FTZ R32, R29, R32 ;  /* 0x000000201d207221 */ /* 0x000fe20000010000 */
[----:B------:R-:W-:-:S04]  /*9c30*/  HFMA2.MMA R17, -RZ, RZ, 0, 5.9604644775390625e-08 ;  /* 0x00000001ff117435 */ /* 0x000fc800000001ff */
[----:B------:R-:W-:Y:S02]  /*9c40*/  MOV R24, R32 ;  /* 0x0000002000187202 */ /* 0x000fe40000000f00 */
[----:B------:R-:W-:-:S07]  /*9c50*/  MOV R25, R23 ;  /* 0x0000001700197202 */ /* 0x000fce0000000f00 */
[----:B------:R-:W-:Y:S05]  /*9c60*/  WARPSYNC.COLLECTIVE R15, `(.L_x_1318) ;  /* 0x000000000f087348 */ /* 0x000fea0003c00000 */
[----:B------:R0:W1:Y:S02]  /*9c70*/  SHFL.BFLY P2, R23, R24, R17, R22 ;  /* 0x0c00001118177389 */ /* 0x0000640000040016 */
[----:B01----:R-:W-:Y:S01]  /*9c80*/  ENDCOLLECTIVE ;  /* 0x000000000000791b */ /* 0x003fe20003800000 */
.L_x_1318:
[----:B------:R-:W-:-:S05]  /*9c90*/  FADD.FTZ R25, R30, R25 ;  /* 0x000000191e197221 */ /* 0x000fca0000010000 */
[----:B------:R-:W-:Y:S02]  /*9ca0*/  MOV R24, R25 ;  /* 0x0000001900187202 */ /* 0x000fe40000000f00 */
[----:B------:R-:W-:-:S07]  /*9cb0*/  MOV R31, R23 ;  /* 0x00000017001f7202 */ /* 0x000fce0000000f00 */
[----:B------:R-:W-:Y:S05]  /*9cc0*/  WARPSYNC.COLLECTIVE R15, `(.L_x_1319) ;  /* 0x000000000f087348 */ /* 0x000fea0003c00000 */
[----:B------:R0:W1:Y:S02]  /*9cd0*/  SHFL.BFLY P2, R23, R24, R17, R22 ;  /* 0x0c00001118177389 */ /* 0x0000640000040016 */
[----:B01----:R-:W-:Y:S01]  /*9ce0*/  ENDCOLLECTIVE ;  /* 0x000000000000791b */ /* 0x003fe20003800000 */
.L_x_1319:
[----:B------:R-:W-:Y:S01]  /*9cf0*/  FADD.FTZ R31, R32, R31 ;  /* 0x0000001f201f7221 */ /* 0x000fe20000010000 */
[----:B------:R-:W-:Y:S06]  /*9d00*/  BRA `(.L_x_1320) ;  /* 0xffffffe800787947 */ /* 0x000fec000383ffff */
.L_x_1290:
[----:B------:R-:W-:Y:S01]  /*9d10*/  HFMA2.MMA R17, -RZ, RZ, 0, 4.76837158203125e-07 ;  /* 0x00000008ff117435 */ /* 0x000fe200000001ff */
[----:B------:R-:W-:Y:S01]  /*9d20*/  BSSY B0, `(.L_x_1321) ;  /* 0x0000007000007945 */ /* 0x000fe20003800000 */
[----:B-1----:R-:W-:Y:S02]  /*9d30*/  MOV R24, R18 ;  /* 0x0000001200187202 */ /* 0x002fe40000000f00 */
[----:B------:R-:W-:Y:S02]  /*9d40*/  MOV R22, 0x101f ;  /* 0x0000101f00167802 */ /* 0x000fe40000000f00 */
[----:B0-----:R-:W-:-:S07]  /*9d50*/  MOV R15, 0xffff ;  /* 0x0000ffff000f7802 */ /* 0x001fce0000000f00 */
[----:B--2---:R-:W-:Y:S05]  /*9d60*/  WARPSYNC.COLLECTIVE R15, `(.L_x_1322) ;  /* 0x000000000f087348 */ /* 0x004fea0003c00000 */
[----:B------:R0:W1:Y:S02]  /*9d70*/  SHFL.BFLY P2, R23, R24, R17, R22 ;  /* 0x0c00001118177389 */ /* 0x0000640000040016 */
[----:B012---:R-:W-:Y:S01]  /*9d80*/  ENDCOLLECTIVE ;  /* 0x000000000000791b */ /* 0x007fe20003800000 */
.L_x_1322:
[----:B------:R-:W-:Y:S05]  /*9d90*/  BSYNC B0 ;  /* 0x0000000000007941 */ /* 0x000fea0003800000 */
.L_x_1321:
[----:B------:R-:W-:Y:S01]  /*9da0*/  HFMA2.MMA R17, -RZ, RZ, 0, 4.76837158203125e-07 ;  /* 0x00000008ff117435 */ /* 0x000fe200000001ff */
[----:B------:R-:W-:Y:S01]  /*9db0*/  MOV R24, R19 ;  /* 0x0000001300187202 */ /* 0x000fe20000000f00 */
[----:B------:R-:W-:Y:S01]  /*9dc0*/  HFMA2.MMA R39, -RZ, RZ, 0, 0 ;  /* 0x00000000ff277435 */ /* 0x000fe200000001ff */
[----:B------:R-:W-:Y:S02]  /*9dd0*/  MOV R22, 0x101f ;  /* 0x0000101f00167802 */ /* 0x000fe40000000f00 */
[----:B------:R-:W-:Y:S02]  /*9de0*/  MOV R15, 0xffff ;  /* 0x0000ffff000f7802 */ /* 0x000fe40000000f00 */
[----:B------:R-:W-:Y:S02]  /*9df0*/  MOV R21, R23 ;  /* 0x0000001700157202 */ /* 0x000fe40000000f00 */
[----:B------:R-:W-:-:S07]  /*9e00*/  @!P0 SHF.L.U32 R28, R47, 0x1, RZ ;  /* 0x000000012f1c8819 */ /* 0x000fce00000006ff */
[----:B------:R-:W-:Y:S05]  /*9e10*/  WARPSYNC.COLLECTIVE R15, `(.L_x_1323) ;  /* 0x000000000f087348 */ /* 0x000fea0003c00000 */
[----:B------:R0:W1:Y:S02]  /*9e20*/  SHFL.BFLY P2, R23, R24, R17, R22 ;  /* 0x0c00001118177389 */ /* 0x0000640000040016 */
[----:B01----:R-:W-:Y:S01]  /*9e30*/  ENDCOLLECTIVE ;  /* 0x000000000000791b */ /* 0x003fe20003800000 */
.L_x_1323:
[----:B------:R-:W-:Y:S01]  /*9e40*/  @!P0 IADD3 R25, R26, 0x14, RZ ;  /* 0x000000141a198810 */ /* 0x000fe20007ffe0ff */
[----:B------:R-:W-:Y:S01]  /*9e50*/  FADD.FTZ R21, R21, R18 ;  /* 0x0000001215157221 */ /* 0x000fe20000010000 */
[----:B------:R-:W-:Y:S02]  /*9e60*/  @!P0 LEA R30, R47, UR4, 0x7 ;  /* 0x000000042f1e8c11 */ /* 0x000fe4000f8e38ff */
[----:B------:R-:W-:Y:S02]  /*9e70*/  @!P0 LOP3.LUT R25, R25, R28, RZ, 0x3c, !PT ;  /* 0x0000001c19198212 */ /* 0x000fe400078e3cff */
[----:B------:R-:W-:Y:S02]  /*9e80*/  MOV R29, RZ ;  /* 0x000000ff001d7202 */ /* 0x000fe40000000f00 */
[----:B------:R-:W-:Y:S02]  /*9e90*/  @!P0 LEA R25, R25, R30, 0x2 ;  /* 0x0000001e19198211 */ /* 0x000fe400078e10ff */
[----:B------:R-:W-:-:S02]  /*9ea0*/  @!P0 LEA R31, R47, UR4, 0x7 ;  /* 0x000000042f1f8c11 */ /* 0x000fc4000f8e38ff */
[----:B------:R-:W-:Y:S01]  /*9eb0*/  MOV R33, RZ ;  /* 0x000000ff00217202 */ /* 0x000fe20000000f00 */
[----:B------:R-:W-:Y:S01]  /*9ec0*/  HFMA2.MMA R17, -RZ, RZ, 0, 2.384185791015625e-07 ;  /* 0x00000004ff117435 */ /* 0x000fe200000001ff */
[----:B------:R-:W-:Y:S01]  /*9ed0*/  MOV R24, R21 ;  /* 0x0000001500187202 */ /* 0x000fe20000000f00 */
[----:B------:R0:W1:Y:S01]  /*9ee0*/  @!P0 LDS R28, [R25+0x500] ;  /* 0x00050000191c8984 */ /* 0x0000620000000800 */
[----:B------:R-:W-:-:S03]  /*9ef0*/  @!P0 LEA R37, R47, UR4, 0x7 ;  /* 0x000000042f258c11 */ /* 0x000fc6000f8e38ff */
[----:B------:R0:W2:Y:S01]  /*9f00*/  @!P0 LDS R27, [R25] ;  /* 0x00000000191b8984 */ /* 0x0000a20000000800 */
[----:B------:R-:W-:-:S07]  /*9f10*/  FADD.FTZ R18, R23, R19 ;  /* 0x0000001317127221 */ /* 0x000fce0000010000 */
[----:B012---:R-:W-:Y:S05]  /*9f20*/  WARPSYNC.COLLECTIVE R15, `(.L_x_1324) ;  /* 0x000000000f087348 */ /* 0x007fea0003c00000 */
[----:B------:R3:W4:Y:S02]  /*9f30*/  SHFL.BFLY P2, R23, R24, R17, R22 ;  /* 0x0c00001118177389 */ /* 0x0007240000040016 */
[----:B01234-:R-:W-:Y:S01]  /*9f40*/  ENDCOLLECTIVE ;  /* 0x000000000000791b */ /* 0x01ffe20003800000 */
.L_x_1324:
[----:B------:R-:W-:Y:S01]  /*9f50*/  HFMA2.MMA R25, -RZ, RZ, 0, 0 ;  /* 0x00000000ff197435 */ /* 0x000fe200000001ff */
[----:B------:R-:W-:Y:S02]  /*9f60*/  MOV R24, R18 ;  /* 0x0000001200187202 */ /* 0x000fe40000000f00 */
[----:B------:R-:W-:-:S08]  /*9f70*/  MOV R20, R23 ;  /* 0x0000001700147202 */ /* 0x000fd00000000f00 */
[----:B------:R-:W-:Y:S05]  /*9f80*/  WARPSYNC.COLLECTIVE R15, `(.L_x_1325) ;  /* 0x000000000f087348 */ /* 0x000fea0003c00000 */
[----:B------:R0:W1:Y:S02]  /*9f90*/  SHFL.BFLY P2, R23, R24, R17, R22 ;  /* 0x0c00001118177389 */ /* 0x0000640000040016 */
[----:B01----:R-:W-:Y:S01]  /*9fa0*/  ENDCOLLECTIVE ;  /* 0x000000000000791b */ /* 0x003fe20003800000 */
.L_x_1325:
        /* <DEDUP_REMOVED lines=9> */
.L_x_1326:
[----:B------:R-:W-:Y:S02]  /*a040*/  MOV R24, R21 ;  /* 0x0000001500187202 */ /* 0x000fe40000000f00 */
[----:B------:R-:W-:-:S07]  /*a050*/  MOV R19, R23 ;  /* 0x0000001700137202 */ /* 0x000fce0000000f00 */
[----:B------:R-:W-:Y:S05]  /*a060*/  WARPSYNC.COLLECTIVE R15, `(.L_x_1327) ;  /* 0x000000000f087348 */ /* 0x000fea0003c00000 */
[----:B------:R0:W1:Y:S02]  /*a070*/  SHFL.BFLY P2, R23, R24, R17, R22 ;  /* 0x0c00001118177389 */ /* 0x0000640000040016 */
[----:B01----:R-:W-:Y:S01]  /*a080*/  ENDCOLLECTIVE ;  /* 0x000000000000791b */ /* 0x003fe20003800000 */
.L_x_1327:
[----:B------:R-:W-:Y:S01]  /*a090*/  FADD.FTZ R19, R20, R19 ;  /* 0x0000001314137221 */ /* 0x000fe20000010000 */
[----:B------:R-:W-:Y:S01]  /*a0a0*/  @!P0 IADD3 R20, R26, 0x28, RZ ;  /* 0x000000281a148810 */ /* 0x000fe20007ffe0ff */
[----:B------:R-:W-:-:S03]  /*a0b0*/  HFMA2.MMA R17, -RZ, RZ, 0, 5.9604644775390625e-08 ;  /* 0x00000001ff117435 */ /* 0x000fc600000001ff */
[----:B------:R-:W-:Y:S01]  /*a0c0*/  MOV R24, R19 ;  /* 0x0000001300187202 */ /* 0x000fe20000000f00 */
[----:B------:R-:W-:Y:S01]  /*a0d0*/  FADD.FTZ R18, R21, R23 ;  /* 0x0000001715127221 */ /* 0x000fe20000010000 */
[----:B------:R-:W-:-:S07]  /*a0e0*/  @!P0 SHF.L.U32 R21, R47, 0x1, RZ ;  /* 0x000000012f158819 */ /* 0x000fce00000006ff */
[----:B------:R-:W-:Y:S05]  /*a0f0*/  WARPSYNC.COLLECTIVE R15, `(.L_x_1328) ;  /* 0x000000000f087348 */ /* 0x000fea0003c00000 */
[----:B------:R0:W1:Y:S02]  /*a100*/  SHFL.BFLY P2, R23, R24, R17, R22 ;  /* 0x0c00001118177389 */ /* 0x0000640000040016 */
[----:B01----:R-:W-:Y:S01]  /*a110*/  ENDCOLLECTIVE ;  /* 0x000000000000791b */ /* 0x003fe20003800000 */
.L_x_1328:
        /* <DEDUP_REMOVED lines=10> */
.L_x_1329:
[----:B------:R-:W-:Y:S01]  /*a1c0*/  FADD.FTZ R19, R19, R28 ;  /* 0x0000001c13137221 */ /* 0x000fe20000010000 */
[----:B------:R-:W-:Y:S01]  /*a1d0*/  HFMA2.MMA R17, -RZ, RZ, 0, 4.76837158203125e-07 ;  /* 0x00000008ff117435 */ /* 0x000fe200000001ff */
[----:B------:R-:W-:Y:S02]  /*a1e0*/  MOV R24, R25 ;  /* 0x0000001900187202 */ /* 0x000fe40000000f00 */
[----:B------:R-:W-:-:S08]  /*a1f0*/  MOV R27, R23 ;  /* 0x00000017001b7202 */ /* 0x000fd00000000f00 */
[----:B------:R-:W-:Y:S05]  /*a200*/  WARPSYNC.COLLECTIVE R15, `(.L_x_1330) ;  /* 0x000000000f087348 */ /* 0x000fea0003c00000 */
[----:B------:R0:W1:Y:S02]  /*a210*/  SHFL.BFLY P2, R23, R24, R17, R22 ;  /* 0x0c00001118177389 */ /* 0x0000640000040016 */
[----:B01----:R-:W-:Y:S01]  /*a220*/  ENDCOLLECTIVE ;  /* 0x000000000000791b */ /* 0x003fe20003800000 */
.L_x_1330:
[----:B------:R-:W-:Y:S02]  /*a230*/  @!P0 MOV R33, R36 ;  /* 0x0000002400218202 */ /* 0x000fe40000000f00 */
[----:B------:R-:W-:Y:S02]  /*a240*/  @!P0 MOV R31, R35 ;  /* 0x00000023001f8202 */ /* 0x000fe40000000f00 */
[----:B------:R-:W-:Y:S02]  /*a250*/  MOV R24, R29 ;  /* 0x0000001d00187202 */ /* 0x000fe40000000f00 */
[----:B------:R-:W-:-:S07]  /*a260*/  MOV R30, R23 ;  /* 0x00000017001e7202 */ /* 0x000fce0000000f00 */
[----:B------:R-:W-:Y:S05]  /*a270*/  WARPSYNC.COLLECTIVE R15, `(.L_x_1331) ;  /* 0x000000000f087348 */ /* 0x000fea0003c00000 */
[----:B------:R0:W1:Y:S02]  /*a280*/  SHFL.BFLY P2, R23, R24, R17, R22 ;  /* 0x0c00001118177389 */ /* 0x0000640000040016 */
[----:B01----:R-:W-:Y:S01]  /*a290*/  ENDCOLLECTIVE ;  /* 0x000000000000791b */ /* 0x003fe20003800000 */
.L_x_1331:
[----:B------:R-:W-:Y:S01]  /*a2a0*/  FADD.FTZ R30, R30, R25 ;  /* 0x000000191e1e7221 */ /* 0x000fe20000010000 */
[----:B------:R-:W-:-:S04]  /*a2b0*/  HFMA2.MMA R17, -RZ, RZ, 0, 2.384185791015625e-07 ;  /* 0x00000004ff117435 */ /* 0x000fc800000001ff */
[----:B------:R-:W-:Y:S02]  /*a2c0*/  MOV R24, R30 ;  /* 0x0000001e00187202 */ /* 0x000fe40000000f00 */
[----:B------:R-:W-:-:S07]  /*a2d0*/  MOV R32, R23 ;  /* 0x0000001700207202 */ /* 0x000fce0000000f00 */
[----:B------:R-:W-:Y:S05]  /*a2e0*/  WARPSYNC.COLLECTIVE R15, `(.L_x_1332) ;  /* 0x000000000f087348 */ /* 0x000fea0003c00000 */
[----:B------:R0:W1:Y:S02]  /*a2f0*/  SHFL.BFLY P2, R23, R24, R17, R22 ;  /* 0x0c00001118177389 */ /* 0x0000640000040016 */
[----:B01----:R-:W-:Y:S01]  /*a300*/  ENDCOLLECTIVE ;  /* 0x000000000000791b */ /* 0x003fe20003800000 */
.L_x_1332:
[----:B------:R-:W-:-:S05]  /*a310*/  FADD.FTZ R32, R32, R29 ;  /* 0x0000001d20207221 */ /* 0x000fca0000010000 */
[----:B------:R-:W-:Y:S02]  /*a320*/  MOV R24, R32 ;  /* 0x0000002000187202 */ /* 0x000fe40000000f00 */
[----:B------:R-:W-:-:S07]  /*a330*/  MOV R25, R23 ;  /* 0x0000001700197202 */ /* 0x000fce0000000f00 */
[----:B------:R-:W-:Y:S05]  /*a340*/  WARPSYNC.COLLECTIVE R15, `(.L_x_1333) ;  /* 0x000000000f087348 */ /* 0x000fea0003c00000 */
[----:B------:R0:W1:Y:S02]  /*a350*/  SHFL.BFLY P2, R23, R24, R17, R22 ;  /* 0x0c00001118177389 */ /* 0x0000640000040016 */
[----:B01----:R-:W-:Y:S01]  /*a360*/  ENDCOLLECTIVE ;  /* 0x000000000000791b */ /* 0x003fe20003800000 */
.L_x_1333:
[----:B------:R-:W-:Y:S01]  /*a370*/  FADD.FTZ R25, R30, R25 ;  /* 0x000000191e197221 */ /* 0x000fe20000010000 */
[----:B------:R-:W-:-:S04]  /*a380*/  HFMA2.MMA R17, -RZ, RZ, 0, 1.1920928955078125e-07 ;  /* 0x00000002ff117435 */ /* 0x000fc800000001ff */
[----:B------:R-:W-:Y:S02]  /*a390*/  MOV R24, R25 ;  /* 0x0000001900187202 */ /* 0x000fe40000000f00 */
[----:B------:R-:W-:-:S07]  /*a3a0*/  MOV R29, R23 ;  /* 0x00000017001d7202 */ /* 0x000fce0000000f00 */
[----:B------:R-:W-:Y:S05]  /*a3b0*/  WARPSYNC.COLLECTIVE R15, `(.L_x_1334) ;  /* 0x000000000f087348 */ /* 0x000fea0003c00000 */
[----:B------:R0:W1:Y:S02]  /*a3c0*/  SHFL.BFLY P2, R23, R24, R17, R22 ;  /* 0x0c00001118177389 */ /* 0x0000640000040016 */
[----:B01----:R-:W-:Y:S01]  /*a3d0*/  ENDCOLLECTIVE ;  /* 0x000000000000791b */ /* 0x003fe20003800000 */
.L_x_1334:
[----:B------:R-:W-:-:S05]  /*a3e0*/  FADD.FTZ R29, R32, R29 ;  /* 0x0000001d201d7221 */ /* 0x000fca0000010000 */
[----:B------:R-:W-:Y:S02]  /*a3f0*/  MOV R24, R29 ;  /* 0x0000001d00187202 */ /* 0x000fe40000000f00 */
[----:B------:R-:W-:-:S07]  /*a400*/  MOV R20, R23 ;  /* 0x0000001700147202 */ /* 0x000fce0000000f00 */
[----:B------:R-:W-:Y:S05]  /*a410*/  WARPSYNC.COLLECTIVE R15, `(.L_x_1335) ;  /* 0x000000000f087348 */ /* 0x000fea0003c00000 */
[----:B------:R0:W1:Y:S02]  /*a420*/  SHFL.BFLY P2, R23, R24, R17, R22 ;  /* 0x0c00001118177389 */ /* 0x0000640000040016 */
[----:B01----:R-:W-:Y:S01]  /*a430*/  ENDCOLLECTIVE ;  /* 0x000000000000791b */ /* 0x003fe20003800000 */
.L_x_1335:
[----:B------:R-:W-:Y:S01]  /*a440*/  FADD.FTZ R25, R25, R20 ;  /* 0x0000001419197221 */ /* 0x000fe20000010000 */
[----:B------:R-:W-:Y:S01]  /*a450*/  @!P0 IADD3 R20, R26, 0x3c, RZ ;  /* 0x0000003c1a148810 */ /* 0x000fe20007ffe0ff */
[----:B------:R-:W-:-:S03]  /*a460*/  HFMA2.MMA R17, -RZ, RZ, 0, 5.9604644775390625e-08 ;  /* 0x00000001ff117435 */ /* 0x000fc600000001ff */
[----:B------:R-:W-:Y:S02]  /*a470*/  MOV R24, R25 ;  /* 0x0000001900187202 */ /* 0x000fe40000000f00 */
[----:B------:R-:W-:-:S07]  /*a480*/  MOV R34, R23 ;  /* 0x0000001700227202 */ /* 0x000fce0000000f00 */
[----:B------:R-:W-:Y:S05]  /*a490*/  WARPSYNC.COLLECTIVE R15, `(.L_x_1336) ;  /* 0x000000000f087348 */ /* 0x000fea0003c00000 */
[----:B------:R0:W1:Y:S02]  /*a4a0*/  SHFL.BFLY P2, R23, R24, R17, R22 ;  /* 0x0c00001118177389 */ /* 0x0000640000040016 */
[----:B01----:R-:W-:Y:S01]  /*a4b0*/  ENDCOLLECTIVE ;  /* 0x000000000000791b */ /* 0x003fe20003800000 */
.L_x_1336:
[----:B------:R-:W-:-:S05]  /*a4c0*/  FADD.FTZ R34, R29, R34 ;  /* 0x000000221d227221 */ /* 0x000fca0000010000 */
[----:B------:R-:W-:Y:S02]  /*a4d0*/  MOV R24, R34 ;  /* 0x0000002200187202 */ /* 0x000fe40000000f00 */
[----:B------:R-:W-:-:S07]  /*a4e0*/  MOV R36, R23 ;  /* 0x0000001700247202 */ /* 0x000fce0000000f00 */
[----:B------:R-:W-:Y:S05]  /*a4f0*/  WARPSYNC.COLLECTIVE R15, `(.L_x_1337) ;  /* 0x000000000f087348 */ /* 0x000fea0003c00000 */
[----:B------:R0:W1:Y:S02]  /*a500*/  SHFL.BFLY P2, R23, R24, R17, R22 ;  /* 0x0c00001118177389 */ /* 0x0000640000040016 */
[----:B01----:R-:W-:Y:S01]  /*a510*/  ENDCOLLECTIVE ;  /* 0x000000000000791b */ /* 0x003fe20003800000 */
.L_x_1337:
[----:B------:R-:W-:Y:S01]  /*a520*/  FADD.FTZ R25, R25, R36 ;  /* 0x0000002419197221 */ /* 0x000fe20000010000 */
[----:B------:R-:W-:Y:S01]  /*a530*/  HFMA2.MMA R17, -RZ, RZ, 0, 4.76837158203125e-07 ;  /* 0x00000008ff117435 */ /* 0x000fe200000001ff */
[----:B------:R-:W-:Y:S02]  /*a540*/  MOV R24, R31 ;  /* 0x0000001f00187202 */ /* 0x000fe40000000f00 */
[----:B------:R-:W-:-:S08]  /*a550*/  MOV R35, R23 ;  /* 0x0000001700237202 */ /* 0x000fd00000000f00 */
[----:B------:R-:W-:Y:S05]  /*a560*/  WARPSYNC.COLLECTIVE R15, `(.L_x_1338) ;  /* 0x000000000f087348 */ /* 0x000fea0003c00000 */
[----:B------:R0:W1:Y:S02]  /*a570*/  SHFL.BFLY P2, R23, R24, R17, R22 ;  /* 0x0c00001118177389 */ /* 0x0000640000040016 */
[----:B01----:R-:W-:Y:S01]  /*a580*/  ENDCOLLECTIVE ;  /* 0x000000000000791b */ /* 0x003fe20003800000 */
.L_x_1338:
[----:B------:R-:W-:Y:S02]  /*a590*/  MOV R24, R33 ;  /* 0x0000002100187202 */ /* 0x000fe40000000f00 */
[----:B------:R-:W-:-:S07]  /*a5a0*/  MOV R38, R23 ;  /* 0x0000001700267202 */ /* 0x000fce0000000f00 */
[----:B------:R-:W-:Y:S05]  /*a5b0*/  WARPSYNC.COLLECTIVE R15, `(.L_x_1339) ;  /* 0x000000000f087348 */ /* 0x000fea0003c00000 */
[----:B------:R0:W1:Y:S02]  /*a5c0*/  SHFL.BFLY P2, R23, R24, R17, R22 ;  /* 0x0c00001118177389 */ /* 0x0000640000040016 */
[----:B01----:R-:W-:Y:S01]  /*a5d0*/  ENDCOLLECTIVE ;  /* 0x000000000000791b */ /* 0x003fe20003800000 */
.L_x_1339:
[----:B------:R-:W-:Y:S01]  /*a5e0*/  FADD.FTZ R38, R38, R31 ;  /* 0x0000001f26267221 */ /* 0x000fe20000010000 */
[----:B------:R-:W-:-:S04]  /*a5f0*/  HFMA2.MMA R17, -RZ, RZ, 0, 2.384185791015625e-07 ;  /* 0x00000004ff117435 */ /* 0x000fc800000001ff */
[----:B------:R-:W-:Y:S02]  /*a600*/  MOV R24, R38 ;  /* 0x0000002600187202 */ /* 0x000fe40000000f00 */
[----:B------:R-:W-:-:S07]  /*a610*/  MOV R40, R23 ;  /* 0x0000001700287202 */ /* 0x000fce0000000f00 */
[----:B------:R-:W-:Y:S05]  /*a620*/  WARPSYNC.COLLECTIVE R15, `(.L_x_1340) ;  /* 0x000000000f087348 */ /* 0x000fea0003c00000 */
[----:B------:R0:W1:Y:S02]  /*a630*/  SHFL.BFLY P2, R23, R24, R17, R22 ;  /* 0x0c00001118177389 */ /* 0x0000640000040016 */
[----:B01----:R-:W-:Y:S01]  /*a640*/  ENDCOLLECTIVE ;  /* 0x000000000000791b */ /* 0x003fe20003800000 */
.L_x_1340:
[----:B------:R-:W-:-:S05]  /*a650*/  FADD.FTZ R40, R40, R33 ;  /* 0x0000002128287221 */ /* 0x000fca0000010000 */
[----:B------:R-:W-:Y:S02]  /*a660*/  MOV R24, R40 ;  /* 0x0000002800187202 */ /* 0x000fe40000000f00 */
[----:B------:R-:W-:-:S07]  /*a670*/  MOV R31, R23 ;  /* 0x00000017001f7202 */ /* 0x000fce0000000f00 */
[----:B------:R-:W-:Y:S05]  /*a680*/  WARPSYNC.COLLECTIVE R15, `(.L_x_1341) ;  /* 0x000000000f087348 */ /* 0x000fea0003c00000 */
[----:B------:R0:W1:Y:S02]  /*a690*/  SHFL.BFLY P2, R23, R24, R17, R22 ;  /* 0x0c00001118177389 */ /* 0x0000640000040016 */
[----:B01----:R-:W-:Y:S01]  /*a6a0*/  ENDCOLLECTIVE ;  /* 0x000000000000791b */ /* 0x003fe20003800000 */
.L_x_1341:
        /* <DEDUP_REMOVED lines=10> */
.L_x_1342:
[----:B------:R-:W-:-:S05]  /*a750*/  @!P0 LEA R37, R20, R37, 0x2 ;  /* 0x0000002514258211 */ /* 0x000fca00078e10ff */
        /* <DEDUP_REMOVED lines=8> */
.L_x_1343:
        /* <DEDUP_REMOVED lines=8> */
.L_x_1344:
[----:B------:R-:W-:Y:S01]  /*a860*/  @!P0 MOV R39, R44 ;  /* 0x0000002c00278202 */ /* 0x000fe20000000f00 */
[----:B------:R-:W-:Y:S01]  /*a870*/  FADD.FTZ R41, R33, R32 ;  /* 0x0000002021297221 */ /* 0x000fe20000010000 */
[----:B------:R-:W-:-:S04]  /*a880*/  ISETP.NE.AND P0, PT, R47, RZ, PT ;  /* 0x000000ff2f00720c */ /* 0x000fc80003f05270 */
[----:B------:R-:W-:-:S09]  /*a890*/  MOV R24, R41 ;  /* 0x0000002900187202 */ /* 0x000fd20000000f00 */
[----:B------:R-:W0:Y:S01]  /*a8a0*/  @!P0 LDC.64 R32, c[0x0][0x218] ;  /* 0x00008600ff208b82 */ /* 0x000e220000000a00 */
[----:B------:R-:W-:-:S07]  /*a8b0*/  MOV R43, R23 ;  /* 0x00000017002b7202 */ /* 0x000fce0000000f00 */
[----:B------:R-:W1:Y:S02]  /*a8c0*/  @!P0 LDC.64 R20, c[0x0][0x220] ;  /* 0x00008800ff148b82 */ /* 0x000e640000000a00 */
[----:B01----:R-:W-:Y:S05]  /*a8d0*/  WARPSYNC.COLLECTIVE R15, `(.L_x_1345) ;  /* 0x000000000f087348 */ /* 0x003fea0003c00000 */
[----:B------:R2:W3:Y:S02]  /*a8e0*/  SHFL.BFLY P2, R23, R24, R17, R22 ;  /* 0x0c00001118177389 */ /* 0x0004e40000040016 */
[----:B0123--:R-:W-:Y:S01]  /*a8f0*/  ENDCOLLECTIVE ;  /* 0x000000000000791b */ /* 0x00ffe20003800000 */
.L_x_1345:
        /* <DEDUP_REMOVED lines=9> */
.L_x_1346:
[----:B------:R-:W-:Y:S01]  /*a990*/  FADD.FTZ R41, R41, R42 ;  /* 0x0000002a29297221 */ /* 0x000fe20000010000 */
[----:B------:R-:W-:Y:S02]  /*a9a0*/  MOV R24, R39 ;  /* 0x0000002700187202 */ /* 0x000fe40000000f00 */
[----:B------:R-:W-:-:S07]  /*a9b0*/  MOV R46, R23 ;  /* 0x00000017002e7202 */ /* 0x000fce0000000f00 */
[----:B------:R-:W-:Y:S05]  /*a9c0*/  WARPSYNC.COLLECTIVE R15, `(.L_x_1347) ;  /* 0x000000000f087348 */ /* 0x000fea0003c00000 */
[----:B------:R0:W1:Y:S02]  /*a9d0*/  SHFL.BFLY P2, R23, R24, R17, R22 ;  /* 0x0c00001118177389 */ /* 0x0000640000040016 */
[----:B01----:R-:W-:Y:S01]  /*a9e0*/  ENDCOLLECTIVE ;  /* 0x000000000000791b */ /* 0x003fe20003800000 */
.L_x_1347:
[----:B------:R-:W-:Y:S01]  /*a9f0*/  FADD.FTZ R46, R46, R37 ;  /* 0x000000252e2e7221 */ /* 0x000fe20000010000 */
[----:B------:R-:W-:-:S04]  /*aa00*/  HFMA2.MMA R17, -RZ, RZ, 0, 2.384185791015625e-07 ;  /* 0x00000004ff117435 */ /* 0x000fc800000001ff */
[----:B------:R-:W-:Y:S02]  /*aa10*/  MOV R24, R46 ;  /* 0x0000002e00187202 */ /* 0x000fe40000000f00 */
[----:B------:R-:W-:-:S07]  /*aa20*/  MOV R44, R23 ;  /* 0x00000017002c7202 */ /* 0x000fce0000000f00 */
[----:B------:R-:W-:Y:S05]  /*aa30*/  WARPSYNC.COLLECTIVE R15, `(.L_x_1348) ;  /* 0x000000000f087348 */ /* 0x000fea0003c00000 */
[----:B------:R0:W1:Y:S02]  /*aa40*/  SHFL.BFLY P2, R23, R24, R17, R22 ;  /* 0x0c00001118177389 */ /* 0x0000640000040016 */
[----:B01----:R-:W-:Y:S01]  /*aa50*/  ENDCOLLECTIVE ;  /* 0x000000000000791b */ /* 0x003fe20003800000 */
.L_x_1348:
[----:B------:R-:W-:Y:S01]  /*aa60*/  FADD.FTZ R38, R44, R39 ;  /* 0x000000272c267221 */ /* 0x000fe20000010000 */
[----:B------:R-:W-:-:S04]  /*aa70*/  FADD.FTZ R44, R18, R27 ;  /* 0x0000001b122c7221 */ /* 0x000fc80000010000 */
[----:B------:R-:W-:Y:S02]  /*aa80*/  MOV R24, R38 ;  /* 0x0000002600187202 */ /* 0x000fe40000000f00 */
[----:B------:R-:W-:-:S07]  /*aa90*/  MOV R37, R23 ;  /* 0x0000001700257202 */ /* 0x000fce0000000f00 */
[----:B------:R-:W-:Y:S05]  /*aaa0*/  WARPSYNC.COLLECTIVE R15, `(.L_x_1349) ;  /* 0x000000000f087348 */ /* 0x000fea0003c00000 */
[----:B------:R0:W1:Y:S02]  /*aab0*/  SHFL.BFLY P2, R23, R24, R17, R22 ;  /* 0x0c00001118177389 */ /* 0x0000640000040016 */
[----:B01----:R-:W-:Y:S01]  /*aac0*/  ENDCOLLECTIVE ;  /* 0x000000000000791b */ /* 0x003fe20003800000 */
.L_x_1349:
        /* <DEDUP_REMOVED lines=8> */
[----:B------:R-:W-:Y:S01]  /*ab50*/  @!P0 IMAD.WIDE R28, R37, 0x2, R28 ;  /* 0x00000002251c8825 */ /* 0x000fe200078e021c */
[----:B------:R-:W-:-:S07]  /*ab60*/  MOV R39, R23 ;  /* 0x0000001700277202 */ /* 0x000fce0000000f00 */
[----:B0-----:R-:W-:Y:S05]  /*ab70*/  WARPSYNC.COLLECTIVE R15, `(.L_x_1350) ;  /* 0x000000000f087348 */ /* 0x001fea0003c00000 */
[----:B------:R1:W2:Y:S02]  /*ab80*/  SHFL.BFLY P2, R23, R24, R17, R22 ;  /* 0x0c00001118177389 */ /* 0x0002a40000040016 */
[----:B012---:R-:W-:Y:S01]  /*ab90*/  ENDCOLLECTIVE ;  /* 0x000000000000791b */ /* 0x007fe20003800000 */
.L_x_1350:
        /* <DEDUP_REMOVED lines=12> */
.L_x_1351:
        /* <DEDUP_REMOVED lines=19> */
.L_x_1352:
        /* <DEDUP_REMOVED lines=8> */
.L_x_1353:
[----:B------:R-:W-:Y:S01]  /*ae10*/  FADD.FTZ R33, R46, R33 ;  /* 0x000000212e217221 */ /* 0x000fe20000010000 */
[----:B------:R-:W-:Y:S06]  /*ae20*/  BRA `(.L_x_1354) ;  /* 0xffffffe000d07947 */ /* 0x000fec000383ffff */
.L_x_1355:
        /* <DEDUP_REMOVED lines=13> */
.L_x_3553:


//--------------------- .text._ZN13group_norm_v218gn_bwd_cuda_kernelI13__nv_bfloat16Li320ELi3ELi16ELi160ELi256ELb1ELb1ELi32ELi320ELi320ELi4ELb1ELi40ELb0ELb0ELNS_15WgradSyncMethodE3ENS_16CompileConditionILi900EEEEEvPT_S6_S6_PKS5_S8_S8_S8_PKfflPfPj --------------------------
	.section	.text._ZN13group_norm_v218gn_bwd_cuda_kernelI13__nv_bfloat16Li320ELi3ELi16ELi160ELi256ELb1ELb1ELi32ELi320ELi320ELi4ELb1ELi40ELb0ELb0ELNS_15WgradSyncMethodE3ENS_16CompileConditionILi900EEEEEvPT_S6_S6_PKS5_S8_S8_S8_PKfflPfPj,"ax",@progbits
	.align	128
        .global         _ZN13group_norm_v218gn_bwd_cuda_kernelI13__nv_bfloat16Li320ELi3ELi16ELi160ELi256ELb1ELb1ELi32ELi320ELi320ELi4ELb1ELi40ELb0ELb0ELNS_15WgradSyncMethodE3ENS_16CompileConditionILi900EEEEEvPT_S6_S6_PKS5_S8_S8_S8_PKfflPfPj
        .type           _ZN13group_norm_v218gn_bwd_cuda_kernelI13__nv_bfloat16Li320ELi3ELi16ELi160ELi256ELb1ELb1ELi32ELi320ELi320ELi4ELb1ELi40ELb0ELb0ELNS_15WgradSyncMethodE3ENS_16CompileConditionILi900EEEEEvPT_S6_S6_PKS5_S8_S8_S8_PKfflPfPj,@function
        .size           _ZN13group_norm_v218gn_bwd_cuda_kernelI13__nv_bfloat16Li320ELi3ELi16ELi160ELi256ELb1ELb1ELi32ELi320ELi320ELi4ELb1ELi40ELb0ELb0ELNS_15WgradSyncMethodE3ENS_16CompileConditionILi900EEEEEvPT_S6_S6_PKS5_S8_S8_S8_PKfflPfPj,(.L_x_3554 - _ZN13group_norm_v218gn_bwd_cuda_kernelI13__nv_bfloat16Li320ELi3ELi16ELi160ELi256ELb1ELb1ELi32ELi320ELi320ELi4ELb1ELi40ELb0ELb0ELNS_15WgradSyncMethodE3ENS_16CompileConditionILi900EEEEEvPT_S6_S6_PKS5_S8_S8_S8_PKfflPfPj)
        .other          _ZN13group_norm_v218gn_bwd_cuda_kernelI13__nv_bfloat16Li320ELi3ELi16ELi160ELi256ELb1ELb1ELi32ELi320ELi320ELi4ELb1ELi40ELb0ELb0ELNS_15WgradSyncMethodE3ENS_16CompileConditionILi900EEEEEvPT_S6_S6_PKS5_S8_S8_S8_PKfflPfPj,@"STO_CUDA_ENTRY STV_DEFAULT"
_ZN13group_norm_v218gn_bwd_cuda_kernelI13__nv_bfloat16Li320ELi3ELi16ELi160ELi256ELb1ELb1ELi32ELi320ELi320ELi4ELb1ELi40ELb0ELb0ELNS_15WgradSyncMethodE3ENS_16CompileConditionILi900EEEEEvPT_S6_S6_PKS5_S8_S8_S8_PKfflPfPj:
.text._ZN13group_norm_v218gn_bwd_cuda_kernelI13__nv_bfloat16Li320ELi3ELi16ELi160ELi256ELb1ELb1ELi32ELi320ELi320ELi4ELb1ELi40ELb0ELb0ELNS_15WgradSyncMethodE3ENS_16CompileConditionILi900EEEEEvPT_S6_S6_PKS5_S8_S8_S8_PKfflPfPj:
        /* <DEDUP_REMOVED lines=32> */
.L_x_1358:
[----:B------:R-:W2:Y:S04]  /*0200*/  LD.E.STRONG.GPU R0, desc[UR12][R2.64] ;  /* 0x0000000c02007980 */ /* 0x000ea8000c10f900 */
[----:B--2---:R-:W-:Y:S01]  /*0210*/  CCTL.IVALL ;  /* 0x00000000ff00798f */ /* 0x004fe20002000000 */
[----:B------:R-:W-:Y:S05]  /*0220*/  YIELD ;  /* 0x0000000000007946 */ /* 0x000fea0003800000 */
[----:B-----5:R-:W-:-:S04]  /*0230*/  LOP3.LUT R0, R0, R5, RZ, 0x3c, !PT ;  /* 0x0000000500007212 */ /* 0x020fc800078e3cff */
[----:B------:R-:W-:-:S13]  /*0240*/  ISETP.GT.AND P0, PT, R0, -0x1, PT ;  /* 0xffffffff0000780c */ /* 0x000fda0003f04270 */
[----:B------:R-:W-:Y:S05]  /*0250*/  @P0 BRA `(.L_x_1358) ;  /* 0xfffffffc00e80947 */ /* 0x000fea000383ffff */
.L_x_1357:
[----:B------:R-:W-:Y:S05]  /*0260*/  WARPSYNC.ALL ;  /* 0x0000000000007948 */ /* 0x000fea0003800000 */
[----:B------:R-:W-:Y:S06]  /*0270*/  BAR.SYNC.DEFER_BLOCKING 0x0 ;  /* 0x0000000000007b1d */ /* 0x000fec0000010000 */
[----:B------:R-:W-:Y:S05]  /*0280*/  BRA `(.L_x_1359) ;  /* 0x0000007800687947 */ /* 0x000fea0003800000 */
.L_x_1356:
        /* <DEDUP_REMOVED lines=37> */
.L_x_1372:
[----:B-1----:R-:W0:Y:S01]  /*04e0*/  S2R R0, SR_TID.X ;  /* 0x0000000000007919 */ /* 0x002e220000002100 */
[----:B------:R-:W-:Y:S01]  /*04f0*/  ULOP3.LUT UR9, UR11, 0x7, URZ, 0xc0, !UPT ;  /* 0x000000070b097892 */ /* 0x000fe2000f8ec03f */
[----:B------:R-:W1:Y:S01]  /*0500*/  LDC.64 R6, c[0x0][0x240] ;  /* 0x00009000ff067b82 */ /* 0x000e620000000a00 */
[----:B------:R-:W-:Y:S02]  /*0510*/  USHF.R.U64 UR14, UR11, 0x3, UR5 ;  /* 0x000000030b0e7899 */ /* 0x000fe40008001205 */
[----:B------:R-:W-:Y:S02]  /*0520*/  UIMAD UR10, UR9, 0x140, URZ ;  /* 0x00000140090a78a4 */ /* 0x000fe4000f8e023f */
[----:B------:R-:W-:Y:S02]  /*0530*/  USHF.L.U32 UR9, UR16, 0x5, URZ ;  /* 0x0000000510097899 */ /* 0x000fe4000800063f */
[----:B------:R-:W-:Y:S01]  /*0540*/  MOV R17, UR14 ;  /* 0x0000000e00117c02 */ /* 0x000fe20008000f00 */
[----:B------:R-:W-:Y:S01]  /*0550*/  USHF.R.U32.HI UR17, URZ, 0x3, UR5 ;  /* 0x000000033f117899 */ /* 0x000fe20008011605 */
[----:B------:R-:W2:Y:S01]  /*0560*/  LDC.64 R8, c[0x0][0x238] ;  /* 0x00008e00ff087b82 */ /* 0x000ea20000000a00 */
[----:B------:R-:W-:-:S02]  /*0570*/  ULOP3.LUT UR9, UR9, 0xe0, URZ, 0xc0, !UPT ;  /* 0x000000e009097892 */ /* 0x000fc4000f8ec03f */
[----:B------:R-:W-:Y:S02]  /*0580*/  UIMAD UR14, UR17, 0xa0000, URZ ;  /* 0x000a0000110e78a4 */ /* 0x000fe4000f8e023f */
[----:B------:R-:W-:Y:S01]  /*0590*/  MOV R16, UR17 ;  /* 0x0000001100107c02 */ /* 0x000fe20008000f00 */
[----:B------:R-:W-:Y:S01]  /*05a0*/  ULDC.64 UR18, c[0x0][0x248] ;  /* 0x0000920000127ab9 */ /* 0x000fe20000000a00 */
[----:B------:R-:W-:Y:S01]  /*05b0*/  ULDC.64 UR20, c[0x0][0x228] ;  /* 0x00008a0000147ab9 */ /* 0x000fe20000000a00 */
[----:B0-----:R-:W-:-:S05]  /*05c0*/  IMAD.WIDE.U32 R2, R0, -0x33333333, RZ ;  /* 0xcccccccd00027825 */ /* 0x001fca00078e00ff */
[----:B------:R-:W-:-:S05]  /*05d0*/  SHF.R.U32.HI R37, RZ, 0x6, R3 ;  /* 0x00000006ff257819 */ /* 0x000fca0000011603 */
[C---:B------:R-:W-:Y:S01]  /*05e0*/  IMAD R43, R37.reuse, -0x50, R0 ;  /* 0xffffffb0252b7824 */ /* 0x040fe200078e0200 */
[----:B------:R-:W-:Y:S01]  /*05f0*/  IADD3 R0, R37, UR9, RZ ;  /* 0x0000000925007c10 */ /* 0x000fe2000fffe0ff */
[----:B------:R-:W-:-:S03]  /*0600*/  ULDC UR9, c[0x0][0x250] ;  /* 0x0000940000097ab9 */ /* 0x000fc60000000800 */
[----:B------:R-:W-:-:S04]  /*0610*/  LEA R4, R43, UR10, 0x2 ;  /* 0x0000000a2b047c11 */ /* 0x000fc8000f8e10ff */
[----:B------:R-:W-:Y:S01]  /*0620*/  SHF.R.S32.HI R5, RZ, 0x1f, R4 ;  /* 0x0000001fff057819 */ /* 0x000fe20000011404 */
[----:B------:R-:W-:-:S04]  /*0630*/  IMAD.WIDE.U32 R2, R4, -0x33333333, RZ ;  /* 0xcccccccd04027825 */ /* 0x000fc800078e00ff */
[----:B------:R-:W-:Y:S01]  /*0640*/  IMAD.WIDE.U32 R38, R17, 0xa0000, R4 ;  /* 0x000a000011267825 */ /* 0x000fe200078e0004 */
[----:B------:R-:W-:-:S03]  /*0650*/  SHF.R.U32.HI R18, RZ, 0x7, R3 ;  /* 0x00000007ff127819 */ /* 0x000fc60000011603 */
[----:B------:R-:W-:Y:S01]  /*0660*/  IMAD R5, R0, 0xa00, RZ ;  /* 0x00000a0000057824 */ /* 0x000fe200078e02ff */
[----:B------:R-:W-:Y:S01]  /*0670*/  LEA R3, P0, R17, R18, 0x4 ;  /* 0x0000001211037211 */ /* 0x000fe200078020ff */
[----:B------:R0:W-:Y:S01]  /*0680*/  STL [R1+0x44], R18 ;  /* 0x0000441201007387 */ /* 0x0001e20000100800 */
[----:B------:R-:W-:Y:S02]  /*0690*/  IADD3 R40, R39, UR14, RZ ;  /* 0x0000000e27287c10 */ /* 0x000fe4000fffe0ff */
[----:B------:R-:W-:Y:S02]  /*06a0*/  LEA.HI.X R16, R17, RZ, R16, 0x4, P0 ;  /* 0x000000ff11107211 */ /* 0x000fe400000f2410 */
[----:B------:R-:W-:Y:S02]  /*06b0*/  IADD3 R0, P1, R5, R38, RZ ;  /* 0x0000002605007210 */ /* 0x000fe40007f3e0ff */
[----:B------:R-:W-:Y:S02]  /*06c0*/  LEA R2, P0, R3, UR18, 0x3 ;  /* 0x0000001203027c11 */ /* 0x000fe4000f8018ff */
[----:B------:R-:W-:-:S02]  /*06d0*/  IADD3.X R17, RZ, R40, RZ, P1, !PT ;  /* 0x00000028ff117210 */ /* 0x000fc40000ffe4ff */
[C---:B------:R-:W-:Y:S02]  /*06e0*/  SHF.L.U32 R24, R0.reuse, 0x1, RZ ;  /* 0x0000000100187819 */ /* 0x040fe400000006ff */
[----:B------:R-:W-:Y:S01]  /*06f0*/  LEA.HI.X R3, R3, UR19, R16, 0x3, P0 ;  /* 0x0000001303037c11 */ /* 0x000fe200080f1c10 */
[----:B------:R-:W-:Y:S01]  /*0700*/  ULDC.64 UR18, c[0x0][0x230] ;  /* 0x00008c0000127ab9 */ /* 0x000fe20000000a00 */
[----:B------:R-:W-:Y:S02]  /*0710*/  SHF.L.U64.HI R27, R0, 0x1, R17 ;  /* 0x00000001001b7819 */ /* 0x000fe40000010211 */
[----:B0-----:R-:W-:Y:S01]  /*0720*/  IADD3 R18, P0, R24, UR18, RZ ;  /* 0x0000001218127c10 */ /* 0x001fe2000ff1e0ff */
[----:B-1----:R-:W-:Y:S01]  /*0730*/  IMAD.WIDE R6, R4, 0x2, R6 ;  /* 0x0000000204067825 */ /* 0x002fe200078e0206 */
[----:B------:R-:W-:-:S03]  /*0740*/  IADD3 R23, R5, 0x2800, RZ ;  /* 0x0000280005177810 */ /* 0x000fc60007ffe0ff */
[----:B--2---:R-:W-:Y:S01]  /*0750*/  IMAD.WIDE R8, R4, 0x2, R8 ;  /* 0x0000000204087825 */ /* 0x004fe200078e0208 */
[----:B------:R-:W-:Y:S01]  /*0760*/  IADD3.X R19, R27, UR19, RZ, P0, !PT ;  /* 0x000000131b137c10 */ /* 0x000fe200087fe4ff */
[----:B------:R0:W2:Y:S01]  /*0770*/  LDG.E.64.CONSTANT R20, desc[UR12][R6.64] ;  /* 0x0000000c06147981 */ /* 0x0000a2000c1e9b00 */
[----:B------:R-:W-:-:S03]  /*0780*/  IADD3 R23, P0, R23, R38, RZ ;  /* 0x0000002617177210 */ /* 0x000fc60007f1e0ff */
[----:B------:R1:W-:Y:S01]  /*0790*/  STL [R1+0xa0], R24 ;  /* 0x0000a01801007387 */ /* 0x0003e20000100800 */
[----:B------:R-:W-:Y:S02]  /*07a0*/  IADD3.X R0, RZ, R40, RZ, P0, !PT ;  /* 0x00000028ff007210 */ /* 0x000fe400007fe4ff */
[----:B------:R-:W-:Y:S01]  /*07b0*/  SHF.L.U32 R26, R23, 0x1, RZ ;  /* 0x00000001171a7819 */ /* 0x000fe200000006ff */
[----:B------:R3:W4:Y:S01]  /*07c0*/  LDG.E.64.CONSTANT R16, desc[UR12][R8.64] ;  /* 0x0000000c08107981 */ /* 0x000722000c1e9b00 */
[----:B0-----:R-:W-:Y:S02]  /*07d0*/  IADD3 R7, R5, 0x5000, RZ ;  /* 0x0000500005077810 */ /* 0x001fe40007ffe0ff */
[----:B------:R-:W-:Y:S01]  /*07e0*/  SHF.L.U64.HI R28, R23, 0x1, R0 ;  /* 0x00000001171c7819 */ /* 0x000fe20000010200 */
[----:B------:R-:W2:Y:S01]  /*07f0*/  LDG.E.64.CONSTANT R2, desc[UR12][R2.64] ;  /* 0x0000000c02027981 */ /* 0x000ea2000c1e9b00 */
[----:B------:R-:W-:Y:S02]  /*0800*/  IADD3 R7, P1, R7, R38, RZ ;  /* 0x0000002607077210 */ /* 0x000fe40007f3e0ff */
[----:B------:R-:W-:Y:S01]  /*0810*/  IADD3 R22, P0, R26, UR18, RZ ;  /* 0x000000121a167c10 */ /* 0x000fe2000ff1e0ff */
[----:B------:R-:W-:Y:S01]  /*0820*/  STL [R1+0xc4], R27 ;  /* 0x0000c41b01007387 */ /* 0x000fe20000100800 */
[----:B------:R-:W-:-:S02]  /*0830*/  IADD3.X R0, RZ, R40, RZ, P1, !PT ;  /* 0x00000028ff007210 */ /* 0x000fc40000ffe4ff */
[----:B------:R-:W-:Y:S01]  /*0840*/  IADD3.X R23, R28, UR19, RZ, P0, !PT ;  /* 0x000000131c177c10 */ /* 0x000fe200087fe4ff */
[----:B------:R-:W4:Y:S01]  /*0850*/  LDG.E.64.CONSTANT R18, desc[UR12][R18.64] ;  /* 0x0000000c12127981 */ /* 0x000f22000c1e9b00 */
[----:B-1----:R-:W-:Y:S02]  /*0860*/  IADD3 R24, P0, R24, UR20, RZ ;  /* 0x0000001418187c10 */ /* 0x002fe4000ff1e0ff */
[C---:B------:R-:W-:Y:S02]  /*0870*/  SHF.L.U32 R32, R7.reuse, 0x1, RZ ;  /* 0x0000000107207819 */ /* 0x040fe400000006ff */
[----:B---3--:R-:W-:Y:S01]  /*0880*/  SHF.L.U64.HI R8, R7, 0x1, R0 ;  /* 0x0000000107087819 */ /* 0x008fe20000010200 */
[----:B------:R0:W-:Y:S01]  /*0890*/  STL [R1+0xbc], R26 ;  /* 0x0000bc1a01007387 */ /* 0x0001e20000100800 */
[----:B------:R-:W-:Y:S02]  /*08a0*/  IADD3 R7, R5, 0x7800, RZ ;  /* 0x0000780005077810 */ /* 0x000fe40007ffe0ff */
[----:B------:R-:W-:Y:S01]  /*08b0*/  IADD3.X R25, R27, UR21, RZ, P0, !PT ;  /* 0x000000151b197c10 */ /* 0x000fe200087fe4ff */
[----:B------:R-:W3:Y:S01]  /*08c0*/  LDG.E.64.CONSTANT R22, desc[UR12][R22.64] ;  /* 0x0000000c16167981 */ /* 0x000ee2000c1e9b00 */
[----:B------:R-:W-:-:S02]  /*08d0*/  IADD3 R7, P1, R7, R38, RZ ;  /* 0x0000002607077210 */ /* 0x000fc40007f3e0ff */
[----:B0-----:R-:W-:Y:S01]  /*08e0*/  IADD3 R26, P0, R26, UR20, RZ ;  /* 0x000000141a1a7c10 */ /* 0x001fe2000ff1e0ff */
[----:B------:R0:W-:Y:S01]  /*08f0*/  STL [R1+0xc0], R28 ;  /* 0x0000c01c01007387 */ /* 0x0001e20000100800 */
[----:B------:R-:W-:Y:S02]  /*0900*/  IADD3.X R0, RZ, R40, RZ, P1, !PT ;  /* 0x00000028ff007210 */ /* 0x000fe40000ffe4ff */
[----:B------:R-:W-:Y:S01]  /*0910*/  IADD3.X R27, R28, UR21, RZ, P0, !PT ;  /* 0x000000151c1b7c10 */ /* 0x000fe200087fe4ff */
[----:B------:R-:W3:Y:S01]  /*0920*/  LDG.E.64.CONSTANT R24, desc[UR12][R24.64] ;  /* 0x0000000c18187981 */ /* 0x000ee2000c1e9b00 */
[C---:B------:R-:W-:Y:S02]  /*0930*/  SHF.L.U32 R44, R7.reuse, 0x1, RZ ;  /* 0x00000001072c7819 */ /* 0x040fe400000006ff */
[----:B------:R-:W-:Y:S01]  /*0940*/  SHF.L.U64.HI R46, R7, 0x1, R0 ;  /* 0x00000001072e7819 */ /* 0x000fe20000010200 */
[----:B------:R1:W-:Y:S01]  /*0950*/  STL [R1+0xb4], R32 ;  /* 0x0000b42001007387 */ /* 0x0003e20000100800 */
[----:B0-----:R-:W-:-:S03]  /*0960*/  IADD3 R28, P0, R32, UR18, RZ ;  /* 0x00000012201c7c10 */ /* 0x001fc6000ff1e0ff */
[----:B------:R-:W3:Y:S01]  /*0970*/  LDG.E.64.CONSTANT R26, desc[UR12][R26.64] ;  /* 0x0000000c1a1a7981 */ /* 0x000ee2000c1e9b00 */
[----:B------:R-:W-:Y:S02]  /*0980*/  IADD3.X R29, R8, UR19, RZ, P0, !PT ;  /* 0x00000013081d7c10 */ /* 0x000fe400087fe4ff */
[----:B------:R-:W-:-:S04]  /*0990*/  IADD3 R30, P0, R44, UR18, RZ ;  /* 0x000000122c1e7c10 */ /* 0x000fc8000ff1e0ff */
[----:B------:R-:W-:Y:S01]  /*09a0*/  IADD3.X R31, R46, UR19, RZ, P0, !PT ;  /* 0x000000132e1f7c10 */ /* 0x000fe200087fe4ff */
[----:B------:R0:W-:Y:S04]  /*09b0*/  STL [R1+0xb8], R8 ;  /* 0x0000b80801007387 */ /* 0x0001e80000100800 */
[----:B------:R-:W3:Y:S04]  /*09c0*/  LDG.E.64.CONSTANT R28, desc[UR12][R28.64] ;  /* 0x0000000c1c1c7981 */ /* 0x000ee8000c1e9b00 */
[----:B------:R-:W3:Y:S01]  /*09d0*/  LDG.E.64.CONSTANT R30, desc[UR12][R30.64] ;  /* 0x0000000c1e1e7981 */ /* 0x000ee2000c1e9b00 */
[----:B-1----:R-:W-:-:S03]  /*09e0*/  IADD3 R32, P0, R32, UR20, RZ ;  /* 0x0000001420207c10 */ /* 0x002fc6000ff1e0ff */
[----:B------:R-:W-:Y:S04]  /*09f0*/  STL [R1+0xac], R44 ;  /* 0x0000ac2c01007387 */ /* 0x000fe80000100800 */
[----:B------:R-:W-:Y:S01]  /*0a00*/  STL [R1+0xb0], R46 ;  /* 0x0000b02e01007387 */ /* 0x000fe20000100800 */
[----:B------:R-:W-:-:S06]  /*0a10*/  IADD3.X R33, R8, UR21, RZ, P0, !PT ;  /* 0x0000001508217c10 */ /* 0x000fcc00087fe4ff */
[----:B------:R-:W3:Y:S01]  /*0a20*/  LDG.E.64.CONSTANT R32, desc[UR12][R32.64] ;  /* 0x0000000c20207981 */ /* 0x000ee2000c1e9b00 */
[----:B--2---:R-:W-:-:S06]  /*0a30*/  FADD.FTZ R7, R3, UR9 ;  /* 0x0000000903077e21 */ /* 0x004fcc0008010000 */
[----:B------:R-:W1:Y:S01]  /*0a40*/  MUFU.RSQ R7, R7 ;  /* 0x0000000700077308 */ /* 0x000e620000001400 */
[----:B----4-:R-:W-:Y:S02]  /*0a50*/  SHF.L.U32 R35, R18, 0x10, RZ ;  /* 0x0000001012237819 */ /* 0x010fe400000006ff */
[----:B------:R-:W-:-:S03]  /*0a60*/  SHF.L.U32 R36, R16, 0x10, RZ ;  /* 0x0000001010247819 */ /* 0x000fc600000006ff */
[C---:B------:R-:W-:Y:S01]  /*0a70*/  FADD.FTZ R0, -R2.reuse, R35 ;  /* 0x0000002302007221 */ /* 0x040fe20000010100 */
[----:B------:R-:W-:Y:S02]  /*0a80*/  SHF.L.U32 R35, R19, 0x10, RZ ;  /* 0x0000001013237819 */ /* 0x000fe400000006ff */
[----:B------:R-:W-:Y:S02]  /*0a90*/  SHF.L.U32 R34, R17, 0x10, RZ ;  /* 0x0000001011227819 */ /* 0x000fe400000006ff */
[----:B------:R-:W-:Y:S01]  /*0aa0*/  IADD3 R3, R5, 0xa000, RZ ;  /* 0x0000a00005037810 */ /* 0x000fe20007ffe0ff */
[----:B------:R-:W-:Y:S01]  /*0ab0*/  FADD.FTZ R52, -R2, R35 ;  /* 0x0000002302347221 */ /* 0x000fe20000010100 */
[----:B------:R-:W-:Y:S02]  /*0ac0*/  PRMT R6, R20, 0x7632, R6 ;  /* 0x0000763214067816 */ /* 0x000fe40000000006 */
[----:B------:R-:W-:Y:S01]  /*0ad0*/  IADD3 R3, P0, R3, R38, RZ ;  /* 0x0000002603037210 */ /* 0x000fe20007f1e0ff */
[----:B-1----:R-:W-:Y:S01]  /*0ae0*/  FMUL.FTZ R52, R7, R52 ;  /* 0x0000003407347220 */ /* 0x002fe20000410000 */
[----:B------:R-:W-:-:S02]  /*0af0*/  PRMT R9, R17, 0x7632, R9 ;  /* 0x0000763211097816 */ /* 0x000fc40000000009 */
[----:B0-----:R-:W-:Y:S02]  /*0b00*/  IADD3.X R8, RZ, R40, RZ, P0, !PT ;  /* 0x00000028ff087210 */ /* 0x001fe400007fe4ff */
[----:B------:R-:W-:Y:S01]  /*0b10*/  PRMT R54, R18, 0x7632, R54 ;  /* 0x0000763212367816 */ /* 0x000fe20000000036 */
[----:B---3--:R0:W-:Y:S04]  /*0b20*/  STL [R1+0x114], R31 ;  /* 0x0001141f01007387 */ /* 0x0081e80000100800 */
[----:B------:R-:W-:Y:S04]  /*0b30*/  STL [R1+0xd8], R16 ;  /* 0x0000d81001007387 */ /* 0x000fe80000100800 */
[----:B------:R-:W-:Y:S01]  /*0b40*/  STL [R1+0x20], R36 ;  /* 0x0000202401007387 */ /* 0x000fe20000100800 */
[----:B0-----:R-:W-:-:S03]  /*0b50*/  SHF.L.U32 R31, R20, 0x10, RZ ;  /* 0x00000010141f7819 */ /* 0x001fc600000006ff */
[----:B------:R0:W-:Y:S04]  /*0b60*/  STL [R1+0xdc], R17 ;  /* 0x0000dc1101007387 */ /* 0x0001e80000100800 */
[----:B------:R-:W-:Y:S04]  /*0b70*/  STL [R1+0x38], R34 ;  /* 0x0000382201007387 */ /* 0x000fe80000100800 */
[----:B------:R1:W-:Y:S01]  /*0b80*/  STL [R1+0xe0], R20 ;  /* 0x0000e01401007387 */ /* 0x0003e20000100800 */
[----:B0-----:R-:W-:-:S03]  /*0b90*/  SHF.L.U32 R17, R3, 0x1, RZ ;  /* 0x0000000103117819 */ /* 0x001fc600000006ff */
[----:B------:R-:W-:Y:S01]  /*0ba0*/  STL [R1+0x3c], R31 ;  /* 0x00003c1f01007387 */ /* 0x000fe20000100800 */
[----:B-1----:R-:W-:-:S03]  /*0bb0*/  SHF.L.U32 R20, R21, 0x10, RZ ;  /* 0x0000001015147819 */ /* 0x002fc600000006ff */
[----:B------:R0:W-:Y:S02]  /*0bc0*/  STL [R1+0xe4], R18 ;  /* 0x0000e41201007387 */ /* 0x0001e40000100800 */
[----:B------:R-:W-:Y:S01]  /*0bd0*/  FFMA.FTZ R45, R52, R34, R20 ;  /* 0x00000022342d7223 */ /* 0x000fe20000010014 */
[----:B------:R-:W-:Y:S02]  /*0be0*/  IADD3 R34, P0, R17, UR18, RZ ;  /* 0x0000001211227c10 */ /* 0x000fe4000ff1e0ff */
[----:B0-----:R-:W-:-:S04]  /*0bf0*/  SHF.L.U64.HI R18, R3, 0x1, R8 ;  /* 0x0000000103127819 */ /* 0x001fc80000010208 */
[----:B------:R-:W-:-:S05]  /*0c00*/  IADD3.X R35, R18, UR19, RZ, P0, !PT ;  /* 0x0000001312237c10 */ /* 0x000fca00087fe4ff */
[----:B------:R0:W2:Y:S01]  /*0c10*/  LDG.E.64.CONSTANT R50, desc[UR12][R34.64] ;  /* 0x0000000c22327981 */ /* 0x0000a2000c1e9b00 */
[----:B------:R-:W-:-:S04]  /*0c20*/  FMUL.FTZ R59, R7, R0 ;  /* 0x00000000073b7220 */ /* 0x000fc80000410000 */
[----:B------:R-:W-:-:S04]  /*0c30*/  FFMA.FTZ R41, R59, R36, R31 ;  /* 0x000000243b297223 */ /* 0x000fc8000001001f */
[----:B------:R-:W-:-:S06]  /*0c40*/  FMUL.FTZ R0, R41, -1.4426950216293334961 ;  /* 0xbfb8aa3b29007820 */ /* 0x000fcc0000410000 */
[----:B------:R-:W1:Y:S01]  /*0c50*/  MUFU.EX2 R0, R0 ;  /* 0x0000000000007308 */ /* 0x000e620000000800 */
[----:B------:R-:W-:Y:S01]  /*0c60*/  FMUL.FTZ R39, R45, -1.4426950216293334961 ;  /* 0xbfb8aa3b2d277820 */ /* 0x000fe20000410000 */
[----:B0-----:R-:W-:-:S06]  /*0c70*/  IADD3 R34, P0, R44, UR20, RZ ;  /* 0x000000142c227c10 */ /* 0x001fcc000ff1e0ff */
[----:B------:R-:W0:Y:S01]  /*0c80*/  MUFU.EX2 R39, R39 ;  /* 0x0000002700277308 */ /* 0x000e220000000800 */
[----:B------:R-:W-:Y:S01]  /*0c90*/  HFMA2.MMA R44, -RZ, RZ, 0, 2.384185791015625e-06 ;  /* 0x00000028ff2c7435 */ /* 0x000fe200000001ff */
[----:B-1----:R-:W-:-:S06]  /*0ca0*/  FADD.FTZ R0, R0, 1 ;  /* 0x3f80000000007421 */ /* 0x002fcc0000010000 */
[----:B------:R-:W1:Y:S03]  /*0cb0*/  MUFU.RCP R57, R0 ;  /* 0x0000000000397308 */ /* 0x000e660000001000 */
[----:B------:R-:W-:Y:S01]  /*0cc0*/  IMAD R43, R43, R44, UR8 ;  /* 0x000000082b2b7e24 */ /* 0x000fe2000f8e022c */
[----:B------:R-:W-:Y:S01]  /*0cd0*/  IADD3 R44, R5, 0xc800, RZ ;  /* 0x0000c800052c7810 */ /* 0x000fe20007ffe0ff */
[----:B0-----:R-:W-:Y:S01]  /*0ce0*/  FADD.FTZ R53, R39, 1 ;  /* 0x3f80000027357421 */ /* 0x001fe20000010000 */
[C---:B------:R-:W-:Y:S02]  /*0cf0*/  IADD3 R39, R5.reuse, 0xf000, RZ ;  /* 0x0000f00005277810 */ /* 0x040fe40007ffe0ff */
[----:B------:R-:W-:Y:S02]  /*0d00*/  IADD3 R5, R5, 0x11800, RZ ;  /* 0x0001180005057810 */ /* 0x000fe40007ffe0ff */
[----:B------:R-:W-:Y:S01]  /*0d10*/  PRMT R4, R16, 0x7632, R4 ;  /* 0x0000763210047816 */ /* 0x000fe20000000004 */
[----:B------:R-:W-:Y:S01]  /*0d20*/  STL [R1+0xa8], R18 ;  /* 0x0000a81201007387 */ /* 0x000fe20000100800 */
[----:B------:R-:W-:-:S02]  /*0d30*/  LEA R16, R37, R43, 0x3 ;  /* 0x0000002b25107211 */ /* 0x000fc400078e18ff */
[----:B------:R-:W-:Y:S01]  /*0d40*/  IADD3.X R35, R46, UR21, RZ, P0, !PT ;  /* 0x000000152e237c10 */ /* 0x000fe200087fe4ff */
[----:B------:R-:W-:Y:S01]  /*0d50*/  STL [R1+0xa4], R17 ;  /* 0x0000a41101007387 */ /* 0x000fe20000100800 */
[-C--:B------:R-:W-:Y:S02]  /*0d60*/  IADD3 R37, P2, R44, R38.reuse, RZ ;  /* 0x000000262c257210 */ /* 0x080fe40007f5e0ff */
[-C--:B------:R-:W-:Y:S01]  /*0d70*/  IADD3 R39, P1, R39, R38.reuse, RZ ;  /* 0x0000002627277210 */ /* 0x080fe20007f3e0ff */
[----:B------:R-:W-:Y:S01]  /*0d80*/  STL [R1+0xe8], R19 ;  /* 0x0000e81301007387 */ /* 0x000fe20000100800 */
[----:B------:R-:W-:Y:S01]  /*0d90*/  IADD3 R38, P0, R5, R38, RZ ;  /* 0x0000002605267210 */ /* 0x000fe20007f1e0ff */
[----:B-1----:R-:W-:Y:S01]  /*0da0*/  FADD.FTZ R5, -R57, 1 ;  /* 0x3f80000039057421 */ /* 0x002fe20000010100 */
[----:B------:R-:W-:Y:S01]  /*0db0*/  PRMT R8, R21, 0x7632, R8 ;  /* 0x0000763215087816 */ /* 0x000fe20000000008 */
[----:B------:R0:W-:Y:S01]  /*0dc0*/  STL [R1+0xec], R21 ;  /* 0x0000ec1501007387 */ /* 0x0001e20000100800 */
[C---:B------:R-:W-:Y:S01]  /*0dd0*/  SHF.L.U32 R43, R22.reuse, 0x10, RZ ;  /* 0x00000010162b7819 */ /* 0x040fe200000006ff */
[----:B------:R-:W-:Y:S01]  /*0de0*/  FFMA.FTZ R41, R41, R5, 1 ;  /* 0x3f80000029297423 */ /* 0x000fe20000010005 */
[----:B------:R-:W-:-:S02]  /*0df0*/  PRMT R5, R22, 0x7632, R5 ;  /* 0x0000763216057816 */ /* 0x000fc40000000005 */
[----:B------:R-:W-:Y:S02]  /*0e00*/  SHF.L.U32 R54, R54, 0x10, RZ ;  /* 0x0000001036367819 */ /* 0x000fe400000006ff */
[----:B------:R-:W-:Y:S02]  /*0e10*/  PRMT R42, R19, 0x7632, R42 ;  /* 0x00007632132a7816 */ /* 0x000fe4000000002a */
[----:B------:R-:W-:Y:S01]  /*0e20*/  SHF.L.U32 R6, R6, 0x10, RZ ;  /* 0x0000001006067819 */ /* 0x000fe200000006ff */
[----:B0-----:R-:W3:Y:S04]  /*0e30*/  LDL.LU R21, [R1+0x38] ;  /* 0x0000380001157983 */ /* 0x001ee80000300800 */
[----:B------:R-:W-:Y:S01]  /*0e40*/  STL [R1+0xf0], R16 ;  /* 0x0000f01001007387 */ /* 0x000fe20000100800 */
[----:B------:R-:W-:-:S02]  /*0e50*/  SHF.L.U32 R4, R4, 0x10, RZ ;  /* 0x0000001004047819 */ /* 0x000fc400000006ff */
[----:B------:R-:W-:Y:S01]  /*0e60*/  SHF.L.U32 R9, R9, 0x10, RZ ;  /* 0x0000001009097819 */ /* 0x000fe200000006ff */
[----:B------:R-:W-:Y:S01]  /*0e70*/  MUFU.RCP R53, R53 ;  /* 0x0000003500357308 */ /* 0x000fe20000001000 */
[----:B------:R-:W4:Y:S04]  /*0e80*/  LDG.E.64.CONSTANT R34, desc[UR12][R34.64] ;  /* 0x0000000c22227981 */ /* 0x000f28000c1e9b00 */
[----:B--2---:R-:W-:Y:S04]  /*0e90*/  STL.64 [R1+0x30], R50 ;  /* 0x0000303201007387 */ /* 0x004fe80000100a00 */
[----:B------:R0:W-:Y:S04]  /*0ea0*/  STL [R1+0xf4], R22 ;  /* 0x0000f41601007387 */ /* 0x0001e80000100800 */
[----:B0-----:R-:W2:Y:S01]  /*0eb0*/  LDL.LU R22, [R1+0x20] ;  /* 0x0000200001167983 */ /* 0x001ea20000300800 */
[----:B------:R-:W-:Y:S01]  /*0ec0*/  FADD.FTZ R54, -R2, R54 ;  /* 0x0000003602367221 */ /* 0x000fe20000010100 */
[----:B------:R-:W-:-:S03]  /*0ed0*/  SHF.L.U32 R42, R42, 0x10, RZ ;  /* 0x000000102a2a7819 */ /* 0x000fc600000006ff */
[C---:B------:R-:W-:Y:S02]  /*0ee0*/  FMUL.FTZ R54, R7.reuse, R54 ;  /* 0x0000003607367220 */ /* 0x040fe40000410000 */
[----:B------:R-:W-:Y:S01]  /*0ef0*/  FADD.FTZ R42, -R2, R42 ;  /* 0x0000002a022a7221 */ /* 0x000fe20000010100 */
[----:B------:R-:W-:Y:S01]  /*0f00*/  SHF.L.U32 R8, R8, 0x10, RZ ;  /* 0x0000001008087819 */ /* 0x000fe200000006ff */
[----:B------:R-:W-:Y:S02]  /*0f10*/  FFMA.FTZ R60, R54, R4, R6 ;  /* 0x00000004363c7223 */ /* 0x000fe40000010006 */
[----:B------:R-:W-:Y:S02]  /*0f20*/  FMUL.FTZ R42, R7, R42 ;  /* 0x0000002a072a7220 */ /* 0x000fe40000410000 */
[----:B------:R-:W-:Y:S02]  /*0f30*/  FMUL.FTZ R3, R60, -1.4426950216293334961 ;  /* 0xbfb8aa3b3c037820 */ /* 0x000fe40000410000 */
[----:B------:R-:W-:-:S04]  /*0f40*/  FFMA.FTZ R36, R42, R9, R8 ;  /* 0x000000092a247223 */ /* 0x000fc80000010008 */
[----:B------:R-:W0:Y:S01]  /*0f50*/  MUFU.EX2 R3, R3 ;  /* 0x0000000300037308 */ /* 0x000e220000000800 */
[----:B------:R-:W-:-:S07]  /*0f60*/  FMUL.FTZ R0, R36, -1.4426950216293334961 ;  /* 0xbfb8aa3b24007820 */ /* 0x000fce0000410000 */
[----:B------:R-:W1:Y:S01]  /*0f70*/  MUFU.EX2 R0, R0 ;  /* 0x0000000000007308 */ /* 0x000e620000000800 */
[----:B------:R-:W-:Y:S01]  /*0f80*/  SHF.L.U32 R5, R5, 0x10, RZ ;  /* 0x0000001005057819 */ /* 0x000fe200000006ff */
[----:B0-----:R-:W-:-:S04]  /*0f90*/  FADD.FTZ R56, R3, 1 ;  /* 0x3f80000003387421 */ /* 0x001fc80000010000 */
[----:B------:R-:W-:Y:S02]  /*0fa0*/  FADD.FTZ R5, -R2, R5 ;  /* 0x0000000502057221 */ /* 0x000fe40000010100 */
[----:B------:R-:W0:Y:S01]  /*0fb0*/  MUFU.RCP R56, R56 ;  /* 0x0000003800387308 */ /* 0x000e220000001000 */
[----:B-1----:R-:W-:Y:S01]  /*0fc0*/  FADD.FTZ R51, R0, 1 ;  /* 0x3f80000000337421 */ /* 0x002fe20000010000 */
[----:B------:R-:W-:-:S06]  /*0fd0*/  FMUL.FTZ R5, R7, R5 ;  /* 0x0000000507057220 */ /* 0x000fcc0000410000 */
[----:B------:R-:W1:Y:S01]  /*0fe0*/  MUFU.RCP R51, R51 ;  /* 0x0000003300337308 */ /* 0x000e620000001000 */
[----:B------:R-:W-:Y:S01]  /*0ff0*/  FMUL.FTZ R57, R57, R41 ;  /* 0x0000002939397220 */ /* 0x000fe20000410000 */
[----:B------:R-:W-:Y:S01]  /*1000*/  FFMA.FTZ R41, R4, R5, R6 ;  /* 0x0000000504297223 */ /* 0x000fe20000010006 */
[----:B------:R-:W-:Y:S01]  /*1010*/  SHF.L.U32 R3, R23, 0x10, RZ ;  /* 0x0000001017037819 */ /* 0x000fe200000006ff */
[----:B------:R-:W-:Y:S02]  /*1020*/  FADD.FTZ R43, -R2, R43 ;  /* 0x0000002b022b7221 */ /* 0x000fe40000010100 */
[----:B------:R-:W-:Y:S01]  /*1030*/  FMUL.FTZ R58, R41, -1.4426950216293334961 ;  /* 0xbfb8aa3b293a7820 */ /* 0x000fe20000410000 */
[----:B0-----:R-:W-:Y:S01]  /*1040*/  FADD.FTZ R47, -R56, 1 ;  /* 0x3f800000382f7421 */ /* 0x001fe20000010100 */
[----:B------:R-:W-:Y:S01]  /*1050*/  FADD.FTZ R0, -R2, R3 ;  /* 0x0000000302007221 */ /* 0x000fe20000010100 */
[----:B------:R-:W-:Y:S02]  /*1060*/  FADD.FTZ R3, -R53, 1 ;  /* 0x3f80000035037421 */ /* 0x000fe40000010100 */
[----:B------:R-:W-:Y:S01]  /*1070*/  FFMA.FTZ R60, R60, R47, 1 ;  /* 0x3f8000003c3c7423 */ /* 0x000fe2000001002f */
[----:B------:R-:W-:Y:S01]  /*1080*/  IADD3.X R47, RZ, R40, RZ, P2, !PT ;  /* 0x00000028ff2f7210 */ /* 0x000fe200017fe4ff */
[----:B------:R-:W-:Y:S01]  /*1090*/  FMUL.FTZ R55, R7, R43 ;  /* 0x0000002b07377220 */ /* 0x000fe20000410000 */
[----:B------:R-:W0:Y:S01]  /*10a0*/  MUFU.EX2 R58, R58 ;  /* 0x0000003a003a7308 */ /* 0x000e220000000800 */
[----:B-1----:R-:W-:Y:S01]  /*10b0*/  FADD.FTZ R61, -R51, 1 ;  /* 0x3f800000333d7421 */ /* 0x002fe20000010100 */
[----:B------:R-:W-:Y:S01]  /*10c0*/  FFMA.FTZ R45, R45, R3, 1 ;  /* 0x3f8000002d2d7423 */ /* 0x000fe20000010003 */
[----:B------:R-:W-:-:S02]  /*10d0*/  SHF.L.U64.HI R19, R37, 0x1, R47 ;  /* 0x0000000125137819 */ /* 0x000fc4000001022f */
[----:B------:R-:W-:Y:S01]  /*10e0*/  FFMA.FTZ R36, R36, R61, 1 ;  /* 0x3f80000024247423 */ /* 0x000fe2000001003d */
[----:B------:R-:W-:Y:S01]  /*10f0*/  SHF.L.U32 R47, R25, 0x10, RZ ;  /* 0x00000010192f7819 */ /* 0x000fe200000006ff */
[----:B------:R-:W-:Y:S02]  /*1100*/  FMUL.FTZ R53, R53, R45 ;  /* 0x0000002d35357220 */ /* 0x000fe40000410000 */
[----:B------:R-:W-:Y:S01]  /*1110*/  FMUL.FTZ R51, R51, R36 ;  /* 0x0000002433337220 */ /* 0x000fe20000410000 */
[----:B------:R-:W-:Y:S01]  /*1120*/  PRMT R61, R24, 0x7632, R61 ;  /* 0x00007632183d7816 */ /* 0x000fe2000000003d */
[----:B------:R-:W-:Y:S01]  /*1130*/  FMUL.FTZ R53, R47, R53 ;  /* 0x000000352f357220 */ /* 0x000fe20000410000 */
[----:B------:R-:W-:Y:S01]  /*1140*/  PRMT R47, R25, 0x7632, R47 ;  /* 0x00007632192f7816 */ /* 0x000fe2000000002f */
[----:B------:R-:W-:Y:S01]  /*1150*/  STL [R1+0xf8], R23 ;  /* 0x0000f81701007387 */ /* 0x000fe20000100800 */
[----:B------:R-:W-:Y:S01]  /*1160*/  SHF.L.U32 R61, R61, 0x10, RZ ;  /* 0x000000103d3d7819 */ /* 0x000fe200000006ff */
[----:B------:R-:W-:Y:S01]  /*1170*/  FMUL.FTZ R60, R56, R60 ;  /* 0x0000003c383c7220 */ /* 0x000fe20000410000 */
[----:B------:R-:W-:Y:S01]  /*1180*/  SHF.L.U32 R47, R47, 0x10, RZ ;  /* 0x000000102f2f7819 */ /* 0x000fe200000006ff */
[----:B------:R-:W-:Y:S01]  /*1190*/  STL [R1+0x9c], R19 ;  /* 0x00009c1301007387 */ /* 0x000fe20000100800 */
[----:B0-----:R-:W-:Y:S01]  /*11a0*/  FADD.FTZ R58, R58, 1 ;  /* 0x3f8000003a3a7421 */ /* 0x001fe20000010000 */
[----:B------:R-:W-:-:S02]  /*11b0*/  FMUL.FTZ R60, R61, R60 ;  /* 0x0000003c3d3c7220 */ /* 0x000fc40000410000 */
[----:B------:R-:W-:Y:S01]  /*11c0*/  FMUL.FTZ R51, R47, R51 ;  /* 0x000000332f337220 */ /* 0x000fe20000410000 */
[----:B--2---:R-:W-:Y:S01]  /*11d0*/  FFMA.FTZ R44, R22, R55, R31 ;  /* 0x00000037162c7223 */ /* 0x004fe2000001001f */
[----:B------:R-:W-:Y:S02]  /*11e0*/  SHF.L.U32 R31, R37, 0x1, RZ ;  /* 0x00000001251f7819 */ /* 0x000fe400000006ff */
[----:B------:R-:W-:Y:S02]  /*11f0*/  SHF.L.U32 R37, R24, 0x10, RZ ;  /* 0x0000001018257819 */ /* 0x000fe400000006ff */
[----:B------:R-:W-:-:S03]  /*1200*/  IADD3 R36, P2, R31, UR18, RZ ;  /* 0x000000121f247c10 */ /* 0x000fc6000ff5e0ff */
[----:B------:R-:W-:Y:S01]  /*1210*/  FMUL.FTZ R57, R37, R57 ;  /* 0x0000003925397220 */ /* 0x000fe20000410000 */
[----:B------:R-:W-:Y:S01]  /*1220*/  IADD3.X R37, R19, UR19, RZ, P2, !PT ;  /* 0x0000001313257c10 */ /* 0x000fe200097fe4ff */
[----:B------:R-:W-:Y:S04]  /*1230*/  STL [R1+0x98], R31 ;  /* 0x0000981f01007387 */ /* 0x000fe80000100800 */
[----:B------:R-:W-:Y:S01]  /*1240*/  STL [R1+0xfc], R24 ;  /* 0x0000fc1801007387 */ /* 0x000fe20000100800 */
[----:B-----5:R-:W-:-:S03]  /*1250*/  FFMA.FTZ R47, R59, R57, R10 ;  /* 0x000000393b2f7223 */ /* 0x020fc6000001000a */
[----:B------:R0:W-:Y:S01]  /*1260*/  STL [R1+0x100], R25 ;  /* 0x0001001901007387 */ /* 0x0001e20000100800 */
[----:B------:R1:W-:Y:S01]  /*1270*/  MUFU.RCP R10, R58 ;  /* 0x0000003a000a7308 */ /* 0x0003e20000001000 */
[----:B------:R-:W-:Y:S02]  /*1280*/  FADD.FTZ R11, R57, R11 ;  /* 0x0000000b390b7221 */ /* 0x000fe40000010000 */
[----:B0-----:R0:W2:Y:S01]  /*1290*/  LDG.E.64.CONSTANT R24, desc[UR12][R36.64] ;  /* 0x0000000c24187981 */ /* 0x0010a2000c1e9b00 */
[CC--:B-1----:R-:W-:Y:S01]  /*12a0*/  FFMA.FTZ R58, R22.reuse, R57.reuse, RZ ;  /* 0x00000039163a7223 */ /* 0x0c2fe200000100ff */
[----:B0-----:R-:W-:Y:S01]  /*12b0*/  FMUL.FTZ R37, R22, R57 ;  /* 0x0000003916257220 */ /* 0x001fe20000410000 */
[----:B------:R-:W-:Y:S01]  /*12c0*/  FMUL.FTZ R57, R4, R60 ;  /* 0x0000003c04397220 */ /* 0x000fe20000410000 */
[----:B------:R-:W-:Y:S02]  /*12d0*/  IADD3 R36, P2, R17, UR20, RZ ;  /* 0x0000001411247c10 */ /* 0x000fe4000ff5e0ff */
[----:B------:R-:W-:-:S04]  /*12e0*/  FFMA.FTZ R37, R59, R37, RZ ;  /* 0x000000253b257223 */ /* 0x000fc800000100ff */
[----:B------:R-:W-:Y:S01]  /*12f0*/  FFMA.FTZ R57, R54, R57, R37 ;  /* 0x0000003936397223 */ /* 0x000fe20000010025 */
[----:B------:R-:W-:-:S06]  /*1300*/  IADD3.X R37, R18, UR21, RZ, P2, !PT ;  /* 0x0000001512257c10 */ /* 0x000fcc00097fe4ff */
[----:B------:R-:W4:Y:S01]  /*1310*/  LDG.E.64.CONSTANT R36, desc[UR12][R36.64] ;  /* 0x0000000c24247981 */ /* 0x000f22000c1e9b00 */
[----:B------:R-:W-:Y:S01]  /*1320*/  PRMT R3, R23, 0x7632, R3 ;  /* 0x0000763217037816 */ /* 0x000fe20000000003 */
[----:B------:R-:W-:Y:S01]  /*1330*/  FMUL.FTZ R46, R44, -1.4426950216293334961 ;  /* 0xbfb8aa3b2c2e7820 */ /* 0x000fe20000410000 */
[----:B------:R-:W-:Y:S01]  /*1340*/  FMUL.FTZ R0, R7, R0 ;  /* 0x0000000007007220 */ /* 0x000fe20000410000 */
[----:B------:R-:W-:Y:S01]  /*1350*/  FFMA.FTZ R17, R54, R60, R12 ;  /* 0x0000003c36117223 */ /* 0x000fe2000001000c */
[----:B------:R-:W-:Y:S01]  /*1360*/  SHF.L.U32 R3, R3, 0x10, RZ ;  /* 0x0000001003037819 */ /* 0x000fe200000006ff */
[----:B------:R-:W-:Y:S01]  /*1370*/  FFMA.FTZ R16, R52, R53, R14 ;  /* 0x0000003534107223 */ /* 0x000fe2000001000e */
[----:B------:R-:W2:Y:S03]  /*1380*/  LDL.LU R23, [R1+0x3c] ;  /* 0x00003c0001177983 */ /* 0x000ea60000300800 */
[----:B------:R-:W-:-:S04]  /*1390*/  FADD.FTZ R3, -R2, R3 ;  /* 0x0000000302037221 */ /* 0x000fc80000010100 */
[----:B------:R-:W-:-:S04]  /*13a0*/  FMUL.FTZ R3, R7, R3 ;  /* 0x0000000307037220 */ /* 0x000fc80000410000 */
[----:B------:R-:W-:Y:S01]  /*13b0*/  FFMA.FTZ R45, R9, R3, R8 ;  /* 0x00000003092d7223 */ /* 0x000fe20000010008 */
[----:B------:R-:W0:Y:S03]  /*13c0*/  MUFU.EX2 R46, R46 ;  /* 0x0000002e002e7308 */ /* 0x000e260000000800 */
[----:B------:R-:W-:-:S06]  /*13d0*/  FMUL.FTZ R56, R45, -1.4426950216293334961 ;  /* 0xbfb8aa3b2d387820 */ /* 0x000fcc0000410000 */
[----:B------:R-:W1:Y:S01]  /*13e0*/  MUFU.EX2 R56, R56 ;  /* 0x0000003800387308 */ /* 0x000e620000000800 */
[----:B---3--:R-:W-:-:S04]  /*13f0*/  FFMA.FTZ R43, R21, R0, R20 ;  /* 0x00000000152b7223 */ /* 0x008fc80000010014 */
[----:B------:R-:W-:Y:S01]  /*1400*/  FMUL.FTZ R50, R43, -1.4426950216293334961 ;  /* 0xbfb8aa3b2b327820 */ /* 0x000fe20000410000 */
[----:B0-----:R-:W-:-:S05]  /*1410*/  FADD.FTZ R46, R46, 1 ;  /* 0x3f8000002e2e7421 */ /* 0x001fca0000010000 */
[----:B------:R-:W0:Y:S01]  /*1420*/  MUFU.EX2 R50, R50 ;  /* 0x0000003200327308 */ /* 0x000e220000000800 */
[----:B-1----:R-:W-:-:S07]  /*1430*/  FADD.FTZ R56, R56, 1 ;  /* 0x3f80000038387421 */ /* 0x002fce0000010000 */
[----:B------:R-:W1:Y:S01]  /*1440*/  MUFU.RCP R46, R46 ;  /* 0x0000002e002e7308 */ /* 0x000e620000001000 */
[----:B------:R-:W-:Y:S01]  /*1450*/  FFMA.FTZ R12, R4, R60, R58 ;  /* 0x0000003c040c7223 */ /* 0x000fe2000001003a */
[----:B------:R-:W-:Y:S01]  /*1460*/  FADD.FTZ R60, R60, R13 ;  /* 0x0000000d3c3c7221 */ /* 0x000fe20000010000 */
[----:B------:R-:W-:-:S05]  /*1470*/  FMUL.FTZ R13, R21, R53 ;  /* 0x00000035150d7220 */ /* 0x000fca0000410000 */
[----:B------:R-:W3:Y:S01]  /*1480*/  MUFU.RCP R56, R56 ;  /* 0x0000003800387308 */ /* 0x000ee20000001000 */
[----:B------:R-:W-:Y:S01]  /*1490*/  FFMA.FTZ R13, R52, R13, R57 ;  /* 0x0000000d340d7223 */ /* 0x000fe20000010039 */
[-C--:B------:R-:W-:Y:S01]  /*14a0*/  FMUL.FTZ R14, R9, R51.reuse ;  /* 0x00000033090e7220 */ /* 0x080fe20000410000 */
[----:B------:R-:W-:Y:S01]  /*14b0*/  FFMA.FTZ R48, R42, R51, R48 ;  /* 0x000000332a307223 */ /* 0x000fe20000010030 */
[----:B0-----:R-:W-:Y:S02]  /*14c0*/  FADD.FTZ R50, R50, 1 ;  /* 0x3f80000032327421 */ /* 0x001fe40000010000 */
[----:B------:R-:W-:Y:S01]  /*14d0*/  FFMA.FTZ R42, R42, R14, R13 ;  /* 0x0000000e2a2a7223 */ /* 0x000fe2000001000d */
[----:B------:R-:W-:Y:S01]  /*14e0*/  FADD.FTZ R13, -R10, 1 ;  /* 0x3f8000000a0d7421 */ /* 0x000fe20000010100 */
[----:B------:R-:W-:Y:S01]  /*14f0*/  FADD.FTZ R58, R53, R15 ;  /* 0x0000000f353a7221 */ /* 0x000fe20000010000 */
[----:B-1----:R-:W-:Y:S02]  /*1500*/  FADD.FTZ R15, -R46, 1 ;  /* 0x3f8000002e0f7421 */ /* 0x002fe40000010100 */
[----:B------:R-:W-:Y:S01]  /*1510*/  FFMA.FTZ R13, R41, R13, 1 ;  /* 0x3f800000290d7423 */ /* 0x000fe2000001000d */
[----:B------:R-:W0:Y:S01]  /*1520*/  MUFU.RCP R50, R50 ;  /* 0x0000003200327308 */ /* 0x000e220000001000 */
[----:B------:R-:W-:Y:S01]  /*1530*/  FFMA.FTZ R15, R44, R15, 1 ;  /* 0x3f8000002c0f7423 */ /* 0x000fe2000001000f */
[----:B---3--:R-:W-:Y:S01]  /*1540*/  FADD.FTZ R14, -R56, 1 ;  /* 0x3f800000380e7421 */ /* 0x008fe20000010100 */
[----:B------:R-:W-:Y:S01]  /*1550*/  FMUL.FTZ R54, R10, R13 ;  /* 0x0000000d0a367220 */ /* 0x000fe20000410000 */
[----:B------:R-:W-:Y:S01]  /*1560*/  SHF.L.U32 R13, R26, 0x10, RZ ;  /* 0x000000101a0d7819 */ /* 0x000fe200000006ff */
[----:B------:R-:W-:Y:S01]  /*1570*/  FMUL.FTZ R15, R46, R15 ;  /* 0x0000000f2e0f7220 */ /* 0x000fe20000410000 */
[----:B------:R-:W-:-:S04]  /*1580*/  FFMA.FTZ R45, R45, R14, 1 ;  /* 0x3f8000002d2d7423 */ /* 0x000fc8000001000e */
[----:B------:R-:W-:Y:S01]  /*1590*/  FMUL.FTZ R10, R56, R45 ;  /* 0x0000002d380a7220 */ /* 0x000fe20000410000 */
[----:B------:R-:W-:Y:S01]  /*15a0*/  FMUL.FTZ R56, R13, R15 ;  /* 0x0000000f0d387220 */ /* 0x000fe20000410000 */
[----:B------:R-:W-:Y:S01]  /*15b0*/  FFMA.FTZ R12, R21, R53, R12 ;  /* 0x00000035150c7223 */ /* 0x000fe2000001000c */
[----:B------:R-:W-:Y:S01]  /*15c0*/  FADD.FTZ R49, R51, R49 ;  /* 0x0000003133317221 */ /* 0x000fe20000010000 */
[----:B------:R-:W-:Y:S02]  /*15d0*/  SHF.L.U32 R59, R39, 0x1, RZ ;  /* 0x00000001273b7819 */ /* 0x000fe400000006ff */
[----:B------:R-:W-:Y:S01]  /*15e0*/  FFMA.FTZ R12, R9, R51, R12 ;  /* 0x00000033090c7223 */ /* 0x000fe2000001000c */
[----:B0-----:R-:W-:Y:S01]  /*15f0*/  FADD.FTZ R51, -R50, 1 ;  /* 0x3f80000032337421 */ /* 0x001fe20000010100 */
[----:B------:R-:W-:-:S03]  /*1600*/  PRMT R14, R27, 0x7632, R14 ;  /* 0x000076321b0e7816 */ /* 0x000fc6000000000e */
[----:B------:R-:W-:Y:S01]  /*1610*/  FFMA.FTZ R51, R43, R51, 1 ;  /* 0x3f8000002b337423 */ /* 0x000fe20000010033 */
[----:B------:R-:W-:Y:S01]  /*1620*/  SHF.L.U32 R43, R27, 0x10, RZ ;  /* 0x000000101b2b7819 */ /* 0x000fe200000006ff */
[----:B----4-:R-:W-:Y:S04]  /*1630*/  STL [R1+0x10c], R36 ;  /* 0x00010c2401007387 */ /* 0x010fe80000100800 */
[----:B------:R-:W-:Y:S04]  /*1640*/  STL [R1+0x108], R37 ;  /* 0x0001082501007387 */ /* 0x000fe80000100800 */
[----:B--2---:R0:W-:Y:S04]  /*1650*/  STL.64 [R1+0x28], R24 ;  /* 0x0000281801007387 */ /* 0x0041e80000100a00 */
[----:B------:R-:W-:Y:S01]  /*1660*/  STL [R1+0x104], R26 ;  /* 0x0001041a01007387 */ /* 0x000fe20000100800 */
[----:B0-----:R-:W-:Y:S01]  /*1670*/  FADD.FTZ R24, R11, R56 ;  /* 0x000000380b187221 */ /* 0x001fe20000010000 */
[----:B------:R-:W-:-:S02]  /*1680*/  IADD3.X R11, RZ, R40, RZ, P1, !PT ;  /* 0x00000028ff0b7210 */ /* 0x000fc40000ffe4ff */
[----:B------:R-:W-:Y:S02]  /*1690*/  IADD3.X R40, RZ, R40, RZ, P0, !PT ;  /* 0x00000028ff287210 */ /* 0x000fe400007fe4ff */
[----:B------:R-:W-:Y:S02]  /*16a0*/  SHF.L.U64.HI R18, R39, 0x1, R11 ;  /* 0x0000000127127819 */ /* 0x000fe4000001020b */
[C---:B------:R-:W-:Y:S01]  /*16b0*/  SHF.L.U64.HI R36, R38.reuse, 0x1, R40 ;  /* 0x0000000126247819 */ /* 0x040fe20000010228 */
[----:B------:R0:W-:Y:S04]  /*16c0*/  STL [R1+0x110], R27 ;  /* 0x0001101b01007387 */ /* 0x0001e80000100800 */
[----:B------:R-:W-:Y:S04]  /*16d0*/  STL [R1+0x94], R18 ;  /* 0x0000941201007387 */ /* 0x000fe80000100800 */
[----:B------:R1:W-:Y:S01]  /*16e0*/  STL [R1+0x90], R59 ;  /* 0x0000903b01007387 */ /* 0x0003e20000100800 */
[----:B0-----:R-:W-:-:S03]  /*16f0*/  SHF.L.U32 R27, R38, 0x1, RZ ;  /* 0x00000001261b7819 */ /* 0x001fc600000006ff */
[----:B------:R-:W-:Y:S01]  /*1700*/  STL [R1+0x8c], R36 ;  /* 0x00008c2401007387 */ /* 0x000fe20000100800 */
[----:B------:R-:W-:-:S03]  /*1710*/  IADD3 R38, P0, R31, UR20, RZ ;  /* 0x000000141f267c10 */ /* 0x000fc6000ff1e0ff */
[----:B------:R-:W2:Y:S01]  /*1720*/  LDL.LU R31, [R1+0x114] ;  /* 0x00011400011f7983 */ /* 0x000ea20000300800 */
[----:B------:R-:W-:Y:S01]  /*1730*/  SHF.L.U32 R14, R14, 0x10, RZ ;  /* 0x000000100e0e7819 */ /* 0x000fe200000006ff */
[-C--:B------:R-:W-:Y:S01]  /*1740*/  FMUL.FTZ R15, R22, R56.reuse ;  /* 0x00000038160f7220 */ /* 0x080fe20000410000 */
[----:B------:R-:W-:Y:S01]  /*1750*/  SHF.L.U32 R13, R28, 0x10, RZ ;  /* 0x000000101c0d7819 */ /* 0x000fe200000006ff */
[-C--:B------:R-:W-:Y:S01]  /*1760*/  FFMA.FTZ R25, R55, R56.reuse, R47 ;  /* 0x0000003837197223 */ /* 0x080fe2000001002f */
[----:B------:R-:W-:Y:S01]  /*1770*/  FFMA.FTZ R56, R22, R56, R12 ;  /* 0x0000003816387223 */ /* 0x000fe2000001000c */
[----:B------:R-:W-:Y:S01]  /*1780*/  SHF.L.U32 R12, R30, 0x10, RZ ;  /* 0x000000101e0c7819 */ /* 0x000fe200000006ff */
[----:B------:R-:W-:Y:S01]  /*1790*/  FMUL.FTZ R10, R14, R10 ;  /* 0x0000000a0e0a7220 */ /* 0x000fe20000410000 */
[----:B------:R-:W-:Y:S01]  /*17a0*/  FADD.FTZ R13, -R2, R13 ;  /* 0x0000000d020d7221 */ /* 0x000fe20000010100 */
[----:B------:R-:W-:Y:S02]  /*17b0*/  PRMT R44, R28, 0x7632, R44 ;  /* 0x000076321c2c7816 */ /* 0x000fe4000000002c */
[----:B------:R-:W-:Y:S01]  /*17c0*/  SHF.L.U32 R14, R29, 0x10, RZ ;  /* 0x000000101d0e7819 */ /* 0x000fe200000006ff */
[----:B------:R-:W-:Y:S01]  /*17d0*/  FADD.FTZ R12, -R2, R12 ;  /* 0x0000000c020c7221 */ /* 0x000fe20000010100 */
[----:B------:R-:W-:Y:S01]  /*17e0*/  FMUL.FTZ R13, R7, R13 ;  /* 0x0000000d070d7220 */ /* 0x000fe20000410000 */
[----:B------:R-:W-:-:S02]  /*17f0*/  SHF.L.U32 R44, R44, 0x10, RZ ;  /* 0x000000102c2c7819 */ /* 0x000fc400000006ff */
[----:B------:R-:W-:Y:S01]  /*1800*/  PRMT R41, R26, 0x7632, R41 ;  /* 0x000076321a297816 */ /* 0x000fe20000000029 */
[----:B------:R-:W-:Y:S01]  /*1810*/  FADD.FTZ R14, -R2, R14 ;  /* 0x0000000e020e7221 */ /* 0x000fe20000010100 */
[----:B------:R-:W-:Y:S01]  /*1820*/  FMUL.FTZ R26, R7, R12 ;  /* 0x0000000c071a7220 */ /* 0x000fe20000410000 */
[----:B------:R-:W-:Y:S01]  /*1830*/  FFMA.FTZ R47, R22, R13, R23 ;  /* 0x0000000d162f7223 */ /* 0x000fe20000010017 */
[----:B------:R-:W-:Y:S01]  /*1840*/  PRMT R12, R29, 0x7632, R12 ;  /* 0x000076321d0c7816 */ /* 0x000fe2000000000c */
[----:B------:R-:W-:Y:S01]  /*1850*/  FADD.FTZ R44, -R2, R44 ;  /* 0x0000002c022c7221 */ /* 0x000fe20000010100 */
[----:B------:R-:W-:Y:S01]  /*1860*/  FMUL.FTZ R14, R7, R14 ;  /* 0x0000000e070e7220 */ /* 0x000fe20000410000 */
[----:B------:R-:W-:Y:S01]  /*1870*/  FMUL.FTZ R53, R47, -1.4426950216293334961 ;  /* 0xbfb8aa3b2f357820 */ /* 0x000fe20000410000 */
[----:B------:R-:W-:Y:S01]  /*1880*/  SHF.L.U32 R12, R12, 0x10, RZ ;  /* 0x000000100c0c7819 */ /* 0x000fe200000006ff */
[----:B------:R-:W-:Y:S01]  /*1890*/  FFMA.FTZ R55, R55, R15, R42 ;  /* 0x0000000f37377223 */ /* 0x000fe2000001002a */
[----:B------:R-:W-:Y:S01]  /*18a0*/  FMUL.FTZ R44, R7, R44 ;  /* 0x0000002c072c7220 */ /* 0x000fe20000410000 */
[----:B------:R-:W-:Y:S01]  /*18b0*/  FFMA.FTZ R15, R21, R14, R20 ;  /* 0x0000000e150f7223 */ /* 0x000fe20000010014 */
[----:B------:R-:W-:Y:S01]  /*18c0*/  FMUL.FTZ R50, R50, R51 ;  /* 0x0000003332327220 */ /* 0x000fe20000410000 */
[----:B------:R-:W-:Y:S01]  /*18d0*/  FADD.FTZ R12, -R2, R12 ;  /* 0x0000000c020c7221 */ /* 0x000fe20000010100 */
[----:B------:R-:W-:Y:S01]  /*18e0*/  FFMA.FTZ R45, R4, R44, R6 ;  /* 0x0000002c042d7223 */ /* 0x000fe20000010006 */
[----:B------:R-:W0:Y:S01]  /*18f0*/  MUFU.EX2 R53, R53 ;  /* 0x0000003500357308 */ /* 0x000e220000000800 */
[----:B------:R-:W-:Y:S01]  /*1900*/  FMUL.FTZ R51, R15, -1.4426950216293334961 ;  /* 0xbfb8aa3b0f337820 */ /* 0x000fe20000410000 */
[----:B------:R-:W-:Y:S01]  /*1910*/  FMUL.FTZ R12, R7, R12 ;  /* 0x0000000c070c7220 */ /* 0x000fe20000410000 */
[----:B------:R-:W-:Y:S01]  /*1920*/  FMUL.FTZ R52, R45, -1.4426950216293334961 ;  /* 0xbfb8aa3b2d347820 */ /* 0x000fe20000410000 */
[----:B------:R-:W-:-:S02]  /*1930*/  SHF.L.U32 R41, R41, 0x10, RZ ;  /* 0x0000001029297819 */ /* 0x000fc400000006ff */
[----:B------:R-:W-:Y:S02]  /*1940*/  FFMA.FTZ R46, R9, R12, R8 ;  /* 0x0000000c092e7223 */ /* 0x000fe40000010008 */
[----:B------:R-:W3:Y:S01]  /*1950*/  MUFU.EX2 R51, R51 ;  /* 0x0000003300337308 */ /* 0x000ee20000000800 */
[----:B------:R-:W-:Y:S01]  /*1960*/  FMUL.FTZ R50, R43, R50 ;  /* 0x000000322b327220 */ /* 0x000fe20000410000 */
[----:B------:R-:W-:Y:S01]  /*1970*/  FMUL.FTZ R43, R46, -1.4426950216293334961 ;  /* 0xbfb8aa3b2e2b7820 */ /* 0x000fe20000410000 */
[----:B------:R-:W-:-:S05]  /*1980*/  FMUL.FTZ R54, R41, R54 ;  /* 0x0000003629367220 */ /* 0x000fca0000410000 */
[----:B------:R-:W4:Y:S01]  /*1990*/  MUFU.EX2 R52, R52 ;  /* 0x0000003400347308 */ /* 0x000f220000000800 */
[----:B------:R-:W-:Y:S01]  /*19a0*/  IADD3 R40, P1, R59, UR18, RZ ;  /* 0x000000123b287c10 */ /* 0x000fe2000ff3e0ff */
[----:B0-----:R-:W-:Y:S01]  /*19b0*/  FADD.FTZ R53, R53, 1 ;  /* 0x3f80000035357421 */ /* 0x001fe20000010000 */
[CC--:B------:R-:W-:Y:S01]  /*19c0*/  FMUL.FTZ R61, R4.reuse, R54.reuse ;  /* 0x00000036043d7220 */ /* 0x0c0fe20000410000 */
[----:B------:R-:W-:-:S04]  /*19d0*/  FFMA.FTZ R56, R4, R54, R56 ;  /* 0x0000003604387223 */ /* 0x000fc80000010038 */
[----:B-1----:R-:W-:Y:S01]  /*19e0*/  MUFU.EX2 R59, R43 ;  /* 0x0000002b003b7308 */ /* 0x002fe20000000800 */
[----:B------:R-:W-:Y:S01]  /*19f0*/  IADD3.X R39, R19, UR21, RZ, P0, !PT ;  /* 0x0000001513277c10 */ /* 0x000fe200087fe4ff */
[C---:B------:R-:W-:Y:S01]  /*1a00*/  FFMA.FTZ R19, R5.reuse, R54, R17 ;  /* 0x0000003605137223 */ /* 0x040fe20000010011 */
[----:B------:R-:W-:Y:S01]  /*1a10*/  IADD3.X R41, R18, UR19, RZ, P1, !PT ;  /* 0x0000001312297c10 */ /* 0x000fe20008ffe4ff */
[----:B------:R-:W-:Y:S01]  /*1a20*/  FADD.FTZ R18, R60, R54 ;  /* 0x000000363c127221 */ /* 0x000fe20000010000 */
[----:B------:R-:W-:Y:S01]  /*1a30*/  FFMA.FTZ R55, R5, R61, R55 ;  /* 0x0000003d05377223 */ /* 0x000fe20000010037 */
[----:B---3--:R-:W-:Y:S01]  /*1a40*/  FADD.FTZ R5, R51, 1 ;  /* 0x3f80000033057421 */ /* 0x008fe20000010000 */
[-C--:B------:R-:W-:Y:S01]  /*1a50*/  FFMA.FTZ R16, R0, R50.reuse, R16 ;  /* 0x0000003200107223 */ /* 0x080fe20000010010 */
[----:B------:R-:W-:Y:S01]  /*1a60*/  MUFU.RCP R53, R53 ;  /* 0x0000003500357308 */ /* 0x000fe20000001000 */
[----:B------:R-:W-:Y:S01]  /*1a70*/  FADD.FTZ R58, R58, R50 ;  /* 0x000000323a3a7221 */ /* 0x000fe20000010000 */
[CC--:B------:R-:W-:Y:S01]  /*1a80*/  FFMA.FTZ R56, R21.reuse, R50.reuse, R56 ;  /* 0x0000003215387223 */ /* 0x0c0fe20000010038 */
[----:B------:R-:W-:Y:S01]  /*1a90*/  FMUL.FTZ R54, R21, R50 ;  /* 0x0000003215367220 */ /* 0x000fe20000410000 */
[----:B------:R-:W-:Y:S01]  /*1aa0*/  PRMT R51, R30, 0x7632, R51 ;  /* 0x000076321e337816 */ /* 0x000fe20000000033 */
[----:B----4-:R-:W-:Y:S01]  /*1ab0*/  FADD.FTZ R60, R52, 1 ;  /* 0x3f800000343c7421 */ /* 0x010fe20000010000 */
[----:B------:R-:W-:Y:S01]  /*1ac0*/  FMUL.FTZ R52, R9, R10 ;  /* 0x0000000a09347220 */ /* 0x000fe20000410000 */
[----:B------:R-:W-:Y:S01]  /*1ad0*/  FFMA.FTZ R55, R0, R54, R55 ;  /* 0x0000003600377223 */ /* 0x000fe20000010037 */
[----:B------:R-:W0:Y:S01]  /*1ae0*/  MUFU.RCP R5, R5 ;  /* 0x0000000500057308 */ /* 0x000e220000001000 */
[----:B------:R-:W-:Y:S01]  /*1af0*/  SHF.L.U32 R0, R51, 0x10, RZ ;  /* 0x0000001033007819 */ /* 0x000fe200000006ff */
[----:B------:R-:W-:Y:S01]  /*1b00*/  FADD.FTZ R49, R49, R10 ;  /* 0x0000000a31317221 */ /* 0x000fe20000010000 */
[----:B------:R1:W-:Y:S01]  /*1b10*/  STL [R1+0x80], R27 ;  /* 0x0000801b01007387 */ /* 0x0003e20000100800 */
[----:B------:R-:W-:Y:S01]  /*1b20*/  FFMA.FTZ R11, R22, R26, R23 ;  /* 0x0000001a160b7223 */ /* 0x000fe20000010017 */
[----:B------:R-:W-:-:S02]  /*1b30*/  IADD3 R42, P0, R27, UR18, RZ ;  /* 0x000000121b2a7c10 */ /* 0x000fc4000ff1e0ff */
[----:B------:R-:W3:Y:S01]  /*1b40*/  LDG.E.64.CONSTANT R38, desc[UR12][R38.64] ;  /* 0x0000000c26267981 */ /* 0x000ee2000c1e9b00 */
[----:B------:R0:W4:Y:S01]  /*1b50*/  MUFU.RCP R51, R60 ;  /* 0x0000003c00337308 */ /* 0x0001220000001000 */
[----:B------:R-:W-:Y:S01]  /*1b60*/  FADD.FTZ R0, -R2, R0 ;  /* 0x0000000002007221 */ /* 0x000fe20000010100 */
[----:B------:R-:W-:Y:S01]  /*1b70*/  FFMA.FTZ R56, R9, R10, R56 ;  /* 0x0000000a09387223 */ /* 0x000fe20000010038 */
[----:B------:R-:W3:Y:S02]  /*1b80*/  LDG.E.64.CONSTANT R40, desc[UR12][R40.64] ;  /* 0x0000000c28287981 */ /* 0x000ee4000c1e9b00 */
[----:B------:R-:W-:Y:S01]  /*1b90*/  FMUL.FTZ R0, R7, R0 ;  /* 0x0000000007007220 */ /* 0x000fe20000410000 */
[----:B0-----:R-:W-:-:S04]  /*1ba0*/  FADD.FTZ R60, -R5, 1 ;  /* 0x3f800000053c7421 */ /* 0x001fc80000010100 */
[----:B------:R-:W-:Y:S01]  /*1bb0*/  FFMA.FTZ R60, R15, R60, 1 ;  /* 0x3f8000000f3c7423 */ /* 0x000fe2000001003c */
[----:B------:R-:W-:-:S06]  /*1bc0*/  FMUL.FTZ R57, R11, -1.4426950216293334961 ;  /* 0xbfb8aa3b0b397820 */ /* 0x000fcc0000410000 */
[----:B------:R-:W-:Y:S01]  /*1bd0*/  MUFU.EX2 R57, R57 ;  /* 0x0000003900397308 */ /* 0x000fe20000000800 */
[----:B--2---:R-:W-:-:S05]  /*1be0*/  SHF.L.U32 R50, R31, 0x10, RZ ;  /* 0x000000101f327819 */ /* 0x004fca00000006ff */
[----:B------:R-:W-:Y:S01]  /*1bf0*/  FADD.FTZ R54, -R2, R50 ;  /* 0x0000003202367221 */ /* 0x000fe20000010100 */
[C---:B------:R-:W-:Y:S01]  /*1c00*/  FFMA.FTZ R50, R3.reuse, R10, R48 ;  /* 0x0000000a03327223 */ /* 0x040fe20000010030 */
[--C-:B------:R-:W-:Y:S01]  /*1c10*/  FFMA.FTZ R3, R3, R52, R55.reuse ;  /* 0x0000003403037223 */ /* 0x100fe20000010037 */
[----:B------:R-:W-:Y:S01]  /*1c20*/  FADD.FTZ R52, R59, 1 ;  /* 0x3f8000003b347421 */ /* 0x000fe20000010000 */
[----:B------:R-:W-:Y:S01]  /*1c30*/  PRMT R55, R31, 0x7632, R55 ;  /* 0x000076321f377816 */ /* 0x000fe20000000037 */
[----:B------:R-:W-:-:S04]  /*1c40*/  FADD.FTZ R59, -R53, 1 ;  /* 0x3f800000353b7421 */ /* 0x000fc80000010100 */
[----:B------:R-:W0:Y:S01]  /*1c50*/  MUFU.RCP R52, R52 ;  /* 0x0000003400347308 */ /* 0x000e220000001000 */
[----:B------:R-:W-:Y:S01]  /*1c60*/  SHF.L.U32 R55, R55, 0x10, RZ ;  /* 0x0000001037377819 */ /* 0x000fe200000006ff */
[----:B------:R-:W-:Y:S01]  /*1c70*/  FFMA.FTZ R59, R47, R59, 1 ;  /* 0x3f8000002f3b7423 */ /* 0x000fe2000001003b */
[----:B------:R-:W-:Y:S01]  /*1c80*/  FMUL.FTZ R17, R7, R54 ;  /* 0x0000003607117220 */ /* 0x000fe20000410000 */
[----:B------:R-:W-:Y:S02]  /*1c90*/  FFMA.FTZ R47, R4, R0, R6 ;  /* 0x00000000042f7223 */ /* 0x000fe40000010006 */
[----:B------:R-:W-:Y:S01]  /*1ca0*/  FADD.FTZ R10, -R2, R55 ;  /* 0x00000037020a7221 */ /* 0x000fe20000010100 */
[----:B------:R-:W-:Y:S01]  /*1cb0*/  FMUL.FTZ R55, R53, R59 ;  /* 0x0000003b35377220 */ /* 0x000fe20000410000 */
[----:B----4-:R-:W-:Y:S01]  /*1cc0*/  FADD.FTZ R59, -R51, 1 ;  /* 0x3f800000333b7421 */ /* 0x010fe20000010100 */
[----:B------:R-:W-:Y:S01]  /*1cd0*/  FFMA.FTZ R48, R21, R17, R20 ;  /* 0x0000001115307223 */ /* 0x000fe20000010014 */
[----:B------:R-:W-:-:S02]  /*1ce0*/  FMUL.FTZ R53, R47, -1.4426950216293334961 ;  /* 0xbfb8aa3b2f357820 */ /* 0x000fc40000410000 */
[----:B------:R-:W-:Y:S01]  /*1cf0*/  FFMA.FTZ R45, R45, R59, 1 ;  /* 0x3f8000002d2d7423 */ /* 0x000fe2000001003b */
[----:B------:R-:W-:Y:S01]  /*1d00*/  FMUL.FTZ R54, R48, -1.4426950216293334961 ;  /* 0xbfb8aa3b30367820 */ /* 0x000fe20000410000 */
[----:B------:R-:W-:Y:S01]  /*1d10*/  FMUL.FTZ R59, R5, R60 ;  /* 0x0000003c053b7220 */ /* 0x000fe20000410000 */
[----:B0-----:R-:W-:Y:S01]  /*1d20*/  FADD.FTZ R60, -R52, 1 ;  /* 0x3f800000343c7421 */ /* 0x001fe20000010100 */
[----:B------:R-:W0:Y:S03]  /*1d30*/  MUFU.EX2 R53, R53 ;  /* 0x0000003500357308 */ /* 0x000e260000000800 */
[----:B------:R-:W-:Y:S01]  /*1d40*/  FFMA.FTZ R60, R46, R60, 1 ;  /* 0x3f8000002e3c7423 */ /* 0x000fe2000001003c */
[----:B------:R-:W-:-:S04]  /*1d50*/  SHF.L.U32 R46, R32, 0x10, RZ ;  /* 0x00000010202e7819 */ /* 0x000fc800000006ff */
[----:B------:R-:W2:Y:S01]  /*1d60*/  MUFU.EX2 R54, R54 ;  /* 0x0000003600367308 */ /* 0x000ea20000000800 */
[----:B------:R-:W-:Y:S01]  /*1d70*/  FMUL.FTZ R55, R46, R55 ;  /* 0x000000372e377220 */ /* 0x000fe20000410000 */
[----:B------:R-:W-:Y:S01]  /*1d80*/  PRMT R46, R32, 0x7632, R46 ;  /* 0x00007632202e7816 */ /* 0x000fe2000000002e */
[----:B------:R-:W-:-:S03]  /*1d90*/  FMUL.FTZ R51, R51, R45 ;  /* 0x0000002d33337220 */ /* 0x000fc60000410000 */
[----:B------:R-:W-:Y:S01]  /*1da0*/  SHF.L.U32 R46, R46, 0x10, RZ ;  /* 0x000000102e2e7819 */ /* 0x000fe200000006ff */
[----:B------:R-:W-:Y:S01]  /*1db0*/  FMUL.FTZ R60, R52, R60 ;  /* 0x0000003c343c7220 */ /* 0x000fe20000410000 */
[----:B------:R-:W-:-:S03]  /*1dc0*/  SHF.L.U32 R52, R33, 0x10, RZ ;  /* 0x0000001021347819 */ /* 0x000fc600000006ff */
[----:B------:R-:W-:Y:S01]  /*1dd0*/  FMUL.FTZ R51, R46, R51 ;  /* 0x000000332e337220 */ /* 0x000fe20000410000 */
[----:B0-----:R-:W-:Y:S01]  /*1de0*/  FADD.FTZ R46, R53, 1 ;  /* 0x3f800000352e7421 */ /* 0x001fe20000010000 */
[----:B------:R-:W-:Y:S01]  /*1df0*/  FMUL.FTZ R53, R22, R55 ;  /* 0x0000003716357220 */ /* 0x000fe20000410000 */
[----:B--2---:R-:W-:Y:S01]  /*1e00*/  FADD.FTZ R61, R54, 1 ;  /* 0x3f800000363d7421 */ /* 0x004fe20000010000 */
[----:B------:R-:W-:Y:S02]  /*1e10*/  FMUL.FTZ R54, R52, R59 ;  /* 0x0000003b34367220 */ /* 0x000fe40000410000 */
[----:B------:R-:W-:Y:S01]  /*1e20*/  FFMA.FTZ R3, R13, R53, R3 ;  /* 0x000000350d037223 */ /* 0x000fe20000010003 */
[----:B------:R-:W2:Y:S01]  /*1e30*/  LDL R59, [R1+0x34] ;  /* 0x00003400013b7983 */ /* 0x000ea20000100800 */
[----:B------:R0:W-:Y:S03]  /*1e40*/  MUFU.RCP R52, R61 ;  /* 0x0000003d00347308 */ /* 0x0001e60000001000 */
[----:B------:R-:W4:Y:S04]  /*1e50*/  LDL R53, [R1+0x90] ;  /* 0x0000900001357983 */ /* 0x000f280000100800 */
[----:B0-----:R-:W3:Y:S01]  /*1e60*/  LDL R61, [R1+0x30] ;  /* 0x00003000013d7983 */ /* 0x001ee20000100800 */
[----:B------:R-:W-:Y:S01]  /*1e70*/  FADD.FTZ R45, R57, 1 ;  /* 0x3f800000392d7421 */ /* 0x000fe20000010000 */
[----:B------:R-:W-:-:S04]  /*1e80*/  PRMT R57, R33, 0x7632, R57 ;  /* 0x0000763221397816 */ /* 0x000fc80000000039 */
[----:B------:R-:W-:-:S05]  /*1e90*/  SHF.L.U32 R57, R57, 0x10, RZ ;  /* 0x0000001039397819 */ /* 0x000fca00000006ff */
[----:B------:R-:W-:Y:S02]  /*1ea0*/  FMUL.FTZ R60, R57, R60 ;  /* 0x0000003c393c7220 */ /* 0x000fe40000410000 */
[----:B------:R-:W2:Y:S01]  /*1eb0*/  LDL R57, [R1+0x94] ;  /* 0x0000940001397983 */ /* 0x000ea20000100800 */
[----:B------:R-:W-:-:S04]  /*1ec0*/  FMUL.FTZ R10, R7, R10 ;  /* 0x0000000a070a7220 */ /* 0x000fc80000410000 */
[----:B------:R-:W-:-:S04]  /*1ed0*/  FFMA.FTZ R15, R9, R10, R8 ;  /* 0x0000000a090f7223 */ /* 0x000fc80000010008 */
[----:B------:R-:W-:-:S06]  /*1ee0*/  FMUL.FTZ R5, R15, -1.4426950216293334961 ;  /* 0xbfb8aa3b0f057820 */ /* 0x000fcc0000410000 */
[----:B------:R-:W0:Y:S01]  /*1ef0*/  MUFU.EX2 R5, R5 ;  /* 0x0000000500057308 */ /* 0x000e220000000800 */
[-C--:B------:R-:W-:Y:S01]  /*1f00*/  FFMA.FTZ R56, R22, R55.reuse, R56 ;  /* 0x0000003716387223 */ /* 0x080fe20000010038 */
[----:B------:R-:W-:-:S06]  /*1f10*/  FFMA.FTZ R37, R13, R55, R25 ;  /* 0x000000370d257223 */ /* 0x000fcc0000010019 */
[----:B------:R-:W1:Y:S01]  /*1f20*/  MUFU.RCP R45, R45 ;  /* 0x0000002d002d7308 */ /* 0x000e620000001000 */
[-C--:B------:R-:W-:Y:S01]  /*1f30*/  FMUL.FTZ R13, R4, R51.reuse ;  /* 0x00000033040d7220 */ /* 0x080fe20000410000 */
[-C--:B------:R-:W-:Y:S01]  /*1f40*/  FFMA.FTZ R19, R44, R51.reuse, R19 ;  /* 0x000000332c137223 */ /* 0x080fe20000010013 */
[----:B------:R-:W-:Y:S01]  /*1f50*/  FADD.FTZ R18, R18, R51 ;  /* 0x0000003312127221 */ /* 0x000fe20000010000 */
[----:B------:R-:W-:Y:S01]  /*1f60*/  FFMA.FTZ R56, R4, R51, R56 ;  /* 0x0000003304387223 */ /* 0x000fe20000010038 */
[----:B0-----:R-:W-:-:S03]  /*1f70*/  FADD.FTZ R5, R5, 1 ;  /* 0x3f80000005057421 */ /* 0x001fc60000010000 */
[----:B------:R-:W-:Y:S01]  /*1f80*/  MUFU.RCP R46, R46 ;  /* 0x0000002e002e7308 */ /* 0x000fe20000001000 */
[----:B------:R-:W-:-:S07]  /*1f90*/  FFMA.FTZ R3, R44, R13, R3 ;  /* 0x0000000d2c037223 */ /* 0x000fce0000010003 */
[----:B------:R0:W0:Y:S01]  /*1fa0*/  MUFU.RCP R51, R5 ;  /* 0x0000000500337308 */ /* 0x0000220000001000 */
[----:B------:R-:W-:Y:S01]  /*1fb0*/  FFMA.FTZ R25, R14, R54, R16 ;  /* 0x000000360e197223 */ /* 0x000fe20000010010 */
[----:B-1----:R-:W-:Y:S01]  /*1fc0*/  FADD.FTZ R44, -R45, 1 ;  /* 0x3f8000002d2c7421 */ /* 0x002fe20000010100 */
[----:B------:R-:W-:Y:S01]  /*1fd0*/  FMUL.FTZ R13, R9, R60 ;  /* 0x0000003c090d7220 */ /* 0x000fe20000410000 */
[----:B0-----:R-:W-:Y:S01]  /*1fe0*/  FMUL.FTZ R5, R21, R54 ;  /* 0x0000003615057220 */ /* 0x001fe20000410000 */
[----:B------:R-:W-:-:S03]  /*1ff0*/  FADD.FTZ R16, R58, R54 ;  /* 0x000000363a107221 */ /* 0x000fc60000010000 */
[----:B------:R-:W-:Y:S01]  /*2000*/  FFMA.FTZ R14, R14, R5, R3 ;  /* 0x000000050e0e7223 */ /* 0x000fe20000010003 */
[----:B------:R-:W-:Y:S01]  /*2010*/  FFMA.FTZ R58, R11, R44, 1 ;  /* 0x3f8000000b3a7423 */ /* 0x000fe2000001002c */
[----:B------:R-:W-:Y:S02]  /*2020*/  IADD3.X R43, R36, UR19, RZ, P0, !PT ;  /* 0x00000013242b7c10 */ /* 0x000fe400087fe4ff */
[C---:B------:R-:W-:Y:S01]  /*2030*/  FFMA.FTZ R11, R12.reuse, R13, R14 ;  /* 0x0000000d0c0b7223 */ /* 0x040fe2000001000e */
[----:B------:R-:W-:Y:S01]  /*2040*/  FADD.FTZ R14, -R51, 1 ;  /* 0x3f800000330e7421 */ /* 0x000fe20000010100 */
[----:B------:R-:W-:Y:S01]  /*2050*/  FADD.FTZ R5, R49, R60 ;  /* 0x0000003c31057221 */ /* 0x000fe20000010000 */
[----:B------:R-:W-:Y:S01]  /*2060*/  FFMA.FTZ R3, R12, R60, R50 ;  /* 0x0000003c0c037223 */ /* 0x000fe20000010032 */
[----:B------:R-:W-:Y:S01]  /*2070*/  FMUL.FTZ R58, R45, R58 ;  /* 0x0000003a2d3a7220 */ /* 0x000fe20000410000 */
[----:B------:R-:W-:Y:S01]  /*2080*/  FFMA.FTZ R15, R15, R14, 1 ;  /* 0x3f8000000f0f7423 */ /* 0x000fe2000001000e */
[----:B------:R-:W-:Y:S01]  /*2090*/  FADD.FTZ R49, -R52, 1 ;  /* 0x3f80000034317421 */ /* 0x000fe20000010100 */
[----:B------:R-:W-:Y:S01]  /*20a0*/  FADD.FTZ R24, R24, R55 ;  /* 0x0000003718187221 */ /* 0x000fe20000010000 */
[----:B------:R-:W-:Y:S01]  /*20b0*/  FFMA.FTZ R56, R21, R54, R56 ;  /* 0x0000003615387223 */ /* 0x000fe20000010038 */
[----:B------:R-:W2:Y:S01]  /*20c0*/  LDG.E.64.CONSTANT R42, desc[UR12][R42.64] ;  /* 0x0000000c2a2a7981 */ /* 0x000ea2000c1e9b00 */
[----:B------:R-:W-:-:S04]  /*20d0*/  FFMA.FTZ R12, R48, R49, 1 ;  /* 0x3f800000300c7423 */ /* 0x000fc80000010031 */
[----:B------:R-:W-:Y:S01]  /*20e0*/  FMUL.FTZ R12, R52, R12 ;  /* 0x0000000c340c7220 */ /* 0x000fe20000410000 */
[----:B------:R-:W-:Y:S01]  /*20f0*/  PRMT R55, R35, 0x7632, R55 ;  /* 0x0000763223377816 */ /* 0x000fe20000000037 */
[----:B------:R-:W-:-:S03]  /*2100*/  FFMA.FTZ R60, R9, R60, R56 ;  /* 0x0000003c093c7223 */ /* 0x000fc60000010038 */
[----:B------:R-:W-:Y:S02]  /*2110*/  SHF.L.U32 R55, R55, 0x10, RZ ;  /* 0x0000001037377819 */ /* 0x000fe400000006ff */
[----:B----4-:R-:W-:Y:S01]  /*2120*/  IADD3 R44, P0, R53, UR20, RZ ;  /* 0x00000014352c7c10 */ /* 0x010fe2000ff1e0ff */
[----:B------:R-:W-:Y:S01]  /*2130*/  FADD.FTZ R53, -R46, 1 ;  /* 0x3f8000002e357421 */ /* 0x000fe20000010100 */
[----:B---3--:R-:W-:-:S03]  /*2140*/  SHF.L.U32 R13, R61, 0x10, RZ ;  /* 0x000000103d0d7819 */ /* 0x008fc600000006ff */
[----:B------:R-:W-:Y:S01]  /*2150*/  FFMA.FTZ R53, R47, R53, 1 ;  /* 0x3f8000002f357423 */ /* 0x000fe20000010035 */
[----:B--2---:R-:W-:Y:S01]  /*2160*/  SHF.L.U32 R14, R59, 0x10, RZ ;  /* 0x000000103b0e7819 */ /* 0x004fe200000006ff */
[----:B------:R-:W-:Y:S02]  /*2170*/  FADD.FTZ R13, -R2, R13 ;  /* 0x0000000d020d7221 */ /* 0x000fe40000010100 */
[----:B------:R-:W-:Y:S01]  /*2180*/  FMUL.FTZ R53, R46, R53 ;  /* 0x000000352e357220 */ /* 0x000fe20000410000 */
[----:B------:R-:W-:Y:S01]  /*2190*/  FMUL.FTZ R46, R51, R15 ;  /* 0x0000000f332e7220 */ /* 0x000fe20000410000 */
[----:B------:R-:W-:Y:S01]  /*21a0*/  FMUL.FTZ R13, R7, R13 ;  /* 0x0000000d070d7220 */ /* 0x000fe20000410000 */
[----:B------:R-:W-:-:S03]  /*21b0*/  FADD.FTZ R15, -R2, R14 ;  /* 0x0000000e020f7221 */ /* 0x000fc60000010100 */
[----:B------:R-:W-:Y:S01]  /*21c0*/  FFMA.FTZ R14, R22, R13, R23 ;  /* 0x0000000d160e7223 */ /* 0x000fe20000010017 */
[----:B------:R-:W-:-:S03]  /*21d0*/  FMUL.FTZ R15, R7, R15 ;  /* 0x0000000f070f7220 */ /* 0x000fc60000410000 */
[----:B------:R-:W-:Y:S01]  /*21e0*/  FMUL.FTZ R49, R14, -1.4426950216293334961 ;  /* 0xbfb8aa3b0e317820 */ /* 0x000fe20000410000 */
[----:B------:R-:W-:Y:S01]  /*21f0*/  FFMA.FTZ R48, R21, R15, R20 ;  /* 0x0000000f15307223 */ /* 0x000fe20000010014 */
[----:B------:R-:W-:-:S03]  /*2200*/  PRMT R47, R34, 0x7632, R47 ;  /* 0x00007632222f7816 */ /* 0x000fc6000000002f */
[----:B------:R-:W-:Y:S01]  /*2210*/  FMUL.FTZ R52, R48, -1.4426950216293334961 ;  /* 0xbfb8aa3b30347820 */ /* 0x000fe20000410000 */
[----:B------:R-:W0:Y:S01]  /*2220*/  MUFU.EX2 R49, R49 ;  /* 0x0000003100317308 */ /* 0x000e220000000800 */
[----:B------:R-:W-:-:S05]  /*2230*/  SHF.L.U32 R47, R47, 0x10, RZ ;  /* 0x000000102f2f7819 */ /* 0x000fca00000006ff */
[----:B------:R-:W-:Y:S02]  /*2240*/  FMUL.FTZ R53, R47, R53 ;  /* 0x000000352f357220 */ /* 0x000fe40000410000 */
[----:B------:R-:W1:Y:S01]  /*2250*/  MUFU.EX2 R52, R52 ;  /* 0x0000003400347308 */ /* 0x000e620000000800 */
[----:B------:R-:W-:Y:S02]  /*2260*/  SHF.L.U32 R47, R34, 0x10, RZ ;  /* 0x00000010222f7819 */ /* 0x000fe400000006ff */
[----:B------:R-:W-:-:S03]  /*2270*/  PRMT R50, R61, 0x7632, R50 ;  /* 0x000076323d327816 */ /* 0x000fc60000000032 */
[----:B------:R-:W-:Y:S01]  /*2280*/  FMUL.FTZ R58, R47, R58 ;  /* 0x0000003a2f3a7220 */ /* 0x000fe20000410000 */
[----:B0-----:R-:W-:-:S03]  /*2290*/  FADD.FTZ R61, R49, 1 ;  /* 0x3f800000313d7421 */ /* 0x001fc60000010000 */
[----:B------:R-:W-:-:S04]  /*22a0*/  FMUL.FTZ R49, R22, R58 ;  /* 0x0000003a16317220 */ /* 0x000fc80000410000 */
[----:B------:R-:W-:Y:S01]  /*22b0*/  FFMA.FTZ R11, R26, R49, R11 ;  /* 0x000000311a0b7223 */ /* 0x000fe2000001000b */
[----:B-1----:R-:W-:Y:S01]  /*22c0*/  FADD.FTZ R49, R52, 1 ;  /* 0x3f80000034317421 */ /* 0x002fe20000010000 */
[----:B------:R-:W-:Y:S01]  /*22d0*/  SHF.L.U32 R52, R35, 0x10, RZ ;  /* 0x0000001023347819 */ /* 0x000fe200000006ff */
[----:B------:R-:W-:Y:S01]  /*22e0*/  FFMA.FTZ R60, R22, R58, R60 ;  /* 0x0000003a163c7223 */ /* 0x000fe2000001003c */
[----:B------:R-:W-:Y:S01]  /*22f0*/  IADD3.X R45, R57, UR21, RZ, P0, !PT ;  /* 0x00000015392d7c10 */ /* 0x000fe200087fe4ff */
[----:B------:R-:W-:Y:S01]  /*2300*/  FMUL.FTZ R55, R55, R46 ;  /* 0x0000002e37377220 */ /* 0x000fe20000410000 */
[----:B------:R-:W-:Y:S01]  /*2310*/  IADD3 R46, P0, R27, UR20, RZ ;  /* 0x000000141b2e7c10 */ /* 0x000fe2000ff1e0ff */
[----:B------:R-:W-:Y:S01]  /*2320*/  FMUL.FTZ R52, R52, R12 ;  /* 0x0000000c34347220 */ /* 0x000fe20000410000 */
[----:B------:R-:W-:Y:S01]  /*2330*/  FFMA.FTZ R60, R4, R53, R60 ;  /* 0x00000035043c7223 */ /* 0x000fe2000001003c */
[----:B------:R0:W5:Y:S01]  /*2340*/  LDL.LU R27, [R1+0x110] ;  /* 0x00011000011b7983 */ /* 0x0001620000300800 */
[----:B------:R-:W-:Y:S01]  /*2350*/  IADD3.X R47, R36, UR21, RZ, P0, !PT ;  /* 0x00000015242f7c10 */ /* 0x000fe200087fe4ff */
[----:B------:R-:W-:Y:S01]  /*2360*/  FFMA.FTZ R25, R17, R52, R25 ;  /* 0x0000003411197223 */ /* 0x000fe20000010019 */
[----:B------:R-:W-:Y:S01]  /*2370*/  FFMA.FTZ R26, R26, R58, R37 ;  /* 0x0000003a1a1a7223 */ /* 0x000fe20000010025 */
[----:B------:R-:W2:Y:S01]  /*2380*/  LDL.LU R36, [R1+0x10c] ;  /* 0x00010c0001247983 */ /* 0x000ea20000300800 */
[----:B------:R-:W-:Y:S01]  /*2390*/  FFMA.FTZ R60, R21, R52, R60 ;  /* 0x00000034153c7223 */ /* 0x000fe2000001003c */
[----:B------:R-:W-:-:S02]  /*23a0*/  FADD.FTZ R24, R24, R58 ;  /* 0x0000003a18187221 */ /* 0x000fc40000010000 */
[----:B------:R-:W3:Y:S04]  /*23b0*/  LDL.LU R37, [R1+0x108] ;  /* 0x0001080001257983 */ /* 0x000ee80000300800 */
[----:B------:R-:W4:Y:S04]  /*23c0*/  LDL R58, [R1+0x28] ;  /* 0x00002800013a7983 */ /* 0x000f280000100800 */
[----:B------:R1:W-:Y:S01]  /*23d0*/  STL [R1+0xc], R25 ;  /* 0x00000c1901007387 */ /* 0x0003e20000100800 */
[----:B------:R-:W0:Y:S01]  /*23e0*/  MUFU.RCP R61, R61 ;  /* 0x0000003d003d7308 */ /* 0x000e220000001000 */
[----:B------:R-:W-:Y:S01]  /*23f0*/  FFMA.FTZ R19, R0, R53, R19 ;  /* 0x0000003500137223 */ /* 0x000fe20000010013 */
[----:B------:R-:W-:Y:S01]  /*2400*/  FADD.FTZ R18, R18, R53 ;  /* 0x0000003512127221 */ /* 0x000fe20000010000 */
[----:B------:R-:W-:Y:S01]  /*2410*/  FADD.FTZ R16, R16, R52 ;  /* 0x0000003410107221 */ /* 0x000fe20000010000 */
[----:B------:R-:W-:Y:S01]  /*2420*/  SHF.L.U32 R50, R50, 0x10, RZ ;  /* 0x0000001032327819 */ /* 0x000fe200000006ff */
[----:B------:R-:W3:Y:S01]  /*2430*/  LDG.E.64.CONSTANT R44, desc[UR12][R44.64] ;  /* 0x0000000c2c2c7981 */ /* 0x000ee2000c1e9b00 */
[-C--:B-1----:R-:W-:Y:S01]  /*2440*/  FFMA.FTZ R25, R10, R55.reuse, R3 ;  /* 0x000000370a197223 */ /* 0x082fe20000010003 */
[----:B------:R-:W-:Y:S01]  /*2450*/  FFMA.FTZ R3, R9, R55, R60 ;  /* 0x0000003709037223 */ /* 0x000fe2000001003c */
[----:B------:R-:W-:Y:S01]  /*2460*/  PRMT R54, R59, 0x7632, R54 ;  /* 0x000076323b367816 */ /* 0x000fe20000000036 */
[----:B------:R-:W2:Y:S01]  /*2470*/  LDL R60, [R1+0x2c] ;  /* 0x00002c00013c7983 */ /* 0x000ea20000100800 */
[----:B------:R-:W-:Y:S01]  /*2480*/  FMUL.FTZ R53, R4, R53 ;  /* 0x0000003504357220 */ /* 0x000fe20000410000 */
[----:B------:R-:W-:Y:S02]  /*2490*/  MUFU.RCP R49, R49 ;  /* 0x0000003100317308 */ /* 0x000fe40000001000 */
[----:B------:R-:W3:Y:S01]  /*24a0*/  LDG.E.64.CONSTANT R46, desc[UR12][R46.64] ;  /* 0x0000000c2e2e7981 */ /* 0x000ee2000c1e9b00 */
[----:B------:R-:W-:Y:S01]  /*24b0*/  FFMA.FTZ R11, R0, R53, R11 ;  /* 0x00000035000b7223 */ /* 0x000fe2000001000b */
[----:B------:R-:W-:Y:S01]  /*24c0*/  FMUL.FTZ R53, R21, R52 ;  /* 0x0000003415357220 */ /* 0x000fe20000410000 */
[----:B0-----:R-:W-:-:S03]  /*24d0*/  FADD.FTZ R52, -R61, 1 ;  /* 0x3f8000003d347421 */ /* 0x001fc60000010100 */
[----:B------:R-:W-:Y:S01]  /*24e0*/  FFMA.FTZ R11, R17, R53, R11 ;  /* 0x00000035110b7223 */ /* 0x000fe2000001000b */
[----:B------:R-:W-:Y:S01]  /*24f0*/  FADD.FTZ R17, R5, R55 ;  /* 0x0000003705117221 */ /* 0x000fe20000010000 */
[----:B------:R-:W-:Y:S01]  /*2500*/  FMUL.FTZ R55, R9, R55 ;  /* 0x0000003709377220 */ /* 0x000fe20000410000 */
[----:B------:R-:W-:-:S03]  /*2510*/  FFMA.FTZ R52, R14, R52, 1 ;  /* 0x3f8000000e347423 */ /* 0x000fc60000010034 */
[----:B------:R-:W-:Y:S01]  /*2520*/  FFMA.FTZ R10, R10, R55, R11 ;  /* 0x000000370a0a7223 */ /* 0x000fe2000001000b */
[----:B------:R-:W-:Y:S01]  /*2530*/  FMUL.FTZ R61, R61, R52 ;  /* 0x000000343d3d7220 */ /* 0x000fe20000410000 */
[----:B------:R4:W-:Y:S01]  /*2540*/  STL [R1], R3 ;  /* 0x0000000301007387 */ /* 0x0009e20000100800 */
[----:B------:R-:W-:Y:S01]  /*2550*/  FADD.FTZ R50, -R2, R50 ;  /* 0x0000003202327221 */ /* 0x000fe20000010100 */
[----:B------:R-:W-:-:S03]  /*2560*/  SHF.L.U32 R54, R54, 0x10, RZ ;  /* 0x0000001036367819 */ /* 0x000fc600000006ff */
[C---:B------:R-:W-:Y:S02]  /*2570*/  FMUL.FTZ R50, R7.reuse, R50 ;  /* 0x0000003207327220 */ /* 0x040fe40000410000 */
[----:B------:R-:W-:Y:S02]  /*2580*/  FADD.FTZ R54, -R2, R54 ;  /* 0x0000003602367221 */ /* 0x000fe40000010100 */
[----:B------:R-:W-:Y:S02]  /*2590*/  FFMA.FTZ R51, R4, R50, R6 ;  /* 0x0000003204337223 */ /* 0x000fe40000010006 */
[----:B------:R-:W-:Y:S02]  /*25a0*/  FMUL.FTZ R54, R7, R54 ;  /* 0x0000003607367220 */ /* 0x000fe40000410000 */
[----:B------:R-:W-:Y:S02]  /*25b0*/  FMUL.FTZ R56, R51, -1.4426950216293334961 ;  /* 0xbfb8aa3b33387820 */ /* 0x000fe40000410000 */
[----:B------:R-:W-:-:S04]  /*25c0*/  FFMA.FTZ R57, R9, R54, R8 ;  /* 0x0000003609397223 */ /* 0x000fc80000010008 */
[----:B------:R-:W0:Y:S01]  /*25d0*/  MUFU.EX2 R56, R56 ;  /* 0x0000003800387308 */ /* 0x000e220000000800 */
[----:B------:R-:W-:-:S07]  /*25e0*/  FMUL.FTZ R59, R57, -1.4426950216293334961 ;  /* 0xbfb8aa3b393b7820 */ /* 0x000fce0000410000 */
[----:B------:R-:W1:Y:S01]  /*25f0*/  MUFU.EX2 R59, R59 ;  /* 0x0000003b003b7308 */ /* 0x000e620000000800 */
[C---:B--2---:R-:W-:Y:S02]  /*2600*/  SHF.L.U32 R14, R60.reuse, 0x10, RZ ;  /* 0x000000103c0e7819 */ /* 0x044fe400000006ff */
[----:B------:R-:W-:Y:S02]  /*2610*/  PRMT R55, R60, 0x7632, R55 ;  /* 0x000076323c377816 */ /* 0x000fe40000000037 */
[----:B------:R-:W-:-:S05]  /*2620*/  SHF.L.U32 R60, R36, 0x10, RZ ;  /* 0x00000010243c7819 */ /* 0x000fca00000006ff */
[----:B------:R-:W-:Y:S02]  /*2630*/  FMUL.FTZ R60, R60, R61 ;  /* 0x0000003d3c3c7220 */ /* 0x000fe40000410000 */
[----:B------:R-:W2:Y:S01]  /*2640*/  LDL.LU R61, [R1] ;  /* 0x00000000013d7983 */ /* 0x000ea20000300800 */
[----:B0-----:R-:W-:-:S04]  /*2650*/  FADD.FTZ R56, R56, 1 ;  /* 0x3f80000038387421 */ /* 0x001fc80000010000 */
[----:B------:R-:W0:Y:S01]  /*2660*/  MUFU.RCP R12, R56 ;  /* 0x00000038000c7308 */ /* 0x000e220000001000 */
[----:B-1----:R-:W-:Y:S01]  /*2670*/  FADD.FTZ R0, R59, 1 ;  /* 0x3f8000003b007421 */ /* 0x002fe20000010000 */
[----:B------:R-:W-:-:S06]  /*2680*/  SHF.L.U32 R55, R55, 0x10, RZ ;  /* 0x0000001037377819 */ /* 0x000fcc00000006ff */
[----:B------:R-:W1:Y:S01]  /*2690*/  MUFU.RCP R0, R0 ;  /* 0x0000000000007308 */ /* 0x000e620000001000 */
[----:B------:R-:W-:Y:S01]  /*26a0*/  PRMT R53, R36, 0x7632, R53 ;  /* 0x0000763224357816 */ /* 0x000fe20000000035 */
[----:B------:R-:W-:Y:S01]  /*26b0*/  FADD.FTZ R55, -R2, R55 ;  /* 0x0000003702377221 */ /* 0x000fe20000010100 */
[----:B0-----:R-:W-:Y:S02]  /*26c0*/  FADD.FTZ R56, -R12, 1 ;  /* 0x3f8000000c387421 */ /* 0x001fe40000010100 */
[----:B------:R-:W-:Y:S02]  /*26d0*/  SHF.L.U32 R53, R53, 0x10, RZ ;  /* 0x0000001035357819 */ /* 0x000fe400000006ff */
[----:B------:R-:W-:Y:S01]  /*26e0*/  FFMA.FTZ R56, R51, R56, 1 ;  /* 0x3f80000033387423 */ /* 0x000fe20000010038 */
[----:B------:R-:W-:-:S03]  /*26f0*/  FMUL.FTZ R55, R7, R55 ;  /* 0x0000003707377220 */ /* 0x000fc60000410000 */
[----:B------:R-:W-:Y:S01]  /*2700*/  FMUL.FTZ R56, R12, R56 ;  /* 0x000000380c387220 */ /* 0x000fe20000410000 */
[C---:B----4-:R-:W-:Y:S02]  /*2710*/  SHF.L.U32 R3, R58.reuse, 0x10, RZ ;  /* 0x000000103a037819 */ /* 0x050fe400000006ff */
[----:B------:R-:W-:Y:S01]  /*2720*/  PRMT R51, R58, 0x7632, R51 ;  /* 0x000076323a337816 */ /* 0x000fe20000000033 */
[----:B-1----:R-:W-:Y:S01]  /*2730*/  FADD.FTZ R58, -R0, 1 ;  /* 0x3f800000003a7421 */ /* 0x002fe20000010100 */
[----:B------:R-:W-:Y:S01]  /*2740*/  FMUL.FTZ R56, R53, R56 ;  /* 0x0000003835387220 */ /* 0x000fe20000410000 */
[----:B------:R-:W-:Y:S02]  /*2750*/  FFMA.FTZ R53, R9, R55, R8 ;  /* 0x0000003709357223 */ /* 0x000fe40000010008 */
[----:B------:R-:W-:Y:S02]  /*2760*/  FFMA.FTZ R58, R57, R58, 1 ;  /* 0x3f800000393a7423 */ /* 0x000fe4000001003a */
[----:B------:R-:W-:Y:S01]  /*2770*/  FMUL.FTZ R57, R53, -1.4426950216293334961 ;  /* 0xbfb8aa3b35397820 */ /* 0x000fe20000410000 */
[----:B---3--:R-:W-:-:S05]  /*2780*/  PRMT R59, R37, 0x7632, R59 ;  /* 0x00007632253b7816 */ /* 0x008fca000000003b */
[----:B------:R-:W0:Y:S01]  /*2790*/  MUFU.EX2 R57, R57 ;  /* 0x0000003900397308 */ /* 0x000e220000000800 */
[----:B------:R-:W-:Y:S01]  /*27a0*/  SHF.L.U32 R59, R59, 0x10, RZ ;  /* 0x000000103b3b7819 */ /* 0x000fe200000006ff */
[----:B------:R-:W-:Y:S01]  /*27b0*/  FMUL.FTZ R58, R0, R58 ;  /* 0x0000003a003a7220 */ /* 0x000fe20000410000 */
[----:B------:R-:W-:-:S03]  /*27c0*/  FADD.FTZ R5, -R49, 1 ;  /* 0x3f80000031057421 */ /* 0x000fc60000010100 */
[----:B------:R-:W-:Y:S01]  /*27d0*/  FMUL.FTZ R58, R59, R58 ;  /* 0x0000003a3b3a7220 */ /* 0x000fe20000410000 */
[-C--:B------:R-:W-:Y:S01]  /*27e0*/  FMUL.FTZ R59, R22, R60.reuse ;  /* 0x0000003c163b7220 */ /* 0x080fe20000410000 */
[----:B------:R-:W-:Y:S01]  /*27f0*/  FFMA.FTZ R5, R48, R5, 1 ;  /* 0x3f80000030057423 */ /* 0x000fe20000010005 */
[----:B------:R-:W-:Y:S02]  /*2800*/  FADD.FTZ R24, R24, R60 ;  /* 0x0000003c18187221 */ /* 0x000fe40000010000 */
[C---:B------:R-:W-:Y:S01]  /*2810*/  FFMA.FTZ R10, R13.reuse, R59, R10 ;  /* 0x0000003b0d0a7223 */ /* 0x040fe2000001000a */
[-C--:B------:R-:W-:Y:S01]  /*2820*/  FFMA.FTZ R13, R13, R60.reuse, R26 ;  /* 0x0000003c0d0d7223 */ /* 0x080fe2000001001a */
[----:B------:R-:W-:Y:S01]  /*2830*/  FMUL.FTZ R49, R49, R5 ;  /* 0x0000000531317220 */ /* 0x000fe20000410000 */
[----:B------:R-:W-:Y:S01]  /*2840*/  SHF.L.U32 R59, R37, 0x10, RZ ;  /* 0x00000010253b7819 */ /* 0x000fe200000006ff */
[----:B------:R1:W5:Y:S01]  /*2850*/  LDL.LU R26, [R1+0x104] ;  /* 0x00010400011a7983 */ /* 0x0003620000300800 */
[----:B--2---:R-:W-:Y:S01]  /*2860*/  FFMA.FTZ R60, R22, R60, R61 ;  /* 0x0000003c163c7223 */ /* 0x004fe2000001003d */
[----:B0-----:R-:W-:-:S02]  /*2870*/  FADD.FTZ R61, R57, 1 ;  /* 0x3f800000393d7421 */ /* 0x001fc40000010000 */
[----:B------:R-:W-:Y:S02]  /*2880*/  FMUL.FTZ R57, R59, R49 ;  /* 0x000000313b397220 */ /* 0x000fe40000410000 */
[----:B------:R0:W-:Y:S02]  /*2890*/  MUFU.RCP R49, R61 ;  /* 0x0000003d00317308 */ /* 0x0001e40000001000 */
[----:B0-----:R-:W2:Y:S01]  /*28a0*/  LDL.LU R61, [R1+0xc] ;  /* 0x00000c00013d7983 */ /* 0x001ea20000300800 */
[----:B------:R-:W-:Y:S01]  /*28b0*/  FADD.FTZ R14, -R2, R14 ;  /* 0x0000000e020e7221 */ /* 0x000fe20000010100 */
[----:B------:R-:W-:-:S03]  /*28c0*/  SHF.L.U32 R51, R51, 0x10, RZ ;  /* 0x0000001033337819 */ /* 0x000fc600000006ff */
[----:B------:R-:W-:Y:S02]  /*28d0*/  FMUL.FTZ R14, R7, R14 ;  /* 0x0000000e070e7220 */ /* 0x000fe40000410000 */
[C---:B------:R-:W-:Y:S01]  /*28e0*/  FADD.FTZ R51, -R2.reuse, R51 ;  /* 0x0000003302337221 */ /* 0x040fe20000010100 */
[----:B------:R-:W-:Y:S01]  /*28f0*/  FADD.FTZ R3, -R2, R3 ;  /* 0x0000000302037221 */ /* 0x000fe20000010100 */
[----:B------:R-:W-:Y:S02]  /*2900*/  FFMA.FTZ R11, R21, R14, R20 ;  /* 0x0000000e150b7223 */ /* 0x000fe40000010014 */
[C---:B------:R-:W-:Y:S01]  /*2910*/  FMUL.FTZ R12, R7.reuse, R51 ;  /* 0x00000033070c7220 */ /* 0x040fe20000410000 */
[----:B------:R-:W-:Y:S01]  /*2920*/  FMUL.FTZ R5, R7, R3 ;  /* 0x0000000307057220 */ /* 0x000fe20000410000 */
[----:B------:R-:W-:Y:S02]  /*2930*/  FMUL.FTZ R51, R11, -1.4426950216293334961 ;  /* 0xbfb8aa3b0b337820 */ /* 0x000fe40000410000 */
[----:B------:R-:W-:Y:S01]  /*2940*/  FFMA.FTZ R52, R4, R12, R6 ;  /* 0x0000000c04347223 */ /* 0x000fe20000010006 */
[----:B------:R-:W-:Y:S01]  /*2950*/  FFMA.FTZ R3, R22, R5, R23 ;  /* 0x0000000516037223 */ /* 0x000fe20000010017 */
[----:B------:R0:W3:Y:S03]  /*2960*/  MUFU.EX2 R0, R51 ;  /* 0x0000003300007308 */ /* 0x0000e60000000800 */
[----:B------:R-:W-:Y:S01]  /*2970*/  FMUL.FTZ R48, R3, -1.4426950216293334961 ;  /* 0xbfb8aa3b03307820 */ /* 0x000fe20000410000 */
[----:B0-----:R-:W-:-:S05]  /*2980*/  FMUL.FTZ R51, R52, -1.4426950216293334961 ;  /* 0xbfb8aa3b34337820 */ /* 0x001fca0000410000 */
[----:B------:R-:W0:Y:S08]  /*2990*/  MUFU.EX2 R48, R48 ;  /* 0x0000003000307308 */ /* 0x000e300000000800 */
[----:B------:R-:W4:Y:S01]  /*29a0*/  MUFU.EX2 R51, R51 ;  /* 0x0000003300337308 */ /* 0x000f220000000800 */
[----:B---3--:R-:W-:Y:S01]  /*29b0*/  FADD.FTZ R0, R0, 1 ;  /* 0x3f80000000007421 */ /* 0x008fe20000010000 */
[----:B0-----:R-:W-:Y:S01]  /*29c0*/  FADD.FTZ R48, R48, 1 ;  /* 0x3f80000030307421 */ /* 0x001fe20000010000 */
[----:B----4-:R-:W-:-:S05]  /*29d0*/  FADD.FTZ R51, R51, 1 ;  /* 0x3f80000033337421 */ /* 0x010fca0000010000 */
[----:B------:R-:W-:Y:S01]  /*29e0*/  MUFU.RCP R48, R48 ;  /* 0x0000003000307308 */ /* 0x000fe20000001000 */
[----:B------:R-:W-:-:S07]  /*29f0*/  FMUL.FTZ R59, R4, R56 ;  /* 0x00000038043b7220 */ /* 0x000fce0000410000 */
[----:B------:R-:W-:Y:S01]  /*2a00*/  MUFU.RCP R51, R51 ;  /* 0x0000003300337308 */ /* 0x000fe20000001000 */
[C---:B------:R-:W-:Y:S01]  /*2a10*/  FFMA.FTZ R19, R50.reuse, R56, R19 ;  /* 0x0000003832137223 */ /* 0x040fe20000010013 */
[----:B------:R-:W-:Y:S01]  /*2a20*/  FFMA.FTZ R59, R50, R59, R10 ;  /* 0x0000003b323b7223 */ /* 0x000fe2000001000a */
[----:B------:R-:W-:-:S05]  /*2a30*/  FMUL.FTZ R50, R21, R57 ;  /* 0x0000003915327220 */ /* 0x000fca0000410000 */
[----:B------:R-:W0:Y:S01]  /*2a40*/  MUFU.RCP R0, R0 ;  /* 0x0000000000007308 */ /* 0x000e220000001000 */
[----:B------:R-:W-:Y:S01]  /*2a50*/  FFMA.FTZ R60, R4, R56, R60 ;  /* 0x00000038043c7223 */ /* 0x000fe2000001003c */
[----:B------:R-:W-:Y:S01]  /*2a60*/  FADD.FTZ R18, R18, R56 ;  /* 0x0000003812127221 */ /* 0x000fe20000010000 */
[----:B------:R-:W-:Y:S01]  /*2a70*/  FFMA.FTZ R50, R15, R50, R59 ;  /* 0x000000320f327223 */ /* 0x000fe2000001003b */
[----:B------:R-:W-:Y:S01]  /*2a80*/  FMUL.FTZ R56, R9, R58 ;  /* 0x0000003a09387220 */ /* 0x000fe20000410000 */
[----:B------:R-:W-:Y:S01]  /*2a90*/  FADD.FTZ R16, R16, R57 ;  /* 0x0000003910107221 */ /* 0x000fe20000010000 */
[----:B------:R-:W-:Y:S02]  /*2aa0*/  FFMA.FTZ R60, R21, R57, R60 ;  /* 0x00000039153c7223 */ /* 0x000fe4000001003c */
[----:B------:R-:W-:Y:S01]  /*2ab0*/  FFMA.FTZ R50, R54, R56, R50 ;  /* 0x0000003836327223 */ /* 0x000fe20000010032 */
[----:B------:R-:W-:-:S04]  /*2ac0*/  FADD.FTZ R59, -R49, 1 ;  /* 0x3f800000313b7421 */ /* 0x000fc80000010100 */
[----:B------:R-:W-:Y:S01]  /*2ad0*/  FFMA.FTZ R59, R53, R59, 1 ;  /* 0x3f800000353b7423 */ /* 0x000fe2000001003b */
[----:B0-----:R-:W-:-:S04]  /*2ae0*/  FADD.FTZ R56, -R0, 1 ;  /* 0x3f80000000387421 */ /* 0x001fc80000010100 */
[----:B------:R-:W-:Y:S01]  /*2af0*/  FFMA.FTZ R56, R11, R56, 1 ;  /* 0x3f8000000b387423 */ /* 0x000fe20000010038 */
[----:B------:R-:W-:Y:S01]  /*2b00*/  FMUL.FTZ R11, R49, R59 ;  /* 0x0000003b310b7220 */ /* 0x000fe20000410000 */
[C---:B------:R-:W-:Y:S02]  /*2b10*/  SHF.L.U32 R49, R39.reuse, 0x10, RZ ;  /* 0x0000001027317819 */ /* 0x040fe400000006ff */
[----:B------:R-:W-:Y:S01]  /*2b20*/  FMUL.FTZ R56, R0, R56 ;  /* 0x0000003800387220 */ /* 0x000fe20000410000 */
[----:B------:R-:W-:-:S04]  /*2b30*/  PRMT R0, R39, 0x7632, R0 ;  /* 0x0000763227007816 */ /* 0x000fc80000000000 */
[----:B------:R-:W-:Y:S01]  /*2b40*/  SHF.L.U32 R0, R0, 0x10, RZ ;  /* 0x0000001000007819 */ /* 0x000fe200000006ff */
[----:B------:R-:W-:Y:S01]  /*2b50*/  FADD.FTZ R17, R17, R58 ;  /* 0x0000003a11117221 */ /* 0x000fe20000010000 */
[----:B------:R-:W-:-:S03]  /*2b60*/  PRMT R59, R40, 0x7632, R59 ;  /* 0x00007632283b7816 */ /* 0x000fc6000000003b */
[----:B------:R-:W-:Y:S01]  /*2b70*/  FMUL.FTZ R11, R0, R11 ;  /* 0x0000000b000b7220 */ /* 0x000fe20000410000 */
[----:B------:R-:W-:-:S05]  /*2b80*/  SHF.L.U32 R59, R59, 0x10, RZ ;  /* 0x000000103b3b7819 */ /* 0x000fca00000006ff */
[----:B------:R-:W-:-:S04]  /*2b90*/  FADD.FTZ R59, -R2, R59 ;  /* 0x0000003b023b7221 */ /* 0x000fc80000010100 */
[----:B------:R-:W-:Y:S01]  /*2ba0*/  FMUL.FTZ R59, R7, R59 ;  /* 0x0000003b073b7220 */ /* 0x000fe20000410000 */
[----:B------:R-:W-:Y:S01]  /*2bb0*/  FADD.FTZ R17, R17, R11 ;  /* 0x0000000b11117221 */ /* 0x000fe20000010000 */
[----:B--2---:R-:W-:Y:S01]  /*2bc0*/  FFMA.FTZ R10, R15, R57, R61 ;  /* 0x000000390f0a7223 */ /* 0x004fe2000001003d */
[----:B------:R-:W-:Y:S01]  /*2bd0*/  FADD.FTZ R57, -R51, 1 ;  /* 0x3f80000033397421 */ /* 0x000fe20000010100 */
[----:B------:R-:W-:Y:S01]  /*2be0*/  FFMA.FTZ R15, R54, R58, R25 ;  /* 0x0000003a360f7223 */ /* 0x000fe20000010019 */
[----:B------:R-:W-:Y:S02]  /*2bf0*/  FADD.FTZ R54, -R48, 1 ;  /* 0x3f80000030367421 */ /* 0x000fe40000010100 */
[----:B------:R-:W-:Y:S02]  /*2c00*/  FFMA.FTZ R57, R52, R57, 1 ;  /* 0x3f80000034397423 */ /* 0x000fe40000010039 */
[----:B------:R-:W-:Y:S01]  /*2c10*/  FFMA.FTZ R54, R3, R54, 1 ;  /* 0x3f80000003367423 */ /* 0x000fe20000010036 */
[C---:B------:R-:W-:Y:S01]  /*2c20*/  PRMT R3, R38.reuse, 0x7632, R3 ;  /* 0x0000763226037816 */ /* 0x040fe20000000003 */
[----:B------:R-:W-:Y:S01]  /*2c30*/  FMUL.FTZ R53, R51, R57 ;  /* 0x0000003933357220 */ /* 0x000fe20000410000 */
[----:B------:R-:W-:Y:S01]  /*2c40*/  SHF.L.U32 R51, R38, 0x10, RZ ;  /* 0x0000001026337819 */ /* 0x000fe200000006ff */
[----:B------:R-:W-:Y:S01]  /*2c50*/  FMUL.FTZ R54, R48, R54 ;  /* 0x0000003630367220 */ /* 0x000fe20000410000 */
[----:B------:R-:W-:-:S02]  /*2c60*/  SHF.L.U32 R3, R3, 0x10, RZ ;  /* 0x0000001003037819 */ /* 0x000fc400000006ff */
[----:B------:R-:W-:Y:S01]  /*2c70*/  SHF.L.U32 R48, R40, 0x10, RZ ;  /* 0x0000001028307819 */ /* 0x000fe200000006ff */
[----:B------:R-:W-:Y:S02]  /*2c80*/  FMUL.FTZ R51, R51, R54 ;  /* 0x0000003633337220 */ /* 0x000fe40000410000 */
[----:B------:R-:W-:Y:S01]  /*2c90*/  FMUL.FTZ R53, R3, R53 ;  /* 0x0000003503357220 */ /* 0x000fe20000410000 */
[----:B------:R-:W-:Y:S01]  /*2ca0*/  SHF.L.U32 R3, R43, 0x10, RZ ;  /* 0x000000102b037819 */ /* 0x000fe200000006ff */
[----:B------:R-:W-:Y:S01]  /*2cb0*/  FADD.FTZ R48, -R2, R48 ;  /* 0x0000003002307221 */ /* 0x000fe20000010100 */
[----:B------:R-:W-:Y:S01]  /*2cc0*/  FMUL.FTZ R61, R22, R51 ;  /* 0x00000033163d7220 */ /* 0x000fe20000410000 */
[----:B------:R-:W-:Y:S01]  /*2cd0*/  FMUL.FTZ R54, R49, R56 ;  /* 0x0000003831367220 */ /* 0x000fe20000410000 */
[----:B------:R-:W-:Y:S02]  /*2ce0*/  SHF.L.U32 R52, R41, 0x10, RZ ;  /* 0x0000001029347819 */ /* 0x000fe400000006ff */
[----:B------:R-:W-:Y:S01]  /*2cf0*/  SHF.L.U32 R56, R42, 0x10, RZ ;  /* 0x000000102a387819 */ /* 0x000fe200000006ff */
[----:B------:R-:W-:Y:S01]  /*2d00*/  FMUL.FTZ R48, R7, R48 ;  /* 0x0000003007307220 */ /* 0x000fe20000410000 */
[----:B------:R-:W-:Y:S01]  /*2d10*/  FFMA.FTZ R61, R5, R61, R50 ;  /* 0x0000003d053d7223 */ /* 0x000fe20000010032 */
[----:B------:R-:W-:Y:S01]  /*2d20*/  FMUL.FTZ R57, R4, R53 ;  /* 0x0000003504397220 */ /* 0x000fe20000410000 */
[C---:B------:R-:W-:Y:S01]  /*2d30*/  FADD.FTZ R3, -R2.reuse, R3 ;  /* 0x0000000302037221 */ /* 0x040fe20000010100 */
[----:B------:R-:W-:Y:S01]  /*2d40*/  FFMA.FTZ R58, R9, R58, R60 ;  /* 0x0000003a093a7223 */ /* 0x000fe2000001003c */
[C---:B------:R-:W-:Y:S01]  /*2d50*/  FADD.FTZ R52, -R2.reuse, R52 ;  /* 0x0000003402347221 */ /* 0x040fe20000010100 */
[----:B------:R-:W-:Y:S01]  /*2d60*/  FADD.FTZ R56, -R2, R56 ;  /* 0x0000003802387221 */ /* 0x000fe20000010100 */
[----:B------:R-:W-:Y:S01]  /*2d70*/  FFMA.FTZ R0, R22, R48, R23 ;  /* 0x0000003016007223 */ /* 0x000fe20000010017 */
[----:B------:R-:W-:Y:S01]  /*2d80*/  FFMA.FTZ R61, R12, R57, R61 ;  /* 0x000000390c3d7223 */ /* 0x000fe2000001003d */
[----:B------:R-:W-:Y:S01]  /*2d90*/  FMUL.FTZ R60, R21, R54 ;  /* 0x00000036153c7220 */ /* 0x000fe20000410000 */
[----:B------:R-:W-:Y:S01]  /*2da0*/  FMUL.FTZ R3, R7, R3 ;  /* 0x0000000307037220 */ /* 0x000fe20000410000 */
[----:B------:R-:W-:Y:S01]  /*2db0*/  FFMA.FTZ R25, R5, R51, R13 ;  /* 0x0000003305197223 */ /* 0x000fe2000001000d */
[C---:B------:R-:W-:Y:S01]  /*2dc0*/  FMUL.FTZ R52, R7.reuse, R52 ;  /* 0x0000003407347220 */ /* 0x040fe20000410000 */
[----:B------:R-:W-:Y:S01]  /*2dd0*/  FMUL.FTZ R5, R7, R56 ;  /* 0x0000003807057220 */ /* 0x000fe20000410000 */
[----:B------:R-:W-:Y:S01]  /*2de0*/  FMUL.FTZ R49, R0, -1.4426950216293334961 ;  /* 0xbfb8aa3b00317820 */ /* 0x000fe20000410000 */
[----:B------:R-:W-:Y:S01]  /*2df0*/  FFMA.FTZ R61, R14, R60, R61 ;  /* 0x0000003c0e3d7223 */ /* 0x000fe2000001003d */
[C-C-:B------:R-:W-:Y:S01]  /*2e00*/  FFMA.FTZ R60, R21.reuse, R3, R20.reuse ;  /* 0x00000003153c7223 */ /* 0x140fe20000010014 */
[----:B------:R-:W-:Y:S01]  /*2e10*/  FFMA.FTZ R50, R21, R52, R20 ;  /* 0x0000003415327223 */ /* 0x000fe20000010014 */
[----:B------:R-:W-:Y:S01]  /*2e20*/  FFMA.FTZ R13, R22, R5, R23 ;  /* 0x00000005160d7223 */ /* 0x000fe20000010017 */
[----:B------:R-:W-:Y:S01]  /*2e30*/  FFMA.FTZ R23, R14, R54, R10 ;  /* 0x000000360e177223 */ /* 0x000fe2000001000a */
[----:B------:R-:W-:Y:S01]  /*2e40*/  FMUL.FTZ R10, R60, -1.4426950216293334961 ;  /* 0xbfb8aa3b3c0a7820 */ /* 0x000fe20000410000 */
[----:B------:R-:W0:Y:S01]  /*2e50*/  MUFU.EX2 R49, R49 ;  /* 0x0000003100317308 */ /* 0x000e220000000800 */
[----:B------:R-:W-:Y:S01]  /*2e60*/  FMUL.FTZ R56, R50, -1.4426950216293334961 ;  /* 0xbfb8aa3b32387820 */ /* 0x000fe20000410000 */
[----:B------:R-:W-:Y:S01]  /*2e70*/  FFMA.FTZ R19, R12, R53, R19 ;  /* 0x000000350c137223 */ /* 0x000fe20000010013 */
[----:B------:R-:W-:Y:S01]  /*2e80*/  FMUL.FTZ R14, R9, R11 ;  /* 0x0000000b090e7220 */ /* 0x000fe20000410000 */
[----:B------:R-:W-:-:S04]  /*2e90*/  PRMT R57, R41, 0x7632, R57 ;  /* 0x0000763229397816 */ /* 0x000fc80000000039 */
[----:B------:R2:W-:Y:S01]  /*2ea0*/  MUFU.EX2 R12, R10 ;  /* 0x0000000a000c7308 */ /* 0x0005e20000000800 */
[----:B------:R-:W-:Y:S01]  /*2eb0*/  FFMA.FTZ R61, R55, R14, R61 ;  /* 0x0000000e373d7223 */ /* 0x000fe2000001003d */
[----:B------:R-:W-:Y:S01]  /*2ec0*/  SHF.L.U32 R57, R57, 0x10, RZ ;  /* 0x0000001039397819 */ /* 0x000fe200000006ff */
[----:B--2---:R-:W-:-:S05]  /*2ed0*/  FFMA.FTZ R10, R4, R59, R6 ;  /* 0x0000003b040a7223 */ /* 0x004fca0000010006 */
[----:B------:R-:W2:Y:S01]  /*2ee0*/  MUFU.EX2 R56, R56 ;  /* 0x0000003800387308 */ /* 0x000ea20000000800 */
[----:B------:R-:W-:Y:S01]  /*2ef0*/  FMUL.FTZ R14, R10, -1.4426950216293334961 ;  /* 0xbfb8aa3b0a0e7820 */ /* 0x000fe20000410000 */
[----:B------:R-:W-:Y:S01]  /*2f00*/  FFMA.FTZ R20, R55, R11, R15 ;  /* 0x0000000b37147223 */ /* 0x000fe2000001000f */
[----:B------:R-:W-:-:S05]  /*2f10*/  FADD.FTZ R57, -R2, R57 ;  /* 0x0000003902397221 */ /* 0x000fca0000010100 */
[----:B------:R3:W4:Y:S01]  /*2f20*/  MUFU.EX2 R15, R14 ;  /* 0x0000000e000f7308 */ /* 0x0007220000000800 */
[----:B------:R-:W-:Y:S01]  /*2f30*/  FMUL.FTZ R57, R7, R57 ;  /* 0x0000003907397220 */ /* 0x000fe20000410000 */
[----:B0-----:R-:W-:Y:S01]  /*2f40*/  FADD.FTZ R49, R49, 1 ;  /* 0x3f80000031317421 */ /* 0x001fe20000010000 */
[----:B------:R-:W-:Y:S01]  /*2f50*/  FFMA.FTZ R58, R22, R51, R58 ;  /* 0x00000033163a7223 */ /* 0x000fe2000001003a */
[----:B------:R-:W-:Y:S01]  /*2f60*/  FADD.FTZ R24, R24, R51 ;  /* 0x0000003318187221 */ /* 0x000fe20000010000 */
[----:B------:R-:W-:-:S03]  /*2f70*/  FADD.FTZ R18, R18, R53 ;  /* 0x0000003512127221 */ /* 0x000fc60000010000 */
[----:B------:R0:W1:Y:S01]  /*2f80*/  MUFU.RCP R51, R49 ;  /* 0x0000003100337308 */ /* 0x0000620000001000 */
[----:B---3--:R-:W-:Y:S01]  /*2f90*/  FFMA.FTZ R14, R9, R57, R8 ;  /* 0x00000039090e7223 */ /* 0x008fe20000010008 */
[----:B------:R-:W-:Y:S01]  /*2fa0*/  FFMA.FTZ R58, R4, R53, R58 ;  /* 0x00000035043a7223 */ /* 0x000fe2000001003a */
[----:B--2---:R-:W-:Y:S02]  /*2fb0*/  FADD.FTZ R53, R56, 1 ;  /* 0x3f80000038357421 */ /* 0x004fe40000010000 */
[----:B------:R-:W-:Y:S01]  /*2fc0*/  FMUL.FTZ R55, R14, -1.4426950216293334961 ;  /* 0xbfb8aa3b0e377820 */ /* 0x000fe20000410000 */
[----:B----4-:R-:W-:-:S03]  /*2fd0*/  FADD.FTZ R15, R15, 1 ;  /* 0x3f8000000f0f7421 */ /* 0x010fc60000010000 */
[----:B------:R-:W2:Y:S01]  /*2fe0*/  MUFU.RCP R53, R53 ;  /* 0x0000003500357308 */ /* 0x000ea20000001000 */
[----:B0-----:R-:W-:-:S07]  /*2ff0*/  PRMT R49, R42, 0x7632, R49 ;  /* 0x000076322a317816 */ /* 0x001fce0000000031 */
[----:B------:R-:W0:Y:S01]  /*3000*/  MUFU.EX2 R55, R55 ;  /* 0x0000003700377308 */ /* 0x000e220000000800 */
[----:B-1----:R-:W-:-:S07]  /*3010*/  FADD.FTZ R56, -R51, 1 ;  /* 0x3f80000033387421 */ /* 0x002fce0000010100 */
[----:B------:R-:W1:Y:S01]  /*3020*/  MUFU.RCP R15, R15 ;  /* 0x0000000f000f7308 */ /* 0x000e620000001000 */
[----:B------:R-:W-:Y:S01]  /*3030*/  SHF.L.U32 R49, R49, 0x10, RZ ;  /* 0x0000001031317819 */ /* 0x000fe200000006ff */
[----:B------:R-:W-:Y:S01]  /*3040*/  FFMA.FTZ R56, R0, R56, 1 ;  /* 0x3f80000000387423 */ /* 0x000fe20000010038 */
[----:B------:R-:W-:Y:S01]  /*3050*/  FADD.FTZ R16, R16, R54 ;  /* 0x0000003610107221 */ /* 0x000fe20000010000 */
[----:B------:R-:W-:Y:S02]  /*3060*/  FFMA.FTZ R58, R21, R54, R58 ;  /* 0x00000036153a7223 */ /* 0x000fe4000001003a */
[----:B------:R-:W-:Y:S01]  /*3070*/  FMUL.FTZ R56, R51, R56 ;  /* 0x0000003833387220 */ /* 0x000fe20000410000 */
[----:B------:R-:W-:Y:S01]  /*3080*/  FADD.FTZ R49, -R2, R49 ;  /* 0x0000003102317221 */ /* 0x000fe20000010100 */
[----:B--2---:R-:W-:Y:S01]  /*3090*/  FADD.FTZ R51, -R53, 1 ;  /* 0x3f80000035337421 */ /* 0x004fe20000010100 */
[----:B0-----:R-:W-:Y:S01]  /*30a0*/  FADD.FTZ R55, R55, 1 ;  /* 0x3f80000037377421 */ /* 0x001fe20000010000 */
[----:B------:R-:W-:Y:S01]  /*30b0*/  PRMT R54, R43, 0x7632, R54 ;  /* 0x000076322b367816 */ /* 0x000fe20000000036 */
[----:B------:R-:W-:Y:S01]  /*30c0*/  FMUL.FTZ R49, R7, R49 ;  /* 0x0000003107317220 */ /* 0x000fe20000410000 */
[----:B------:R-:W-:-:S02]  /*30d0*/  FFMA.FTZ R51, R50, R51, 1 ;  /* 0x3f80000032337423 */ /* 0x000fc40000010033 */
[----:B------:R-:W-:Y:S01]  /*30e0*/  SHF.L.U32 R54, R54, 0x10, RZ ;  /* 0x0000001036367819 */ /* 0x000fe200000006ff */
[----:B------:R-:W0:Y:S01]  /*30f0*/  MUFU.RCP R55, R55 ;  /* 0x0000003700377308 */ /* 0x000e220000001000 */
[----:B-1----:R-:W-:Y:S01]  /*3100*/  FADD.FTZ R50, -R15, 1 ;  /* 0x3f8000000f327421 */ /* 0x002fe20000010100 */
[----:B------:R-:W-:Y:S02]  /*3110*/  FFMA.FTZ R6, R4, R49, R6 ;  /* 0x0000003104067223 */ /* 0x000fe40000010006 */
[----:B------:R-:W-:Y:S01]  /*3120*/  FADD.FTZ R0, -R2, R54 ;  /* 0x0000003602007221 */ /* 0x000fe20000010100 */
[----:B------:R-:W-:Y:S01]  /*3130*/  FFMA.FTZ R50, R10, R50, 1 ;  /* 0x3f8000000a327423 */ /* 0x000fe20000010032 */
[----:B------:R-:W-:Y:S01]  /*3140*/  FMUL.FTZ R10, R13, -1.4426950216293334961 ;  /* 0xbfb8aa3b0d0a7820 */ /* 0x000fe20000410000 */
[----:B------:R-:W-:-:S05]  /*3150*/  FMUL.FTZ R54, R6, -1.4426950216293334961 ;  /* 0xbfb8aa3b06367820 */ /* 0x000fca0000410000 */
[----:B------:R-:W1:Y:S01]  /*3160*/  MUFU.EX2 R10, R10 ;  /* 0x0000000a000a7308 */ /* 0x000e620000000800 */
[----:B------:R-:W-:-:S07]  /*3170*/  FMUL.FTZ R50, R15, R50 ;  /* 0x000000320f327220 */ /* 0x000fce0000410000 */
[----:B------:R-:W2:Y:S01]  /*3180*/  MUFU.EX2 R54, R54 ;  /* 0x0000003600367308 */ /* 0x000ea20000000800 */
[----:B0-----:R-:W-:Y:S01]  /*3190*/  FADD.FTZ R15, -R55, 1 ;  /* 0x3f800000370f7421 */ /* 0x001fe20000010100 */
[----:B------:R-:W-:Y:S01]  /*31a0*/  FMUL.FTZ R51, R53, R51 ;  /* 0x0000003335337220 */ /* 0x000fe20000410000 */
[----:B------:R-:W-:Y:S01]  /*31b0*/  PRMT R53, R44, 0x7632, R53 ;  /* 0x000076322c357816 */ /* 0x000fe20000000035 */
[----:B------:R-:W-:Y:S01]  /*31c0*/  FADD.FTZ R12, R12, 1 ;  /* 0x3f8000000c0c7421 */ /* 0x000fe20000010000 */
[----:B------:R-:W-:Y:S01]  /*31d0*/  FFMA.FTZ R15, R14, R15, 1 ;  /* 0x3f8000000e0f7423 */ /* 0x000fe2000001000f */
[----:B------:R-:W-:Y:S02]  /*31e0*/  SHF.L.U32 R14, R44, 0x10, RZ ;  /* 0x000000102c0e7819 */ /* 0x000fe400000006ff */
[----:B------:R-:W-:Y:S01]  /*31f0*/  SHF.L.U32 R53, R53, 0x10, RZ ;  /* 0x0000001035357819 */ /* 0x000fe200000006ff */
[----:B-1----:R-:W-:Y:S01]  /*3200*/  FADD.FTZ R10, R10, 1 ;  /* 0x3f8000000a0a7421 */ /* 0x002fe20000010000 */
[----:B------:R-:W-:Y:S01]  /*3210*/  FMUL.FTZ R15, R55, R15 ;  /* 0x0000000f370f7220 */ /* 0x000fe20000410000 */
[----:B------:R-:W0:Y:S01]  /*3220*/  MUFU.RCP R12, R12 ;  /* 0x0000000c000c7308 */ /* 0x000e220000001000 */
[----:B------:R-:W-:Y:S01]  /*3230*/  FMUL.FTZ R14, R14, R56 ;  /* 0x000000380e0e7220 */ /* 0x000fe20000410000 */
[----:B------:R-:W-:Y:S01]  /*3240*/  FMUL.FTZ R50, R53, R50 ;  /* 0x0000003235327220 */ /* 0x000fe20000410000 */
[C---:B------:R-:W-:Y:S01]  /*3250*/  SHF.L.U32 R53, R45.reuse, 0x10, RZ ;  /* 0x000000102d357819 */ /* 0x040fe200000006ff */
[----:B--2---:R-:W-:Y:S01]  /*3260*/  FADD.FTZ R55, R54, 1 ;  /* 0x3f80000036377421 */ /* 0x004fe20000010000 */
[----:B------:R-:W-:Y:S01]  /*3270*/  PRMT R54, R45, 0x7632, R54 ;  /* 0x000076322d367816 */ /* 0x000fe20000000036 */
[----:B------:R-:W-:-:S02]  /*3280*/  FMUL.FTZ R56, R22, R14 ;  /* 0x0000000e16387220 */ /* 0x000fc40000410000 */
[----:B------:R-:W1:Y:S01]  /*3290*/  MUFU.RCP R10, R10 ;  /* 0x0000000a000a7308 */ /* 0x000e620000001000 */
[----:B------:R-:W-:Y:S01]  /*32a0*/  FMUL.FTZ R51, R53, R51 ;  /* 0x0000003335337220 */ /* 0x000fe20000410000 */
[----:B------:R-:W-:Y:S01]  /*32b0*/  SHF.L.U32 R54, R54, 0x10, RZ ;  /* 0x0000001036367819 */ /* 0x000fe200000006ff */
[----:B------:R-:W-:Y:S01]  /*32c0*/  FFMA.FTZ R56, R48, R56, R61 ;  /* 0x0000003830387223 */ /* 0x000fe2000001003d */
[----:B------:R-:W-:Y:S01]  /*32d0*/  FMUL.FTZ R53, R4, R50 ;  /* 0x0000003204357220 */ /* 0x000fe20000410000 */
[----:B------:R-:W-:Y:S02]  /*32e0*/  FFMA.FTZ R11, R9, R11, R58 ;  /* 0x0000000b090b7223 */ /* 0x000fe4000001003a */
[----:B------:R-:W-:Y:S01]  /*32f0*/  FMUL.FTZ R15, R54, R15 ;  /* 0x0000000f360f7220 */ /* 0x000fe20000410000 */
[----:B------:R-:W2:Y:S01]  /*3300*/  MUFU.RCP R55, R55 ;  /* 0x0000003700377308 */ /* 0x000ea20000001000 */
[----:B------:R-:W-:Y:S01]  /*3310*/  FFMA.FTZ R56, R59, R53, R56 ;  /* 0x000000353b387223 */ /* 0x000fe20000010038 */
[-C--:B------:R-:W-:Y:S01]  /*3320*/  FMUL.FTZ R54, R21, R51.reuse ;  /* 0x0000003315367220 */ /* 0x080fe20000410000 */
[-C--:B------:R-:W-:Y:S01]  /*3330*/  FFMA.FTZ R48, R48, R14.reuse, R25 ;  /* 0x0000000e30307223 */ /* 0x080fe20000010019 */
[----:B------:R-:W-:Y:S01]  /*3340*/  FADD.FTZ R53, R24, R14 ;  /* 0x0000000e18357221 */ /* 0x000fe20000010000 */
[----:B------:R-:W-:Y:S01]  /*3350*/  FFMA.FTZ R11, R22, R14, R11 ;  /* 0x0000000e160b7223 */ /* 0x000fe2000001000b */
[C---:B------:R-:W-:Y:S01]  /*3360*/  FFMA.FTZ R14, R52.reuse, R51, R23 ;  /* 0x00000033340e7223 */ /* 0x040fe20000010017 */
[----:B------:R-:W-:Y:S01]  /*3370*/  FFMA.FTZ R54, R52, R54, R56 ;  /* 0x0000003634367223 */ /* 0x000fe20000010038 */
[----:B0-----:R-:W-:Y:S01]  /*3380*/  FADD.FTZ R52, -R12, 1 ;  /* 0x3f8000000c347421 */ /* 0x001fe20000010100 */
[----:B-1----:R-:W-:Y:S01]  /*3390*/  FADD.FTZ R61, -R10, 1 ;  /* 0x3f8000000a3d7421 */ /* 0x002fe20000010100 */
[----:B------:R0:W5:Y:S02]  /*33a0*/  LDL.LU R25, [R1+0x100] ;  /* 0x0001000001197983 */ /* 0x0001640000300800 */
[----:B------:R-:W-:Y:S01]  /*33b0*/  FFMA.FTZ R52, R60, R52, 1 ;  /* 0x3f8000003c347423 */ /* 0x000fe20000010034 */
[----:B------:R-:W-:Y:S01]  /*33c0*/  FFMA.FTZ R61, R13, R61, 1 ;  /* 0x3f8000000d3d7423 */ /* 0x000fe2000001003d */
[----:B------:R0:W5:Y:S02]  /*33d0*/  LDL.LU R24, [R1+0xfc] ;  /* 0x0000fc0001187983 */ /* 0x0001640000300800 */
[----:B------:R-:W-:Y:S01]  /*33e0*/  FMUL.FTZ R52, R12, R52 ;  /* 0x000000340c347220 */ /* 0x000fe20000410000 */
[----:B------:R-:W-:Y:S01]  /*33f0*/  FFMA.FTZ R12, R4, R50, R11 ;  /* 0x00000032040c7223 */ /* 0x000fe2000001000b */
[----:B--2---:R-:W-:Y:S01]  /*3400*/  FADD.FTZ R13, -R55, 1 ;  /* 0x3f800000370d7421 */ /* 0x004fe20000010100 */
[----:B------:R-:W-:Y:S01]  /*3410*/  SHF.L.U32 R11, R46, 0x10, RZ ;  /* 0x000000102e0b7819 */ /* 0x000fe200000006ff */
[----:B------:R-:W-:Y:S01]  /*3420*/  FMUL.FTZ R61, R10, R61 ;  /* 0x0000003d0a3d7220 */ /* 0x000fe20000410000 */
[----:B------:R-:W-:Y:S01]  /*3430*/  FFMA.FTZ R12, R21, R51, R12 ;  /* 0x00000033150c7223 */ /* 0x000fe2000001000c */
[----:B------:R-:W-:Y:S01]  /*3440*/  FFMA.FTZ R13, R6, R13, 1 ;  /* 0x3f800000060d7423 */ /* 0x000fe2000001000d */
[----:B------:R0:W5:Y:S01]  /*3450*/  LDL.LU R23, [R1+0xf8] ;  /* 0x0000f80001177983 */ /* 0x0001620000300800 */
[----:B------:R-:W-:Y:S01]  /*3460*/  FMUL.FTZ R11, R11, R61 ;  /* 0x0000003d0b0b7220 */ /* 0x000fe20000410000 */
[----:B------:R-:W-:Y:S01]  /*3470*/  FFMA.FTZ R12, R9, R15, R12 ;  /* 0x0000000f090c7223 */ /* 0x000fe2000001000c */
[----:B------:R-:W-:Y:S01]  /*3480*/  FMUL.FTZ R13, R55, R13 ;  /* 0x0000000d370d7220 */ /* 0x000fe20000410000 */
[----:B------:R-:W-:Y:S01]  /*3490*/  FADD.FTZ R51, R16, R51 ;  /* 0x0000003310337221 */ /* 0x000fe20000010000 */
[CC--:B------:R-:W-:Y:S01]  /*34a0*/  FMUL.FTZ R55, R22.reuse, R11.reuse ;  /* 0x0000000b16377220 */ /* 0x0c0fe20000410000 */
[----:B------:R-:W-:-:S02]  /*34b0*/  FFMA.FTZ R12, R22, R11, R12 ;  /* 0x0000000b160c7223 */ /* 0x000fc4000001000c */
[----:B------:R0:W5:Y:S04]  /*34c0*/  LDL.LU R22, [R1+0xf4] ;  /* 0x0000f40001167983 */ /* 0x0001680000300800 */
[----:B------:R-:W2:Y:S01]  /*34d0*/  LDL.LU R16, [R1+0xf0] ;  /* 0x0000f00001107983 */ /* 0x000ea20000300800 */
[----:B------:R-:W-:-:S04]  /*34e0*/  FMUL.FTZ R0, R7, R0 ;  /* 0x0000000007007220 */ /* 0x000fc80000410000 */
[----:B------:R-:W-:-:S04]  /*34f0*/  FFMA.FTZ R8, R9, R0, R8 ;  /* 0x0000000009087223 */ /* 0x000fc80000010008 */
[----:B------:R-:W-:-:S06]  /*3500*/  FMUL.FTZ R58, R8, -1.4426950216293334961 ;  /* 0xbfb8aa3b083a7820 */ /* 0x000fcc0000410000 */
[----:B------:R-:W1:Y:S02]  /*3510*/  MUFU.EX2 R58, R58 ;  /* 0x0000003a003a7308 */ /* 0x000e640000000800 */
[----:B-1----:R-:W-:-:S06]  /*3520*/  FADD.FTZ R58, R58, 1 ;  /* 0x3f8000003a3a7421 */ /* 0x002fcc0000010000 */
[----:B------:R-:W1:Y:S01]  /*3530*/  MUFU.RCP R58, R58 ;  /* 0x0000003a003a7308 */ /* 0x000e620000001000 */
[----:B------:R-:W-:Y:S01]  /*3540*/  PRMT R6, R46, 0x7632, R6 ;  /* 0x000076322e067816 */ /* 0x000fe20000000006 */
[----:B------:R-:W-:-:S03]  /*3550*/  FMUL.FTZ R56, R9, R15 ;  /* 0x0000000f09387220 */ /* 0x000fc60000410000 */
[----:B------:R-:W-:Y:S01]  /*3560*/  SHF.L.U32 R6, R6, 0x10, RZ ;  /* 0x0000001006067819 */ /* 0x000fe200000006ff */
[----:B------:R-:W-:-:S04]  /*3570*/  FFMA.FTZ R54, R57, R56, R54 ;  /* 0x0000003839367223 */ /* 0x000fc80000010036 */
[----:B------:R-:W-:Y:S01]  /*3580*/  FMUL.FTZ R6, R6, R13 ;  /* 0x0000000d06067220 */ /* 0x000fe20000410000 */
[----:B------:R-:W-:Y:S01]  /*3590*/  SHF.L.U32 R13, R47, 0x10, RZ ;  /* 0x000000102f0d7819 */ /* 0x000fe200000006ff */
[----:B-1----:R-:W-:-:S04]  /*35a0*/  FADD.FTZ R10, -R58, 1 ;  /* 0x3f8000003a0a7421 */ /* 0x002fc80000010100 */
[----:B------:R-:W-:Y:S01]  /*35b0*/  FFMA.FTZ R10, R8, R10, 1 ;  /* 0x3f800000080a7423 */ /* 0x000fe2000001000a */
[----:B------:R-:W-:Y:S01]  /*35c0*/  PRMT R8, R47, 0x7632, R8 ;  /* 0x000076322f087816 */ /* 0x000fe20000000008 */
[----:B------:R-:W-:Y:S01]  /*35d0*/  FFMA.FTZ R54, R5, R55, R54 ;  /* 0x0000003705367223 */ /* 0x000fe20000010036 */
[----:B------:R-:W-:Y:S01]  /*35e0*/  FMUL.FTZ R55, R4, R6 ;  /* 0x0000000604377220 */ /* 0x000fe20000410000 */
[----:B------:R-:W-:Y:S01]  /*35f0*/  FMUL.FTZ R10, R58, R10 ;  /* 0x0000000a3a0a7220 */ /* 0x000fe20000410000 */
[----:B------:R-:W-:Y:S01]  /*3600*/  SHF.L.U32 R8, R8, 0x10, RZ ;  /* 0x0000001008087819 */ /* 0x000fe200000006ff */
[----:B------:R-:W-:Y:S01]  /*3610*/  FMUL.FTZ R52, R13, R52 ;  /* 0x000000340d347220 */ /* 0x000fe20000410000 */
[----:B------:R-:W-:Y:S01]  /*3620*/  FFMA.FTZ R12, R4, R6, R12 ;  /* 0x00000006040c7223 */ /* 0x000fe2000001000c */
[----:B------:R-:W-:Y:S02]  /*3630*/  FFMA.FTZ R54, R49, R55, R54 ;  /* 0x0000003731367223 */ /* 0x000fe40000010036 */
[C---:B------:R-:W-:Y:S01]  /*3640*/  FMUL.FTZ R13, R21.reuse, R52 ;  /* 0x00000034150d7220 */ /* 0x040fe20000410000 */
[----:B------:R-:W-:Y:S01]  /*3650*/  FMUL.FTZ R4, R8, R10 ;  /* 0x0000000a08047220 */ /* 0x000fe20000410000 */
[----:B------:R-:W-:-:S02]  /*3660*/  FFMA.FTZ R8, R21, R52, R12 ;  /* 0x0000003415087223 */ /* 0x000fc4000001000c */
[----:B------:R-:W-:Y:S01]  /*3670*/  FFMA.FTZ R13, R3, R13, R54 ;  /* 0x0000000d030d7223 */ /* 0x000fe20000010036 */
[CC--:B------:R-:W-:Y:S01]  /*3680*/  FMUL.FTZ R10, R9.reuse, R4.reuse ;  /* 0x00000004090a7220 */ /* 0x0c0fe20000410000 */
[----:B------:R-:W-:Y:S01]  /*3690*/  FFMA.FTZ R8, R9, R4, R8 ;  /* 0x0000000409087223 */ /* 0x000fe20000010008 */
[----:B------:R0:W5:Y:S01]  /*36a0*/  LDL.LU R21, [R1+0xec] ;  /* 0x0000ec0001157983 */ /* 0x0001620000300800 */
[----:B------:R-:W-:Y:S01]  /*36b0*/  FFMA.FTZ R12, R59, R50, R19 ;  /* 0x000000323b0c7223 */ /* 0x000fe20000010013 */
[----:B------:R-:W-:Y:S01]  /*36c0*/  FFMA.FTZ R9, R0, R10, R13 ;  /* 0x0000000a00097223 */ /* 0x000fe2000001000d */
[----:B------:R-:W-:Y:S01]  /*36d0*/  FADD.FTZ R13, R18, R50 ;  /* 0x00000032120d7221 */ /* 0x000fe20000010000 */
[----:B------:R0:W5:Y:S01]  /*36e0*/  LDL.LU R19, [R1+0xe8] ;  /* 0x0000e80001137983 */ /* 0x0001620000300800 */
[----:B------:R-:W-:Y:S01]  /*36f0*/  FFMA.FTZ R57, R57, R15, R20 ;  /* 0x0000000f39397223 */ /* 0x000fe20000010014 */
[----:B------:R-:W-:Y:S02]  /*3700*/  FADD.FTZ R50, R17, R15 ;  /* 0x0000000f11327221 */ /* 0x000fe40000010000 */
[----:B------:R0:W5:Y:S04]  /*3710*/  LDL.LU R18, [R1+0xe4] ;  /* 0x0000e40001127983 */ /* 0x0001680000300800 */
[----:B------:R0:W5:Y:S04]  /*3720*/  LDL.LU R20, [R1+0xe0] ;  /* 0x0000e00001147983 */ /* 0x0001680000300800 */
[----:B------:R0:W5:Y:S04]  /*3730*/  LDL.LU R17, [R1+0xdc] ;  /* 0x0000dc0001117983 */ /* 0x0001680000300800 */
[----:B--2---:R1:W-:Y:S04]  /*3740*/  STS.64 [R16], R8 ;  /* 0x0000000810007388 */ /* 0x0043e80000000a00 */
[----:B-1----:R0:W5:Y:S01]  /*3750*/  LDL.LU R16, [R1+0xd8] ;  /* 0x0000d80001107983 */ /* 0x0021620000300800 */
[----:B------:R-:W-:Y:S01]  /*3760*/  UIADD3 UR9, UP0, UR11, 0x28, URZ ;  /* 0x000000280b097890 */ /* 0x000fe2000ff1e03f */
[----:B------:R-:W1:Y:S03]  /*3770*/  S2R R60, SR_TID.X ;  /* 0x00000000003c7919 */ /* 0x000e660000002100 */
[----:B------:R-:W-:-:S02]  /*3780*/  UIADD3.X UR14, URZ, UR5, URZ, UP0, !UPT ;  /* 0x000000053f0e7290 */ /* 0x000fc400087fe43f */
[----:B------:R-:W-:-:S04]  /*3790*/  UISETP.GE.U32.AND UP0, UPT, UR9, UR15, UPT ;  /* 0x0000000f0900728c */ /* 0x000fc8000bf06070 */
[----:B------:R-:W-:Y:S01]  /*37a0*/  UISETP.GE.AND.EX UP0, UPT, UR14, UR7, UPT, UP0 ;  /* 0x000000070e00728c */ /* 0x000fe2000bf06300 */
[----:B------:R-:W-:Y:S05]  /*37b0*/  BAR.SYNC.DEFER_BLOCKING 0x0 ;  /* 0x0000000000007b1d */ /* 0x000fea0000010000 */
[----:B------:R-:W-:Y:S01]  /*37c0*/  PLOP3.LUT P1, PT, PT, PT, UP0, 0x80, 0x0 ;  /* 0x000000000000781c */ /* 0x000fe20003f2f008 */
[----:B------:R-:W-:Y:S01]  /*37d0*/  FFMA.FTZ R12, R49, R6, R12 ;  /* 0x00000006310c7223 */ /* 0x000fe2000001000c */
[----:B------:R-:W-:Y:S01]  /*37e0*/  FADD.FTZ R49, R50, R4 ;  /* 0x0000000432317221 */ /* 0x000fe20000010000 */
[----:B------:R-:W-:Y:S01]  /*37f0*/  HFMA2.MMA R50, -RZ, RZ, 0, 0 ;  /* 0x00000000ff327435 */ /* 0x000fe200000001ff */
[----:B------:R-:W-:Y:S01]  /*3800*/  FFMA.FTZ R10, R5, R11, R48 ;  /* 0x0000000b050a7223 */ /* 0x000fe20000010030 */
[----:B------:R-:W-:Y:S01]  /*3810*/  FADD.FTZ R13, R13, R6 ;  /* 0x000000060d0d7221 */ /* 0x000fe20000010000 */
[----:B------:R-:W-:Y:S01]  /*3820*/  FADD.FTZ R11, R53, R11 ;  /* 0x0000000b350b7221 */ /* 0x000fe20000010000 */
[----:B------:R-:W-:Y:S01]  /*3830*/  FFMA.FTZ R14, R3, R52, R14 ;  /* 0x00000034030e7223 */ /* 0x000fe2000001000e */
[----:B------:R-:W-:Y:S01]  /*3840*/  FADD.FTZ R15, R51, R52 ;  /* 0x00000034330f7221 */ /* 0x000fe20000010000 */
[----:B------:R-:W-:Y:S01]  /*3850*/  FFMA.FTZ R48, R0, R4, R57 ;  /* 0x0000000400307223 */ /* 0x000fe20000010039 */
[----:B------:R-:W-:-:S02]  /*3860*/  MOV R6, RZ ;  /* 0x000000ff00067202 */ /* 0x000fc40000000f00 */
[----:B-1----:R-:W-:Y:S01]  /*3870*/  ISETP.GT.U32.AND P0, PT, R60, 0x7, PT ;  /* 0x000000073c00780c */ /* 0x002fe20003f04070 */
[----:B0-----:R-:W-:-:S12]  /*3880*/  @!P1 BRA `(.L_x_1360) ;  /* 0x0000000000d09947 */ /* 0x001fd80003800000 */
[----:B------:R-:W2:Y:S04]  /*3890*/  LDL R58, [R1+0xd4] ;  /* 0x0000d400013a7983 */ /* 0x000ea80000100800 */
[----:B------:R-:W3:Y:S04]  /*38a0*/  LDL R56, [R1+0xd0] ;  /* 0x0000d00001387983 */ /* 0x000ee80000100800 */
[----:B------:R-:W4:Y:S04]  /*38b0*/  LDL R55, [R1+0xcc] ;  /* 0x0000cc0001377983 */ /* 0x000f280000100800 */
[----:B------:R-:W4:Y:S01]  /*38c0*/  LDL R54, [R1+0xc8] ;  /* 0x0000c80001367983 */ /* 0x000f220000100800 */
[----:B------:R-:W0:Y:S01]  /*38d0*/  S2UR UR14, SR_CgaCtaId ;  /* 0x00000000000e79c3 */ /* 0x000e220000008800 */
[----:B------:R-:W-:Y:S01]  /*38e0*/  UMOV UR9, 0x400 ;  /* 0x0000040000097882 */ /* 0x000fe20000000000 */
[----:B------:R-:W-:Y:S01]  /*38f0*/  SHF.L.U32 R3, R60, 0x1, RZ ;  /* 0x000000013c037819 */ /* 0x000fe200000006ff */
[----:B------:R-:W1:Y:S03]  /*3900*/  S2R R61, SR_TID.X ;  /* 0x00000000003d7919 */ /* 0x000e660000002100 */
        /* <DEDUP_REMOVED lines=8> */
[----:B0-----:R-:W-:-:S04]  /*3990*/  LOP3.LUT R4, R3, 0x8, RZ, 0x3c, !PT ;  /* 0x0000000803047812 */ /* 0x001fc800078e3cff */
[----:B------:R-:W-:-:S05]  /*39a0*/  IADD3 R4, R0, R4, RZ ;  /* 0x0000000400047210 */ /* 0x000fca0007ffe0ff */
[----:B------:R0:W-:Y:S02]  /*39b0*/  STS.64 [R4], R12 ;  /* 0x0000000c04007388 */ /* 0x0001e40000000a00 */
[C---:B0-----:R-:W-:Y:S02]  /*39c0*/  LOP3.LUT R4, R3.reuse, 0x10, RZ, 0x3c, !PT ;  /* 0x0000001003047812 */ /* 0x041fe400078e3cff */
[----:B------:R-:W-:Y:S02]  /*39d0*/  LOP3.LUT R3, R3, 0x18, RZ, 0x3c, !PT ;  /* 0x0000001803037812 */ /* 0x000fe400078e3cff */
[C---:B------:R-:W-:Y:S02]  /*39e0*/  IADD3 R4, R0.reuse, R4, RZ ;  /* 0x0000000400047210 */ /* 0x040fe40007ffe0ff */
[----:B------:R-:W-:Y:S02]  /*39f0*/  IADD3 R3, R0, R3, RZ ;  /* 0x0000000300037210 */ /* 0x000fe40007ffe0ff */
[----:B------:R-:W-:Y:S01]  /*3a00*/  LEA R0, R59, UR9, 0x5 ;  /* 0x000000093b007c11 */ /* 0x000fe2000f8e28ff */
[----:B------:R2:W-:Y:S01]  /*3a10*/  STS.64 [R4], R14 ;  /* 0x0000000e04007388 */ /* 0x0005e20000000a00 */
[----:B------:R-:W-:-:S03]  /*3a20*/  ULOP3.LUT UR9, UR6, 0x7ffffff8, URZ, 0xc0, !UPT ;  /* 0x7ffffff806097892 */ /* 0x000fc6000f8ec03f */
[----:B------:R-:W-:Y:S01]  /*3a30*/  STS.64 [R3], R48 ;  /* 0x0000003003007388 */ /* 0x000fe20000000a00 */
[----:B------:R-:W-:Y:S01]  /*3a40*/  ULOP3.LUT UR9, UR9, 0x7, UR16, 0xf8, !UPT ;  /* 0x0000000709097892 */ /* 0x000fe2000f8ef810 */
[-C--:B--2---:R-:W-:Y:S01]  /*3a50*/  LEA R4, R58, R0.reuse, 0x3 ;  /* 0x000000003a047211 */ /* 0x084fe200078e18ff */
[----:B------:R-:W-:Y:S01]  /*3a60*/  BAR.SYNC.DEFER_BLOCKING 0x0 ;  /* 0x0000000000007b1d */ /* 0x000fe20000010000 */
[----:B---3--:R-:W-:-:S05]  /*3a70*/  LEA R8, R56, R0, 0x3 ;  /* 0x0000000038087211 */ /* 0x008fca00078e18ff */
[----:B------:R-:W0:Y:S04]  /*3a80*/  LDS.64 R4, [R4] ;  /* 0x0000000004047984 */ /* 0x000e280000000a00 */
[----:B------:R-:W1:Y:S01]  /*3a90*/  LDS.64 R8, [R8+0xa00] ;  /* 0x000a000008087984 */ /* 0x000e620000000a00 */
[----:B0-----:R-:W-:Y:S01]  /*3aa0*/  FADD.FTZ R3, RZ, R4 ;  /* 0x00000004ff037221 */ /* 0x001fe20000010000 */
[----:B------:R-:W-:Y:S01]  /*3ab0*/  FADD.FTZ R5, RZ, R5 ;  /* 0x00000005ff057221 */ /* 0x000fe20000010000 */
[----:B----4-:R-:W-:Y:S02]  /*3ac0*/  LEA R4, R55, R0, 0x3 ;  /* 0x0000000037047211 */ /* 0x010fe400078e18ff */
[----:B-1----:R-:W-:Y:S01]  /*3ad0*/  FADD.FTZ R3, R3, R8 ;  /* 0x0000000803037221 */ /* 0x002fe20000010000 */
[----:B------:R-:W-:-:S03]  /*3ae0*/  FADD.FTZ R9, R5, R9 ;  /* 0x0000000905097221 */ /* 0x000fc60000010000 */
[----:B------:R-:W0:Y:S02]  /*3af0*/  LDS.64 R4, [R4+0x1400] ;  /* 0x0014000004047984 */ /* 0x000e240000000a00 */
[----:B0-----:R-:W-:Y:S01]  /*3b00*/  FADD.FTZ R3, R3, R4 ;  /* 0x0000000403037221 */ /* 0x001fe20000010000 */
[----:B------:R-:W-:Y:S01]  /*3b10*/  LEA R4, R54, R0, 0x3 ;  /* 0x0000000036047211 */ /* 0x000fe200078e18ff */
[----:B------:R-:W-:Y:S01]  /*3b20*/  FADD.FTZ R9, R9, R5 ;  /* 0x0000000509097221 */ /* 0x000fe20000010000 */
[----:B------:R-:W-:-:S04]  /*3b30*/  MOV R0, UR9 ;  /* 0x0000000900007c02 */ /* 0x000fc80008000f00 */
[----:B------:R-:W0:Y:S01]  /*3b40*/  LDS.64 R4, [R4+0x1e00] ;  /* 0x001e000004047984 */ /* 0x000e220000000a00 */
[----:B------:R-:W-:-:S05]  /*3b50*/  IMAD R0, R0, 0xa00, R60 ;  /* 0x00000a0000007824 */ /* 0x000fca00078e023c */
[----:B------:R-:W-:-:S04]  /*3b60*/  IADD3 R0, R0, UR10, RZ ;  /* 0x0000000a00007c10 */ /* 0x000fc8000fffe0ff */
[----:B------:R-:W-:Y:S01]  /*3b70*/  SHF.L.U32 R0, R0, 0x1, RZ ;  /* 0x0000000100007819 */ /* 0x000fe200000006ff */
[----:B0-----:R-:W-:Y:S01]  /*3b80*/  FADD.FTZ R5, R9, R5 ;  /* 0x0000000509057221 */ /* 0x001fe20000010000 */
[----:B------:R-:W-:Y:S01]  /*3b90*/  FADD.FTZ R4, R3, R4 ;  /* 0x0000000403047221 */ /* 0x000fe20000010000 */
[----:B------:R-:W0:Y:S02]  /*3ba0*/  LDC.64 R8, c[0x0][0x260] ;  /* 0x00009800ff087b82 */ /* 0x000e240000000a00 */
[----:B0-----:R-:W-:-:S05]  /*3bb0*/  IMAD.WIDE.U32 R8, R0, 0x4, R8 ;  /* 0x0000000400087825 */ /* 0x001fca00078e0008 */
[----:B------:R0:W-:Y:S02]  /*3bc0*/  STG.E.64 desc[UR12][R8.64+0x2800], R4 ;  /* 0x0028000408007986 */ /* 0x0001e4000c101b0c */
.L_x_1360:
[----:B------:R-:W-:Y:S04]  /*3bd0*/  BSSY B0, `(.L_x_1361) ;  /* 0x000005e000007945 */ /* 0x000fe80003800000 */
[----:B------:R-:W-:Y:S05]  /*3be0*/  @P0 BRA `(.L_x_1362) ;  /* 0x0000000400700947 */ /* 0x000fea0003800000 */
[----:B------:R-:W-:Y:S01]  /*3bf0*/  USHF.L.U32 UR9, UR11, 0x1, URZ ;  /* 0x000000010b097899 */ /* 0x000fe2000800063f */
[----:B------:R-:W-:Y:S01]  /*3c00*/  MOV R0, 0xa0 ;  /* 0x000000a000007802 */ /* 0x000fe20000000f00 */
[----:B------:R-:W-:Y:S01]  /*3c10*/  HFMA2.MMA R50, -RZ, RZ, 0, 0 ;  /* 0x00000000ff327435 */ /* 0x000fe200000001ff */
[----:B0-----:R-:W-:Y:S01]  /*3c20*/  LOP3.LUT R4, R60, 0x3, RZ, 0xc0, !PT ;  /* 0x000000033c047812 */ /* 0x001fe200078ec0ff */
[----:B------:R-:W-:Y:S01]  /*3c30*/  ULOP3.LUT UR9, UR9, 0xe, URZ, 0xc0, !UPT ;  /* 0x0000000e09097892 */ /* 0x000fe2000f8ec03f */
[----:B------:R-:W-:-:S05]  /*3c40*/  HFMA2.MMA R6, -RZ, RZ, 0, 0 ;  /* 0x00000000ff067435 */ /* 0x000fca00000001ff */
[----:B------:R-:W-:-:S05]  /*3c50*/  LEA.HI R3, R60, UR9, RZ, 0x1e ;  /* 0x000000093c037c11 */ /* 0x000fca000f8ff0ff */
[----:B------:R-:W-:Y:S01]  /*3c60*/  IMAD R3, R3, R0, -UR10 ;  /* 0x8000000a03037e24 */ /* 0x000fe2000f8e0200 */
[----:B------:R-:W-:-:S07]  /*3c70*/  MOV R0, RZ ;  /* 0x000000ff00007202 */ /* 0x000fce0000000f00 */
.L_x_1363:
[----:B------:R-:W-:Y:S02]  /*3c80*/  IADD3 R5, R3, R0, RZ ;  /* 0x0000000003057210 */ /* 0x000fe40007ffe0ff */
[----:B------:R-:W-:Y:S02]  /*3c90*/  MOV R9, 0x28 ;  /* 0x0000002800097802 */ /* 0x000fe40000000f00 */
[----:B------:R-:W-:Y:S02]  /*3ca0*/  SHF.R.S32.HI R8, RZ, 0x1f, R5 ;  /* 0x0000001fff087819 */ /* 0x000fe40000011405 */
[----:B------:R-:W-:Y:S02]  /*3cb0*/  IADD3 R0, R0, 0x20, RZ ;  /* 0x0000002000007810 */ /* 0x000fe40007ffe0ff */
[----:B------:R-:W-:Y:S02]  /*3cc0*/  LEA.HI R8, R8, R5, RZ, 0x2 ;  /* 0x0000000508087211 */ /* 0x000fe400078f10ff */
[----:B------:R-:W-:-:S02]  /*3cd0*/  ISETP.GE.U32.AND P0, PT, R0, 0xa0, PT ;  /* 0x000000a00000780c */ /* 0x000fc40003f06070 */
[----:B------:R-:W-:-:S05]  /*3ce0*/  SHF.R.S32.HI R8, RZ, 0x2, R8 ;  /* 0x00000002ff087819 */ /* 0x000fca0000011408 */
[----:B------:R-:W-:-:S05]  /*3cf0*/  IMAD R8, R8, R9, UR8 ;  /* 0x0000000808087e24 */ /* 0x000fca000f8e0209 */
[----:B------:R-:W-:-:S06]  /*3d00*/  LEA R8, R4, R8, 0x3 ;  /* 0x0000000804087211 */ /* 0x000fcc00078e18ff */
        /* <DEDUP_REMOVED lines=52> */
[C---:B------:R-:W-:Y:S01]  /*4050*/  IADD3 R8, R5.reuse, 0x18, RZ ;  /* 0x0000001805087810 */ /* 0x040fe20007ffe0ff */
[----:B------:R-:W-:Y:S01]  /*4060*/  FADD.FTZ R50, R50, R9 ;  /* 0x0000000932327221 */ /* 0x000fe20000010000 */
[----:B------:R-:W-:Y:S02]  /*4070*/  IADD3 R5, R5, 0x1c, RZ ;  /* 0x0000001c05057810 */ /* 0x000fe40007ffe0ff */
        /* <DEDUP_REMOVED lines=14> */
[----:B------:R-:W-:-:S05]  /*4160*/  LEA R5, R4, R5, 0x3 ;  /* 0x0000000504057211 */ /* 0x000fca00078e18ff */
[----:B------:R-:W0:Y:S02]  /*4170*/  LDS.64 R8, [R5] ;  /* 0x0000000005087984 */ /* 0x000e240000000a00 */
[----:B0-----:R-:W-:Y:S01]  /*4180*/  FADD.FTZ R6, R6, R8 ;  /* 0x0000000806067221 */ /* 0x001fe20000010000 */
[----:B------:R-:W-:Y:S01]  /*4190*/  FADD.FTZ R50, R50, R9 ;  /* 0x0000000932327221 */ /* 0x000fe20000010000 */
[----:B------:R-:W-:Y:S06]  /*41a0*/  @!P0 BRA `(.L_x_1363) ;  /* 0xfffffff800b48947 */ /* 0x000fec000383ffff */
.L_x_1362:
[----:B------:R-:W-:Y:S05]  /*41b0*/  BSYNC B0 ;  /* 0x0000000000007941 */ /* 0x000fea0003800000 */
.L_x_1361:
[----:B0-----:R-:W0:Y:S01]  /*41c0*/  SHFL.BFLY PT, R4, R6, 0x2, 0x1f ;  /* 0x0c401f0006047f89 */ /* 0x001e2200000e0000 */
[----:B------:R-:W-:Y:S01]  /*41d0*/  BSSY B0, `(.L_x_1364) ;  /* 0x0000019000007945 */ /* 0x000fe20003800000 */
[----:B-----5:R-:W-:Y:S02]  /*41e0*/  PRMT R51, R17, 0x7632, R51 ;  /* 0x0000763211337816 */ /* 0x020fe40000000033 */
[----:B------:R-:W1:Y:S01]  /*41f0*/  SHFL.BFLY PT, R5, R50, 0x2, 0x1f ;  /* 0x0c401f0032057f89 */ /* 0x000e6200000e0000 */
[----:B------:R-:W2:Y:S01]  /*4200*/  S2R R60, SR_TID.X ;  /* 0x00000000003c7919 */ /* 0x000ea20000002100 */
[----:B0-----:R-:W-:Y:S01]  /*4210*/  FADD.FTZ R4, R4, R6 ;  /* 0x0000000604047221 */ /* 0x001fe20000010000 */
[----:B-1----:R-:W-:-:S04]  /*4220*/  FADD.FTZ R5, R5, R50 ;  /* 0x0000003205057221 */ /* 0x002fc80000010000 */
[----:B------:R-:W0:Y:S04]  /*4230*/  SHFL.BFLY PT, R3, R4, 0x1, 0x1f ;  /* 0x0c201f0004037f89 */ /* 0x000e2800000e0000 */
[----:B------:R-:W1:Y:S01]  /*4240*/  SHFL.BFLY PT, R0, R5, 0x1, 0x1f ;  /* 0x0c201f0005007f89 */ /* 0x000e6200000e0000 */
[----:B--2---:R-:W-:Y:S01]  /*4250*/  LOP3.LUT P0, RZ, R60, 0xfffffffb, RZ, 0xc0, !PT ;  /* 0xfffffffb3cff7812 */ /* 0x004fe2000780c0ff */
[--C-:B0-----:R-:W-:Y:S01]  /*4260*/  FADD.FTZ R4, R4, R3.reuse ;  /* 0x0000000304047221 */ /* 0x101fe20000010000 */
[----:B------:R-:W-:Y:S01]  /*4270*/  PRMT R3, R16, 0x7632, R3 ;  /* 0x0000763210037816 */ /* 0x000fe20000000003 */
[----:B-1----:R-:W-:-:S10]  /*4280*/  FADD.FTZ R5, R5, R0 ;  /* 0x0000000005057221 */ /* 0x002fd40000010000 */
[----:B------:R-:W-:Y:S05]  /*4290*/  @P0 BRA `(.L_x_1365) ;  /* 0x0000000000300947 */ /* 0x000fea0003800000 */
[----:B------:R-:W0:Y:S01]  /*42a0*/  LDC.64 R8, c[0x0][0x260] ;  /* 0x00009800ff087b82 */ /* 0x000e220000000a00 */
        /* <DEDUP_REMOVED lines=11> */
.L_x_1365:
[----:B------:R-:W-:Y:S05]  /*4360*/  BSYNC B0 ;  /* 0x0000000000007941 */ /* 0x000fea0003800000 */
.L_x_1364:
[----:B------:R-:W-:Y:S04]  /*4370*/  STL [R1+0x12c], R42 ;  /* 0x00012c2a01007387 */ /* 0x000fe80000100800 */
[----:B------:R-:W-:Y:S04]  /*4380*/  STL [R1+0x128], R61 ;  /* 0x0001283d01007387 */ /* 0x000fe80000100800 */
[----:B------:R-:W-:Y:S04]  /*4390*/  STL [R1+0x124], R43 ;  /* 0x0001242b01007387 */ /* 0x000fe80000100800 */
[----:B------:R-:W-:Y:S04]  /*43a0*/  STL [R1+0x120], R9 ;  /* 0x0001200901007387 */ /* 0x000fe80000100800 */
[----:B------:R-:W-:Y:S04]  /*43b0*/  STL [R1+0x11c], R46 ;  /* 0x00011c2e01007387 */ /* 0x000fe80000100800 */
[----:B------:R0:W-:Y:S04]  /*43c0*/  STL [R1+0x118], R8 ;  /* 0x0001180801007387 */ /* 0x0001e80000100800 */
[----:B0-----:R-:W2:Y:S04]  /*43d0*/  LDL R8, [R1+0x30] ;  /* 0x0000300001087983 */ /* 0x001ea80000100800 */
[----:B------:R-:W-:Y:S04]  /*43e0*/  STL [R1+0x114], R47 ;  /* 0x0001142f01007387 */ /* 0x000fe80000100800 */
[----:B------:R0:W-:Y:S04]  /*43f0*/  STL [R1+0x110], R60 ;  /* 0x0001103c01007387 */ /* 0x0001e80000100800 */
[----:B0-----:R-:W3:Y:S04]  /*4400*/  LDL R60, [R1+0x34] ;  /* 0x00003400013c7983 */ /* 0x001ee80000100800 */
[----:B------:R-:W-:Y:S04]  /*4410*/  STL [R1+0x10c], R51 ;  /* 0x00010c3301007387 */ /* 0x000fe80000100800 */
[----:B------:R-:W-:Y:S04]  /*4420*/  STL [R1+0x108], R49 ;  /* 0x0001083101007387 */ /* 0x000fe80000100800 */
[----:B------:R-:W-:Y:S04]  /*4430*/  STL [R1+0x104], R48 ;  /* 0x0001043001007387 */ /* 0x000fe80000100800 */
[----:B------:R0:W-:Y:S01]  /*4440*/  STL [R1+0x100], R17 ;  /* 0x0001001101007387 */ /* 0x0001e20000100800 */
[----:B------:R-:W-:-:S03]  /*4450*/  PRMT R42, R33, 0x7632, R42 ;  /* 0x00007632212a7816 */ /* 0x000fc6000000002a */
[----:B0-----:R-:W4:Y:S04]  /*4460*/  LDL R17, [R1+0x28] ;  /* 0x0000280001117983 */ /* 0x001f280000100800 */
[----:B------:R-:W-:Y:S04]  /*4470*/  STL [R1+0xfc], R16 ;  /* 0x0000fc1001007387 */ /* 0x000fe80000100800 */
[----:B------:R0:W-:Y:S01]  /*4480*/  STL [R1+0xf8], R15 ;  /* 0x0000f80f01007387 */ /* 0x0001e20000100800 */
[----:B------:R-:W-:-:S03]  /*4490*/  PRMT R61, R30, 0x7632, R61 ;  /* 0x000076321e3d7816 */ /* 0x000fc6000000003d */
[----:B0-----:R-:W4:Y:S01]  /*44a0*/  LDL R15, [R1+0x2c] ;  /* 0x00002c00010f7983 */ /* 0x001f220000100800 */
[----:B------:R-:W-:Y:S02]  /*44b0*/  PRMT R0, R20, 0x7632, R0 ;  /* 0x0000763214007816 */ /* 0x000fe40000000000 */
[----:B------:R-:W-:Y:S01]  /*44c0*/  PRMT R4, R21, 0x7632, R4 ;  /* 0x0000763215047816 */ /* 0x000fe20000000004 */
[----:B------:R-:W-:Y:S01]  /*44d0*/  STL [R1+0xf4], R14 ;  /* 0x0000f40e01007387 */ /* 0x000fe20000100800 */
[----:B------:R-:W-:Y:S02]  /*44e0*/  PRMT R52, R18, 0x7632, R52 ;  /* 0x0000763212347816 */ /* 0x000fe40000000034 */
[----:B------:R-:W-:Y:S01]  /*44f0*/  PRMT R5, R19, 0x7632, R5 ;  /* 0x0000763213057816 */ /* 0x000fe20000000005 */
[----:B------:R-:W-:Y:S01]  /*4500*/  STL [R1+0xf0], R13 ;  /* 0x0000f00d01007387 */ /* 0x000fe20000100800 */
[----:B------:R-:W-:Y:S02]  /*4510*/  PRMT R6, R24, 0x7632, R6 ;  /* 0x0000763218067816 */ /* 0x000fe40000000006 */
[----:B------:R-:W-:Y:S01]  /*4520*/  PRMT R53, R25, 0x7632, R53 ;  /* 0x0000763219357816 */ /* 0x000fe20000000035 */
[----:B------:R-:W-:Y:S01]  /*4530*/  STL [R1+0xec], R12 ;  /* 0x0000ec0c01007387 */ /* 0x000fe20000100800 */
[----:B------:R-:W-:-:S02]  /*4540*/  PRMT R50, R22, 0x7632, R50 ;  /* 0x0000763216327816 */ /* 0x000fc40000000032 */
        /* <DEDUP_REMOVED lines=11> */
[----:B------:R-:W-:-:S03]  /*4600*/  PRMT R58, R32, 0x7632, R58 ;  /* 0x00007632203a7816 */ /* 0x000fc6000000003a */
[----:B------:R-:W-:Y:S01]  /*4610*/  STL [R1+0xd8], R2 ;  /* 0x0000d80201007387 */ /* 0x000fe20000100800 */
[----:B------:R-:W-:-:S03]  /*4620*/  PRMT R46, R35, 0x7632, R46 ;  /* 0x00007632232e7816 */ /* 0x000fc6000000002e */
[----:B------:R0:W-:Y:S04]  /*4630*/  STL.S16 [R1+0x4], R42 ;  /* 0x0000042a01007387 */ /* 0x0001e80000100600 */
[----:B0-----:R-:W4:Y:S04]  /*4640*/  LDL.LU R42, [R1+0x12c] ;  /* 0x00012c00012a7983 */ /* 0x001f280000300800 */
[----:B------:R0:W-:Y:S04]  /*4650*/  STL.S16 [R1], R61 ;  /* 0x0000003d01007387 */ /* 0x0001e80000100600 */
[----:B0-----:R-:W4:Y:S01]  /*4660*/  LDL.LU R61, [R1+0x128] ;  /* 0x00012800013d7983 */ /* 0x001f220000300800 */
[----:B------:R-:W-:-:S03]  /*4670*/  UIADD3 UR9, UP0, UR11, 0x28, URZ ;  /* 0x000000280b097890 */ /* 0x000fc6000ff1e03f */
[----:B------:R0:W-:Y:S04]  /*4680*/  STL.S16 [R1+0xc], R43 ;  /* 0x00000c2b01007387 */ /* 0x0001e80000100600 */
[----:B0-----:R-:W4:Y:S04]  /*4690*/  LDL.LU R43, [R1+0x124] ;  /* 0x00012400012b7983 */ /* 0x001f280000300800 */
[----:B------:R0:W-:Y:S04]  /*46a0*/  STL.S16 [R1+0x8], R9 ;  /* 0x0000080901007387 */ /* 0x0001e80000100600 */
[----:B0-----:R-:W4:Y:S04]  /*46b0*/  LDL.LU R9, [R1+0x120] ;  /* 0x0001200001097983 */ /* 0x001f280000300800 */
[----:B------:R0:W-:Y:S04]  /*46c0*/  STL.S16 [R1+0x14], R46 ;  /* 0x0000142e01007387 */ /* 0x0001e80000100600 */
[----:B0-----:R-:W4:Y:S01]  /*46d0*/  LDL.LU R46, [R1+0x11c] ;  /* 0x00011c00012e7983 */ /* 0x001f220000300800 */
[----:B--2---:R-:W-:Y:S01]  /*46e0*/  PRMT R47, R8, 0x7632, R47 ;  /* 0x00007632082f7816 */ /* 0x004fe2000000002f */
[----:B------:R-:W-:-:S02]  /*46f0*/  UIADD3.X UR10, URZ, UR5, URZ, UP0, !UPT ;  /* 0x000000053f0a7290 */ /* 0x000fc400087fe43f */
[----:B------:R-:W2:Y:S04]  /*4700*/  LDL.LU R8, [R1+0x118] ;  /* 0x0001180001087983 */ /* 0x000ea80000300800 */
[----:B------:R0:W-:Y:S04]  /*4710*/  STL.S16 [R1+0x10], R47 ;  /* 0x0000102f01007387 */ /* 0x0001e80000100600 */
[----:B0-----:R-:W2:Y:S01]  /*4720*/  LDL.LU R47, [R1+0x114] ;  /* 0x00011400012f7983 */ /* 0x001ea20000300800 */
[----:B---3--:R-:W-:Y:S01]  /*4730*/  PRMT R51, R60, 0x7632, R51 ;  /* 0x000076323c337816 */ /* 0x008fe20000000033 */
[----:B------:R-:W-:Y:S01]  /*4740*/  UISETP.GE.U32.AND UP0, UPT, UR9, UR15, UPT ;  /* 0x0000000f0900728c */ /* 0x000fe2000bf06070 */
[----:B------:R-:W-:Y:S01]  /*4750*/  PRMT R49, R36, 0x7632, R49 ;  /* 0x0000763224317816 */ /* 0x000fe20000000031 */
[----:B------:R0:W5:Y:S01]  /*4760*/  LDL.LU R60, [R1+0x110] ;  /* 0x00011000013c7983 */ /* 0x0001620000300800 */
[----:B------:R-:W-:-:S03]  /*4770*/  PRMT R48, R37, 0x7632, R48 ;  /* 0x0000763225307816 */ /* 0x000fc60000000030 */
[----:B------:R1:W-:Y:S01]  /*4780*/  STL.S16 [R1+0x1c], R51 ;  /* 0x00001c3301007387 */ /* 0x0003e20000100600 */
[----:B------:R-:W-:-:S03]  /*4790*/  PRMT R13, R38, 0x7632, R13 ;  /* 0x00007632260d7816 */ /* 0x000fc6000000000d */
[----:B-1----:R0:W5:Y:S04]  /*47a0*/  LDL.LU R51, [R1+0x10c] ;  /* 0x00010c0001337983 */ /* 0x0021680000300800 */
[----:B------:R1:W-:Y:S01]  /*47b0*/  STL.S16 [R1+0x18], R49 ;  /* 0x0000183101007387 */ /* 0x0003e20000100600 */
[----:B----4-:R-:W-:-:S03]  /*47c0*/  PRMT R16, R17, 0x7632, R16 ;  /* 0x0000763211107816 */ /* 0x010fc60000000010 */
[----:B-1----:R0:W5:Y:S04]  /*47d0*/  LDL.LU R49, [R1+0x108] ;  /* 0x0001080001317983 */ /* 0x0021680000300800 */
[----:B------:R1:W-:Y:S01]  /*47e0*/  STL.S16 [R1+0x40], R48 ;  /* 0x0000403001007387 */ /* 0x0003e20000100600 */
[----:B------:R-:W-:Y:S02]  /*47f0*/  PRMT R12, R39, 0x7632, R12 ;  /* 0x00007632270c7816 */ /* 0x000fe4000000000c */
[----:B------:R-:W-:Y:S02]  /*4800*/  PRMT R11, R40, 0x7632, R11 ;  /* 0x00007632280b7816 */ /* 0x000fe4000000000b */
[----:B------:R-:W-:Y:S01]  /*4810*/  PRMT R14, R15, 0x7632, R14 ;  /* 0x000076320f0e7816 */ /* 0x000fe2000000000e */
[----:B-1----:R0:W5:Y:S01]  /*4820*/  LDL.LU R48, [R1+0x104] ;  /* 0x0001040001307983 */ /* 0x0021620000300800 */
[----:B------:R-:W-:Y:S01]  /*4830*/  PRMT R10, R41, 0x7632, R10 ;  /* 0x00007632290a7816 */ /* 0x000fe2000000000a */
[----:B------:R-:W-:-:S02]  /*4840*/  UISETP.GE.AND.EX UP0, UPT, UR10, UR7, UPT, UP0 ;  /* 0x000000070a00728c */ /* 0x000fc4000bf06300 */
[----:B------:R0:W5:Y:S04]  /*4850*/  LDL.LU R17, [R1+0x100] ;  /* 0x0001000001117983 */ /* 0x0001680000300800 */
[----:B------:R1:W-:Y:S01]  /*4860*/  STL.S16 [R1+0x48], R16 ;  /* 0x0000481001007387 */ /* 0x0003e20000100600 */
[----:B------:R-:W-:-:S03]  /*4870*/  PRMT R7, R44, 0x7632, R7 ;  /* 0x000076322c077816 */ /* 0x000fc60000000007 */
[----:B-1----:R0:W5:Y:S04]  /*4880*/  LDL.LU R16, [R1+0xfc] ;  /* 0x0000fc0001107983 */ /* 0x0021680000300800 */
[----:B------:R0:W5:Y:S04]  /*4890*/  LDL.LU R15, [R1+0xf8] ;  /* 0x0000f800010f7983 */ /* 0x0001680000300800 */
[----:B------:R1:W-:Y:S01]  /*48a0*/  STL.S16 [R1+0x58], R14 ;  /* 0x0000580e01007387 */ /* 0x0003e20000100600 */
[----:B------:R-:W-:-:S03]  /*48b0*/  PRMT R3, R45, 0x7632, R3 ;  /* 0x000076322d037816 */ /* 0x000fc60000000003 */
[----:B-1----:R0:W5:Y:S04]  /*48c0*/  LDL.LU R14, [R1+0xf4] ;  /* 0x0000f400010e7983 */ /* 0x0021680000300800 */
[----:B------:R1:W-:Y:S04]  /*48d0*/  STL.S16 [R1+0x54], R13 ;  /* 0x0000540d01007387 */ /* 0x0003e80000100600 */
[----:B-1----:R0:W5:Y:S04]  /*48e0*/  LDL.LU R13, [R1+0xf0] ;  /* 0x0000f000010d7983 */ /* 0x0021680000300800 */
[----:B------:R1:W-:Y:S01]  /*48f0*/  STL.S16 [R1+0x60], R12 ;  /* 0x0000600c01007387 */ /* 0x0003e20000100600 */
[----:B------:R-:W-:-:S03]  /*4900*/  PRMT R2, R42, 0x7632, R2 ;  /* 0x000076322a027816 */ /* 0x000fc60000000002 */
[----:B-1----:R0:W5:Y:S04]  /*4910*/  LDL.LU R12, [R1+0xec] ;  /* 0x0000ec00010c7983 */ /* 0x0021680000300800 */
[----:B------:R1:W-:Y:S01]  /*4920*/  STL.S16 [R1+0x64], R11 ;  /* 0x0000640b01007387 */ /* 0x0003e20000100600 */
[----:B------:R-:W-:-:S03]  /*4930*/  PRMT R61, R43, 0x7632, R61 ;  /* 0x000076322b3d7816 */ /* 0x000fc6000000003d */
[----:B-1----:R0:W5:Y:S01]  /*4940*/  LDL.LU R11, [R1+0xe8] ;  /* 0x0000e800010b7983 */ /* 0x0021620000300800 */
[----:B------:R-:W-:-:S03]  /*4950*/  PLOP3.LUT P0, PT, PT, PT, UP0, 0x80, 0x0 ;  /* 0x000000000000781c */ /* 0x000fc60003f0f008 */
[----:B------:R1:W-:Y:S04]  /*4960*/  STL.S16 [R1+0x70], R10 ;  /* 0x0000700a01007387 */ /* 0x0003e80000100600 */
[----:B-1----:R0:W5:Y:S04]  /*4970*/  LDL.LU R10, [R1+0xe4] ;  /* 0x0000e400010a7983 */ /* 0x0021680000300800 */
[----:B------:R1:W-:Y:S01]  /*4980*/  STL.S16 [R1+0x6c], R7 ;  /* 0x00006c0701007387 */ /* 0x0003e20000100600 */
[----:B------:R-:W-:-:S03]  /*4990*/  PRMT R9, R46, 0x7632, R9 ;  /* 0x000076322e097816 */ /* 0x000fc60000000009 */
[----:B-1----:R0:W5:Y:S04]  /*49a0*/  LDL.LU R7, [R1+0xe0] ;  /* 0x0000e00001077983 */ /* 0x0021680000300800 */
[----:B------:R1:W-:Y:S04]  /*49b0*/  STL.S16 [R1+0x7c], R3 ;  /* 0x00007c0301007387 */ /* 0x0003e80000100600 */
[----:B-1----:R0:W5:Y:S04]  /*49c0*/  LDL.LU R3, [R1+0xdc] ;  /* 0x0000dc0001037983 */ /* 0x0021680000300800 */
[----:B------:R1:W-:Y:S04]  /*49d0*/  STL.S16 [R1+0x78], R2 ;  /* 0x0000780201007387 */ /* 0x0003e80000100600 */
[----:B-1----:R0:W5:Y:S04]  /*49e0*/  LDL.LU R2, [R1+0xd8] ;  /* 0x0000d80001027983 */ /* 0x0021680000300800 */
[----:B------:R0:W-:Y:S01]  /*49f0*/  STL.S16 [R1+0x74], R61 ;  /* 0x0000743d01007387 */ /* 0x0001e20000100600 */
[----:B--2---:R-:W-:-:S05]  /*4a00*/  PRMT R8, R47, 0x7632, R8 ;  /* 0x000076322f087816 */ /* 0x004fca0000000008 */
[----:B------:R0:W-:Y:S04]  /*4a10*/  STL.S16 [R1+0x84], R8 ;  /* 0x0000840801007387 */ /* 0x0001e80000100600 */
[----:B------:R0:W-:Y:S01]  /*4a20*/  STL.S16 [R1+0x88], R9 ;  /* 0x0000880901007387 */ /* 0x0001e20000100600 */
[----:B------:R-:W-:Y:S05]  /*4a30*/  @P0 BRA `(.L_x_1366) ;  /* 0x0000000000580947 */ /* 0x000fea0003800000 */
[----:B------:R-:W-:Y:S01]  /*4a40*/  BAR.SYNC.DEFER_BLOCKING 0x0 ;  /* 0x0000000000007b1d */ /* 0x000fe20000010000 */
[----:B-----5:R-:W-:-:S13]  /*4a50*/  ISETP.NE.AND P0, PT, R60, RZ, PT ;  /* 0x000000ff3c00720c */ /* 0x020fda0003f05270 */
[----:B------:R-:W-:Y:S05]  /*4a60*/  @P0 BRA `(.L_x_1367) ;  /* 0x0000000000400947 */ /* 0x000fea0003800000 */
[----:B0-----:R-:W0:Y:S01]  /*4a70*/  LDC.64 R60, c[0x0][0x268] ;  /* 0x00009a00ff3c7b82 */ /* 0x001e220000000a00 */
        /* <DEDUP_REMOVED lines=9> */
.L_x_1368:
[----:B------:R-:W2:Y:S04]  /*4b10*/  LD.E.STRONG.GPU R61, desc[UR12][R8.64] ;  /* 0x0000000c083d7980 */ /* 0x000ea8000c10f900 */
[----:B--2---:R-:W-:Y:S01]  /*4b20*/  CCTL.IVALL ;  /* 0x00000000ff00798f */ /* 0x004fe20002000000 */
[----:B------:R-:W-:Y:S05]  /*4b30*/  YIELD ;  /* 0x0000000000007946 */ /* 0x000fea0003800000 */
[----:B-----5:R-:W-:-:S04]  /*4b40*/  LOP3.LUT R61, R61, R60, RZ, 0x3c, !PT ;  /* 0x0000003c3d3d7212 */ /* 0x020fc800078e3cff */
[----:B------:R-:W-:-:S13]  /*4b50*/  ISETP.GT.AND P0, PT, R61, -0x1, PT ;  /* 0xffffffff3d00780c */ /* 0x000fda0003f04270 */
[----:B------:R-:W-:Y:S05]  /*4b60*/  @P0 BRA `(.L_x_1368) ;  /* 0xfffffffc00e80947 */ /* 0x000fea000383ffff */
.L_x_1367:
[----:B------:R-:W-:Y:S05]  /*4b70*/  WARPSYNC.ALL ;  /* 0x0000000000007948 */ /* 0x000fea0003800000 */
[----:B------:R-:W-:Y:S06]  /*4b80*/  BAR.SYNC.DEFER_BLOCKING 0x0 ;  /* 0x0000000000007b1d */ /* 0x000fec0000010000 */
[----:B------:R-:W-:Y:S05]  /*4b90*/  BRA `(.L_x_1369) ;  /* 0x0000000000687947 */ /* 0x000fea0003800000 */
.L_x_1366:
[----:B0-----:R-:W0:Y:S01]  /*4ba0*/  S2R R8, SR_TID.X ;  /* 0x0000000000087919 */ /* 0x001e220000002100 */
[----:B------:R-:W-:Y:S01]  /*4bb0*/  BAR.SYNC.DEFER_BLOCKING 0x0 ;  /* 0x0000000000007b1d */ /* 0x000fe20000010000 */
[----:B0-----:R-:W-:-:S13]  /*4bc0*/  ISETP.NE.AND P0, PT, R8, RZ, PT ;  /* 0x000000ff0800720c */ /* 0x001fda0003f05270 */
[----:B------:R-:W-:Y:S05]  /*4bd0*/  @P0 BRA `(.L_x_1370) ;  /* 0x0000000000500947 */ /* 0x000fea0003800000 */
[----:B-----5:R-:W0:Y:S01]  /*4be0*/  LDC.64 R60, c[0x0][0x268] ;  /* 0x00009a00ff3c7b82 */ /* 0x020e220000000a00 */
        /* <DEDUP_REMOVED lines=13> */
.L_x_1371:
[----:B------:R-:W2:Y:S04]  /*4cc0*/  LD.E.STRONG.GPU R61, desc[UR12][R8.64] ;  /* 0x0000000c083d7980 */ /* 0x000ea8000c10f900 */
[----:B--2---:R-:W-:Y:S01]  /*4cd0*/  CCTL.IVALL ;  /* 0x00000000ff00798f */ /* 0x004fe20002000000 */
[----:B------:R-:W-:Y:S05]  /*4ce0*/  YIELD ;  /* 0x0000000000007946 */ /* 0x000fea0003800000 */
[----:B-----5:R-:W-:-:S04]  /*4cf0*/  LOP3.LUT R61, R61, R60, RZ, 0x3c, !PT ;  /* 0x0000003c3d3d7212 */ /* 0x020fc800078e3cff */
[----:B------:R-:W-:-:S13]  /*4d00*/  ISETP.GT.AND P0, PT, R61, -0x1, PT ;  /* 0xffffffff3d00780c */ /* 0x000fda0003f04270 */
[----:B------:R-:W-:Y:S05]  /*4d10*/  @P0 BRA `(.L_x_1371) ;  /* 0xfffffffc00e80947 */ /* 0x000fea000383ffff */
.L_x_1370:
[----:B------:R-:W-:Y:S05]  /*4d20*/  WARPSYNC.ALL ;  /* 0x0000000000007948 */ /* 0x000fea0003800000 */
[----:B------:R-:W-:Y:S06]  /*4d30*/  BAR.SYNC.DEFER_BLOCKING 0x0 ;  /* 0x0000000000007b1d */ /* 0x000fec0000010000 */
.L_x_1369:
[----:B-----5:R1:W-:Y:S01]  /*4d40*/  STL [R1+0xf4], R49 ;  /* 0x0000f43101007387 */ /* 0x0203e20000100800 */
[----:B0-----:R-:W-:Y:S01]  /*4d50*/  MOV R9, UR4 ;  /* 0x0000000400097c02 */ /* 0x001fe20008000f00 */
[----:B------:R-:W0:Y:S01]  /*4d60*/  S2UR UR14, SR_CgaCtaId ;  /* 0x00000000000e79c3 */ /* 0x000e220000008800 */
[----:B------:R-:W-:Y:S01]  /*4d70*/  UMOV UR5, 0x400 ;  /* 0x0000040000057882 */ /* 0x000fe20000000000 */
[----:B------:R-:W-:Y:S01]  /*4d80*/  STL [R1+0xf0], R48 ;  /* 0x0000f03001007387 */ /* 0x000fe20000100800 */
[----:B------:R-:W-:Y:S02]  /*4d90*/  SHF.L.U32 R18, R18, 0x10, RZ ;  /* 0x0000001012127819 */ /* 0x000fe400000006ff */
[----:B------:R-:W-:Y:S01]  /*4da0*/  SHF.L.U32 R16, R16, 0x10, RZ ;  /* 0x0000001010107819 */ /* 0x000fe200000006ff */
[----:B------:R-:W-:Y:S01]  /*4db0*/  STL [R1+0xec], R15 ;  /* 0x0000ec0f01007387 */ /* 0x000fe20000100800 */
[----:B------:R-:W-:Y:S02]  /*4dc0*/  SHF.L.U32 R52, R52, 0x10, RZ ;  /* 0x0000001034347819 */ /* 0x000fe400000006ff */
[----:B------:R-:W-:Y:S01]  /*4dd0*/  SHF.L.U32 R24, R24, 0x10, RZ ;  /* 0x0000001018187819 */ /* 0x000fe200000006ff */
[----:B-1----:R-:W1:Y:S01]  /*4de0*/  S2R R49, SR_TID.X ;  /* 0x0000000000317919 */ /* 0x002e620000002100 */
[----:B------:R-:W-:-:S02]  /*4df0*/  SHF.L.U32 R3, R3, 0x10, RZ ;  /* 0x0000001003037819 */ /* 0x000fc400000006ff */
[----:B------:R-:W-:Y:S01]  /*4e00*/  SHF.L.U32 R0, R0, 0x10, RZ ;  /* 0x0000001000007819 */ /* 0x000fe200000006ff */
[----:B------:R-:W-:Y:S01]  /*4e10*/  STL [R1+0xe8], R14 ;  /* 0x0000e80e01007387 */ /* 0x000fe20000100800 */
[----:B------:R-:W-:Y:S01]  /*4e20*/  USHF.L.U32 UR11, UR11, 0x1, URZ ;  /* 0x000000010b0b7899 */ /* 0x000fe2000800063f */
[----:B------:R-:W-:Y:S01]  /*4e30*/  SHF.L.U32 R6, R6, 0x10, RZ ;  /* 0x0000001006067819 */ /* 0x000fe200000006ff */
[----:B------:R-:W-:Y:S01]  /*4e40*/  ULDC.64 UR18, c[0x0][0x210] ;  /* 0x0000840000127ab9 */ /* 0x000fe20000000a00 */
[----:B------:R2:W-:Y:S04]  /*4e50*/  STL [R1+0xe4], R13 ;  /* 0x0000e40d01007387 */ /* 0x0005e80000100800 */
[----:B------:R-:W-:Y:S04]  /*4e60*/  STL [R1+0xe0], R12 ;  /* 0x0000e00c01007387 */ /* 0x000fe80000100800 */
[----:B------:R-:W-:Y:S04]  /*4e70*/  STL [R1+0xdc], R11 ;  /* 0x0000dc0b01007387 */ /* 0x000fe80000100800 */
[----:B------:R-:W-:Y:S04]  /*4e80*/  STL [R1+0xd8], R10 ;  /* 0x0000d80a01007387 */ /* 0x000fe80000100800 */
[----:B--2---:R-:W2:Y:S01]  /*4e90*/  LDL.LU R13, [R1+0x44] ;  /* 0x00004400010d7983 */ /* 0x004ea20000300800 */
[----:B-1----:R-:W-:-:S13]  /*4ea0*/  ISETP.GT.U32.AND P0, PT, R49, 0xf, PT ;  /* 0x0000000f3100780c */ /* 0x002fda0003f04070 */
[----:B------:R-:W1:Y:S08]  /*4eb0*/  @!P0 LDC R8, c[0x0][0x10] ;  /* 0x00000400ff088b82 */ /* 0x000e700000000800 */
[----:B------:R-:W3:Y:S01]  /*4ec0*/  @!P0 LDC.64 R60, c[0x0][0x260] ;  /* 0x00009800ff3c8b82 */ /* 0x000ee20000000a00 */
[----:B-1----:R-:W-:Y:S01]  /*4ed0*/  @!P0 IMAD R8, R8, R9, UR6 ;  /* 0x0000000608088e24 */ /* 0x002fe2000f8e0209 */
[----:B------:R-:W-:-:S04]  /*4ee0*/  @!P0 LOP3.LUT R9, R49, 0x7ffffff8, RZ, 0xc0, !PT ;  /* 0x7ffffff831098812 */ /* 0x000fc800078ec0ff */
[----:B------:R-:W-:Y:S02]  /*4ef0*/  @!P0 LEA R8, R8, R9, 0x4 ;  /* 0x0000000908088211 */ /* 0x000fe400078e20ff */
[----:B------:R-:W-:-:S04]  /*4f00*/  @!P0 LOP3.LUT R9, R49, 0x7, RZ, 0xc0, !PT ;  /* 0x0000000731098812 */ /* 0x000fc800078ec0ff */
[----:B------:R-:W-:-:S04]  /*4f10*/  @!P0 IADD3 R8, R8, R9, RZ ;  /* 0x0000000908088210 */ /* 0x000fc80007ffe0ff */
[----:B------:R-:W-:-:S05]  /*4f20*/  @!P0 SHF.L.U32 R8, R8, 0x1, RZ ;  /* 0x0000000108088819 */ /* 0x000fca00000006ff */
[----:B---3--:R-:W-:-:S06]  /*4f30*/  @!P0 IMAD.WIDE.U32 R8, R8, 0x4, R60 ;  /* 0x0000000408088825 */ /* 0x008fcc00078e003c */
[----:B------:R-:W3:Y:S01]  /*4f40*/  @!P0 LDG.E.64 R8, desc[UR12][R8.64] ;  /* 0x0000000c08088981 */ /* 0x000ee2000c1e1b00 */
[----:B------:R-:W-:Y:S01]  /*4f50*/  HFMA2.MMA R60, -RZ, RZ, 0, 0 ;  /* 0x00000000ff3c7435 */ /* 0x000fe200000001ff */
[----:B------:R-:W-:Y:S01]  /*4f60*/  UIADD3 UR5, UR5, 0x3480, URZ ;  /* 0x0000348005057890 */ /* 0x000fe2000fffe03f */
[----:B------:R-:W-:-:S03]  /*4f70*/  FADD.FTZ R18, -R2, R18 ;  /* 0x0000001202127221 */ /* 0x000fc60000010100 */
[----:B0-----:R-:W-:Y:S01]  /*4f80*/  ULEA UR5, UR14, UR5, 0x18 ;  /* 0x000000050e057291 */ /* 0x001fe2000f8ec03f */
[----:B------:R-:W-:Y:S01]  /*4f90*/  SHF.L.U32 R15, R20, 0x10, RZ ;  /* 0x00000010140f7819 */ /* 0x000fe200000006ff */
[----:B------:R-:W-:Y:S01]  /*4fa0*/  FMUL.FTZ R18, R7, R18 ;  /* 0x0000001207127220 */ /* 0x000fe20000410000 */
[----:B------:R-:W-:Y:S01]  /*4fb0*/  ULOP3.LUT UR11, UR11, 0xe, URZ, 0xc0, !UPT ;  /* 0x0000000e0b0b7892 */ /* 0x000fe2000f8ec03f */
[----:B---3--:R-:W-:Y:S01]  /*4fc0*/  @!P0 FADD.FTZ R60, RZ, R8 ;  /* 0x00000008ff3c8221 */ /* 0x008fe20000010000 */
[----:B------:R-:W-:Y:S01]  /*4fd0*/  MOV R8, RZ ;  /* 0x000000ff00087202 */ /* 0x000fe20000000f00 */
[----:B------:R-:W-:Y:S01]  /*4fe0*/  @!P0 FADD.FTZ R8, RZ, R9 ;  /* 0x00000009ff088221 */ /* 0x000fe20000010000 */
[----:B------:R-:W-:Y:S02]  /*4ff0*/  LOP3.LUT P0, RZ, R49, 0xfffffff7, RZ, 0xc0, !PT ;  /* 0xfffffff731ff7812 */ /* 0x000fe4000780c0ff */
        /* <DEDUP_REMOVED lines=12> */
[----:B------:R-:W-:Y:S01]  /*50c0*/  @!P0 FMUL.FTZ R8, R60, 2.4414062863797880709e-05 ;  /* 0x37cccccd3c088820 */ /* 0x000fe20000410000 */
[----:B------:R-:W-:Y:S02]  /*50d0*/  @!P0 LOP3.LUT R60, R49, 0xfffffff8, RZ, 0xc0, !PT ;  /* 0xfffffff8313c8812 */ /* 0x000fe400078ec0ff */
        /* <DEDUP_REMOVED lines=8> */
[----:B------:R-:W-:-:S04]  /*5160*/  FFMA.FTZ R20, R9, R20, 1 ;  /* 0x3f80000009147423 */ /* 0x000fc80000010014 */
[----:B------:R-:W-:Y:S01]  /*5170*/  FMUL.FTZ R8, R8, R20 ;  /* 0x0000001408087220 */ /* 0x000fe20000410000 */
[----:B------:R-:W-:-:S04]  /*5180*/  FADD.FTZ R20, -R2, R52 ;  /* 0x0000003402147221 */ /* 0x000fc80000010100 */
[----:B------:R-:W-:Y:S01]  /*5190*/  FMUL.FTZ R20, R7, R20 ;  /* 0x0000001407147220 */ /* 0x000fe20000410000 */
[----:B------:R-:W-:-:S03]  /*51a0*/  FMUL.FTZ R24, R24, R8 ;  /* 0x0000000818187220 */ /* 0x000fc60000410000 */
[----:B------:R-:W-:-:S04]  /*51b0*/  FFMA.FTZ R8, R20, R3, R0 ;  /* 0x0000000314087223 */ /* 0x000fc80000010000 */
[----:B------:R-:W-:-:S06]  /*51c0*/  FMUL.FTZ R9, R8, -1.4426950216293334961 ;  /* 0xbfb8aa3b08097820 */ /* 0x000fcc0000410000 */
[----:B------:R-:W0:Y:S02]  /*51d0*/  MUFU.EX2 R9, R9 ;  /* 0x0000000900097308 */ /* 0x000e240000000800 */
[----:B0-----:R-:W-:-:S06]  /*51e0*/  FADD.FTZ R9, R9, 1 ;  /* 0x3f80000009097421 */ /* 0x001fcc0000010000 */
[----:B------:R-:W0:Y:S02]  /*51f0*/  MUFU.RCP R9, R9 ;  /* 0x0000000900097308 */ /* 0x000e240000001000 */
[----:B0-----:R-:W-:-:S04]  /*5200*/  FADD.FTZ R52, -R9, 1 ;  /* 0x3f80000009347421 */ /* 0x001fc80000010100 */
[----:B------:R-:W-:Y:S01]  /*5210*/  FFMA.FTZ R52, R8, R52, 1 ;  /* 0x3f80000008347423 */ /* 0x000fe20000010034 */
[----:B--2---:R-:W-:-:S03]  /*5220*/  IADD3 R8, R13, -UR11, RZ ;  /* 0x8000000b0d087c10 */ /* 0x004fc6000fffe0ff */
[----:B------:R-:W-:Y:S01]  /*5230*/  FMUL.FTZ R9, R9, R52 ;  /* 0x0000003409097220 */ /* 0x000fe20000410000 */
[----:B------:R-:W-:-:S03]  /*5240*/  LEA R8, R8, UR5, 0x3 ;  /* 0x0000000508087c11 */ /* 0x000fc6000f8e18ff */
[----:B------:R-:W-:Y:S01]  /*5250*/  FMUL.FTZ R6, R6, R9 ;  /* 0x0000000906067220 */ /* 0x000fe20000410000 */
[----:B------:R-:W-:Y:S06]  /*5260*/  BAR.SYNC.DEFER_BLOCKING 0x0 ;  /* 0x0000000000007b1d */ /* 0x000fec0000010000 */
[----:B------:R-:W0:Y:S01]  /*5270*/  LDS.64 R8, [R8] ;  /* 0x0000000008087984 */ /* 0x000e220000000a00 */
[----:B------:R-:W-:Y:S02]  /*5280*/  SHF.L.U32 R19, R19, 0x10, RZ ;  /* 0x0000001013137819 */ /* 0x000fe400000006ff */
[----:B------:R-:W-:-:S03]  /*5290*/  SHF.L.U32 R17, R17, 0x10, RZ ;  /* 0x0000001011117819 */ /* 0x000fc600000006ff */
[----:B------:R-:W-:Y:S01]  /*52a0*/  FADD.FTZ R19, -R2, R19 ;  /* 0x0000001302137221 */ /* 0x000fe20000010100 */
[----:B------:R-:W-:Y:S01]  /*52b0*/  SHF.L.U32 R21, R21, 0x10, RZ ;  /* 0x0000001015157819 */ /* 0x000fe200000006ff */
[----:B0-----:R-:W-:-:S04]  /*52c0*/  FFMA.FTZ R24, R16, R24, -R8 ;  /* 0x0000001810187223 */ /* 0x001fc80000010808 */
[----:B------:R-:W-:Y:S01]  /*52d0*/  FFMA.FTZ R18, R18, -R9, R24 ;  /* 0x8000000912127223 */ /* 0x000fe20000010018 */
[----:B------:R-:W-:Y:S01]  /*52e0*/  FFMA.FTZ R24, R3, R6, -R8 ;  /* 0x0000000603187223 */ /* 0x000fe20000010808 */
[----:B------:R-:W-:-:S03]  /*52f0*/  FMUL.FTZ R6, R7, R19 ;  /* 0x0000001307067220 */ /* 0x000fc60000410000 */
[----:B------:R-:W-:Y:S01]  /*5300*/  FFMA.FTZ R24, -R9, R20, R24 ;  /* 0x0000001409187223 */ /* 0x000fe20000010118 */
[----:B------:R-:W-:-:S04]  /*5310*/  FFMA.FTZ R20, R6, R17, R21 ;  /* 0x0000001106147223 */ /* 0x000fc80000010015 */
[----:B------:R-:W-:-:S06]  /*5320*/  FMUL.FTZ R19, R20, -1.4426950216293334961 ;  /* 0xbfb8aa3b14137820 */ /* 0x000fcc0000410000 */
[----:B------:R-:W0:Y:S02]  /*5330*/  MUFU.EX2 R19, R19 ;  /* 0x0000001300137308 */ /* 0x000e240000000800 */
[----:B0-----:R-:W-:-:S06]  /*5340*/  FADD.FTZ R19, R19, 1 ;  /* 0x3f80000013137421 */ /* 0x001fcc0000010000 */
[----:B------:R-:W0:Y:S01]  /*5350*/  MUFU.RCP R19, R19 ;  /* 0x0000001300137308 */ /* 0x000e220000001000 */
[C---:B------:R-:W-:Y:S01]  /*5360*/  FMUL.FTZ R18, R7.reuse, R18 ;  /* 0x0000001207127220 */ /* 0x040fe20000410000 */
[----:B------:R-:W-:Y:S01]  /*5370*/  FMUL.FTZ R24, R7, R24 ;  /* 0x0000001807187220 */ /* 0x000fe20000410000 */
[----:B------:R-:W-:-:S04]  /*5380*/  SHF.L.U32 R5, R5, 0x10, RZ ;  /* 0x0000001005057819 */ /* 0x000fc800000006ff */
[----:B------:R-:W-:Y:S01]  /*5390*/  F2FP.BF16.F32.PACK_AB R12, R24, R18 ;  /* 0x00000012180c723e */ /* 0x000fe200000010ff */
[----:B------:R-:W-:Y:S01]  /*53a0*/  FADD.FTZ R5, -R2, R5 ;  /* 0x0000000502057221 */ /* 0x000fe20000010100 */
[----:B------:R-:W-:Y:S01]  /*53b0*/  SHF.L.U32 R4, R4, 0x10, RZ ;  /* 0x0000001004047819 */ /* 0x000fe200000006ff */
[----:B0-----:R-:W-:Y:S02]  /*53c0*/  FADD.FTZ R18, -R19, 1 ;  /* 0x3f80000013127421 */ /* 0x001fe40000010100 */
[----:B------:R-:W-:Y:S02]  /*53d0*/  FMUL.FTZ R5, R7, R5 ;  /* 0x0000000507057220 */ /* 0x000fe40000410000 */
[----:B------:R-:W-:Y:S01]  /*53e0*/  FFMA.FTZ R20, R20, R18, 1 ;  /* 0x3f80000014147423 */ /* 0x000fe20000010012 */
[----:B------:R-:W-:-:S05]  /*53f0*/  SHF.L.U32 R18, R51, 0x10, RZ ;  /* 0x0000001033127819 */ /* 0x000fca00000006ff */
[----:B------:R-:W-:Y:S01]  /*5400*/  FFMA.FTZ R24, R5, R18, R4 ;  /* 0x0000001205187223 */ /* 0x000fe20000010004 */
[----:B------:R-:W-:-:S03]  /*5410*/  FMUL.FTZ R20, R19, R20 ;  /* 0x0000001413147220 */ /* 0x000fc60000410000 */
[----:B------:R-:W-:-:S06]  /*5420*/  FMUL.FTZ R19, R24, -1.4426950216293334961 ;  /* 0xbfb8aa3b18137820 */ /* 0x000fcc0000410000 */
[----:B------:R-:W0:Y:S01]  /*5430*/  MUFU.EX2 R19, R19 ;  /* 0x0000001300137308 */ /* 0x000e220000000800 */
[C---:B------:R-:W-:Y:S02]  /*5440*/  PRMT R10, R12.reuse, 0x7632, R10 ;  /* 0x000076320c0a7816 */ /* 0x040fe4000000000a */
[----:B------:R-:W-:Y:S01]  /*5450*/  PRMT R11, R12, 0x7610, R11 ;  /* 0x000076100c0b7816 */ /* 0x000fe2000000000b */
[----:B0-----:R-:W-:-:S06]  /*5460*/  FADD.FTZ R19, R19, 1 ;  /* 0x3f80000013137421 */ /* 0x001fcc0000010000 */
[----:B------:R-:W0:Y:S01]  /*5470*/  MUFU.RCP R19, R19 ;  /* 0x0000001300137308 */ /* 0x000e220000001000 */
[----:B------:R-:W-:Y:S01]  /*5480*/  STL [R1+0x108], R9 ;  /* 0x0001080901007387 */ /* 0x000fe20000100800 */
[----:B------:R-:W-:Y:S02]  /*5490*/  SHF.L.U32 R25, R25, 0x10, RZ ;  /* 0x0000001019197819 */ /* 0x000fe400000006ff */
[----:B------:R-:W-:Y:S01]  /*54a0*/  SHF.L.U32 R22, R22, 0x10, RZ ;  /* 0x0000001016167819 */ /* 0x000fe200000006ff */
[----:B------:R-:W-:Y:S04]  /*54b0*/  STL [R1+0x11c], R6 ;  /* 0x00011c0601007387 */ /* 0x000fe80000100800 */
[----:B------:R-:W-:Y:S04]  /*54c0*/  STL [R1+0xfc], R10 ;  /* 0x0000fc0a01007387 */ /* 0x000fe80000100800 */
[----:B------:R-:W-:Y:S04]  /*54d0*/  STL [R1+0xf8], R11 ;  /* 0x0000f80b01007387 */ /* 0x000fe80000100800 */
[----:B------:R1:W-:Y:S02]  /*54e0*/  STL [R1+0x118], R5 ;  /* 0x0001180501007387 */ /* 0x0003e40000100800 */
[----:B-1----:R-:W-:Y:S01]  /*54f0*/  FMUL.FTZ R5, R25, R20 ;  /* 0x0000001419057220 */ /* 0x002fe20000410000 */
[----:B------:R-:W-:Y:S01]  /*5500*/  FADD.FTZ R20, -R2, R22 ;  /* 0x0000001602147221 */ /* 0x000fe20000010100 */
[----:B0-----:R-:W-:-:S03]  /*5510*/  FADD.FTZ R22, -R19, 1 ;  /* 0x3f80000013167421 */ /* 0x001fc60000010100 */
[----:B------:R-:W-:Y:S01]  /*5520*/  FMUL.FTZ R20, R7, R20 ;  /* 0x0000001407147220 */ /* 0x000fe20000410000 */
[----:B------:R-:W-:-:S03]  /*5530*/  FFMA.FTZ R22, R24, R22, 1 ;  /* 0x3f80000018167423 */ /* 0x000fc60000010016 */
        /* <DEDUP_REMOVED lines=8> */
[----:B------:R1:W-:Y:S02]  /*55c0*/  STL [R1+0x68], R5 ;  /* 0x0000680501007387 */ /* 0x0003e40000100800 */
[----:B-1----:R-:W-:Y:S02]  /*55d0*/  FMUL.FTZ R5, R53, R19 ;  /* 0x0000001335057220 */ /* 0x002fe40000410000 */
        /* <DEDUP_REMOVED lines=21> */
[----:B------:R-:W-:Y:S02]  /*5730*/  SHF.L.U32 R54, R54, 0x10, RZ ;  /* 0x0000001036367819 */ /* 0x000fe400000006ff */
[----:B------:R-:W-:Y:S01]  /*5740*/  SHF.L.U32 R55, R55, 0x10, RZ ;  /* 0x0000001037377819 */ /* 0x000fe200000006ff */
[----:B------:R-:W-:Y:S04]  /*5750*/  STL [R1+0x120], R20 ;  /* 0x0001201401007387 */ /* 0x000fe80000100800 */
[----:B------:R1:W-:Y:S01]  /*5760*/  STL [R1+0x5c], R5 ;  /* 0x00005c0501007387 */ /* 0x0003e20000100800 */
[----:B0-----:R-:W-:Y:S01]  /*5770*/  FADD.FTZ R24, R24, 1 ;  /* 0x3f80000018187421 */ /* 0x001fe20000010000 */
[----:B-1----:R-:W-:-:S05]  /*5780*/  FMUL.FTZ R5, R54, R22 ;  /* 0x0000001636057220 */ /* 0x002fca0000410000 */
[----:B------:R-:W0:Y:S01]  /*5790*/  MUFU.RCP R24, R24 ;  /* 0x0000001800187308 */ /* 0x000e220000001000 */
[----:B------:R-:W-:Y:S01]  /*57a0*/  FADD.FTZ R22, -R2, R55 ;  /* 0x0000003702167221 */ /* 0x000fe20000010100 */
[----:B------:R-:W-:Y:S03]  /*57b0*/  STL [R1+0x114], R19 ;  /* 0x0001141301007387 */ /* 0x000fe60000100800 */
[----:B------:R-:W-:Y:S01]  /*57c0*/  FMUL.FTZ R22, R7, R22 ;  /* 0x0000001607167220 */ /* 0x000fe20000410000 */
[----:B------:R-:W-:Y:S04]  /*57d0*/  STL [R1+0x110], R23 ;  /* 0x0001101701007387 */ /* 0x000fe80000100800 */
[----:B------:R1:W-:Y:S04]  /*57e0*/  STL [R1+0x50], R5 ;  /* 0x0000500501007387 */ /* 0x0003e80000100800 */
[----:B------:R-:W-:Y:S04]  /*57f0*/  STL [R1+0x10c], R22 ;  /* 0x00010c1601007387 */ /* 0x000fe80000100800 */
[----:B------:R-:W2:Y:S01]  /*5800*/  LDL.LU R9, [R1+0x4] ;  /* 0x0000040001097983 */ /* 0x000ea20000300800 */
[----:B0-----:R-:W-:Y:S01]  /*5810*/  FADD.FTZ R26, -R24, 1 ;  /* 0x3f800000181a7421 */ /* 0x001fe20000010100 */
[----:B------:R-:W-:-:S02]  /*5820*/  SHF.L.U32 R27, R27, 0x10, RZ ;  /* 0x000000101b1b7819 */ /* 0x000fc400000006ff */
[----:B------:R-:W-:Y:S01]  /*5830*/  SHF.L.U32 R28, R28, 0x10, RZ ;  /* 0x000000101c1c7819 */ /* 0x000fe200000006ff */
[----:B------:R-:W-:Y:S01]  /*5840*/  FFMA.FTZ R25, R25, R26, 1 ;  /* 0x3f80000019197423 */ /* 0x000fe2000001001a */
[----:B------:R-:W-:Y:S01]  /*5850*/  FFMA.FTZ R26, R18, R22, R4 ;  /* 0x00000016121a7223 */ /* 0x000fe20000010004 */
[----:B------:R-:W-:Y:S01]  /*5860*/  SHF.L.U32 R57, R57, 0x10, RZ ;  /* 0x0000001039397819 */ /* 0x000fe200000006ff */
[----:B-1----:R-:W3:Y:S01]  /*5870*/  LDL.LU R5, [R1] ;  /* 0x0000000001057983 */ /* 0x002ee20000300800 */
[----:B------:R-:W-:Y:S01]  /*5880*/  FMUL.FTZ R25, R24, R25 ;  /* 0x0000001918197220 */ /* 0x000fe20000410000 */
[----:B------:R-:W-:-:S06]  /*5890*/  FMUL.FTZ R24, R26, -1.4426950216293334961 ;  /* 0xbfb8aa3b1a187820 */ /* 0x000fcc0000410000 */
[----:B------:R-:W0:Y:S02]  /*58a0*/  MUFU.EX2 R24, R24 ;  /* 0x0000001800187308 */ /* 0x000e240000000800 */
[----:B0-----:R-:W-:-:S06]  /*58b0*/  FADD.FTZ R24, R24, 1 ;  /* 0x3f80000018187421 */ /* 0x001fcc0000010000 */
[----:B------:R-:W0:Y:S01]  /*58c0*/  MUFU.RCP R24, R24 ;  /* 0x0000001800187308 */ /* 0x000e220000001000 */
[----:B------:R-:W-:Y:S01]  /*58d0*/  FMUL.FTZ R6, R27, R25 ;  /* 0x000000191b067220 */ /* 0x000fe20000410000 */
        /* <DEDUP_REMOVED lines=8> */
[----:B------:R-:W-:Y:S01]  /*5960*/  SHF.L.U32 R56, R56, 0x10, RZ ;  /* 0x0000001038387819 */ /* 0x000fe200000006ff */
[----:B0-----:R-:W-:-:S06]  /*5970*/  FADD.FTZ R26, R26, 1 ;  /* 0x3f8000001a1a7421 */ /* 0x001fcc0000010000 */
[----:B------:R-:W0:Y:S01]  /*5980*/  MUFU.RCP R26, R26 ;  /* 0x0000001a001a7308 */ /* 0x000e220000001000 */
[----:B------:R1:W-:Y:S02]  /*5990*/  STL [R1+0x4c], R6 ;  /* 0x00004c0601007387 */ /* 0x0003e40000100800 */
[----:B-1----:R-:W-:Y:S01]  /*59a0*/  FMUL.FTZ R6, R57, R24 ;  /* 0x0000001839067220 */ /* 0x002fe20000410000 */
        /* <DEDUP_REMOVED lines=35> */
[----:B------:R-:W0:Y:S01]  /*5be0*/  MUFU.RCP R28, R28 ;  /* 0x0000001c001c7308 */ /* 0x000e220000001000 */
[----:B------:R-:W-:Y:S01]  /*5bf0*/  SHF.L.U32 R33, R33, 0x10, RZ ;  /* 0x0000001021217819 */ /* 0x000fe200000006ff */
[----:B------:R-:W-:Y:S01]  /*5c00*/  STL [R1+0x124], R25 ;  /* 0x0001241901007387 */ /* 0x000fe20000100800 */
[----:B------:R-:W-:-:S03]  /*5c10*/  SHF.L.U32 R30, R30, 0x10, RZ ;  /* 0x000000101e1e7819 */ /* 0x000fc600000006ff */
[----:B------:R-:W-:Y:S04]  /*5c20*/  STL [R1+0x128], R24 ;  /* 0x0001281801007387 */ /* 0x000fe80000100800 */
[----:B------:R1:W-:Y:S01]  /*5c30*/  STL [R1+0x12c], R27 ;  /* 0x00012c1b01007387 */ /* 0x0003e20000100800 */
[----:B------:R-:W-:Y:S01]  /*5c40*/  FADD.FTZ R30, -R2, R30 ;  /* 0x0000001e021e7221 */ /* 0x000fe20000010100 */
[----:B-1----:R-:W-:Y:S01]  /*5c50*/  FMUL.FTZ R27, R33, R32 ;  /* 0x00000020211b7220 */ /* 0x002fe20000410000 */
[----:B0-----:R-:W-:-:S04]  /*5c60*/  FADD.FTZ R32, -R28, 1 ;  /* 0x3f8000001c207421 */ /* 0x001fc80000010100 */
[----:B------:R-:W-:Y:S01]  /*5c70*/  FFMA.FTZ R32, R29, R32, 1 ;  /* 0x3f8000001d207423 */ /* 0x000fe20000010020 */
[----:B------:R-:W-:Y:S01]  /*5c80*/  FMUL.FTZ R29, R7, R30 ;  /* 0x0000001e071d7220 */ /* 0x000fe20000410000 */
[----:B--2---:R-:W-:-:S04]  /*5c90*/  SHF.L.U32 R33, R9, 0x10, RZ ;  /* 0x0000001009217819 */ /* 0x004fc800000006ff */
[----:B------:R0:W-:Y:S04]  /*5ca0*/  STL [R1+0x104], R29 ;  /* 0x0001041d01007387 */ /* 0x0001e80000100800 */
[----:B------:R-:W2:Y:S04]  /*5cb0*/  LDL.LU R13, [R1+0x8] ;  /* 0x00000800010d7983 */ /* 0x000ea80000300800 */
[----:B------:R-:W4:Y:S04]  /*5cc0*/  LDL.LU R9, [R1+0xc] ;  /* 0x00000c0001097983 */ /* 0x000f280000300800 */
[----:B------:R-:W4:Y:S04]  /*5cd0*/  LDL.LU R22, [R1+0x30] ;  /* 0x0000300001167983 */ /* 0x000f280000300800 */
[----:B------:R-:W4:Y:S04]  /*5ce0*/  LDL.LU R20, [R1+0x14] ;  /* 0x0000140001147983 */ /* 0x000f280000300800 */
[----:B------:R-:W4:Y:S01]  /*5cf0*/  LDL.LU R19, [R1+0x10] ;  /* 0x0000100001137983 */ /* 0x000f220000300800 */
[----:B------:R-:W-:Y:S01]  /*5d00*/  FMUL.FTZ R28, R28, R32 ;  /* 0x000000201c1c7220 */ /* 0x000fe20000410000 */
[----:B------:R-:W-:-:S04]  /*5d10*/  FFMA.FTZ R32, R16, R29, R15 ;  /* 0x0000001d10207223 */ /* 0x000fc8000001000f */
[----:B------:R-:W-:-:S06]  /*5d20*/  FMUL.FTZ R30, R32, -1.4426950216293334961 ;  /* 0xbfb8aa3b201e7820 */ /* 0x000fcc0000410000 */
[----:B------:R-:W1:Y:S01]  /*5d30*/  MUFU.EX2 R30, R30 ;  /* 0x0000001e001e7308 */ /* 0x000e620000000800 */
[----:B---3--:R-:W-:Y:S01]  /*5d40*/  SHF.L.U32 R50, R5, 0x10, RZ ;  /* 0x0000001005327819 */ /* 0x008fe200000006ff */
[----:B------:R-:W-:-:S04]  /*5d50*/  FMUL.FTZ R5, R33, R28 ;  /* 0x0000001c21057220 */ /* 0x000fc80000410000 */
[----:B------:R-:W-:-:S04]  /*5d60*/  FADD.FTZ R28, -R2, R50 ;  /* 0x00000032021c7221 */ /* 0x000fc80000010100 */
[----:B------:R-:W-:Y:S01]  /*5d70*/  FMUL.FTZ R28, R7, R28 ;  /* 0x0000001c071c7220 */ /* 0x000fe20000410000 */
[----:B-1----:R-:W-:-:S04]  /*5d80*/  FADD.FTZ R30, R30, 1 ;  /* 0x3f8000001e1e7421 */ /* 0x002fc80000010000 */
[----:B------:R1:W-:Y:S04]  /*5d90*/  STL [R1+0x100], R28 ;  /* 0x0001001c01007387 */ /* 0x0003e80000100800 */
[----:B------:R-:W3:Y:S01]  /*5da0*/  LDL.LU R14, [R1+0x34] ;  /* 0x00003400010e7983 */ /* 0x000ee20000300800 */
[----:B------:R-:W0:Y:S02]  /*5db0*/  MUFU.RCP R30, R30 ;  /* 0x0000001e001e7308 */ /* 0x000e240000001000 */
[----:B0-----:R-:W-:-:S04]  /*5dc0*/  FADD.FTZ R33, -R30, 1 ;  /* 0x3f8000001e217421 */ /* 0x001fc80000010100 */
[----:B------:R-:W-:Y:S01]  /*5dd0*/  FFMA.FTZ R33, R32, R33, 1 ;  /* 0x3f80000020217423 */ /* 0x000fe20000010021 */
[----:B------:R-:W-:-:S03]  /*5de0*/  FFMA.FTZ R32, R3, R28, R0 ;  /* 0x0000001c03207223 */ /* 0x000fc60000010000 */
[----:B------:R-:W-:Y:S01]  /*5df0*/  FMUL.FTZ R53, R30, R33 ;  /* 0x000000211e357220 */ /* 0x000fe20000410000 */
[----:B------:R-:W-:Y:S01]  /*5e00*/  FMUL.FTZ R30, R32, -1.4426950216293334961 ;  /* 0xbfb8aa3b201e7820 */ /* 0x000fe20000410000 */
[----:B------:R-:W-:-:S05]  /*5e10*/  SHF.L.U32 R34, R34, 0x10, RZ ;  /* 0x0000001022227819 */ /* 0x000fca00000006ff */
[----:B------:R-:W0:Y:S01]  /*5e20*/  MUFU.EX2 R30, R30 ;  /* 0x0000001e001e7308 */ /* 0x000e220000000800 */
[----:B------:R-:W-:Y:S01]  /*5e30*/  FMUL.FTZ R53, R34, R53 ;  /* 0x0000003522357220 */ /* 0x000fe20000410000 */
[----:B0-----:R-:W-:-:S06]  /*5e40*/  FADD.FTZ R30, R30, 1 ;  /* 0x3f8000001e1e7421 */ /* 0x001fcc0000010000 */
[----:B------:R-:W0:Y:S01]  /*5e50*/  MUFU.RCP R30, R30 ;  /* 0x0000001e001e7308 */ /* 0x000e220000001000 */
[----:B------:R-:W-:-:S05]  /*5e60*/  SHF.L.U32 R31, R31, 0x10, RZ ;  /* 0x000000101f1f7819 */ /* 0x000fca00000006ff */
        /* <DEDUP_REMOVED lines=10> */
[----:B--2---:R-:W-:Y:S02]  /*5f10*/  SHF.L.U32 R34, R13, 0x10, RZ ;  /* 0x000000100d227819 */ /* 0x004fe400000006ff */
[----:B------:R-:W2:Y:S01]  /*5f20*/  LDL.LU R13, [R1+0x18] ;  /* 0x00001800010d7983 */ /* 0x000ea20000300800 */
[----:B----4-:R-:W-:-:S03]  /*5f30*/  SHF.L.U32 R50, R9, 0x10, RZ ;  /* 0x0000001009327819 */ /* 0x010fc600000006ff */
[----:B------:R-:W4:Y:S01]  /*5f40*/  LDL.LU R9, [R1+0x1c] ;  /* 0x00001c0001097983 */ /* 0x000f220000300800 */
[----:B------:R-:W-:Y:S01]  /*5f50*/  FMUL.FTZ R48, R34, R33 ;  /* 0x0000002122307220 */ /* 0x000fe20000410000 */
[----:B0-----:R-:W-:Y:S01]  /*5f60*/  FADD.FTZ R33, -R32, 1 ;  /* 0x3f80000020217421 */ /* 0x001fe20000010100 */
[----:B------:R-:W-:Y:S01]  /*5f70*/  FADD.FTZ R50, -R2, R50 ;  /* 0x0000003202327221 */ /* 0x000fe20000010100 */
[----:B------:R-:W-:Y:S01]  /*5f80*/  SHF.L.U32 R35, R35, 0x10, RZ ;  /* 0x0000001023237819 */ /* 0x000fe200000006ff */
[----:B------:R-:W2:Y:S01]  /*5f90*/  LDL.LU R25, [R1+0x28] ;  /* 0x0000280001197983 */ /* 0x000ea20000300800 */
[----:B------:R-:W-:Y:S01]  /*5fa0*/  FFMA.FTZ R33, R30, R33, 1 ;  /* 0x3f8000001e217423 */ /* 0x000fe20000010021 */
[----:B------:R-:W-:Y:S01]  /*5fb0*/  FMUL.FTZ R30, R7, R50 ;  /* 0x00000032071e7220 */ /* 0x000fe20000410000 */
[----:B------:R-:W-:Y:S01]  /*5fc0*/  SHF.L.U32 R36, R36, 0x10, RZ ;  /* 0x0000001024247819 */ /* 0x000fe200000006ff */
[----:B------:R-:W2:Y:S01]  /*5fd0*/  LDL.LU R23, [R1+0x40] ;  /* 0x0000400001177983 */ /* 0x000ea20000300800 */
[----:B------:R-:W-:Y:S01]  /*5fe0*/  FMUL.FTZ R34, R32, R33 ;  /* 0x0000002120227220 */ /* 0x000fe20000410000 */
[----:B------:R-:W-:-:S04]  /*5ff0*/  FFMA.FTZ R33, R18, R30, R4 ;  /* 0x0000001e12217223 */ /* 0x000fc80000010004 */
[----:B------:R-:W-:-:S06]  /*6000*/  FMUL.FTZ R32, R33, -1.4426950216293334961 ;  /* 0xbfb8aa3b21207820 */ /* 0x000fcc0000410000 */
[----:B------:R-:W0:Y:S02]  /*6010*/  MUFU.EX2 R32, R32 ;  /* 0x0000002000207308 */ /* 0x000e240000000800 */
[----:B0-----:R-:W-:-:S06]  /*6020*/  FADD.FTZ R32, R32, 1 ;  /* 0x3f80000020207421 */ /* 0x001fcc0000010000 */
[----:B------:R-:W0:Y:S01]  /*6030*/  MUFU.RCP R32, R32 ;  /* 0x0000002000207308 */ /* 0x000e220000001000 */
[----:B------:R-:W-:Y:S01]  /*6040*/  SHF.L.U32 R50, R22, 0x10, RZ ;  /* 0x0000001016327819 */ /* 0x000fe200000006ff */
[----:B------:R-:W-:Y:S01]  /*6050*/  FMUL.FTZ R24, R35, R34 ;  /* 0x0000002223187220 */ /* 0x000fe20000410000 */
[----:B------:R-:W-:Y:S01]  /*6060*/  SHF.L.U32 R51, R19, 0x10, RZ ;  /* 0x0000001013337819 */ /* 0x000fe200000006ff */
[----:B------:R-:W2:Y:S02]  /*6070*/  LDL.LU R22, [R1+0x48] ;  /* 0x0000480001167983 */ /* 0x000ea40000300800 */
        /* <DEDUP_REMOVED lines=11> */
[----:B------:R-:W-:-:S04]  /*6130*/  FADD.FTZ R51, -R2, R51 ;  /* 0x0000003302337221 */ /* 0x000fc80000010100 */
[----:B------:R-:W-:Y:S01]  /*6140*/  FMUL.FTZ R19, R50, R35 ;  /* 0x0000002332137220 */ /* 0x000fe20000410000 */
        /* <DEDUP_REMOVED lines=8> */
[----:B------:R3:W0:Y:S01]  /*61d0*/  MUFU.RCP R51, R50 ;  /* 0x0000003200337308 */ /* 0x0006220000001000 */
[----:B------:R-:W-:Y:S01]  /*61e0*/  FMUL.FTZ R34, R36, R34 ;  /* 0x0000002224227220 */ /* 0x000fe20000410000 */
[----:B---3--:R-:W-:-:S05]  /*61f0*/  SHF.L.U32 R50, R14, 0x10, RZ ;  /* 0x000000100e327819 */ /* 0x008fca00000006ff */
[----:B------:R-:W-:Y:S01]  /*6200*/  FADD.FTZ R36, -R2, R50 ;  /* 0x0000003202247221 */ /* 0x000fe20000010100 */
[----:B0-----:R-:W-:-:S03]  /*6210*/  FADD.FTZ R50, -R51, 1 ;  /* 0x3f80000033327421 */ /* 0x001fc60000010100 */
[----:B------:R-:W-:Y:S01]  /*6220*/  FMUL.FTZ R36, R7, R36 ;  /* 0x0000002407247220 */ /* 0x000fe20000410000 */
[----:B------:R-:W-:-:S03]  /*6230*/  FFMA.FTZ R50, R35, R50, 1 ;  /* 0x3f80000023327423 */ /* 0x000fc60000010032 */
[----:B------:R-:W-:Y:S01]  /*6240*/  FFMA.FTZ R35, R17, R36, R21 ;  /* 0x0000002411237223 */ /* 0x000fe20000010015 */
[----:B------:R-:W-:-:S03]  /*6250*/  FMUL.FTZ R51, R51, R50 ;  /* 0x0000003233337220 */ /* 0x000fc60000410000 */
[----:B------:R-:W-:-:S06]  /*6260*/  FMUL.FTZ R50, R35, -1.4426950216293334961 ;  /* 0xbfb8aa3b23327820 */ /* 0x000fcc0000410000 */
[----:B------:R-:W0:Y:S02]  /*6270*/  MUFU.EX2 R50, R50 ;  /* 0x0000003200327308 */ /* 0x000e240000000800 */
[----:B0-----:R-:W-:-:S06]  /*6280*/  FADD.FTZ R50, R50, 1 ;  /* 0x3f80000032327421 */ /* 0x001fcc0000010000 */
[----:B------:R4:W0:Y:S02]  /*6290*/  MUFU.RCP R52, R50 ;  /* 0x0000003200347308 */ /* 0x0008240000001000 */
[----:B----4-:R-:W-:Y:S02]  /*62a0*/  SHF.L.U32 R50, R9, 0x10, RZ ;  /* 0x0000001009327819 */ /* 0x010fe400000006ff */
[----:B------:R-:W3:Y:S01]  /*62b0*/  LDL.LU R9, [R1+0x2c] ;  /* 0x00002c0001097983 */ /* 0x000ee20000300800 */
[----:B--2---:R-:W-:Y:S02]  /*62c0*/  SHF.L.U32 R54, R13, 0x10, RZ ;  /* 0x000000100d367819 */ /* 0x004fe400000006ff */
[----:B------:R-:W-:Y:S01]  /*62d0*/  FADD.FTZ R50, -R2, R50 ;  /* 0x0000003202327221 */ /* 0x000fe20000010100 */
[----:B------:R-:W-:Y:S01]  /*62e0*/  SHF.L.U32 R37, R37, 0x10, RZ ;  /* 0x0000001025257819 */ /* 0x000fe200000006ff */
[----:B------:R-:W2:Y:S01]  /*62f0*/  LDL.LU R20, [R1+0x54] ;  /* 0x0000540001147983 */ /* 0x000ea20000300800 */
[----:B------:R-:W-:Y:S01]  /*6300*/  FMUL.FTZ R14, R54, R51 ;  /* 0x00000033360e7220 */ /* 0x000fe20000410000 */
[----:B0-----:R-:W-:-:S02]  /*6310*/  FADD.FTZ R51, -R52, 1 ;  /* 0x3f80000034337421 */ /* 0x001fc40000010100 */
[----:B------:R-:W4:Y:S02]  /*6320*/  LDL.LU R13, [R1+0x58] ;  /* 0x00005800010d7983 */ /* 0x000f240000300800 */
[----:B------:R-:W-:Y:S01]  /*6330*/  FFMA.FTZ R51, R35, R51, 1 ;  /* 0x3f80000023337423 */ /* 0x000fe20000010033 */
[----:B------:R-:W-:-:S04]  /*6340*/  FMUL.FTZ R35, R7, R50 ;  /* 0x0000003207237220 */ /* 0x000fc80000410000 */
[----:B------:R-:W-:Y:S01]  /*6350*/  FFMA.FTZ R50, R18, R35, R4 ;  /* 0x0000002312327223 */ /* 0x000fe20000010004 */
[----:B------:R-:W-:-:S03]  /*6360*/  FMUL.FTZ R52, R52, R51 ;  /* 0x0000003334347220 */ /* 0x000fc60000410000 */
[----:B------:R-:W-:-:S06]  /*6370*/  FMUL.FTZ R51, R50, -1.4426950216293334961 ;  /* 0xbfb8aa3b32337820 */ /* 0x000fcc0000410000 */
[----:B------:R-:W0:Y:S02]  /*6380*/  MUFU.EX2 R51, R51 ;  /* 0x0000003300337308 */ /* 0x000e240000000800 */
[----:B0-----:R-:W-:-:S06]  /*6390*/  FADD.FTZ R51, R51, 1 ;  /* 0x3f80000033337421 */ /* 0x001fcc0000010000 */
[----:B------:R-:W0:Y:S01]  /*63a0*/  MUFU.RCP R51, R51 ;  /* 0x0000003300337308 */ /* 0x000e220000001000 */
[----:B------:R-:W-:Y:S01]  /*63b0*/  SHF.L.U32 R54, R25, 0x10, RZ ;  /* 0x0000001019367819 */ /* 0x000fe200000006ff */
[----:B------:R-:W-:-:S04]  /*63c0*/  FMUL.FTZ R25, R37, R52 ;  /* 0x0000003425197220 */ /* 0x000fc80000410000 */
[----:B------:R-:W-:Y:S01]  /*63d0*/  FADD.FTZ R54, -R2, R54 ;  /* 0x0000003602367221 */ /* 0x000fe20000010100 */
[----:B0-----:R-:W-:-:S04]  /*63e0*/  FADD.FTZ R37, -R51, 1 ;  /* 0x3f80000033257421 */ /* 0x001fc80000010100 */
        /* <DEDUP_REMOVED lines=8> */
[----:B------:R-:W-:Y:S02]  /*6470*/  SHF.L.U32 R54, R23, 0x10, RZ ;  /* 0x0000001017367819 */ /* 0x000fe400000006ff */
[----:B------:R-:W-:Y:S02]  /*6480*/  SHF.L.U32 R55, R22, 0x10, RZ ;  /* 0x0000001016377819 */ /* 0x000fe400000006ff */
[----:B------:R-:W4:Y:S01]  /*6490*/  LDL.LU R22, [R1+0x60] ;  /* 0x0000600001167983 */ /* 0x000f220000300800 */
        /* <DEDUP_REMOVED lines=10> */
[----:B------:R3:W0:Y:S02]  /*6540*/  MUFU.RCP R55, R54 ;  /* 0x0000003600377308 */ /* 0x0006240000001000 */
[----:B---3--:R-:W-:Y:S02]  /*6550*/  SHF.L.U32 R54, R9, 0x10, RZ ;  /* 0x0000001009367819 */ /* 0x008fe400000006ff */
[----:B------:R-:W3:Y:S04]  /*6560*/  LDL.LU R9, [R1+0x64] ;  /* 0x0000640001097983 */ /* 0x000ee80000300800 */
[----:B------:R-:W3:Y:S01]  /*6570*/  LDL.LU R49, [R1+0x6c] ;  /* 0x00006c0001317983 */ /* 0x000ee20000300800 */
[----:B------:R-:W-:Y:S01]  /*6580*/  SHF.L.U32 R38, R38, 0x10, RZ ;  /* 0x0000001026267819 */ /* 0x000fe200000006ff */
[----:B------:R-:W-:-:S02]  /*6590*/  FADD.FTZ R54, -R2, R54 ;  /* 0x0000003602367221 */ /* 0x000fc40000010100 */
[----:B------:R-:W3:Y:S02]  /*65a0*/  LDL.LU R29, [R1+0x70] ;  /* 0x00007000011d7983 */ /* 0x000ee40000300800 */
[----:B------:R-:W-:Y:S01]  /*65b0*/  FMUL.FTZ R52, R38, R52 ;  /* 0x0000003426347220 */ /* 0x000fe20000410000 */
[----:B0-----:R-:W-:Y:S01]  /*65c0*/  FADD.FTZ R38, -R55, 1 ;  /* 0x3f80000037267421 */ /* 0x001fe20000010100 */
[----:B-1----:R-:W3:Y:S03]  /*65d0*/  LDL.LU R28, [R1+0x74] ;  /* 0x00007400011c7983 */ /* 0x002ee60000300800 */
[----:B------:R-:W-:Y:S01]  /*65e0*/  FFMA.FTZ R38, R51, R38, 1 ;  /* 0x3f80000033267423 */ /* 0x000fe20000010026 */
[----:B------:R-:W-:-:S03]  /*65f0*/  FMUL.FTZ R51, R7, R54 ;  /* 0x0000003607337220 */ /* 0x000fc60000410000 */
[----:B------:R-:W-:Y:S01]  /*6600*/  FMUL.FTZ R55, R55, R38 ;  /* 0x0000002637377220 */ /* 0x000fe20000410000 */
[----:B------:R-:W-:-:S04]  /*6610*/  FFMA.FTZ R38, R17, R51, R21 ;  /* 0x0000003311267223 */ /* 0x000fc80000010015 */
[----:B------:R-:W-:-:S06]  /*6620*/  FMUL.FTZ R54, R38, -1.4426950216293334961 ;  /* 0xbfb8aa3b26367820 */ /* 0x000fcc0000410000 */
[----:B------:R-:W0:Y:S01]  /*6630*/  MUFU.EX2 R54, R54 ;  /* 0x0000003600367308 */ /* 0x000e220000000800 */
[----:B--2---:R-:W-:Y:S01]  /*6640*/  SHF.L.U32 R57, R20, 0x10, RZ ;  /* 0x0000001014397819 */ /* 0x004fe200000006ff */
[----:B0-----:R-:W-:-:S06]  /*6650*/  FADD.FTZ R54, R54, 1 ;  /* 0x3f80000036367421 */ /* 0x001fcc0000010000 */
[----:B------:R4:W0:Y:S02]  /*6660*/  MUFU.RCP R56, R54 ;  /* 0x0000003600387308 */ /* 0x0008240000001000 */
[----:B----4-:R-:W-:Y:S01]  /*6670*/  SHF.L.U32 R54, R13, 0x10, RZ ;  /* 0x000000100d367819 */ /* 0x010fe200000006ff */
[----:B------:R-:W-:-:S04]  /*6680*/  FMUL.FTZ R13, R57, R55 ;  /* 0x00000037390d7220 */ /* 0x000fc80000410000 */
        /* <DEDUP_REMOVED lines=21> */
[----:B---3--:R-:W-:Y:S02]  /*67e0*/  SHF.L.U32 R57, R9, 0x10, RZ ;  /* 0x0000001009397819 */ /* 0x008fe400000006ff */
[----:B------:R-:W2:Y:S01]  /*67f0*/  LDL.LU R9, [R1+0x78] ;  /* 0x0000780001097983 */ /* 0x000ea20000300800 */
[----:B0-----:R-:W-:-:S06]  /*6800*/  FADD.FTZ R54, R54, 1 ;  /* 0x3f80000036367421 */ /* 0x001fcc0000010000 */
[----:B------:R-:W0:Y:S01]  /*6810*/  MUFU.RCP R54, R54 ;  /* 0x0000003600367308 */ /* 0x000e220000001000 */
[----:B------:R-:W-:Y:S02]  /*6820*/  SHF.L.U32 R58, R49, 0x10, RZ ;  /* 0x00000010313a7819 */ /* 0x000fe400000006ff */
[----:B------:R-:W3:Y:S01]  /*6830*/  LDL.LU R49, [R1+0x7c] ;  /* 0x00007c0001317983 */ /* 0x000ee20000300800 */
[----:B------:R-:W-:-:S05]  /*6840*/  SHF.L.U32 R56, R22, 0x10, RZ ;  /* 0x0000001016387819 */ /* 0x000fca00000006ff */
[----:B------:R-:W-:Y:S01]  /*6850*/  FMUL.FTZ R22, R56, R39 ;  /* 0x0000002738167220 */ /* 0x000fe20000410000 */
        /* <DEDUP_REMOVED lines=22> */
[----:B------:R0:W1:Y:S02]  /*69c0*/  MUFU.RCP R57, R55 ;  /* 0x0000003700397308 */ /* 0x0000640000001000 */
[----:B0-----:R-:W-:Y:S01]  /*69d0*/  SHF.L.U32 R55, R29, 0x10, RZ ;  /* 0x000000101d377819 */ /* 0x001fe200000006ff */
[----:B------:R-:W-:-:S04]  /*69e0*/  FMUL.FTZ R29, R58, R56 ;  /* 0x000000383a1d7220 */ /* 0x000fc80000410000 */
[----:B------:R-:W-:Y:S01]  /*69f0*/  FADD.FTZ R55, -R2, R55 ;  /* 0x0000003702377221 */ /* 0x000fe20000010100 */
[----:B-1----:R-:W-:-:S04]  /*6a00*/  FADD.FTZ R56, -R57, 1 ;  /* 0x3f80000039387421 */ /* 0x002fc80000010100 */
[----:B------:R-:W-:Y:S01]  /*6a10*/  FFMA.FTZ R56, R41, R56, 1 ;  /* 0x3f80000029387423 */ /* 0x000fe20000010038 */
[----:B------:R-:W-:Y:S01]  /*6a20*/  FMUL.FTZ R41, R7, R55 ;  /* 0x0000003707297220 */ /* 0x000fe20000410000 */
[----:B------:R-:W-:-:S03]  /*6a30*/  SHF.L.U32 R58, R28, 0x10, RZ ;  /* 0x000000101c3a7819 */ /* 0x000fc600000006ff */
[----:B------:R-:W-:Y:S01]  /*6a40*/  FFMA.FTZ R55, R18, R41, R4 ;  /* 0x0000002912377223 */ /* 0x000fe20000010004 */
[----:B------:R-:W-:Y:S01]  /*6a50*/  FMUL.FTZ R57, R57, R56 ;  /* 0x0000003839397220 */ /* 0x000fe20000410000 */
[----:B------:R-:W-:Y:S02]  /*6a60*/  FADD.FTZ R58, -R2, R58 ;  /* 0x0000003a023a7221 */ /* 0x000fe40000010100 */
[----:B------:R-:W-:Y:S01]  /*6a70*/  FMUL.FTZ R56, R55, -1.4426950216293334961 ;  /* 0xbfb8aa3b37387820 */ /* 0x000fe20000410000 */
[----:B------:R-:W-:Y:S01]  /*6a80*/  SHF.L.U32 R61, R42, 0x10, RZ ;  /* 0x000000102a3d7819 */ /* 0x000fe200000006ff */
[----:B------:R-:W-:Y:S01]  /*6a90*/  FMUL.FTZ R42, R7, R58 ;  /* 0x0000003a072a7220 */ /* 0x000fe20000410000 */
[----:B------:R-:W-:-:S03]  /*6aa0*/  SHF.L.U32 R59, R43, 0x10, RZ ;  /* 0x000000102b3b7819 */ /* 0x000fc600000006ff */
[----:B------:R-:W0:Y:S01]  /*6ab0*/  MUFU.EX2 R56, R56 ;  /* 0x0000003800387308 */ /* 0x000e220000000800 */
[----:B------:R-:W-:Y:S01]  /*6ac0*/  FFMA.FTZ R58, R18, R42, R4 ;  /* 0x0000002a123a7223 */ /* 0x000fe20000010004 */
[C---:B------:R-:W-:Y:S01]  /*6ad0*/  FADD.FTZ R4, -R2.reuse, R61 ;  /* 0x0000003d02047221 */ /* 0x040fe20000010100 */
[----:B------:R-:W-:Y:S01]  /*6ae0*/  FADD.FTZ R59, -R2, R59 ;  /* 0x0000003b023b7221 */ /* 0x000fe20000010100 */
[----:B0-----:R-:W-:-:S04]  /*6af0*/  FADD.FTZ R56, R56, 1 ;  /* 0x3f80000038387421 */ /* 0x001fc80000010000 */
[----:B------:R-:W-:Y:S01]  /*6b00*/  MUFU.RCP R61, R56 ;  /* 0x00000038003d7308 */ /* 0x000fe20000001000 */
[----:B------:R-:W-:Y:S01]  /*6b10*/  SHF.L.U32 R43, R45, 0x10, RZ ;  /* 0x000000102d2b7819 */ /* 0x000fe200000006ff */
[----:B------:R-:W-:-:S04]  /*6b20*/  FMUL.FTZ R4, R7, R4 ;  /* 0x0000000407047220 */ /* 0x000fc80000410000 */
[----:B------:R-:W-:Y:S01]  /*6b30*/  FMUL.FTZ R43, R43, R57 ;  /* 0x000000392b2b7220 */ /* 0x000fe20000410000 */
[----:B--2---:R-:W-:Y:S02]  /*6b40*/  SHF.L.U32 R60, R9, 0x10, RZ ;  /* 0x00000010093c7819 */ /* 0x004fe400000006ff */
[----:B------:R-:W2:Y:S03]  /*6b50*/  LDL.LU R9, [R1+0x84] ;  /* 0x0000840001097983 */ /* 0x000ea60000300800 */
[----:B------:R-:W-:Y:S01]  /*6b60*/  FADD.FTZ R60, -R2, R60 ;  /* 0x0000003c023c7221 */ /* 0x000fe20000010100 */
[----:B------:R-:W-:-:S06]  /*6b70*/  FMUL.FTZ R2, R58, -1.4426950216293334961 ;  /* 0xbfb8aa3b3a027820 */ /* 0x000fcc0000410000 */
[----:B------:R-:W0:Y:S02]  /*6b80*/  MUFU.EX2 R2, R2 ;  /* 0x0000000200027308 */ /* 0x000e240000000800 */
[----:B0-----:R-:W-:-:S06]  /*6b90*/  FADD.FTZ R2, R2, 1 ;  /* 0x3f80000002027421 */ /* 0x001fcc0000010000 */
[----:B------:R0:W1:Y:S02]  /*6ba0*/  MUFU.RCP R45, R2 ;  /* 0x00000002002d7308 */ /* 0x0000640000001000 */
[----:B0-----:R-:W-:-:S04]  /*6bb0*/  FADD.FTZ R2, -R61, 1 ;  /* 0x3f8000003d027421 */ /* 0x001fc80000010100 */
[----:B------:R-:W-:Y:S01]  /*6bc0*/  FFMA.FTZ R2, R55, R2, 1 ;  /* 0x3f80000037027423 */ /* 0x000fe20000010002 */
[----:B------:R-:W-:Y:S02]  /*6bd0*/  FFMA.FTZ R55, R16, R4, R15 ;  /* 0x0000000410377223 */ /* 0x000fe4000001000f */
[----:B------:R-:W4:Y:S01]  /*6be0*/  LDL.LU R15, [R1+0x88] ;  /* 0x00008800010f7983 */ /* 0x000f220000300800 */
[----:B------:R-:W-:Y:S01]  /*6bf0*/  FMUL.FTZ R61, R61, R2 ;  /* 0x000000023d3d7220 */ /* 0x000fe20000410000 */
[----:B------:R-:W-:Y:S01]  /*6c00*/  FMUL.FTZ R2, R7, R60 ;  /* 0x0000003c07027220 */ /* 0x000fe20000410000 */
[----:B------:R-:W-:Y:S01]  /*6c10*/  FMUL.FTZ R57, R55, -1.4426950216293334961 ;  /* 0xbfb8aa3b37397820 */ /* 0x000fe20000410000 */
[----:B------:R-:W4:Y:S02]  /*6c20*/  LDL.LU R28, [R1+0x50] ;  /* 0x00005000011c7983 */ /* 0x000f240000300800 */
[----:B------:R-:W-:Y:S01]  /*6c30*/  FFMA.FTZ R56, R3, R2, R0 ;  /* 0x0000000203387223 */ /* 0x000fe20000010000 */
[----:B-1----:R-:W-:Y:S01]  /*6c40*/  FADD.FTZ R0, -R45, 1 ;  /* 0x3f8000002d007421 */ /* 0x002fe20000010100 */
[----:B------:R-:W4:Y:S01]  /*6c50*/  LDL.LU R60, [R1+0x5c] ;  /* 0x00005c00013c7983 */ /* 0x000f220000300800 */
[----:B------:R-:W0:Y:S02]  /*6c60*/  MUFU.EX2 R57, R57 ;  /* 0x0000003900397308 */ /* 0x000e240000000800 */
[----:B------:R-:W-:Y:S01]  /*6c70*/  FFMA.FTZ R0, R58, R0, 1 ;  /* 0x3f8000003a007423 */ /* 0x000fe20000010000 */
[----:B------:R-:W-:-:S06]  /*6c80*/  FMUL.FTZ R58, R56, -1.4426950216293334961 ;  /* 0xbfb8aa3b383a7820 */ /* 0x000fcc0000410000 */
[----:B------:R-:W1:Y:S01]  /*6c90*/  MUFU.EX2 R58, R58 ;  /* 0x0000003a003a7308 */ /* 0x000e620000000800 */
[----:B0-----:R-:W-:-:S07]  /*6ca0*/  FADD.FTZ R57, R57, 1 ;  /* 0x3f80000039397421 */ /* 0x001fce0000010000 */
[----:B------:R-:W0:Y:S01]  /*6cb0*/  MUFU.RCP R57, R57 ;  /* 0x0000003900397308 */ /* 0x000e220000001000 */
[----:B-1----:R-:W-:-:S07]  /*6cc0*/  FADD.FTZ R58, R58, 1 ;  /* 0x3f8000003a3a7421 */ /* 0x002fce0000010000 */
[----:B------:R-:W1:Y:S01]  /*6cd0*/  MUFU.RCP R58, R58 ;  /* 0x0000003a003a7308 */ /* 0x000e620000001000 */
[----:B------:R-:W-:Y:S01]  /*6ce0*/  FMUL.FTZ R45, R45, R0 ;  /* 0x000000002d2d7220 */ /* 0x000fe20000410000 */
[----:B------:R-:W-:Y:S01]  /*6cf0*/  FMUL.FTZ R0, R7, R59 ;  /* 0x0000003b07007220 */ /* 0x000fe20000410000 */
[----:B0-----:R-:W-:-:S03]  /*6d00*/  FADD.FTZ R59, -R57, 1 ;  /* 0x3f800000393b7421 */ /* 0x001fc60000010100 */
[----:B------:R-:W-:Y:S01]  /*6d10*/  FFMA.FTZ R21, R17, R0, R21 ;  /* 0x0000000011157223 */ /* 0x000fe20000010015 */
[----:B------:R-:W-:Y:S01]  /*6d20*/  FFMA.FTZ R55, R55, R59, 1 ;  /* 0x3f80000037377423 */ /* 0x000fe2000001003b */
[----:B-1----:R-:W-:-:S04]  /*6d30*/  FADD.FTZ R59, -R58, 1 ;  /* 0x3f8000003a3b7421 */ /* 0x002fc80000010100 */
[----:B------:R-:W-:Y:S01]  /*6d40*/  FFMA.FTZ R59, R56, R59, 1 ;  /* 0x3f800000383b7423 */ /* 0x000fe2000001003b */
[----:B------:R-:W-:-:S06]  /*6d50*/  FMUL.FTZ R56, R21, -1.4426950216293334961 ;  /* 0xbfb8aa3b15387820 */ /* 0x000fcc0000410000 */
[----:B------:R-:W0:Y:S02]  /*6d60*/  MUFU.EX2 R56, R56 ;  /* 0x0000003800387308 */ /* 0x000e240000000800 */
[----:B0-----:R-:W-:-:S06]  /*6d70*/  FADD.FTZ R56, R56, 1 ;  /* 0x3f80000038387421 */ /* 0x001fcc0000010000 */
[----:B------:R-:W0:Y:S01]  /*6d80*/  MUFU.RCP R56, R56 ;  /* 0x0000003800387308 */ /* 0x000e220000001000 */
[----:B------:R-:W-:Y:S01]  /*6d90*/  FMUL.FTZ R58, R58, R59 ;  /* 0x0000003b3a3a7220 */ /* 0x000fe20000410000 */
[----:B------:R-:W-:Y:S01]  /*6da0*/  FMUL.FTZ R55, R57, R55 ;  /* 0x0000003739377220 */ /* 0x000fe20000410000 */
[----:B---3--:R-:W-:Y:S01]  /*6db0*/  SHF.L.U32 R57, R49, 0x10, RZ ;  /* 0x0000001031397819 */ /* 0x008fe200000006ff */
[----:B0-----:R-:W-:-:S04]  /*6dc0*/  FADD.FTZ R59, -R56, 1 ;  /* 0x3f800000383b7421 */ /* 0x001fc80000010100 */
[----:B------:R-:W-:Y:S01]  /*6dd0*/  FFMA.FTZ R59, R21, R59, 1 ;  /* 0x3f800000153b7423 */ /* 0x000fe2000001003b */
[----:B------:R-:W-:-:S03]  /*6de0*/  FMUL.FTZ R61, R57, R61 ;  /* 0x0000003d393d7220 */ /* 0x000fc60000410000 */
[----:B------:R-:W-:Y:S02]  /*6df0*/  FMUL.FTZ R56, R56, R59 ;  /* 0x0000003b38387220 */ /* 0x000fe40000410000 */
[----:B------:R-:W3:Y:S04]  /*6e00*/  LDL.LU R59, [R1+0x4c] ;  /* 0x00004c00013b7983 */ /* 0x000ee80000300800 */
[----:B------:R-:W3:Y:S01]  /*6e10*/  LDL.LU R57, [R1+0x68] ;  /* 0x0000680001397983 */ /* 0x000ee20000300800 */
[----:B------:R-:W-:Y:S01]  /*6e20*/  SHF.L.U32 R47, R47, 0x10, RZ ;  /* 0x000000102f2f7819 */ /* 0x000fe200000006ff */
[C-C-:B------:R-:W-:Y:S01]  /*6e30*/  FFMA.FTZ R10, R16.reuse, R10, -R8.reuse ;  /* 0x0000000a100a7223 */ /* 0x140fe20000010808 */
[--C-:B------:R-:W-:Y:S01]  /*6e40*/  FFMA.FTZ R49, R16, R53, -R8.reuse ;  /* 0x0000003510317223 */ /* 0x100fe20000010808 */
[C-C-:B------:R-:W-:Y:S01]  /*6e50*/  FFMA.FTZ R11, R3.reuse, R11, -R8.reuse ;  /* 0x0000000b030b7223 */ /* 0x140fe20000010808 */
[C-C-:B------:R-:W-:Y:S01]  /*6e60*/  FFMA.FTZ R48, R3.reuse, R48, -R8.reuse ;  /* 0x0000003003307223 */ /* 0x140fe20000010808 */
[--C-:B------:R-:W-:Y:S01]  /*6e70*/  FFMA.FTZ R14, R3, R14, -R8.reuse ;  /* 0x0000000e030e7223 */ /* 0x100fe20000010808 */
[--C-:B------:R-:W-:Y:S01]  /*6e80*/  FFMA.FTZ R43, R17, R43, -R8.reuse ;  /* 0x0000002b112b7223 */ /* 0x100fe20000010808 */
[----:B------:R-:W-:Y:S01]  /*6e90*/  FFMA.FTZ R61, R18, R61, -R8 ;  /* 0x0000003d123d7223 */ /* 0x000fe20000010808 */
[----:B--2---:R-:W-:-:S05]  /*6ea0*/  SHF.L.U32 R21, R9, 0x10, RZ ;  /* 0x0000001009157819 */ /* 0x004fca00000006ff */
[----:B------:R-:W-:Y:S01]  /*6eb0*/  FMUL.FTZ R9, R21, R45 ;  /* 0x0000002d15097220 */ /* 0x000fe20000410000 */
[----:B------:R-:W-:Y:S02]  /*6ec0*/  SHF.L.U32 R21, R46, 0x10, RZ ;  /* 0x000000102e157819 */ /* 0x000fe400000006ff */
[----:B------:R-:W-:Y:S01]  /*6ed0*/  MOV R46, R29 ;  /* 0x0000001d002e7202 */ /* 0x000fe20000000f00 */
[C-C-:B------:R-:W-:Y:S02]  /*6ee0*/  FFMA.FTZ R29, R16.reuse, R12, -R8.reuse ;  /* 0x0000000c101d7223 */ /* 0x140fe40000010808 */
[----:B------:R-:W-:Y:S01]  /*6ef0*/  FMUL.FTZ R21, R21, R55 ;  /* 0x0000003715157220 */ /* 0x000fe20000410000 */
[--C-:B------:R-:W-:Y:S01]  /*6f00*/  FFMA.FTZ R12, R16, R54, -R8.reuse ;  /* 0x00000036100c7223 */ /* 0x100fe20000010808 */
[----:B------:R-:W-:Y:S01]  /*6f10*/  FMUL.FTZ R55, R47, R56 ;  /* 0x000000382f377220 */ /* 0x000fe20000410000 */
[--C-:B------:R-:W-:Y:S01]  /*6f20*/  FFMA.FTZ R47, R17, R24, -R8.reuse ;  /* 0x00000018112f7223 */ /* 0x100fe20000010808 */
[--C-:B------:R-:W-:Y:S01]  /*6f30*/  FFMA.FTZ R56, R18, R6, -R8.reuse ;  /* 0x0000000612387223 */ /* 0x100fe20000010808 */
[----:B----4-:R-:W-:Y:S01]  /*6f40*/  SHF.L.U32 R45, R15, 0x10, RZ ;  /* 0x000000100f2d7819 */ /* 0x010fe200000006ff */
[----:B------:R-:W-:-:S04]  /*6f50*/  FFMA.FTZ R15, R16, R34, -R8 ;  /* 0x00000022100f7223 */ /* 0x000fc80000010808 */
[----:B------:R-:W-:Y:S01]  /*6f60*/  FMUL.FTZ R45, R45, R58 ;  /* 0x0000003a2d2d7220 */ /* 0x000fe20000410000 */
[----:B------:R-:W-:Y:S01]  /*6f70*/  MOV R58, R13 ;  /* 0x0000000d003a7202 */ /* 0x000fe20000000f00 */
[C-C-:B------:R-:W-:Y:S01]  /*6f80*/  FFMA.FTZ R13, R16.reuse, R52, -R8.reuse ;  /* 0x00000034100d7223 */ /* 0x140fe20000010808 */
[--C-:B------:R-:W-:Y:S01]  /*6f90*/  FFMA.FTZ R16, R16, R21, -R8.reuse ;  /* 0x0000001510107223 */ /* 0x100fe20000010808 */
[--C-:B------:R-:W-:Y:S01]  /*6fa0*/  FFMA.FTZ R52, R17, R27, -R8.reuse ;  /* 0x0000001b11347223 */ /* 0x100fe20000010808 */
[C-C-:B------:R-:W-:Y:S01]  /*6fb0*/  FFMA.FTZ R21, R3.reuse, R46, -R8.reuse ;  /* 0x0000002e03157223 */ /* 0x140fe20000010808 */
[----:B------:R-:W2:Y:S01]  /*6fc0*/  LDL.LU R27, [R1+0x12c] ;  /* 0x00012c00011b7983 */ /* 0x000ea20000300800 */
[--C-:B------:R-:W-:Y:S01]  /*6fd0*/  FFMA.FTZ R54, R3, R45, -R8.reuse ;  /* 0x0000002d03367223 */ /* 0x100fe20000010808 */
[--C-:B------:R-:W-:Y:S01]  /*6fe0*/  FFMA.FTZ R46, R17, R25, -R8.reuse ;  /* 0x00000019112e7223 */ /* 0x100fe20000010808 */
[C-C-:B------:R-:W-:Y:S01]  /*6ff0*/  FFMA.FTZ R28, R3.reuse, R28, -R8.reuse ;  /* 0x0000001c031c7223 */ /* 0x140fe20000010808 */
[----:B------:R-:W4:Y:S01]  /*7000*/  LDL.LU R24, [R1+0x128] ;  /* 0x0001280001187983 */ /* 0x000f220000300800 */
[--C-:B------:R-:W-:Y:S01]  /*7010*/  FFMA.FTZ R34, R3, R58, -R8.reuse ;  /* 0x0000003a03227223 */ /* 0x100fe20000010808 */
[----:B------:R-:W-:-:S02]  /*7020*/  FFMA.FTZ R45, R17, R20, -R8 ;  /* 0x00000014112d7223 */ /* 0x000fc40000010808 */
[----:B------:R-:W2:Y:S01]  /*7030*/  LDL.LU R25, [R1+0x124] ;  /* 0x0001240001197983 */ /* 0x000ea20000300800 */
[----:B------:R-:W-:-:S03]  /*7040*/  FFMA.FTZ R58, R18, R19, -R8 ;  /* 0x00000013123a7223 */ /* 0x000fc60000010808 */
[----:B------:R-:W4:Y:S04]  /*7050*/  LDL.LU R20, [R1+0x120] ;  /* 0x0001200001147983 */ /* 0x000f280000300800 */
[----:B------:R-:W2:Y:S01]  /*7060*/  LDL.LU R6, [R1+0x11c] ;  /* 0x00011c0001067983 */ /* 0x000ea20000300800 */
[C-C-:B---3--:R-:W-:Y:S01]  /*7070*/  FFMA.FTZ R53, R17.reuse, R59, -R8.reuse ;  /* 0x0000003b11357223 */ /* 0x148fe20000010808 */
[C-C-:B------:R-:W-:Y:S01]  /*7080*/  FFMA.FTZ R59, R18.reuse, R23, -R8.reuse ;  /* 0x00000017123b7223 */ /* 0x140fe20000010808 */
[C-C-:B------:R-:W-:Y:S01]  /*7090*/  FFMA.FTZ R3, R17.reuse, R57, -R8.reuse ;  /* 0x0000003911037223 */ /* 0x140fe20000010808 */
[C-C-:B------:R-:W-:Y:S01]  /*70a0*/  FFMA.FTZ R57, R18.reuse, R5, -R8.reuse ;  /* 0x0000000512397223 */ /* 0x140fe20000010808 */
[--C-:B------:R-:W-:Y:S01]  /*70b0*/  FFMA.FTZ R17, R17, R55, -R8.reuse ;  /* 0x0000003711117223 */ /* 0x100fe20000010808 */
[----:B------:R-:W3:Y:S01]  /*70c0*/  LDL.LU R5, [R1+0x118] ;  /* 0x0001180001057983 */ /* 0x000ee20000300800 */
[C-C-:B------:R-:W-:Y:S01]  /*70d0*/  FFMA.FTZ R55, R18.reuse, R60, -R8.reuse ;  /* 0x0000003c12377223 */ /* 0x140fe20000010808 */
[----:B------:R-:W-:-:S02]  /*70e0*/  FFMA.FTZ R60, R18, R22, -R8 ;  /* 0x00000016123c7223 */ /* 0x000fc40000010808 */
[----:B------:R-:W2:Y:S01]  /*70f0*/  LDL.LU R19, [R1+0x114] ;  /* 0x0001140001137983 */ /* 0x000ea20000300800 */
[----:B------:R-:W-:-:S03]  /*7100*/  FFMA.FTZ R8, R18, R9, -R8 ;  /* 0x0000000912087223 */ /* 0x000fc60000010808 */
[----:B------:R-:W3:Y:S04]  /*7110*/  LDL.LU R23, [R1+0x110] ;  /* 0x0001100001177983 */ /* 0x000ee80000300800 */
[----:B------:R-:W3:Y:S04]  /*7120*/  LDL.LU R22, [R1+0x10c] ;  /* 0x00010c0001167983 */ /* 0x000ee80000300800 */
[----:B------:R-:W4:Y:S02]  /*7130*/  LDL.LU R9, [R1+0x108] ;  /* 0x0001080001097983 */ /* 0x000f240000300800 */
[----:B----4-:R-:W-:Y:S01]  /*7140*/  FFMA.FTZ R20, R20, -R9, R29 ;  /* 0x8000000914147223 */ /* 0x010fe2000001001d */
[----:B--2---:R-:W-:Y:S01]  /*7150*/  FFMA.FTZ R19, -R9, R19, R28 ;  /* 0x0000001309137223 */ /* 0x004fe2000001011c */
[----:B------:R-:W2:Y:S04]  /*7160*/  LDL.LU R29, [R1+0x104] ;  /* 0x00010400011d7983 */ /* 0x000ea80000300800 */
[----:B------:R-:W4:Y:S01]  /*7170*/  LDL.LU R28, [R1+0x100] ;  /* 0x00010000011c7983 */ /* 0x000f220000300800 */
[----:B------:R-:W-:Y:S01]  /*7180*/  FFMA.FTZ R25, R25, -R9, R10 ;  /* 0x8000000919197223 */ /* 0x000fe2000001000a */
[----:B------:R-:W-:-:S02]  /*7190*/  FFMA.FTZ R24, -R9, R24, R11 ;  /* 0x0000001809187223 */ /* 0x000fc4000001010b */
[----:B------:R-:W4:Y:S04]  /*71a0*/  LDL.LU R10, [R1+0xfc] ;  /* 0x0000fc00010a7983 */ /* 0x000f280000300800 */
[----:B------:R-:W4:Y:S01]  /*71b0*/  LDL.LU R11, [R1+0xf8] ;  /* 0x0000f800010b7983 */ /* 0x000f220000300800 */
[----:B---3--:R-:W-:Y:S01]  /*71c0*/  FFMA.FTZ R55, -R9, R5, R55 ;  /* 0x0000000509377223 */ /* 0x008fe20000010137 */
[----:B--2---:R-:W-:Y:S02]  /*71d0*/  FFMA.FTZ R29, R29, -R9, R49 ;  /* 0x800000091d1d7223 */ /* 0x004fe40000010031 */
[----:B------:R2:W5:Y:S01]  /*71e0*/  LDL.LU R49, [R1+0xf4] ;  /* 0x0000f40001317983 */ /* 0x0005620000300800 */
[----:B----4-:R-:W-:-:S03]  /*71f0*/  FFMA.FTZ R28, -R9, R28, R48 ;  /* 0x0000001c091c7223 */ /* 0x010fc60000010130 */
[----:B------:R2:W5:Y:S04]  /*7200*/  LDL.LU R48, [R1+0xf0] ;  /* 0x0000f00001307983 */ /* 0x0005680000300800 */
[----:B------:R-:W3:Y:S04]  /*7210*/  LDL.LU R18, [R1+0xa0] ;  /* 0x0000a00001127983 */ /* 0x000ee80000300800 */
[----:B------:R-:W4:Y:S01]  /*7220*/  LDL.LU R5, [R1+0xc4] ;  /* 0x0000c40001057983 */ /* 0x000f220000300800 */
[----:B------:R-:W-:Y:S01]  /*7230*/  FFMA.FTZ R3, R6, -R9, R3 ;  /* 0x8000000906037223 */ /* 0x000fe20000010003 */
[----:B------:R-:W-:Y:S01]  /*7240*/  FMUL.FTZ R55, R7, R55 ;  /* 0x0000003707377220 */ /* 0x000fe20000410000 */
[----:B------:R-:W-:-:S02]  /*7250*/  FFMA.FTZ R54, -R9, R2, R54 ;  /* 0x0000000209367223 */ /* 0x000fc40000010136 */
[----:B------:R-:W-:Y:S01]  /*7260*/  FMUL.FTZ R3, R7, R3 ;  /* 0x0000000307037220 */ /* 0x000fe20000410000 */
[-C--:B------:R-:W-:Y:S01]  /*7270*/  FFMA.FTZ R33, R33, -R9.reuse, R15 ;  /* 0x8000000921217223 */ /* 0x080fe2000001000f */
[----:B------:R-:W-:Y:S01]  /*7280*/  FFMA.FTZ R32, -R9, R32, R14 ;  /* 0x0000002009207223 */ /* 0x000fe2000001010e */
[----:B------:R2:W5:Y:S01]  /*7290*/  LDL.LU R15, [R1+0xec] ;  /* 0x0000ec00010f7983 */ /* 0x0005620000300800 */
[-C--:B------:R-:W-:Y:S01]  /*72a0*/  FFMA.FTZ R50, R50, -R9.reuse, R13 ;  /* 0x8000000932327223 */ /* 0x080fe2000001000d */
[----:B------:R-:W-:Y:S01]  /*72b0*/  FFMA.FTZ R40, R40, -R9, R12 ;  /* 0x8000000928287223 */ /* 0x000fe2000001000c */
[----:B------:R-:W-:Y:S01]  /*72c0*/  F2FP.BF16.F32.PACK_AB R55, R55, R3 ;  /* 0x000000033737723e */ /* 0x000fe200000010ff */
[----:B------:R2:W5:Y:S04]  /*72d0*/  LDL.LU R14, [R1+0xe8] ;  /* 0x0000e800010e7983 */ /* 0x0005680000300800 */
[----:B------:R2:W5:Y:S04]  /*72e0*/  LDL.LU R13, [R1+0xe4] ;  /* 0x0000e400010d7983 */ /* 0x0005680000300800 */
[----:B------:R2:W5:Y:S01]  /*72f0*/  LDL.LU R12, [R1+0xe0] ;  /* 0x0000e000010c7983 */ /* 0x0005620000300800 */
[----:B------:R-:W-:Y:S01]  /*7300*/  FFMA.FTZ R52, R27, -R9, R52 ;  /* 0x800000091b347223 */ /* 0x000fe20000010034 */
[----:B---3--:R-:W-:-:S04]  /*7310*/  IADD3 R2, P0, R18, UR18, RZ ;  /* 0x0000001212027c10 */ /* 0x008fc8000ff1e0ff */
[----:B----4-:R-:W-:Y:S02]  /*7320*/  IADD3.X R3, R5, UR19, RZ, P0, !PT ;  /* 0x0000001305037c10 */ /* 0x010fe400087fe4ff */
[----:B------:R-:W3:Y:S04]  /*7330*/  LDL.LU R5, [R1+0xbc] ;  /* 0x0000bc0001057983 */ /* 0x000ee80000300800 */
[----:B------:R-:W4:Y:S04]  /*7340*/  LDL.LU R27, [R1+0xc0] ;  /* 0x0000c000011b7983 */ /* 0x000f280000300800 */
[----:B------:R-:W2:Y:S01]  /*7350*/  LDL.LU R18, [R1+0xb4] ;  /* 0x0000b40001127983 */ /* 0x000ea20000300800 */
[----:B------:R-:W-:Y:S01]  /*7360*/  FFMA.FTZ R57, -R9, R26, R57 ;  /* 0x0000001a09397223 */ /* 0x000fe20000010139 */
[-C--:B------:R-:W-:Y:S01]  /*7370*/  FFMA.FTZ R17, R0, -R9.reuse, R17 ;  /* 0x8000000900117223 */ /* 0x080fe20000010011 */
[-C--:B------:R-:W-:Y:S01]  /*7380*/  FFMA.FTZ R16, R4, -R9.reuse, R16 ;  /* 0x8000000904107223 */ /* 0x080fe20000010010 */
[----:B------:R-:W2:Y:S01]  /*7390*/  LDL.LU R26, [R1+0xb8] ;  /* 0x0000b800011a7983 */ /* 0x000ea20000300800 */
[----:B------:R-:W-:Y:S01]  /*73a0*/  PRMT R0, R11, 0x7610, R0 ;  /* 0x000076100b007816 */ /* 0x000fe20000000000 */
[----:B------:R-:W-:Y:S01]  /*73b0*/  FFMA.FTZ R53, R23, -R9, R53 ;  /* 0x8000000917357223 */ /* 0x000fe20000010035 */
[----:B------:R-:W-:Y:S01]  /*73c0*/  PRMT R4, R10, 0x7610, R4 ;  /* 0x000076100a047816 */ /* 0x000fe20000000004 */
[----:B------:R0:W5:Y:S01]  /*73d0*/  LDL.LU R11, [R1+0xdc] ;  /* 0x0000dc00010b7983 */ /* 0x0001620000300800 */
[----:B------:R-:W-:-:S03]  /*73e0*/  FMUL.FTZ R20, R7, R20 ;  /* 0x0000001407147220 */ /* 0x000fc60000410000 */
[----:B------:R0:W5:Y:S01]  /*73f0*/  LDL.LU R10, [R1+0xd8] ;  /* 0x0000d800010a7983 */ /* 0x0001620000300800 */
[----:B------:R-:W-:-:S03]  /*7400*/  FMUL.FTZ R19, R7, R19 ;  /* 0x0000001307137220 */ /* 0x000fc60000410000 */
[----:B------:R-:W2:Y:S01]  /*7410*/  LDL.LU R23, [R1+0xac] ;  /* 0x0000ac0001177983 */ /* 0x000ea20000300800 */
[----:B------:R-:W-:-:S03]  /*7420*/  FFMA.FTZ R56, -R9, R22, R56 ;  /* 0x0000001609387223 */ /* 0x000fc60000010138 */
[----:B------:R-:W2:Y:S01]  /*7430*/  LDL.LU R22, [R1+0xb0] ;  /* 0x0000b00001167983 */ /* 0x000ea20000300800 */
[----:B------:R-:W-:Y:S02]  /*7440*/  F2FP.BF16.F32.PACK_AB R19, R19, R20 ;  /* 0x000000141313723e */ /* 0x000fe400000010ff */
[----:B------:R-:W-:Y:S01]  /*7450*/  PRMT R6, R55, 0x7632, R6 ;  /* 0x0000763237067816 */ /* 0x000fe20000000006 */
[----:B------:R3:W-:Y:S04]  /*7460*/  STG.E.U16 desc[UR12][R2.64+0x2], R4 ;  /* 0x0000020402007986 */ /* 0x0007e8000c10150c */
[----:B------:R-:W2:Y:S04]  /*7470*/  LDL.LU R20, [R1+0xa4] ;  /* 0x0000a40001147983 */ /* 0x000ea80000300800 */
[----:B------:R-:W-:Y:S04]  /*7480*/  STG.E.U16 desc[UR12][R2.64], R0 ;  /* 0x0000000002007986 */ /* 0x000fe8000c10150c */
[----:B------:R-:W-:Y:S04]  /*7490*/  STG.E.U16 desc[UR12][R2.64+0x4], R55 ;  /* 0x0000043702007986 */ /* 0x000fe8000c10150c */
[----:B------:R2:W-:Y:S01]  /*74a0*/  STG.E.U16 desc[UR12][R2.64+0x6], R6 ;  /* 0x0000060602007986 */ /* 0x0005e2000c10150c */
[----:B---3--:R-:W-:-:S04]  /*74b0*/  IADD3 R4, P0, R5, UR18, RZ ;  /* 0x0000001205047c10 */ /* 0x008fc8000ff1e0ff */
[----:B----4-:R-:W-:Y:S02]  /*74c0*/  IADD3.X R5, R27, UR19, RZ, P0, !PT ;  /* 0x000000131b057c10 */ /* 0x010fe400087fe4ff */
[----:B--2---:R-:W-:Y:S02]  /*74d0*/  IADD3 R2, P0, R18, UR18, RZ ;  /* 0x0000001212027c10 */ /* 0x004fe4000ff1e0ff */
[----:B------:R-:W2:Y:S01]  /*74e0*/  LDL.LU R18, [R1+0xa8] ;  /* 0x0000a80001127983 */ /* 0x000ea20000300800 */
[C---:B------:R-:W-:Y:S01]  /*74f0*/  FMUL.FTZ R53, R7.reuse, R53 ;  /* 0x0000003507357220 */ /* 0x040fe20000410000 */
[----:B------:R-:W-:Y:S01]  /*7500*/  FMUL.FTZ R56, R7, R56 ;  /* 0x0000003807387220 */ /* 0x000fe20000410000 */
[-C--:B------:R-:W-:Y:S01]  /*7510*/  FFMA.FTZ R47, R31, -R9.reuse, R47 ;  /* 0x800000091f2f7223 */ /* 0x080fe2000001002f */
[C---:B------:R-:W-:Y:S01]  /*7520*/  FFMA.FTZ R58, -R9.reuse, R30, R58 ;  /* 0x0000001e093a7223 */ /* 0x040fe2000001013a */
[----:B------:R-:W-:Y:S01]  /*7530*/  FFMA.FTZ R46, R36, -R9, R46 ;  /* 0x80000009242e7223 */ /* 0x000fe2000001002e */
[C---:B------:R-:W-:Y:S01]  /*7540*/  FFMA.FTZ R59, -R9.reuse, R35, R59 ;  /* 0x00000023093b7223 */ /* 0x040fe2000001013b */
[----:B------:R-:W-:Y:S01]  /*7550*/  FFMA.FTZ R34, -R9, R37, R34 ;  /* 0x0000002509227223 */ /* 0x000fe20000010122 */
[----:B------:R-:W-:Y:S01]  /*7560*/  FFMA.FTZ R45, R51, -R9, R45 ;  /* 0x80000009332d7223 */ /* 0x000fe2000001002d */
[C---:B------:R-:W-:Y:S01]  /*7570*/  FFMA.FTZ R60, -R9.reuse, R38, R60 ;  /* 0x00000026093c7223 */ /* 0x040fe2000001013c */
[C---:B------:R-:W-:Y:S01]  /*7580*/  FFMA.FTZ R21, -R9.reuse, R39, R21 ;  /* 0x0000002709157223 */ /* 0x040fe20000010115 */
[----:B------:R-:W-:Y:S01]  /*7590*/  FFMA.FTZ R43, R44, -R9, R43 ;  /* 0x800000092c2b7223 */ /* 0x000fe2000001002b */
[C---:B------:R-:W-:Y:S01]  /*75a0*/  FFMA.FTZ R61, -R9.reuse, R41, R61 ;  /* 0x00000029093d7223 */ /* 0x040fe2000001013d */
[----:B------:R-:W-:Y:S01]  /*75b0*/  FFMA.FTZ R8, -R9, R42, R8 ;  /* 0x0000002a09087223 */ /* 0x000fe20000010108 */
        /* <DEDUP_REMOVED lines=25> */
[----:B------:R-:W-:-:S02]  /*7750*/  PRMT R7, R19, 0x7632, R7 ;  /* 0x0000763213077816 */ /* 0x000fc40000000007 */
[----:B------:R-:W-:Y:S01]  /*7760*/  PRMT R0, R53, 0x7632, R0 ;  /* 0x0000763235007816 */ /* 0x000fe20000000000 */
[----:B------:R-:W-:Y:S01]  /*7770*/  STG.E.U16 desc[UR12][R4.64], R19 ;  /* 0x0000001304007986 */ /* 0x000fe2000c10150c */
[----:B------:R-:W-:Y:S02]  /*7780*/  F2FP.BF16.F32.PACK_AB R24, R24, R25 ;  /* 0x000000191818723e */ /* 0x000fe400000010ff */
[----:B------:R-:W-:Y:S01]  /*7790*/  F2FP.BF16.F32.PACK_AB R52, R57, R52 ;  /* 0x000000343934723e */ /* 0x000fe200000010ff */
[----:B------:R-:W-:Y:S01]  /*77a0*/  STG.E.U16 desc[UR12][R4.64+0x2], R7 ;  /* 0x0000020704007986 */ /* 0x000fe2000c10150c */
[----:B------:R-:W-:-:S03]  /*77b0*/  IADD3.X R3, R26, UR19, RZ, P0, !PT ;  /* 0x000000131a037c10 */ /* 0x000fc600087fe4ff */
[----:B------:R-:W-:Y:S01]  /*77c0*/  STG.E.U16 desc[UR12][R4.64+0x4], R53 ;  /* 0x0000043504007986 */ /* 0x000fe2000c10150c */
[----:B------:R-:W-:-:S03]  /*77d0*/  PRMT R9, R24, 0x7632, R9 ;  /* 0x0000763218097816 */ /* 0x000fc60000000009 */
[----:B------:R-:W3:Y:S01]  /*77e0*/  LDL.LU R25, [R1+0x98] ;  /* 0x0000980001197983 */ /* 0x000ee20000300800 */
[----:B------:R-:W-:-:S03]  /*77f0*/  PRMT R6, R52, 0x7632, R6 ;  /* 0x0000763234067816 */ /* 0x000fc60000000006 */
[----:B------:R1:W-:Y:S04]  /*7800*/  STG.E.U16 desc[UR12][R4.64+0x6], R0 ;  /* 0x0000060004007986 */ /* 0x0003e8000c10150c */
[----:B------:R-:W-:Y:S01]  /*7810*/  STG.E.U16 desc[UR12][R2.64], R24 ;  /* 0x0000001802007986 */ /* 0x000fe2000c10150c */
[----:B-1----:R-:W-:-:S03]  /*7820*/  IADD3 R4, P0, R23, UR18, RZ ;  /* 0x0000001217047c10 */ /* 0x002fc6000ff1e0ff */
[----:B------:R-:W4:Y:S01]  /*7830*/  LDL.LU R23, [R1+0x9c] ;  /* 0x00009c0001177983 */ /* 0x000f220000300800 */
[----:B------:R-:W-:-:S03]  /*7840*/  IADD3.X R5, R22, UR19, RZ, P0, !PT ;  /* 0x0000001316057c10 */ /* 0x000fc600087fe4ff */
[----:B------:R-:W4:Y:S04]  /*7850*/  LDL.LU R22, [R1+0x90] ;  /* 0x0000900001167983 */ /* 0x000f280000300800 */
[----:B------:R-:W-:Y:S04]  /*7860*/  STG.E.U16 desc[UR12][R2.64+0x2], R9 ;  /* 0x0000020902007986 */ /* 0x000fe8000c10150c */
[----:B------:R-:W-:Y:S04]  /*7870*/  STG.E.U16 desc[UR12][R2.64+0x4], R52 ;  /* 0x0000043402007986 */ /* 0x000fe8000c10150c */
[----:B------:R1:W-:Y:S02]  /*7880*/  STG.E.U16 desc[UR12][R2.64+0x6], R6 ;  /* 0x0000060602007986 */ /* 0x0003e4000c10150c */
[----:B-1----:R-:W-:-:S02]  /*7890*/  IADD3 R2, P0, R20, UR18, RZ ;  /* 0x0000001214027c10 */ /* 0x002fc4000ff1e0ff */
[----:B------:R-:W4:Y:S04]  /*78a0*/  LDL.LU R20, [R1+0x94] ;  /* 0x0000940001147983 */ /* 0x000f280000300800 */
[----:B------:R-:W4:Y:S01]  /*78b0*/  LDL.LU R19, [R1+0x80] ;  /* 0x0000800001137983 */ /* 0x000f220000300800 */
[----:B--2---:R-:W-:-:S03]  /*78c0*/  IADD3.X R3, R18, UR19, RZ, P0, !PT ;  /* 0x0000001312037c10 */ /* 0x004fc600087fe4ff */
[----:B------:R-:W2:Y:S01]  /*78d0*/  LDL.LU R18, [R1+0x8c] ;  /* 0x00008c0001127983 */ /* 0x000ea20000300800 */
[----:B------:R-:W-:Y:S02]  /*78e0*/  F2FP.BF16.F32.PACK_AB R28, R28, R29 ;  /* 0x0000001d1c1c723e */ /* 0x000fe400000010ff */
[----:B------:R-:W-:Y:S02]  /*78f0*/  F2FP.BF16.F32.PACK_AB R47, R58, R47 ;  /* 0x0000002f3a2f723e */ /* 0x000fe400000010ff */
[----:B------:R-:W-:Y:S02]  /*7900*/  PRMT R7, R28, 0x7632, R7 ;  /* 0x000076321c077816 */ /* 0x000fe40000000007 */
[----:B------:R-:W-:Y:S02]  /*7910*/  PRMT R0, R47, 0x7632, R0 ;  /* 0x000076322f007816 */ /* 0x000fe40000000000 */
[----:B------:R-:W-:Y:S02]  /*7920*/  F2FP.BF16.F32.PACK_AB R32, R32, R33 ;  /* 0x000000212020723e */ /* 0x000fe400000010ff */
[----:B------:R-:W-:Y:S01]  /*7930*/  F2FP.BF16.F32.PACK_AB R46, R59, R46 ;  /* 0x0000002e3b2e723e */ /* 0x000fe200000010ff */
[----:B------:R-:W-:Y:S01]  /*7940*/  STG.E.U16 desc[UR12][R4.64], R28 ;  /* 0x0000001c04007986 */ /* 0x000fe2000c10150c */
[----:B------:R-:W-:-:S03]  /*7950*/  PRMT R9, R32, 0x7632, R9 ;  /* 0x0000763220097816 */ /* 0x000fc60000000009 */
[----:B------:R-:W-:Y:S01]  /*7960*/  STG.E.U16 desc[UR12][R4.64+0x2], R7 ;  /* 0x0000020704007986 */ /* 0x000fe2000c10150c */
[----:B------:R-:W-:-:S03]  /*7970*/  F2FP.BF16.F32.PACK_AB R34, R34, R50 ;  /* 0x000000322222723e */ /* 0x000fc600000010ff */
[----:B------:R-:W-:Y:S01]  /*7980*/  STG.E.U16 desc[UR12][R4.64+0x4], R47 ;  /* 0x0000042f04007986 */ /* 0x000fe2000c10150c */
[----:B------:R-:W-:-:S03]  /*7990*/  F2FP.BF16.F32.PACK_AB R45, R60, R45 ;  /* 0x0000002d3c2d723e */ /* 0x000fc600000010ff */
[----:B------:R1:W-:Y:S01]  /*79a0*/  STG.E.U16 desc[UR12][R4.64+0x6], R0 ;  /* 0x0000060004007986 */ /* 0x0003e2000c10150c */
[----:B------:R-:W-:-:S03]  /*79b0*/  F2FP.BF16.F32.PACK_AB R21, R21, R40 ;  /* 0x000000281515723e */ /* 0x000fc600000010ff */
[----:B------:R-:W-:Y:S01]  /*79c0*/  STG.E.U16 desc[UR12][R2.64], R32 ;  /* 0x0000002002007986 */ /* 0x000fe2000c10150c */
[----:B-1----:R-:W-:-:S03]  /*79d0*/  PRMT R5, R46, 0x7632, R5 ;  /* 0x000076322e057816 */ /* 0x002fc60000000005 */
[----:B------:R-:W-:Y:S01]  /*79e0*/  STG.E.U16 desc[UR12][R2.64+0x2], R9 ;  /* 0x0000020902007986 */ /* 0x000fe2000c10150c */
[----:B------:R-:W-:-:S03]  /*79f0*/  PRMT R0, R34, 0x7632, R0 ;  /* 0x0000763222007816 */ /* 0x000fc60000000000 */
[----:B------:R-:W-:Y:S01]  /*7a00*/  STG.E.U16 desc[UR12][R2.64+0x4], R46 ;  /* 0x0000042e02007986 */ /* 0x000fe2000c10150c */
[----:B------:R-:W-:-:S03]  /*7a10*/  F2FP.BF16.F32.PACK_AB R43, R61, R43 ;  /* 0x0000002b3d2b723e */ /* 0x000fc600000010ff */
[----:B------:R1:W-:Y:S01]  /*7a20*/  STG.E.U16 desc[UR12][R2.64+0x6], R5 ;  /* 0x0000060502007986 */ /* 0x0003e2000c10150c */
[----:B---3--:R-:W-:Y:S02]  /*7a30*/  IADD3 R6, P0, R25, UR18, RZ ;  /* 0x0000001219067c10 */ /* 0x008fe4000ff1e0ff */
[----:B-1----:R-:W-:Y:S02]  /*7a40*/  PRMT R3, R45, 0x7632, R3 ;  /* 0x000076322d037816 */ /* 0x002fe40000000003 */
[----:B------:R-:W-:Y:S02]  /*7a50*/  F2FP.BF16.F32.PACK_AB R16, R54, R16 ;  /* 0x000000103610723e */ /* 0x000fe400000010ff */
[----:B------:R-:W-:Y:S02]  /*7a60*/  F2FP.BF16.F32.PACK_AB R8, R8, R17 ;  /* 0x000000110808723e */ /* 0x000fe400000010ff */
[----:B----4-:R-:W-:Y:S02]  /*7a70*/  IADD3.X R7, R23, UR19, RZ, P0, !PT ;  /* 0x0000001317077c10 */ /* 0x010fe400087fe4ff */
[----:B------:R-:W-:-:S03]  /*7a80*/  IADD3 R4, P0, R22, UR18, RZ ;  /* 0x0000001216047c10 */ /* 0x000fc6000ff1e0ff */
[----:B------:R-:W-:Y:S04]  /*7a90*/  STG.E.U16 desc[UR12][R6.64], R34 ;  /* 0x0000002206007986 */ /* 0x000fe8000c10150c */
[----:B------:R1:W-:Y:S04]  /*7aa0*/  STG.E.U16 desc[UR12][R6.64+0x2], R0 ;  /* 0x0000020006007986 */ /* 0x0003e8000c10150c */
[----:B------:R-:W-:Y:S04]  /*7ab0*/  STG.E.U16 desc[UR12][R6.64+0x4], R45 ;  /* 0x0000042d06007986 */ /* 0x000fe8000c10150c */
[----:B------:R3:W-:Y:S01]  /*7ac0*/  STG.E.U16 desc[UR12][R6.64+0x6], R3 ;  /* 0x0000060306007986 */ /* 0x0007e2000c10150c */
[----:B-1----:R-:W-:Y:S01]  /*7ad0*/  PRMT R0, R43, 0x7632, R0 ;  /* 0x000076322b007816 */ /* 0x002fe20000000000 */
[----:B------:R-:W-:Y:S01]  /*7ae0*/  UISETP.GE.U32.AND UP0, UPT, UR9, UR15, UPT ;  /* 0x0000000f0900728c */ /* 0x000fe2000bf06070 */
[----:B---3--:R-:W-:-:S02]  /*7af0*/  PRMT R7, R21, 0x7632, R7 ;  /* 0x0000763215077816 */ /* 0x008fc40000000007 */
[----:B------:R-:W-:Y:S02]  /*7b00*/  IADD3.X R5, R20, UR19, RZ, P0, !PT ;  /* 0x0000001314057c10 */ /* 0x000fe400087fe4ff */
[----:B------:R-:W-:-:S03]  /*7b10*/  IADD3 R2, P0, R19, UR18, RZ ;  /* 0x0000001213027c10 */ /* 0x000fc6000ff1e0ff */
[----:B------:R-:W-:Y:S01]  /*7b20*/  STG.E.U16 desc[UR12][R4.64], R21 ;  /* 0x0000001504007986 */ /* 0x000fe2000c10150c */
[----:B------:R-:W-:-:S03]  /*7b30*/  PRMT R6, R8, 0x7632, R6 ;  /* 0x0000763208067816 */ /* 0x000fc60000000006 */
[----:B------:R-:W-:Y:S04]  /*7b40*/  STG.E.U16 desc[UR12][R4.64+0x2], R7 ;  /* 0x0000020704007986 */ /* 0x000fe8000c10150c */
[----:B------:R-:W-:Y:S04]  /*7b50*/  STG.E.U16 desc[UR12][R4.64+0x4], R43 ;  /* 0x0000042b04007986 */ /* 0x000fe8000c10150c */
[----:B------:R1:W-:Y:S01]  /*7b60*/  STG.E.U16 desc[UR12][R4.64+0x6], R0 ;  /* 0x0000060004007986 */ /* 0x0003e2000c10150c */
[----:B------:R-:W-:Y:S01]  /*7b70*/  UISETP.GE.AND.EX UP0, UPT, UR10, UR7, UPT, UP0 ;  /* 0x000000070a00728c */ /* 0x000fe2000bf06300 */
[----:B-1----:R-:W-:Y:S01]  /*7b80*/  PRMT R5, R16, 0x7632, R5 ;  /* 0x0000763210057816 */ /* 0x002fe20000000005 */
[----:B------:R-:W-:Y:S01]  /*7b90*/  ULOP3.LUT UR4, UR4, 0x1, URZ, 0x3c, !UPT ;  /* 0x0000000104047892 */ /* 0x000fe2000f8e3c3f */
[----:B------:R-:W-:Y:S01]  /*7ba0*/  UMOV UR5, UR10 ;  /* 0x0000000a00057c82 */ /* 0x000fe20008000000 */
[----:B------:R-:W-:Y:S01]  /*7bb0*/  UMOV UR11, UR9 ;  /* 0x00000009000b7c82 */ /* 0x000fe20008000000 */
[----:B--2---:R-:W-:-:S05]  /*7bc0*/  IADD3.X R3, R18, UR19, RZ, P0, !PT ;  /* 0x0000001312037c10 */ /* 0x004fca00087fe4ff */
[----:B------:R0:W-:Y:S04]  /*7bd0*/  STG.E.U16 desc[UR12][R2.64], R16 ;  /* 0x0000001002007986 */ /* 0x0001e8000c10150c */
[----:B------:R0:W-:Y:S04]  /*7be0*/  STG.E.U16 desc[UR12][R2.64+0x2], R5 ;  /* 0x0000020502007986 */ /* 0x0001e8000c10150c */
[----:B------:R0:W-:Y:S04]  /*7bf0*/  STG.E.U16 desc[UR12][R2.64+0x4], R8 ;  /* 0x0000040802007986 */ /* 0x0001e8000c10150c */
[----:B------:R0:W-:Y:S01]  /*7c00*/  STG.E.U16 desc[UR12][R2.64+0x6], R6 ;  /* 0x0000060602007986 */ /* 0x0001e2000c10150c */
[----:B------:R-:W-:-:S13]  /*7c10*/  PLOP3.LUT P0, PT, PT, PT, UP0, 0x80, 0x0 ;  /* 0x000000000000781c */ /* 0x000fda0003f0f008 */
[----:B0-----:R-:W-:Y:S05]  /*7c20*/  @!P0 BRA `(.L_x_1372) ;  /* 0xffffff88002c8947 */ /* 0x001fea000383ffff */
.L_x_1359:
        /* <DEDUP_REMOVED lines=9> */
[----:B-----5:R-:W0:Y:S01]  /*7cc0*/  LDC.64 R14, c[0x0][0x258] ;  /* 0x00009600ff0e7b82 */ /* 0x020e220000000a00 */
        /* <DEDUP_REMOVED lines=35> */
[----:B------:R-:W-:Y:S02]  /*7f00*/  IADD3 R9, P2, R0, 0x1e, RZ ;  /* 0x0000001e00097810 */ /* 0x000fe40007f5e0ff */
[----:B------:R-:W-:Y:S02]  /*7f10*/  IADD3 R51, R51, 0x1, RZ ;  /* 0x0000000133337810 */ /* 0x000fe40007ffe0ff */
[----:B------:R-:W-:Y:S02]  /*7f20*/  SHF.L.U64.HI R48, R49, 0x3, R48 ;  /* 0x0000000331307819 */ /* 0x000fe40000010230 */
[----:B------:R-:W-:Y:S02]  /*7f30*/  LOP3.LUT R10, R56, 0xf, RZ, 0xc0, !PT ;  /* 0x0000000f380a7812 */ /* 0x000fe400078ec0ff */
[----:B------:R-:W-:Y:S02]  /*7f40*/  IADD3.X R11, RZ, RZ, RZ, P0, !PT ;  /* 0x000000ffff0b7210 */ /* 0x000fe400007fe4ff */
[----:B------:R-:W-:-:S02]  /*7f50*/  IADD3.X R12, RZ, RZ, RZ, P1, !PT ;  /* 0x000000ffff0c7210 */ /* 0x000fc40000ffe4ff */
[----:B------:R-:W-:Y:S02]  /*7f60*/  IADD3.X R13, RZ, RZ, RZ, P2, !PT ;  /* 0x000000ffff0d7210 */ /* 0x000fe400017fe4ff */
[----:B------:R-:W-:Y:S02]  /*7f70*/  SHF.L.U32 R49, R49, 0x3, RZ ;  /* 0x0000000331317819 */ /* 0x000fe400000006ff */
[----:B------:R-:W-:Y:S02]  /*7f80*/  LOP3.LUT R50, R50, 0x3, RZ, 0xc0, !PT ;  /* 0x0000000332327812 */ /* 0x000fe400078ec0ff */
[----:B------:R-:W-:-:S07]  /*7f90*/  LOP3.LUT R51, R51, 0x3, RZ, 0xc0, !PT ;  /* 0x0000000333337812 */ /* 0x000fce00078ec0ff */
.L_x_1389:
        /* <DEDUP_REMOVED lines=8> */
[----:B------:R-:W-:Y:S01]  /*8020*/  IADD3 R15, P2, P3, -R2, -0x9, -R0 ;  /* 0xfffffff7020f7810 */ /* 0x000fe20007b5e900 */
[----:B------:R-:W-:Y:S01]  /*8030*/  HFMA2.MMA R55, -RZ, RZ, 0, 0 ;  /* 0x00000000ff377435 */ /* 0x000fe200000001ff */
[----:B------:R-:W-:Y:S02]  /*8040*/  ISETP.NE.AND.EX P1, PT, RZ, RZ, PT, P1 ;  /* 0x000000ffff00720c */ /* 0x000fe40003f25310 */
[----:B------:R-:W-:Y:S02]  /*8050*/  CS2R R52, SRZ ;  /* 0x0000000000347805 */ /* 0x000fe4000001ff00 */
[----:B------:R-:W-:Y:S02]  /*8060*/  MOV R14, 0xffffffff ;  /* 0xffffffff000e7802 */ /* 0x000fe40000000f00 */
[----:B------:R-:W-:-:S02]  /*8070*/  ISETP.GE.U32.AND P0, PT, R15, 0x1e, PT ;  /* 0x0000001e0f00780c */ /* 0x000fc40003f06070 */
[----:B------:R-:W-:Y:S02]  /*8080*/  IADD3.X R14, ~R3, -0x1, R14, P2, P3 ;  /* 0xffffffff030e7810 */ /* 0x000fe400017e650e */
[----:B------:R-:W-:Y:S02]  /*8090*/  LOP3.LUT R15, R56, 0x1f, RZ, 0xc0, !PT ;  /* 0x0000001f380f7812 */ /* 0x000fe400078ec0ff */
[----:B------:R-:W-:Y:S02]  /*80a0*/  ISETP.GE.U32.AND.EX P0, PT, R14, RZ, PT, P0 ;  /* 0x000000ff0e00720c */ /* 0x000fe40003f06100 */
[----:B------:R-:W-:Y:S02]  /*80b0*/  IADD3 R14, P2, R15, R6, RZ ;  /* 0x000000060f0e7210 */ /* 0x000fe40007f5e0ff */
        /* <DEDUP_REMOVED lines=27> */
.L_x_1376:
[----:B------:R-:W-:Y:S05]  /*8270*/  BSYNC B1 ;  /* 0x0000000000017941 */ /* 0x000fea0003800000 */
.L_x_1375:
        /* <DEDUP_REMOVED lines=21> */
.L_x_1379:
        /* <DEDUP_REMOVED lines=55> */
.L_x_1378:
[----:B------:R-:W-:Y:S05]  /*8740*/  BSYNC B1 ;  /* 0x0000000000017941 */ /* 0x000fea0003800000 */
.L_x_1377:
        /* <DEDUP_REMOVED lines=35> */
.L_x_1381:
[----:B------:R-:W-:Y:S05]  /*8980*/  BSYNC B1 ;  /* 0x0000000000017941 */ /* 0x000fea0003800000 */
.L_x_1380:
        /* <DEDUP_REMOVED lines=15> */
.L_x_1374:
[----:B------:R-:W-:Y:S05]  /*8a80*/  BSYNC B0 ;  /* 0x0000000000007941 */ /* 0x000fea0003800000 */
.L_x_1373:
        /* <DEDUP_REMOVED lines=50> */
.L_x_1398:
        /* <DEDUP_REMOVED lines=46> */
.L_x_1408:
        /* <DEDUP_REMOVED lines=41> */
.L_x_1418:
[----:B--2---:R-:W-:Y:S01]  /*9320*/  FADD.FTZ R15, R14, R30 ;  /* 0x0000001e0e0f7221 */ /* 0x004fe20000010000 */
[----:B------:R-:W-:-:S04]  /*9330*/  @!P1 F2FP.BF16.F32.PACK_AB R14, RZ, R24 ;  /* 0x00000018ff0e923e */ /* 0x000fc800000010ff */
[----:B------:R-:W-:Y:S01]  /*9340*/  @!P1 F2FP.BF16.F32.PACK_AB R15, RZ, R15 ;  /* 0x0000000fff0f923e */ /* 0x000fe200000010ff */
[----:B------:R3:W-:Y:S03]  /*9350*/  @!P1 STG.E.U16 desc[UR12][R16.64+0x50], R14 ;  /* 0x0000500e10009986 */ /* 0x0007e6000c10150c */
[----:B------:R-:W-:Y:S02]  /*9360*/  PRMT R20, R15, 0x7610, R20 ;  /* 0x000076100f147816 */ /* 0x000fe40000000014 */
[----:B------:R-:W-:-:S03]  /*9370*/  LEA.HI R15, R56, 0x3c, RZ, 0x1c ;  /* 0x0000003c380f7811 */ /* 0x000fc600078fe0ff */
[----:B------:R3:W-:Y:S04]  /*9380*/  @!P1 STG.E.U16 desc[UR12][R18.64+0x50], R20 ;  /* 0x0000501412009986 */ /* 0x0007e8000c10150c */
.L_x_1384:
[----:B------:R-:W-:Y:S05]  /*9390*/  BSYNC B0 ;  /* 0x0000000000007941 */ /* 0x000fea0003800000 */
.L_x_1383:
        /* <DEDUP_REMOVED lines=13> */
[C---:B------:R-:W-:Y:S02]  /*9470*/  @!P0 SHF.L.U32 R19, R10.reuse, 0x1, RZ ;  /* 0x000000010a138819 */ /* 0x040fe400000006ff */
[----:B------:R-:W-:Y:S02]  /*9480*/  @!P0 IADD3 R18, R15, 0x14, RZ ;  /* 0x000000140f128810 */ /* 0x000fe40007ffe0ff */
[----:B------:R-:W-:Y:S02]  /*9490*/  @!P0 LEA R23, R10, UR4, 0x7 ;  /* 0x000000040a178c11 */ /* 0x000fe4000f8e38ff */
[----:B------:R-:W-:Y:S02]  /*94a0*/  @!P0 LOP3.LUT R18, R18, R19, RZ, 0x3c, !PT ;  /* 0x0000001312128212 */ /* 0x000fe400078e3cff */
[----:B------:R-:W-:Y:S02]  /*94b0*/  @!P0 SHF.L.U32 R22, R10, 0x1, RZ ;  /* 0x000000010a168819 */ /* 0x000fe400000006ff */
[----:B------:R-:W-:-:S02]  /*94c0*/  @!P0 LEA R18, R18, R23, 0x2 ;  /* 0x0000001712128211 */ /* 0x000fc400078e10ff */
[----:B------:R-:W-:Y:S02]  /*94d0*/  @!P0 IADD3 R21, R15, 0x28, RZ ;  /* 0x000000280f158810 */ /* 0x000fe40007ffe0ff */
[----:B------:R-:W-:Y:S01]  /*94e0*/  @!P0 LEA R24, R10, UR4, 0x7 ;  /* 0x000000040a188c11 */ /* 0x000fe2000f8e38ff */
[----:B------:R-:W3:Y:S01]  /*94f0*/  @!P0 LDS R20, [R18] ;  /* 0x0000000012148984 */ /* 0x000ee20000000800 */
[----:B------:R-:W-:Y:S02]  /*9500*/  @!P0 LOP3.LUT R21, R21, R22, RZ, 0x3c, !PT ;  /* 0x0000001615158212 */ /* 0x000fe400078e3cff */
[----:B0-----:R-:W-:Y:S02]  /*9510*/  MOV R17, 0xffff ;  /* 0x0000ffff00117802 */ /* 0x001fe40000000f00 */
[----:B------:R-:W-:Y:S02]  /*9520*/  @!P0 LEA R22, R21, R24, 0x2 ;  /* 0x0000001815168211 */ /* 0x000fe400078e10ff */
[----:B------:R0:W-:Y:S01]  /*9530*/  @!P0 LDS R21, [R18+0x500] ;  /* 0x0005000012158984 */ /* 0x0001e20000000800 */
[----:B------:R-:W-:-:S02]  /*9540*/  @!P0 IADD3 R23, R15, 0x3c, RZ ;  /* 0x0000003c0f178810 */ /* 0x000fc40007ffe0ff */
[C---:B------:R-:W-:Y:S01]  /*9550*/  @!P0 SHF.L.U32 R24, R10.reuse, 0x1, RZ ;  /* 0x000000010a188819 */ /* 0x040fe200000006ff */
[----:B------:R-:W-:Y:S01]  /*9560*/  @!P0 LDS R38, [R22+0x500] ;  /* 0x0005000016268984 */ /* 0x000fe20000000800 */
[----:B------:R-:W-:Y:S02]  /*9570*/  @!P0 LEA R30, R10, UR4, 0x7 ;  /* 0x000000040a1e8c11 */ /* 0x000fe4000f8e38ff */
[----:B------:R-:W-:Y:S01]  /*9580*/  @!P0 LOP3.LUT R23, R23, R24, RZ, 0x3c, !PT ;  /* 0x0000001817178212 */ /* 0x000fe200078e3cff */
[----:B------:R-:W-:Y:S01]  /*9590*/  @!P0 LDS R37, [R22] ;  /* 0x0000000016258984 */ /* 0x000fe20000000800 */
[----:B------:R-:W-:Y:S02]  /*95a0*/  MOV R27, 0xffff ;  /* 0x0000ffff001b7802 */ /* 0x000fe40000000f00 */
[----:B------:R-:W-:Y:S01]  /*95b0*/  @!P0 LEA R39, R23, R30, 0x2 ;  /* 0x0000001e17278211 */ /* 0x000fe200078e10ff */
[----:B-1----:R-:W1:Y:S01]  /*95c0*/  SHFL.BFLY PT, R17, R16, 0x8, 0x101f ;  /* 0x0d101f0010117f89 */ /* 0x002e6200000e0000 */
[----:B------:R-:W-:-:S02]  /*95d0*/  MOV R32, RZ ;  /* 0x000000ff00207202 */ /* 0x000fc40000000f00 */
[----:B------:R-:W-:Y:S01]  /*95e0*/  MOV R23, RZ ;  /* 0x000000ff00177202 */ /* 0x000fe20000000f00 */
[----:B--2---:R-:W2:Y:S01]  /*95f0*/  SHFL.BFLY PT, R30, R14, 0x8, 0x101f ;  /* 0x0d101f000e1e7f89 */ /* 0x004ea200000e0000 */
[----:B------:R-:W-:Y:S02]  /*9600*/  MOV R29, 0xffff ;  /* 0x0000ffff001d7802 */ /* 0x000fe40000000f00 */
[----:B------:R-:W-:Y:S01]  /*9610*/  MOV R24, RZ ;  /* 0x000000ff00187202 */ /* 0x000fe20000000f00 */
[----:B------:R-:W4:Y:S01]  /*9620*/  @!P0 LDS R22, [R39] ;  /* 0x0000000027168984 */ /* 0x000f220000000800 */
[----:B------:R-:W-:Y:S02]  /*9630*/  MOV R34, RZ ;  /* 0x000000ff00227202 */ /* 0x000fe40000000f00 */
[----:B------:R-:W-:Y:S02]  /*9640*/  MOV R35, 0xffff ;  /* 0x0000ffff00237802 */ /* 0x000fe40000000f00 */
[----:B0-----:R-:W-:-:S02]  /*9650*/  MOV R18, RZ ;  /* 0x000000ff00127202 */ /* 0x001fc40000000f00 */
[----:B------:R-:W-:Y:S02]  /*9660*/  MOV R28, 0xffff ;  /* 0x0000ffff001c7802 */ /* 0x000fe40000000f00 */
[----:B------:R-:W-:Y:S02]  /*9670*/  MOV R26, 0xffff ;  /* 0x0000ffff001a7802 */ /* 0x000fe40000000f00 */
[----:B------:R-:W-:Y:S02]  /*9680*/  MOV R41, 0xffff ;  /* 0x0000ffff00297802 */ /* 0x000fe40000000f00 */
[----:B---3--:R-:W-:Y:S02]  /*9690*/  @!P0 MOV R32, R20 ;  /* 0x0000001400208202 */ /* 0x008fe40000000f00 */
[----:B------:R0:W-:Y:S01]  /*96a0*/  @!P0 LDS R20, [R39+0x500] ;  /* 0x0005000027148984 */ /* 0x0001e20000000800 */
[----:B-1----:R-:W-:Y:S01]  /*96b0*/  FADD.FTZ R25, R17, R16 ;  /* 0x0000001011197221 */ /* 0x002fe20000010000 */
[----:B------:R-:W-:-:S02]  /*96c0*/  MOV R16, 0xffff ;  /* 0x0000ffff00107802 */ /* 0x000fc40000000f00 */
[----:B------:R-:W1:Y:S01]  /*96d0*/  SHFL.BFLY PT, R31, R32, 0x8, 0x101f ;  /* 0x0d101f00201f7f89 */ /* 0x000e6200000e0000 */
[----:B------:R-:W-:Y:S01]  /*96e0*/  @!P0 MOV R34, R21 ;  /* 0x0000001500228202 */ /* 0x000fe20000000f00 */
[----:B--2---:R-:W-:Y:S01]  /*96f0*/  FADD.FTZ R17, R30, R14 ;  /* 0x0000000e1e117221 */ /* 0x004fe20000010000 */
[----:B------:R-:W-:Y:S01]  /*9700*/  MOV R30, 0xffff ;  /* 0x0000ffff001e7802 */ /* 0x000fe20000000f00 */
[----:B------:R-:W2:Y:S01]  /*9710*/  SHFL.BFLY PT, R16, R25, 0x4, 0x101f ;  /* 0x0c901f0019107f89 */ /* 0x000ea200000e0000 */
[----:B------:R-:W-:Y:S02]  /*9720*/  @!P0 MOV R23, R38 ;  /* 0x0000002600178202 */ /* 0x000fe40000000f00 */
[----:B------:R-:W-:Y:S01]  /*9730*/  MOV R38, 0xffff ;  /* 0x0000ffff00267802 */ /* 0x000fe20000000f00 */
[----:B------:R-:W3:Y:S01]  /*9740*/  SHFL.BFLY PT, R33, R34, 0x8, 0x101f ;  /* 0x0d101f0022217f89 */ /* 0x000ee200000e0000 */
[----:B------:R-:W-:Y:S02]  /*9750*/  @!P0 MOV R24, R37 ;  /* 0x0000002500188202 */ /* 0x000fe40000000f00 */
[----:B------:R-:W-:Y:S01]  /*9760*/  MOV R37, 0xffff ;  /* 0x0000ffff00257802 */ /* 0x000fe20000000f00 */
[----:B------:R-:W5:Y:S01]  /*9770*/  SHFL.BFLY PT, R30, R17, 0x4, 0x101f ;  /* 0x0c901f00111e7f89 */ /* 0x000f6200000e0000 */
[----:B------:R-:W-:-:S02]  /*9780*/  MOV R21, RZ ;  /* 0x000000ff00157202 */ /* 0x000fc40000000f00 */
[----:B0-----:R-:W-:Y:S01]  /*9790*/  MOV R39, 0xffff ;  /* 0x0000ffff00277802 */ /* 0x001fe20000000f00 */
[----:B------:R-:W0:Y:S01]  /*97a0*/  SHFL.BFLY PT, R38, R23, 0x8, 0x101f ;  /* 0x0d101f0017267f89 */ /* 0x000e2200000e0000 */
[----:B------:R-:W-:Y:S02]  /*97b0*/  MOV R40, 0xffff ;  /* 0x0000ffff00287802 */ /* 0x000fe40000000f00 */
[----:B------:R-:W-:Y:S01]  /*97c0*/  MOV R43, 0xffff ;  /* 0x0000ffff002b7802 */ /* 0x000fe20000000f00 */
[----:B------:R-:W0:Y:S01]  /*97d0*/  SHFL.BFLY PT, R37, R24, 0x8, 0x101f ;  /* 0x0d101f0018257f89 */ /* 0x000e2200000e0000 */
[----:B----4-:R-:W-:Y:S02]  /*97e0*/  @!P0 MOV R21, R22 ;  /* 0x0000001600158202 */ /* 0x010fe40000000f00 */
[----:B------:R-:W-:Y:S01]  /*97f0*/  MOV R22, 0xffff ;  /* 0x0000ffff00167802 */ /* 0x000fe20000000f00 */
        /* <DEDUP_REMOVED lines=29> */
[----:B------:R-:W-:-:S02]  /*99d0*/  MOV R18, 0xffff ;  /* 0x0000ffff00127802 */ /* 0x000fc40000000f00 */
[----:B------:R-:W3:Y:S01]  /*99e0*/  SHFL.BFLY PT, R19, R16, 0x1, 0x101f ;  /* 0x0c301f0010137f89 */ /* 0x000ee200000e0000 */
[----:B------:R-:W-:Y:S01]  /*99f0*/  MOV R23, 0xffff ;  /* 0x0000ffff00177802 */ /* 0x000fe20000000f00 */
[----:B-1----:R-:W-:Y:S01]  /*9a00*/  FADD.FTZ R36, R33, R36 ;  /* 0x0000002421247221 */ /* 0x002fe20000010000 */
[----:B------:R-:W-:Y:S01]  /*9a10*/  MOV R33, 0xffff ;  /* 0x0000ffff00217802 */ /* 0x000fe20000000f00 */
        /* <DEDUP_REMOVED lines=8> */
[----:B------:R-:W5:Y:S04]  /*9aa0*/  SHFL.BFLY PT, R23, R38, 0x2, 0x101f ;  /* 0x0c501f0026177f89 */ /* 0x000f6800000e0000 */
[----:B------:R-:W5:Y:S01]  /*9ab0*/  SHFL.BFLY PT, R24, R37, 0x2, 0x101f ;  /* 0x0c501f0025187f89 */ /* 0x000f6200000e0000 */
[----:B0-----:R-:W-:Y:S01]  /*9ac0*/  FADD.FTZ R42, R42, R41 ;  /* 0x000000292a2a7221 */ /* 0x001fe20000010000 */
[----:B------:R-:W-:-:S02]  /*9ad0*/  IADD3 R41, R15, R6, RZ ;  /* 0x000000060f297210 */ /* 0x000fc40007ffe0ff */
[----:B------:R-:W0:Y:S01]  /*9ae0*/  SHFL.BFLY PT, R14, R17, 0x1, 0x101f ;  /* 0x0c301f00110e7f89 */ /* 0x000e2200000e0000 */
[----:B---3--:R-:W-:Y:S01]  /*9af0*/  FADD.FTZ R16, R16, R19 ;  /* 0x0000001310107221 */ /* 0x008fe20000010000 */
[----:B-1----:R-:W-:Y:S02]  /*9b00*/  FADD.FTZ R31, R31, R20 ;  /* 0x000000141f1f7221 */ /* 0x002fe40000010000 */
[----:B------:R-:W1:Y:S02]  /*9b10*/  SHFL.BFLY PT, R43, R42, 0x2, 0x101f ;  /* 0x0c501f002a2b7f89 */ /* 0x000e6400000e0000 */
[----:B------:R-:W-:Y:S01]  /*9b20*/  @!P0 F2FP.BF16.F32.PACK_AB R30, RZ, R16 ;  /* 0x00000010ff1e823e */ /* 0x000fe200000010ff */
[----:B--2---:R-:W-:Y:S01]  /*9b30*/  FADD.FTZ R35, R35, R18 ;  /* 0x0000001223237221 */ /* 0x004fe20000010000 */
[----:B------:R-:W2:Y:S01]  /*9b40*/  SHFL.BFLY PT, R32, R31, 0x2, 0x101f ;  /* 0x0c501f001f207f89 */ /* 0x000ea200000e0000 */
[----:B------:R-:W3:Y:S01]  /*9b50*/  @!P0 LDC.64 R18, c[0x0][0x220] ;  /* 0x00008800ff128b82 */ /* 0x000ee20000000a00 */
[----:B----4-:R-:W-:-:S02]  /*9b60*/  FADD.FTZ R36, R36, R21 ;  /* 0x0000001524247221 */ /* 0x010fc40000010000 */
[----:B------:R-:W4:Y:S01]  /*9b70*/  SHFL.BFLY PT, R34, R35, 0x1, 0x101f ;  /* 0x0c301f0023227f89 */ /* 0x000f2200000e0000 */
[----:B-----5:R-:W-:-:S03]  /*9b80*/  FADD.FTZ R38, R38, R23 ;  /* 0x0000001726267221 */ /* 0x020fc60000010000 */
[----:B------:R-:W5:Y:S01]  /*9b90*/  SHFL.BFLY PT, R33, R36, 0x1, 0x101f ;  /* 0x0c301f0024217f89 */ /* 0x000f6200000e0000 */
[----:B------:R-:W5:Y:S01]  /*9ba0*/  @!P0 LDC.64 R22, c[0x0][0x220] ;  /* 0x00008800ff168b82 */ /* 0x000f620000000a00 */
[----:B------:R-:W-:Y:S02]  /*9bb0*/  FADD.FTZ R37, R37, R24 ;  /* 0x0000001825257221 */ /* 0x000fe40000010000 */
[----:B------:R-:W5:Y:S01]  /*9bc0*/  SHFL.BFLY PT, R39, R38, 0x1, 0x101f ;  /* 0x0c301f0026277f89 */ /* 0x000f6200000e0000 */
[----:B0-----:R-:W-:-:S03]  /*9bd0*/  FADD.FTZ R44, R17, R14 ;  /* 0x0000000e112c7221 */ /* 0x001fc60000010000 */
[----:B------:R-:W0:Y:S01]  /*9be0*/  SHFL.BFLY PT, R40, R37, 0x1, 0x101f ;  /* 0x0c301f0025287f89 */ /* 0x000e2200000e0000 */
[----:B------:R-:W0:Y:S01]  /*9bf0*/  @!P0 LDC.64 R24, c[0x0][0x218] ;  /* 0x00008600ff188b82 */ /* 0x000e220000000a00 */
[----:B------:R-:W-:Y:S01]  /*9c00*/  @!P0 F2FP.BF16.F32.PACK_AB R44, RZ, R44 ;  /* 0x0000002cff2c823e */ /* 0x000fe200000010ff */
[----:B-1----:R-:W-:Y:S01]  /*9c10*/  FADD.FTZ R42, R42, R43 ;  /* 0x0000002b2a2a7221 */ /* 0x002fe20000010000 */
[----:B--2---:R-:W-:-:S05]  /*9c20*/  FADD.FTZ R31, R31, R32 ;  /* 0x000000201f1f7221 */ /* 0x004fca0000010000 */
[----:B------:R-:W1:Y:S01]  /*9c30*/  @!P0 LDC.64 R20, c[0x0][0x218] ;  /* 0x00008600ff148b82 */ /* 0x000e620000000a00 */
[----:B---3--:R-:W-:-:S04]  /*9c40*/  @!P0 IMAD.WIDE R18, R41, 0x2, R18 ;  /* 0x0000000229128825 */ /* 0x008fc800078e0212 */
[----:B----4-:R-:W-:Y:S01]  /*9c50*/  FADD.FTZ R34, R35, R34 ;  /* 0x0000002223227221 */ /* 0x010fe20000010000 */
[----:B------:R-:W-:Y:S01]  /*9c60*/  MOV R35, 0xffff ;  /* 0x0000ffff00237802 */ /* 0x000fe20000000f00 */
[----:B-----5:R-:W-:Y:S01]  /*9c70*/  FADD.FTZ R33, R36, R33 ;  /* 0x0000002124217221 */ /* 0x020fe20000010000 */
[----:B------:R-:W2:Y:S01]  /*9c80*/  @!P0 LDC.64 R16, c[0x0][0x218] ;  /* 0x00008600ff108b82 */ /* 0x000ea20000000a00 */
[----:B------:R-:W-:-:S03]  /*9c90*/  @!P0 IMAD.WIDE R22, R41, 0x2, R22 ;  /* 0x0000000229168825 */ /* 0x000fc600078e0216 */
[----:B------:R-:W3:Y:S01]  /*9ca0*/  SHFL.BFLY PT, R35, R42, 0x1, 0x101f ;  /* 0x0c301f002a237f89 */ /* 0x000ee200000e0000 */
[----:B------:R-:W-:Y:S01]  /*9cb0*/  FADD.FTZ R38, R38, R39 ;  /* 0x0000002726267221 */ /* 0x000fe20000010000 */
[----:B0-----:R-:W-:Y:S02]  /*9cc0*/  FADD.FTZ R37, R37, R40 ;  /* 0x0000002825257221 */ /* 0x001fe40000010000 */
[----:B------:R-:W0:Y:S01]  /*9cd0*/  @!P0 LDC.64 R14, c[0x0][0x220] ;  /* 0x00008800ff0e8b82 */ /* 0x000e220000000a00 */
[----:B------:R-:W-:Y:S01]  /*9ce0*/  @!P0 IMAD.WIDE R24, R41, 0x2, R24 ;  /* 0x0000000229188825 */ /* 0x000fe200078e0218 */
[----:B------:R-:W-:-:S04]  /*9cf0*/  @!P0 F2FP.BF16.F32.PACK_AB R26, RZ, R38 ;  /* 0x00000026ff1a823e */ /* 0x000fc800000010ff */
        /* <DEDUP_REMOVED lines=15> */
.L_x_1452:
        /* <DEDUP_REMOVED lines=9> */
.L_x_1382:
        /* <DEDUP_REMOVED lines=8> */
.L_x_1385:
[----:B------:R-:W-:Y:S01]  /*9f00*/  HFMA2.MMA R28, -RZ, RZ, 0, 4.76837158203125e-07 ;  /* 0x00000008ff1c7435 */ /* 0x000fe200000001ff */
[----:B-1----:R-:W-:Y:S02]  /*9f10*/  MOV R29, R14 ;  /* 0x0000000e001d7202 */ /* 0x002fe40000000f00 */
[----:B------:R-:W-:Y:S02]  /*9f20*/  MOV R27, 0x101f ;  /* 0x0000101f001b7802 */ /* 0x000fe40000000f00 */
[----:B------:R-:W-:-:S07]  /*9f30*/  MOV R26, 0xffff ;  /* 0x0000ffff001a7802 */ /* 0x000fce0000000f00 */
[----:B0-2---:R-:W-:Y:S05]  /*9f40*/  WARPSYNC.COLLECTIVE R26, `(.L_x_1390) ;  /* 0x000000001a087348 */ /* 0x005fea0003c00000 */
[----:B------:R1:W3:Y:S02]  /*9f50*/  SHFL.BFLY P2, R30, R29, R28, R27 ;  /* 0x0c00001c1d1e7389 */ /* 0x0002e4000004001b */
[----:B0123--:R-:W-:Y:S01]  /*9f60*/  ENDCOLLECTIVE ;  /* 0x000000000000791b */ /* 0x00ffe20003800000 */
.L_x_1390:
[----:B------:R-:W-:Y:S02]  /*9f70*/  MOV R29, R15 ;  /* 0x0000000f001d7202 */ /* 0x000fe40000000f00 */
[----:B------:R-:W-:-:S07]  /*9f80*/  MOV R17, R30 ;  /* 0x0000001e00117202 */ /* 0x000fce0000000f00 */
[----:B------:R-:W-:Y:S05]  /*9f90*/  WARPSYNC.COLLECTIVE R26, `(.L_x_1391) ;  /* 0x000000001a087348 */ /* 0x000fea0003c00000 */
[----:B------:R0:W1:Y:S02]  /*9fa0*/  SHFL.BFLY P2, R30, R29, R28, R27 ;  /* 0x0c00001c1d1e7389 */ /* 0x000064000004001b */
[----:B01----:R-:W-:Y:S01]  /*9fb0*/  ENDCOLLECTIVE ;  /* 0x000000000000791b */ /* 0x003fe20003800000 */
.L_x_1391:
[----:B------:R-:W-:Y:S01]  /*9fc0*/  FADD.FTZ R17, R17, R14 ;  /* 0x0000000e11117221 */ /* 0x000fe20000010000 */
[----:B------:R-:W-:-:S04]  /*9fd0*/  HFMA2.MMA R28, -RZ, RZ, 0, 2.384185791015625e-07 ;  /* 0x00000004ff1c7435 */ /* 0x000fc800000001ff */
[----:B------:R-:W-:Y:S02]  /*9fe0*/  MOV R29, R17 ;  /* 0x00000011001d7202 */ /* 0x000fe40000000f00 */
[----:B------:R-:W-:-:S07]  /*9ff0*/  MOV R16, R30 ;  /* 0x0000001e00107202 */ /* 0x000fce0000000f00 */
[----:B------:R-:W-:Y:S05]  /*a000*/  WARPSYNC.COLLECTIVE R26, `(.L_x_1392) ;  /* 0x000000001a087348 */ /* 0x000fea0003c00000 */
[----:B------:R0:W1:Y:S02]  /*a010*/  SHFL.BFLY P2, R30, R29, R28, R27 ;  /* 0x0c00001c1d1e7389 */ /* 0x000064000004001b */
[----:B01----:R-:W-:Y:S01]  /*a020*/  ENDCOLLECTIVE ;  /* 0x000000000000791b */ /* 0x003fe20003800000 */
.L_x_1392:
[----:B------:R-:W-:-:S05]  /*a030*/  FADD.FTZ R16, R16, R15 ;  /* 0x0000000f10107221 */ /* 0x000fca0000010000 */
[----:B------:R-:W-:Y:S02]  /*a040*/  MOV R29, R16 ;  /* 0x00000010001d7202 */ /* 0x000fe40000000f00 */
[----:B------:R-:W-:-:S07]  /*a050*/  MOV R18, R30 ;  /* 0x0000001e00127202 */ /* 0x000fce0000000f00 */
[----:B------:R-:W-:Y:S05]  /*a060*/  WARPSYNC.COLLECTIVE R26, `(.L_x_1393) ;  /* 0x000000001a087348 */ /* 0x000fea0003c00000 */
[----:B------:R0:W1:Y:S02]  /*a070*/  SHFL.BFLY P2, R30, R29, R28, R27 ;  /* 0x0c00001c1d1e7389 */ /* 0x000064000004001b */
[----:B01----:R-:W-:Y:S01]  /*a080*/  ENDCOLLECTIVE ;  /* 0x000000000000791b */ /* 0x003fe20003800000 */
.L_x_1393:
[----:B------:R-:W-:Y:S01]  /*a090*/  FADD.FTZ R18, R17, R18 ;  /* 0x0000001211127221 */ /* 0x000fe20000010000 */
[----:B------:R-:W-:-:S04]  /*a0a0*/  HFMA2.MMA R28, -RZ, RZ, 0, 1.1920928955078125e-07 ;  /* 0x00000002ff1c7435 */ /* 0x000fc800000001ff */
[----:B------:R-:W-:Y:S02]  /*a0b0*/  MOV R29, R18 ;  /* 0x00000012001d7202 */ /* 0x000fe40000000f00 */
[----:B------:R-:W-:-:S07]  /*a0c0*/  MOV R19, R30 ;  /* 0x0000001e00137202 */ /* 0x000fce0000000f00 */
[----:B------:R-:W-:Y:S05]  /*a0d0*/  WARPSYNC.COLLECTIVE R26, `(.L_x_1394) ;  /* 0x000000001a087348 */ /* 0x000fea0003c00000 */
[----:B------:R0:W1:Y:S02]  /*a0e0*/  SHFL.BFLY P2, R30, R29, R28, R27 ;  /* 0x0c00001c1d1e7389 */ /* 0x000064000004001b */
[----:B01----:R-:W-:Y:S01]  /*a0f0*/  ENDCOLLECTIVE ;  /* 0x000000000000791b */ /* 0x003fe20003800000 */
.L_x_1394:
[----:B------:R-:W-:-:S05]  /*a100*/  FADD.FTZ R19, R16, R19 ;  /* 0x0000001310137221 */ /* 0x000fca0000010000 */
[----:B------:R-:W-:Y:S02]  /*a110*/  MOV R29, R19 ;  /* 0x00000013001d7202 */ /* 0x000fe40000000f00 */
[----:B------:R-:W-:-:S07]  /*a120*/  MOV R21, R30 ;  /* 0x0000001e00157202 */ /* 0x000fce0000000f00 */
[----:B------:R-:W-:Y:S05]  /*a130*/  WARPSYNC.COLLECTIVE R26, `(.L_x_1395) ;  /* 0x000000001a087348 */ /* 0x000fea0003c00000 */
[----:B------:R0:W1:Y:S02]  /*a140*/  SHFL.BFLY P2, R30, R29, R28, R27 ;  /* 0x0c00001c1d1e7389 */ /* 0x000064000004001b */
[----:B01----:R-:W-:Y:S01]  /*a150*/  ENDCOLLECTIVE ;  /* 0x000000000000791b */ /* 0x003fe20003800000 */
.L_x_1395:
[----:B------:R-:W-:Y:S01]  /*a160*/  FADD.FTZ R21, R18, R21 ;  /* 0x0000001512157221 */ /* 0x000fe20000010000 */
[----:B------:R-:W-:-:S04]  /*a170*/  HFMA2.MMA R28, -RZ, RZ, 0, 5.9604644775390625e-08 ;  /* 0x00000001ff1c7435 */ /* 0x000fc800000001ff */
[----:B------:R-:W-:Y:S02]  /*a180*/  MOV R29, R21 ;  /* 0x00000015001d7202 */ /* 0x000fe40000000f00 */
[----:B------:R-:W-:-:S07]  /*a190*/  MOV R14, R30 ;  /* 0x0000001e000e7202 */ /* 0x000fce0000000f00 */
[----:B------:R-:W-:Y:S05]  /*a1a0*/  WARPSYNC.COLLECTIVE R26, `(.L_x_1396) ;  /* 0x000000001a087348 */ /* 0x000fea0003c00000 */
[----:B------:R0:W1:Y:S02]  /*a1b0*/  SHFL.BFLY P2, R30, R29, R28, R27 ;  /* 0x0c00001c1d1e7389 */ /* 0x000064000004001b */
[----:B01----:R-:W-:Y:S01]  /*a1c0*/  ENDCOLLECTIVE ;  /* 0x000000000000791b */ /* 0x003fe20003800000 */
.L_x_1396:
[----:B------:R-:W-:-:S05]  /*a1d0*/  FADD.FTZ R14, R19, R14 ;  /* 0x0000000e130e7221 */ /* 0x000fca0000010000 */
[----:B------:R-:W-:Y:S02]  /*a1e0*/  MOV R29, R14 ;  /* 0x0000000e001d7202 */ /* 0x000fe40000000f00 */
[----:B------:R-:W-:-:S07]  /*a1f0*/  MOV R20, R30 ;  /* 0x0000001e00147202 */ /* 0x000fce0000000f00 */
[----:B------:R-:W-:Y:S05]  /*a200*/  WARPSYNC.COLLECTIVE R26, `(.L_x_1397) ;  /* 0x000000001a087348 */ /* 0x000fea0003c00000 */
[----:B------:R0:W1:Y:S02]  /*a210*/  SHFL.BFLY P2, R30, R29, R28, R27 ;  /* 0x0c00001c1d1e7389 */ /* 0x000064000004001b */
[----:B01----:R-:W-:Y:S01]  /*a220*/  ENDCOLLECTIVE ;  /* 0x000000000000791b */ /* 0x003fe20003800000 */
.L_x_1397:
[----:B------:R-:W-:Y:S01]  /*a230*/  FADD.FTZ R20, R21, R20 ;  /* 0x0000001415147221 */ /* 0x000fe20000010000 */
[----:B------:R-:W-:Y:S06]  /*a240*/  BRA `(.L_x_1398) ;  /* 0xffffffe800d87947 */ /* 0x000fec000383ffff */
.L_x_1386:
        /* <DEDUP_REMOVED lines=8> */
.L_x_1400:
[----:B------:R-:W-:Y:S05]  /*a2d0*/  BSYNC B1 ;  /* 0x0000000000017941 */ /* 0x000fea0003800000 */
.L_x_1399:
        /* <DEDUP_REMOVED lines=8> */
.L_x_1401:
[----:B------:R-:W-:Y:S01]  /*a360*/  FADD.FTZ R21, R21, R14 ;  /* 0x0000000e15157221 */ /* 0x000fe20000010000 */
[----:B------:R-:W-:-:S04]  /*a370*/  HFMA2.MMA R28, -RZ, RZ, 0, 2.384185791015625e-07 ;  /* 0x00000004ff1c7435 */ /* 0x000fc800000001ff */
[----:B------:R-:W-:Y:S02]  /*a380*/  MOV R29, R21 ;  /* 0x00000015001d7202 */ /* 0x000fe40000000f00 */
[----:B------:R-:W-:-:S07]  /*a390*/  MOV R20, R30 ;  /* 0x0000001e00147202 */ /* 0x000fce0000000f00 */
[----:B------:R-:W-:Y:S05]  /*a3a0*/  WARPSYNC.COLLECTIVE R26, `(.L_x_1402) ;  /* 0x000000001a087348 */ /* 0x000fea0003c00000 */
[----:B------:R0:W1:Y:S02]  /*a3b0*/  SHFL.BFLY P2, R30, R29, R28, R27 ;  /* 0x0c00001c1d1e7389 */ /* 0x000064000004001b */
[----:B01----:R-:W-:Y:S01]  /*a3c0*/  ENDCOLLECTIVE ;  /* 0x000000000000791b */ /* 0x003fe20003800000 */
.L_x_1402:
[----:B------:R-:W-:-:S05]  /*a3d0*/  FADD.FTZ R20, R20, R15 ;  /* 0x0000000f14147221 */ /* 0x000fca0000010000 */
[----:B------:R-:W-:Y:S02]  /*a3e0*/  MOV R29, R20 ;  /* 0x00000014001d7202 */ /* 0x000fe40000000f00 */
[----:B------:R-:W-:-:S07]  /*a3f0*/  MOV R22, R30 ;  /* 0x0000001e00167202 */ /* 0x000fce0000000f00 */
[----:B------:R-:W-:Y:S05]  /*a400*/  WARPSYNC.COLLECTIVE R26, `(.L_x_1403) ;  /* 0x000000001a087348 */ /* 0x000fea0003c00000 */
[----:B------:R0:W1:Y:S02]  /*a410*/  SHFL.BFLY P2, R30, R29, R28, R27 ;  /* 0x0c00001c1d1e7389 */ /* 0x000064000004001b */
[----:B01----:R-:W-:Y:S01]  /*a420*/  ENDCOLLECTIVE ;  /* 0x000000000000791b */ /* 0x003fe20003800000 */
.L_x_1403:
[----:B------:R-:W-:Y:S01]  /*a430*/  FADD.FTZ R22, R21, R22 ;  /* 0x0000001615167221 */ /* 0x000fe20000010000 */
[----:B------:R-:W-:-:S04]  /*a440*/  HFMA2.MMA R28, -RZ, RZ, 0, 1.1920928955078125e-07 ;  /* 0x00000002ff1c7435 */ /* 0x000fc800000001ff */
[----:B------:R-:W-:Y:S02]  /*a450*/  MOV R29, R22 ;  /* 0x00000016001d7202 */ /* 0x000fe40000000f00 */
[----:B------:R-:W-:-:S07]  /*a460*/  MOV R23, R30 ;  /* 0x0000001e00177202 */ /* 0x000fce0000000f00 */
[----:B------:R-:W-:Y:S05]  /*a470*/  WARPSYNC.COLLECTIVE R26, `(.L_x_1404) ;  /* 0x000000001a087348 */ /* 0x000fea0003c00000 */
[----:B------:R0:W1:Y:S02]  /*a480*/  SHFL.BFLY P2, R30, R29, R28, R27 ;  /* 0x0c00001c1d1e7389 */ /* 0x000064000004001b */
[----:B01----:R-:W-:Y:S01]  /*a490*/  ENDCOLLECTIVE ;  /* 0x000000000000791b */ /* 0x003fe20003800000 */
.L_x_1404:
[----:B------:R-:W-:-:S05]  /*a4a0*/  FADD.FTZ R23, R20, R23 ;  /* 0x0000001714177221 */ /* 0x000fca0000010000 */
[----:B------:R-:W-:Y:S02]  /*a4b0*/  MOV R29, R23 ;  /* 0x00000017001d7202 */ /* 0x000fe40000000f00 */
[----:B------:R-:W-:-:S07]  /*a4c0*/  MOV R25, R30 ;  /* 0x0000001e00197202 */ /* 0x000fce0000000f00 */
[----:B------:R-:W-:Y:S05]  /*a4d0*/  WARPSYNC.COLLECTIVE R26, `(.L_x_1405) ;  /* 0x000000001a087348 */ /* 0x000fea0003c00000 */
[----:B------:R0:W1:Y:S02]  /*a4e0*/  SHFL.BFLY P2, R30, R29, R28, R27 ;  /* 0x0c00001c1d1e7389 */ /* 0x000064000004001b */
[----:B01----:R-:W-:Y:S01]  /*a4f0*/  ENDCOLLECTIVE ;  /* 0x000000000000791b */ /* 0x003fe20003800000 */
.L_x_1405:
[----:B------:R-:W-:Y:S01]  /*a500*/  FADD.FTZ R25, R22, R25 ;  /* 0x0000001916197221 */ /* 0x000fe20000010000 */
[----:B------:R-:W-:-:S04]  /*a510*/  HFMA2.MMA R28, -RZ, RZ, 0, 5.9604644775390625e-08 ;  /* 0x00000001ff1c7435 */ /* 0x000fc800000001ff */
[----:B------:R-:W-:Y:S02]  /*a520*/  MOV R29, R25 ;  /* 0x00000019001d7202 */ /* 0x000fe40000000f00 */
[----:B------:R-:W-:-:S07]  /*a530*/  MOV R14, R30 ;  /* 0x0000001e000e7202 */ /* 0x000fce0000000f00 */
[----:B------:R-:W-:Y:S05]  /*a540*/  WARPSYNC.COLLECTIVE R26, `(.L_x_1406) ;  /* 0x000000001a087348 */ /* 0x000fea0003c00000 */
[----:B------:R0:W1:Y:S02]  /*a550*/  SHFL.BFLY P2, R30, R29, R28, R27 ;  /* 0x0c00001c1d1e7389 */ /* 0x000064000004001b */
[----:B01----:R-:W-:Y:S01]  /*a560*/  ENDCOLLECTIVE ;  /* 0x000000000000791b */ /* 0x003fe20003800000 */
.L_x_1406:
[----:B------:R-:W-:-:S05]  /*a570*/  FADD.FTZ R14, R23, R14 ;  /* 0x0000000e170e7221 */ /* 0x000fca0000010000 */
[----:B------:R-:W-:Y:S02]  /*a580*/  MOV R29, R14 ;  /* 0x0000000e001d7202 */ /* 0x000fe40000000f00 */
[----:B------:R-:W-:-:S07]  /*a590*/  MOV R24, R30 ;  /* 0x0000001e00187202 */ /* 0x000fce0000000f00 */
[----:B------:R-:W-:Y:S05]  /*a5a0*/  WARPSYNC.COLLECTIVE R26, `(.L_x_1407) ;  /* 0x000000001a087348 */ /* 0x000fea0003c00000 */
[----:B------:R0:W1:Y:S02]  /*a5b0*/  SHFL.BFLY P2, R30, R29, R28, R27 ;  /* 0x0c00001c1d1e7389 */ /* 0x000064000004001b */
[----:B01----:R-:W-:Y:S01]  /*a5c0*/  ENDCOLLECTIVE ;  /* 0x000000000000791b */ /* 0x003fe20003800000 */
.L_x_1407:
[----:B------:R-:W-:Y:S01]  /*a5d0*/  FADD.FTZ R24, R25, R24 ;  /* 0x0000001819187221 */ /* 0x000fe20000010000 */
[----:B------:R-:W-:Y:S06]  /*a5e0*/  BRA `(.L_x_1408) ;  /* 0xffffffe800a87947 */ /* 0x000fec000383ffff */
.L_x_1387:
        /* <DEDUP_REMOVED lines=8> */
.L_x_1410:
[----:B------:R-:W-:Y:S05]  /*a670*/  BSYNC B1 ;  /* 0x0000000000017941 */ /* 0x000fea0003800000 */
.L_x_1409:
        /* <DEDUP_REMOVED lines=8> */
.L_x_1411:
[----:B------:R-:W-:Y:S01]  /*a700*/  FADD.FTZ R21, R21, R14 ;  /* 0x0000000e15157221 */ /* 0x000fe20000010000 */
[----:B------:R-:W-:-:S04]  /*a710*/  HFMA2.MMA R28, -RZ, RZ, 0, 2.384185791015625e-07 ;  /* 0x00000004ff1c7435 */ /* 0x000fc800000001ff */
[----:B------:R-:W-:Y:S02]  /*a720*/  MOV R29, R21 ;  /* 0x00000015001d7202 */ /* 0x000fe40000000f00 */
[----:B------:R-:W-:-:S07]  /*a730*/  MOV R20, R30 ;  /* 0x0000001e00147202 */ /* 0x000fce0000000f00 */
[----:B------:R-:W-:Y:S05]  /*a740*/  WARPSYNC.COLLECTIVE R26, `(.L_x_1412) ;  /* 0x000000001a087348 */ /* 0x000fea0003c00000 */
[----:B------:R0:W1:Y:S02]  /*a750*/  SHFL.BFLY P2, R30, R29, R28, R27 ;  /* 0x0c00001c1d1e7389 */ /* 0x000064000004001b */
[----:B01----:R-:W-:Y:S01]  /*a760*/  ENDCOLLECTIVE ;  /* 0x000000000000791b */ /* 0x003fe20003800000 */
.L_x_1412:
[----:B------:R-:W-:-:S05]  /*a770*/  FADD.FTZ R20, R20, R15 ;  /* 0x0000000f14147221 */ /* 0x000fca0000010000 */
[----:B------:R-:W-:Y:S02]  /*a780*/  MOV R29, R20 ;  /* 0x00000014001d7202 */ /* 0x000fe40000000f00 */
[----:B------:R-:W-:-:S07]  /*a790*/  MOV R22, R30 ;  /* 0x0000001e00167202 */ /* 0x000fce0000000f00 */
[----:B------:R-:W-:Y:S05]  /*a7a0*/  WARPSYNC.COLLECTIVE R26, `(.L_x_1413) ;  /* 0x000000001a087348 */ /* 0x000fea0003c00000 */
[----:B------:R0:W1:Y:S02]  /*a7b0*/  SHFL.BFLY P2, R30, R29, R28, R27 ;  /* 0x0c00001c1d1e7389 */ /* 0x000064000004001b */
[----:B01----:R-:W-:Y:S01]  /*a7c0*/  ENDCOLLECTIVE ;  /* 0x000000000000791b */ /* 0x003fe20003800000 */
.L_x_1413:
[----:B------:R-:W-:Y:S01]  /*a7d0*/  FADD.FTZ R22, R21, R22 ;  /* 0x0000001615167221 */ /* 0x000fe20000010000 */
[----:B------:R-:W-:-:S04]  /*a7e0*/  HFMA2.MMA R28, -RZ, RZ, 0, 1.1920928955078125e-07 ;  /* 0x00000002ff1c7435 */ /* 0x000fc800000001ff */
[----:B------:R-:W-:Y:S02]  /*a7f0*/  MOV R29, R22 ;  /* 0x00000016001d7202 */ /* 0x000fe40000000f00 */
[----:B------:R-:W-:-:S07]  /*a800*/  MOV R23, R30 ;  /* 0x0000001e00177202 */ /* 0x000fce0000000f00 */
[----:B------:R-:W-:Y:S05]  /*a810*/  WARPSYNC.COLLECTIVE R26, `(.L_x_1414) ;  /* 0x000000001a087348 */ /* 0x000fea0003c00000 */
[----:B------:R0:W1:Y:S02]  /*a820*/  SHFL.BFLY P2, R30, R29, R28, R27 ;  /* 0x0c00001c1d1e7389 */ /* 0x000064000004001b */
[----:B01----:R-:W-:Y:S01]  /*a830*/  ENDCOLLECTIVE ;  /* 0x000000000000791b */ /* 0x003fe20003800000 */
.L_x_1414:
[----:B------:R-:W-:-:S05]  /*a840*/  FADD.FTZ R23, R20, R23 ;  /* 0x0000001714177221 */ /* 0x000fca0000010000 */
[----:B------:R-:W-:Y:S02]  /*a850*/  MOV R29, R23 ;  /* 0x00000017001d7202 */ /* 0x000fe40000000f00 */
[----:B------:R-:W-:-:S07]  /*a860*/  MOV R25, R30 ;  /* 0x0000001e00197202 */ /* 0x000fce0000000f00 */
[----:B------:R-:W-:Y:S05]  /*a870*/  WARPSYNC.COLLECTIVE R26, `(.L_x_1415) ;  /* 0x000000001a087348 */ /* 0x000fea0003c00000 */
[----:B------:R0:W1:Y:S02]  /*a880*/  SHFL.BFLY P2, R30, R29, R28, R27 ;  /* 0x0c00001c1d1e7389 */ /* 0x000064000004001b */
[----:B01----:R-:W-:Y:S01]  /*a890*/  ENDCOLLECTIVE ;  /* 0x000000000000791b */ /* 0x003fe20003800000 */
.L_x_1415:
[----:B------:R-:W-:Y:S01]  /*a8a0*/  FADD.FTZ R25, R22, R25 ;  /* 0x0000001916197221 */ /* 0x000fe20000010000 */
[----:B------:R-:W-:-:S04]  /*a8b0*/  HFMA2.MMA R28, -RZ, RZ, 0, 5.9604644775390625e-08 ;  /* 0x00000001ff1c7435 */ /* 0x000fc800000001ff */
[----:B------:R-:W-:Y:S02]  /*a8c0*/  MOV R29, R25 ;  /* 0x00000019001d7202 */ /* 0x000fe40000000f00 */
[----:B------:R-:W-:-:S07]  /*a8d0*/  MOV R14, R30 ;  /* 0x0000001e000e7202 */ /* 0x000fce0000000f00 */
[----:B------:R-:W-:Y:S05]  /*a8e0*/  WARPSYNC.COLLECTIVE R26, `(.L_x_1416) ;  /* 0x000000001a087348 */ /* 0x000fea0003c00000 */
[----:B------:R0:W1:Y:S02]  /*a8f0*/  SHFL.BFLY P2, R30, R29, R28, R27 ;  /* 0x0c00001c1d1e7389 */ /* 0x000064000004001b */
[----:B01----:R-:W-:Y:S01]  /*a900*/  ENDCOLLECTIVE ;  /* 0x000000000000791b */ /* 0x003fe20003800000 */
.L_x_1416:
[----:B------:R-:W-:-:S05]  /*a910*/  FADD.FTZ R14, R23, R14 ;  /* 0x0000000e170e7221 */ /* 0x000fca0000010000 */
[----:B------:R-:W-:Y:S02]  /*a920*/  MOV R29, R14 ;  /* 0x0000000e001d7202 */ /* 0x000fe40000000f00 */
[----:B------:R-:W-:-:S07]  /*a930*/  MOV R24, R30 ;  /* 0x0000001e00187202 */ /* 0x000fce0000000f00 */
[----:B------:R-:W-:Y:S05]  /*a940*/  WARPSYNC.COLLECTIVE R26, `(.L_x_1417) ;  /* 0x000000001a087348 */ /* 0x000fea0003c00000 */
[----:B------:R0:W1:Y:S02]  /*a950*/  SHFL.BFLY P2, R30, R29, R28, R27 ;  /* 0x0c00001c1d1e7389 */ /* 0x000064000004001b */
[----:B01----:R-:W-:Y:S01]  /*a960*/  ENDCOLLECTIVE ;  /* 0x000000000000791b */ /* 0x003fe20003800000 */
.L_x_1417:
[----:B------:R-:W-:Y:S01]  /*a970*/  FADD.FTZ R24, R25, R24 ;  /* 0x0000001819187221 */ /* 0x000fe20000010000 */
[----:B------:R-:W-:Y:S06]  /*a980*/  BRA `(.L_x_1418) ;  /* 0xffffffe800647947 */ /* 0x000fec000383ffff */
.L_x_1388:
        /* <DEDUP_REMOVED lines=8> */
.L_x_1420:
[----:B------:R-:W-:Y:S05]  /*aa10*/  BSYNC B0 ;  /* 0x0000000000007941 */ /* 0x000fea0003800000 */
.L_x_1419:
        /* <DEDUP_REMOVED lines=10> */
.L_x_1421:
[----:B------:R-:W-:Y:S01]  /*aac0*/  @!P0 IADD3 R18, R15, 0x14, RZ ;  /* 0x000000140f128810 */ /* 0x000fe20007ffe0ff */
[----:B------:R-:W-:Y:S01]  /*aad0*/  FADD.FTZ R25, R17, R16 ;  /* 0x0000001011197221 */ /* 0x000fe20000010000 */
[----:B------:R-:W-:Y:S02]  /*aae0*/  @!P0 LEA R23, R10, UR4, 0x7 ;  /* 0x000000040a178c11 */ /* 0x000fe4000f8e38ff */
[----:B------:R-:W-:Y:S02]  /*aaf0*/  @!P0 LOP3.LUT R18, R18, R19, RZ, 0x3c, !PT ;  /* 0x0000001312128212 */ /* 0x000fe400078e3cff */
[----:B------:R-:W-:Y:S02]  /*ab00*/  MOV R34, RZ ;  /* 0x000000ff00227202 */ /* 0x000fe40000000f00 */
[----:B------:R-:W-:Y:S02]  /*ab10*/  @!P0 LEA R18, R18, R23, 0x2 ;  /* 0x0000001712128211 */ /* 0x000fe400078e10ff */
[----:B------:R-:W-:-:S02]  /*ab20*/  @!P0 SHF.L.U32 R22, R10, 0x1, RZ ;  /* 0x000000010a168819 */ /* 0x000fc400000006ff */
[----:B------:R-:W-:Y:S01]  /*ab30*/  @!P0 LEA R24, R10, UR4, 0x7 ;  /* 0x000000040a188c11 */ /* 0x000fe2000f8e38ff */
[----:B------:R-:W-:Y:S01]  /*ab40*/  HFMA2.MMA R28, -RZ, RZ, 0, 2.384185791015625e-07 ;  /* 0x00000004ff1c7435 */ /* 0x000fe200000001ff */
[----:B------:R-:W-:Y:S01]  /*ab50*/  MOV R29, R25 ;  /* 0x00000019001d7202 */ /* 0x000fe20000000f00 */
[----:B------:R0:W1:Y:S01]  /*ab60*/  @!P0 LDS R20, [R18] ;  /* 0x0000000012148984 */ /* 0x0000620000000800 */
[----:B------:R-:W-:-:S03]  /*ab70*/  MOV R23, RZ ;  /* 0x000000ff00177202 */ /* 0x000fc60000000f00 */
[----:B------:R0:W2:Y:S01]  /*ab80*/  @!P0 LDS R21, [R18+0x500] ;  /* 0x0005000012158984 */ /* 0x0000a20000000800 */
[----:B------:R-:W-:-:S07]  /*ab90*/  FADD.FTZ R17, R30, R14 ;  /* 0x0000000e1e117221 */ /* 0x000fce0000010000 */
[----:B012---:R-:W-:Y:S05]  /*aba0*/  WARPSYNC.COLLECTIVE R26, `(.L_x_1422) ;  /* 0x000000001a087348 */ /* 0x007fea0003c00000 */
[----:B------:R3:W4:Y:S02]  /*abb0*/  SHFL.BFLY P2, R30, R29, R28, R27 ;  /* 0x0c00001c1d1e7389 */ /* 0x000724000004001b */
[----:B01234-:R-:W-:Y:S01]  /*abc0*/  ENDCOLLECTIVE ;  /* 0x000000000000791b */ /* 0x01ffe20003800000 */
.L_x_1422:
[----:B------:R-:W-:Y:S02]  /*abd0*/  MOV R29, R17 ;  /* 0x00000011001d7202 */ /* 0x000fe40000000f00 */
[----:B------:R-:W-:-:S07]  /*abe0*/  MOV R16, R30 ;  /* 0x0000001e00107202 */ /* 0x000fce0000000f00 */
[----:B------:R-:W-:Y:S05]  /*abf0*/  WARPSYNC.COLLECTIVE R26, `(.L_x_1423) ;  /* 0x000000001a087348 */ /* 0x000fea0003c00000 */
[----:B------:R0:W1:Y:S02]  /*ac00*/  SHFL.BFLY P2, R30, R29, R28, R27 ;  /* 0x0c00001c1d1e7389 */ /* 0x000064000004001b */
[----:B01----:R-:W-:Y:S01]  /*ac10*/  ENDCOLLECTIVE ;  /* 0x000000000000791b */ /* 0x003fe20003800000 */
.L_x_1423:
[----:B------:R-:W-:Y:S01]  /*ac20*/  FADD.FTZ R19, R25, R16 ;  /* 0x0000001019137221 */ /* 0x000fe20000010000 */
[----:B------:R-:W-:Y:S02]  /*ac30*/  @!P0 MOV R32, R20 ;  /* 0x0000001400208202 */ /* 0x000fe40000000f00 */
[----:B------:R-:W-:Y:S02]  /*ac40*/  @!P0 MOV R34, R21 ;  /* 0x0000001500228202 */ /* 0x000fe40000000f00 */
[----:B------:R-:W-:Y:S01]  /*ac50*/  @!P0 IADD3 R21, R15, 0x28, RZ ;  /* 0x000000280f158810 */ /* 0x000fe20007ffe0ff */
[----:B------:R-:W-:Y:S01]  /*ac60*/  HFMA2.MMA R28, -RZ, RZ, 0, 1.1920928955078125e-07 ;  /* 0x00000002ff1c7435 */ /* 0x000fe200000001ff */
[----:B------:R-:W-:Y:S02]  /*ac70*/  MOV R29, R19 ;  /* 0x00000013001d7202 */ /* 0x000fe40000000f00 */
[----:B------:R-:W-:-:S04]  /*ac80*/  @!P0 LOP3.LUT R21, R21, R22, RZ, 0x3c, !PT ;  /* 0x0000001615158212 */ /* 0x000fc800078e3cff */
[----:B------:R-:W-:Y:S01]  /*ac90*/  @!P0 LEA R22, R21, R24, 0x2 ;  /* 0x0000001815168211 */ /* 0x000fe200078e10ff */
[----:B------:R-:W-:Y:S01]  /*aca0*/  HFMA2.MMA R24, -RZ, RZ, 0, 0 ;  /* 0x00000000ff187435 */ /* 0x000fe200000001ff */
[----:B------:R-:W-:-:S10]  /*acb0*/  FADD.FTZ R14, R17, R30 ;  /* 0x0000001e110e7221 */ /* 0x000fd40000010000 */
[----:B------:R-:W-:Y:S05]  /*acc0*/  WARPSYNC.COLLECTIVE R26, `(.L_x_1424) ;  /* 0x000000001a087348 */ /* 0x000fea0003c00000 */
[----:B------:R0:W1:Y:S02]  /*acd0*/  SHFL.BFLY P2, R30, R29, R28, R27 ;  /* 0x0c00001c1d1e7389 */ /* 0x000064000004001b */
[----:B01----:R-:W-:Y:S01]  /*ace0*/  ENDCOLLECTIVE ;  /* 0x000000000000791b */ /* 0x003fe20003800000 */
.L_x_1424:
[----:B------:R0:W1:Y:S04]  /*acf0*/  @!P0 LDS R37, [R22] ;  /* 0x0000000016258984 */ /* 0x0000680000000800 */
[----:B------:R0:W2:Y:S01]  /*ad00*/  @!P0 LDS R38, [R22+0x500] ;  /* 0x0005000016268984 */ /* 0x0000a20000000800 */
[----:B------:R-:W-:Y:S02]  /*ad10*/  MOV R29, R14 ;  /* 0x0000000e001d7202 */ /* 0x000fe40000000f00 */
[----:B------:R-:W-:-:S07]  /*ad20*/  MOV R16, R30 ;  /* 0x0000001e00107202 */ /* 0x000fce0000000f00 */
[----:B012---:R-:W-:Y:S05]  /*ad30*/  WARPSYNC.COLLECTIVE R26, `(.L_x_1425) ;  /* 0x000000001a087348 */ /* 0x007fea0003c00000 */
[----:B------:R3:W4:Y:S02]  /*ad40*/  SHFL.BFLY P2, R30, R29, R28, R27 ;  /* 0x0c00001c1d1e7389 */ /* 0x000724000004001b */
[----:B01234-:R-:W-:Y:S01]  /*ad50*/  ENDCOLLECTIVE ;  /* 0x000000000000791b */ /* 0x01ffe20003800000 */
.L_x_1425:
[----:B------:R-:W-:Y:S01]  /*ad60*/  FADD.FTZ R16, R19, R16 ;  /* 0x0000001013107221 */ /* 0x000fe20000010000 */
[----:B------:R-:W-:-:S04]  /*ad70*/  HFMA2.MMA R28, -RZ, RZ, 0, 5.9604644775390625e-08 ;  /* 0x00000001ff1c7435 */ /* 0x000fc800000001ff */
[----:B------:R-:W-:Y:S02]  /*ad80*/  MOV R29, R16 ;  /* 0x00000010001d7202 */ /* 0x000fe40000000f00 */
[----:B------:R-:W-:Y:S02]  /*ad90*/  @!P0 MOV R24, R37 ;  /* 0x0000002500188202 */ /* 0x000fe40000000f00 */
[----:B------:R-:W-:Y:S01]  /*ada0*/  @!P0 MOV R23, R38 ;  /* 0x0000002600178202 */ /* 0x000fe20000000f00 */
[----:B------:R-:W-:-:S07]  /*adb0*/  FADD.FTZ R17, R14, R30 ;  /* 0x0000001e0e117221 */ /* 0x000fce0000010000 */
[----:B------:R-:W-:Y:S05]  /*adc0*/  WARPSYNC.COLLECTIVE R26, `(.L_x_1426) ;  /* 0x000000001a087348 */ /* 0x000fea0003c00000 */
[----:B------:R0:W1:Y:S02]  /*add0*/  SHFL.BFLY P2, R30, R29, R28, R27 ;  /* 0x0c00001c1d1e7389 */ /* 0x000064000004001b */
[----:B01----:R-:W-:Y:S01]  /*ade0*/  ENDCOLLECTIVE ;  /* 0x000000000000791b */ /* 0x003fe20003800000 */
.L_x_1426:
[----:B------:R-:W-:Y:S02]  /*adf0*/  MOV R29, R17 ;  /* 0x00000011001d7202 */ /* 0x000fe40000000f00 */
[----:B------:R-:W-:-:S07]  /*ae00*/  MOV R19, R30 ;  /* 0x0000001e00137202 */ /* 0x000fce0000000f00 */
[----:B------:R-:W-:Y:S05]  /*ae10*/  WARPSYNC.COLLECTIVE R26, `(.L_x_1427) ;  /* 0x000000001a087348 */ /* 0x000fea0003c00000 */
[----:B------:R0:W1:Y:S02]  /*ae20*/  SHFL.BFLY P2, R30, R29, R28, R27 ;  /* 0x0c00001c1d1e7389 */ /* 0x000064000004001b */
[----:B01----:R-:W-:Y:S01]  /*ae30*/  ENDCOLLECTIVE ;  /* 0x000000000000791b */ /* 0x003fe20003800000 */
.L_x_1427:
[----:B------:R-:W-:Y:S01]  /*ae40*/  FADD.FTZ R16, R16, R19 ;  /* 0x0000001310107221 */ /* 0x000fe20000010000 */
[----:B------:R-:W-:Y:S01]  /*ae50*/  HFMA2.MMA R28, -RZ, RZ, 0, 4.76837158203125e-07 ;  /* 0x00000008ff1c7435 */ /* 0x000fe200000001ff */
[----:B------:R-:W-:Y:S02]  /*ae60*/  MOV R29, R32 ;  /* 0x00000020001d7202 */ /* 0x000fe40000000f00 */
[----:B------:R-:W-:-:S08]  /*ae70*/  MOV R14, R30 ;  /* 0x0000001e000e7202 */ /* 0x000fd00000000f00 */
[----:B------:R-:W-:Y:S05]  /*ae80*/  WARPSYNC.COLLECTIVE R26, `(.L_x_1428) ;  /* 0x000000001a087348 */ /* 0x000fea0003c00000 */
[----:B------:R0:W1:Y:S02]  /*ae90*/  SHFL.BFLY P2, R30, R29, R28, R27 ;  /* 0x0c00001c1d1e7389 */ /* 0x000064000004001b */
[----:B01----:R-:W-:Y:S01]  /*aea0*/  ENDCOLLECTIVE ;  /* 0x000000000000791b */ /* 0x003fe20003800000 */
.L_x_1428:
[----:B------:R-:W-:Y:S01]  /*aeb0*/  FADD.FTZ R44, R17, R14 ;  /* 0x0000000e112c7221 */ /* 0x000fe20000010000 */
[----:B------:R-:W-:Y:S02]  /*aec0*/  MOV R29, R34 ;  /* 0x00000022001d7202 */ /* 0x000fe40000000f00 */
[----:B------:R-:W-:-:S07]  /*aed0*/  MOV R31, R30 ;  /* 0x0000001e001f7202 */ /* 0x000fce0000000f00 */
[----:B------:R-:W-:Y:S05]  /*aee0*/  WARPSYNC.COLLECTIVE R26, `(.L_x_1429) ;  /* 0x000000001a087348 */ /* 0x000fea0003c00000 */
[----:B------:R0:W1:Y:S02]  /*aef0*/  SHFL.BFLY P2, R30, R29, R28, R27 ;  /* 0x0c00001c1d1e7389 */ /* 0x000064000004001b */
[----:B01----:R-:W-:Y:S01]  /*af00*/  ENDCOLLECTIVE ;  /* 0x000000000000791b */ /* 0x003fe20003800000 */
.L_x_1429:
[----:B------:R-:W-:Y:S01]  /*af10*/  FADD.FTZ R31, R31, R32 ;  /* 0x000000201f1f7221 */ /* 0x000fe20000010000 */
[----:B------:R-:W-:-:S04]  /*af20*/  HFMA2.MMA R28, -RZ, RZ, 0, 2.384185791015625e-07 ;  /* 0x00000004ff1c7435 */ /* 0x000fc800000001ff */
[----:B------:R-:W-:Y:S02]  /*af30*/  MOV R29, R31 ;  /* 0x0000001f001d7202 */ /* 0x000fe40000000f00 */
[----:B------:R-:W-:-:S07]  /*af40*/  MOV R33, R30 ;  /* 0x0000001e00217202 */ /* 0x000fce0000000f00 */
[----:B------:R-:W-:Y:S05]  /*af50*/  WARPSYNC.COLLECTIVE R26, `(.L_x_1430) ;  /* 0x000000001a087348 */ /* 0x000fea0003c00000 */
[----:B------:R0:W1:Y:S02]  /*af60*/  SHFL.BFLY P2, R30, R29, R28, R27 ;  /* 0x0c00001c1d1e7389 */ /* 0x000064000004001b */
[----:B01----:R-:W-:Y:S01]  /*af70*/  ENDCOLLECTIVE ;  /* 0x000000000000791b */ /* 0x003fe20003800000 */
.L_x_1430:
[----:B------:R-:W-:-:S05]  /*af80*/  FADD.FTZ R33, R33, R34 ;  /* 0x0000002221217221 */ /* 0x000fca0000010000 */
[----:B------:R-:W-:Y:S02]  /*af90*/  MOV R29, R33 ;  /* 0x00000021001d7202 */ /* 0x000fe40000000f00 */
[----:B------:R-:W-:-:S07]  /*afa0*/  MOV R20, R30 ;  /* 0x0000001e00147202 */ /* 0x000fce0000000f00 */
[----:B------:R-:W-:Y:S05]  /*afb0*/  WARPSYNC.COLLECTIVE R26, `(.L_x_1431) ;  /* 0x000000001a087348 */ /* 0x000fea0003c00000 */
[----:B------:R0:W1:Y:S02]  /*afc0*/  SHFL.BFLY P2, R30, R29, R28, R27 ;  /* 0x0c00001c1d1e7389 */ /* 0x000064000004001b */
[----:B01----:R-:W-:Y:S01]  /*afd0*/  ENDCOLLECTIVE ;  /* 0x000000000000791b */ /* 0x003fe20003800000 */
.L_x_1431:
[----:B------:R-:W-:Y:S01]  /*afe0*/  FADD.FTZ R35, R31, R20 ;  /* 0x000000141f237221 */ /* 0x000fe20000010000 */
[----:B------:R-:W-:-:S04]  /*aff0*/  HFMA2.MMA R28, -RZ, RZ, 0, 1.1920928955078125e-07 ;  /* 0x00000002ff1c7435 */ /* 0x000fc800000001ff */
[----:B------:R-:W-:Y:S02]  /*b000*/  MOV R29, R35 ;  /* 0x00000023001d7202 */ /* 0x000fe40000000f00 */
[----:B------:R-:W-:-:S07]  /*b010*/  MOV R36, R30 ;  /* 0x0000001e00247202 */ /* 0x000fce0000000f00 */
[----:B------:R-:W-:Y:S05]  /*b020*/  WARPSYNC.COLLECTIVE R26, `(.L_x_1432) ;  /* 0x000000001a087348 */ /* 0x000fea0003c00000 */
[----:B------:R0:W1:Y:S02]  /*b030*/  SHFL.BFLY P2, R30, R29, R28, R27 ;  /* 0x0c00001c1d1e7389 */ /* 0x000064000004001b */
[----:B01----:R-:W-:Y:S01]  /*b040*/  ENDCOLLECTIVE ;  /* 0x000000000000791b */ /* 0x003fe20003800000 */
.L_x_1432:
[----:B------:R-:W-:-:S05]  /*b050*/  FADD.FTZ R36, R33, R36 ;  /* 0x0000002421247221 */ /* 0x000fca0000010000 */
[----:B------:R-:W-:Y:S02]  /*b060*/  MOV R29, R36 ;  /* 0x00000024001d7202 */ /* 0x000fe40000000f00 */
[----:B------:R-:W-:-:S07]  /*b070*/  MOV R18, R30 ;  /* 0x0000001e00127202 */ /* 0x000fce0000000f00 */
[----:B------:R-:W-:Y:S05]  /*b080*/  WARPSYNC.COLLECTIVE R26, `(.L_x_1433) ;  /* 0x000000001a087348 */ /* 0x000fea0003c00000 */
[----:B------:R0:W1:Y:S02]  /*b090*/  SHFL.BFLY P2, R30, R29, R28, R27 ;  /* 0x0c00001c1d1e7389 */ /* 0x000064000004001b */
[----:B01----:R-:W-:Y:S01]  /*b0a0*/  ENDCOLLECTIVE ;  /* 0x000000000000791b */ /* 0x003fe20003800000 */
.L_x_1433:
        /* <DEDUP_REMOVED lines=8> */
.L_x_1434:
[----:B------:R-:W-:Y:S01]  /*b130*/  FADD.FTZ R36, R36, R21 ;  /* 0x0000001524247221 */ /* 0x000fe20000010000 */
[----:B------:R-:W-:-:S04]  /*b140*/  HFMA2.MMA R21, -RZ, RZ, 0, 0 ;  /* 0x00000000ff157435 */ /* 0x000fc800000001ff */
[----:B------:R-:W-:Y:S02]  /*b150*/  MOV R29, R36 ;  /* 0x00000024001d7202 */ /* 0x000fe40000000f00 */
[----:B------:R-:W-:-:S07]  /*b160*/  MOV R34, R30 ;  /* 0x0000001e00227202 */ /* 0x000fce0000000f00 */
[----:B------:R-:W-:Y:S05]  /*b170*/  WARPSYNC.COLLECTIVE R26, `(.L_x_1435) ;  /* 0x000000001a087348 */ /* 0x000fea0003c00000 */
[----:B------:R0:W1:Y:S02]  /*b180*/  SHFL.BFLY P2, R30, R29, R28, R27 ;  /* 0x0c00001c1d1e7389 */ /* 0x000064000004001b */
[----:B01----:R-:W-:Y:S01]  /*b190*/  ENDCOLLECTIVE ;  /* 0x000000000000791b */ /* 0x003fe20003800000 */
.L_x_1435:
[----:B------:R-:W-:Y:S01]  /*b1a0*/  FADD.FTZ R34, R35, R34 ;  /* 0x0000002223227221 */ /* 0x000fe20000010000 */
[----:B------:R-:W-:Y:S01]  /*b1b0*/  HFMA2.MMA R28, -RZ, RZ, 0, 4.76837158203125e-07 ;  /* 0x00000008ff1c7435 */ /* 0x000fe200000001ff */
[----:B------:R-:W-:Y:S02]  /*b1c0*/  MOV R29, R24 ;  /* 0x00000018001d7202 */ /* 0x000fe40000000f00 */
[----:B------:R-:W-:-:S08]  /*b1d0*/  MOV R33, R30 ;  /* 0x0000001e00217202 */ /* 0x000fd00000000f00 */
[----:B------:R-:W-:Y:S05]  /*b1e0*/  WARPSYNC.COLLECTIVE R26, `(.L_x_1436) ;  /* 0x000000001a087348 */ /* 0x000fea0003c00000 */
[----:B------:R0:W1:Y:S02]  /*b1f0*/  SHFL.BFLY P2, R30, R29, R28, R27 ;  /* 0x0c00001c1d1e7389 */ /* 0x000064000004001b */
[----:B01----:R-:W-:Y:S01]  /*b200*/  ENDCOLLECTIVE ;  /* 0x000000000000791b */ /* 0x003fe20003800000 */
.L_x_1436:
[----:B------:R-:W-:Y:S01]  /*b210*/  FADD.FTZ R33, R36, R33 ;  /* 0x0000002124217221 */ /* 0x000fe20000010000 */
[----:B------:R-:W-:Y:S02]  /*b220*/  MOV R29, R23 ;  /* 0x00000017001d7202 */ /* 0x000fe40000000f00 */
[----:B------:R-:W-:-:S07]  /*b230*/  MOV R37, R30 ;  /* 0x0000001e00257202 */ /* 0x000fce0000000f00 */
[----:B------:R-:W-:Y:S05]  /*b240*/  WARPSYNC.COLLECTIVE R26, `(.L_x_1437) ;  /* 0x000000001a087348 */ /* 0x000fea0003c00000 */
[----:B------:R0:W1:Y:S02]  /*b250*/  SHFL.BFLY P2, R30, R29, R28, R27 ;  /* 0x0c00001c1d1e7389 */ /* 0x000064000004001b */
[----:B01----:R-:W-:Y:S01]  /*b260*/  ENDCOLLECTIVE ;  /* 0x000000000000791b */ /* 0x003fe20003800000 */
.L_x_1437:
        /* <DEDUP_REMOVED lines=8> */
.L_x_1438:
        /* <DEDUP_REMOVED lines=8> */
.L_x_1439:
        /* <DEDUP_REMOVED lines=10> */
.L_x_1440:
[----:B------:R0:W1:Y:S04]  /*b410*/  @!P0 LDS R22, [R39] ;  /* 0x0000000027168984 */ /* 0x0000680000000800 */
[----:B------:R0:W2:Y:S01]  /*b420*/  @!P0 LDS R20, [R39+0x500] ;  /* 0x0005000027148984 */ /* 0x0000a20000000800 */
[----:B------:R-:W-:Y:S02]  /*b430*/  MOV R29, R37 ;  /* 0x00000025001d7202 */ /* 0x000fe40000000f00 */
[----:B------:R-:W-:-:S07]  /*b440*/  MOV R23, R30 ;  /* 0x0000001e00177202 */ /* 0x000fce0000000f00 */
[----:B012---:R-:W-:Y:S05]  /*b450*/  WARPSYNC.COLLECTIVE R26, `(.L_x_1441) ;  /* 0x000000001a087348 */ /* 0x007fea0003c00000 */
[----:B------:R3:W4:Y:S02]  /*b460*/  SHFL.BFLY P2, R30, R29, R28, R27 ;  /* 0x0c00001c1d1e7389 */ /* 0x000724000004001b */
[----:B01234-:R-:W-:Y:S01]  /*b470*/  ENDCOLLECTIVE ;  /* 0x000000000000791b */ /* 0x01ffe20003800000 */
.L_x_1441:
        /* <DEDUP_REMOVED lines=9> */
.L_x_1442:
        /* <DEDUP_REMOVED lines=9> */
.L_x_1443:
[----:B------:R-:W-:Y:S01]  /*b5a0*/  FADD.FTZ R38, R38, R39 ;  /* 0x0000002726267221 */ /* 0x000fe20000010000 */
[----:B------:R-:W-:Y:S01]  /*b5b0*/  HFMA2.MMA R28, -RZ, RZ, 0, 4.76837158203125e-07 ;  /* 0x00000008ff1c7435 */ /* 0x000fe200000001ff */
[----:B------:R-:W-:Y:S02]  /*b5c0*/  MOV R29, R21 ;  /* 0x00000015001d7202 */ /* 0x000fe40000000f00 */
[----:B------:R-:W-:-:S08]  /*b5d0*/  MOV R40, R30 ;  /* 0x0000001e00287202 */ /* 0x000fd00000000f00 */
[----:B------:R-:W-:Y:S05]  /*b5e0*/  WARPSYNC.COLLECTIVE R26, `(.L_x_1444) ;  /* 0x000000001a087348 */ /* 0x000fea0003c00000 */
[----:B------:R0:W1:Y:S02]  /*b5f0*/  SHFL.BFLY P2, R30, R29, R28, R27 ;  /* 0x0c00001c1d1e7389 */ /* 0x000064000004001b */
[----:B01----:R-:W-:Y:S01]  /*b600*/  ENDCOLLECTIVE ;  /* 0x000000000000791b */ /* 0x003fe20003800000 */
.L_x_1444:
[----:B------:R-:W-:Y:S01]  /*b610*/  FADD.FTZ R37, R37, R40 ;  /* 0x0000002825257221 */ /* 0x000fe20000010000 */
[----:B------:R-:W-:Y:S02]  /*b620*/  MOV R29, R18 ;  /* 0x00000012001d7202 */ /* 0x000fe40000000f00 */
[----:B------:R-:W-:-:S07]  /*b630*/  MOV R42, R30 ;  /* 0x0000001e002a7202 */ /* 0x000fce0000000f00 */
[----:B------:R-:W-:Y:S05]  /*b640*/  WARPSYNC.COLLECTIVE R26, `(.L_x_1445) ;  /* 0x000000001a087348 */ /* 0x000fea0003c00000 */
[----:B------:R0:W1:Y:S02]  /*b650*/  SHFL.BFLY P2, R30, R29, R28, R27 ;  /* 0x0c00001c1d1e7389 */ /* 0x000064000004001b */
[----:B01----:R-:W-:Y:S01]  /*b660*/  ENDCOLLECTIVE ;  /* 0x000000000000791b */ /* 0x003fe20003800000 */
.L_x_1445:
[----:B------:R-:W-:Y:S01]  /*b670*/  FADD.FTZ R42, R42, R21 ;  /* 0x000000152a2a7221 */ /* 0x000fe20000010000 */
[----:B------:R-:W-:-:S04]  /*b680*/  HFMA2.MMA R28, -RZ, RZ, 0, 2.384185791015625e-07 ;  /* 0x00000004ff1c7435 */ /* 0x000fc800000001ff */
[----:B------:R-:W-:Y:S02]  /*b690*/  MOV R29, R42 ;  /* 0x0000002a001d7202 */ /* 0x000fe40000000f00 */
[----:B------:R-:W-:-:S07]  /*b6a0*/  MOV R23, R30 ;  /* 0x0000001e00177202 */ /* 0x000fce0000000f00 */
[----:B------:R-:W-:Y:S05]  /*b6b0*/  WARPSYNC.COLLECTIVE R26, `(.L_x_1446) ;  /* 0x000000001a087348 */ /* 0x000fea0003c00000 */
[----:B------:R0:W1:Y:S02]  /*b6c0*/  SHFL.BFLY P2, R30, R29, R28, R27 ;  /* 0x0c00001c1d1e7389 */ /* 0x000064000004001b */
[----:B01----:R-:W-:Y:S01]  /*b6d0*/  ENDCOLLECTIVE ;  /* 0x000000000000791b */ /* 0x003fe20003800000 */
.L_x_1446:
        /* <DEDUP_REMOVED lines=8> */
.L_x_1447:
        /* <DEDUP_REMOVED lines=12> */
.L_x_1448:
[----:B------:R-:W-:Y:S01]  /*b820*/  FADD.FTZ R31, R31, R20 ;  /* 0x000000141f1f7221 */ /* 0x000fe20000010000 */
[C---:B------:R-:W-:Y:S01]  /*b830*/  @!P0 IMAD.WIDE R14, R41.reuse, 0x2, R14 ;  /* 0x00000002290e8825 */ /* 0x040fe200078e020e */
[----:B------:R-:W0:Y:S03]  /*b840*/  @!P0 LDC.64 R20, c[0x0][0x218] ;  /* 0x00008600ff148b82 */ /* 0x000e260000000a00 */
        /* <DEDUP_REMOVED lines=10> */
.L_x_1449:
        /* <DEDUP_REMOVED lines=14> */
.L_x_1450:
        /* <DEDUP_REMOVED lines=11> */
.L_x_1451:
[----:B------:R-:W-:Y:S01]  /*ba80*/  FADD.FTZ R35, R42, R35 ;  /* 0x000000232a237221 */ /* 0x000fe20000010000 */
[----:B------:R-:W-:Y:S06]  /*ba90*/  BRA `(.L_x_1452) ;  /* 0xffffffe000d47947 */ /* 0x000fec000383ffff */
.L_x_1453:
        /* <DEDUP_REMOVED lines=14> */
.L_x_3554:


//--------------------- .text._ZN13group_norm_v218gn_bwd_cuda_kernelI13__nv_bfloat16Li320ELi3ELi16ELi160ELi256ELb1ELb1ELi32ELi320ELi320ELi4ELb1ELi48ELb0ELb0ELNS_15WgradSyncMethodE3ENS_16CompileConditionILi900EEEEEvPT_S6_S6_PKS5_S8_S8_S8_PKfflPfPj --------------------------
	.section	.text._ZN13group_norm_v218gn_bwd_cuda_kernelI13__nv_bfloat16Li320ELi3ELi16ELi160ELi256ELb1ELb1ELi32ELi320ELi320ELi4ELb1ELi48ELb0ELb0ELNS_15WgradSyncMethodE3ENS_16CompileConditionILi900EEEEEvPT_S6_S6_PKS5_S8_S8_S8_PKfflPfPj,"ax",@progbits
	.align	128
        .global         _ZN13group_norm_v218gn_bwd_cuda_kernelI13__nv_bfloat16Li320ELi3ELi16ELi160ELi256ELb1ELb1ELi32ELi320ELi320ELi4ELb1ELi48ELb0ELb0ELNS_15WgradSyncMethodE3ENS_16CompileConditionILi900EEEEEvPT_S6_S6_PKS5_S8_S8_S8_PKfflPfPj
        .type           _ZN13group_norm_v218gn_bwd_cuda_kernelI13__nv_bfloat16Li320ELi3ELi16ELi160ELi256ELb1ELb1ELi32ELi320ELi320ELi4ELb1ELi48ELb0ELb0ELNS_15WgradSyncMethodE3ENS_16CompileConditionILi900EEEEEvPT_S6_S6_PKS5_S8_S8_S8_PKfflPfPj,@function
        .size           _ZN13group_norm_v218gn_bwd_cuda_kernelI13__nv_bfloat16Li320ELi3ELi16ELi160ELi256ELb1ELb1ELi32ELi320ELi320ELi4ELb1ELi48ELb0ELb0ELNS_15WgradSyncMethodE3ENS_16CompileConditionILi900EEEEEvPT_S6_S6_PKS5_S8_S8_S8_PKfflPfPj,(.L_x_3555 - _ZN13group_norm_v218gn_bwd_cuda_kernelI13__nv_bfloat16Li320ELi3ELi16ELi160ELi256ELb1ELb1ELi32ELi320ELi320ELi4ELb1ELi48ELb0ELb0ELNS_15WgradSyncMethodE3ENS_16CompileConditionILi900EEEEEvPT_S6_S6_PKS5_S8_S8_S8_PKfflPfPj)
        .other          _ZN13group_norm_v218gn_bwd_cuda_kernelI13__nv_bfloat16Li320ELi3ELi16ELi160ELi256ELb1ELb1ELi32ELi320ELi320ELi4ELb1ELi48ELb0ELb0ELNS_15WgradSyncMethodE3ENS_16CompileConditionILi900EEEEEvPT_S6_S6_PKS5_S8_S8_S8_PKfflPfPj,@"STO_CUDA_ENTRY STV_DEFAULT"
_ZN13group_norm_v218gn_bwd_cuda_kernelI13__nv_bfloat16Li320ELi3ELi16ELi160ELi256ELb1ELb1ELi32ELi320ELi320ELi4ELb1ELi48ELb0ELb0ELNS_15WgradSyncMethodE3ENS_16CompileConditionILi900EEEEEvPT_S6_S6_PKS5_S8_S8_S8_PKfflPfPj:
.text._ZN13group_norm_v218gn_bwd_cuda_kernelI13__nv_bfloat16Li320ELi3ELi16ELi160ELi256ELb1ELb1ELi32ELi320ELi320ELi4ELb1ELi48ELb0ELb0ELNS_15WgradSyncMethodE3ENS_16CompileConditionILi900EEEEEvPT_S6_S6_PKS5_S8_S8_S8_PKfflPfPj:
        /* <DEDUP_REMOVED lines=32> */
.L_x_1456:
[----:B------:R-:W2:Y:S04]  /*0200*/  LD.E.STRONG.GPU R0, desc[UR12][R2.64] ;  /* 0x0000000c02007980 */ /* 0x000ea8000c10f900 */
[----:B--2---:R-:W-:Y:S01]  /*0210*/  CCTL.IVALL ;  /* 0x00000000ff00798f */ /* 0x004fe20002000000 */
[----:B------:R-:W-:Y:S05]  /*0220*/  YIELD ;  /* 0x0000000000007946 */ /* 0x000fea0003800000 */
[----:B-----5:R-:W-:-:S04]  /*0230*/  LOP3.LUT R0, R0, R5, RZ, 0x3c, !PT ;  /* 0x0000000500007212 */ /* 0x020fc800078e3cff */
[----:B------:R-:W-:-:S13]  /*0240*/  ISETP.GT.AND P0, PT, R0, -0x1, PT ;  /* 0xffffffff0000780c */ /* 0x000fda0003f04270 */
[----:B------:R-:W-:Y:S05]  /*0250*/  @P0 BRA `(.L_x_1456) ;  /* 0xfffffffc00e80947 */ /* 0x000fea000383ffff */
.L_x_1455:
[----:B------:R-:W-:Y:S05]  /*0260*/  WARPSYNC.ALL ;  /* 0x0000000000007948 */ /* 0x000fea0003800000 */
[----:B------:R-:W-:Y:S06]  /*0270*/  BAR.SYNC.DEFER_BLOCKING 0x0 ;  /* 0x0000000000007b1d */ /* 0x000fec0000010000 */
[----:B------:R-:W-:Y:S05]  /*0280*/  BRA `(.L_x_1457) ;  /* 0x0000007800687947 */ /* 0x000fea0003800000 */
.L_x_1454:
        /* <DEDUP_REMOVED lines=37> */
.L_x_1470:
        /* <DEDUP_REMOVED lines=879> */
.L_x_1458:
        /* <DEDUP_REMOVED lines=11> */
.L_x_1461:
        /* <DEDUP_REMOVED lines=83> */
.L_x_1460:
[----:B------:R-:W-:Y:S05]  /*41b0*/  BSYNC B0 ;  /* 0x0000000000007941 */ /* 0x000fea0003800000 */
.L_x_1459:
        /* <DEDUP_REMOVED lines=26> */
.L_x_1463:
[----:B------:R-:W-:Y:S05]  /*4360*/  BSYNC B0 ;  /* 0x0000000000007941 */ /* 0x000fea0003800000 */
.L_x_1462:
        /* <DEDUP_REMOVED lines=122> */
.L_x_1466:
[----:B------:R-:W2:Y:S04]  /*4b10*/  LD.E.STRONG.GPU R61, desc[UR12][R8.64] ;  /* 0x0000000c083d7980 */ /* 0x000ea8000c10f900 */
[----:B--2---:R-:W-:Y:S01]  /*4b20*/  CCTL.IVALL ;  /* 0x00000000ff00798f */ /* 0x004fe20002000000 */
[----:B------:R-:W-:Y:S05]  /*4b30*/  YIELD ;  /* 0x0000000000007946 */ /* 0x000fea0003800000 */
[----:B-----5:R-:W-:-:S04]  /*4b40*/  LOP3.LUT R61, R61, R60, RZ, 0x3c, !PT ;  /* 0x0000003c3d3d7212 */ /* 0x020fc800078e3cff */
[----:B------:R-:W-:-:S13]  /*4b50*/  ISETP.GT.AND P0, PT, R61, -0x1, PT ;  /* 0xffffffff3d00780c */ /* 0x000fda0003f04270 */
[----:B------:R-:W-:Y:S05]  /*4b60*/  @P0 BRA `(.L_x_1466) ;  /* 0xfffffffc00e80947 */ /* 0x000fea000383ffff */
.L_x_1465:
[----:B------:R-:W-:Y:S05]  /*4b70*/  WARPSYNC.ALL ;  /* 0x0000000000007948 */ /* 0x000fea0003800000 */
[----:B------:R-:W-:Y:S06]  /*4b80*/  BAR.SYNC.DEFER_BLOCKING 0x0 ;  /* 0x0000000000007b1d */ /* 0x000fec0000010000 */
[----:B------:R-:W-:Y:S05]  /*4b90*/  BRA `(.L_x_1467) ;  /* 0x0000000000687947 */ /* 0x000fea0003800000 */
.L_x_1464:
        /* <DEDUP_REMOVED lines=18> */
.L_x_1469:
[----:B------:R-:W2:Y:S04]  /*4cc0*/  LD.E.STRONG.GPU R61, desc[UR12][R8.64] ;  /* 0x0000000c083d7980 */ /* 0x000ea8000c10f900 */
[----:B--2---:R-:W-:Y:S01]  /*4cd0*/  CCTL.IVALL ;  /* 0x00000000ff00798f */ /* 0x004fe20002000000 */
[----:B------:R-:W-:Y:S05]  /*4ce0*/  YIELD ;  /* 0x0000000000007946 */ /* 0x000fea0003800000 */
[----:B-----5:R-:W-:-:S04]  /*4cf0*/  LOP3.LUT R61, R61, R60, RZ, 0x3c, !PT ;  /* 0x0000003c3d3d7212 */ /* 0x020fc800078e3cff */
[----:B------:R-:W-:-:S13]  /*4d00*/  ISETP.GT.AND P0, PT, R61, -0x1, PT ;  /* 0xffffffff3d00780c */ /* 0x000fda0003f04270 */
[----:B------:R-:W-:Y:S05]  /*4d10*/  @P0 BRA `(.L_x_1469) ;  /* 0xfffffffc00e80947 */ /* 0x000fea000383ffff */
.L_x_1468:
[----:B------:R-:W-:Y:S05]  /*4d20*/  WARPSYNC.ALL ;  /* 0x0000000000007948 */ /* 0x000fea0003800000 */
[----:B------:R-:W-:Y:S06]  /*4d30*/  BAR.SYNC.DEFER_BLOCKING 0x0 ;  /* 0x0000000000007b1d */ /* 0x000fec0000010000 */
.L_x_1467:
        /* <DEDUP_REMOVED lines=751> */
.L_x_1457:
        /* <DEDUP_REMOVED lines=55> */
.L_x_1487:
        /* <DEDUP_REMOVED lines=45> */
.L_x_1474:
[----:B------:R-:W-:Y:S05]  /*8270*/  BSYNC B1 ;  /* 0x0000000000017941 */ /* 0x000fea0003800000 */
.L_x_1473:
        /* <DEDUP_REMOVED lines=21> */
.L_x_1477:
        /* <DEDUP_REMOVED lines=55> */
.L_x_1476:
[----:B------:R-:W-:Y:S05]  /*8740*/  BSYNC B1 ;  /* 0x0000000000017941 */ /* 0x000fea0003800000 */
.L_x_1475:
        /* <DEDUP_REMOVED lines=35> */
.L_x_1479:
[----:B------:R-:W-:Y:S05]  /*8980*/  BSYNC B1 ;  /* 0x0000000000017941 */ /* 0x000fea0003800000 */
.L_x_1478:
        /* <DEDUP_REMOVED lines=15> */
.L_x_1472:
[----:B------:R-:W-:Y:S05]  /*8a80*/  BSYNC B0 ;  /* 0x0000000000007941 */ /* 0x000fea0003800000 */
.L_x_1471:
        /* <DEDUP_REMOVED lines=50> */
.L_x_1496:
        /* <DEDUP_REMOVED lines=46> */
.L_x_1506:
        /* <DEDUP_REMOVED lines=41> */
.L_x_1516:
[----:B--2---:R-:W-:Y:S01]  /*9320*/  FADD.FTZ R15, R14, R30 ;  /* 0x0000001e0e0f7221 */ /* 0x004fe20000010000 */
[----:B------:R-:W-:-:S04]  /*9330*/  @!P1 F2FP.BF16.F32.PACK_AB R14, RZ, R24 ;  /* 0x00000018ff0e923e */ /* 0x000fc800000010ff */
[----:B------:R-:W-:Y:S01]  /*9340*/  @!P1 F2FP.BF16.F32.PACK_AB R15, RZ, R15 ;  /* 0x0000000fff0f923e */ /* 0x000fe200000010ff */
[----:B------:R3:W-:Y:S03]  /*9350*/  @!P1 STG.E.U16 desc[UR12][R16.64+0x50], R14 ;  /* 0x0000500e10009986 */ /* 0x0007e6000c10150c */
[----:B------:R-:W-:Y:S02]  /*9360*/  PRMT R20, R15, 0x7610, R20 ;  /* 0x000076100f147816 */ /* 0x000fe40000000014 */
[----:B------:R-:W-:-:S03]  /*9370*/  LEA.HI R15, R56, 0x3c, RZ, 0x1c ;  /* 0x0000003c380f7811 */ /* 0x000fc600078fe0ff */
[----:B------:R3:W-:Y:S04]  /*9380*/  @!P1 STG.E.U16 desc[UR12][R18.64+0x50], R20 ;  /* 0x0000501412009986 */ /* 0x0007e8000c10150c */
.L_x_1482:
[----:B------:R-:W-:Y:S05]  /*9390*/  BSYNC B0 ;  /* 0x0000000000007941 */ /* 0x000fea0003800000 */
.L_x_1481:
        /* <DEDUP_REMOVED lines=165> */
.L_x_1550:
        /* <DEDUP_REMOVED lines=9> */
.L_x_1480:
        /* <DEDUP_REMOVED lines=8> */
.L_x_1483:
[----:B------:R-:W-:Y:S01]  /*9f00*/  HFMA2.MMA R28, -RZ, RZ, 0, 4.76837158203125e-07 ;  /* 0x00000008ff1c7435 */ /* 0x000fe200000001ff */
[----:B-1----:R-:W-:Y:S02]  /*9f10*/  MOV R29, R14 ;  /* 0x0000000e001d7202 */ /* 0x002fe40000000f00 */
[----:B------:R-:W-:Y:S02]  /*9f20*/  MOV R27, 0x101f ;  /* 0x0000101f001b7802 */ /* 0x000fe40000000f00 */
[----:B------:R-:W-:-:S07]  /*9f30*/  MOV R26, 0xffff ;  /* 0x0000ffff001a7802 */ /* 0x000fce0000000f00 */
[----:B0-2---:R-:W-:Y:S05]  /*9f40*/  WARPSYNC.COLLECTIVE R26, `(.L_x_1488) ;  /* 0x000000001a087348 */ /* 0x005fea0003c00000 */
[----:B------:R1:W3:Y:S02]  /*9f50*/  SHFL.BFLY P2, R30, R29, R28, R27 ;  /* 0x0c00001c1d1e7389 */ /* 0x0002e4000004001b */
[----:B0123--:R-:W-:Y:S01]  /*9f60*/  ENDCOLLECTIVE ;  /* 0x000000000000791b */ /* 0x00ffe20003800000 */
.L_x_1488:
[----:B------:R-:W-:Y:S02]  /*9f70*/  MOV R29, R15 ;  /* 0x0000000f001d7202 */ /* 0x000fe40000000f00 */
[----:B------:R-:W-:-:S07]  /*9f80*/  MOV R17, R30 ;  /* 0x0000001e00117202 */ /* 0x000fce0000000f00 */
[----:B------:R-:W-:Y:S05]  /*9f90*/  WARPSYNC.COLLECTIVE R26, `(.L_x_1489) ;  /* 0x000000001a087348 */ /* 0x000fea0003c00000 */
[----:B------:R0:W1:Y:S02]  /*9fa0*/  SHFL.BFLY P2, R30, R29, R28, R27 ;  /* 0x0c00001c1d1e7389 */ /* 0x000064000004001b */
[----:B01----:R-:W-:Y:S01]  /*9fb0*/  ENDCOLLECTIVE ;  /* 0x000000000000791b */ /* 0x003fe20003800000 */
.L_x_1489:
[----:B------:R-:W-:Y:S01]  /*9fc0*/  FADD.FTZ R17, R17, R14 ;  /* 0x0000000e11117221 */ /* 0x000fe20000010000 */
[----:B------:R-:W-:-:S04]  /*9fd0*/  HFMA2.MMA R28, -RZ, RZ, 0, 2.384185791015625e-07 ;  /* 0x00000004ff1c7435 */ /* 0x000fc800000001ff */
[----:B------:R-:W-:Y:S02]  /*9fe0*/  MOV R29, R17 ;  /* 0x00000011001d7202 */ /* 0x000fe40000000f00 */
[----:B------:R-:W-:-:S07]  /*9ff0*/  MOV R16, R30 ;  /* 0x0000001e00107202 */ /* 0x000fce0000000f00 */
[----:B------:R-:W-:Y:S05]  /*a000*/  WARPSYNC.COLLECTIVE R26, `(.L_x_1490) ;  /* 0x000000001a087348 */ /* 0x000fea0003c00000 */
[----:B------:R0:W1:Y:S02]  /*a010*/  SHFL.BFLY P2, R30, R29, R28, R27 ;  /* 0x0c00001c1d1e7389 */ /* 0x000064000004001b */
[----:B01----:R-:W-:Y:S01]  /*a020*/  ENDCOLLECTIVE ;  /* 0x000000000000791b */ /* 0x003fe20003800000 */
.L_x_1490:
[----:B------:R-:W-:-:S05]  /*a030*/  FADD.FTZ R16, R16, R15 ;  /* 0x0000000f10107221 */ /* 0x000fca0000010000 */
[----:B------:R-:W-:Y:S02]  /*a040*/  MOV R29, R16 ;  /* 0x00000010001d7202 */ /* 0x000fe40000000f00 */
[----:B------:R-:W-:-:S07]  /*a050*/  MOV R18, R30 ;  /* 0x0000001e00127202 */ /* 0x000fce0000000f00 */
[----:B------:R-:W-:Y:S05]  /*a060*/  WARPSYNC.COLLECTIVE R26, `(.L_x_1491) ;  /* 0x000000001a087348 */ /* 0x000fea0003c00000 */
[----:B------:R0:W1:Y:S02]  /*a070*/  SHFL.BFLY P2, R30, R29, R28, R27 ;  /* 0x0c00001c1d1e7389 */ /* 0x000064000004001b */
[----:B01----:R-:W-:Y:S01]  /*a080*/  ENDCOLLECTIVE ;  /* 0x000000000000791b */ /* 0x003fe20003800000 */
.L_x_1491:
[----:B------:R-:W-:Y:S01]  /*a090*/  FADD.FTZ R18, R17, R18 ;  /* 0x0000001211127221 */ /* 0x000fe20000010000 */
[----:B------:R-:W-:-:S04]  /*a0a0*/  HFMA2.MMA R28, -RZ, RZ, 0, 1.1920928955078125e-07 ;  /* 0x00000002ff1c7435 */ /* 0x000fc800000001ff */
[----:B------:R-:W-:Y:S02]  /*a0b0*/  MOV R29, R18 ;  /* 0x00000012001d7202 */ /* 0x000fe40000000f00 */
[----:B------:R-:W-:-:S07]  /*a0c0*/  MOV R19, R30 ;  /* 0x0000001e00137202 */ /* 0x000fce0000000f00 */
[----:B------:R-:W-:Y:S05]  /*a0d0*/  WARPSYNC.COLLECTIVE R26, `(.L_x_1492) ;  /* 0x000000001a087348 */ /* 0x000fea0003c00000 */
[----:B------:R0:W1:Y:S02]  /*a0e0*/  SHFL.BFLY P2, R30, R29, R28, R27 ;  /* 0x0c00001c1d1e7389 */ /* 0x000064000004001b */
[----:B01----:R-:W-:Y:S01]  /*a0f0*/  ENDCOLLECTIVE ;  /* 0x000000000000791b */ /* 0x003fe20003800000 */
.L_x_1492:
[----:B------:R-:W-:-:S05]  /*a100*/  FADD.FTZ R19, R16, R19 ;  /* 0x0000001310137221 */ /* 0x000fca0000010000 */
[----:B------:R-:W-:Y:S02]  /*a110*/  MOV R29, R19 ;  /* 0x00000013001d7202 */ /* 0x000fe40000000f00 */
[----:B------:R-:W-:-:S07]  /*a120*/  MOV R21, R30 ;  /* 0x0000001e00157202 */ /* 0x000fce0000000f00 */
[----:B------:R-:W-:Y:S05]  /*a130*/  WARPSYNC.COLLECTIVE R26, `(.L_x_1493) ;  /* 0x000000001a087348 */ /* 0x000fea0003c00000 */
[----:B------:R0:W1:Y:S02]  /*a140*/  SHFL.BFLY P2, R30, R29, R28, R27 ;  /* 0x0c00001c1d1e7389 */ /* 0x000064000004001b */
[----:B01----:R-:W-:Y:S01]  /*a150*/  ENDCOLLECTIVE ;  /* 0x000000000000791b */ /* 0x003fe20003800000 */
.L_x_1493:
[----:B------:R-:W-:Y:S01]  /*a160*/  FADD.FTZ R21, R18, R21 ;  /* 0x0000001512157221 */ /* 0x000fe20000010000 */
[----:B------:R-:W-:-:S04]  /*a170*/  HFMA2.MMA R28, -RZ, RZ, 0, 5.9604644775390625e-08 ;  /* 0x00000001ff1c7435 */ /* 0x000fc800000001ff */
[----:B------:R-:W-:Y:S02]  /*a180*/  MOV R29, R21 ;  /* 0x00000015001d7202 */ /* 0x000fe40000000f00 */
[----:B------:R-:W-:-:S07]  /*a190*/  MOV R14, R30 ;  /* 0x0000001e000e7202 */ /* 0x000fce0000000f00 */
[----:B------:R-:W-:Y:S05]  /*a1a0*/  WARPSYNC.COLLECTIVE R26, `(.L_x_1494) ;  /* 0x000000001a087348 */ /* 0x000fea0003c00000 */
[----:B------:R0:W1:Y:S02]  /*a1b0*/  SHFL.BFLY P2, R30, R29, R28, R27 ;  /* 0x0c00001c1d1e7389 */ /* 0x000064000004001b */
[----:B01----:R-:W-:Y:S01]  /*a1c0*/  ENDCOLLECTIVE ;  /* 0x000000000000791b */ /* 0x003fe20003800000 */
.L_x_1494:
[----:B------:R-:W-:-:S05]  /*a1d0*/  FADD.FTZ R14, R19, R14 ;  /* 0x0000000e130e7221 */ /* 0x000fca0000010000 */
[----:B------:R-:W-:Y:S02]  /*a1e0*/  MOV R29, R14 ;  /* 0x0000000e001d7202 */ /* 0x000fe40000000f00 */
[----:B------:R-:W-:-:S07]  /*a1f0*/  MOV R20, R30 ;  /* 0x0000001e00147202 */ /* 0x000fce0000000f00 */
[----:B------:R-:W-:Y:S05]  /*a200*/  WARPSYNC.COLLECTIVE R26, `(.L_x_1495) ;  /* 0x000000001a087348 */ /* 0x000fea0003c00000 */
[----:B------:R0:W1:Y:S02]  /*a210*/  SHFL.BFLY P2, R30, R29, R28, R27 ;  /* 0x0c00001c1d1e7389 */ /* 0x000064000004001b */
[----:B01----:R-:W-:Y:S01]  /*a220*/  ENDCOLLECTIVE ;  /* 0x000000000000791b */ /* 0x003fe20003800000 */
.L_x_1495:
[----:B------:R-:W-:Y:S01]  /*a230*/  FADD.FTZ R20, R21, R20 ;  /* 0x0000001415147221 */ /* 0x000fe20000010000 */
[----:B------:R-:W-:Y:S06]  /*a240*/  BRA `(.L_x_1496) ;  /* 0xffffffe800d87947 */ /* 0x000fec000383ffff */
.L_x_1484:
        /* <DEDUP_REMOVED lines=8> */
.L_x_1498:
[----:B------:R-:W-:Y:S05]  /*a2d0*/  BSYNC B1 ;  /* 0x0000000000017941 */ /* 0x000fea0003800000 */
.L_x_1497:
        /* <DEDUP_REMOVED lines=8> */
.L_x_1499:
[----:B------:R-:W-:Y:S01]  /*a360*/  FADD.FTZ R21, R21, R14 ;  /* 0x0000000e15157221 */ /* 0x000fe20000010000 */
[----:B------:R-:W-:-:S04]  /*a370*/  HFMA2.MMA R28, -RZ, RZ, 0, 2.384185791015625e-07 ;  /* 0x00000004ff1c7435 */ /* 0x000fc800000001ff */
[----:B------:R-:W-:Y:S02]  /*a380*/  MOV R29, R21 ;  /* 0x00000015001d7202 */ /* 0x000fe40000000f00 */
[----:B------:R-:W-:-:S07]  /*a390*/  MOV R20, R30 ;  /* 0x0000001e00147202 */ /* 0x000fce0000000f00 */
[----:B------:R-:W-:Y:S05]  /*a3a0*/  WARPSYNC.COLLECTIVE R26, `(.L_x_1500) ;  /* 0x000000001a087348 */ /* 0x000fea0003c00000 */
[----:B------:R0:W1:Y:S02]  /*a3b0*/  SHFL.BFLY P2, R30, R29, R28, R27 ;  /* 0x0c00001c1d1e7389 */ /* 0x000064000004001b */
[----:B01----:R-:W-:Y:S01]  /*a3c0*/  ENDCOLLECTIVE ;  /* 0x000000000000791b */ /* 0x003fe20003800000 */
.L_x_1500:
[----:B------:R-:W-:-:S05]  /*a3d0*/  FADD.FTZ R20, R20, R15 ;  /* 0x0000000f14147221 */ /* 0x000fca0000010000 */
[----:B------:R-:W-:Y:S02]  /*a3e0*/  MOV R29, R20 ;  /* 0x00000014001d7202 */ /* 0x000fe40000000f00 */
[----:B------:R-:W-:-:S07]  /*a3f0*/  MOV R22, R30 ;  /* 0x0000001e00167202 */ /* 0x000fce0000000f00 */
[----:B------:R-:W-:Y:S05]  /*a400*/  WARPSYNC.COLLECTIVE R26, `(.L_x_1501) ;  /* 0x000000001a087348 */ /* 0x000fea0003c00000 */
[----:B------:R0:W1:Y:S02]  /*a410*/  SHFL.BFLY P2, R30, R29, R28, R27 ;  /* 0x0c00001c1d1e7389 */ /* 0x000064000004001b */
[----:B01----:R-:W-:Y:S01]  /*a420*/  ENDCOLLECTIVE ;  /* 0x000000000000791b */ /* 0x003fe20003800000 */
.L_x_1501:
[----:B------:R-:W-:Y:S01]  /*a430*/  FADD.FTZ R22, R21, R22 ;  /* 0x0000001615167221 */ /* 0x000fe20000010000 */
[----:B------:R-:W-:-:S04]  /*a440*/  HFMA2.MMA R28, -RZ, RZ, 0, 1.1920928955078125e-07 ;  /* 0x00000002ff1c7435 */ /* 0x000fc800000001ff */
[----:B------:R-:W-:Y:S02]  /*a450*/  MOV R29, R22 ;  /* 0x00000016001d7202 */ /* 0x000fe40000000f00 */
[----:B------:R-:W-:-:S07]  /*a460*/  MOV R23, R30 ;  /* 0x0000001e00177202 */ /* 0x000fce0000000f00 */
[----:B------:R-:W-:Y:S05]  /*a470*/  WARPSYNC.COLLECTIVE R26, `(.L_x_1502) ;  /* 0x000000001a087348 */ /* 0x000fea0003c00000 */
[----:B------:R0:W1:Y:S02]  /*a480*/  SHFL.BFLY P2, R30, R29, R28, R27 ;  /* 0x0c00001c1d1e7389 */ /* 0x000064000004001b */
[----:B01----:R-:W-:Y:S01]  /*a490*/  ENDCOLLECTIVE ;  /* 0x000000000000791b */ /* 0x003fe20003800000 */
.L_x_1502:
[----:B------:R-:W-:-:S05]  /*a4a0*/  FADD.FTZ R23, R20, R23 ;  /* 0x0000001714177221 */ /* 0x000fca0000010000 */
[----:B------:R-:W-:Y:S02]  /*a4b0*/  MOV R29, R23 ;  /* 0x00000017001d7202 */ /* 0x000fe40000000f00 */
[----:B------:R-:W-:-:S07]  /*a4c0*/  MOV R25, R30 ;  /* 0x0000001e00197202 */ /* 0x000fce0000000f00 */
[----:B------:R-:W-:Y:S05]  /*a4d0*/  WARPSYNC.COLLECTIVE R26, `(.L_x_1503) ;  /* 0x000000001a087348 */ /* 0x000fea0003c00000 */
[----:B------:R0:W1:Y:S02]  /*a4e0*/  SHFL.BFLY P2, R30, R29, R28, R27 ;  /* 0x0c00001c1d1e7389 */ /* 0x000064000004001b */
[----:B01----:R-:W-:Y:S01]  /*a4f0*/  ENDCOLLECTIVE ;  /* 0x000000000000791b */ /* 0x003fe20003800000 */
.L_x_1503:
[----:B------:R-:W-:Y:S01]  /*a500*/  FADD.FTZ R25, R22, R25 ;  /* 0x0000001916197221 */ /* 0x000fe20000010000 */
[----:B------:R-:W-:-:S04]  /*a510*/  HFMA2.MMA R28, -RZ, RZ, 0, 5.9604644775390625e-08 ;  /* 0x00000001ff1c7435 */ /* 0x000fc800000001ff */
[----:B------:R-:W-:Y:S02]  /*a520*/  MOV R29, R25 ;  /* 0x00000019001d7202 */ /* 0x000fe40000000f00 */
[----:B------:R-:W-:-:S07]  /*a530*/  MOV R14, R30 ;  /* 0x0000001e000e7202 */ /* 0x000fce0000000f00 */
[----:B------:R-:W-:Y:S05]  /*a540*/  WARPSYNC.COLLECTIVE R26, `(.L_x_1504) ;  /* 0x000000001a087348 */ /* 0x000fea0003c00000 */
[----:B------:R0:W1:Y:S02]  /*a550*/  SHFL.BFLY P2, R30, R29, R28, R27 ;  /* 0x0c00001c1d1e7389 */ /* 0x000064000004001b */
[----:B01----:R-:W-:Y:S01]  /*a560*/  ENDCOLLECTIVE ;  /* 0x000000000000791b */ /* 0x003fe20003800000 */
.L_x_1504:
[----:B------:R-:W-:-:S05]  /*a570*/  FADD.FTZ R14, R23, R14 ;  /* 0x0000000e170e7221 */ /* 0x000fca0000010000 */
[----:B------:R-:W-:Y:S02]  /*a580*/  MOV R29, R14 ;  /* 0x0000000e001d7202 */ /* 0x000fe40000000f00 */
[----:B------:R-:W-:-:S07]  /*a590*/  MOV R24, R30 ;  /* 0x0000001e00187202 */ /* 0x000fce0000000f00 */
[----:B------:R-:W-:Y:S05]  /*a5a0*/  WARPSYNC.COLLECTIVE R26, `(.L_x_1505) ;  /* 0x000000001a087348 */ /* 0x000fea0003c00000 */
[----:B------:R0:W1:Y:S02]  /*a5b0*/  SHFL.BFLY P2, R30, R29, R28, R27 ;  /* 0x0c00001c1d1e7389 */ /* 0x000064000004001b */
[----:B01----:R-:W-:Y:S01]  /*a5c0*/  ENDCOLLECTIVE ;  /* 0x000000000000791b */ /* 0x003fe20003800000 */
.L_x_1505:
[----:B------:R-:W-:Y:S01]  /*a5d0*/  FADD.FTZ R24, R25, R24 ;  /* 0x0000001819187221 */ /* 0x000fe20000010000 */
[----:B------:R-:W-:Y:S06]  /*a5e0*/  BRA `(.L_x_1506) ;  /* 0xffffffe800a87947 */ /* 0x000fec000383ffff */
.L_x_1485:
        /* <DEDUP_REMOVED lines=8> */
.L_x_1508:
[----:B------:R-:W-:Y:S05]  /*a670*/  BSYNC B1 ;  /* 0x0000000000017941 */ /* 0x000fea0003800000 */
.L_x_1507:
        /* <DEDUP_REMOVED lines=8> */
.L_x_1509:
[----:B------:R-:W-:Y:S01]  /*a700*/  FADD.FTZ R21, R21, R14 ;  /* 0x0000000e15157221 */ /* 0x000fe20000010000 */
[----:B------:R-:W-:-:S04]  /*a710*/  HFMA2.MMA R28, -RZ, RZ, 0, 2.384185791015625e-07 ;  /* 0x00000004ff1c7435 */ /* 0x000fc800000001ff */
[----:B------:R-:W-:Y:S02]  /*a720*/  MOV R29, R21 ;  /* 0x00000015001d7202 */ /* 0x000fe40000000f00 */
[----:B------:R-:W-:-:S07]  /*a730*/  MOV R20, R30 ;  /* 0x0000001e00147202 */ /* 0x000fce0000000f00 */
[----:B------:R-:W-:Y:S05]  /*a740*/  WARPSYNC.COLLECTIVE R26, `(.L_x_1510) ;  /* 0x000000001a087348 */ /* 0x000fea0003c00000 */
[----:B------:R0:W1:Y:S02]  /*a750*/  SHFL.BFLY P2, R30, R29, R28, R27 ;  /* 0x0c00001c1d1e7389 */ /* 0x000064000004001b */
[----:B01----:R-:W-:Y:S01]  /*a760*/  ENDCOLLECTIVE ;  /* 0x000000000000791b */ /* 0x003fe20003800000 */
.L_x_1510:
[----:B------:R-:W-:-:S05]  /*a770*/  FADD.FTZ R20, R20, R15 ;  /* 0x0000000f14147221 */ /* 0x000fca0000010000 */
[----:B------:R-:W-:Y:S02]  /*a780*/  MOV R29, R20 ;  /* 0x00000014001d7202 */ /* 0x000fe40000000f00 */
[----:B------:R-:W-:-:S07]  /*a790*/  MOV R22, R30 ;  /* 0x0000001e00167202 */ /* 0x000fce0000000f00 */
[----:B------:R-:W-:Y:S05]  /*a7a0*/  WARPSYNC.COLLECTIVE R26, `(.L_x_1511) ;  /* 0x000000001a087348 */ /* 0x000fea0003c00000 */
[----:B------:R0:W1:Y:S02]  /*a7b0*/  SHFL.BFLY P2, R30, R29, R28, R27 ;  /* 0x0c00001c1d1e7389 */ /* 0x000064000004001b */
[----:B01----:R-:W-:Y:S01]  /*a7c0*/  ENDCOLLECTIVE ;  /* 0x000000000000791b */ /* 0x003fe20003800000 */
.L_x_1511:
[----:B------:R-:W-:Y:S01]  /*a7d0*/  FADD.FTZ R22, R21, R22 ;  /* 0x0000001615167221 */ /* 0x000fe20000010000 */
[----:B------:R-:W-:-:S04]  /*a7e0*/  HFMA2.MMA R28, -RZ, RZ, 0, 1.1920928955078125e-07 ;  /* 0x00000002ff1c7435 */ /* 0x000fc800000001ff */
[----:B------:R-:W-:Y:S02]  /*a7f0*/  MOV R29, R22 ;  /* 0x00000016001d7202 */ /* 0x000fe40000000f00 */
[----:B------:R-:W-:-:S07]  /*a800*/  MOV R23, R30 ;  /* 0x0000001e00177202 */ /* 0x000fce0000000f00 */
[----:B------:R-:W-:Y:S05]  /*a810*/  WARPSYNC.COLLECTIVE R26, `(.L_x_1512) ;  /* 0x000000001a087348 */ /* 0x000fea0003c00000 */
[----:B------:R0:W1:Y:S02]  /*a820*/  SHFL.BFLY P2, R30, R29, R28, R27 ;  /* 0x0c00001c1d1e7389 */ /* 0x000064000004001b */
[----:B01----:R-:W-:Y:S01]  /*a830*/  ENDCOLLECTIVE ;  /* 0x000000000000791b */ /* 0x003fe20003800000 */
.L_x_1512:
[----:B------:R-:W-:-:S05]  /*a840*/  FADD.FTZ R23, R20, R23 ;  /* 0x0000001714177221 */ /* 0x000fca0000010000 */
[----:B------:R-:W-:Y:S02]  /*a850*/  MOV R29, R23 ;  /* 0x00000017001d7202 */ /* 0x000fe40000000f00 */
[----:B------:R-:W-:-:S07]  /*a860*/  MOV R25, R30 ;  /* 0x0000001e00197202 */ /* 0x000fce0000000f00 */
[----:B------:R-:W-:Y:S05]  /*a870*/  WARPSYNC.COLLECTIVE R26, `(.L_x_1513) ;  /* 0x000000001a087348 */ /* 0x000fea0003c00000 */
[----:B------:R0:W1:Y:S02]  /*a880*/  SHFL.BFLY P2, R30, R29, R28, R27 ;  /* 0x0c00001c1d1e7389 */ /* 0x000064000004001b */
[----:B01----:R-:W-:Y:S01]  /*a890*/  ENDCOLLECTIVE ;  /* 0x000000000000791b */ /* 0x003fe20003800000 */
.L_x_1513:
[----:B------:R-:W-:Y:S01]  /*a8a0*/  FADD.FTZ R25, R22, R25 ;  /* 0x0000001916197221 */ /* 0x000fe20000010000 */
[----:B------:R-:W-:-:S04]  /*a8b0*/  HFMA2.MMA R28, -RZ, RZ, 0, 5.9604644775390625e-08 ;  /* 0x00000001ff1c7435 */ /* 0x000fc800000001ff */
[----:B------:R-:W-:Y:S02]  /*a8c0*/  MOV R29, R25 ;  /* 0x00000019001d7202 */ /* 0x000fe40000000f00 */
[----:B------:R-:W-:-:S07]  /*a8d0*/  MOV R14, R30 ;  /* 0x0000001e000e7202 */ /* 0x000fce0000000f00 */
[----:B------:R-:W-:Y:S05]  /*a8e0*/  WARPSYNC.COLLECTIVE R26, `(.L_x_1514) ;  /* 0x000000001a087348 */ /* 0x000fea0003c00000 */
[----:B------:R0:W1:Y:S02]  /*a8f0*/  SHFL.BFLY P2, R30, R29, R28, R27 ;  /* 0x0c00001c1d1e7389 */ /* 0x000064000004001b */
[----:B01----:R-:W-:Y:S01]  /*a900*/  ENDCOLLECTIVE ;  /* 0x000000000000791b */ /* 0x003fe20003800000 */
.L_x_1514:
[----:B------:R-:W-:-:S05]  /*a910*/  FADD.FTZ R14, R23, R14 ;  /* 0x0000000e170e7221 */ /* 0x000fca0000010000 */
[----:B------:R-:W-:Y:S02]  /*a920*/  MOV R29, R14 ;  /* 0x0000000e001d7202 */ /* 0x000fe40000000f00 */
[----:B------:R-:W-:-:S07]  /*a930*/  MOV R24, R30 ;  /* 0x0000001e00187202 */ /* 0x000fce0000000f00 */
[----:B------:R-:W-:Y:S05]  /*a940*/  WARPSYNC.COLLECTIVE R26, `(.L_x_1515) ;  /* 0x000000001a087348 */ /* 0x000fea0003c00000 */
[----:B------:R0:W1:Y:S02]  /*a950*/  SHFL.BFLY P2, R30, R29, R28, R27 ;  /* 0x0c00001c1d1e7389 */ /* 0x000064000004001b */
[----:B01----:R-:W-:Y:S01]  /*a960*/  ENDCOLLECTIVE ;  /* 0x000000000000791b */ /* 0x003fe20003800000 */
.L_x_1515:
[----:B------:R-:W-:Y:S01]  /*a970*/  FADD.FTZ R24, R25, R24 ;  /* 0x0000001819187221 */ /* 0x000fe20000010000 */
[----:B------:R-:W-:Y:S06]  /*a980*/  BRA `(.L_x_1516) ;  /* 0xffffffe800647947 */ /* 0x000fec000383ffff */
.L_x_1486:
        /* <DEDUP_REMOVED lines=8> */
.L_x_1518:
[----:B------:R-:W-:Y:S05]  /*aa10*/  BSYNC B0 ;  /* 0x0000000000007941 */ /* 0x000fea0003800000 */
.L_x_1517:
        /* <DEDUP_REMOVED lines=10> */
.L_x_1519:
        /* <DEDUP_REMOVED lines=17> */
.L_x_1520:
[----:B------:R-:W-:Y:S02]  /*abd0*/  MOV R29, R17 ;  /* 0x00000011001d7202 */ /* 0x000fe40000000f00 */
[----:B------:R-:W-:-:S07]  /*abe0*/  MOV R16, R30 ;  /* 0x0000001e00107202 */ /* 0x000fce0000000f00 */
[----:B------:R-:W-:Y:S05]  /*abf0*/  WARPSYNC.COLLECTIVE R26, `(.L_x_1521) ;  /* 0x000000001a087348 */ /* 0x000fea0003c00000 */
[----:B------:R0:W1:Y:S02]  /*ac00*/  SHFL.BFLY P2, R30, R29, R28, R27 ;  /* 0x0c00001c1d1e7389 */ /* 0x000064000004001b */
[----:B01----:R-:W-:Y:S01]  /*ac10*/  ENDCOLLECTIVE ;  /* 0x000000000000791b */ /* 0x003fe20003800000 */
.L_x_1521:
        /* <DEDUP_REMOVED lines=13> */
.L_x_1522:
[----:B------:R0:W1:Y:S04]  /*acf0*/  @!P0 LDS R37, [R22] ;  /* 0x0000000016258984 */ /* 0x0000680000000800 */
[----:B------:R0:W2:Y:S01]  /*ad00*/  @!P0 LDS R38, [R22+0x500] ;  /* 0x0005000016268984 */ /* 0x0000a20000000800 */
[----:B------:R-:W-:Y:S02]  /*ad10*/  MOV R29, R14 ;  /* 0x0000000e001d7202 */ /* 0x000fe40000000f00 */
[----:B------:R-:W-:-:S07]  /*ad20*/  MOV R16, R30 ;  /* 0x0000001e00107202 */ /* 0x000fce0000000f00 */
[----:B012---:R-:W-:Y:S05]  /*ad30*/  WARPSYNC.COLLECTIVE R26, `(.L_x_1523) ;  /* 0x000000001a087348 */ /* 0x007fea0003c00000 */
[----:B------:R3:W4:Y:S02]  /*ad40*/  SHFL.BFLY P2, R30, R29, R28, R27 ;  /* 0x0c00001c1d1e7389 */ /* 0x000724000004001b */
[----:B01234-:R-:W-:Y:S01]  /*ad50*/  ENDCOLLECTIVE ;  /* 0x000000000000791b */ /* 0x01ffe20003800000 */
.L_x_1523:
        /* <DEDUP_REMOVED lines=9> */
.L_x_1524:
[----:B------:R-:W-:Y:S02]  /*adf0*/  MOV R29, R17 ;  /* 0x00000011001d7202 */ /* 0x000fe40000000f00 */
[----:B------:R-:W-:-:S07]  /*ae00*/  MOV R19, R30 ;  /* 0x0000001e00137202 */ /* 0x000fce0000000f00 */
[----:B------:R-:W-:Y:S05]  /*ae10*/  WARPSYNC.COLLECTIVE R26, `(.L_x_1525) ;  /* 0x000000001a087348 */ /* 0x000fea0003c00000 */
[----:B------:R0:W1:Y:S02]  /*ae20*/  SHFL.BFLY P2, R30, R29, R28, R27 ;  /* 0x0c00001c1d1e7389 */ /* 0x000064000004001b */
[----:B01----:R-:W-:Y:S01]  /*ae30*/  ENDCOLLECTIVE ;  /* 0x000000000000791b */ /* 0x003fe20003800000 */
.L_x_1525:
[----:B------:R-:W-:Y:S01]  /*ae40*/  FADD.FTZ R16, R16, R19 ;  /* 0x0000001310107221 */ /* 0x000fe20000010000 */
[----:B------:R-:W-:Y:S01]  /*ae50*/  HFMA2.MMA R28, -RZ, RZ, 0, 4.76837158203125e-07 ;  /* 0x00000008ff1c7435 */ /* 0x000fe200000001ff */
[----:B------:R-:W-:Y:S02]  /*ae60*/  MOV R29, R32 ;  /* 0x00000020001d7202 */ /* 0x000fe40000000f00 */
[----:B------:R-:W-:-:S08]  /*ae70*/  MOV R14, R30 ;  /* 0x0000001e000e7202 */ /* 0x000fd00000000f00 */
[----:B------:R-:W-:Y:S05]  /*ae80*/  WARPSYNC.COLLECTIVE R26, `(.L_x_1526) ;  /* 0x000000001a087348 */ /* 0x000fea0003c00000 */
[----:B------:R0:W1:Y:S02]  /*ae90*/  SHFL.BFLY P2, R30, R29, R28, R27 ;  /* 0x0c00001c1d1e7389 */ /* 0x000064000004001b */
[----:B01----:R-:W-:Y:S01]  /*aea0*/  ENDCOLLECTIVE ;  /* 0x000000000000791b */ /* 0x003fe20003800000 */
.L_x_1526:
[----:B------:R-:W-:Y:S01]  /*aeb0*/  FADD.FTZ R44, R17, R14 ;  /* 0x0000000e112c7221 */ /* 0x000fe20000010000 */
[----:B------:R-:W-:Y:S02]  /*aec0*/  MOV R29, R34 ;  /* 0x00000022001d7202 */ /* 0x000fe40000000f00 */
[----:B------:R-:W-:-:S07]  /*aed0*/  MOV R31, R30 ;  /* 0x0000001e001f7202 */ /* 0x000fce0000000f00 */
[----:B------:R-:W-:Y:S05]  /*aee0*/  WARPSYNC.COLLECTIVE R26, `(.L_x_1527) ;  /* 0x000000001a087348 */ /* 0x000fea0003c00000 */
[----:B------:R0:W1:Y:S02]  /*aef0*/  SHFL.BFLY P2, R30, R29, R28, R27 ;  /* 0x0c00001c1d1e7389 */ /* 0x000064000004001b */
[----:B01----:R-:W-:Y:S01]  /*af00*/  ENDCOLLECTIVE ;  /* 0x000000000000791b */ /* 0x003fe20003800000 */
.L_x_1527:
[----:B------:R-:W-:Y:S01]  /*af10*/  FADD.FTZ R31, R31, R32 ;  /* 0x000000201f1f7221 */ /* 0x000fe20000010000 */
[----:B------:R-:W-:-:S04]  /*af20*/  HFMA2.MMA R28, -RZ, RZ, 0, 2.384185791015625e-07 ;  /* 0x00000004ff1c7435 */ /* 0x000fc800000001ff */
[----:B------:R-:W-:Y:S02]  /*af30*/  MOV R29, R31 ;  /* 0x0000001f001d7202 */ /* 0x000fe40000000f00 */
[----:B------:R-:W-:-:S07]  /*af40*/  MOV R33, R30 ;  /* 0x0000001e00217202 */ /* 0x000fce0000000f00 */
[----:B------:R-:W-:Y:S05]  /*af50*/  WARPSYNC.COLLECTIVE R26, `(.L_x_1528) ;  /* 0x000000001a087348 */ /* 0x000fea0003c00000 */
[----:B------:R0:W1:Y:S02]  /*af60*/  SHFL.BFLY P2, R30, R29, R28, R27 ;  /* 0x0c00001c1d1e7389 */ /* 0x000064000004001b */
[----:B01----:R-:W-:Y:S01]  /*af70*/  ENDCOLLECTIVE ;  /* 0x000000000000791b */ /* 0x003fe20003800000 */
.L_x_1528:
[----:B------:R-:W-:-:S05]  /*af80*/  FADD.FTZ R33, R33, R34 ;  /* 0x0000002221217221 */ /* 0x000fca0000010000 */
[----:B------:R-:W-:Y:S02]  /*af90*/  MOV R29, R33 ;  /* 0x00000021001d7202 */ /* 0x000fe40000000f00 */
[----:B------:R-:W-:-:S07]  /*afa0*/  MOV R20, R30 ;  /* 0x0000001e00147202 */ /* 0x000fce0000000f00 */
[----:B------:R-:W-:Y:S05]  /*afb0*/  WARPSYNC.COLLECTIVE R26, `(.L_x_1529) ;  /* 0x000000001a087348 */ /* 0x000fea0003c00000 */
[----:B------:R0:W1:Y:S02]  /*afc0*/  SHFL.BFLY P2, R30, R29, R28, R27 ;  /* 0x0c00001c1d1e7389 */ /* 0x000064000004001b */
[----:B01----:R-:W-:Y:S01]  /*afd0*/  ENDCOLLECTIVE ;  /* 0x000000000000791b */ /* 0x003fe20003800000 */
.L_x_1529:
[----:B------:R-:W-:Y:S01]  /*afe0*/  FADD.FTZ R35, R31, R20 ;  /* 0x000000141f237221 */ /* 0x000fe20000010000 */
[----:B------:R-:W-:-:S04]  /*aff0*/  HFMA2.MMA R28, -RZ, RZ, 0, 1.1920928955078125e-07 ;  /* 0x00000002ff1c7435 */ /* 0x000fc800000001ff */
[----:B------:R-:W-:Y:S02]  /*b000*/  MOV R29, R35 ;  /* 0x00000023001d7202 */ /* 0x000fe40000000f00 */
[----:B------:R-:W-:-:S07]  /*b010*/  MOV R36, R30 ;  /* 0x0000001e00247202 */ /* 0x000fce0000000f00 */
[----:B------:R-:W-:Y:S05]  /*b020*/  WARPSYNC.COLLECTIVE R26, `(.L_x_1530) ;  /* 0x000000001a087348 */ /* 0x000fea0003c00000 */
[----:B------:R0:W1:Y:S02]  /*b030*/  SHFL.BFLY P2, R30, R29, R28, R27 ;  /* 0x0c00001c1d1e7389 */ /* 0x000064000004001b */
[----:B01----:R-:W-:Y:S01]  /*b040*/  ENDCOLLECTIVE ;  /* 0x000000000000791b */ /* 0x003fe20003800000 */
.L_x_1530:
[----:B------:R-:W-:-:S05]  /*b050*/  FADD.FTZ R36, R33, R36 ;  /* 0x0000002421247221 */ /* 0x000fca0000010000 */
[----:B------:R-:W-:Y:S02]  /*b060*/  MOV R29, R36 ;  /* 0x00000024001d7202 */ /* 0x000fe40000000f00 */
[----:B------:R-:W-:-:S07]  /*b070*/  MOV R18, R30 ;  /* 0x0000001e00127202 */ /* 0x000fce0000000f00 */
[----:B------:R-:W-:Y:S05]  /*b080*/  WARPSYNC.COLLECTIVE R26, `(.L_x_1531) ;  /* 0x000000001a087348 */ /* 0x000fea0003c00000 */
[----:B------:R0:W1:Y:S02]  /*b090*/  SHFL.BFLY P2, R30, R29, R28, R27 ;  /* 0x0c00001c1d1e7389 */ /* 0x000064000004001b */
[----:B01----:R-:W-:Y:S01]  /*b0a0*/  ENDCOLLECTIVE ;  /* 0x000000000000791b */ /* 0x003fe20003800000 */
.L_x_1531:
        /* <DEDUP_REMOVED lines=8> */
.L_x_1532:
[----:B------:R-:W-:Y:S01]  /*b130*/  FADD.FTZ R36, R36, R21 ;  /* 0x0000001524247221 */ /* 0x000fe20000010000 */
[----:B------:R-:W-:-:S04]  /*b140*/  HFMA2.MMA R21, -RZ, RZ, 0, 0 ;  /* 0x00000000ff157435 */ /* 0x000fc800000001ff */
[----:B------:R-:W-:Y:S02]  /*b150*/  MOV R29, R36 ;  /* 0x00000024001d7202 */ /* 0x000fe40000000f00 */
[----:B------:R-:W-:-:S07]  /*b160*/  MOV R34, R30 ;  /* 0x0000001e00227202 */ /* 0x000fce0000000f00 */
[----:B------:R-:W-:Y:S05]  /*b170*/  WARPSYNC.COLLECTIVE R26, `(.L_x_1533) ;  /* 0x000000001a087348 */ /* 0x000fea0003c00000 */
[----:B------:R0:W1:Y:S02]  /*b180*/  SHFL.BFLY P2, R30, R29, R28, R27 ;  /* 0x0c00001c1d1e7389 */ /* 0x000064000004001b */
[----:B01----:R-:W-:Y:S01]  /*b190*/  ENDCOLLECTIVE ;  /* 0x000000000000791b */ /* 0x003fe20003800000 */
.L_x_1533:
[----:B------:R-:W-:Y:S01]  /*b1a0*/  FADD.FTZ R34, R35, R34 ;  /* 0x0000002223227221 */ /* 0x000fe20000010000 */
[----:B------:R-:W-:Y:S01]  /*b1b0*/  HFMA2.MMA R28, -RZ, RZ, 0, 4.76837158203125e-07 ;  /* 0x00000008ff1c7435 */ /* 0x000fe200000001ff */
[----:B------:R-:W-:Y:S02]  /*b1c0*/  MOV R29, R24 ;  /* 0x00000018001d7202 */ /* 0x000fe40000000f00 */
[----:B------:R-:W-:-:S08]  /*b1d0*/  MOV R33, R30 ;  /* 0x0000001e00217202 */ /* 0x000fd00000000f00 */
[----:B------:R-:W-:Y:S05]  /*b1e0*/  WARPSYNC.COLLECTIVE R26, `(.L_x_1534) ;  /* 0x000000001a087348 */ /* 0x000fea0003c00000 */
[----:B------:R0:W1:Y:S02]  /*b1f0*/  SHFL.BFLY P2, R30, R29, R28, R27 ;  /* 0x0c00001c1d1e7389 */ /* 0x000064000004001b */
[----:B01----:R-:W-:Y:S01]  /*b200*/  ENDCOLLECTIVE ;  /* 0x000000000000791b */ /* 0x003fe20003800000 */
.L_x_1534:
[----:B------:R-:W-:Y:S01]  /*b210*/  FADD.FTZ R33, R36, R33 ;  /* 0x0000002124217221 */ /* 0x000fe20000010000 */
[----:B------:R-:W-:Y:S02]  /*b220*/  MOV R29, R23 ;  /* 0x00000017001d7202 */ /* 0x000fe40000000f00 */
[----:B------:R-:W-:-:S07]  /*b230*/  MOV R37, R30 ;  /* 0x0000001e00257202 */ /* 0x000fce0000000f00 */
[----:B------:R-:W-:Y:S05]  /*b240*/  WARPSYNC.COLLECTIVE R26, `(.L_x_1535) ;  /* 0x000000001a087348 */ /* 0x000fea0003c00000 */
[----:B------:R0:W1:Y:S02]  /*b250*/  SHFL.BFLY P2, R30, R29, R28, R27 ;  /* 0x0c00001c1d1e7389 */ /* 0x000064000004001b */
[----:B01----:R-:W-:Y:S01]  /*b260*/  ENDCOLLECTIVE ;  /* 0x000000000000791b */ /* 0x003fe20003800000 */
.L_x_1535:
        /* <DEDUP_REMOVED lines=8> */
.L_x_1536:
        /* <DEDUP_REMOVED lines=8> */
.L_x_1537:
        /* <DEDUP_REMOVED lines=10> */
.L_x_1538:
[----:B------:R0:W1:Y:S04]  /*b410*/  @!P0 LDS R22, [R39] ;  /* 0x0000000027168984 */ /* 0x0000680000000800 */
[----:B------:R0:W2:Y:S01]  /*b420*/  @!P0 LDS R20, [R39+0x500] ;  /* 0x0005000027148984 */ /* 0x0000a20000000800 */
[----:B------:R-:W-:Y:S02]  /*b430*/  MOV R29, R37 ;  /* 0x00000025001d7202 */ /* 0x000fe40000000f00 */
[----:B------:R-:W-:-:S07]  /*b440*/  MOV R23, R30 ;  /* 0x0000001e00177202 */ /* 0x000fce0000000f00 */
[----:B012---:R-:W-:Y:S05]  /*b450*/  WARPSYNC.COLLECTIVE R26, `(.L_x_1539) ;  /* 0x000000001a087348 */ /* 0x007fea0003c00000 */
[----:B------:R3:W4:Y:S02]  /*b460*/  SHFL.BFLY P2, R30, R29, R28, R27 ;  /* 0x0c00001c1d1e7389 */ /* 0x000724000004001b */
[----:B01234-:R-:W-:Y:S01]  /*b470*/  ENDCOLLECTIVE ;  /* 0x000000000000791b */ /* 0x01ffe20003800000 */
.L_x_1539:
        /* <DEDUP_REMOVED lines=9> */
.L_x_1540:
        /* <DEDUP_REMOVED lines=9> */
.L_x_1541:
[----:B------:R-:W-:Y:S01]  /*b5a0*/  FADD.FTZ R38, R38, R39 ;  /* 0x0000002726267221 */ /* 0x000fe20000010000 */
[----:B------:R-:W-:Y:S01]  /*b5b0*/  HFMA2.MMA R28, -RZ, RZ, 0, 4.76837158203125e-07 ;  /* 0x00000008ff1c7435 */ /* 0x000fe200000001ff */
[----:B------:R-:W-:Y:S02]  /*b5c0*/  MOV R29, R21 ;  /* 0x00000015001d7202 */ /* 0x000fe40000000f00 */
[----:B------:R-:W-:-:S08]  /*b5d0*/  MOV R40, R30 ;  /* 0x0000001e00287202 */ /* 0x000fd00000000f00 */
[----:B------:R-:W-:Y:S05]  /*b5e0*/  WARPSYNC.COLLECTIVE R26, `(.L_x_1542) ;  /* 0x000000001a087348 */ /* 0x000fea0003c00000 */
[----:B------:R0:W1:Y:S02]  /*b5f0*/  SHFL.BFLY P2, R30, R29, R28, R27 ;  /* 0x0c00001c1d1e7389 */ /* 0x000064000004001b */
[----:B01----:R-:W-:Y:S01]  /*b600*/  ENDCOLLECTIVE ;  /* 0x000000000000791b */ /* 0x003fe20003800000 */
.L_x_1542:
[----:B------:R-:W-:Y:S01]  /*b610*/  FADD.FTZ R37, R37, R40 ;  /* 0x0000002825257221 */ /* 0x000fe20000010000 */
[----:B------:R-:W-:Y:S02]  /*b620*/  MOV R29, R18 ;  /* 0x00000012001d7202 */ /* 0x000fe40000000f00 */
[----:B------:R-:W-:-:S07]  /*b630*/  MOV R42, R30 ;  /* 0x0000001e002a7202 */ /* 0x000fce0000000f00 */
[----:B------:R-:W-:Y:S05]  /*b640*/  WARPSYNC.COLLECTIVE R26, `(.L_x_1543) ;  /* 0x000000001a087348 */ /* 0x000fea0003c00000 */
[----:B------:R0:W1:Y:S02]  /*b650*/  SHFL.BFLY P2, R30, R29, R28, R27 ;  /* 0x0c00001c1d1e7389 */ /* 0x000064000004001b */
[----:B01----:R-:W-:Y:S01]  /*b660*/  ENDCOLLECTIVE ;  /* 0x000000000000791b */ /* 0x003fe20003800000 */
.L_x_1543:
[----:B------:R-:W-:Y:S01]  /*b670*/  FADD.FTZ R42, R42, R21 ;  /* 0x000000152a2a7221 */ /* 0x000fe20000010000 */
[----:B------:R-:W-:-:S04]  /*b680*/  HFMA2.MMA R28, -RZ, RZ, 0, 2.384185791015625e-07 ;  /* 0x00000004ff1c7435 */ /* 0x000fc800000001ff */
[----:B------:R-:W-:Y:S02]  /*b690*/  MOV R29, R42 ;  /* 0x0000002a001d7202 */ /* 0x000fe40000000f00 */
[----:B------:R-:W-:-:S07]  /*b6a0*/  MOV R23, R30 ;  /* 0x0000001e00177202 */ /* 0x000fce0000000f00 */
[----:B------:R-:W-:Y:S05]  /*b6b0*/  WARPSYNC.COLLECTIVE R26, `(.L_x_1544) ;  /* 0x000000001a087348 */ /* 0x000fea0003c00000 */
[----:B------:R0:W1:Y:S02]  /*b6c0*/  SHFL.BFLY P2, R30, R29, R28, R27 ;  /* 0x0c00001c1d1e7389 */ /* 0x000064000004001b */
[----:B01----:R-:W-:Y:S01]  /*b6d0*/  ENDCOLLECTIVE ;  /* 0x000000000000791b */ /* 0x003fe20003800000 */
.L_x_1544:
        /* <DEDUP_REMOVED lines=8> */
.L_x_1545:
        /* <DEDUP_REMOVED lines=12> */
.L_x_1546:
        /* <DEDUP_REMOVED lines=13> */
.L_x_1547:
        /* <DEDUP_REMOVED lines=14> */
.L_x_1548:
        /* <DEDUP_REMOVED lines=11> */
.L_x_1549:
[----:B------:R-:W-:Y:S01]  /*ba80*/  FADD.FTZ R35, R42, R35 ;  /* 0x000000232a237221 */ /* 0x000fe20000010000 */
[----:B------:R-:W-:Y:S06]  /*ba90*/  BRA `(.L_x_1550) ;  /* 0xffffffe000d47947 */ /* 0x000fec000383ffff */
.L_x_1551:
        /* <DEDUP_REMOVED lines=14> */
.L_x_3555:


//--------------------- .text._ZN13group_norm_v214gn_cuda_kernelI13__nv_bfloat16Li320ELi3ELi32ELi80ELi256ELb0ELi8ELi320ELi320ELi4ELb1ELi10ELb0ELb0ENS_16CompileConditionILi900EEEEEvPT_PKS4_S7_S7_flPfS8_Pj --------------------------
	.section	.text._ZN13group_norm_v214gn_cuda_kernelI13__nv_bfloat16Li320ELi3ELi32ELi80ELi256ELb0ELi8ELi320ELi320ELi4ELb1ELi10ELb0ELb0ENS_16CompileConditionILi900EEEEEvPT_PKS4_S7_S7_flPfS8_Pj,"ax",@progbits
	.align	128
        .global         _ZN13group_norm_v214gn_cuda_kernelI13__nv_bfloat16Li320ELi3ELi32ELi80ELi256ELb0ELi8ELi320ELi320ELi4ELb1ELi10ELb0ELb0ENS_16CompileConditionILi900EEEEEvPT_PKS4_S7_S7_flPfS8_Pj
        .type           _ZN13group_norm_v214gn_cuda_kernelI13__nv_bfloat16Li320ELi3ELi32ELi80ELi256ELb0ELi8ELi320ELi320ELi4ELb1ELi10ELb0ELb0ENS_16CompileConditionILi900EEEEEvPT_PKS4_S7_S7_flPfS8_Pj,@function
        .size           _ZN13group_norm_v214gn_cuda_kernelI13__nv_bfloat16Li320ELi3ELi32ELi80ELi256ELb0ELi8ELi320ELi320ELi4ELb1ELi10ELb0ELb0ENS_16CompileConditionILi900EEEEEvPT_PKS4_S7_S7_flPfS8_Pj,(.L_x_3556 - _ZN13group_norm_v214gn_cuda_kernelI13__nv_bfloat16Li320ELi3ELi32ELi80ELi256ELb0ELi8ELi320ELi320ELi4ELb1ELi10ELb0ELb0ENS_16CompileConditionILi900EEEEEvPT_PKS4_S7_S7_flPfS8_Pj)
        .other          _ZN13group_norm_v214gn_cuda_kernelI13__nv_bfloat16Li320ELi3ELi32ELi80ELi256ELb0ELi8ELi320ELi320ELi4ELb1ELi10ELb0ELb0ENS_16CompileConditionILi900EEEEEvPT_PKS4_S7_S7_flPfS8_Pj,@"STO_CUDA_ENTRY STV_DEFAULT"
_ZN13group_norm_v214gn_cuda_kernelI13__nv_bfloat16Li320ELi3ELi32ELi80ELi256ELb0ELi8ELi320ELi320ELi4ELb1ELi10ELb0ELb0ENS_16CompileConditionILi900EEEEEvPT_PKS4_S7_S7_flPfS8_Pj:
.text._ZN13group_norm_v214gn_cuda_kernelI13__nv_bfloat16Li320ELi3ELi32ELi80ELi256ELb0ELi8ELi320ELi320ELi4ELb1ELi10ELb0ELb0ENS_16CompileConditionILi900EEEEEvPT_PKS4_S7_S7_flPfS8_Pj:
[----:B------:R-:W-:Y:S01]  /*0000*/  LDC R1, c[0x0][0x28] ;  /* 0x00000a00ff017b82 */ /* 0x000fe20000000800 */
[----:B------:R-:W0:Y:S01]  /*0010*/  S2R R0, SR_CTAID.Y ;  /* 0x0000000000007919 */ /* 0x000e220000002600 */
[----:B------:R-:W-:Y:S02]  /*0020*/  ULDC.64 UR4, c[0x0][0x238] ;  /* 0x00008e0000047ab9 */ /* 0x000fe40000000a00 */
[----:B------:R-:W-:Y:S02]  /*0030*/  USHF.L.U64.HI UR5, UR4, 0x3, UR5 ;  /* 0x0000000304057899 */ /* 0x000fe40008010205 */
[----:B------:R-:W-:-:S04]  /*0040*/  USHF.L.U32 UR10, UR4, 0x3, URZ ;  /* 0x00000003040a7899 */ /* 0x000fc8000800063f */
[----:B------:R-:W-:Y:S02]  /*0050*/  IMAD.U32 R2, RZ, RZ, UR5 ;  /* 0x00000005ff027e24 */ /* 0x000fe4000f8e00ff */
[----:B0-----:R-:W-:-:S04]  /*0060*/  ISETP.LT.U32.AND P0, PT, R0, UR10, PT ;  /* 0x0000000a00007c0c */ /* 0x001fc8000bf01070 */
[----:B------:R-:W-:-:S13]  /*0070*/  ISETP.GT.AND.EX P0, PT, R2, RZ, PT, P0 ;  /* 0x000000ff0200720c */ /* 0x000fda0003f04300 */
[----:B------:R-:W-:Y:S05]  /*0080*/  @!P0 EXIT ;  /* 0x000000000000894d */ /* 0x000fea0003800000 */
[----:B------:R-:W0:Y:S01]  /*0090*/  S2R R2, SR_TID.X ;  /* 0x0000000000027919 */ /* 0x000e220000002100 */
[----:B------:R-:W-:Y:S01]  /*00a0*/  MOV R3, 0x400 ;  /* 0x0000040000037802 */ /* 0x000fe20000000f00 */
[----:B------:R-:W-:Y:S01]  /*00b0*/  IMAD.MOV.U32 R35, RZ, RZ, R0 ;  /* 0x000000ffff237224 */ /* 0x000fe200078e0000 */
[----:B------:R-:W-:Y:S01]  /*00c0*/  UMOV UR4, URZ ;  /* 0x0000003f00047c82 */ /* 0x000fe20008000000 */
[----:B------:R-:W1:Y:S01]  /*00d0*/  S2R R6, SR_CgaCtaId ;  /* 0x0000000000067919 */ /* 0x000e620000008800 */
[----:B------:R-:W-:Y:S01]  /*00e0*/  IMAD.MOV.U32 R38, RZ, RZ, RZ ;  /* 0x000000ffff267224 */ /* 0x000fe200078e00ff */
[----:B------:R-:W-:Y:S01]  /*00f0*/  ULDC.64 UR8, c[0x0][0x208] ;  /* 0x0000820000087ab9 */ /* 0x000fe20000000a00 */
[----:B------:R-:W2:Y:S01]  /*0100*/  S2R R34, SR_CTAID.X ;  /* 0x0000000000227919 */ /* 0x000ea20000002500 */
[----:B0-----:R-:W-:Y:S01]  /*0110*/  IMAD.WIDE.U32 R4, R2, -0x33333333, RZ ;  /* 0xcccccccd02047825 */ /* 0x001fe200078e00ff */
[----:B-1----:R-:W-:-:S04]  /*0120*/  LEA R4, R6, R3, 0x18 ;  /* 0x0000000306047211 */ /* 0x002fc800078ec0ff */
[----:B------:R-:W-:-:S05]  /*0130*/  SHF.R.U32.HI R5, RZ, 0x6, R5 ;  /* 0x00000006ff057819 */ /* 0x000fca0000011605 */
[----:B------:R-:W-:-:S04]  /*0140*/  IMAD R3, R5, -0x50, R2 ;  /* 0xffffffb005037824 */ /* 0x000fc800078e0202 */
[----:B------:R-:W-:-:S05]  /*0150*/  IMAD R3, R3, 0x28, R4 ;  /* 0x0000002803037824 */ /* 0x000fca00078e0204 */
[----:B--2---:R-:W-:-:S07]  /*0160*/  LEA R36, R5, R3, 0x3 ;  /* 0x0000000305247211 */ /* 0x004fce00078e18ff */
.L_x_1560:
[----:B0-----:R-:W-:Y:S01]  /*0170*/  IMAD.WIDE.U32 R4, R2, -0x33333333, RZ ;  /* 0xcccccccd02047825 */ /* 0x001fe200078e00ff */
[----:B------:R-:W-:Y:S01]  /*0180*/  LOP3.LUT R37, R35, 0x7, RZ, 0xc0, !PT ;  /* 0x0000000723257812 */ /* 0x000fe200078ec0ff */
[----:B------:R-:W-:Y:S01]  /*0190*/  ULDC.64 UR6, c[0x0][0x218] ;  /* 0x0000860000067ab9 */ /* 0x000fe20000000a00 */
[--C-:B------:R-:W-:Y:S01]  /*01a0*/  SHF.R.U32.HI R41, RZ, 0x3, R38.reuse ;  /* 0x00000003ff297819 */ /* 0x100fe20000011626 */
[----:B------:R-:W-:Y:S01]  /*01b0*/  IMAD.SHL.U32 R3, R34, 0x8, RZ ;  /* 0x0000000822037824 */ /* 0x000fe200078e00ff */
[----:B------:R-:W-:Y:S01]  /*01c0*/  SHF.R.U32.HI R4, RZ, 0x6, R5 ;  /* 0x00000006ff047819 */ /* 0x000fe20000011605 */
[----:B------:R-:W-:Y:S01]  /*01d0*/  IMAD R13, R37, 0x140, RZ ;  /* 0x00000140250d7824 */ /* 0x000fe200078e02ff */
[----:B------:R-:W-:Y:S01]  /*01e0*/  SHF.R.U64 R39, R35, 0x3, R38 ;  /* 0x0000000323277819 */ /* 0x000fe20000001226 */
[----:B------:R-:W-:Y:S01]  /*01f0*/  IMAD R41, R41, 0xa0000, RZ ;  /* 0x000a000029297824 */ /* 0x000fe200078e02ff */
[----:B------:R-:W-:Y:S01]  /*0200*/  LOP3.LUT R3, R3, 0xf8, RZ, 0xc0, !PT ;  /* 0x000000f803037812 */ /* 0x000fe200078ec0ff */
[----:B------:R-:W-:Y:S01]  /*0210*/  IMAD R40, R4, -0x50, R2 ;  /* 0xffffffb004287824 */ /* 0x000fe200078e0202 */
[----:B------:R-:W0:Y:S03]  /*0220*/  LDC.64 R14, c[0x0][0x220] ;  /* 0x00008800ff0e7b82 */ /* 0x000e260000000a00 */
[----:B------:R-:W-:Y:S01]  /*0230*/  IMAD.IADD R3, R3, 0x1, R4 ;  /* 0x0000000103037824 */ /* 0x000fe200078e0204 */
[----:B------:R-:W-:-:S03]  /*0240*/  LEA R8, R40, R13, 0x2 ;  /* 0x0000000d28087211 */ /* 0x000fc600078e10ff */
[----:B------:R-:W-:Y:S01]  /*0250*/  IMAD R42, R3, 0xa00, RZ ;  /* 0x00000a00032a7824 */ /* 0x000fe200078e02ff */
[----:B------:R-:W-:-:S03]  /*0260*/  SHF.R.S32.HI R9, RZ, 0x1f, R8 ;  /* 0x0000001fff097819 */ /* 0x000fc60000011408 */
[----:B------:R-:W-:Y:S02]  /*0270*/  VIADD R43, R42, 0x2800 ;  /* 0x000028002a2b7836 */ /* 0x000fe40000000000 */
[----:B------:R-:W-:-:S04]  /*0280*/  IMAD.WIDE.U32 R6, R39, 0xa0000, R8 ;  /* 0x000a000027067825 */ /* 0x000fc800078e0008 */
[----:B------:R-:W-:Y:S01]  /*0290*/  IMAD.IADD R9, R7, 0x1, R41 ;  /* 0x0000000107097824 */ /* 0x000fe200078e0229 */
[----:B------:R-:W-:-:S04]  /*02a0*/  IADD3 R3, P0, R42, R6, RZ ;  /* 0x000000062a037210 */ /* 0x000fc80007f1e0ff */
[----:B------:R-:W-:Y:S02]  /*02b0*/  IADD3.X R10, RZ, R9, RZ, P0, !PT ;  /* 0x00000009ff0a7210 */ /* 0x000fe400007fe4ff */
[----:B------:R-:W-:-:S04]  /*02c0*/  LEA R4, P0, R3, UR6, 0x1 ;  /* 0x0000000603047c11 */ /* 0x000fc8000f8008ff */
[----:B------:R-:W-:Y:S02]  /*02d0*/  LEA.HI.X R5, R3, UR7, R10, 0x1, P0 ;  /* 0x0000000703057c11 */ /* 0x000fe400080f0c0a */
[----:B------:R-:W-:-:S04]  /*02e0*/  IADD3 R7, P0, R43, R6, RZ ;  /* 0x000000062b077210 */ /* 0x000fc80007f1e0ff */
[----:B------:R-:W2:Y:S01]  /*02f0*/  LDG.E.64.CONSTANT R4, desc[UR8][R4.64] ;  /* 0x0000000804047981 */ /* 0x000ea2000c1e9b00 */
[----:B------:R-:W-:Y:S01]  /*0300*/  IMAD.X R10, RZ, RZ, R9, P0 ;  /* 0x000000ffff0a7224 */ /* 0x000fe200000e0609 */
[----:B------:R-:W-:-:S04]  /*0310*/  LEA R6, P0, R7, UR6, 0x1 ;  /* 0x0000000607067c11 */ /* 0x000fc8000f8008ff */
[----:B------:R-:W-:Y:S02]  /*0320*/  LEA.HI.X R7, R7, UR7, R10, 0x1, P0 ;  /* 0x0000000707077c11 */ /* 0x000fe400080f0c0a */
[----:B------:R-:W1:Y:S04]  /*0330*/  LDC.64 R10, c[0x0][0x228] ;  /* 0x00008a00ff0a7b82 */ /* 0x000e680000000a00 */
[----:B------:R-:W3:Y:S01]  /*0340*/  LDG.E.64.CONSTANT R6, desc[UR8][R6.64] ;  /* 0x0000000806067981 */ /* 0x000ee2000c1e9b00 */
[----:B0-----:R-:W-:-:S04]  /*0350*/  IMAD.WIDE R14, R8, 0x2, R14 ;  /* 0x00000002080e7825 */ /* 0x001fc800078e020e */
[----:B-1----:R-:W-:Y:S02]  /*0360*/  IMAD.WIDE R10, R8, 0x2, R10 ;  /* 0x00000002080a7825 */ /* 0x002fe400078e020a */
[----:B------:R0:W5:Y:S04]  /*0370*/  LDG.E.64.CONSTANT R8, desc[UR8][R14.64] ;  /* 0x000000080e087981 */ /* 0x000168000c1e9b00 */
[----:B------:R-:W5:Y:S01]  /*0380*/  LDG.E.64.CONSTANT R10, desc[UR8][R10.64] ;  /* 0x000000080a0a7981 */ /* 0x000f62000c1e9b00 */
[----:B------:R-:W-:Y:S01]  /*0390*/  ISETP.GT.U32.AND P0, PT, R2, 0xf, PT ;  /* 0x0000000f0200780c */ /* 0x000fe20003f04070 */
[----:B------:R-:W-:Y:S01]  /*03a0*/  BSSY B0, `(.L_x_1552) ;  /* 0x00000dd000007945 */ /* 0x000fe20003800000 */
[----:B------:R-:W-:Y:S02]  /*03b0*/  CS2R R22, SRZ ;  /* 0x0000000000167805 */ /* 0x000fe4000001ff00 */
[C---:B--2---:R-:W-:Y:S01]  /*03c0*/  PRMT R12, R4.reuse, 0x7632, R12 ;  /* 0x00007632040c7816 */ /* 0x044fe2000000000c */
[----:B------:R-:W-:Y:S01]  /*03d0*/  IMAD.U32 R45, R5, 0x10000, RZ ;  /* 0x00010000052d7824 */ /* 0x000fe200078e00ff */
[----:B------:R-:W-:-:S03]  /*03e0*/  SHF.L.U32 R3, R4, 0x10, RZ ;  /* 0x0000001004037819 */ /* 0x000fc600000006ff */
[----:B------:R-:W-:Y:S01]  /*03f0*/  IMAD.U32 R18, R12, 0x10000, RZ ;  /* 0x000100000c127824 */ /* 0x000fe200078e00ff */
[----:B------:R-:W-:Y:S01]  /*0400*/  PRMT R12, R5, 0x7632, R12 ;  /* 0x00007632050c7816 */ /* 0x000fe2000000000c */
[----:B------:R-:W-:Y:S01]  /*0410*/  FFMA.FTZ R17, R3, R3, RZ ;  /* 0x0000000303117223 */ /* 0x000fe200000100ff */
[----:B------:R-:W-:Y:S02]  /*0420*/  FADD.FTZ R16, RZ, R3 ;  /* 0x00000003ff107221 */ /* 0x000fe40000010000 */
[----:B0-----:R-:W-:Y:S01]  /*0430*/  SHF.L.U32 R15, R12, 0x10, RZ ;  /* 0x000000100c0f7819 */ /* 0x001fe200000006ff */
[----:B------:R-:W-:Y:S01]  /*0440*/  FFMA.FTZ R20, R18, R18, R17 ;  /* 0x0000001212147223 */ /* 0x000fe20000010011 */
[----:B------:R-:W-:Y:S01]  /*0450*/  FADD.FTZ R16, R16, R18 ;  /* 0x0000001210107221 */ /* 0x000fe20000010000 */
[C---:B---3--:R-:W-:Y:S01]  /*0460*/  PRMT R12, R6.reuse, 0x7632, R12 ;  /* 0x00007632060c7816 */ /* 0x048fe2000000000c */
[----:B------:R-:W-:Y:S02]  /*0470*/  IMAD.U32 R47, R6, 0x10000, RZ ;  /* 0x00010000062f7824 */ /* 0x000fe400078e00ff */
[----:B------:R-:W-:Y:S01]  /*0480*/  FFMA.FTZ R20, R45, R45, R20 ;  /* 0x0000002d2d147223 */ /* 0x000fe20000010014 */
[----:B------:R-:W-:Y:S01]  /*0490*/  FADD.FTZ R16, R16, R45 ;  /* 0x0000002d10107221 */ /* 0x000fe20000010000 */
[----:B------:R-:W-:-:S02]  /*04a0*/  IMAD.U32 R49, R7, 0x10000, RZ ;  /* 0x0001000007317824 */ /* 0x000fc400078e00ff */
[----:B------:R-:W-:Y:S01]  /*04b0*/  FFMA.FTZ R20, R15, R15, R20 ;  /* 0x0000000f0f147223 */ /* 0x000fe20000010014 */
[----:B------:R-:W-:Y:S01]  /*04c0*/  FADD.FTZ R16, R16, R15 ;  /* 0x0000000f10107221 */ /* 0x000fe20000010000 */
[----:B------:R-:W-:Y:S02]  /*04d0*/  SHF.L.U32 R15, R12, 0x10, RZ ;  /* 0x000000100c0f7819 */ /* 0x000fe400000006ff */
[----:B------:R-:W-:Y:S01]  /*04e0*/  FFMA.FTZ R20, R47, R47, R20 ;  /* 0x0000002f2f147223 */ /* 0x000fe20000010014 */
[----:B------:R-:W-:Y:S01]  /*04f0*/  FADD.FTZ R16, R16, R47 ;  /* 0x0000002f10107221 */ /* 0x000fe20000010000 */
[----:B------:R-:W-:Y:S02]  /*0500*/  PRMT R12, R7, 0x7632, R12 ;  /* 0x00007632070c7816 */ /* 0x000fe4000000000c */
[----:B------:R-:W-:Y:S01]  /*0510*/  FFMA.FTZ R20, R15, R15, R20 ;  /* 0x0000000f0f147223 */ /* 0x000fe20000010014 */
[----:B------:R-:W-:Y:S01]  /*0520*/  FADD.FTZ R16, R16, R15 ;  /* 0x0000000f10107221 */ /* 0x000fe20000010000 */
[----:B------:R-:W-:-:S02]  /*0530*/  SHF.L.U32 R15, R12, 0x10, RZ ;  /* 0x000000100c0f7819 */ /* 0x000fc400000006ff */
[----:B------:R-:W-:Y:S01]  /*0540*/  FFMA.FTZ R20, R49, R49, R20 ;  /* 0x0000003131147223 */ /* 0x000fe20000010014 */
[----:B------:R-:W-:-:S03]  /*0550*/  FADD.FTZ R16, R16, R49 ;  /* 0x0000003110107221 */ /* 0x000fc60000010000 */
[----:B------:R-:W-:Y:S01]  /*0560*/  FFMA.FTZ R17, R15, R15, R20 ;  /* 0x0000000f0f117223 */ /* 0x000fe20000010014 */
[----:B------:R-:W-:-:S05]  /*0570*/  FADD.FTZ R16, R16, R15 ;  /* 0x0000000f10107221 */ /* 0x000fca0000010000 */
[----:B------:R0:W-:Y:S01]  /*0580*/  STS.64 [R36], R16 ;  /* 0x0000001024007388 */ /* 0x0001e20000000a00 */
[----:B------:R-:W-:Y:S06]  /*0590*/  BAR.SYNC.DEFER_BLOCKING 0x0 ;  /* 0x0000000000007b1d */ /* 0x000fec0000010000 */
[----:B------:R-:W-:Y:S05]  /*05a0*/  @P0 BRA `(.L_x_1553) ;  /* 0x0000000800f00947 */ /* 0x000fea0003800000 */
[----:B------:R-:W-:Y:S01]  /*05b0*/  IMAD.SHL.U32 R12, R35, 0x4, RZ ;  /* 0x00000004230c7824 */ /* 0x000fe200078e00ff */
[----:B------:R-:W1:Y:S01]  /*05c0*/  S2R R21, SR_CgaCtaId ;  /* 0x0000000000157919 */ /* 0x000e620000008800 */
[----:B------:R-:W-:Y:S01]  /*05d0*/  MOV R44, 0x400 ;  /* 0x00000400002c7802 */ /* 0x000fe20000000f00 */
[----:B------:R-:W-:Y:S02]  /*05e0*/  IMAD.SHL.U32 R51, R2, 0x8, RZ ;  /* 0x0000000802337824 */ /* 0x000fe400078e00ff */
[----:B------:R-:W-:-:S03]  /*05f0*/  LOP3.LUT R15, R12, 0x1c, RZ, 0xc0, !PT ;  /* 0x0000001c0c0f7812 */ /* 0x000fc600078ec0ff */
[----:B------:R-:W-:Y:S02]  /*0600*/  LOP3.LUT R51, R51, 0x18, RZ, 0xc0, !PT ;  /* 0x0000001833337812 */ /* 0x000fe400078ec0ff */
[----:B------:R-:W-:-:S05]  /*0610*/  LEA.HI R12, R2, R15, RZ, 0x1e ;  /* 0x0000000f020c7211 */ /* 0x000fca00078ff0ff */
[----:B------:R-:W-:-:S04]  /*0620*/  IMAD R13, R12, 0x50, -R13 ;  /* 0x000000500c0d7824 */ /* 0x000fc800078e0a0d */
[C---:B0-----:R-:W-:Y:S01]  /*0630*/  VIADD R17, R13.reuse, 0x8 ;  /* 0x000000080d117836 */ /* 0x041fe20000000000 */
        /* <DEDUP_REMOVED lines=8> */
[----:B------:R-:W-:Y:S01]  /*06c0*/  SHF.R.S32.HI R16, RZ, 0x1f, R19 ;  /* 0x0000001fff107819 */ /* 0x000fe20000011413 */
[----:B------:R-:W-:Y:S01]  /*06d0*/  VIADD R22, R13, 0x20 ;  /* 0x000000200d167836 */ /* 0x000fe20000000000 */
[----:B------:R-:W-:Y:S01]  /*06e0*/  LEA.HI R12, R15, R12, RZ, 0x2 ;  /* 0x0000000c0f0c7211 */ /* 0x000fe200078f10ff */
[C---:B------:R-:W-:Y:S01]  /*06f0*/  VIADD R27, R13.reuse, 0x40 ;  /* 0x000000400d1b7836 */ /* 0x040fe20000000000 */
[C---:B------:R-:W-:Y:S01]  /*0700*/  IADD3 R15, R13.reuse, 0x14, RZ ;  /* 0x000000140d0f7810 */ /* 0x040fe20007ffe0ff */
[----:B------:R-:W-:Y:S01]  /*0710*/  VIADD R31, R13, 0x38 ;  /* 0x000000380d1f7836 */ /* 0x000fe20000000000 */
[----:B------:R-:W-:-:S02]  /*0720*/  LEA.HI R17, R14, R17, RZ, 0x2 ;  /* 0x000000110e117211 */ /* 0x000fc400078f10ff */
[----:B------:R-:W-:Y:S02]  /*0730*/  LEA.HI R19, R16, R19, RZ, 0x2 ;  /* 0x0000001310137211 */ /* 0x000fe400078f10ff */
[----:B------:R-:W-:Y:S02]  /*0740*/  SHF.R.S32.HI R14, RZ, 0x1f, R25 ;  /* 0x0000001fff0e7819 */ /* 0x000fe40000011419 */
[----:B------:R-:W-:Y:S02]  /*0750*/  SHF.R.S32.HI R16, RZ, 0x1f, R15 ;  /* 0x0000001fff107819 */ /* 0x000fe4000001140f */
[----:B------:R-:W-:Y:S02]  /*0760*/  IADD3 R59, R13, 0x24, RZ ;  /* 0x000000240d3b7810 */ /* 0x000fe40007ffe0ff */
[----:B------:R-:W-:Y:S02]  /*0770*/  SHF.R.S32.HI R18, RZ, 0x1f, R61 ;  /* 0x0000001fff127819 */ /* 0x000fe4000001143d */
[----:B------:R-:W-:-:S02]  /*0780*/  LEA.HI R25, R14, R25, RZ, 0x2 ;  /* 0x000000190e197211 */ /* 0x000fc400078f10ff */
[----:B------:R-:W-:Y:S02]  /*0790*/  LEA.HI R14, R16, R15, RZ, 0x2 ;  /* 0x0000000f100e7211 */ /* 0x000fe400078f10ff */
[----:B------:R-:W-:Y:S02]  /*07a0*/  SHF.R.S32.HI R16, RZ, 0x1f, R59 ;  /* 0x0000001fff107819 */ /* 0x000fe4000001143b */
[----:B------:R-:W-:Y:S02]  /*07b0*/  LEA.HI R61, R18, R61, RZ, 0x2 ;  /* 0x0000003d123d7211 */ /* 0x000fe400078f10ff */
[----:B------:R-:W-:Y:S02]  /*07c0*/  SHF.R.S32.HI R18, RZ, 0x1f, R29 ;  /* 0x0000001fff127819 */ /* 0x000fe4000001141d */
[----:B------:R-:W-:Y:S02]  /*07d0*/  IADD3 R20, R13, 0x1c, RZ ;  /* 0x0000001c0d147810 */ /* 0x000fe40007ffe0ff */
[----:B------:R-:W-:-:S02]  /*07e0*/  LEA.HI R59, R16, R59, RZ, 0x2 ;  /* 0x0000003b103b7211 */ /* 0x000fc400078f10ff */
[----:B------:R-:W-:Y:S02]  /*07f0*/  IADD3 R55, R13, 0x34, RZ ;  /* 0x000000340d377810 */ /* 0x000fe40007ffe0ff */
[----:B------:R-:W-:Y:S02]  /*0800*/  SHF.R.S32.HI R16, RZ, 0x1f, R33 ;  /* 0x0000001fff107819 */ /* 0x000fe40000011421 */
[----:B-1----:R-:W-:Y:S02]  /*0810*/  LEA R44, R21, R44, 0x18 ;  /* 0x0000002c152c7211 */ /* 0x002fe400078ec0ff */
[----:B------:R-:W-:Y:S02]  /*0820*/  LEA.HI R29, R18, R29, RZ, 0x2 ;  /* 0x0000001d121d7211 */ /* 0x000fe400078f10ff */
[----:B------:R-:W-:Y:S02]  /*0830*/  SHF.R.S32.HI R21, RZ, 0x1f, R20 ;  /* 0x0000001fff157819 */ /* 0x000fe40000011414 */
[----:B------:R-:W-:-:S02]  /*0840*/  SHF.R.S32.HI R18, RZ, 0x1f, R55 ;  /* 0x0000001fff127819 */ /* 0x000fc40000011437 */
[----:B------:R-:W-:Y:S02]  /*0850*/  LEA.HI R33, R16, R33, RZ, 0x2 ;  /* 0x0000002110217211 */ /* 0x000fe400078f10ff */
[----:B------:R-:W-:Y:S02]  /*0860*/  SHF.R.S32.HI R16, RZ, 0x1f, R13 ;  /* 0x0000001fff107819 */ /* 0x000fe4000001140d */
[----:B------:R-:W-:Y:S01]  /*0870*/  LEA.HI R20, R21, R20, RZ, 0x2 ;  /* 0x0000001415147211 */ /* 0x000fe200078f10ff */
[----:B------:R-:W-:Y:S01]  /*0880*/  VIADD R21, R13, 0x48 ;  /* 0x000000480d157836 */ /* 0x000fe20000000000 */
[----:B------:R-:W-:Y:S02]  /*0890*/  LEA.HI R55, R18, R55, RZ, 0x2 ;  /* 0x0000003712377211 */ /* 0x000fe400078f10ff */
[----:B------:R-:W-:Y:S02]  /*08a0*/  SHF.R.S32.HI R15, RZ, 0x1f, R22 ;  /* 0x0000001fff0f7819 */ /* 0x000fe40000011416 */
[----:B------:R-:W-:-:S02]  /*08b0*/  SHF.R.S32.HI R18, RZ, 0x1f, R27 ;  /* 0x0000001fff127819 */ /* 0x000fc4000001141b */
[----:B------:R-:W-:Y:S02]  /*08c0*/  LEA.HI R16, R16, R13, RZ, 0x2 ;  /* 0x0000000d10107211 */ /* 0x000fe400078f10ff */
[----:B------:R-:W-:Y:S02]  /*08d0*/  IADD3 R57, R13, 0x2c, RZ ;  /* 0x0000002c0d397810 */ /* 0x000fe40007ffe0ff */
[----:B------:R-:W-:Y:S02]  /*08e0*/  LEA.HI R22, R15, R22, RZ, 0x2 ;  /* 0x000000160f167211 */ /* 0x000fe400078f10ff */
[----:B------:R-:W-:Y:S02]  /*08f0*/  LEA.HI R27, R18, R27, RZ, 0x2 ;  /* 0x0000001b121b7211 */ /* 0x000fe400078f10ff */
[----:B------:R-:W-:Y:S02]  /*0900*/  SHF.R.S32.HI R18, RZ, 0x1f, R21 ;  /* 0x0000001fff127819 */ /* 0x000fe40000011415 */
[----:B------:R-:W-:-:S02]  /*0910*/  SHF.R.S32.HI R15, RZ, 0x2, R16 ;  /* 0x00000002ff0f7819 */ /* 0x000fc40000011410 */
[----:B------:R-:W-:Y:S02]  /*0920*/  SHF.R.S32.HI R24, RZ, 0x1f, R57 ;  /* 0x0000001fff187819 */ /* 0x000fe40000011439 */
[----:B------:R-:W-:Y:S01]  /*0930*/  LEA.HI R21, R18, R21, RZ, 0x2 ;  /* 0x0000001512157211 */ /* 0x000fe200078f10ff */
[----:B------:R-:W-:Y:S01]  /*0940*/  IMAD R16, R15, 0x28, R44 ;  /* 0x000000280f107824 */ /* 0x000fe200078e022c */
[----:B------:R-:W-:Y:S02]  /*0950*/  SHF.R.S32.HI R18, RZ, 0x2, R12 ;  /* 0x00000002ff127819 */ /* 0x000fe4000001140c */
[----:B------:R-:W-:Y:S02]  /*0960*/  LEA.HI R57, R24, R57, RZ, 0x2 ;  /* 0x0000003918397211 */ /* 0x000fe400078f10ff */
[----:B------:R-:W-:Y:S01]  /*0970*/  SHF.R.S32.HI R24, RZ, 0x1f, R31 ;  /* 0x0000001fff187819 */ /* 0x000fe2000001141f */
[----:B------:R-:W-:Y:S01]  /*0980*/  IMAD R18, R18, 0x28, R44 ;  /* 0x0000002812127824 */ /* 0x000fe200078e022c */
[----:B------:R-:W-:-:S02]  /*0990*/  IADD3 R23, R13, 0x44, RZ ;  /* 0x000000440d177810 */ /* 0x000fc40007ffe0ff */
[----:B------:R-:W-:Y:S02]  /*09a0*/  SHF.R.S32.HI R12, RZ, 0x2, R14 ;  /* 0x00000002ff0c7819 */ /* 0x000fe4000001140e */
[----:B------:R-:W-:Y:S01]  /*09b0*/  IADD3 R14, R16, R51, RZ ;  /* 0x00000033100e7210 */ /* 0x000fe20007ffe0ff */
[----:B------:R-:W-:Y:S01]  /*09c0*/  IMAD.IADD R16, R51, 0x1, R18 ;  /* 0x0000000133107824 */ /* 0x000fe200078e0212 */
[----:B------:R-:W-:Y:S01]  /*09d0*/  LEA.HI R31, R24, R31, RZ, 0x2 ;  /* 0x0000001f181f7211 */ /* 0x000fe200078f10ff */
[----:B------:R-:W-:Y:S01]  /*09e0*/  IMAD R32, R12, 0x28, R44 ;  /* 0x000000280c207824 */ /* 0x000fe200078e022c */
[----:B------:R-:W-:Y:S02]  /*09f0*/  IADD3 R53, R13, 0x3c, RZ ;  /* 0x0000003c0d357810 */ /* 0x000fe40007ffe0ff */
[----:B------:R-:W-:Y:S01]  /*0a00*/  SHF.R.S32.HI R24, RZ, 0x1f, R23 ;  /* 0x0000001fff187819 */ /* 0x000fe20000011417 */
[----:B------:R-:W0:Y:S01]  /*0a10*/  LDS.64 R14, [R14] ;  /* 0x000000000e0e7984 */ /* 0x000e220000000a00 */
[----:B------:R-:W-:Y:S01]  /*0a20*/  SHF.R.S32.HI R17, RZ, 0x2, R17 ;  /* 0x00000002ff117819 */ /* 0x000fe20000011411 */
[----:B------:R-:W-:Y:S01]  /*0a30*/  IMAD.IADD R32, R51, 0x1, R32 ;  /* 0x0000000133207824 */ /* 0x000fe200078e0220 */
[----:B------:R-:W-:-:S02]  /*0a40*/  IADD3 R13, R13, 0x4c, RZ ;  /* 0x0000004c0d0d7810 */ /* 0x000fc40007ffe0ff */
[----:B------:R-:W-:Y:S01]  /*0a50*/  LEA.HI R23, R24, R23, RZ, 0x2 ;  /* 0x0000001718177211 */ /* 0x000fe200078f10ff */
[--C-:B------:R-:W-:Y:S01]  /*0a60*/  IMAD R18, R17, 0x28, R44.reuse ;  /* 0x0000002811127824 */ /* 0x100fe200078e022c */
[----:B------:R-:W-:Y:S01]  /*0a70*/  SHF.R.S32.HI R24, RZ, 0x1f, R13 ;  /* 0x0000001fff187819 */ /* 0x000fe2000001140d */
[----:B------:R-:W1:Y:S01]  /*0a80*/  LDS.64 R16, [R16] ;  /* 0x0000000010107984 */ /* 0x000e620000000a00 */
[----:B------:R-:W-:Y:S02]  /*0a90*/  SHF.R.S32.HI R19, RZ, 0x2, R19 ;  /* 0x00000002ff137819 */ /* 0x000fe40000011413 */
[----:B------:R-:W-:Y:S02]  /*0aa0*/  SHF.R.S32.HI R25, RZ, 0x2, R25 ;  /* 0x00000002ff197819 */ /* 0x000fe40000011419 */
[----:B------:R-:W-:Y:S01]  /*0ab0*/  LEA.HI R13, R24, R13, RZ, 0x2 ;  /* 0x0000000d180d7211 */ /* 0x000fe200078f10ff */
[--C-:B------:R-:W-:Y:S01]  /*0ac0*/  IMAD R24, R19, 0x28, R44.reuse ;  /* 0x0000002813187824 */ /* 0x100fe200078e022c */
[----:B------:R-:W-:Y:S01]  /*0ad0*/  IADD3 R18, R51, R18, RZ ;  /* 0x0000001233127210 */ /* 0x000fe20007ffe0ff */
[----:B------:R-:W-:Y:S01]  /*0ae0*/  IMAD R28, R25, 0x28, R44 ;  /* 0x00000028191c7824 */ /* 0x000fe200078e022c */
[----:B------:R-:W-:Y:S01]  /*0af0*/  SHF.R.S32.HI R61, RZ, 0x2, R61 ;  /* 0x00000002ff3d7819 */ /* 0x000fe2000001143d */
[----:B------:R-:W-:Y:S01]  /*0b00*/  IMAD.IADD R24, R51, 0x1, R24 ;  /* 0x0000000133187824 */ /* 0x000fe200078e0218 */
[----:B------:R-:W-:-:S02]  /*0b10*/  SHF.R.S32.HI R29, RZ, 0x2, R29 ;  /* 0x00000002ff1d7819 */ /* 0x000fc4000001141d */
[----:B------:R-:W2:Y:S01]  /*0b20*/  LDS.64 R18, [R18] ;  /* 0x0000000012127984 */ /* 0x000ea20000000a00 */
[----:B------:R-:W-:Y:S01]  /*0b30*/  IADD3 R28, R51, R28, RZ ;  /* 0x0000001c331c7210 */ /* 0x000fe20007ffe0ff */
[----:B------:R-:W-:Y:S01]  /*0b40*/  IMAD R46, R61, 0x28, R44 ;  /* 0x000000283d2e7824 */ /* 0x000fe200078e022c */
[----:B------:R-:W-:Y:S01]  /*0b50*/  SHF.R.S32.HI R26, RZ, 0x1f, R53 ;  /* 0x0000001fff1a7819 */ /* 0x000fe20000011435 */
[----:B------:R-:W3:Y:S01]  /*0b60*/  LDS.64 R24, [R24] ;  /* 0x0000000018187984 */ /* 0x000ee20000000a00 */
[----:B------:R-:W-:Y:S01]  /*0b70*/  SHF.R.S32.HI R20, RZ, 0x2, R20 ;  /* 0x00000002ff147819 */ /* 0x000fe20000011414 */
[--C-:B------:R-:W-:Y:S01]  /*0b80*/  IMAD R12, R29, 0x28, R44.reuse ;  /* 0x000000281d0c7824 */ /* 0x100fe200078e022c */
[----:B------:R-:W-:Y:S01]  /*0b90*/  SHF.R.S32.HI R57, RZ, 0x2, R57 ;  /* 0x00000002ff397819 */ /* 0x000fe20000011439 */
[----:B------:R-:W4:Y:S01]  /*0ba0*/  LDS.64 R28, [R28] ;  /* 0x000000001c1c7984 */ /* 0x000f220000000a00 */
[----:B------:R-:W-:Y:S01]  /*0bb0*/  SHF.R.S32.HI R33, RZ, 0x2, R33 ;  /* 0x00000002ff217819 */ /* 0x000fe20000011421 */
[--C-:B------:R-:W-:Y:S01]  /*0bc0*/  IMAD R30, R20, 0x28, R44.reuse ;  /* 0x00000028141e7824 */ /* 0x100fe200078e022c */
[----:B------:R-:W-:Y:S01]  /*0bd0*/  LEA.HI R53, R26, R53, RZ, 0x2 ;  /* 0x000000351a357211 */ /* 0x000fe200078f10ff */
[----:B------:R-:W-:Y:S01]  /*0be0*/  IMAD R58, R57, 0x28, R44 ;  /* 0x00000028393a7824 */ /* 0x000fe200078e022c */
[----:B------:R-:W-:Y:S01]  /*0bf0*/  SHF.R.S32.HI R22, RZ, 0x2, R22 ;  /* 0x00000002ff167819 */ /* 0x000fe20000011416 */
[--C-:B------:R-:W-:Y:S01]  /*0c00*/  IMAD R56, R33, 0x28, R44.reuse ;  /* 0x0000002821387824 */ /* 0x100fe200078e022c */
[----:B------:R-:W-:Y:S01]  /*0c10*/  SHF.R.S32.HI R55, RZ, 0x2, R55 ;  /* 0x00000002ff377819 */ /* 0x000fe20000011437 */
[----:B------:R-:W4:Y:S01]  /*0c20*/  LDS.64 R32, [R32] ;  /* 0x0000000020207984 */ /* 0x000f220000000a00 */
[----:B------:R-:W-:Y:S01]  /*0c30*/  SHF.R.S32.HI R31, RZ, 0x2, R31 ;  /* 0x00000002ff1f7819 */ /* 0x000fe2000001141f */
[--C-:B------:R-:W-:Y:S01]  /*0c40*/  IMAD R26, R22, 0x28, R44.reuse ;  /* 0x00000028161a7824 */ /* 0x100fe200078e022c */
[----:B------:R-:W-:Y:S01]  /*0c50*/  IADD3 R57, R51, R46, RZ ;  /* 0x0000002e33397210 */ /* 0x000fe20007ffe0ff */
[--C-:B------:R-:W-:Y:S01]  /*0c60*/  IMAD R54, R55, 0x28, R44.reuse ;  /* 0x0000002837367824 */ /* 0x100fe200078e022c */
[----:B------:R-:W-:Y:S01]  /*0c70*/  SHF.R.S32.HI R53, RZ, 0x2, R53 ;  /* 0x00000002ff357819 */ /* 0x000fe20000011435 */
[----:B------:R-:W-:Y:S01]  /*0c80*/  IMAD R20, R31, 0x28, R44 ;  /* 0x000000281f147824 */ /* 0x000fe200078e022c */
[----:B------:R-:W-:Y:S01]  /*0c90*/  SHF.R.S32.HI R27, RZ, 0x2, R27 ;  /* 0x00000002ff1b7819 */ /* 0x000fe2000001141b */
[----:B------:R-:W-:Y:S01]  /*0ca0*/  IMAD.IADD R55, R51, 0x1, R30 ;  /* 0x0000000133377824 */ /* 0x000fe200078e021e */
[----:B------:R-:W-:Y:S01]  /*0cb0*/  SHF.R.S32.HI R59, RZ, 0x2, R59 ;  /* 0x00000002ff3b7819 */ /* 0x000fe2000001143b */
[----:B------:R-:W4:Y:S01]  /*0cc0*/  LDS.64 R30, [R57] ;  /* 0x00000000391e7984 */ /* 0x000f220000000a00 */
[----:B------:R-:W-:Y:S01]  /*0cd0*/  SHF.R.S32.HI R23, RZ, 0x2, R23 ;  /* 0x00000002ff177819 */ /* 0x000fe20000011417 */
[--C-:B------:R-:W-:Y:S01]  /*0ce0*/  IMAD R52, R53, 0x28, R44.reuse ;  /* 0x0000002835347824 */ /* 0x100fe200078e022c */
[----:B------:R-:W-:Y:S01]  /*0cf0*/  SHF.R.S32.HI R21, RZ, 0x2, R21 ;  /* 0x00000002ff157819 */ /* 0x000fe20000011415 */
[--C-:B------:R-:W-:Y:S01]  /*0d00*/  IMAD R50, R27, 0x28, R44.reuse ;  /* 0x000000281b327824 */ /* 0x100fe200078e022c */
[----:B------:R-:W-:Y:S01]  /*0d10*/  SHF.R.S32.HI R13, RZ, 0x2, R13 ;  /* 0x00000002ff0d7819 */ /* 0x000fe2000001140d */
[--C-:B------:R-:W-:Y:S01]  /*0d20*/  IMAD R22, R59, 0x28, R44.reuse ;  /* 0x000000283b167824 */ /* 0x100fe200078e022c */
[----:B------:R-:W-:Y:S01]  /*0d30*/  IADD3 R53, R51, R26, RZ ;  /* 0x0000001a33357210 */ /* 0x000fe20007ffe0ff */
[--C-:B------:R-:W-:Y:S01]  /*0d40*/  IMAD R48, R23, 0x28, R44.reuse ;  /* 0x0000002817307824 */ /* 0x100fe200078e022c */
[----:B------:R2:W4:Y:S01]  /*0d50*/  LDS.64 R26, [R55] ;  /* 0x00000000371a7984 */ /* 0x0005220000000a00 */
[----:B------:R-:W-:-:S02]  /*0d60*/  IMAD R46, R21, 0x28, R44 ;  /* 0x00000028152e7824 */ /* 0x000fc400078e022c */
[----:B0-----:R-:W-:Y:S01]  /*0d70*/  FADD.FTZ R21, RZ, R14 ;  /* 0x0000000eff157221 */ /* 0x001fe20000010000 */
[----:B------:R-:W-:Y:S01]  /*0d80*/  IMAD R44, R13, 0x28, R44 ;  /* 0x000000280d2c7824 */ /* 0x000fe200078e022c */
[C---:B------:R-:W-:Y:S01]  /*0d90*/  IADD3 R14, R51.reuse, R12, RZ ;  /* 0x0000000c330e7210 */ /* 0x040fe20007ffe0ff */
[----:B------:R-:W-:Y:S02]  /*0da0*/  IMAD.IADD R13, R51, 0x1, R22 ;  /* 0x00000001330d7824 */ /* 0x000fe400078e0216 */
[----:B-1----:R-:W-:Y:S01]  /*0db0*/  FADD.FTZ R21, R21, R16 ;  /* 0x0000001015157221 */ /* 0x002fe20000010000 */
[----:B------:R3:W0:Y:S01]  /*0dc0*/  LDS.64 R22, [R53] ;  /* 0x0000000035167984 */ /* 0x0006220000000a00 */
[----:B------:R-:W-:Y:S01]  /*0dd0*/  FADD.FTZ R16, RZ, R15 ;  /* 0x0000000fff107221 */ /* 0x000fe20000010000 */
[C---:B--2---:R-:W-:Y:S01]  /*0de0*/  IMAD.IADD R55, R51.reuse, 0x1, R58 ;  /* 0x0000000133377824 */ /* 0x044fe200078e023a */
[----:B------:R-:W-:Y:S01]  /*0df0*/  IADD3 R56, R51, R56, RZ ;  /* 0x0000003833387210 */ /* 0x000fe20007ffe0ff */
[----:B------:R-:W1:Y:S01]  /*0e00*/  LDS.64 R12, [R13] ;  /* 0x000000000d0c7984 */ /* 0x000e620000000a00 */
[----:B------:R-:W-:Y:S01]  /*0e10*/  FADD.FTZ R58, R16, R17 ;  /* 0x00000011103a7221 */ /* 0x000fe20000010000 */
[----:B------:R-:W-:Y:S01]  /*0e20*/  FADD.FTZ R21, R21, R18 ;  /* 0x0000001215157221 */ /* 0x000fe20000010000 */
[----:B------:R-:W-:Y:S01]  /*0e30*/  IMAD.IADD R54, R51, 0x1, R54 ;  /* 0x0000000133367824 */ /* 0x000fe200078e0236 */
[----:B------:R-:W2:Y:S01]  /*0e40*/  LDS.64 R14, [R14] ;  /* 0x000000000e0e7984 */ /* 0x000ea20000000a00 */
[----:B------:R-:W-:Y:S01]  /*0e50*/  FADD.FTZ R58, R58, R19 ;  /* 0x000000133a3a7221 */ /* 0x000fe20000010000 */
[----:B---3--:R-:W-:Y:S01]  /*0e60*/  FADD.FTZ R53, R21, R24 ;  /* 0x0000001815357221 */ /* 0x008fe20000010000 */
[----:B------:R-:W-:Y:S01]  /*0e70*/  IADD3 R24, R51, R20, RZ ;  /* 0x0000001433187210 */ /* 0x000fe20007ffe0ff */
[----:B------:R-:W3:Y:S01]  /*0e80*/  LDS.64 R16, [R55] ;  /* 0x0000000037107984 */ /* 0x000ee20000000a00 */
[----:B------:R-:W-:Y:S01]  /*0e90*/  FADD.FTZ R58, R58, R25 ;  /* 0x000000193a3a7221 */ /* 0x000fe20000010000 */
[----:B----4-:R-:W-:Y:S01]  /*0ea0*/  FADD.FTZ R53, R53, R28 ;  /* 0x0000001c35357221 */ /* 0x010fe20000010000 */
[----:B------:R-:W-:Y:S01]  /*0eb0*/  IMAD.IADD R28, R51, 0x1, R52 ;  /* 0x00000001331c7824 */ /* 0x000fe200078e0234 */
[----:B------:R-:W4:Y:S01]  /*0ec0*/  LDS.64 R18, [R56] ;  /* 0x0000000038127984 */ /* 0x000f220000000a00 */
[----:B------:R-:W-:Y:S01]  /*0ed0*/  FADD.FTZ R58, R58, R29 ;  /* 0x0000001d3a3a7221 */ /* 0x000fe20000010000 */
[----:B------:R-:W-:Y:S01]  /*0ee0*/  FADD.FTZ R53, R53, R32 ;  /* 0x0000002035357221 */ /* 0x000fe20000010000 */
[C---:B------:R-:W-:Y:S01]  /*0ef0*/  IADD3 R32, R51.reuse, R50, RZ ;  /* 0x0000003233207210 */ /* 0x040fe20007ffe0ff */
[----:B------:R-:W4:Y:S01]  /*0f00*/  LDS.64 R20, [R54] ;  /* 0x0000000036147984 */ /* 0x000f220000000a00 */
[----:B------:R-:W-:Y:S01]  /*0f10*/  FADD.FTZ R58, R58, R33 ;  /* 0x000000213a3a7221 */ /* 0x000fe20000010000 */
[----:B------:R-:W-:-:S02]  /*0f20*/  IMAD.IADD R44, R51, 0x1, R44 ;  /* 0x00000001332c7824 */ /* 0x000fc400078e022c */
[----:B------:R-:W4:Y:S01]  /*0f30*/  LDS.64 R24, [R24] ;  /* 0x0000000018187984 */ /* 0x000f220000000a00 */
[----:B------:R-:W-:Y:S01]  /*0f40*/  FADD.FTZ R53, R53, R30 ;  /* 0x0000001e35357221 */ /* 0x000fe20000010000 */
[----:B------:R-:W-:Y:S02]  /*0f50*/  IMAD.IADD R30, R51, 0x1, R48 ;  /* 0x00000001331e7824 */ /* 0x000fe400078e0230 */
[----:B------:R-:W-:Y:S01]  /*0f60*/  FADD.FTZ R58, R58, R31 ;  /* 0x0000001f3a3a7221 */ /* 0x000fe20000010000 */
[----:B------:R-:W4:Y:S04]  /*0f70*/  LDS.64 R28, [R28] ;  /* 0x000000001c1c7984 */ /* 0x000f280000000a00 */
[----:B------:R-:W4:Y:S01]  /*0f80*/  LDS.64 R32, [R32] ;  /* 0x0000000020207984 */ /* 0x000f220000000a00 */
[----:B------:R-:W-:Y:S01]  /*0f90*/  FADD.FTZ R53, R53, R26 ;  /* 0x0000001a35357221 */ /* 0x000fe20000010000 */
[----:B------:R-:W-:Y:S01]  /*0fa0*/  IADD3 R26, R51, R46, RZ ;  /* 0x0000002e331a7210 */ /* 0x000fe20007ffe0ff */
[----:B------:R-:W-:Y:S01]  /*0fb0*/  FADD.FTZ R58, R58, R27 ;  /* 0x0000001b3a3a7221 */ /* 0x000fe20000010000 */
[----:B------:R-:W4:Y:S01]  /*0fc0*/  LDS.64 R30, [R30] ;  /* 0x000000001e1e7984 */ /* 0x000f220000000a00 */
[----:B0-----:R-:W-:-:S03]  /*0fd0*/  FADD.FTZ R53, R53, R22 ;  /* 0x0000001635357221 */ /* 0x001fc60000010000 */
[----:B------:R-:W0:Y:S01]  /*0fe0*/  LDS.64 R26, [R26] ;  /* 0x000000001a1a7984 */ /* 0x000e220000000a00 */
[----:B------:R-:W-:Y:S01]  /*0ff0*/  FADD.FTZ R58, R58, R23 ;  /* 0x000000173a3a7221 */ /* 0x000fe20000010000 */
[----:B-1----:R-:W-:Y:S02]  /*1000*/  FADD.FTZ R53, R53, R12 ;  /* 0x0000000c35357221 */ /* 0x002fe40000010000 */
[----:B------:R-:W1:Y:S01]  /*1010*/  LDS.64 R22, [R44] ;  /* 0x000000002c167984 */ /* 0x000e620000000a00 */
[----:B------:R-:W-:Y:S01]  /*1020*/  FADD.FTZ R58, R58, R13 ;  /* 0x0000000d3a3a7221 */ /* 0x000fe20000010000 */
[----:B--2---:R-:W-:-:S03]  /*1030*/  FADD.FTZ R53, R53, R14 ;  /* 0x0000000e35357221 */ /* 0x004fc60000010000 */
[----:B------:R-:W-:Y:S01]  /*1040*/  FADD.FTZ R58, R58, R15 ;  /* 0x0000000f3a3a7221 */ /* 0x000fe20000010000 */
[----:B---3--:R-:W-:-:S03]  /*1050*/  FADD.FTZ R53, R53, R16 ;  /* 0x0000001035357221 */ /* 0x008fc60000010000 */
[----:B------:R-:W-:Y:S01]  /*1060*/  FADD.FTZ R58, R58, R17 ;  /* 0x000000113a3a7221 */ /* 0x000fe20000010000 */
[----:B----4-:R-:W-:-:S03]  /*1070*/  FADD.FTZ R53, R53, R18 ;  /* 0x0000001235357221 */ /* 0x010fc60000010000 */
        /* <DEDUP_REMOVED lines=11> */
[----:B0-----:R-:W-:-:S03]  /*1130*/  FADD.FTZ R53, R53, R26 ;  /* 0x0000001a35357221 */ /* 0x001fc60000010000 */
[----:B------:R-:W-:Y:S01]  /*1140*/  FADD.FTZ R58, R58, R27 ;  /* 0x0000001b3a3a7221 */ /* 0x000fe20000010000 */
[----:B-1----:R-:W-:-:S03]  /*1150*/  FADD.FTZ R22, R53, R22 ;  /* 0x0000001635167221 */ /* 0x002fc60000010000 */
[----:B------:R-:W-:-:S07]  /*1160*/  FADD.FTZ R23, R58, R23 ;  /* 0x000000173a177221 */ /* 0x000fce0000010000 */
.L_x_1553:
[----:B------:R-:W-:Y:S05]  /*1170*/  BSYNC B0 ;  /* 0x0000000000007941 */ /* 0x000fea0003800000 */
.L_x_1552:
[----:B------:R-:W1:Y:S01]  /*1180*/  SHFL.BFLY PT, R13, R22, 0x2, 0x1f ;  /* 0x0c401f00160d7f89 */ /* 0x000e6200000e0000 */
[----:B------:R-:W-:Y:S01]  /*1190*/  LOP3.LUT P0, RZ, R2, 0xfffffff3, RZ, 0xc0, !PT ;  /* 0xfffffff302ff7812 */ /* 0x000fe2000780c0ff */
[----:B------:R-:W-:Y:S02]  /*11a0*/  BSSY B0, `(.L_x_1554) ;  /* 0x0000013000007945 */ /* 0x000fe40003800000 */
[----:B------:R-:W2:Y:S01]  /*11b0*/  SHFL.BFLY PT, R12, R23, 0x2, 0x1f ;  /* 0x0c401f00170c7f89 */ /* 0x000ea200000e0000 */
[----:B-1----:R-:W-:Y:S01]  /*11c0*/  FADD.FTZ R14, R13, R22 ;  /* 0x000000160d0e7221 */ /* 0x002fe20000010000 */
[----:B--2---:R-:W-:-:S04]  /*11d0*/  FADD.FTZ R15, R12, R23 ;  /* 0x000000170c0f7221 */ /* 0x004fc80000010000 */
[----:B------:R-:W1:Y:S04]  /*11e0*/  SHFL.BFLY PT, R13, R14, 0x1, 0x1f ;  /* 0x0c201f000e0d7f89 */ /* 0x000e6800000e0000 */
[----:B0-----:R-:W0:Y:S01]  /*11f0*/  SHFL.BFLY PT, R16, R15, 0x1, 0x1f ;  /* 0x0c201f000f107f89 */ /* 0x001e2200000e0000 */
[----:B-1----:R-:W-:Y:S01]  /*1200*/  FADD.FTZ R12, R14, R13 ;  /* 0x0000000d0e0c7221 */ /* 0x002fe20000010000 */
[----:B0-----:R-:W-:Y:S01]  /*1210*/  FADD.FTZ R13, R15, R16 ;  /* 0x000000100f0d7221 */ /* 0x001fe20000010000 */
[----:B------:R-:W-:Y:S06]  /*1220*/  @P0 BRA `(.L_x_1555) ;  /* 0x0000000000280947 */ /* 0x000fec0003800000 */
[----:B------:R-:W0:Y:S01]  /*1230*/  LDC R17, c[0x0][0x10] ;  /* 0x00000400ff117b82 */ /* 0x000e220000000800 */
[----:B------:R-:W-:-:S04]  /*1240*/  SHF.R.U32.HI R16, RZ, 0x2, R2 ;  /* 0x00000002ff107819 */ /* 0x000fc80000011602 */
[----:B------:R-:W-:-:S03]  /*1250*/  SHF.L.U32 R19, R16, 0x5, RZ ;  /* 0x0000000510137819 */ /* 0x000fc600000006ff */
[----:B------:R-:W1:Y:S01]  /*1260*/  LDC.64 R14, c[0x0][0x248] ;  /* 0x00009200ff0e7b82 */ /* 0x000e620000000a00 */
[----:B0-----:R-:W-:Y:S01]  /*1270*/  IMAD R16, R17, UR4, R0 ;  /* 0x0000000411107c24 */ /* 0x001fe2000f8e0200 */
[----:B------:R-:W-:-:S05]  /*1280*/  LOP3.LUT R17, R19, 0xffffffe0, R34, 0xe2, !PT ;  /* 0xffffffe013117812 */ /* 0x000fca00078ee222 */
[----:B------:R-:W-:-:S05]  /*1290*/  IMAD R16, R16, 0x80, R17 ;  /* 0x0000008010107824 */ /* 0x000fca00078e0211 */
[----:B------:R-:W-:-:S05]  /*12a0*/  SHF.L.U32 R17, R16, 0x1, RZ ;  /* 0x0000000110117819 */ /* 0x000fca00000006ff */
[----:B-1----:R-:W-:-:S05]  /*12b0*/  IMAD.WIDE.U32 R14, R17, 0x4, R14 ;  /* 0x00000004110e7825 */ /* 0x002fca00078e000e */
[----:B------:R0:W-:Y:S02]  /*12c0*/  STG.E.64 desc[UR8][R14.64], R12 ;  /* 0x0000000c0e007986 */ /* 0x0001e4000c101b08 */
.L_x_1555:
[----:B------:R-:W-:Y:S05]  /*12d0*/  BSYNC B0 ;  /* 0x0000000000007941 */ /* 0x000fea0003800000 */
.L_x_1554:
[----:B------:R-:W-:Y:S01]  /*12e0*/  ISETP.NE.AND P1, PT, R2, RZ, PT ;  /* 0x000000ff0200720c */ /* 0x000fe20003f25270 */
[----:B------:R-:W-:Y:S01]  /*12f0*/  BAR.SYNC.DEFER_BLOCKING 0x0 ;  /* 0x0000000000007b1d */ /* 0x000fe20000010000 */
[----:B------:R-:W-:Y:S02]  /*1300*/  PRMT R6, R4, 0x7632, R6 ;  /* 0x0000763204067816 */ /* 0x000fe40000000006 */
[----:B------:R-:W-:Y:S02]  /*1310*/  PRMT R7, R5, 0x7632, R7 ;  /* 0x0000763205077816 */ /* 0x000fe40000000007 */
[----:B------:R-:W-:Y:S02]  /*1320*/  ISETP.GT.U32.AND P0, PT, R2, 0x7f, PT ;  /* 0x0000007f0200780c */ /* 0x000fe40003f04070 */
[----:B0-----:R-:W-:Y:S02]  /*1330*/  PRMT R12, R6, 0x7632, R12 ;  /* 0x00007632060c7816 */ /* 0x001fe4000000000c */
[----:B------:R-:W-:-:S02]  /*1340*/  PRMT R13, R7, 0x7632, R13 ;  /* 0x00007632070d7816 */ /* 0x000fc4000000000d */
[----:B-----5:R-:W-:Y:S02]  /*1350*/  PRMT R14, R8, 0x7632, R14 ;  /* 0x00007632080e7816 */ /* 0x020fe4000000000e */
[----:B------:R-:W-:Y:S02]  /*1360*/  PRMT R15, R9, 0x7632, R15 ;  /* 0x00007632090f7816 */ /* 0x000fe4000000000f */
[----:B------:R-:W-:Y:S02]  /*1370*/  PRMT R16, R10, 0x7632, R16 ;  /* 0x000076320a107816 */ /* 0x000fe40000000010 */
[----:B------:R-:W-:Y:S01]  /*1380*/  PRMT R17, R11, 0x7632, R17 ;  /* 0x000076320b117816 */ /* 0x000fe20000000011 */
[----:B------:R-:W-:Y:S06]  /*1390*/  @P1 BRA `(.L_x_1556) ;  /* 0x00000000003c1947 */ /* 0x000fec0003800000 */
[----:B------:R-:W0:Y:S01]  /*13a0*/  LDC.64 R4, c[0x0][0x250] ;  /* 0x00009400ff047b82 */ /* 0x000e220000000a00 */
        /* <DEDUP_REMOVED lines=8> */
.L_x_1557:
[----:B------:R-:W2:Y:S04]  /*1430*/  LD.E.STRONG.GPU R18, desc[UR8][R4.64] ;  /* 0x0000000804127980 */ /* 0x000ea8000c10f900 */
[----:B--2---:R-:W-:Y:S01]  /*1440*/  CCTL.IVALL ;  /* 0x00000000ff00798f */ /* 0x004fe20002000000 */
[----:B------:R-:W-:Y:S05]  /*1450*/  YIELD ;  /* 0x0000000000007946 */ /* 0x000fea0003800000 */
[----:B-----5:R-:W-:-:S04]  /*1460*/  LOP3.LUT R18, R18, R19, RZ, 0x3c, !PT ;  /* 0x0000001312127212 */ /* 0x020fc800078e3cff */
[----:B------:R-:W-:-:S13]  /*1470*/  ISETP.GT.AND P1, PT, R18, -0x1, PT ;  /* 0xffffffff1200780c */ /* 0x000fda0003f24270 */
[----:B------:R-:W-:Y:S05]  /*1480*/  @P1 BRA `(.L_x_1557) ;  /* 0xfffffffc00e81947 */ /* 0x000fea000383ffff */
.L_x_1556:
[----:B------:R-:W-:Y:S05]  /*1490*/  WARPSYNC.ALL ;  /* 0x0000000000007948 */ /* 0x000fea0003800000 */
[----:B------:R-:W1:Y:S08]  /*14a0*/  @!P0 LDC R19, c[0x0][0x10] ;  /* 0x00000400ff138b82 */ /* 0x000e700000000800 */
[----:B------:R-:W-:Y:S01]  /*14b0*/  BAR.SYNC.DEFER_BLOCKING 0x0 ;  /* 0x0000000000007b1d */ /* 0x000fe20000010000 */
[----:B------:R-:W-:-:S05]  /*14c0*/  @!P0 LOP3.LUT R21, R2, 0x1f, RZ, 0xc0, !PT ;  /* 0x0000001f02158812 */ /* 0x000fca00078ec0ff */
[----:B------:R-:W-:Y:S02]  /*14d0*/  ULDC.64 UR12, c[0x0][0x240] ;  /* 0x00009000000c7ab9 */ /* 0x000fe40000000a00 */
[----:B0-----:R-:W0:Y:S01]  /*14e0*/  @!P0 LDC.64 R4, c[0x0][0x248] ;  /* 0x00009200ff048b82 */ /* 0x001e220000000a00 */
[----:B-1----:R-:W-:Y:S01]  /*14f0*/  @!P0 IMAD R18, R19, UR4, R0 ;  /* 0x0000000413128c24 */ /* 0x002fe2000f8e0200 */
[----:B------:R-:W-:-:S04]  /*1500*/  @!P0 LOP3.LUT R19, R2, 0x7fffffe0, RZ, 0xc0, !PT ;  /* 0x7fffffe002138812 */ /* 0x000fc800078ec0ff */
[----:B------:R-:W-:-:S05]  /*1510*/  @!P0 LEA R18, R18, R19, 0x7 ;  /* 0x0000001312128211 */ /* 0x000fca00078e38ff */
[----:B------:R-:W-:-:S05]  /*1520*/  @!P0 IMAD.IADD R18, R18, 0x1, R21 ;  /* 0x0000000112128824 */ /* 0x000fca00078e0215 */
[----:B------:R-:W-:-:S05]  /*1530*/  @!P0 SHF.L.U32 R19, R18, 0x1, RZ ;  /* 0x0000000112138819 */ /* 0x000fca00000006ff */
[----:B0-----:R-:W-:-:S06]  /*1540*/  @!P0 IMAD.WIDE.U32 R4, R19, 0x4, R4 ;  /* 0x0000000413048825 */ /* 0x001fcc00078e0004 */
[----:B------:R-:W2:Y:S01]  /*1550*/  @!P0 LDG.E.64 R4, desc[UR8][R4.64] ;  /* 0x0000000804048981 */ /* 0x000ea2000c1e1b00 */
[----:B------:R-:W-:Y:S02]  /*1560*/  CS2R R18, SRZ ;  /* 0x0000000000127805 */ /* 0x000fe4000001ff00 */
[----:B------:R-:W-:Y:S01]  /*1570*/  ISETP.EQ.U32.AND P1, PT, RZ, UR12, PT ;  /* 0x0000000cff007c0c */ /* 0x000fe2000bf22070 */
[----:B------:R-:W-:Y:S01]  /*1580*/  BSSY B0, `(.L_x_1558) ;  /* 0x000003a000007945 */ /* 0x000fe20003800000 */
[----:B--2---:R-:W-:Y:S01]  /*1590*/  @!P0 FADD.FTZ R19, RZ, R4 ;  /* 0x00000004ff138221 */ /* 0x004fe20000010000 */
[----:B------:R-:W-:Y:S01]  /*15a0*/  @!P0 FADD.FTZ R18, RZ, R5 ;  /* 0x00000005ff128221 */ /* 0x000fe20000010000 */
[----:B------:R-:W-:-:S03]  /*15b0*/  LOP3.LUT P0, RZ, R2, 0xffffff9f, RZ, 0xc0, !PT ;  /* 0xffffff9f02ff7812 */ /* 0x000fc6000780c0ff */
[----:B------:R-:W0:Y:S04]  /*15c0*/  SHFL.BFLY PT, R20, R19, 0x10, 0x1f ;  /* 0x0e001f0013147f89 */ /* 0x000e2800000e0000 */
[----:B------:R-:W1:Y:S06]  /*15d0*/  SHFL.BFLY PT, R21, R18, 0x10, 0x1f ;  /* 0x0e001f0012157f89 */ /* 0x000e6c00000e0000 */
[----:B------:R-:W2:Y:S01]  /*15e0*/  @!P0 S2R R26, SR_CgaCtaId ;  /* 0x00000000001a8919 */ /* 0x000ea20000008800 */
        /* <DEDUP_REMOVED lines=17> */
[----:B------:R-:W-:-:S03]  /*1700*/  @!P0 MOV R19, 0x400 ;  /* 0x0000040000138802 */ /* 0x000fc60000000f00 */
[----:B------:R-:W-:Y:S01]  /*1710*/  @!P0 FMUL.FTZ R4, R4, 4.8828125727595761418e-05 ;  /* 0x384ccccd04048820 */ /* 0x000fe20000410000 */
[----:B-1----:R-:W-:Y:S01]  /*1720*/  FADD.FTZ R20, R24, R21 ;  /* 0x0000001518147221 */ /* 0x002fe20000010000 */
[----:B------:R-:W-:Y:S01]  /*1730*/  @!P0 VIADD R19, R19, 0xc80 ;  /* 0x00000c8013138836 */ /* 0x000fe20000000000 */
[----:B------:R-:W-:Y:S01]  /*1740*/  @!P0 SHF.R.U32.HI R21, RZ, 0x2, R2 ;  /* 0x00000002ff158819 */ /* 0x000fe20000011602 */
[----:B------:R-:W-:-:S03]  /*1750*/  @!P0 FMUL.FTZ R5, R4, R4 ;  /* 0x0000000404058220 */ /* 0x000fc60000410000 */
[----:B--2---:R-:W-:Y:S01]  /*1760*/  @!P0 LEA R19, R26, R19, 0x18 ;  /* 0x000000131a138211 */ /* 0x004fe200078ec0ff */
[----:B------:R-:W-:Y:S01]  /*1770*/  @!P0 FFMA.FTZ R5, R20, 4.8828125727595761418e-05, -R5 ;  /* 0x384ccccd14058823 */ /* 0x000fe20000010805 */
[----:B------:R-:W-:-:S04]  /*1780*/  @!P0 LOP3.LUT R18, R21, 0x3ffffff8, RZ, 0xc0, !PT ;  /* 0x3ffffff815128812 */ /* 0x000fc800078ec0ff */
[----:B------:R-:W-:Y:S02]  /*1790*/  @!P0 IADD3 R18, R18, R19, RZ ;  /* 0x0000001312128210 */ /* 0x000fe40007ffe0ff */
[----:B------:R-:W-:-:S05]  /*17a0*/  @!P0 FMNMX.FTZ R5, RZ, R5, !PT ;  /* 0x00000005ff058209 */ /* 0x000fca0007810000 */
[----:B------:R0:W-:Y:S01]  /*17b0*/  @!P0 STS.64 [R18], R4 ;  /* 0x0000000412008388 */ /* 0x0001e20000000a00 */
[----:B------:R-:W-:Y:S01]  /*17c0*/  BAR.SYNC.DEFER_BLOCKING 0x0 ;  /* 0x0000000000007b1d */ /* 0x000fe20000010000 */
[----:B------:R-:W-:-:S04]  /*17d0*/  LOP3.LUT P0, RZ, R34, 0x1f, RZ, 0xc0, !PT ;  /* 0x0000001f22ff7812 */ /* 0x000fc8000780c0ff */
[----:B------:R-:W-:-:S04]  /*17e0*/  ISETP.GT.U32.OR P0, PT, R2, 0x3, P0 ;  /* 0x000000030200780c */ /* 0x000fc80000704470 */
[----:B------:R-:W-:-:S13]  /*17f0*/  ISETP.EQ.OR.EX P0, PT, RZ, UR13, P0, P1 ;  /* 0x0000000dff007c0c */ /* 0x000fda0008702710 */
[----:B0-----:R-:W-:Y:S05]  /*1800*/  @P0 BRA `(.L_x_1559) ;  /* 0x0000000000440947 */ /* 0x001fea0003800000 */
[----:B------:R-:W0:Y:S01]  /*1810*/  S2UR UR7, SR_CgaCtaId ;  /* 0x00000000000779c3 */ /* 0x000e220000008800 */
[----:B------:R-:W-:Y:S01]  /*1820*/  UMOV UR6, 0x400 ;  /* 0x0000040000067882 */ /* 0x000fe20000000000 */
[C---:B------:R-:W-:Y:S01]  /*1830*/  IMAD.SHL.U32 R19, R35.reuse, 0x4, RZ ;  /* 0x0000000423137824 */ /* 0x040fe200078e00ff */
[----:B------:R-:W-:Y:S01]  /*1840*/  UIADD3 UR6, UR6, 0xc80, URZ ;  /* 0x00000c8006067890 */ /* 0x000fe2000fffe03f */
[----:B------:R-:W-:-:S03]  /*1850*/  SHF.L.U64.HI R21, R35, 0x2, R38 ;  /* 0x0000000223157819 */ /* 0x000fc60000010226 */
[C---:B------:R-:W-:Y:S02]  /*1860*/  LOP3.LUT R23, R19.reuse, 0x1c, RZ, 0xc0, !PT ;  /* 0x0000001c13177812 */ /* 0x040fe400078ec0ff */
[----:B------:R-:W-:Y:S02]  /*1870*/  LOP3.LUT R19, R19, 0xffffffe0, RZ, 0xc0, !PT ;  /* 0xffffffe013137812 */ /* 0x000fe400078ec0ff */
[----:B------:R-:W-:Y:S02]  /*1880*/  IADD3 R18, R23, R2, RZ ;  /* 0x0000000217127210 */ /* 0x000fe40007ffe0ff */
[----:B------:R-:W-:Y:S02]  /*1890*/  LOP3.LUT R21, R21, 0x1fffffff, RZ, 0xc0, !PT ;  /* 0x1fffffff15157812 */ /* 0x000fe400078ec0ff */
[----:B------:R-:W-:-:S04]  /*18a0*/  IADD3 R19, P0, R18, R19, RZ ;  /* 0x0000001312137210 */ /* 0x000fc80007f1e0ff */
[----:B------:R-:W-:Y:S02]  /*18b0*/  LEA.HI.X.SX32 R20, R18, R21, 0x1, P0 ;  /* 0x0000001512147211 */ /* 0x000fe400000f0eff */
[----:B------:R-:W-:Y:S01]  /*18c0*/  LEA R18, P0, R19, UR12, 0x3 ;  /* 0x0000000c13127c11 */ /* 0x000fe2000f8018ff */
[----:B0-----:R-:W-:-:S03]  /*18d0*/  ULEA UR6, UR7, UR6, 0x18 ;  /* 0x0000000607067291 */ /* 0x001fc6000f8ec03f */
[----:B------:R-:W-:-:S03]  /*18e0*/  LEA.HI.X R19, R19, UR13, R20, 0x3, P0 ;  /* 0x0000000d13137c11 */ /* 0x000fc600080f1c14 */
[----:B------:R-:W-:-:S06]  /*18f0*/  LEA R4, R2, UR6, 0x3 ;  /* 0x0000000602047c11 */ /* 0x000fcc000f8e18ff */
[----:B------:R-:W0:Y:S04]  /*1900*/  LDS.64 R4, [R4] ;  /* 0x0000000004047984 */ /* 0x000e280000000a00 */
[----:B0-----:R0:W-:Y:S02]  /*1910*/  STG.E.64 desc[UR8][R18.64], R4 ;  /* 0x0000000412007986 */ /* 0x0011e4000c101b08 */
.L_x_1559:
[----:B------:R-:W-:Y:S05]  /*1920*/  BSYNC B0 ;  /* 0x0000000000007941 */ /* 0x000fea0003800000 */
.L_x_1558:
[----:B------:R-:W1:Y:S01]  /*1930*/  S2UR UR7, SR_CgaCtaId ;  /* 0x00000000000779c3 */ /* 0x000e620000008800 */
[----:B0-----:R-:W-:Y:S01]  /*1940*/  IMAD.SHL.U32 R4, R35, 0x4, RZ ;  /* 0x0000000423047824 */ /* 0x001fe200078e00ff */
[----:B------:R-:W-:Y:S01]  /*1950*/  UMOV UR6, 0x400 ;  /* 0x0000040000067882 */ /* 0x000fe20000000000 */
[----:B------:R-:W-:Y:S01]  /*1960*/  IMAD R18, R37, 0x50, R40 ;  /* 0x0000005025127824 */ /* 0x000fe200078e0228 */
[----:B------:R-:W-:Y:S01]  /*1970*/  UIADD3 UR6, UR6, 0xc80, URZ ;  /* 0x00000c8006067890 */ /* 0x000fe2000fffe03f */
[----:B------:R-:W-:Y:S01]  /*1980*/  SHF.L.U32 R23, R6, 0x10, RZ ;  /* 0x0000001006177819 */ /* 0x000fe200000006ff */
[----:B------:R-:W-:Y:S01]  /*1990*/  IMAD.U32 R7, R7, 0x10000, RZ ;  /* 0x0001000007077824 */ /* 0x000fe200078e00ff */
[----:B------:R-:W-:Y:S01]  /*19a0*/  LOP3.LUT R4, R4, 0x1c, RZ, 0xc0, !PT ;  /* 0x0000001c04047812 */ /* 0x000fe200078ec0ff */
[----:B------:R-:W-:Y:S01]  /*19b0*/  IMAD.U32 R27, R13, 0x10000, RZ ;  /* 0x000100000d1b7824 */ /* 0x000fe200078e00ff */
[----:B------:R-:W-:Y:S01]  /*19c0*/  SHF.L.U32 R18, R18, 0x2, RZ ;  /* 0x0000000212127819 */ /* 0x000fe200000006ff */
[----:B------:R-:W-:Y:S01]  /*19d0*/  IMAD.U32 R11, R11, 0x10000, RZ ;  /* 0x000100000b0b7824 */ /* 0x000fe200078e00ff */
[----:B------:R-:W-:Y:S01]  /*19e0*/  SHF.L.U32 R25, R12, 0x10, RZ ;  /* 0x000000100c197819 */ /* 0x000fe200000006ff */
[----:B------:R-:W-:Y:S01]  /*19f0*/  IMAD.MOV R19, RZ, RZ, -R4 ;  /* 0x000000ffff137224 */ /* 0x000fe200078e0a04 */
[----:B------:R-:W-:Y:S01]  /*1a00*/  SHF.L.U32 R8, R8, 0x10, RZ ;  /* 0x0000001008087819 */ /* 0x000fe200000006ff */
[----:B------:R-:W-:Y:S01]  /*1a10*/  IMAD.WIDE.U32 R4, R18, -0x33333333, RZ ;  /* 0xcccccccd12047825 */ /* 0x000fe200078e00ff */
[----:B------:R-:W-:Y:S01]  /*1a20*/  SHF.L.U32 R14, R14, 0x10, RZ ;  /* 0x000000100e0e7819 */ /* 0x000fe200000006ff */
[----:B------:R-:W-:Y:S01]  /*1a30*/  ULOP3.LUT UR4, UR4, 0x1, URZ, 0x3c, !UPT ;  /* 0x0000000104047892 */ /* 0x000fe2000f8e3c3f */
[----:B------:R-:W-:Y:S01]  /*1a40*/  MOV R4, R19 ;  /* 0x0000001300047202 */ /* 0x000fe20000000f00 */
[----:B------:R-:W-:Y:S01]  /*1a50*/  IMAD.U32 R12, R9, 0x10000, RZ ;  /* 0x00010000090c7824 */ /* 0x000fe200078e00ff */
[--C-:B------:R-:W-:Y:S01]  /*1a60*/  SHF.R.S32.HI R19, RZ, 0x1f, R18.reuse ;  /* 0x0000001fff137819 */ /* 0x100fe20000011412 */
[----:B------:R-:W-:Y:S01]  /*1a70*/  IMAD.U32 R17, R17, 0x10000, RZ ;  /* 0x0001000011117824 */ /* 0x000fe200078e00ff */
[----:B------:R-:W-:Y:S01]  /*1a80*/  LEA.HI R4, R5, R4, RZ, 0x1a ;  /* 0x0000000405047211 */ /* 0x000fe200078fd0ff */
[----:B-1----:R-:W-:Y:S01]  /*1a90*/  ULEA UR6, UR7, UR6, 0x18 ;  /* 0x0000000607067291 */ /* 0x002fe2000f8ec03f */
[----:B------:R-:W-:-:S04]  /*1aa0*/  IMAD.WIDE.U32 R18, R39, 0xa0000, R18 ;  /* 0x000a000027127825 */ /* 0x000fc800078e0012 */
[----:B------:R-:W-:Y:S01]  /*1ab0*/  IMAD.IADD R22, R41, 0x1, R19 ;  /* 0x0000000129167824 */ /* 0x000fe200078e0213 */
[----:B------:R-:W-:Y:S01]  /*1ac0*/  LEA R4, R4, UR6, 0x3 ;  /* 0x0000000604047c11 */ /* 0x000fe2000f8e18ff */
[----:B------:R-:W-:Y:S01]  /*1ad0*/  ULDC.64 UR6, c[0x0][0x210] ;  /* 0x0000840000067ab9 */ /* 0x000fe20000000a00 */
[-C--:B------:R-:W-:Y:S02]  /*1ae0*/  IADD3 R43, P0, R43, R18.reuse, RZ ;  /* 0x000000122b2b7210 */ /* 0x080fe40007f1e0ff */
[----:B------:R-:W-:Y:S02]  /*1af0*/  IADD3 R19, P1, R42, R18, RZ ;  /* 0x000000122a137210 */ /* 0x000fe40007f3e0ff */
[----:B------:R-:W0:Y:S01]  /*1b00*/  LDS.64 R4, [R4] ;  /* 0x0000000004047984 */ /* 0x000e220000000a00 */
[----:B------:R-:W-:Y:S02]  /*1b10*/  IADD3.X R24, RZ, R22, RZ, P0, !PT ;  /* 0x00000016ff187210 */ /* 0x000fe400007fe4ff */
[----:B------:R-:W-:Y:S01]  /*1b20*/  IMAD.X R22, RZ, RZ, R22, P1 ;  /* 0x000000ffff167224 */ /* 0x000fe200008e0616 */
[----:B------:R-:W-:-:S02]  /*1b30*/  LEA R20, P0, R19, UR6, 0x1 ;  /* 0x0000000613147c11 */ /* 0x000fc4000f8008ff */
[----:B------:R-:W-:Y:S01]  /*1b40*/  LEA R18, P1, R43, UR6, 0x1 ;  /* 0x000000062b127c11 */ /* 0x000fe2000f8208ff */
[----:B------:R-:W-:Y:S01]  /*1b50*/  ULDC UR6, c[0x0][0x230] ;  /* 0x00008c0000067ab9 */ /* 0x000fe20000000800 */
[----:B------:R-:W-:Y:S02]  /*1b60*/  LEA.HI.X R21, R19, UR7, R22, 0x1, P0 ;  /* 0x0000000713157c11 */ /* 0x000fe400080f0c16 */
[----:B------:R-:W-:Y:S02]  /*1b70*/  LEA.HI.X R19, R43, UR7, R24, 0x1, P1 ;  /* 0x000000072b137c11 */ /* 0x000fe400088f0c18 */
[----:B------:R-:W-:-:S04]  /*1b80*/  IADD3 R35, P0, R35, 0xa, RZ ;  /* 0x0000000a23237810 */ /* 0x000fc80007f1e0ff */
[----:B------:R-:W-:Y:S02]  /*1b90*/  IADD3.X R38, RZ, R38, RZ, P0, !PT ;  /* 0x00000026ff267210 */ /* 0x000fe400007fe4ff */
[----:B------:R-:W-:-:S04]  /*1ba0*/  ISETP.GE.U32.AND P0, PT, R35, UR10, PT ;  /* 0x0000000a23007c0c */ /* 0x000fc8000bf06070 */
[----:B------:R-:W-:Y:S01]  /*1bb0*/  ISETP.GE.AND.EX P0, PT, R38, UR5, PT, P0 ;  /* 0x0000000526007c0c */ /* 0x000fe2000bf06300 */
[----:B0-----:R-:W-:Y:S01]  /*1bc0*/  FADD.FTZ R5, R5, UR6 ;  /* 0x0000000605057e21 */ /* 0x001fe20008010000 */
[--C-:B------:R-:W-:Y:S01]  /*1bd0*/  FADD.FTZ R3, R3, -R4.reuse ;  /* 0x8000000403037221 */ /* 0x100fe20000010000 */
[C---:B------:R-:W-:Y:S01]  /*1be0*/  FADD.FTZ R23, -R4.reuse, R23 ;  /* 0x0000001704177221 */ /* 0x040fe20000010100 */
[--C-:B------:R-:W-:Y:S01]  /*1bf0*/  FADD.FTZ R45, R45, -R4.reuse ;  /* 0x800000042d2d7221 */ /* 0x100fe20000010000 */
[----:B------:R0:W1:Y:S01]  /*1c00*/  MUFU.RSQ R6, R5 ;  /* 0x0000000500067308 */ /* 0x0000620000001400 */
[C---:B------:R-:W-:Y:S01]  /*1c10*/  FADD.FTZ R13, -R4.reuse, R7 ;  /* 0x00000007040d7221 */ /* 0x040fe20000010100 */
[--C-:B------:R-:W-:Y:S01]  /*1c20*/  FADD.FTZ R47, R47, -R4.reuse ;  /* 0x800000042f2f7221 */ /* 0x100fe20000010000 */
[C---:B------:R-:W-:Y:S01]  /*1c30*/  FADD.FTZ R25, -R4.reuse, R25 ;  /* 0x0000001904197221 */ /* 0x040fe20000010100 */
[----:B------:R-:W-:Y:S01]  /*1c40*/  FADD.FTZ R49, R49, -R4 ;  /* 0x8000000431317221 */ /* 0x000fe20000010000 */
[----:B------:R-:W-:Y:S01]  /*1c50*/  FADD.FTZ R27, -R4, R27 ;  /* 0x0000001b041b7221 */ /* 0x000fe20000010100 */
[----:B------:R-:W-:Y:S01]  /*1c60*/  IMAD.U32 R7, R16, 0x10000, RZ ;  /* 0x0001000010077824 */ /* 0x000fe200078e00ff */
[----:B0-----:R-:W-:-:S02]  /*1c70*/  SHF.L.U32 R5, R10, 0x10, RZ ;  /* 0x000000100a057819 */ /* 0x001fc400000006ff */
[----:B------:R-:W-:Y:S01]  /*1c80*/  SHF.L.U32 R10, R15, 0x10, RZ ;  /* 0x000000100f0a7819 */ /* 0x000fe200000006ff */
[----:B-1----:R-:W-:Y:S01]  /*1c90*/  FMUL.FTZ R3, R3, R6 ;  /* 0x0000000603037220 */ /* 0x002fe20000410000 */
[C---:B------:R-:W-:Y:S01]  /*1ca0*/  FMUL.FTZ R23, R6.reuse, R23 ;  /* 0x0000001706177220 */ /* 0x040fe20000410000 */
[C---:B------:R-:W-:Y:S01]  /*1cb0*/  FMUL.FTZ R45, R6.reuse, R45 ;  /* 0x0000002d062d7220 */ /* 0x040fe20000410000 */
[C---:B------:R-:W-:Y:S01]  /*1cc0*/  FMUL.FTZ R13, R6.reuse, R13 ;  /* 0x0000000d060d7220 */ /* 0x040fe20000410000 */
[C---:B------:R-:W-:Y:S01]  /*1cd0*/  FMUL.FTZ R47, R6.reuse, R47 ;  /* 0x0000002f062f7220 */ /* 0x040fe20000410000 */
[C---:B------:R-:W-:Y:S01]  /*1ce0*/  FMUL.FTZ R25, R6.reuse, R25 ;  /* 0x0000001906197220 */ /* 0x040fe20000410000 */
[C---:B------:R-:W-:Y:S01]  /*1cf0*/  FMUL.FTZ R49, R6.reuse, R49 ;  /* 0x0000003106317220 */ /* 0x040fe20000410000 */
[----:B------:R-:W-:Y:S01]  /*1d00*/  FMUL.FTZ R27, R6, R27 ;  /* 0x0000001b061b7220 */ /* 0x000fe20000410000 */
[----:B------:R-:W-:Y:S01]  /*1d10*/  FFMA.FTZ R3, R3, R8, R5 ;  /* 0x0000000803037223 */ /* 0x000fe20000010005 */
[----:B------:R-:W-:Y:S01]  /*1d20*/  FFMA.FTZ R4, R23, R14, R7 ;  /* 0x0000000e17047223 */ /* 0x000fe20000010007 */
[----:B------:R-:W-:Y:S01]  /*1d30*/  FFMA.FTZ R45, R45, R12, R11 ;  /* 0x0000000c2d2d7223 */ /* 0x000fe2000001000b */
[----:B------:R-:W-:Y:S01]  /*1d40*/  FFMA.FTZ R6, R13, R10, R17 ;  /* 0x0000000a0d067223 */ /* 0x000fe20000010011 */
[----:B------:R-:W-:Y:S01]  /*1d50*/  FFMA.FTZ R47, R8, R47, R5 ;  /* 0x0000002f082f7223 */ /* 0x000fe20000010005 */
[----:B------:R-:W-:Y:S01]  /*1d60*/  FFMA.FTZ R14, R14, R25, R7 ;  /* 0x000000190e0e7223 */ /* 0x000fe20000010007 */
[----:B------:R-:W-:Y:S01]  /*1d70*/  FFMA.FTZ R49, R12, R49, R11 ;  /* 0x000000310c317223 */ /* 0x000fe2000001000b */
[----:B------:R-:W-:Y:S01]  /*1d80*/  FFMA.FTZ R10, R10, R27, R17 ;  /* 0x0000001b0a0a7223 */ /* 0x000fe20000010011 */
[----:B------:R-:W-:-:S02]  /*1d90*/  F2FP.BF16.F32.PACK_AB R3, R4, R3 ;  /* 0x000000030403723e */ /* 0x000fc400000010ff */
[----:B------:R-:W-:Y:S02]  /*1da0*/  F2FP.BF16.F32.PACK_AB R45, R6, R45 ;  /* 0x0000002d062d723e */ /* 0x000fe400000010ff */
[----:B------:R-:W-:Y:S01]  /*1db0*/  F2FP.BF16.F32.PACK_AB R47, R14, R47 ;  /* 0x0000002f0e2f723e */ /* 0x000fe200000010ff */
[----:B------:R0:W-:Y:S01]  /*1dc0*/  STG.E.U16 desc[UR8][R20.64], R3 ;  /* 0x0000000314007986 */ /* 0x0001e2000c101508 */
[----:B------:R-:W-:Y:S02]  /*1dd0*/  F2FP.BF16.F32.PACK_AB R49, R10, R49 ;  /* 0x000000310a31723e */ /* 0x000fe400000010ff */
[----:B------:R-:W-:Y:S01]  /*1de0*/  PRMT R4, R3, 0x7632, R4 ;  /* 0x0000763203047816 */ /* 0x000fe20000000004 */
[----:B------:R0:W-:Y:S01]  /*1df0*/  STG.E.U16 desc[UR8][R20.64+0x4], R45 ;  /* 0x0000042d14007986 */ /* 0x0001e2000c101508 */
[----:B------:R-:W-:Y:S02]  /*1e00*/  PRMT R5, R45, 0x7632, R5 ;  /* 0x000076322d057816 */ /* 0x000fe40000000005 */
[----:B------:R-:W-:Y:S01]  /*1e10*/  PRMT R9, R47, 0x7632, R9 ;  /* 0x000076322f097816 */ /* 0x000fe20000000009 */
[----:B------:R0:W-:Y:S01]  /*1e20*/  STG.E.U16 desc[UR8][R20.64+0x2], R4 ;  /* 0x0000020414007986 */ /* 0x0001e2000c101508 */
[----:B------:R-:W-:-:S03]  /*1e30*/  PRMT R6, R49, 0x7632, R6 ;  /* 0x0000763231067816 */ /* 0x000fc60000000006 */
[----:B------:R0:W-:Y:S04]  /*1e40*/  STG.E.U16 desc[UR8][R20.64+0x6], R5 ;  /* 0x0000060514007986 */ /* 0x0001e8000c101508 */
[----:B------:R0:W-:Y:S04]  /*1e50*/  STG.E.U16 desc[UR8][R18.64], R47 ;  /* 0x0000002f12007986 */ /* 0x0001e8000c101508 */
[----:B------:R0:W-:Y:S04]  /*1e60*/  STG.E.U16 desc[UR8][R18.64+0x2], R9 ;  /* 0x0000020912007986 */ /* 0x0001e8000c101508 */
[----:B------:R0:W-:Y:S04]  /*1e70*/  STG.E.U16 desc[UR8][R18.64+0x4], R49 ;  /* 0x0000043112007986 */ /* 0x0001e8000c101508 */
[----:B------:R0:W-:Y:S01]  /*1e80*/  STG.E.U16 desc[UR8][R18.64+0x6], R6 ;  /* 0x0000060612007986 */ /* 0x0001e2000c101508 */
[----:B------:R-:W-:Y:S05]  /*1e90*/  @!P0 BRA `(.L_x_1560) ;  /* 0xffffffe000b48947 */ /* 0x000fea000383ffff */
[----:B------:R-:W-:Y:S05]  /*1ea0*/  EXIT ;  /* 0x000000000000794d */ /* 0x000fea0003800000 */
.L_x_1561:
        /* <DEDUP_REMOVED lines=13> */
.L_x_3556:


//--------------------- .text._ZN13group_norm_v214gn_cuda_kernelI13__nv_bfloat16Li320ELi1ELi32ELi80ELi256ELb0ELi16ELi320ELi320ELi4ELb1ELi9ELb0ELb0ENS_16CompileConditionILi900EEEEEvPT_PKS4_S7_S7_flPfS8_Pj --------------------------
	.section	.text._ZN13group_norm_v214gn_cuda_kernelI13__nv_bfloat16Li320ELi1ELi32ELi80ELi256ELb0ELi16ELi320ELi320ELi4ELb1ELi9ELb0ELb0ENS_16CompileConditionILi900EEEEEvPT_PKS4_S7_S7_flPfS8_Pj,"ax",@progbits
	.align	128
        .global         _ZN13group_norm_v214gn_cuda_kernelI13__nv_bfloat16Li320ELi1ELi32ELi80ELi256ELb0ELi16ELi320ELi320ELi4ELb1ELi9ELb0ELb0ENS_16CompileConditionILi900EEEEEvPT_PKS4_S7_S7_flPfS8_Pj
        .type           _ZN13group_norm_v214gn_cuda_kernelI13__nv_bfloat16Li320ELi1ELi32ELi80ELi256ELb0ELi16ELi320ELi320ELi4ELb1ELi9ELb0ELb0ENS_16CompileConditionILi900EEEEEvPT_PKS4_S7_S7_flPfS8_Pj,@function
        .size           _ZN13group_norm_v214gn_cuda_kernelI13__nv_bfloat16Li320ELi1ELi32ELi80ELi256ELb0ELi16ELi320ELi320ELi4ELb1ELi9ELb0ELb0ENS_16CompileConditionILi900EEEEEvPT_PKS4_S7_S7_flPfS8_Pj,(.L_x_3557 - _ZN13group_norm_v214gn_cuda_kernelI13__nv_bfloat16Li320ELi1ELi32ELi80ELi256ELb0ELi16ELi320ELi320ELi4ELb1ELi9ELb0ELb0ENS_16CompileConditionILi900EEEEEvPT_PKS4_S7_S7_flPfS8_Pj)
        .other          _ZN13group_norm_v214gn_cuda_kernelI13__nv_bfloat16Li320ELi1ELi32ELi80ELi256ELb0ELi16ELi320ELi320ELi4ELb1ELi9ELb0ELb0ENS_16CompileConditionILi900EEEEEvPT_PKS4_S7_S7_flPfS8_Pj,@"STO_CUDA_ENTRY STV_DEFAULT"
_ZN13group_norm_v214gn_cuda_kernelI13__nv_bfloat16Li320ELi1ELi32ELi80ELi256ELb0ELi16ELi320ELi320ELi4ELb1ELi9ELb0ELb0ENS_16CompileConditionILi900EEEEEvPT_PKS4_S7_S7_flPfS8_Pj:
.text._ZN13group_norm_v214gn_cuda_kernelI13__nv_bfloat16Li320ELi1ELi32ELi80ELi256ELb0ELi16ELi320ELi320ELi4ELb1ELi9ELb0ELb0ENS_16CompileConditionILi900EEEEEvPT_PKS4_S7_S7_flPfS8_Pj:
[----:B------:R-:W-:Y:S08]  /*0000*/  LDC R1, c[0x0][0x28] ;  /* 0x00000a00ff017b82 */ /* 0x000ff00000000800 */
[----:B------:R-:W0:Y:S08]  /*0010*/  LDC.64 R2, c[0x0][0x238] ;  /* 0x00008e00ff027b82 */ /* 0x000e300000000a00 */
[----:B------:R-:W1:Y:S01]  /*0020*/  S2UR UR8, SR_CTAID.Y ;  /* 0x00000000000879c3 */ /* 0x000e620000002600 */
[----:B0-----:R-:W-:-:S02]  /*0030*/  SHF.L.U32 R0, R2, 0x3, RZ ;  /* 0x0000000302007819 */ /* 0x001fc400000006ff */
[----:B------:R-:W-:Y:S02]  /*0040*/  SHF.L.U64.HI R2, R2, 0x3, R3 ;  /* 0x0000000302027819 */ /* 0x000fe40000010203 */
[----:B-1----:R-:W-:-:S04]  /*0050*/  ISETP.GT.U32.AND P0, PT, R0, UR8, PT ;  /* 0x0000000800007c0c */ /* 0x002fc8000bf04070 */
[----:B------:R-:W-:-:S13]  /*0060*/  ISETP.GT.AND.EX P0, PT, R2, RZ, PT, P0 ;  /* 0x000000ff0200720c */ /* 0x000fda0003f04300 */
[----:B------:R-:W-:Y:S05]  /*0070*/  @!P0 EXIT ;  /* 0x000000000000894d */ /* 0x000fea0003800000 */
[----:B------:R-:W0:Y:S01]  /*0080*/  S2R R40, SR_TID.X ;  /* 0x0000000000287919 */ /* 0x000e220000002100 */
[----:B------:R-:W1:Y:S01]  /*0090*/  S2UR UR5, SR_CgaCtaId ;  /* 0x00000000000579c3 */ /* 0x000e620000008800 */
[----:B------:R-:W-:Y:S01]  /*00a0*/  UMOV UR4, 0x400 ;  /* 0x0000040000047882 */ /* 0x000fe20000000000 */
[----:B------:R-:W-:Y:S01]  /*00b0*/  HFMA2.MMA R47, -RZ, RZ, 0, 5.9604644775390625e-08 ;  /* 0x00000001ff2f7435 */ /* 0x000fe200000001ff */
[----:B------:R-:W2:Y:S01]  /*00c0*/  S2R R6, SR_CTAID.X ;  /* 0x0000000000067919 */ /* 0x000ea20000002500 */
[----:B------:R-:W-:Y:S01]  /*00d0*/  ULDC.64 UR10, c[0x0][0x240] ;  /* 0x00009000000a7ab9 */ /* 0x000fe20000000a00 */
[----:B------:R-:W-:Y:S01]  /*00e0*/  IMAD.MOV.U32 R44, RZ, RZ, RZ ;  /* 0x000000ffff2c7224 */ /* 0x000fe200078e00ff */
[----:B------:R-:W-:Y:S01]  /*00f0*/  ISETP.EQ.U32.AND P2, PT, RZ, UR10, PT ;  /* 0x0000000aff007c0c */ /* 0x000fe2000bf42070 */
[----:B------:R-:W-:Y:S01]  /*0100*/  IMAD.MOV.U32 R46, RZ, RZ, RZ ;  /* 0x000000ffff2e7224 */ /* 0x000fe200078e00ff */
[----:B------:R-:W3:Y:S01]  /*0110*/  LDC R43, c[0x0][0x10] ;  /* 0x00000400ff2b7b82 */ /* 0x000ee20000000800 */
[----:B------:R-:W-:Y:S01]  /*0120*/  MOV R45, UR8 ;  /* 0x00000008002d7c02 */ /* 0x000fe20008000f00 */
[----:B-1----:R-:W-:-:S02]  /*0130*/  ULEA UR6, UR5, UR4, 0x18 ;  /* 0x0000000405067291 */ /* 0x002fc4000f8ec03f */
[----:B------:R-:W-:-:S04]  /*0140*/  UIADD3 UR4, UR4, 0xc80, URZ ;  /* 0x00000c8004047890 */ /* 0x000fc8000fffe03f */
[----:B------:R-:W-:Y:S01]  /*0150*/  MOV R8, UR6 ;  /* 0x0000000600087c02 */ /* 0x000fe20008000f00 */
[----:B0-----:R-:W-:Y:S01]  /*0160*/  IMAD.WIDE.U32 R4, R40, -0x33333333, RZ ;  /* 0xcccccccd28047825 */ /* 0x001fe200078e00ff */
[--C-:B------:R-:W-:Y:S01]  /*0170*/  SHF.R.U32.HI R3, RZ, 0x2, R40.reuse ;  /* 0x00000002ff037819 */ /* 0x100fe20000011628 */
[----:B------:R-:W-:Y:S01]  /*0180*/  ULDC.64 UR6, c[0x0][0x250] ;  /* 0x0000940000067ab9 */ /* 0x000fe20000000a00 */
[----:B------:R-:W-:Y:S01]  /*0190*/  ULEA UR4, UR5, UR4, 0x18 ;  /* 0x0000000405047291 */ /* 0x000fe2000f8ec03f */
[C---:B--2---:R-:W-:Y:S01]  /*01a0*/  LOP3.LUT R41, R6.reuse, 0xf, RZ, 0xc0, !PT ;  /* 0x0000000f06297812 */ /* 0x044fe200078ec0ff */
[----:B------:R-:W-:Y:S01]  /*01b0*/  ULEA UR6, UP0, UR8, UR6, 0x2 ;  /* 0x0000000608067291 */ /* 0x000fe2000f80103f */
[----:B------:R-:W-:Y:S01]  /*01c0*/  IMAD.SHL.U32 R4, R3, 0x10, RZ ;  /* 0x0000001003047824 */ /* 0x000fe200078e00ff */
[----:B------:R-:W-:Y:S02]  /*01d0*/  SHF.R.U32.HI R5, RZ, 0x6, R5 ;  /* 0x00000006ff057819 */ /* 0x000fe40000011605 */
[----:B------:R-:W-:Y:S01]  /*01e0*/  LOP3.LUT P0, RZ, R6, 0xf, RZ, 0xc0, !PT ;  /* 0x0000000f06ff7812 */ /* 0x000fe2000780c0ff */
[----:B------:R-:W-:Y:S01]  /*01f0*/  ULEA.HI.X UR7, UR8, UR7, URZ, 0x2, UP0 ;  /* 0x0000000708077291 */ /* 0x000fe200080f143f */
[----:B------:R-:W-:Y:S01]  /*0200*/  LOP3.LUT R41, R4, 0xfffffff0, R41, 0xe2, !PT ;  /* 0xfffffff004297812 */ /* 0x000fe200078ee229 */
[C---:B------:R-:W-:Y:S01]  /*0210*/  IMAD.SHL.U32 R4, R6.reuse, 0x10, RZ ;  /* 0x0000001006047824 */ /* 0x040fe200078e00ff */
[----:B------:R-:W-:Y:S01]  /*0220*/  ISETP.NE.AND P1, PT, R6, RZ, PT ;  /* 0x000000ff0600720c */ /* 0x000fe20003f25270 */
[--C-:B------:R-:W-:Y:S01]  /*0230*/  IMAD R3, R5, -0x50, R40.reuse ;  /* 0xffffffb005037824 */ /* 0x100fe200078e0228 */
[----:B------:R-:W-:-:S02]  /*0240*/  SHF.R.U32.HI R49, RZ, 0x1, R40 ;  /* 0x00000001ff317819 */ /* 0x000fc40000011628 */
[----:B------:R-:W-:Y:S01]  /*0250*/  LOP3.LUT R4, R4, 0xf0, RZ, 0xc0, !PT ;  /* 0x000000f004047812 */ /* 0x000fe200078ec0ff */
[----:B------:R-:W-:Y:S01]  /*0260*/  IMAD R3, R3, 0x28, R8 ;  /* 0x0000002803037824 */ /* 0x000fe200078e0208 */
[----:B------:R-:W-:Y:S02]  /*0270*/  ISETP.GT.U32.OR P0, PT, R40, 0x3, P0 ;  /* 0x000000032800780c */ /* 0x000fe40000704470 */
[----:B------:R-:W-:Y:S01]  /*0280*/  IADD3 R4, R4, R5, RZ ;  /* 0x0000000504047210 */ /* 0x000fe20007ffe0ff */
[----:B------:R-:W-:Y:S01]  /*0290*/  IMAD R42, R5, 0x8, R3 ;  /* 0x00000008052a7824 */ /* 0x000fe200078e0203 */
[----:B------:R-:W-:Y:S01]  /*02a0*/  SEL R47, R47, 0x7ffffff1, P1 ;  /* 0x7ffffff12f2f7807 */ /* 0x000fe20000800000 */
[----:B------:R-:W-:Y:S01]  /*02b0*/  IMAD.U32 R5, RZ, RZ, UR7 ;  /* 0x00000007ff057e24 */ /* 0x000fe2000f8e00ff */
[----:B------:R-:W-:Y:S01]  /*02c0*/  LOP3.LUT R49, R49, 0x7ffffff8, RZ, 0xc0, !PT ;  /* 0x7ffffff831317812 */ /* 0x000fe200078ec0ff */
[----:B------:R-:W-:Y:S01]  /*02d0*/  IMAD R48, R4, 0xa00, RZ ;  /* 0x00000a0004307824 */ /* 0x000fe200078e02ff */
[----:B------:R-:W-:-:S02]  /*02e0*/  MOV R4, UR6 ;  /* 0x0000000600047c02 */ /* 0x000fc40008000f00 */
[----:B------:R-:W-:Y:S01]  /*02f0*/  LEA R50, R40, UR4, 0x3 ;  /* 0x0000000428327c11 */ /* 0x000fe2000f8e18ff */
[C---:B------:R-:W-:Y:S01]  /*0300*/  VIADD R52, R48.reuse, 0x5000 ;  /* 0x0000500030347836 */ /* 0x040fe20000000000 */
[C---:B------:R-:W-:Y:S02]  /*0310*/  IADD3 R51, R48.reuse, 0x2800, RZ ;  /* 0x0000280030337810 */ /* 0x040fe40007ffe0ff */
[----:B------:R-:W-:Y:S02]  /*0320*/  IADD3 R53, R48, 0x7800, RZ ;  /* 0x0000780030357810 */ /* 0x000fe40007ffe0ff */
[----:B------:R-:W-:Y:S01]  /*0330*/  ISETP.EQ.OR.EX P0, PT, RZ, UR11, P0, P2 ;  /* 0x0000000bff007c0c */ /* 0x000fe20008702720 */
[----:B---3--:R-:W-:-:S12]  /*0340*/  ULDC.64 UR10, c[0x0][0x208] ;  /* 0x00008200000a7ab9 */ /* 0x008fd80000000a00 */
.L_x_1570:
[----:B-1----:R-:W-:Y:S01]  /*0350*/  IMAD.WIDE.U32 R6, R40, -0x33333333, RZ ;  /* 0xcccccccd28067825 */ /* 0x002fe200078e00ff */
[C---:B------:R-:W-:Y:S01]  /*0360*/  LOP3.LUT R54, R45.reuse, 0x7, RZ, 0xc0, !PT ;  /* 0x000000072d367812 */ /* 0x040fe200078ec0ff */
[----:B------:R-:W-:Y:S01]  /*0370*/  ULDC.64 UR6, c[0x0][0x218] ;  /* 0x0000860000067ab9 */ /* 0x000fe20000000a00 */
[--C-:B------:R-:W-:Y:S01]  /*0380*/  SHF.R.U32.HI R56, RZ, 0x3, R46.reuse ;  /* 0x00000003ff387819 */ /* 0x100fe2000001162e */
[----:B------:R-:W0:Y:S01]  /*0390*/  LDC.64 R16, c[0x0][0x228] ;  /* 0x00008a00ff107b82 */ /* 0x000e220000000a00 */
[----:B------:R-:W-:Y:S01]  /*03a0*/  SHF.R.U32.HI R7, RZ, 0x6, R7 ;  /* 0x00000006ff077819 */ /* 0x000fe20000011607 */
[----:B------:R-:W-:Y:S01]  /*03b0*/  IMAD R18, R54, 0x140, RZ ;  /* 0x0000014036127824 */ /* 0x000fe200078e02ff */
[----:B------:R-:W-:Y:S01]  /*03c0*/  SHF.R.U64 R57, R45, 0x3, R46 ;  /* 0x000000032d397819 */ /* 0x000fe2000000122e */
[----:B------:R-:W-:Y:S02]  /*03d0*/  IMAD R3, R56, 0xa0000, RZ ;  /* 0x000a000038037824 */ /* 0x000fe400078e02ff */
[----:B------:R-:W-:-:S02]  /*03e0*/  IMAD R55, R7, -0x50, R40 ;  /* 0xffffffb007377824 */ /* 0x000fc400078e0228 */
[----:B------:R-:W1:Y:S02]  /*03f0*/  LDC.64 R20, c[0x0][0x220] ;  /* 0x00008800ff147b82 */ /* 0x000e640000000a00 */
[----:B------:R-:W-:-:S05]  /*0400*/  IMAD R14, R55, 0x4, R18 ;  /* 0x00000004370e7824 */ /* 0x000fca00078e0212 */
[----:B------:R-:W-:-:S03]  /*0410*/  SHF.R.S32.HI R15, RZ, 0x1f, R14 ;  /* 0x0000001fff0f7819 */ /* 0x000fc6000001140e */
[----:B------:R-:W-:-:S05]  /*0420*/  IMAD.WIDE.U32 R10, R57, 0xa0000, R14 ;  /* 0x000a0000390a7825 */ /* 0x000fca00078e000e */
[----:B------:R-:W-:Y:S02]  /*0430*/  IADD3 R3, R11, R3, RZ ;  /* 0x000000030b037210 */ /* 0x000fe40007ffe0ff */
[----:B------:R-:W-:-:S04]  /*0440*/  IADD3 R59, P1, R48, R10, RZ ;  /* 0x0000000a303b7210 */ /* 0x000fc80007f3e0ff */
[----:B------:R-:W-:Y:S01]  /*0450*/  SHF.L.U32 R58, R59, 0x1, RZ ;  /* 0x000000013b3a7819 */ /* 0x000fe200000006ff */
[----:B------:R-:W-:-:S05]  /*0460*/  IMAD.X R6, RZ, RZ, R3, P1 ;  /* 0x000000ffff067224 */ /* 0x000fca00008e0603 */
[----:B------:R-:W-:Y:S02]  /*0470*/  SHF.L.U64.HI R59, R59, 0x1, R6 ;  /* 0x000000013b3b7819 */ /* 0x000fe40000010206 */
[----:B------:R-:W-:-:S04]  /*0480*/  IADD3 R6, P1, R58, UR6, RZ ;  /* 0x000000063a067c10 */ /* 0x000fc8000ff3e0ff */
[----:B------:R-:W-:Y:S02]  /*0490*/  IADD3.X R7, R59, UR7, RZ, P1, !PT ;  /* 0x000000073b077c10 */ /* 0x000fe40008ffe4ff */
[----:B------:R-:W-:-:S04]  /*04a0*/  IADD3 R61, P1, R51, R10, RZ ;  /* 0x0000000a333d7210 */ /* 0x000fc80007f3e0ff */
[----:B------:R-:W2:Y:S01]  /*04b0*/  LDG.E.64.CONSTANT R6, desc[UR10][R6.64] ;  /* 0x0000000a06067981 */ /* 0x000ea2000c1e9b00 */
[----:B------:R-:W-:Y:S01]  /*04c0*/  IMAD.X R8, RZ, RZ, R3, P1 ;  /* 0x000000ffff087224 */ /* 0x000fe200008e0603 */
[----:B------:R-:W-:-:S04]  /*04d0*/  SHF.L.U32 R60, R61, 0x1, RZ ;  /* 0x000000013d3c7819 */ /* 0x000fc800000006ff */
[----:B------:R-:W-:Y:S02]  /*04e0*/  SHF.L.U64.HI R61, R61, 0x1, R8 ;  /* 0x000000013d3d7819 */ /* 0x000fe40000010208 */
[----:B------:R-:W-:-:S04]  /*04f0*/  IADD3 R8, P1, R60, UR6, RZ ;  /* 0x000000063c087c10 */ /* 0x000fc8000ff3e0ff */
[----:B------:R-:W-:Y:S02]  /*0500*/  IADD3.X R9, R61, UR7, RZ, P1, !PT ;  /* 0x000000073d097c10 */ /* 0x000fe40008ffe4ff */
[----:B------:R-:W-:-:S04]  /*0510*/  IADD3 R63, P1, R52, R10, RZ ;  /* 0x0000000a343f7210 */ /* 0x000fc80007f3e0ff */
[----:B------:R-:W3:Y:S01]  /*0520*/  LDG.E.64.CONSTANT R8, desc[UR10][R8.64] ;  /* 0x0000000a08087981 */ /* 0x000ee2000c1e9b00 */
[----:B------:R-:W-:Y:S01]  /*0530*/  IMAD.X R12, RZ, RZ, R3, P1 ;  /* 0x000000ffff0c7224 */ /* 0x000fe200008e0603 */
[----:B------:R-:W-:-:S04]  /*0540*/  SHF.L.U32 R62, R63, 0x1, RZ ;  /* 0x000000013f3e7819 */ /* 0x000fc800000006ff */
[----:B------:R-:W-:Y:S02]  /*0550*/  SHF.L.U64.HI R63, R63, 0x1, R12 ;  /* 0x000000013f3f7819 */ /* 0x000fe4000001020c */
[----:B------:R-:W-:-:S04]  /*0560*/  IADD3 R22, P1, R62, UR6, RZ ;  /* 0x000000063e167c10 */ /* 0x000fc8000ff3e0ff */
[----:B------:R-:W-:Y:S02]  /*0570*/  IADD3.X R23, R63, UR7, RZ, P1, !PT ;  /* 0x000000073f177c10 */ /* 0x000fe40008ffe4ff */
[----:B------:R-:W-:-:S03]  /*0580*/  IADD3 R65, P1, R53, R10, RZ ;  /* 0x0000000a35417210 */ /* 0x000fc60007f3e0ff */
[----:B------:R4:W3:Y:S01]  /*0590*/  LDG.E.64.CONSTANT R10, desc[UR10][R22.64] ;  /* 0x0000000a160a7981 */ /* 0x0008e2000c1e9b00 */
[----:B------:R-:W-:Y:S01]  /*05a0*/  SHF.L.U32 R64, R65, 0x1, RZ ;  /* 0x0000000141407819 */ /* 0x000fe200000006ff */
[----:B------:R-:W-:-:S05]  /*05b0*/  IMAD.X R12, RZ, RZ, R3, P1 ;  /* 0x000000ffff0c7224 */ /* 0x000fca00008e0603 */
[----:B------:R-:W-:Y:S02]  /*05c0*/  SHF.L.U64.HI R65, R65, 0x1, R12 ;  /* 0x0000000141417819 */ /* 0x000fe4000001020c */
[----:B------:R-:W-:-:S04]  /*05d0*/  IADD3 R12, P1, R64, UR6, RZ ;  /* 0x00000006400c7c10 */ /* 0x000fc8000ff3e0ff */
[----:B------:R-:W-:-:S06]  /*05e0*/  IADD3.X R13, R65, UR7, RZ, P1, !PT ;  /* 0x00000007410d7c10 */ /* 0x000fcc0008ffe4ff */
[----:B------:R-:W3:Y:S01]  /*05f0*/  LDG.E.64.CONSTANT R12, desc[UR10][R12.64] ;  /* 0x0000000a0c0c7981 */ /* 0x000ee2000c1e9b00 */
[----:B0-----:R-:W-:-:S04]  /*0600*/  IMAD.WIDE R16, R14, 0x2, R16 ;  /* 0x000000020e107825 */ /* 0x001fc800078e0210 */
[----:B-1----:R-:W-:Y:S02]  /*0610*/  IMAD.WIDE R20, R14, 0x2, R20 ;  /* 0x000000020e147825 */ /* 0x002fe400078e0214 */
[----:B------:R-:W5:Y:S04]  /*0620*/  LDG.E.64.CONSTANT R16, desc[UR10][R16.64] ;  /* 0x0000000a10107981 */ /* 0x000f68000c1e9b00 */
[----:B------:R0:W5:Y:S01]  /*0630*/  LDG.E.64.CONSTANT R14, desc[UR10][R20.64] ;  /* 0x0000000a140e7981 */ /* 0x000162000c1e9b00 */
[----:B------:R-:W-:Y:S01]  /*0640*/  ISETP.GT.U32.AND P1, PT, R40, 0xf, PT ;  /* 0x0000000f2800780c */ /* 0x000fe20003f24070 */
[----:B------:R-:W-:Y:S01]  /*0650*/  IMAD.SHL.U32 R81, R45, 0x4, RZ ;  /* 0x000000042d517824 */ /* 0x000fe200078e00ff */
[----:B------:R-:W-:Y:S04]  /*0660*/  BSSY B0, `(.L_x_1562) ;  /* 0x00000f8000007945 */ /* 0x000fe80003800000 */
[----:B------:R-:W-:-:S02]  /*0670*/  LOP3.LUT R81, R81, 0x1c, RZ, 0xc0, !PT ;  /* 0x0000001c51517812 */ /* 0x000fc400078ec0ff */
[C---:B--2---:R-:W-:Y:S01]  /*0680*/  PRMT R19, R6.reuse, 0x7632, R19 ;  /* 0x0000763206137816 */ /* 0x044fe20000000013 */
[----:B------:R-:W-:-:S03]  /*0690*/  IMAD.U32 R3, R6, 0x10000, RZ ;  /* 0x0001000006037824 */ /* 0x000fc600078e00ff */
[----:B------:R-:W-:Y:S01]  /*06a0*/  SHF.L.U32 R24, R19, 0x10, RZ ;  /* 0x0000001013187819 */ /* 0x000fe200000006ff */
[----:B----4-:R-:W-:Y:S01]  /*06b0*/  FFMA.FTZ R23, R3, R3, RZ ;  /* 0x0000000303177223 */ /* 0x010fe200000100ff */
[----:B------:R-:W-:Y:S01]  /*06c0*/  FADD.FTZ R22, RZ, R3 ;  /* 0x00000003ff167221 */ /* 0x000fe20000010000 */
[C---:B------:R-:W-:Y:S01]  /*06d0*/  PRMT R19, R7.reuse, 0x7632, R19 ;  /* 0x0000763207137816 */ /* 0x040fe20000000013 */
[----:B------:R-:W-:Y:S02]  /*06e0*/  IMAD.U32 R67, R7, 0x10000, RZ ;  /* 0x0001000007437824 */ /* 0x000fe400078e00ff */
[----:B------:R-:W-:Y:S01]  /*06f0*/  FFMA.FTZ R26, R24, R24, R23 ;  /* 0x00000018181a7223 */ /* 0x000fe20000010017 */
[----:B------:R-:W-:Y:S01]  /*0700*/  FADD.FTZ R22, R22, R24 ;  /* 0x0000001816167221 */ /* 0x000fe20000010000 */
[----:B0-----:R-:W-:Y:S02]  /*0710*/  SHF.L.U32 R21, R19, 0x10, RZ ;  /* 0x0000001013157819 */ /* 0x001fe400000006ff */
[----:B------:R-:W-:Y:S01]  /*0720*/  FFMA.FTZ R26, R67, R67, R26 ;  /* 0x00000043431a7223 */ /* 0x000fe2000001001a */
[----:B------:R-:W-:-:S03]  /*0730*/  FADD.FTZ R22, R22, R67 ;  /* 0x0000004316167221 */ /* 0x000fc60000010000 */
[----:B------:R-:W-:Y:S01]  /*0740*/  FFMA.FTZ R26, R21, R21, R26 ;  /* 0x00000015151a7223 */ /* 0x000fe2000001001a */
[C---:B---3--:R-:W-:Y:S01]  /*0750*/  PRMT R19, R8.reuse, 0x7632, R19 ;  /* 0x0000763208137816 */ /* 0x048fe20000000013 */
[----:B------:R-:W-:Y:S02]  /*0760*/  IMAD.U32 R69, R8, 0x10000, RZ ;  /* 0x0001000008457824 */ /* 0x000fe400078e00ff */
[----:B------:R-:W-:Y:S01]  /*0770*/  FADD.FTZ R22, R22, R21 ;  /* 0x0000001516167221 */ /* 0x000fe20000010000 */
[----:B------:R-:W-:Y:S01]  /*0780*/  SHF.L.U32 R21, R19, 0x10, RZ ;  /* 0x0000001013157819 */ /* 0x000fe200000006ff */
[----:B------:R-:W-:Y:S02]  /*0790*/  FFMA.FTZ R26, R69, R69, R26 ;  /* 0x00000045451a7223 */ /* 0x000fe4000001001a */
[----:B------:R-:W-:Y:S01]  /*07a0*/  FADD.FTZ R22, R22, R69 ;  /* 0x0000004516167221 */ /* 0x000fe20000010000 */
[C---:B------:R-:W-:Y:S01]  /*07b0*/  PRMT R19, R9.reuse, 0x7632, R19 ;  /* 0x0000763209137816 */ /* 0x040fe20000000013 */
[----:B------:R-:W-:-:S02]  /*07c0*/  IMAD.U32 R71, R9, 0x10000, RZ ;  /* 0x0001000009477824 */ /* 0x000fc400078e00ff */
[----:B------:R-:W-:Y:S01]  /*07d0*/  FFMA.FTZ R26, R21, R21, R26 ;  /* 0x00000015151a7223 */ /* 0x000fe2000001001a */
[----:B------:R-:W-:Y:S01]  /*07e0*/  FADD.FTZ R22, R22, R21 ;  /* 0x0000001516167221 */ /* 0x000fe20000010000 */
[----:B------:R-:W-:Y:S02]  /*07f0*/  SHF.L.U32 R21, R19, 0x10, RZ ;  /* 0x0000001013157819 */ /* 0x000fe400000006ff */
[----:B------:R-:W-:Y:S01]  /*0800*/  FFMA.FTZ R26, R71, R71, R26 ;  /* 0x00000047471a7223 */ /* 0x000fe2000001001a */
[----:B------:R-:W-:Y:S01]  /*0810*/  FADD.FTZ R22, R22, R71 ;  /* 0x0000004716167221 */ /* 0x000fe20000010000 */
[C---:B------:R-:W-:Y:S01]  /*0820*/  PRMT R19, R10.reuse, 0x7632, R19 ;  /* 0x000076320a137816 */ /* 0x040fe20000000013 */
[----:B------:R-:W-:Y:S02]  /*0830*/  IMAD.U32 R73, R10, 0x10000, RZ ;  /* 0x000100000a497824 */ /* 0x000fe400078e00ff */
[----:B------:R-:W-:Y:S01]  /*0840*/  FFMA.FTZ R26, R21, R21, R26 ;  /* 0x00000015151a7223 */ /* 0x000fe2000001001a */
[----:B------:R-:W-:Y:S01]  /*0850*/  FADD.FTZ R22, R22, R21 ;  /* 0x0000001516167221 */ /* 0x000fe20000010000 */
[----:B------:R-:W-:-:S02]  /*0860*/  SHF.L.U32 R21, R19, 0x10, RZ ;  /* 0x0000001013157819 */ /* 0x000fc400000006ff */
[----:B------:R-:W-:Y:S01]  /*0870*/  FFMA.FTZ R26, R73, R73, R26 ;  /* 0x00000049491a7223 */ /* 0x000fe2000001001a */
[----:B------:R-:W-:Y:S01]  /*0880*/  FADD.FTZ R22, R22, R73 ;  /* 0x0000004916167221 */ /* 0x000fe20000010000 */
[C---:B------:R-:W-:Y:S01]  /*0890*/  PRMT R19, R11.reuse, 0x7632, R19 ;  /* 0x000076320b137816 */ /* 0x040fe20000000013 */
[----:B------:R-:W-:Y:S02]  /*08a0*/  IMAD.U32 R75, R11, 0x10000, RZ ;  /* 0x000100000b4b7824 */ /* 0x000fe400078e00ff */
[----:B------:R-:W-:Y:S01]  /*08b0*/  FFMA.FTZ R26, R21, R21, R26 ;  /* 0x00000015151a7223 */ /* 0x000fe2000001001a */
[----:B------:R-:W-:Y:S01]  /*08c0*/  FADD.FTZ R22, R22, R21 ;  /* 0x0000001516167221 */ /* 0x000fe20000010000 */
[----:B------:R-:W-:Y:S02]  /*08d0*/  SHF.L.U32 R21, R19, 0x10, RZ ;  /* 0x0000001013157819 */ /* 0x000fe400000006ff */
[----:B------:R-:W-:Y:S01]  /*08e0*/  FFMA.FTZ R26, R75, R75, R26 ;  /* 0x0000004b4b1a7223 */ /* 0x000fe2000001001a */
[----:B------:R-:W-:-:S03]  /*08f0*/  FADD.FTZ R22, R22, R75 ;  /* 0x0000004b16167221 */ /* 0x000fc60000010000 */
[----:B------:R-:W-:Y:S01]  /*0900*/  FFMA.FTZ R26, R21, R21, R26 ;  /* 0x00000015151a7223 */ /* 0x000fe2000001001a */
[C---:B------:R-:W-:Y:S01]  /*0910*/  PRMT R19, R12.reuse, 0x7632, R19 ;  /* 0x000076320c137816 */ /* 0x040fe20000000013 */
        /* <DEDUP_REMOVED lines=11> */
[----:B------:R-:W-:-:S03]  /*09d0*/  FADD.FTZ R20, R22, R79 ;  /* 0x0000004f16147221 */ /* 0x000fc60000010000 */
[----:B------:R-:W-:Y:S01]  /*09e0*/  FFMA.FTZ R21, R24, R24, R21 ;  /* 0x0000001818157223 */ /* 0x000fe20000010015 */
[----:B------:R-:W-:Y:S01]  /*09f0*/  FADD.FTZ R20, R20, R24 ;  /* 0x0000001814147221 */ /* 0x000fe20000010000 */
[----:B------:R-:W-:-:S04]  /*0a00*/  CS2R R22, SRZ ;  /* 0x0000000000167805 */ /* 0x000fc8000001ff00 */
[----:B------:R0:W-:Y:S01]  /*0a10*/  STS.64 [R42], R20 ;  /* 0x000000142a007388 */ /* 0x0001e20000000a00 */
[----:B------:R-:W-:Y:S06]  /*0a20*/  BAR.SYNC.DEFER_BLOCKING 0x0 ;  /* 0x0000000000007b1d */ /* 0x000fec0000010000 */
[----:B------:R-:W-:Y:S05]  /*0a30*/  @P1 BRA `(.L_x_1563) ;  /* 0x0000000800e81947 */ /* 0x000fea0003800000 */
[C---:B------:R-:W-:Y:S01]  /*0a40*/  LEA.HI R19, R40.reuse, R81, RZ, 0x1e ;  /* 0x0000005128137211 */ /* 0x040fe200078ff0ff */
[----:B------:R-:W1:Y:S01]  /*0a50*/  S2R R26, SR_CgaCtaId ;  /* 0x00000000001a7919 */ /* 0x000e620000008800 */
[----:B------:R-:W-:Y:S01]  /*0a60*/  MOV R85, 0x400 ;  /* 0x0000040000557802 */ /* 0x000fe20000000f00 */
[----:B------:R-:W-:Y:S02]  /*0a70*/  IMAD.SHL.U32 R66, R40, 0x8, RZ ;  /* 0x0000000828427824 */ /* 0x000fe400078e00ff */
[----:B------:R-:W-:-:S03]  /*0a80*/  IMAD R18, R19, 0x50, -R18 ;  /* 0x0000005013127824 */ /* 0x000fc600078e0a12 */
[----:B------:R-:W-:Y:S01]  /*0a90*/  LOP3.LUT R66, R66, 0x18, RZ, 0xc0, !PT ;  /* 0x0000001842427812 */ /* 0x000fe200078ec0ff */
        /* <DEDUP_REMOVED lines=8> */
[----:B------:R-:W-:Y:S01]  /*0b20*/  VIADD R80, R18, 0x28 ;  /* 0x0000002812507836 */ /* 0x000fe20000000000 */
[----:B------:R-:W-:Y:S01]  /*0b30*/  LEA.HI R21, R22, R21, RZ, 0x2 ;  /* 0x0000001516157211 */ /* 0x000fe200078f10ff */
[----:B------:R-:W-:Y:S01]  /*0b40*/  VIADD R76, R18, 0x30 ;  /* 0x00000030124c7836 */ /* 0x000fe20000000000 */
[----:B------:R-:W-:Y:S01]  /*0b50*/  LEA.HI R22, R24, R23, RZ, 0x2 ;  /* 0x0000001718167211 */ /* 0x000fe200078f10ff */
[C---:B------:R-:W-:Y:S01]  /*0b60*/  VIADD R28, R18.reuse, 0x48 ;  /* 0x00000048121c7836 */ /* 0x040fe20000000000 */
[----:B------:R-:W-:-:S02]  /*0b70*/  IADD3 R36, R18, 0x14, RZ ;  /* 0x0000001412247810 */ /* 0x000fc40007ffe0ff */
[----:B------:R-:W-:Y:S02]  /*0b80*/  SHF.R.S32.HI R23, RZ, 0x1f, R32 ;  /* 0x0000001fff177819 */ /* 0x000fe40000011420 */
[----:B------:R-:W-:Y:S02]  /*0b90*/  SHF.R.S32.HI R20, RZ, 0x1f, R19 ;  /* 0x0000001fff147819 */ /* 0x000fe40000011413 */
[----:B------:R-:W-:Y:S02]  /*0ba0*/  SHF.R.S32.HI R27, RZ, 0x1f, R34 ;  /* 0x0000001fff1b7819 */ /* 0x000fe40000011422 */
[----:B------:R-:W-:Y:S02]  /*0bb0*/  SHF.R.S32.HI R25, RZ, 0x1f, R36 ;  /* 0x0000001fff197819 */ /* 0x000fe40000011424 */
[----:B------:R-:W-:Y:S02]  /*0bc0*/  LEA.HI R32, R23, R32, RZ, 0x2 ;  /* 0x0000002017207211 */ /* 0x000fe400078f10ff */
[----:B------:R-:W-:Y:S01]  /*0bd0*/  LEA.HI R19, R20, R19, RZ, 0x2 ;  /* 0x0000001314137211 */ /* 0x000fe200078f10ff */
[----:B------:R-:W-:Y:S01]  /*0be0*/  VIADD R20, R18, 0x38 ;  /* 0x0000003812147836 */ /* 0x000fe20000000000 */
[----:B------:R-:W-:-:S02]  /*0bf0*/  LEA.HI R34, R27, R34, RZ, 0x2 ;  /* 0x000000221b227211 */ /* 0x000fc400078f10ff */
[----:B------:R-:W-:Y:S02]  /*0c00*/  IADD3 R78, R18, 0x24, RZ ;  /* 0x00000024124e7810 */ /* 0x000fe40007ffe0ff */
[----:B------:R-:W-:Y:S02]  /*0c10*/  SHF.R.S32.HI R23, RZ, 0x1f, R82 ;  /* 0x0000001fff177819 */ /* 0x000fe40000011452 */
[----:B------:R-:W-:Y:S02]  /*0c20*/  SHF.R.S32.HI R27, RZ, 0x1f, R80 ;  /* 0x0000001fff1b7819 */ /* 0x000fe40000011450 */
[----:B------:R-:W-:Y:S02]  /*0c30*/  LEA.HI R36, R25, R36, RZ, 0x2 ;  /* 0x0000002419247211 */ /* 0x000fe400078f10ff */
[----:B------:R-:W-:Y:S02]  /*0c40*/  SHF.R.S32.HI R25, RZ, 0x1f, R78 ;  /* 0x0000001fff197819 */ /* 0x000fe4000001144e */
[----:B------:R-:W-:-:S02]  /*0c50*/  LEA.HI R82, R23, R82, RZ, 0x2 ;  /* 0x0000005217527211 */ /* 0x000fc400078f10ff */
[----:B------:R-:W-:Y:S02]  /*0c60*/  LEA.HI R80, R27, R80, RZ, 0x2 ;  /* 0x000000501b507211 */ /* 0x000fe400078f10ff */
[----:B------:R-:W-:Y:S02]  /*0c70*/  IADD3 R74, R18, 0x34, RZ ;  /* 0x00000034124a7810 */ /* 0x000fe40007ffe0ff */
[----:B------:R-:W-:Y:S02]  /*0c80*/  SHF.R.S32.HI R23, RZ, 0x1f, R76 ;  /* 0x0000001fff177819 */ /* 0x000fe4000001144c */
[----:B------:R-:W-:Y:S02]  /*0c90*/  SHF.R.S32.HI R27, RZ, 0x1f, R20 ;  /* 0x0000001fff1b7819 */ /* 0x000fe40000011414 */
[----:B------:R-:W-:Y:S02]  /*0ca0*/  LEA.HI R78, R25, R78, RZ, 0x2 ;  /* 0x0000004e194e7211 */ /* 0x000fe400078f10ff */
[----:B------:R-:W-:-:S02]  /*0cb0*/  SHF.R.S32.HI R25, RZ, 0x1f, R74 ;  /* 0x0000001fff197819 */ /* 0x000fc4000001144a */
[----:B------:R-:W-:Y:S02]  /*0cc0*/  LEA.HI R76, R23, R76, RZ, 0x2 ;  /* 0x0000004c174c7211 */ /* 0x000fe400078f10ff */
[----:B------:R-:W-:Y:S01]  /*0cd0*/  LEA.HI R23, R27, R20, RZ, 0x2 ;  /* 0x000000141b177211 */ /* 0x000fe200078f10ff */
[C---:B------:R-:W-:Y:S01]  /*0ce0*/  VIADD R20, R18.reuse, 0x40 ;  /* 0x0000004012147836 */ /* 0x040fe20000000000 */
[----:B------:R-:W-:Y:S02]  /*0cf0*/  IADD3 R30, R18, 0x1c, RZ ;  /* 0x0000001c121e7810 */ /* 0x000fe40007ffe0ff */
[----:B------:R-:W-:Y:S02]  /*0d00*/  LEA.HI R74, R25, R74, RZ, 0x2 ;  /* 0x0000004a194a7211 */ /* 0x000fe400078f10ff */
[----:B------:R-:W-:Y:S02]  /*0d10*/  SHF.R.S32.HI R25, RZ, 0x1f, R18 ;  /* 0x0000001fff197819 */ /* 0x000fe40000011412 */
[----:B-1----:R-:W-:-:S02]  /*0d20*/  LEA R85, R26, R85, 0x18 ;  /* 0x000000551a557211 */ /* 0x002fc400078ec0ff */
[----:B------:R-:W-:Y:S02]  /*0d30*/  SHF.R.S32.HI R29, RZ, 0x1f, R30 ;  /* 0x0000001fff1d7819 */ /* 0x000fe4000001141e */
[C---:B------:R-:W-:Y:S02]  /*0d40*/  IADD3 R26, R18.reuse, 0x2c, RZ ;  /* 0x0000002c121a7810 */ /* 0x040fe40007ffe0ff */
[----:B------:R-:W-:Y:S02]  /*0d50*/  SHF.R.S32.HI R27, RZ, 0x1f, R20 ;  /* 0x0000001fff1b7819 */ /* 0x000fe40000011414 */
[----:B------:R-:W-:Y:S02]  /*0d60*/  LEA.HI R25, R25, R18, RZ, 0x2 ;  /* 0x0000001219197211 */ /* 0x000fe400078f10ff */
[----:B------:R-:W-:Y:S02]  /*0d70*/  LEA.HI R30, R29, R30, RZ, 0x2 ;  /* 0x0000001e1d1e7211 */ /* 0x000fe400078f10ff */
[----:B------:R-:W-:-:S02]  /*0d80*/  IADD3 R72, R18, 0x3c, RZ ;  /* 0x0000003c12487810 */ /* 0x000fc40007ffe0ff */
[C---:B------:R-:W-:Y:S02]  /*0d90*/  IADD3 R70, R18.reuse, 0x44, RZ ;  /* 0x0000004412467810 */ /* 0x040fe40007ffe0ff */
[----:B------:R-:W-:Y:S02]  /*0da0*/  IADD3 R68, R18, 0x4c, RZ ;  /* 0x0000004c12447810 */ /* 0x000fe40007ffe0ff */
[----:B------:R-:W-:Y:S02]  /*0db0*/  SHF.R.S32.HI R29, RZ, 0x1f, R26 ;  /* 0x0000001fff1d7819 */ /* 0x000fe4000001141a */
[----:B------:R-:W-:Y:S02]  /*0dc0*/  LEA.HI R18, R27, R20, RZ, 0x2 ;  /* 0x000000141b127211 */ /* 0x000fe400078f10ff */
[----:B------:R-:W-:Y:S02]  /*0dd0*/  SHF.R.S32.HI R27, RZ, 0x1f, R28 ;  /* 0x0000001fff1b7819 */ /* 0x000fe4000001141c */
[----:B------:R-:W-:-:S02]  /*0de0*/  SHF.R.S32.HI R24, RZ, 0x2, R25 ;  /* 0x00000002ff187819 */ /* 0x000fc40000011419 */
[----:B------:R-:W-:Y:S02]  /*0df0*/  LEA.HI R26, R29, R26, RZ, 0x2 ;  /* 0x0000001a1d1a7211 */ /* 0x000fe400078f10ff */
[----:B------:R-:W-:Y:S02]  /*0e00*/  SHF.R.S32.HI R29, RZ, 0x1f, R72 ;  /* 0x0000001fff1d7819 */ /* 0x000fe40000011448 */
[----:B------:R-:W-:Y:S02]  /*0e10*/  LEA.HI R20, R27, R28, RZ, 0x2 ;  /* 0x0000001c1b147211 */ /* 0x000fe400078f10ff */
[----:B------:R-:W-:Y:S01]  /*0e20*/  SHF.R.S32.HI R28, RZ, 0x2, R19 ;  /* 0x00000002ff1c7819 */ /* 0x000fe20000011413 */
[----:B------:R-:W-:Y:S01]  /*0e30*/  IMAD R19, R24, 0x28, R85 ;  /* 0x0000002818137824 */ /* 0x000fe200078e0255 */
[----:B------:R-:W-:Y:S02]  /*0e40*/  LEA.HI R72, R29, R72, RZ, 0x2 ;  /* 0x000000481d487211 */ /* 0x000fe400078f10ff */
[----:B------:R-:W-:-:S02]  /*0e50*/  SHF.R.S32.HI R29, RZ, 0x1f, R70 ;  /* 0x0000001fff1d7819 */ /* 0x000fc40000011446 */
[----:B------:R-:W-:Y:S01]  /*0e60*/  SHF.R.S32.HI R24, RZ, 0x2, R21 ;  /* 0x00000002ff187819 */ /* 0x000fe20000011415 */
[----:B------:R-:W-:Y:S01]  /*0e70*/  IMAD R21, R28, 0x28, R85 ;  /* 0x000000281c157824 */ /* 0x000fe200078e0255 */
[----:B------:R-:W-:Y:S02]  /*0e80*/  IADD3 R19, R19, R66, RZ ;  /* 0x0000004213137210 */ /* 0x000fe40007ffe0ff */
[----:B------:R-:W-:Y:S01]  /*0e90*/  SHF.R.S32.HI R38, RZ, 0x2, R22 ;  /* 0x00000002ff267819 */ /* 0x000fe20000011416 */
[----:B------:R-:W-:Y:S01]  /*0ea0*/  IMAD.IADD R21, R66, 0x1, R21 ;  /* 0x0000000142157824 */ /* 0x000fe200078e0215 */
[----:B------:R-:W-:Y:S02]  /*0eb0*/  LEA.HI R70, R29, R70, RZ, 0x2 ;  /* 0x000000461d467211 */ /* 0x000fe400078f10ff */
[----:B------:R-:W-:Y:S01]  /*0ec0*/  SHF.R.S32.HI R22, RZ, 0x2, R23 ;  /* 0x00000002ff167819 */ /* 0x000fe20000011417 */
[--C-:B------:R-:W-:Y:S01]  /*0ed0*/  IMAD R23, R24, 0x28, R85.reuse ;  /* 0x0000002818177824 */ /* 0x100fe200078e0255 */
[----:B------:R-:W-:Y:S01]  /*0ee0*/  SHF.R.S32.HI R29, RZ, 0x1f, R68 ;  /* 0x0000001fff1d7819 */ /* 0x000fe20000011444 */
[----:B------:R0:W1:Y:S01]  /*0ef0*/  LDS.64 R24, [R19] ;  /* 0x0000000013187984 */ /* 0x0000620000000a00 */
[----:B------:R-:W-:Y:S01]  /*0f00*/  SHF.R.S32.HI R32, RZ, 0x2, R32 ;  /* 0x00000002ff207819 */ /* 0x000fe20000011420 */
[--C-:B------:R-:W-:Y:S01]  /*0f10*/  IMAD R27, R38, 0x28, R85.reuse ;  /* 0x00000028261b7824 */ /* 0x100fe200078e0255 */
[----:B------:R-:W-:Y:S01]  /*0f20*/  LEA.HI R68, R29, R68, RZ, 0x2 ;  /* 0x000000441d447211 */ /* 0x000fe200078f10ff */
[--C-:B------:R-:W-:Y:S01]  /*0f30*/  IMAD R93, R22, 0x28, R85.reuse ;  /* 0x00000028165d7824 */ /* 0x100fe200078e0255 */
[----:B------:R-:W-:Y:S01]  /*0f40*/  IADD3 R23, R66, R23, RZ ;  /* 0x0000001742177210 */ /* 0x000fe20007ffe0ff */
[----:B------:R2:W3:Y:S01]  /*0f50*/  LDS.64 R28, [R21] ;  /* 0x00000000151c7984 */ /* 0x0004e20000000a00 */
[----:B------:R-:W-:Y:S01]  /*0f60*/  SHF.R.S32.HI R36, RZ, 0x2, R36 ;  /* 0x00000002ff247819 */ /* 0x000fe20000011424 */
[----:B------:R-:W-:Y:S01]  /*0f70*/  IMAD R31, R32, 0x28, R85 ;  /* 0x00000028201f7824 */ /* 0x000fe200078e0255 */
[----:B------:R-:W-:Y:S01]  /*0f80*/  SHF.R.S32.HI R34, RZ, 0x2, R34 ;  /* 0x00000002ff227819 */ /* 0x000fe20000011422 */
[----:B------:R-:W-:Y:S01]  /*0f90*/  IMAD.IADD R27, R66, 0x1, R27 ;  /* 0x00000001421b7824 */ /* 0x000fe200078e021b */
[----:B------:R-:W4:Y:S01]  /*0fa0*/  LDS.64 R32, [R23] ;  /* 0x0000000017207984 */ /* 0x000f220000000a00 */
[--C-:B------:R-:W-:Y:S01]  /*0fb0*/  IMAD R35, R36, 0x28, R85.reuse ;  /* 0x0000002824237824 */ /* 0x100fe200078e0255 */
[----:B------:R-:W-:Y:S01]  /*0fc0*/  IADD3 R38, R66, R31, RZ ;  /* 0x0000001f42267210 */ /* 0x000fe20007ffe0ff */
[----:B0-----:R-:W-:Y:S01]  /*0fd0*/  IMAD R19, R34, 0x28, R85 ;  /* 0x0000002822137824 */ /* 0x001fe200078e0255 */
[----:B------:R-:W-:Y:S01]  /*0fe0*/  SHF.R.S32.HI R30, RZ, 0x2, R30 ;  /* 0x00000002ff1e7819 */ /* 0x000fe2000001141e */
[----:B------:R0:W4:Y:S01]  /*0ff0*/  LDS.64 R36, [R27] ;  /* 0x000000001b247984 */ /* 0x0001220000000a00 */
[----:B------:R-:W-:Y:S01]  /*1000*/  IMAD.IADD R35, R66, 0x1, R35 ;  /* 0x0000000142237824 */ /* 0x000fe200078e0223 */
[----:B------:R-:W-:-:S02]  /*1010*/  SHF.R.S32.HI R82, RZ, 0x2, R82 ;  /* 0x00000002ff527819 */ /* 0x000fc40000011452 */
[----:B------:R-:W4:Y:S01]  /*1020*/  LDS.64 R38, [R38] ;  /* 0x0000000026267984 */ /* 0x000f220000000a00 */
[--C-:B--2---:R-:W-:Y:S01]  /*1030*/  IMAD R21, R30, 0x28, R85.reuse ;  /* 0x000000281e157824 */ /* 0x104fe200078e0255 */
[----:B------:R-:W-:Y:S01]  /*1040*/  IADD3 R30, R66, R19, RZ ;  /* 0x00000013421e7210 */ /* 0x000fe20007ffe0ff */
[----:B------:R-:W-:Y:S01]  /*1050*/  IMAD R83, R82, 0x28, R85 ;  /* 0x0000002852537824 */ /* 0x000fe200078e0255 */
[----:B------:R-:W2:Y:S01]  /*1060*/  LDS.64 R34, [R35] ;  /* 0x0000000023227984 */ /* 0x000ea20000000a00 */
[----:B------:R-:W-:Y:S01]  /*1070*/  SHF.R.S32.HI R26, RZ, 0x2, R26 ;  /* 0x00000002ff1a7819 */ /* 0x000fe2000001141a */
[----:B0-----:R-:W-:Y:S01]  /*1080*/  IMAD.IADD R27, R66, 0x1, R21 ;  /* 0x00000001421b7824 */ /* 0x001fe200078e0215 */
[----:B------:R-:W-:Y:S01]  /*1090*/  SHF.R.S32.HI R78, RZ, 0x2, R78 ;  /* 0x00000002ff4e7819 */ /* 0x000fe2000001144e */
[----:B------:R-:W0:Y:S01]  /*10a0*/  LDS.64 R30, [R30] ;  /* 0x000000001e1e7984 */ /* 0x000e220000000a00 */
[----:B------:R-:W-:Y:S01]  /*10b0*/  SHF.R.S32.HI R80, RZ, 0x2, R80 ;  /* 0x00000002ff507819 */ /* 0x000fe20000011450 */
[--C-:B------:R-:W-:Y:S01]  /*10c0*/  IMAD R21, R26, 0x28, R85.reuse ;  /* 0x000000281a157824 */ /* 0x100fe200078e0255 */
[----:B------:R-:W-:Y:S01]  /*10d0*/  SHF.R.S32.HI R72, RZ, 0x2, R72 ;  /* 0x00000002ff487819 */ /* 0x000fe20000011448 */
[----:B------:R-:W0:Y:S01]  /*10e0*/  LDS.64 R26, [R27] ;  /* 0x000000001b1a7984 */ /* 0x000e220000000a00 */
[----:B------:R-:W-:Y:S01]  /*10f0*/  IADD3 R23, R66, R83, RZ ;  /* 0x0000005342177210 */ /* 0x000fe20007ffe0ff */
[--C-:B------:R-:W-:Y:S01]  /*1100*/  IMAD R87, R78, 0x28, R85.reuse ;  /* 0x000000284e577824 */ /* 0x100fe200078e0255 */
[----:B------:R-:W-:Y:S01]  /*1110*/  SHF.R.S32.HI R70, RZ, 0x2, R70 ;  /* 0x00000002ff467819 */ /* 0x000fe20000011446 */
[--C-:B------:R-:W-:Y:S01]  /*1120*/  IMAD R19, R80, 0x28, R85.reuse ;  /* 0x0000002850137824 */ /* 0x100fe200078e0255 */
[----:B------:R-:W-:Y:S01]  /*1130*/  SHF.R.S32.HI R18, RZ, 0x2, R18 ;  /* 0x00000002ff127819 */ /* 0x000fe20000011412 */
[----:B------:R-:W-:Y:S01]  /*1140*/  IMAD R91, R72, 0x28, R85 ;  /* 0x00000028485b7824 */ /* 0x000fe200078e0255 */
[----:B------:R-:W0:Y:S01]  /*1150*/  LDS.64 R22, [R23] ;  /* 0x0000000017167984 */ /* 0x000e220000000a00 */
[----:B------:R-:W-:Y:S01]  /*1160*/  IMAD.IADD R72, R66, 0x1, R87 ;  /* 0x0000000142487824 */ /* 0x000fe200078e0257 */
[----:B------:R-:W-:Y:S01]  /*1170*/  SHF.R.S32.HI R76, RZ, 0x2, R76 ;  /* 0x00000002ff4c7819 */ /* 0x000fe2000001144c */
[--C-:B------:R-:W-:Y:S01]  /*1180*/  IMAD R87, R70, 0x28, R85.reuse ;  /* 0x0000002846577824 */ /* 0x100fe200078e0255 */
[----:B------:R-:W-:Y:S01]  /*1190*/  SHF.R.S32.HI R74, RZ, 0x2, R74 ;  /* 0x00000002ff4a7819 */ /* 0x000fe2000001144a */
[--C-:B------:R-:W-:Y:S01]  /*11a0*/  IMAD R89, R18, 0x28, R85.reuse ;  /* 0x0000002812597824 */ /* 0x100fe200078e0255 */
[----:B------:R-:W-:Y:S01]  /*11b0*/  SHF.R.S32.HI R20, RZ, 0x2, R20 ;  /* 0x00000002ff147819 */ /* 0x000fe20000011414 */
[----:B-1----:R-:W-:Y:S01]  /*11c0*/  FADD.FTZ R24, RZ, R24 ;  /* 0x00000018ff187221 */ /* 0x002fe20000010000 */
[----:B------:R-:W-:Y:S01]  /*11d0*/  SHF.R.S32.HI R68, RZ, 0x2, R68 ;  /* 0x00000002ff447819 */ /* 0x000fe20000011444 */
[--C-:B------:R-:W-:Y:S01]  /*11e0*/  IMAD R76, R76, 0x28, R85.reuse ;  /* 0x000000284c4c7824 */ /* 0x100fe200078e0255 */
[----:B------:R-:W-:Y:S01]  /*11f0*/  IADD3 R70, R66, R19, RZ ;  /* 0x0000001342467210 */ /* 0x000fe20007ffe0ff */
[--C-:B------:R-:W-:Y:S01]  /*1200*/  IMAD R74, R74, 0x28, R85.reuse ;  /* 0x000000284a4a7824 */ /* 0x100fe200078e0255 */
[----:B------:R-:W1:Y:S01]  /*1210*/  LDS.64 R18, [R72] ;  /* 0x0000000048127984 */ /* 0x000e620000000a00 */
[----:B------:R-:W-:-:S02]  /*1220*/  IMAD R83, R20, 0x28, R85 ;  /* 0x0000002814537824 */ /* 0x000fc400078e0255 */
[----:B---3--:R-:W-:Y:S01]  /*1230*/  FADD.FTZ R28, R24, R28 ;  /* 0x0000001c181c7221 */ /* 0x008fe20000010000 */
[----:B------:R-:W-:Y:S02]  /*1240*/  IMAD R85, R68, 0x28, R85 ;  /* 0x0000002844557824 */ /* 0x000fe400078e0255 */
[----:B------:R-:W-:Y:S01]  /*1250*/  FADD.FTZ R68, RZ, R25 ;  /* 0x00000019ff447221 */ /* 0x000fe20000010000 */
[C---:B------:R-:W-:Y:S01]  /*1260*/  IMAD.IADD R78, R66.reuse, 0x1, R21 ;  /* 0x00000001424e7824 */ /* 0x040fe200078e0215 */
[----:B------:R-:W-:Y:S01]  /*1270*/  IADD3 R76, R66, R76, RZ ;  /* 0x0000004c424c7210 */ /* 0x000fe20007ffe0ff */
[----:B------:R3:W1:Y:S01]  /*1280*/  LDS.64 R20, [R70] ;  /* 0x0000000046147984 */ /* 0x0006620000000a00 */
[----:B------:R-:W-:Y:S01]  /*1290*/  FADD.FTZ R68, R68, R29 ;  /* 0x0000001d44447221 */ /* 0x000fe20000010000 */
[----:B----4-:R-:W-:Y:S01]  /*12a0*/  FADD.FTZ R32, R28, R32 ;  /* 0x000000201c207221 */ /* 0x010fe20000010000 */
[----:B------:R-:W-:Y:S01]  /*12b0*/  IMAD.IADD R74, R66, 0x1, R74 ;  /* 0x00000001424a7824 */ /* 0x000fe200078e024a */
[----:B------:R-:W4:Y:S01]  /*12c0*/  LDS.64 R24, [R78] ;  /* 0x000000004e187984 */ /* 0x000f220000000a00 */
[----:B------:R-:W-:Y:S01]  /*12d0*/  FADD.FTZ R68, R68, R33 ;  /* 0x0000002144447221 */ /* 0x000fe20000010000 */
[----:B------:R-:W-:Y:S01]  /*12e0*/  FADD.FTZ R36, R32, R36 ;  /* 0x0000002420247221 */ /* 0x000fe20000010000 */
[C---:B------:R-:W-:Y:S01]  /*12f0*/  IMAD.IADD R85, R66.reuse, 0x1, R85 ;  /* 0x0000000142557824 */ /* 0x040fe200078e0255 */
[----:B------:R-:W4:Y:S01]  /*1300*/  LDS.64 R28, [R76] ;  /* 0x000000004c1c7984 */ /* 0x000f220000000a00 */
[----:B---3--:R-:W-:Y:S01]  /*1310*/  IADD3 R70, R66, R93, RZ ;  /* 0x0000005d42467210 */ /* 0x008fe20007ffe0ff */
[----:B------:R-:W-:Y:S01]  /*1320*/  FADD.FTZ R68, R68, R37 ;  /* 0x0000002544447221 */ /* 0x000fe20000010000 */
[----:B------:R-:W-:Y:S01]  /*1330*/  FADD.FTZ R93, R36, R38 ;  /* 0x00000026245d7221 */ /* 0x000fe20000010000 */
[----:B------:R-:W3:Y:S01]  /*1340*/  LDS.64 R32, [R74] ;  /* 0x000000004a207984 */ /* 0x000ee20000000a00 */
[----:B------:R-:W-:-:S02]  /*1350*/  IMAD.IADD R38, R66, 0x1, R91 ;  /* 0x0000000142267824 */ /* 0x000fc400078e025b */
[----:B------:R-:W-:Y:S01]  /*1360*/  FADD.FTZ R68, R68, R39 ;  /* 0x0000002744447221 */ /* 0x000fe20000010000 */
[----:B--2---:R-:W-:Y:S01]  /*1370*/  FADD.FTZ R93, R93, R34 ;  /* 0x000000225d5d7221 */ /* 0x004fe20000010000 */
[----:B------:R-:W2:Y:S01]  /*1380*/  LDS.64 R36, [R70] ;  /* 0x0000000046247984 */ /* 0x000ea20000000a00 */
[----:B------:R-:W-:Y:S01]  /*1390*/  IADD3 R34, R66, R89, RZ ;  /* 0x0000005942227210 */ /* 0x000fe20007ffe0ff */
[----:B------:R-:W-:Y:S01]  /*13a0*/  FADD.FTZ R68, R68, R35 ;  /* 0x0000002344447221 */ /* 0x000fe20000010000 */
[----:B0-----:R-:W-:Y:S01]  /*13b0*/  FADD.FTZ R93, R93, R30 ;  /* 0x0000001e5d5d7221 */ /* 0x001fe20000010000 */
[----:B------:R-:W0:Y:S01]  /*13c0*/  LDS.64 R38, [R38] ;  /* 0x0000000026267984 */ /* 0x000e220000000a00 */
[----:B------:R-:W-:Y:S02]  /*13d0*/  IMAD.IADD R30, R66, 0x1, R87 ;  /* 0x00000001421e7824 */ /* 0x000fe400078e0257 */
[----:B------:R-:W-:Y:S01]  /*13e0*/  FADD.FTZ R68, R68, R31 ;  /* 0x0000001f44447221 */ /* 0x000fe20000010000 */
[----:B------:R-:W-:Y:S01]  /*13f0*/  FADD.FTZ R93, R93, R26 ;  /* 0x0000001a5d5d7221 */ /* 0x000fe20000010000 */
[----:B------:R-:W0:Y:S01]  /*1400*/  LDS.64 R34, [R34] ;  /* 0x0000000022227984 */ /* 0x000e220000000a00 */
[----:B------:R-:W-:Y:S01]  /*1410*/  IADD3 R26, R66, R83, RZ ;  /* 0x00000053421a7210 */ /* 0x000fe20007ffe0ff */
[----:B------:R-:W-:Y:S01]  /*1420*/  FADD.FTZ R68, R68, R27 ;  /* 0x0000001b44447221 */ /* 0x000fe20000010000 */
[----:B------:R-:W-:Y:S01]  /*1430*/  FADD.FTZ R93, R93, R22 ;  /* 0x000000165d5d7221 */ /* 0x000fe20000010000 */
[----:B------:R-:W0:Y:S02]  /*1440*/  LDS.64 R30, [R30] ;  /* 0x000000001e1e7984 */ /* 0x000e240000000a00 */
[----:B------:R-:W-:-:S02]  /*1450*/  FADD.FTZ R68, R68, R23 ;  /* 0x0000001744447221 */ /* 0x000fc40000010000 */
[----:B------:R-:W0:Y:S01]  /*1460*/  LDS.64 R26, [R26] ;  /* 0x000000001a1a7984 */ /* 0x000e220000000a00 */
[----:B-1----:R-:W-:Y:S01]  /*1470*/  FADD.FTZ R93, R93, R18 ;  /* 0x000000125d5d7221 */ /* 0x002fe20000010000 */
[----:B------:R-:W-:Y:S02]  /*1480*/  FADD.FTZ R68, R68, R19 ;  /* 0x0000001344447221 */ /* 0x000fe40000010000 */
[----:B------:R-:W1:Y:S01]  /*1490*/  LDS.64 R22, [R85] ;  /* 0x0000000055167984 */ /* 0x000e620000000a00 */
[----:B------:R-:W-:Y:S01]  /*14a0*/  FADD.FTZ R93, R93, R20 ;  /* 0x000000145d5d7221 */ /* 0x000fe20000010000 */
[----:B------:R-:W-:-:S03]  /*14b0*/  FADD.FTZ R68, R68, R21 ;  /* 0x0000001544447221 */ /* 0x000fc60000010000 */
[----:B----4-:R-:W-:Y:S01]  /*14c0*/  FADD.FTZ R93, R93, R24 ;  /* 0x000000185d5d7221 */ /* 0x010fe20000010000 */
[----:B------:R-:W-:-:S03]  /*14d0*/  FADD.FTZ R68, R68, R25 ;  /* 0x0000001944447221 */ /* 0x000fc60000010000 */
[----:B------:R-:W-:Y:S01]  /*14e0*/  FADD.FTZ R93, R93, R28 ;  /* 0x0000001c5d5d7221 */ /* 0x000fe20000010000 */
[----:B------:R-:W-:-:S03]  /*14f0*/  FADD.FTZ R68, R68, R29 ;  /* 0x0000001d44447221 */ /* 0x000fc60000010000 */
[----:B---3--:R-:W-:Y:S01]  /*1500*/  FADD.FTZ R93, R93, R32 ;  /* 0x000000205d5d7221 */ /* 0x008fe20000010000 */
[----:B------:R-:W-:-:S03]  /*1510*/  FADD.FTZ R68, R68, R33 ;  /* 0x0000002144447221 */ /* 0x000fc60000010000 */
[----:B--2---:R-:W-:Y:S01]  /*1520*/  FADD.FTZ R93, R93, R36 ;  /* 0x000000245d5d7221 */ /* 0x004fe20000010000 */
[----:B------:R-:W-:-:S03]  /*1530*/  FADD.FTZ R68, R68, R37 ;  /* 0x0000002544447221 */ /* 0x000fc60000010000 */
[----:B0-----:R-:W-:Y:S01]  /*1540*/  FADD.FTZ R93, R93, R38 ;  /* 0x000000265d5d7221 */ /* 0x001fe20000010000 */
[----:B------:R-:W-:-:S03]  /*1550*/  FADD.FTZ R68, R68, R39 ;  /* 0x0000002744447221 */ /* 0x000fc60000010000 */
[----:B------:R-:W-:Y:S01]  /*1560*/  FADD.FTZ R93, R93, R34 ;  /* 0x000000225d5d7221 */ /* 0x000fe20000010000 */
[----:B------:R-:W-:-:S03]  /*1570*/  FADD.FTZ R68, R68, R35 ;  /* 0x0000002344447221 */ /* 0x000fc60000010000 */
[----:B------:R-:W-:Y:S01]  /*1580*/  FADD.FTZ R93, R93, R30 ;  /* 0x0000001e5d5d7221 */ /* 0x000fe20000010000 */
[----:B------:R-:W-:-:S03]  /*1590*/  FADD.FTZ R68, R68, R31 ;  /* 0x0000001f44447221 */ /* 0x000fc60000010000 */
[----:B------:R-:W-:Y:S01]  /*15a0*/  FADD.FTZ R93, R93, R26 ;  /* 0x0000001a5d5d7221 */ /* 0x000fe20000010000 */
[----:B------:R-:W-:-:S03]  /*15b0*/  FADD.FTZ R68, R68, R27 ;  /* 0x0000001b44447221 */ /* 0x000fc60000010000 */
[----:B-1----:R-:W-:Y:S01]  /*15c0*/  FADD.FTZ R22, R93, R22 ;  /* 0x000000165d167221 */ /* 0x002fe20000010000 */
[----:B------:R-:W-:-:S07]  /*15d0*/  FADD.FTZ R23, R68, R23 ;  /* 0x0000001744177221 */ /* 0x000fce0000010000 */
.L_x_1563:
[----:B------:R-:W-:Y:S05]  /*15e0*/  BSYNC B0 ;  /* 0x0000000000007941 */ /* 0x000fea0003800000 */
.L_x_1562:
[----:B------:R-:W1:Y:S01]  /*15f0*/  SHFL.BFLY PT, R19, R22, 0x2, 0x1f ;  /* 0x0c401f0016137f89 */ /* 0x000e6200000e0000 */
[C---:B------:R-:W-:Y:S02]  /*1600*/  LOP3.LUT P2, RZ, R40.reuse, 0xfffffff3, RZ, 0xc0, !PT ;  /* 0xfffffff328ff7812 */ /* 0x040fe4000784c0ff */
[C---:B------:R-:W-:Y:S01]  /*1610*/  ISETP.NE.AND P3, PT, R40.reuse, RZ, PT ;  /* 0x000000ff2800720c */ /* 0x040fe20003f65270 */
[----:B------:R-:W2:Y:S01]  /*1620*/  SHFL.BFLY PT, R18, R23, 0x2, 0x1f ;  /* 0x0c401f0017127f89 */ /* 0x000ea200000e0000 */
[----:B------:R-:W-:-:S09]  /*1630*/  ISETP.GT.U32.AND P1, PT, R40, 0x3f, PT ;  /* 0x0000003f2800780c */ /* 0x000fd20003f24070 */
[----:B0-----:R-:W-:-:S05]  /*1640*/  @!P2 IMAD R20, R43, R44, UR8 ;  /* 0x000000082b14ae24 */ /* 0x001fca000f8e022c */
[----:B------:R-:W-:Y:S01]  /*1650*/  @!P2 LEA R20, R20, R41, 0x6 ;  /* 0x000000291414a211 */ /* 0x000fe200078e30ff */
[----:B-1----:R-:W-:-:S04]  /*1660*/  FADD.FTZ R24, R19, R22 ;  /* 0x0000001613187221 */ /* 0x002fc80000010000 */
[----:B------:R-:W-:Y:S02]  /*1670*/  @!P2 IMAD.SHL.U32 R21, R20, 0x2, RZ ;  /* 0x000000021415a824 */ /* 0x000fe400078e00ff */
[----:B--2---:R-:W-:Y:S01]  /*1680*/  FADD.FTZ R25, R18, R23 ;  /* 0x0000001712197221 */ /* 0x004fe20000010000 */
[----:B------:R-:W0:Y:S01]  /*1690*/  SHFL.BFLY PT, R27, R24, 0x1, 0x1f ;  /* 0x0c201f00181b7f89 */ /* 0x000e2200000e0000 */
[----:B------:R-:W1:Y:S01]  /*16a0*/  @!P2 LDC.64 R18, c[0x0][0x248] ;  /* 0x00009200ff12ab82 */ /* 0x000e620000000a00 */
[----:B------:R-:W-:Y:S02]  /*16b0*/  CS2R R22, SRZ ;  /* 0x0000000000167805 */ /* 0x000fe4000001ff00 */
[----:B------:R-:W2:Y:S01]  /*16c0*/  SHFL.BFLY PT, R26, R25, 0x1, 0x1f ;  /* 0x0c201f00191a7f89 */ /* 0x000ea200000e0000 */
[----:B0-----:R-:W-:Y:S01]  /*16d0*/  @!P2 FADD.FTZ R20, R24, R27 ;  /* 0x0000001b1814a221 */ /* 0x001fe20000010000 */
[----:B-1----:R-:W-:-:S04]  /*16e0*/  @!P2 IMAD.WIDE.U32 R18, R21, 0x4, R18 ;  /* 0x000000041512a825 */ /* 0x002fc800078e0012 */
[----:B--2---:R-:W-:-:S05]  /*16f0*/  @!P2 FADD.FTZ R21, R25, R26 ;  /* 0x0000001a1915a221 */ /* 0x004fca0000010000 */
[----:B------:R0:W-:Y:S01]  /*1700*/  @!P2 STG.E.64 desc[UR10][R18.64], R20 ;  /* 0x000000141200a986 */ /* 0x0001e2000c101b0a */
[----:B------:R-:W-:Y:S06]  /*1710*/  BAR.SYNC.DEFER_BLOCKING 0x0 ;  /* 0x0000000000007b1d */ /* 0x000fec0000010000 */
[----:B------:R-:W-:Y:S05]  /*1720*/  @P3 BRA `(.L_x_1564) ;  /* 0x0000000000283947 */ /* 0x000fea0003800000 */
[----:B------:R-:W-:Y:S06]  /*1730*/  MEMBAR.ALL.GPU ;  /* 0x0000000000007992 */ /* 0x000fec000000a000 */
[----:B------:R-:W-:-:S00]  /*1740*/  ERRBAR ;  /* 0x00000000000079ab */ /* 0x000fc00000000000 */
[----:B------:R-:W-:Y:S06]  /*1750*/  CGAERRBAR ;  /* 0x00000000000075ab */ /* 0x000fec0000000000 */
[----:B0-----:R0:W5:Y:S02]  /*1760*/  ATOM.E.ADD.STRONG.GPU PT, R18, desc[UR10][R4.64], R47 ;  /* 0x0000002f0412798a */ /* 0x00116400081ee1ca */
.L_x_1565:
[----:B------:R-:W2:Y:S04]  /*1770*/  LD.E.STRONG.GPU R19, desc[UR10][R4.64] ;  /* 0x0000000a04137980 */ /* 0x000ea8000c10f900 */
[----:B--2---:R-:W-:Y:S01]  /*1780*/  CCTL.IVALL ;  /* 0x00000000ff00798f */ /* 0x004fe20002000000 */
[----:B------:R-:W-:Y:S05]  /*1790*/  YIELD ;  /* 0x0000000000007946 */ /* 0x000fea0003800000 */
[----:B-----5:R-:W-:-:S04]  /*17a0*/  LOP3.LUT R19, R19, R18, RZ, 0x3c, !PT ;  /* 0x0000001213137212 */ /* 0x020fc800078e3cff */
[----:B------:R-:W-:-:S13]  /*17b0*/  ISETP.GT.AND P2, PT, R19, -0x1, PT ;  /* 0xffffffff1300780c */ /* 0x000fda0003f44270 */
[----:B------:R-:W-:Y:S05]  /*17c0*/  @P2 BRA `(.L_x_1565) ;  /* 0xfffffffc00e82947 */ /* 0x000fea000383ffff */
.L_x_1564:
[----:B------:R-:W-:Y:S05]  /*17d0*/  WARPSYNC.ALL ;  /* 0x0000000000007948 */ /* 0x000fea0003800000 */
[----:B------:R-:W-:Y:S06]  /*17e0*/  BAR.SYNC.DEFER_BLOCKING 0x0 ;  /* 0x0000000000007b1d */ /* 0x000fec0000010000 */
[----:B------:R-:W-:Y:S04]  /*17f0*/  BSSY B0, `(.L_x_1566) ;  /* 0x000000d000007945 */ /* 0x000fe80003800000 */
[----:B------:R-:W-:Y:S05]  /*1800*/  @P1 BRA `(.L_x_1567) ;  /* 0x00000000002c1947 */ /* 0x000fea0003800000 */
[----:B0-----:R-:W0:Y:S01]  /*1810*/  LDC.64 R18, c[0x0][0x248] ;  /* 0x00009200ff127b82 */ /* 0x001e220000000a00 */
[----:B------:R-:W-:Y:S01]  /*1820*/  IMAD R22, R43, R44, UR8 ;  /* 0x000000082b167e24 */ /* 0x000fe2000f8e022c */
[C---:B------:R-:W-:Y:S02]  /*1830*/  LOP3.LUT R21, R40.reuse, 0x7ffffff0, RZ, 0xc0, !PT ;  /* 0x7ffffff028157812 */ /* 0x040fe400078ec0ff */
[----:B------:R-:W-:Y:S02]  /*1840*/  LOP3.LUT R20, R40, 0xf, RZ, 0xc0, !PT ;  /* 0x0000000f28147812 */ /* 0x000fe400078ec0ff */
[----:B------:R-:W-:-:S05]  /*1850*/  LEA R21, R22, R21, 0x6 ;  /* 0x0000001516157211 */ /* 0x000fca00078e30ff */
[----:B------:R-:W-:-:S05]  /*1860*/  IMAD.IADD R20, R20, 0x1, R21 ;  /* 0x0000000114147824 */ /* 0x000fca00078e0215 */
[----:B------:R-:W-:-:S05]  /*1870*/  SHF.L.U32 R21, R20, 0x1, RZ ;  /* 0x0000000114157819 */ /* 0x000fca00000006ff */
[----:B0-----:R-:W-:-:S06]  /*1880*/  IMAD.WIDE.U32 R18, R21, 0x4, R18 ;  /* 0x0000000415127825 */ /* 0x001fcc00078e0012 */
[----:B------:R-:W2:Y:S02]  /*1890*/  LDG.E.64 R18, desc[UR10][R18.64] ;  /* 0x0000000a12127981 */ /* 0x000ea4000c1e1b00 */
[----:B--2---:R-:W-:Y:S01]  /*18a0*/  FADD.FTZ R23, RZ, R18 ;  /* 0x00000012ff177221 */ /* 0x004fe20000010000 */
[----:B------:R-:W-:-:S07]  /*18b0*/  FADD.FTZ R22, RZ, R19 ;  /* 0x00000013ff167221 */ /* 0x000fce0000010000 */
.L_x_1567:
[----:B------:R-:W-:Y:S05]  /*18c0*/  BSYNC B0 ;  /* 0x0000000000007941 */ /* 0x000fea0003800000 */
.L_x_1566:
[----:B0-----:R-:W0:Y:S01]  /*18d0*/  SHFL.BFLY PT, R18, R23, 0x8, 0x1f ;  /* 0x0d001f0017127f89 */ /* 0x001e2200000e0000 */
[----:B------:R-:W-:Y:S01]  /*18e0*/  LOP3.LUT P1, RZ, R40, 0xffffffcf, RZ, 0xc0, !PT ;  /* 0xffffffcf28ff7812 */ /* 0x000fe2000782c0ff */
[----:B------:R-:W-:Y:S01]  /*18f0*/  BSSY B0, `(.L_x_1568) ;  /* 0x000002c000007945 */ /* 0x000fe20003800000 */
[----:B------:R-:W-:Y:S01]  /*1900*/  PRMT R26, R12, 0x7632, R26 ;  /* 0x000076320c1a7816 */ /* 0x000fe2000000001a */
[----:B------:R-:W1:Y:S01]  /*1910*/  SHFL.BFLY PT, R19, R22, 0x8, 0x1f ;  /* 0x0d001f0016137f89 */ /* 0x000e6200000e0000 */
[----:B------:R-:W-:Y:S02]  /*1920*/  PRMT R27, R13, 0x7632, R27 ;  /* 0x000076320d1b7816 */ /* 0x000fe4000000001b */
[----:B-----5:R-:W-:Y:S02]  /*1930*/  PRMT R13, R14, 0x7632, R13 ;  /* 0x000076320e0d7816 */ /* 0x020fe4000000000d */
[----:B------:R-:W-:Y:S01]  /*1940*/  PRMT R12, R16, 0x7632, R12 ;  /* 0x00007632100c7816 */ /* 0x000fe2000000000c */
        /* <DEDUP_REMOVED lines=9> */
[----:B------:R-:W-:Y:S01]  /*19e0*/  PRMT R21, R7, 0x7632, R21 ;  /* 0x0000763207157816 */ /* 0x000fe20000000015 */
[----:B-1----:R-:W-:-:S03]  /*19f0*/  FADD.FTZ R25, R20, R25 ;  /* 0x0000001914197221 */ /* 0x002fc60000010000 */
[----:B------:R-:W0:Y:S01]  /*1a00*/  SHFL.BFLY PT, R23, R24, 0x1, 0x1f ;  /* 0x0c201f0018177f89 */ /* 0x000e2200000e0000 */
[----:B------:R-:W-:-:S03]  /*1a10*/  PRMT R20, R6, 0x7632, R20 ;  /* 0x0000763206147816 */ /* 0x000fc60000000014 */
[----:B------:R-:W1:Y:S01]  /*1a20*/  SHFL.BFLY PT, R22, R25, 0x1, 0x1f ;  /* 0x0c201f0019167f89 */ /* 0x000e6200000e0000 */
[--C-:B0-----:R-:W-:Y:S01]  /*1a30*/  @!P1 FADD.FTZ R18, R24, R23.reuse ;  /* 0x0000001718129221 */ /* 0x101fe20000010000 */
[----:B------:R-:W-:Y:S02]  /*1a40*/  PRMT R24, R10, 0x7632, R24 ;  /* 0x000076320a187816 */ /* 0x000fe40000000018 */
[----:B------:R-:W-:Y:S01]  /*1a50*/  PRMT R23, R9, 0x7632, R23 ;  /* 0x0000763209177816 */ /* 0x000fe20000000017 */
[----:B------:R-:W-:Y:S01]  /*1a60*/  @!P1 FMUL.FTZ R18, R18, 4.8828125727595761418e-05 ;  /* 0x384ccccd12129820 */ /* 0x000fe20000410000 */
[----:B-1----:R-:W-:Y:S01]  /*1a70*/  @!P1 FADD.FTZ R22, R25, R22 ;  /* 0x0000001619169221 */ /* 0x002fe20000010000 */
[----:B------:R-:W-:Y:S02]  /*1a80*/  PRMT R25, R11, 0x7632, R25 ;  /* 0x000076320b197816 */ /* 0x000fe40000000019 */
[----:B------:R-:W-:Y:S01]  /*1a90*/  @!P1 FMUL.FTZ R19, R18, R18 ;  /* 0x0000001212139220 */ /* 0x000fe20000410000 */
[----:B------:R-:W-:-:S02]  /*1aa0*/  PRMT R11, R15, 0x7632, R11 ;  /* 0x000076320f0b7816 */ /* 0x000fc4000000000b */
[----:B------:R-:W-:Y:S01]  /*1ab0*/  PRMT R10, R17, 0x7632, R10 ;  /* 0x00007632110a7816 */ /* 0x000fe2000000000a */
[----:B------:R-:W-:Y:S01]  /*1ac0*/  @!P1 FFMA.FTZ R19, R22, 4.8828125727595761418e-05, -R19 ;  /* 0x384ccccd16139823 */ /* 0x000fe20000010813 */
[----:B------:R-:W-:-:S04]  /*1ad0*/  PRMT R22, R8, 0x7632, R22 ;  /* 0x0000763208167816 */ /* 0x000fc80000000016 */
[----:B------:R-:W-:-:S05]  /*1ae0*/  @!P1 FMNMX.FTZ R19, RZ, R19, !PT ;  /* 0x00000013ff139209 */ /* 0x000fca0007810000 */
[----:B------:R0:W-:Y:S01]  /*1af0*/  @!P1 STS.64 [R49+UR4], R18 ;  /* 0x0000001231009988 */ /* 0x0001e20008000a04 */
[----:B------:R-:W-:Y:S06]  /*1b00*/  BAR.SYNC.DEFER_BLOCKING 0x0 ;  /* 0x0000000000007b1d */ /* 0x000fec0000010000 */
[----:B------:R-:W-:Y:S05]  /*1b10*/  @P0 BRA `(.L_x_1569) ;  /* 0x0000000000240947 */ /* 0x000fea0003800000 */
[----:B------:R-:W1:Y:S01]  /*1b20*/  LDS.64 R6, [R50] ;  /* 0x0000000032067984 */ /* 0x000e620000000a00 */
[----:B------:R-:W-:Y:S01]  /*1b30*/  IMAD.IADD R8, R81, 0x1, R40 ;  /* 0x0000000151087824 */ /* 0x000fe200078e0228 */
[----:B------:R-:W-:-:S04]  /*1b40*/  ULDC.64 UR6, c[0x0][0x240] ;  /* 0x0000900000067ab9 */ /* 0x000fc80000000a00 */
[----:B------:R-:W-:Y:S02]  /*1b50*/  SHF.R.S32.HI R9, RZ, 0x1f, R8 ;  /* 0x0000001fff097819 */ /* 0x000fe40000011408 */
[----:B0-----:R-:W-:-:S04]  /*1b60*/  LEA R18, P1, R57, R8, 0x5 ;  /* 0x0000000839127211 */ /* 0x001fc800078228ff */
[----:B------:R-:W-:Y:S02]  /*1b70*/  LEA.HI.X R9, R57, R9, R56, 0x5, P1 ;  /* 0x0000000939097211 */ /* 0x000fe400008f2c38 */
[----:B------:R-:W-:-:S04]  /*1b80*/  LEA R8, P1, R18, UR6, 0x3 ;  /* 0x0000000612087c11 */ /* 0x000fc8000f8218ff */
[----:B------:R-:W-:-:S05]  /*1b90*/  LEA.HI.X R9, R18, UR7, R9, 0x3, P1 ;  /* 0x0000000712097c11 */ /* 0x000fca00088f1c09 */
[----:B-1----:R1:W-:Y:S04]  /*1ba0*/  STG.E.64 desc[UR10][R8.64], R6 ;  /* 0x0000000608007986 */ /* 0x0023e8000c101b0a */
.L_x_1569:
[----:B------:R-:W-:Y:S05]  /*1bb0*/  BSYNC B0 ;  /* 0x0000000000007941 */ /* 0x000fea0003800000 */
.L_x_1568:
[----:B------:R-:W2:Y:S01]  /*1bc0*/  S2UR UR6, SR_CgaCtaId ;  /* 0x00000000000679c3 */ /* 0x000ea20000008800 */
[----:B-1----:R-:W-:Y:S01]  /*1bd0*/  IMAD R6, R54, 0x50, R55 ;  /* 0x0000005036067824 */ /* 0x002fe200078e0237 */
[----:B------:R-:W-:Y:S01]  /*1be0*/  UMOV UR5, 0x400 ;  /* 0x0000040000057882 */ /* 0x000fe20000000000 */
[----:B------:R-:W-:Y:S01]  /*1bf0*/  IMAD.MOV R81, RZ, RZ, -R81 ;  /* 0x000000ffff517224 */ /* 0x000fe200078e0a51 */
[----:B------:R-:W-:Y:S01]  /*1c00*/  UIADD3 UR5, UR5, 0xc80, URZ ;  /* 0x00000c8005057890 */ /* 0x000fe2000fffe03f */
[----:B------:R-:W-:Y:S01]  /*1c10*/  SHF.L.U32 R21, R21, 0x10, RZ ;  /* 0x0000001015157819 */ /* 0x000fe200000006ff */
[----:B------:R-:W-:Y:S01]  /*1c20*/  IMAD.U32 R9, R20, 0x10000, RZ ;  /* 0x0001000014097824 */ /* 0x000fe200078e00ff */
[----:B------:R-:W-:Y:S01]  /*1c30*/  SHF.L.U32 R6, R6, 0x2, RZ ;  /* 0x0000000206067819 */ /* 0x000fe200000006ff */
[----:B0-----:R-:W-:Y:S01]  /*1c40*/  IMAD.U32 R19, R22, 0x10000, RZ ;  /* 0x0001000016137824 */ /* 0x001fe200078e00ff */
[----:B------:R-:W-:Y:S01]  /*1c50*/  SHF.L.U32 R23, R23, 0x10, RZ ;  /* 0x0000001017177819 */ /* 0x000fe200000006ff */
[----:B------:R-:W-:Y:S01]  /*1c60*/  IMAD.U32 R25, R25, 0x10000, RZ ;  /* 0x0001000019197824 */ /* 0x000fe200078e00ff */
[----:B------:R-:W-:Y:S01]  /*1c70*/  SHF.L.U32 R29, R24, 0x10, RZ ;  /* 0x00000010181d7819 */ /* 0x000fe200000006ff */
[----:B------:R-:W-:Y:S01]  /*1c80*/  IMAD.WIDE.U32 R6, R6, -0x33333333, RZ ;  /* 0xcccccccd06067825 */ /* 0x000fe200078e00ff */
[----:B------:R-:W-:-:S02]  /*1c90*/  MOV R6, R81 ;  /* 0x0000005100067202 */ /* 0x000fc40000000f00 */
[----:B------:R-:W-:Y:S01]  /*1ca0*/  SHF.L.U32 R31, R26, 0x10, RZ ;  /* 0x000000101a1f7819 */ /* 0x000fe200000006ff */
[----:B------:R-:W-:Y:S01]  /*1cb0*/  IMAD.U32 R14, R14, 0x10000, RZ ;  /* 0x000100000e0e7824 */ /* 0x000fe200078e00ff */
[----:B------:R-:W-:Y:S02]  /*1cc0*/  LEA.HI R6, R7, R6, RZ, 0x1a ;  /* 0x0000000607067211 */ /* 0x000fe400078fd0ff */
[----:B------:R-:W-:Y:S02]  /*1cd0*/  SHF.L.U32 R27, R27, 0x10, RZ ;  /* 0x000000101b1b7819 */ /* 0x000fe400000006ff */
[----:B------:R-:W-:Y:S02]  /*1ce0*/  SHF.L.U32 R17, R17, 0x10, RZ ;  /* 0x0000001011117819 */ /* 0x000fe400000006ff */
[----:B------:R-:W-:Y:S01]  /*1cf0*/  LOP3.LUT R44, R44, 0x1, RZ, 0x3c, !PT ;  /* 0x000000012c2c7812 */ /* 0x000fe200078e3cff */
[----:B--2---:R-:W-:-:S03]  /*1d00*/  ULEA UR5, UR6, UR5, 0x18 ;  /* 0x0000000506057291 */ /* 0x004fc6000f8ec03f */
[----:B------:R-:W-:Y:S02]  /*1d10*/  ULDC.64 UR6, c[0x0][0x210] ;  /* 0x0000840000067ab9 */ /* 0x000fe40000000a00 */
[----:B------:R-:W-:Y:S02]  /*1d20*/  IADD3 R58, P1, R58, UR6, RZ ;  /* 0x000000063a3a7c10 */ /* 0x000fe4000ff3e0ff */
[----:B------:R-:W-:Y:S01]  /*1d30*/  LEA R6, R6, UR5, 0x3 ;  /* 0x0000000506067c11 */ /* 0x000fe2000f8e18ff */
[----:B------:R-:W-:Y:S01]  /*1d40*/  ULDC UR5, c[0x0][0x230] ;  /* 0x00008c0000057ab9 */ /* 0x000fe20000000800 */
[----:B------:R-:W-:Y:S02]  /*1d50*/  IADD3.X R59, R59, UR7, RZ, P1, !PT ;  /* 0x000000073b3b7c10 */ /* 0x000fe40008ffe4ff */
[----:B------:R-:W-:Y:S02]  /*1d60*/  IADD3 R60, P1, R60, UR6, RZ ;  /* 0x000000063c3c7c10 */ /* 0x000fe4000ff3e0ff */
[----:B------:R-:W0:Y:S02]  /*1d70*/  LDS.64 R6, [R6] ;  /* 0x0000000006067984 */ /* 0x000e240000000a00 */
[----:B------:R-:W-:-:S02]  /*1d80*/  IADD3.X R61, R61, UR7, RZ, P1, !PT ;  /* 0x000000073d3d7c10 */ /* 0x000fc40008ffe4ff */
[----:B------:R-:W-:-:S04]  /*1d90*/  IADD3 R62, P1, R62, UR6, RZ ;  /* 0x000000063e3e7c10 */ /* 0x000fc8000ff3e0ff */
[----:B------:R-:W-:Y:S02]  /*1da0*/  IADD3.X R63, R63, UR7, RZ, P1, !PT ;  /* 0x000000073f3f7c10 */ /* 0x000fe40008ffe4ff */
[----:B------:R-:W-:-:S04]  /*1db0*/  IADD3 R64, P1, R64, UR6, RZ ;  /* 0x0000000640407c10 */ /* 0x000fc8000ff3e0ff */
[----:B------:R-:W-:Y:S02]  /*1dc0*/  IADD3.X R65, R65, UR7, RZ, P1, !PT ;  /* 0x0000000741417c10 */ /* 0x000fe40008ffe4ff */
[----:B------:R-:W-:-:S04]  /*1dd0*/  IADD3 R45, P1, R45, 0x9, RZ ;  /* 0x000000092d2d7810 */ /* 0x000fc80007f3e0ff */
[----:B------:R-:W-:Y:S02]  /*1de0*/  IADD3.X R46, RZ, R46, RZ, P1, !PT ;  /* 0x0000002eff2e7210 */ /* 0x000fe40000ffe4ff */
[----:B------:R-:W-:-:S04]  /*1df0*/  ISETP.GE.U32.AND P1, PT, R45, R0, PT ;  /* 0x000000002d00720c */ /* 0x000fc80003f26070 */
[----:B------:R-:W-:Y:S01]  /*1e00*/  ISETP.GE.AND.EX P1, PT, R46, R2, PT, P1 ;  /* 0x000000022e00720c */ /* 0x000fe20003f26310 */
[----:B0-----:R-:W-:Y:S01]  /*1e10*/  FADD.FTZ R7, R7, UR5 ;  /* 0x0000000507077e21 */ /* 0x001fe20008010000 */
[--C-:B------:R-:W-:Y:S01]  /*1e20*/  FADD.FTZ R3, R3, -R6.reuse ;  /* 0x8000000603037221 */ /* 0x100fe20000010000 */
[--C-:B------:R-:W-:Y:S01]  /*1e30*/  FADD.FTZ R69, R69, -R6.reuse ;  /* 0x8000000645457221 */ /* 0x100fe20000010000 */
[--C-:B------:R-:W-:Y:S01]  /*1e40*/  FADD.FTZ R73, R73, -R6.reuse ;  /* 0x8000000649497221 */ /* 0x100fe20000010000 */
[----:B------:R0:W1:Y:S01]  /*1e50*/  MUFU.RSQ R8, R7 ;  /* 0x0000000700087308 */ /* 0x0000620000001400 */
[--C-:B------:R-:W-:Y:S01]  /*1e60*/  FADD.FTZ R77, R77, -R6.reuse ;  /* 0x800000064d4d7221 */ /* 0x100fe20000010000 */
[C---:B------:R-:W-:Y:S01]  /*1e70*/  FADD.FTZ R9, -R6.reuse, R9 ;  /* 0x0000000906097221 */ /* 0x040fe20000010100 */
[--C-:B------:R-:W-:Y:S01]  /*1e80*/  FADD.FTZ R67, R67, -R6.reuse ;  /* 0x8000000643437221 */ /* 0x100fe20000010000 */
[C---:B------:R-:W-:Y:S01]  /*1e90*/  FADD.FTZ R21, -R6.reuse, R21 ;  /* 0x0000001506157221 */ /* 0x040fe20000010100 */
[C---:B------:R-:W-:Y:S01]  /*1ea0*/  FADD.FTZ R19, -R6.reuse, R19 ;  /* 0x0000001306137221 */ /* 0x040fe20000010100 */
[--C-:B------:R-:W-:Y:S01]  /*1eb0*/  FADD.FTZ R71, R71, -R6.reuse ;  /* 0x8000000647477221 */ /* 0x100fe20000010000 */
[C---:B------:R-:W-:Y:S01]  /*1ec0*/  FADD.FTZ R23, -R6.reuse, R23 ;  /* 0x0000001706177221 */ /* 0x040fe20000010100 */
[C---:B------:R-:W-:Y:S01]  /*1ed0*/  FADD.FTZ R29, -R6.reuse, R29 ;  /* 0x0000001d061d7221 */ /* 0x040fe20000010100 */
[--C-:B------:R-:W-:Y:S01]  /*1ee0*/  FADD.FTZ R75, R75, -R6.reuse ;  /* 0x800000064b4b7221 */ /* 0x100fe20000010000 */
[C---:B------:R-:W-:Y:S01]  /*1ef0*/  FADD.FTZ R25, -R6.reuse, R25 ;  /* 0x0000001906197221 */ /* 0x040fe20000010100 */
[C---:B------:R-:W-:Y:S01]  /*1f00*/  FADD.FTZ R31, -R6.reuse, R31 ;  /* 0x0000001f061f7221 */ /* 0x040fe20000010100 */
[----:B------:R-:W-:Y:S01]  /*1f10*/  FADD.FTZ R79, R79, -R6 ;  /* 0x800000064f4f7221 */ /* 0x000fe20000010000 */
[----:B------:R-:W-:Y:S01]  /*1f20*/  FADD.FTZ R27, -R6, R27 ;  /* 0x0000001b061b7221 */ /* 0x000fe20000010100 */
[----:B0-----:R-:W-:Y:S01]  /*1f30*/  SHF.L.U32 R7, R16, 0x10, RZ ;  /* 0x0000001010077819 */ /* 0x001fe200000006ff */
[----:B-1----:R-:W-:Y:S01]  /*1f40*/  FMUL.FTZ R3, R3, R8 ;  /* 0x0000000803037220 */ /* 0x002fe20000410000 */
[C---:B------:R-:W-:Y:S01]  /*1f50*/  FMUL.FTZ R69, R8.reuse, R69 ;  /* 0x0000004508457220 */ /* 0x040fe20000410000 */
[C---:B------:R-:W-:Y:S01]  /*1f60*/  FMUL.FTZ R6, R8.reuse, R73 ;  /* 0x0000004908067220 */ /* 0x040fe20000410000 */
[----:B------:R-:W-:Y:S01]  /*1f70*/  FMUL.FTZ R24, R8, R77 ;  /* 0x0000004d08187220 */ /* 0x000fe20000410000 */
[--C-:B------:R-:W-:Y:S01]  /*1f80*/  FFMA.FTZ R3, R3, R14, R7.reuse ;  /* 0x0000000e03037223 */ /* 0x100fe20000010007 */
[C-C-:B------:R-:W-:Y:S01]  /*1f90*/  FFMA.FTZ R69, R14.reuse, R69, R7.reuse ;  /* 0x000000450e457223 */ /* 0x140fe20000010007 */
[C-C-:B------:R-:W-:Y:S01]  /*1fa0*/  FFMA.FTZ R16, R14.reuse, R6, R7.reuse ;  /* 0x000000060e107223 */ /* 0x140fe20000010007 */
[----:B------:R-:W-:Y:S01]  /*1fb0*/  FFMA.FTZ R24, R14, R24, R7 ;  /* 0x000000180e187223 */ /* 0x000fe20000010007 */
[----:B------:R-:W-:Y:S01]  /*1fc0*/  SHF.L.U32 R7, R12, 0x10, RZ ;  /* 0x000000100c077819 */ /* 0x000fe200000006ff */
[----:B------:R-:W-:Y:S01]  /*1fd0*/  FMUL.FTZ R9, R8, R9 ;  /* 0x0000000908097220 */ /* 0x000fe20000410000 */
[----:B------:R-:W-:-:S02]  /*1fe0*/  IMAD.U32 R6, R13, 0x10000, RZ ;  /* 0x000100000d067824 */ /* 0x000fc400078e00ff */
[C---:B------:R-:W-:Y:S01]  /*1ff0*/  FMUL.FTZ R19, R8.reuse, R19 ;  /* 0x0000001308137220 */ /* 0x040fe20000410000 */
[----:B------:R-:W-:Y:S02]  /*2000*/  IMAD.U32 R12, R11, 0x10000, RZ ;  /* 0x000100000b0c7824 */ /* 0x000fe400078e00ff */
[C---:B------:R-:W-:Y:S01]  /*2010*/  FMUL.FTZ R18, R8.reuse, R29 ;  /* 0x0000001d08127220 */ /* 0x040fe20000410000 */
[C---:B------:R-:W-:Y:S01]  /*2020*/  FMUL.FTZ R26, R8.reuse, R31 ;  /* 0x0000001f081a7220 */ /* 0x040fe20000410000 */
[----:B------:R-:W-:Y:S01]  /*2030*/  SHF.L.U32 R14, R15, 0x10, RZ ;  /* 0x000000100f0e7819 */ /* 0x000fe200000006ff */
[----:B------:R-:W-:Y:S01]  /*2040*/  FMUL.FTZ R67, R8, R67 ;  /* 0x0000004308437220 */ /* 0x000fe20000410000 */
[----:B------:R-:W-:Y:S01]  /*2050*/  SHF.L.U32 R11, R10, 0x10, RZ ;  /* 0x000000100a0b7819 */ /* 0x000fe200000006ff */
[C---:B------:R-:W-:Y:S01]  /*2060*/  FMUL.FTZ R21, R8.reuse, R21 ;  /* 0x0000001508157220 */ /* 0x040fe20000410000 */
[C---:B------:R-:W-:Y:S01]  /*2070*/  FMUL.FTZ R71, R8.reuse, R71 ;  /* 0x0000004708477220 */ /* 0x040fe20000410000 */
[C---:B------:R-:W-:Y:S01]  /*2080*/  FMUL.FTZ R23, R8.reuse, R23 ;  /* 0x0000001708177220 */ /* 0x040fe20000410000 */
[C---:B------:R-:W-:Y:S01]  /*2090*/  FMUL.FTZ R20, R8.reuse, R75 ;  /* 0x0000004b08147220 */ /* 0x040fe20000410000 */
[C---:B------:R-:W-:Y:S01]  /*20a0*/  FMUL.FTZ R22, R8.reuse, R25 ;  /* 0x0000001908167220 */ /* 0x040fe20000410000 */
[C---:B------:R-:W-:Y:S01]  /*20b0*/  FMUL.FTZ R28, R8.reuse, R79 ;  /* 0x0000004f081c7220 */ /* 0x040fe20000410000 */
[----:B------:R-:W-:Y:S01]  /*20c0*/  FMUL.FTZ R30, R8, R27 ;  /* 0x0000001b081e7220 */ /* 0x000fe20000410000 */
[--C-:B------:R-:W-:Y:S01]  /*20d0*/  FFMA.FTZ R8, R9, R6, R7.reuse ;  /* 0x0000000609087223 */ /* 0x100fe20000010007 */
[C-C-:B------:R-:W-:Y:S01]  /*20e0*/  FFMA.FTZ R10, R6.reuse, R19, R7.reuse ;  /* 0x00000013060a7223 */ /* 0x140fe20000010007 */
[C-C-:B------:R-:W-:Y:S01]  /*20f0*/  FFMA.FTZ R9, R6.reuse, R18, R7.reuse ;  /* 0x0000001206097223 */ /* 0x140fe20000010007 */
[----:B------:R-:W-:Y:S01]  /*2100*/  FFMA.FTZ R13, R6, R26, R7 ;  /* 0x0000001a060d7223 */ /* 0x000fe20000010007 */
[----:B------:R-:W-:Y:S01]  /*2110*/  FFMA.FTZ R67, R67, R14, R17 ;  /* 0x0000000e43437223 */ /* 0x000fe20000010011 */
[----:B------:R-:W-:Y:S01]  /*2120*/  FFMA.FTZ R6, R21, R12, R11 ;  /* 0x0000000c15067223 */ /* 0x000fe2000001000b */
[--C-:B------:R-:W-:Y:S01]  /*2130*/  FFMA.FTZ R71, R14, R71, R17.reuse ;  /* 0x000000470e477223 */ /* 0x100fe20000010011 */
[----:B------:R-:W-:Y:S01]  /*2140*/  F2FP.BF16.F32.PACK_AB R3, R8, R3 ;  /* 0x000000030803723e */ /* 0x000fe200000010ff */
[----:B------:R-:W-:Y:S01]  /*2150*/  FFMA.FTZ R20, R14, R20, R17 ;  /* 0x000000140e147223 */ /* 0x000fe20000010011 */
[--C-:B------:R-:W-:Y:S01]  /*2160*/  FFMA.FTZ R7, R12, R22, R11.reuse ;  /* 0x000000160c077223 */ /* 0x100fe2000001000b */
[----:B------:R-:W-:Y:S01]  /*2170*/  F2FP.BF16.F32.PACK_AB R67, R6, R67 ;  /* 0x000000430643723e */ /* 0x000fe200000010ff */
[----:B------:R-:W-:Y:S01]  /*2180*/  FFMA.FTZ R6, R12, R23, R11 ;  /* 0x000000170c067223 */ /* 0x000fe2000001000b */
[----:B------:R-:W-:Y:S01]  /*2190*/  FFMA.FTZ R28, R14, R28, R17 ;  /* 0x0000001c0e1c7223 */ /* 0x000fe20000010011 */
[----:B------:R-:W-:Y:S01]  /*21a0*/  FFMA.FTZ R11, R12, R30, R11 ;  /* 0x0000001e0c0b7223 */ /* 0x000fe2000001000b */
[----:B------:R-:W-:Y:S01]  /*21b0*/  PRMT R29, R3, 0x7632, R29 ;  /* 0x00007632031d7816 */ /* 0x000fe2000000001d */
[----:B------:R0:W-:Y:S01]  /*21c0*/  STG.E.U16 desc[UR10][R58.64], R3 ;  /* 0x000000033a007986 */ /* 0x0001e2000c10150a */
[----:B------:R-:W-:-:S02]  /*21d0*/  F2FP.BF16.F32.PACK_AB R71, R6, R71 ;  /* 0x000000470647723e */ /* 0x000fc400000010ff */
[----:B------:R-:W-:Y:S01]  /*21e0*/  PRMT R8, R67, 0x7632, R8 ;  /* 0x0000763243087816 */ /* 0x000fe20000000008 */
[----:B------:R-:W-:Y:S01]  /*21f0*/  STG.E.U16 desc[UR10][R58.64+0x2], R29 ;  /* 0x0000021d3a007986 */ /* 0x000fe2000c10150a */
[----:B------:R-:W-:Y:S02]  /*2200*/  F2FP.BF16.F32.PACK_AB R69, R10, R69 ;  /* 0x000000450a45723e */ /* 0x000fe400000010ff */
[----:B------:R-:W-:Y:S01]  /*2210*/  F2FP.BF16.F32.PACK_AB R16, R9, R16 ;  /* 0x000000100910723e */ /* 0x000fe200000010ff */
[----:B------:R-:W-:Y:S01]  /*2220*/  STG.E.U16 desc[UR10][R58.64+0x4], R67 ;  /* 0x000004433a007986 */ /* 0x000fe2000c10150a */
[----:B------:R-:W-:Y:S02]  /*2230*/  F2FP.BF16.F32.PACK_AB R20, R7, R20 ;  /* 0x000000140714723e */ /* 0x000fe400000010ff */
[----:B------:R-:W-:Y:S01]  /*2240*/  F2FP.BF16.F32.PACK_AB R24, R13, R24 ;  /* 0x000000180d18723e */ /* 0x000fe200000010ff */
[----:B------:R-:W-:Y:S01]  /*2250*/  STG.E.U16 desc[UR10][R58.64+0x6], R8 ;  /* 0x000006083a007986 */ /* 0x000fe2000c10150a */
[----:B0-----:R-:W-:-:S02]  /*2260*/  PRMT R3, R71, 0x7632, R3 ;  /* 0x0000763247037816 */ /* 0x001fc40000000003 */
[----:B------:R-:W-:Y:S01]  /*2270*/  F2FP.BF16.F32.PACK_AB R28, R11, R28 ;  /* 0x0000001c0b1c723e */ /* 0x000fe200000010ff */
[----:B------:R-:W-:Y:S01]  /*2280*/  STG.E.U16 desc[UR10][R60.64], R69 ;  /* 0x000000453c007986 */ /* 0x000fe2000c10150a */
[----:B------:R-:W-:Y:S02]  /*2290*/  PRMT R30, R69, 0x7632, R30 ;  /* 0x00007632451e7816 */ /* 0x000fe4000000001e */
[----:B------:R-:W-:Y:S01]  /*22a0*/  PRMT R31, R16, 0x7632, R31 ;  /* 0x00007632101f7816 */ /* 0x000fe2000000001f */
[----:B------:R0:W-:Y:S01]  /*22b0*/  STG.E.U16 desc[UR10][R60.64+0x6], R3 ;  /* 0x000006033c007986 */ /* 0x0001e2000c10150a */
[----:B------:R-:W-:Y:S02]  /*22c0*/  PRMT R6, R20, 0x7632, R6 ;  /* 0x0000763214067816 */ /* 0x000fe40000000006 */
[----:B------:R-:W-:Y:S01]  /*22d0*/  PRMT R32, R24, 0x7632, R32 ;  /* 0x0000763218207816 */ /* 0x000fe20000000020 */
[----:B------:R1:W-:Y:S04]  /*22e0*/  STG.E.U16 desc[UR10][R60.64+0x2], R30 ;  /* 0x0000021e3c007986 */ /* 0x0003e8000c10150a */
[----:B------:R1:W-:Y:S01]  /*22f0*/  STG.E.U16 desc[UR10][R60.64+0x4], R71 ;  /* 0x000004473c007986 */ /* 0x0003e2000c10150a */
[----:B0-----:R-:W-:-:S03]  /*2300*/  PRMT R3, R28, 0x7632, R3 ;  /* 0x000076321c037816 */ /* 0x001fc60000000003 */
        /* <DEDUP_REMOVED lines=9> */
[----:B------:R-:W-:Y:S05]  /*23a0*/  EXIT ;  /* 0x000000000000794d */ /* 0x000fea0003800000 */
.L_x_1571:
        /* <DEDUP_REMOVED lines=13> */
.L_x_3557:


//--------------------- .text._ZN13group_norm_v214gn_cuda_kernelI13__nv_bfloat16Li320ELi3ELi32ELi80ELi256ELb0ELi16ELi320ELi320ELi4ELb1ELi21ELb0ELb0ENS_16CompileConditionILi900EEEEEvPT_PKS4_S7_S7_flPfS8_Pj --------------------------
	.section	.text._ZN13group_norm_v214gn_cuda_kernelI13__nv_bfloat16Li320ELi3ELi32ELi80ELi256ELb0ELi16ELi320ELi320ELi4ELb1ELi21ELb0ELb0ENS_16CompileConditionILi900EEEEEvPT_PKS4_S7_S7_flPfS8_Pj,"ax",@progbits
	.align	128
        .global         _ZN13group_norm_v214gn_cuda_kernelI13__nv_bfloat16Li320ELi3ELi32ELi80ELi256ELb0ELi16ELi320ELi320ELi4ELb1ELi21ELb0ELb0ENS_16CompileConditionILi900EEEEEvPT_PKS4_S7_S7_flPfS8_Pj
        .type           _ZN13group_norm_v214gn_cuda_kernelI13__nv_bfloat16Li320ELi3ELi32ELi80ELi256ELb0ELi16ELi320ELi320ELi4ELb1ELi21ELb0ELb0ENS_16CompileConditionILi900EEEEEvPT_PKS4_S7_S7_flPfS8_Pj,@function
        .size           _ZN13group_norm_v214gn_cuda_kernelI13__nv_bfloat16Li320ELi3ELi32ELi80ELi256ELb0ELi16ELi320ELi320ELi4ELb1ELi21ELb0ELb0ENS_16CompileConditionILi900EEEEEvPT_PKS4_S7_S7_flPfS8_Pj,(.L_x_3558 - _ZN13group_norm_v214gn_cuda_kernelI13__nv_bfloat16Li320ELi3ELi32ELi80ELi256ELb0ELi16ELi320ELi320ELi4ELb1ELi21ELb0ELb0ENS_16CompileConditionILi900EEEEEvPT_PKS4_S7_S7_flPfS8_Pj)
        .other          _ZN13group_norm_v214gn_cuda_kernelI13__nv_bfloat16Li320ELi3ELi32ELi80ELi256ELb0ELi16ELi320ELi320ELi4ELb1ELi21ELb0ELb0ENS_16CompileConditionILi900EEEEEvPT_PKS4_S7_S7_flPfS8_Pj,@"STO_CUDA_ENTRY STV_DEFAULT"
_ZN13group_norm_v214gn_cuda_kernelI13__nv_bfloat16Li320ELi3ELi32ELi80ELi256ELb0ELi16ELi320ELi320ELi4ELb1ELi21ELb0ELb0ENS_16CompileConditionILi900EEEEEvPT_PKS4_S7_S7_flPfS8_Pj:
.text._ZN13group_norm_v214gn_cuda_kernelI13__nv_bfloat16Li320ELi3ELi32ELi80ELi256ELb0ELi16ELi320ELi320ELi4ELb1ELi21ELb0ELb0ENS_16CompileConditionILi900EEEEEvPT_PKS4_S7_S7_flPfS8_Pj:
[----:B------:R-:W-:Y:S01]  /*0000*/  LDC R1, c[0x0][0x28] ;  /* 0x00000a00ff017b82 */ /* 0x000fe20000000800 */
[----:B------:R-:W0:Y:S01]  /*0010*/  S2R R6, SR_CTAID.Y ;  /* 0x0000000000067919 */ /* 0x000e220000002600 */
[----:B------:R-:W-:Y:S02]  /*0020*/  ULDC.64 UR4, c[0x0][0x238] ;  /* 0x00008e0000047ab9 */ /* 0x000fe40000000a00 */
[----:B------:R-:W-:Y:S02]  /*0030*/  USHF.L.U32 UR10, UR4, 0x3, URZ ;  /* 0x00000003040a7899 */ /* 0x000fe4000800063f */
[----:B------:R-:W-:-:S06]  /*0040*/  USHF.L.U64.HI UR5, UR4, 0x3, UR5 ;  /* 0x0000000304057899 */ /* 0x000fcc0008010205 */
[----:B------:R-:W-:Y:S02]  /*0050*/  MOV R0, UR5 ;  /* 0x0000000500007c02 */ /* 0x000fe40008000f00 */
        /* <DEDUP_REMOVED lines=8> */
[----:B------:R-:W-:Y:S01]  /*00e0*/  ULDC.64 UR8, c[0x0][0x208] ;  /* 0x0000820000087ab9 */ /* 0x000fe20000000a00 */
[----:B------:R-:W2:Y:S01]  /*00f0*/  S2R R2, SR_CTAID.X ;  /* 0x0000000000027919 */ /* 0x000ea20000002500 */
[----:B0-----:R-:W-:Y:S01]  /*0100*/  IMAD.WIDE.U32 R8, R4, -0x33333333, RZ ;  /* 0xcccccccd04087825 */ /* 0x001fe200078e00ff */
[----:B-1----:R-:W-:-:S04]  /*0110*/  LEA R3, R3, R0, 0x18 ;  /* 0x0000000003037211 */ /* 0x002fc800078ec0ff */
[----:B------:R-:W-:-:S05]  /*0120*/  SHF.R.U32.HI R9, RZ, 0x6, R9 ;  /* 0x00000006ff097819 */ /* 0x000fca0000011609 */
[----:B------:R-:W-:-:S04]  /*0130*/  IMAD R0, R9, -0x50, R4 ;  /* 0xffffffb009007824 */ /* 0x000fc800078e0204 */
[----:B------:R-:W-:-:S05]  /*0140*/  IMAD R0, R0, 0x28, R3 ;  /* 0x0000002800007824 */ /* 0x000fca00078e0203 */
[----:B------:R-:W-:Y:S01]  /*0150*/  LEA R50, R9, R0, 0x3 ;  /* 0x0000000009327211 */ /* 0x000fe200078e18ff */
[----:B--2---:R-:W-:-:S07]  /*0160*/  IMAD.MOV.U32 R0, RZ, RZ, RZ ;  /* 0x000000ffff007224 */ /* 0x004fce00078e00ff */
.L_x_1580:
[----:B-1----:R-:W-:Y:S01]  /*0170*/  IMAD.WIDE.U32 R8, R4, -0x33333333, RZ ;  /* 0xcccccccd04087825 */ /* 0x002fe200078e00ff */
[----:B------:R-:W-:Y:S01]  /*0180*/  LOP3.LUT R14, R5, 0x7, RZ, 0xc0, !PT ;  /* 0x00000007050e7812 */ /* 0x000fe200078ec0ff */
[----:B------:R-:W-:Y:S01]  /*0190*/  ULDC.64 UR6, c[0x0][0x218] ;  /* 0x0000860000067ab9 */ /* 0x000fe20000000a00 */
[----:B------:R-:W-:Y:S01]  /*01a0*/  SHF.L.U32 R3, R2, 0x4, RZ ;  /* 0x0000000402037819 */ /* 0x000fe200000006ff */
[----:B------:R-:W0:Y:S01]  /*01b0*/  LDC.64 R28, c[0x0][0x228] ;  /* 0x00008a00ff1c7b82 */ /* 0x000e220000000a00 */
[----:B------:R-:W-:Y:S01]  /*01c0*/  SHF.R.U32.HI R10, RZ, 0x6, R9 ;  /* 0x00000006ff0a7819 */ /* 0x000fe20000011609 */
[----:B------:R-:W-:Y:S01]  /*01d0*/  IMAD R52, R14, 0x140, RZ ;  /* 0x000001400e347824 */ /* 0x000fe200078e02ff */
[----:B------:R-:W-:Y:S02]  /*01e0*/  LOP3.LUT R3, R3, 0xf0, RZ, 0xc0, !PT ;  /* 0x000000f003037812 */ /* 0x000fe400078ec0ff */
[----:B------:R-:W-:Y:S01]  /*01f0*/  SHF.R.U32.HI R9, RZ, 0x3, R0 ;  /* 0x00000003ff097819 */ /* 0x000fe20000011600 */
[----:B------:R-:W-:Y:S01]  /*0200*/  IMAD R7, R10, -0x50, R4 ;  /* 0xffffffb00a077824 */ /* 0x000fe200078e0204 */
[----:B------:R-:W-:-:S02]  /*0210*/  SHF.R.U64 R8, R5, 0x3, R0 ;  /* 0x0000000305087819 */ /* 0x000fc40000001200 */
[----:B------:R-:W-:Y:S01]  /*0220*/  IADD3 R3, R3, R10, RZ ;  /* 0x0000000a03037210 */ /* 0x000fe20007ffe0ff */
[----:B------:R-:W-:Y:S02]  /*0230*/  IMAD R16, R7, 0x4, R52 ;  /* 0x0000000407107824 */ /* 0x000fe400078e0234 */
[----:B------:R-:W-:Y:S02]  /*0240*/  IMAD R9, R9, 0xa0000, RZ ;  /* 0x000a000009097824 */ /* 0x000fe400078e02ff */
[----:B------:R-:W-:Y:S01]  /*0250*/  IMAD R48, R3, 0xa00, RZ ;  /* 0x00000a0003307824 */ /* 0x000fe200078e02ff */
[----:B------:R-:W-:-:S03]  /*0260*/  SHF.R.S32.HI R17, RZ, 0x1f, R16 ;  /* 0x0000001fff117819 */ /* 0x000fc60000011410 */
[----:B------:R-:W-:-:S04]  /*0270*/  IMAD.WIDE.U32 R18, R8, 0xa0000, R16 ;  /* 0x000a000008127825 */ /* 0x000fc800078e0010 */
[----:B------:R-:W-:Y:S01]  /*0280*/  IMAD.IADD R13, R19, 0x1, R9 ;  /* 0x00000001130d7824 */ /* 0x000fe200078e0209 */
[----:B------:R-:W-:-:S04]  /*0290*/  IADD3 R3, P0, R48, R18, RZ ;  /* 0x0000001230037210 */ /* 0x000fc80007f1e0ff */
[----:B------:R-:W-:Y:S02]  /*02a0*/  IADD3.X R10, RZ, R13, RZ, P0, !PT ;  /* 0x0000000dff0a7210 */ /* 0x000fe400007fe4ff */
[----:B------:R-:W-:-:S04]  /*02b0*/  LEA R26, P0, R3, UR6, 0x1 ;  /* 0x00000006031a7c11 */ /* 0x000fc8000f8008ff */
[----:B------:R-:W-:Y:S01]  /*02c0*/  LEA.HI.X R27, R3, UR7, R10, 0x1, P0 ;  /* 0x00000007031b7c11 */ /* 0x000fe200080f0c0a */
[----:B------:R-:W-:-:S05]  /*02d0*/  VIADD R10, R48, 0x2800 ;  /* 0x00002800300a7836 */ /* 0x000fca0000000000 */
[----:B------:R-:W2:Y:S01]  /*02e0*/  LDG.E.64.CONSTANT R26, desc[UR8][R26.64] ;  /* 0x000000081a1a7981 */ /* 0x000ea2000c1e9b00 */
[----:B------:R-:W-:Y:S01]  /*02f0*/  IADD3 R3, P0, R10, R18, RZ ;  /* 0x000000120a037210 */ /* 0x000fe20007f1e0ff */
[----:B------:R-:W-:-:S03]  /*0300*/  VIADD R11, R48, 0x5000 ;  /* 0x00005000300b7836 */ /* 0x000fc60000000000 */
[----:B------:R-:W-:Y:S02]  /*0310*/  IADD3.X R12, RZ, R13, RZ, P0, !PT ;  /* 0x0000000dff0c7210 */ /* 0x000fe400007fe4ff */
[----:B------:R-:W-:-:S04]  /*0320*/  LEA R24, P0, R3, UR6, 0x1 ;  /* 0x0000000603187c11 */ /* 0x000fc8000f8008ff */
[----:B------:R-:W-:Y:S02]  /*0330*/  LEA.HI.X R25, R3, UR7, R12, 0x1, P0 ;  /* 0x0000000703197c11 */ /* 0x000fe400080f0c0c */
[----:B------:R-:W-:-:S04]  /*0340*/  IADD3 R3, P0, R11, R18, RZ ;  /* 0x000000120b037210 */ /* 0x000fc80007f1e0ff */
[----:B------:R-:W3:Y:S01]  /*0350*/  LDG.E.64.CONSTANT R24, desc[UR8][R24.64] ;  /* 0x0000000818187981 */ /* 0x000ee2000c1e9b00 */
[----:B------:R-:W-:Y:S02]  /*0360*/  IADD3.X R12, RZ, R13, RZ, P0, !PT ;  /* 0x0000000dff0c7210 */ /* 0x000fe400007fe4ff */
[----:B------:R-:W-:-:S04]  /*0370*/  LEA R22, P0, R3, UR6, 0x1 ;  /* 0x0000000603167c11 */ /* 0x000fc8000f8008ff */
[----:B------:R-:W-:Y:S01]  /*0380*/  LEA.HI.X R23, R3, UR7, R12, 0x1, P0 ;  /* 0x0000000703177c11 */ /* 0x000fe200080f0c0c */
[----:B------:R-:W-:-:S05]  /*0390*/  VIADD R12, R48, 0x7800 ;  /* 0x00007800300c7836 */ /* 0x000fca0000000000 */
[----:B------:R-:W4:Y:S01]  /*03a0*/  LDG.E.64.CONSTANT R22, desc[UR8][R22.64] ;  /* 0x0000000816167981 */ /* 0x000f22000c1e9b00 */
[----:B------:R-:W-:-:S04]  /*03b0*/  IADD3 R18, P0, R12, R18, RZ ;  /* 0x000000120c127210 */ /* 0x000fc80007f1e0ff */
[----:B------:R-:W-:Y:S02]  /*03c0*/  IADD3.X R3, RZ, R13, RZ, P0, !PT ;  /* 0x0000000dff037210 */ /* 0x000fe400007fe4ff */
[----:B------:R-:W-:-:S04]  /*03d0*/  LEA R20, P0, R18, UR6, 0x1 ;  /* 0x0000000612147c11 */ /* 0x000fc8000f8008ff */
[----:B------:R-:W-:Y:S02]  /*03e0*/  LEA.HI.X R21, R18, UR7, R3, 0x1, P0 ;  /* 0x0000000712157c11 */ /* 0x000fe400080f0c03 */
[----:B------:R-:W1:Y:S04]  /*03f0*/  LDC.64 R18, c[0x0][0x220] ;  /* 0x00008800ff127b82 */ /* 0x000e680000000a00 */
[----:B------:R-:W4:Y:S01]  /*0400*/  LDG.E.64.CONSTANT R20, desc[UR8][R20.64] ;  /* 0x0000000814147981 */ /* 0x000f22000c1e9b00 */
[----:B-1----:R-:W-:-:S04]  /*0410*/  IMAD.WIDE R18, R16, 0x2, R18 ;  /* 0x0000000210127825 */ /* 0x002fc800078e0212 */
[----:B0-----:R-:W-:Y:S02]  /*0420*/  IMAD.WIDE R16, R16, 0x2, R28 ;  /* 0x0000000210107825 */ /* 0x001fe400078e021c */
[----:B------:R-:W5:Y:S04]  /*0430*/  LDG.E.64.CONSTANT R18, desc[UR8][R18.64] ;  /* 0x0000000812127981 */ /* 0x000f68000c1e9b00 */
[----:B------:R-:W5:Y:S01]  /*0440*/  LDG.E.64.CONSTANT R16, desc[UR8][R16.64] ;  /* 0x0000000810107981 */ /* 0x000f62000c1e9b00 */
[----:B------:R-:W-:Y:S01]  /*0450*/  ISETP.GT.U32.AND P0, PT, R4, 0xf, PT ;  /* 0x0000000f0400780c */ /* 0x000fe20003f04070 */
[----:B------:R-:W-:Y:S01]  /*0460*/  BSSY B0, `(.L_x_1572) ;  /* 0x00000f9000007945 */ /* 0x000fe20003800000 */
[----:B------:R-:W-:Y:S02]  /*0470*/  CS2R R46, SRZ ;  /* 0x00000000002e7805 */ /* 0x000fe4000001ff00 */
[C---:B--2---:R-:W-:Y:S01]  /*0480*/  PRMT R13, R26.reuse, 0x7632, R13 ;  /* 0x000076321a0d7816 */ /* 0x044fe2000000000d */
[----:B------:R-:W-:Y:S01]  /*0490*/  IMAD.U32 R3, R26, 0x10000, RZ ;  /* 0x000100001a037824 */ /* 0x000fe200078e00ff */
[----:B------:R-:W-:-:S02]  /*04a0*/  PRMT R15, R27, 0x7632, R15 ;  /* 0x000076321b0f7816 */ /* 0x000fc4000000000f */
[----:B------:R-:W-:Y:S01]  /*04b0*/  SHF.L.U32 R30, R13, 0x10, RZ ;  /* 0x000000100d1e7819 */ /* 0x000fe200000006ff */
[----:B------:R-:W-:Y:S01]  /*04c0*/  FFMA.FTZ R29, R3, R3, RZ ;  /* 0x00000003031d7223 */ /* 0x000fe200000100ff */
[----:B------:R-:W-:Y:S01]  /*04d0*/  FADD.FTZ R28, RZ, R3 ;  /* 0x00000003ff1c7221 */ /* 0x000fe20000010000 */
[----:B------:R-:W-:Y:S01]  /*04e0*/  IMAD.U32 R13, R27, 0x10000, RZ ;  /* 0x000100001b0d7824 */ /* 0x000fe200078e00ff */
[----:B------:R-:W-:Y:S01]  /*04f0*/  SHF.L.U32 R31, R15, 0x10, RZ ;  /* 0x000000100f1f7819 */ /* 0x000fe200000006ff */
[----:B------:R-:W-:Y:S01]  /*0500*/  FFMA.FTZ R32, R30, R30, R29 ;  /* 0x0000001e1e207223 */ /* 0x000fe2000001001d */
[----:B------:R-:W-:-:S03]  /*0510*/  FADD.FTZ R28, R28, R30 ;  /* 0x0000001e1c1c7221 */ /* 0x000fc60000010000 */
[----:B------:R-:W-:Y:S01]  /*0520*/  FFMA.FTZ R32, R13, R13, R32 ;  /* 0x0000000d0d207223 */ /* 0x000fe20000010020 */
[----:B------:R-:W-:Y:S01]  /*0530*/  FADD.FTZ R29, R28, R13 ;  /* 0x0000000d1c1d7221 */ /* 0x000fe20000010000 */
[C---:B---3--:R-:W-:Y:S01]  /*0540*/  PRMT R28, R24.reuse, 0x7632, R28 ;  /* 0x00007632181c7816 */ /* 0x048fe2000000001c */
[----:B------:R-:W-:Y:S02]  /*0550*/  IMAD.U32 R15, R24, 0x10000, RZ ;  /* 0x00010000180f7824 */ /* 0x000fe400078e00ff */
[----:B------:R-:W-:Y:S01]  /*0560*/  FFMA.FTZ R32, R31, R31, R32 ;  /* 0x0000001f1f207223 */ /* 0x000fe20000010020 */
[----:B------:R-:W-:Y:S01]  /*0570*/  FADD.FTZ R30, R29, R31 ;  /* 0x0000001f1d1e7221 */ /* 0x000fe20000010000 */
[----:B------:R-:W-:Y:S01]  /*0580*/  SHF.L.U32 R29, R28, 0x10, RZ ;  /* 0x000000101c1d7819 */ /* 0x000fe200000006ff */
[----:B------:R-:W-:Y:S02]  /*0590*/  IMAD.U32 R49, R25, 0x10000, RZ ;  /* 0x0001000019317824 */ /* 0x000fe400078e00ff */
[----:B------:R-:W-:Y:S01]  /*05a0*/  FFMA.FTZ R32, R15, R15, R32 ;  /* 0x0000000f0f207223 */ /* 0x000fe20000010020 */
[----:B------:R-:W-:Y:S01]  /*05b0*/  FADD.FTZ R30, R30, R15 ;  /* 0x0000000f1e1e7221 */ /* 0x000fe20000010000 */
[----:B------:R-:W-:-:S02]  /*05c0*/  PRMT R28, R25, 0x7632, R28 ;  /* 0x00007632191c7816 */ /* 0x000fc4000000001c */
[----:B------:R-:W-:Y:S01]  /*05d0*/  FFMA.FTZ R32, R29, R29, R32 ;  /* 0x0000001d1d207223 */ /* 0x000fe20000010020 */
[----:B------:R-:W-:Y:S01]  /*05e0*/  FADD.FTZ R30, R30, R29 ;  /* 0x0000001d1e1e7221 */ /* 0x000fe20000010000 */
[----:B------:R-:W-:Y:S01]  /*05f0*/  SHF.L.U32 R29, R28, 0x10, RZ ;  /* 0x000000101c1d7819 */ /* 0x000fe200000006ff */
[----:B----4-:R-:W-:Y:S02]  /*0600*/  IMAD.U32 R51, R22, 0x10000, RZ ;  /* 0x0001000016337824 */ /* 0x010fe400078e00ff */
[----:B------:R-:W-:Y:S01]  /*0610*/  FFMA.FTZ R32, R49, R49, R32 ;  /* 0x0000003131207223 */ /* 0x000fe20000010020 */
[----:B------:R-:W-:Y:S01]  /*0620*/  FADD.FTZ R30, R30, R49 ;  /* 0x000000311e1e7221 */ /* 0x000fe20000010000 */
[----:B------:R-:W-:Y:S01]  /*0630*/  PRMT R28, R22, 0x7632, R28 ;  /* 0x00007632161c7816 */ /* 0x000fe2000000001c */
[----:B------:R-:W-:Y:S02]  /*0640*/  IMAD.U32 R53, R23, 0x10000, RZ ;  /* 0x0001000017357824 */ /* 0x000fe400078e00ff */
[----:B------:R-:W-:Y:S01]  /*0650*/  FFMA.FTZ R32, R29, R29, R32 ;  /* 0x0000001d1d207223 */ /* 0x000fe20000010020 */
[----:B------:R-:W-:Y:S01]  /*0660*/  FADD.FTZ R30, R30, R29 ;  /* 0x0000001d1e1e7221 */ /* 0x000fe20000010000 */
[----:B------:R-:W-:-:S02]  /*0670*/  SHF.L.U32 R29, R28, 0x10, RZ ;  /* 0x000000101c1d7819 */ /* 0x000fc400000006ff */
[----:B------:R-:W-:Y:S01]  /*0680*/  FFMA.FTZ R32, R51, R51, R32 ;  /* 0x0000003333207223 */ /* 0x000fe20000010020 */
[----:B------:R-:W-:Y:S01]  /*0690*/  FADD.FTZ R30, R30, R51 ;  /* 0x000000331e1e7221 */ /* 0x000fe20000010000 */
[----:B------:R-:W-:Y:S02]  /*06a0*/  PRMT R28, R23, 0x7632, R28 ;  /* 0x00007632171c7816 */ /* 0x000fe4000000001c */
[----:B------:R-:W-:Y:S01]  /*06b0*/  FFMA.FTZ R32, R29, R29, R32 ;  /* 0x0000001d1d207223 */ /* 0x000fe20000010020 */
[----:B------:R-:W-:Y:S01]  /*06c0*/  FADD.FTZ R30, R30, R29 ;  /* 0x0000001d1e1e7221 */ /* 0x000fe20000010000 */
[----:B------:R-:W-:Y:S02]  /*06d0*/  SHF.L.U32 R29, R28, 0x10, RZ ;  /* 0x000000101c1d7819 */ /* 0x000fe400000006ff */
[----:B------:R-:W-:Y:S01]  /*06e0*/  FFMA.FTZ R32, R53, R53, R32 ;  /* 0x0000003535207223 */ /* 0x000fe20000010020 */
[----:B------:R-:W-:Y:S01]  /*06f0*/  FADD.FTZ R30, R30, R53 ;  /* 0x000000351e1e7221 */ /* 0x000fe20000010000 */
[C---:B------:R-:W-:Y:S01]  /*0700*/  PRMT R28, R20.reuse, 0x7632, R28 ;  /* 0x00007632141c7816 */ /* 0x040fe2000000001c */
[----:B------:R-:W-:-:S02]  /*0710*/  IMAD.U32 R55, R20, 0x10000, RZ ;  /* 0x0001000014377824 */ /* 0x000fc400078e00ff */
[----:B------:R-:W-:Y:S01]  /*0720*/  FFMA.FTZ R32, R29, R29, R32 ;  /* 0x0000001d1d207223 */ /* 0x000fe20000010020 */
[----:B------:R-:W-:Y:S01]  /*0730*/  FADD.FTZ R30, R30, R29 ;  /* 0x0000001d1e1e7221 */ /* 0x000fe20000010000 */
[----:B------:R-:W-:Y:S01]  /*0740*/  SHF.L.U32 R29, R28, 0x10, RZ ;  /* 0x000000101c1d7819 */ /* 0x000fe200000006ff */
[----:B------:R-:W-:Y:S02]  /*0750*/  IMAD.U32 R57, R21, 0x10000, RZ ;  /* 0x0001000015397824 */ /* 0x000fe400078e00ff */
        /* <DEDUP_REMOVED lines=13> */
[----:B------:R-:W1:Y:S01]  /*0830*/  S2R R33, SR_CgaCtaId ;  /* 0x0000000000217919 */ /* 0x000e620000008800 */
[----:B0-----:R-:W-:Y:S01]  /*0840*/  IMAD.SHL.U32 R28, R5, 0x4, RZ ;  /* 0x00000004051c7824 */ /* 0x001fe200078e00ff */
[----:B------:R-:W-:Y:S02]  /*0850*/  MOV R38, 0x400 ;  /* 0x0000040000267802 */ /* 0x000fe40000000f00 */
[----:B------:R-:W-:Y:S02]  /*0860*/  SHF.L.U32 R46, R4, 0x3, RZ ;  /* 0x00000003042e7819 */ /* 0x000fe400000006ff */
[----:B------:R-:W-:Y:S02]  /*0870*/  LOP3.LUT R29, R28, 0x1c, RZ, 0xc0, !PT ;  /* 0x0000001c1c1d7812 */ /* 0x000fe400078ec0ff */
[----:B------:R-:W-:Y:S02]  /*0880*/  LOP3.LUT R46, R46, 0x18, RZ, 0xc0, !PT ;  /* 0x000000182e2e7812 */ /* 0x000fe400078ec0ff */
[----:B------:R-:W-:-:S05]  /*0890*/  LEA.HI R29, R4, R29, RZ, 0x1e ;  /* 0x0000001d041d7211 */ /* 0x000fca00078ff0ff */
[----:B------:R-:W-:-:S04]  /*08a0*/  IMAD R52, R29, 0x50, -R52 ;  /* 0x000000501d347824 */ /* 0x000fc800078e0a34 */
[C---:B------:R-:W-:Y:S01]  /*08b0*/  VIADD R30, R52.reuse, 0x8 ;  /* 0x00000008341e7836 */ /* 0x040fe20000000000 */
[----:B------:R-:W-:Y:S01]  /*08c0*/  SHF.R.S32.HI R29, RZ, 0x1f, R52 ;  /* 0x0000001fff1d7819 */ /* 0x000fe20000011434 */
[C---:B------:R-:W-:Y:S01]  /*08d0*/  VIADD R44, R52.reuse, 0x18 ;  /* 0x00000018342c7836 */ /* 0x040fe20000000000 */
[C---:B------:R-:W-:Y:S01]  /*08e0*/  IADD3 R28, R52.reuse, 0x4, RZ ;  /* 0x00000004341c7810 */ /* 0x040fe20007ffe0ff */
[C---:B------:R-:W-:Y:S01]  /*08f0*/  VIADD R37, R52.reuse, 0x10 ;  /* 0x0000001034257836 */ /* 0x040fe20000000000 */
[----:B------:R-:W-:Y:S01]  /*0900*/  LEA.HI R29, R29, R52, RZ, 0x2 ;  /* 0x000000341d1d7211 */ /* 0x000fe200078f10ff */
[C---:B------:R-:W-:Y:S01]  /*0910*/  VIADD R40, R52.reuse, 0x24 ;  /* 0x0000002434287836 */ /* 0x040fe20000000000 */
[----:B------:R-:W-:Y:S01]  /*0920*/  SHF.R.S32.HI R31, RZ, 0x1f, R28 ;  /* 0x0000001fff1f7819 */ /* 0x000fe2000001141c */
[C---:B------:R-:W-:Y:S01]  /*0930*/  VIADD R59, R52.reuse, 0x40 ;  /* 0x00000040343b7836 */ /* 0x040fe20000000000 */
[----:B------:R-:W-:Y:S01]  /*0940*/  SHF.R.S32.HI R29, RZ, 0x2, R29 ;  /* 0x00000002ff1d7819 */ /* 0x000fe2000001141d */
[----:B------:R-:W-:Y:S01]  /*0950*/  VIADD R47, R52, 0x2c ;  /* 0x0000002c342f7836 */ /* 0x000fe20000000000 */
[----:B------:R-:W-:-:S02]  /*0960*/  LEA.HI R31, R31, R28, RZ, 0x2 ;  /* 0x0000001c1f1f7211 */ /* 0x000fc400078f10ff */
[----:B-1----:R-:W-:Y:S02]  /*0970*/  LEA R38, R33, R38, 0x18 ;  /* 0x0000002621267211 */ /* 0x002fe400078ec0ff */
[----:B------:R-:W-:Y:S02]  /*0980*/  SHF.R.S32.HI R33, RZ, 0x1f, R30 ;  /* 0x0000001fff217819 */ /* 0x000fe4000001141e */
[----:B------:R-:W-:Y:S01]  /*0990*/  SHF.R.S32.HI R31, RZ, 0x2, R31 ;  /* 0x00000002ff1f7819 */ /* 0x000fe2000001141f */
[--C-:B------:R-:W-:Y:S01]  /*09a0*/  IMAD R29, R29, 0x28, R38.reuse ;  /* 0x000000281d1d7824 */ /* 0x100fe200078e0226 */
[----:B------:R-:W-:Y:S01]  /*09b0*/  LEA.HI R33, R33, R30, RZ, 0x2 ;  /* 0x0000001e21217211 */ /* 0x000fe200078f10ff */
[C---:B------:R-:W-:Y:S01]  /*09c0*/  VIADD R30, R52.reuse, 0xc ;  /* 0x0000000c341e7836 */ /* 0x040fe20000000000 */
[----:B------:R-:W-:Y:S01]  /*09d0*/  IADD3 R39, R52, 0x14, RZ ;  /* 0x0000001434277810 */ /* 0x000fe20007ffe0ff */
[----:B------:R-:W-:Y:S01]  /*09e0*/  IMAD R31, R31, 0x28, R38 ;  /* 0x000000281f1f7824 */ /* 0x000fe200078e0226 */
[----:B------:R-:W-:-:S02]  /*09f0*/  IADD3 R29, R29, R46, RZ ;  /* 0x0000002e1d1d7210 */ /* 0x000fc40007ffe0ff */
[----:B------:R-:W-:Y:S01]  /*0a00*/  SHF.R.S32.HI R35, RZ, 0x1f, R30 ;  /* 0x0000001fff237819 */ /* 0x000fe2000001141e */
[----:B------:R-:W-:Y:S01]  /*0a10*/  IMAD.IADD R31, R46, 0x1, R31 ;  /* 0x000000012e1f7824 */ /* 0x000fe200078e021f */
[----:B------:R-:W-:Y:S02]  /*0a20*/  SHF.R.S32.HI R33, RZ, 0x2, R33 ;  /* 0x00000002ff217819 */ /* 0x000fe40000011421 */
[----:B------:R-:W0:Y:S01]  /*0a30*/  LDS.64 R28, [R29] ;  /* 0x000000001d1c7984 */ /* 0x000e220000000a00 */
[----:B------:R-:W-:Y:S02]  /*0a40*/  LEA.HI R35, R35, R30, RZ, 0x2 ;  /* 0x0000001e23237211 */ /* 0x000fe400078f10ff */
[----:B------:R-:W-:Y:S01]  /*0a50*/  IMAD R33, R33, 0x28, R38 ;  /* 0x0000002821217824 */ /* 0x000fe200078e0226 */
[----:B------:R-:W1:Y:S01]  /*0a60*/  LDS.64 R30, [R31] ;  /* 0x000000001f1e7984 */ /* 0x000e620000000a00 */
[----:B------:R-:W-:Y:S02]  /*0a70*/  SHF.R.S32.HI R35, RZ, 0x2, R35 ;  /* 0x00000002ff237819 */ /* 0x000fe40000011423 */
[----:B------:R-:W-:-:S02]  /*0a80*/  SHF.R.S32.HI R41, RZ, 0x1f, R44 ;  /* 0x0000001fff297819 */ /* 0x000fc4000001142c */
[----:B------:R-:W-:Y:S01]  /*0a90*/  IADD3 R42, R52, 0x1c, RZ ;  /* 0x0000001c342a7810 */ /* 0x000fe20007ffe0ff */
[----:B------:R-:W-:Y:S01]  /*0aa0*/  IMAD R35, R35, 0x28, R38 ;  /* 0x0000002823237824 */ /* 0x000fe200078e0226 */
[C---:B------:R-:W-:Y:S02]  /*0ab0*/  IADD3 R33, R46.reuse, R33, RZ ;  /* 0x000000212e217210 */ /* 0x040fe40007ffe0ff */
[----:B------:R-:W-:Y:S01]  /*0ac0*/  SHF.R.S32.HI R36, RZ, 0x1f, R39 ;  /* 0x0000001fff247819 */ /* 0x000fe20000011427 */
[----:B------:R-:W-:Y:S01]  /*0ad0*/  IMAD.IADD R35, R46, 0x1, R35 ;  /* 0x000000012e237824 */ /* 0x000fe200078e0223 */
[----:B------:R-:W-:Y:S02]  /*0ae0*/  LEA.HI R44, R41, R44, RZ, 0x2 ;  /* 0x0000002c292c7211 */ /* 0x000fe400078f10ff */
[----:B------:R-:W-:Y:S01]  /*0af0*/  IADD3 R45, R52, 0x20, RZ ;  /* 0x00000020342d7810 */ /* 0x000fe20007ffe0ff */
[----:B------:R-:W2:Y:S01]  /*0b00*/  LDS.64 R32, [R33] ;  /* 0x0000000021207984 */ /* 0x000ea20000000a00 */
[----:B------:R-:W-:-:S02]  /*0b10*/  SHF.R.S32.HI R41, RZ, 0x1f, R42 ;  /* 0x0000001fff297819 */ /* 0x000fc4000001142a */
[----:B------:R-:W-:Y:S02]  /*0b20*/  SHF.R.S32.HI R34, RZ, 0x1f, R37 ;  /* 0x0000001fff227819 */ /* 0x000fe40000011425 */
[----:B------:R-:W-:Y:S02]  /*0b30*/  LEA.HI R39, R36, R39, RZ, 0x2 ;  /* 0x0000002724277211 */ /* 0x000fe400078f10ff */
[----:B------:R-:W-:Y:S02]  /*0b40*/  SHF.R.S32.HI R36, RZ, 0x1f, R45 ;  /* 0x0000001fff247819 */ /* 0x000fe4000001142d */
[----:B------:R-:W-:Y:S02]  /*0b50*/  LEA.HI R42, R41, R42, RZ, 0x2 ;  /* 0x0000002a292a7211 */ /* 0x000fe400078f10ff */
[----:B------:R-:W-:Y:S02]  /*0b60*/  SHF.R.S32.HI R41, RZ, 0x1f, R40 ;  /* 0x0000001fff297819 */ /* 0x000fe40000011428 */
[----:B------:R-:W-:-:S02]  /*0b70*/  LEA.HI R37, R34, R37, RZ, 0x2 ;  /* 0x0000002522257211 */ /* 0x000fc400078f10ff */
[----:B------:R-:W-:Y:S01]  /*0b80*/  IADD3 R43, R52, 0x28, RZ ;  /* 0x00000028342b7810 */ /* 0x000fe20007ffe0ff */
[----:B------:R-:W3:Y:S01]  /*0b90*/  LDS.64 R34, [R35] ;  /* 0x0000000023227984 */ /* 0x000ee20000000a00 */
[----:B------:R-:W-:Y:S02]  /*0ba0*/  LEA.HI R45, R36, R45, RZ, 0x2 ;  /* 0x0000002d242d7211 */ /* 0x000fe400078f10ff */
[----:B------:R-:W-:Y:S02]  /*0bb0*/  LEA.HI R36, R41, R40, RZ, 0x2 ;  /* 0x0000002829247211 */ /* 0x000fe400078f10ff */
[----:B------:R-:W-:Y:S02]  /*0bc0*/  SHF.R.S32.HI R54, RZ, 0x1f, R43 ;  /* 0x0000001fff367819 */ /* 0x000fe4000001142b */
[----:B------:R-:W-:Y:S02]  /*0bd0*/  SHF.R.S32.HI R41, RZ, 0x2, R37 ;  /* 0x00000002ff297819 */ /* 0x000fe40000011425 */
[----:B------:R-:W-:-:S02]  /*0be0*/  LEA.HI R37, R54, R43, RZ, 0x2 ;  /* 0x0000002b36257211 */ /* 0x000fc400078f10ff */
[----:B------:R-:W-:Y:S01]  /*0bf0*/  SHF.R.S32.HI R39, RZ, 0x2, R39 ;  /* 0x00000002ff277819 */ /* 0x000fe20000011427 */
[----:B------:R-:W-:Y:S02]  /*0c00*/  IMAD R43, R41, 0x28, R38 ;  /* 0x00000028292b7824 */ /* 0x000fe400078e0226 */
[----:B0-----:R-:W-:Y:S01]  /*0c10*/  FADD.FTZ R41, RZ, R28 ;  /* 0x0000001cff297221 */ /* 0x001fe20000010000 */
[----:B------:R-:W-:Y:S01]  /*0c20*/  FADD.FTZ R28, RZ, R29 ;  /* 0x0000001dff1c7221 */ /* 0x000fe20000010000 */
[----:B------:R-:W-:Y:S01]  /*0c30*/  IADD3 R54, R52, 0x30, RZ ;  /* 0x0000003034367810 */ /* 0x000fe20007ffe0ff */
[----:B------:R-:W-:Y:S02]  /*0c40*/  IMAD.IADD R29, R46, 0x1, R43 ;  /* 0x000000012e1d7824 */ /* 0x000fe400078e022b */
[----:B-1----:R-:W-:Y:S01]  /*0c50*/  FADD.FTZ R41, R41, R30 ;  /* 0x0000001e29297221 */ /* 0x002fe20000010000 */
[----:B------:R-:W-:Y:S01]  /*0c60*/  FADD.FTZ R30, R28, R31 ;  /* 0x0000001f1c1e7221 */ /* 0x000fe20000010000 */
[----:B------:R-:W-:-:S02]  /*0c70*/  IADD3 R43, R52, 0x34, RZ ;  /* 0x00000034342b7810 */ /* 0x000fc40007ffe0ff */
[----:B------:R-:W-:Y:S01]  /*0c80*/  IADD3 R61, R52, 0x3c, RZ ;  /* 0x0000003c343d7810 */ /* 0x000fe20007ffe0ff */
[----:B------:R-:W0:Y:S01]  /*0c90*/  LDS.64 R28, [R29] ;  /* 0x000000001d1c7984 */ /* 0x000e220000000a00 */
[----:B------:R-:W-:Y:S01]  /*0ca0*/  SHF.R.S32.HI R44, RZ, 0x2, R44 ;  /* 0x00000002ff2c7819 */ /* 0x000fe2000001142c */
[----:B--2---:R-:W-:Y:S01]  /*0cb0*/  FADD.FTZ R31, R41, R32 ;  /* 0x00000020291f7221 */ /* 0x004fe20000010000 */
[----:B------:R-:W-:Y:S01]  /*0cc0*/  SHF.R.S32.HI R32, RZ, 0x1f, R43 ;  /* 0x0000001fff207819 */ /* 0x000fe2000001142b */
[----:B------:R-:W-:Y:S01]  /*0cd0*/  FADD.FTZ R30, R30, R33 ;  /* 0x000000211e1e7221 */ /* 0x000fe20000010000 */
[--C-:B------:R-:W-:Y:S01]  /*0ce0*/  IMAD R33, R39, 0x28, R38.reuse ;  /* 0x0000002827217824 */ /* 0x100fe200078e0226 */
[----:B------:R-:W-:Y:S01]  /*0cf0*/  SHF.R.S32.HI R40, RZ, 0x1f, R47 ;  /* 0x0000001fff287819 */ /* 0x000fe2000001142f */
[----:B------:R-:W-:Y:S01]  /*0d00*/  VIADD R41, R52, 0x38 ;  /* 0x0000003834297836 */ /* 0x000fe20000000000 */
[----:B------:R-:W-:Y:S01]  /*0d10*/  LEA.HI R32, R32, R43, RZ, 0x2 ;  /* 0x0000002b20207211 */ /* 0x000fe200078f10ff */
[----:B------:R-:W-:Y:S01]  /*0d20*/  IMAD R44, R44, 0x28, R38 ;  /* 0x000000282c2c7824 */ /* 0x000fe200078e0226 */
[----:B------:R-:W-:-:S02]  /*0d30*/  IADD3 R43, R52, 0x44, RZ ;  /* 0x00000044342b7810 */ /* 0x000fc40007ffe0ff */
[----:B------:R-:W-:Y:S02]  /*0d40*/  LEA.HI R40, R40, R47, RZ, 0x2 ;  /* 0x0000002f28287211 */ /* 0x000fe400078f10ff */
[----:B------:R-:W-:Y:S02]  /*0d50*/  SHF.R.S32.HI R47, RZ, 0x1f, R54 ;  /* 0x0000001fff2f7819 */ /* 0x000fe40000011436 */
[----:B------:R-:W-:Y:S01]  /*0d60*/  SHF.R.S32.HI R45, RZ, 0x2, R45 ;  /* 0x00000002ff2d7819 */ /* 0x000fe2000001142d */
[----:B---3--:R-:W-:Y:S01]  /*0d70*/  FADD.FTZ R31, R31, R34 ;  /* 0x000000221f1f7221 */ /* 0x008fe20000010000 */
[----:B------:R-:W-:Y:S01]  /*0d80*/  SHF.R.S32.HI R34, RZ, 0x1f, R59 ;  /* 0x0000001fff227819 */ /* 0x000fe2000001143b */
[----:B------:R-:W-:Y:S01]  /*0d90*/  FADD.FTZ R30, R30, R35 ;  /* 0x000000231e1e7221 */ /* 0x000fe20000010000 */
[----:B------:R-:W-:Y:S02]  /*0da0*/  IADD3 R35, R52, 0x4c, RZ ;  /* 0x0000004c34237810 */ /* 0x000fe40007ffe0ff */
[----:B------:R-:W-:-:S02]  /*0db0*/  LEA.HI R59, R34, R59, RZ, 0x2 ;  /* 0x0000003b223b7211 */ /* 0x000fc400078f10ff */
[----:B------:R-:W-:Y:S02]  /*0dc0*/  SHF.R.S32.HI R34, RZ, 0x1f, R43 ;  /* 0x0000001fff227819 */ /* 0x000fe4000001142b */
[----:B------:R-:W-:Y:S02]  /*0dd0*/  LEA.HI R47, R47, R54, RZ, 0x2 ;  /* 0x000000362f2f7211 */ /* 0x000fe400078f10ff */
[----:B------:R-:W-:Y:S01]  /*0de0*/  LEA.HI R43, R34, R43, RZ, 0x2 ;  /* 0x0000002b222b7211 */ /* 0x000fe200078f10ff */
[----:B------:R-:W-:Y:S01]  /*0df0*/  VIADD R34, R52, 0x48 ;  /* 0x0000004834227836 */ /* 0x000fe20000000000 */
[----:B------:R-:W-:Y:S01]  /*0e00*/  SHF.R.S32.HI R54, RZ, 0x1f, R41 ;  /* 0x0000001fff367819 */ /* 0x000fe20000011429 */
[----:B------:R-:W-:Y:S01]  /*0e10*/  IMAD.IADD R52, R46, 0x1, R33 ;  /* 0x000000012e347824 */ /* 0x000fe200078e0221 */
[----:B------:R-:W-:Y:S02]  /*0e20*/  SHF.R.S32.HI R33, RZ, 0x2, R42 ;  /* 0x00000002ff217819 */ /* 0x000fe4000001142a */
[----:B------:R-:W-:-:S02]  /*0e30*/  SHF.R.S32.HI R39, RZ, 0x1f, R34 ;  /* 0x0000001fff277819 */ /* 0x000fc40000011422 */
[----:B------:R-:W-:Y:S02]  /*0e40*/  SHF.R.S32.HI R36, RZ, 0x2, R36 ;  /* 0x00000002ff247819 */ /* 0x000fe40000011424 */
[----:B------:R-:W-:Y:S01]  /*0e50*/  LEA.HI R39, R39, R34, RZ, 0x2 ;  /* 0x0000002227277211 */ /* 0x000fe200078f10ff */
[----:B0-----:R-:W-:Y:S01]  /*0e60*/  FADD.FTZ R31, R31, R28 ;  /* 0x0000001c1f1f7221 */ /* 0x001fe20000010000 */
[----:B------:R-:W-:Y:S01]  /*0e70*/  FADD.FTZ R58, R30, R29 ;  /* 0x0000001d1e3a7221 */ /* 0x000fe20000010000 */
[----:B------:R-:W-:Y:S01]  /*0e80*/  SHF.R.S32.HI R30, RZ, 0x1f, R35 ;  /* 0x0000001fff1e7819 */ /* 0x000fe20000011423 */
[----:B------:R-:W0:Y:S01]  /*0e90*/  LDS.64 R28, [R52] ;  /* 0x00000000341c7984 */ /* 0x000e220000000a00 */
[----:B------:R-:W-:Y:S02]  /*0ea0*/  SHF.R.S32.HI R34, RZ, 0x2, R32 ;  /* 0x00000002ff227819 */ /* 0x000fe40000011420 */
[----:B------:R-:W-:Y:S02]  /*0eb0*/  IADD3 R32, R46, R44, RZ ;  /* 0x0000002c2e207210 */ /* 0x000fe40007ffe0ff */
[----:B------:R-:W-:Y:S01]  /*0ec0*/  LEA.HI R35, R30, R35, RZ, 0x2 ;  /* 0x000000231e237211 */ /* 0x000fe200078f10ff */
[----:B------:R-:W-:Y:S01]  /*0ed0*/  IMAD R34, R34, 0x28, R38 ;  /* 0x0000002822227824 */ /* 0x000fe200078e0226 */
[----:B------:R-:W-:Y:S01]  /*0ee0*/  SHF.R.S32.HI R30, RZ, 0x2, R40 ;  /* 0x00000002ff1e7819 */ /* 0x000fe20000011428 */
[----:B------:R-:W-:Y:S01]  /*0ef0*/  IMAD R40, R33, 0x28, R38 ;  /* 0x0000002821287824 */ /* 0x000fe200078e0226 */
[----:B------:R-:W-:Y:S01]  /*0f00*/  SHF.R.S32.HI R37, RZ, 0x2, R37 ;  /* 0x00000002ff257819 */ /* 0x000fe20000011425 */
[----:B------:R-:W1:Y:S01]  /*0f10*/  LDS.64 R32, [R32] ;  /* 0x0000000020207984 */ /* 0x000e620000000a00 */
[----:B------:R-:W-:Y:S01]  /*0f20*/  LEA.HI R41, R54, R41, RZ, 0x2 ;  /* 0x0000002936297211 */ /* 0x000fe200078f10ff */
[----:B------:R-:W-:Y:S01]  /*0f30*/  IMAD.IADD R44, R46, 0x1, R40 ;  /* 0x000000012e2c7824 */ /* 0x000fe200078e0228 */
[----:B------:R-:W-:Y:S01]  /*0f40*/  SHF.R.S32.HI R56, RZ, 0x1f, R61 ;  /* 0x0000001fff387819 */ /* 0x000fe2000001143d */
[--C-:B------:R-:W-:Y:S01]  /*0f50*/  IMAD R40, R45, 0x28, R38.reuse ;  /* 0x000000282d287824 */ /* 0x100fe200078e0226 */
[----:B------:R-:W-:Y:S01]  /*0f60*/  SHF.R.S32.HI R41, RZ, 0x2, R41 ;  /* 0x00000002ff297819 */ /* 0x000fe20000011429 */
[--C-:B------:R-:W-:Y:S01]  /*0f70*/  IMAD R45, R36, 0x28, R38.reuse ;  /* 0x00000028242d7824 */ /* 0x100fe200078e0226 */
[----:B------:R-:W-:Y:S01]  /*0f80*/  LEA.HI R61, R56, R61, RZ, 0x2 ;  /* 0x0000003d383d7211 */ /* 0x000fe200078f10ff */
[--C-:B------:R-:W-:Y:S01]  /*0f90*/  IMAD R42, R37, 0x28, R38.reuse ;  /* 0x00000028252a7824 */ /* 0x100fe200078e0226 */
[C---:B------:R-:W-:Y:S01]  /*0fa0*/  IADD3 R40, R46.reuse, R40, RZ ;  /* 0x000000282e287210 */ /* 0x040fe20007ffe0ff */
[----:B------:R-:W2:Y:S01]  /*0fb0*/  LDS.64 R36, [R44] ;  /* 0x000000002c247984 */ /* 0x000ea20000000a00 */
[--C-:B------:R-:W-:Y:S01]  /*0fc0*/  IMAD R56, R41, 0x28, R38.reuse ;  /* 0x0000002829387824 */ /* 0x100fe200078e0226 */
[----:B------:R-:W-:Y:S01]  /*0fd0*/  SHF.R.S32.HI R47, RZ, 0x2, R47 ;  /* 0x00000002ff2f7819 */ /* 0x000fe2000001142f */
[----:B------:R-:W-:Y:S01]  /*0fe0*/  IMAD.IADD R45, R46, 0x1, R45 ;  /* 0x000000012e2d7824 */ /* 0x000fe200078e022d */
        /* <DEDUP_REMOVED lines=8> */
[----:B------:R-:W-:Y:S01]  /*1070*/  SHF.R.S32.HI R35, RZ, 0x2, R35 ;  /* 0x00000002ff237819 */ /* 0x000fe20000011423 */
[--C-:B------:R-:W-:Y:S01]  /*1080*/  IMAD R59, R59, 0x28, R38.reuse ;  /* 0x000000283b3b7824 */ /* 0x100fe200078e0226 */
[C---:B------:R-:W-:Y:S01]  /*1090*/  IADD3 R56, R46.reuse, R56, RZ ;  /* 0x000000382e387210 */ /* 0x040fe20007ffe0ff */
[--C-:B------:R-:W-:Y:S01]  /*10a0*/  IMAD R39, R39, 0x28, R38.reuse ;  /* 0x0000002827277824 */ /* 0x100fe200078e0226 */
[C---:B------:R-:W-:Y:S01]  /*10b0*/  IADD3 R47, R46.reuse, R47, RZ ;  /* 0x0000002f2e2f7210 */ /* 0x040fe20007ffe0ff */
[--C-:B------:R-:W-:Y:S01]  /*10c0*/  IMAD R61, R61, 0x28, R38.reuse ;  /* 0x000000283d3d7824 */ /* 0x100fe200078e0226 */
[----:B------:R-:W-:Y:S01]  /*10d0*/  IADD3 R54, R46, R59, RZ ;  /* 0x0000003b2e367210 */ /* 0x000fe20007ffe0ff */
[----:B------:R-:W-:-:S02]  /*10e0*/  IMAD R43, R43, 0x28, R38 ;  /* 0x000000282b2b7824 */ /* 0x000fc400078e0226 */
[----:B0-----:R-:W-:Y:S01]  /*10f0*/  FADD.FTZ R31, R31, R28 ;  /* 0x0000001c1f1f7221 */ /* 0x001fe20000010000 */
[----:B------:R-:W-:Y:S01]  /*1100*/  IADD3 R28, R46, R42, RZ ;  /* 0x0000002a2e1c7210 */ /* 0x000fe20007ffe0ff */
[----:B------:R-:W-:Y:S02]  /*1110*/  IMAD R35, R35, 0x28, R38 ;  /* 0x0000002823237824 */ /* 0x000fe400078e0226 */
[----:B------:R-:W-:Y:S01]  /*1120*/  FADD.FTZ R58, R58, R29 ;  /* 0x0000001d3a3a7221 */ /* 0x000fe20000010000 */
[C---:B------:R-:W-:Y:S01]  /*1130*/  IMAD.IADD R30, R46.reuse, 0x1, R30 ;  /* 0x000000012e1e7824 */ /* 0x040fe200078e021e */
[C---:B------:R-:W-:Y:S01]  /*1140*/  IADD3 R52, R46.reuse, R39, RZ ;  /* 0x000000272e347210 */ /* 0x040fe20007ffe0ff */
[C---:B------:R-:W-:Y:S01]  /*1150*/  IMAD.IADD R34, R46.reuse, 0x1, R34 ;  /* 0x000000012e227824 */ /* 0x040fe200078e0222 */
[----:B------:R-:W0:Y:S01]  /*1160*/  LDS.64 R28, [R28] ;  /* 0x000000001c1c7984 */ /* 0x000e220000000a00 */
[C---:B------:R-:W-:Y:S02]  /*1170*/  IMAD.IADD R38, R46.reuse, 0x1, R61 ;  /* 0x000000012e267824 */ /* 0x040fe400078e023d */
[----:B------:R-:W-:-:S02]  /*1180*/  IMAD.IADD R42, R46, 0x1, R43 ;  /* 0x000000012e2a7824 */ /* 0x000fc400078e022b */
[----:B-1----:R-:W-:Y:S01]  /*1190*/  FADD.FTZ R58, R58, R33 ;  /* 0x000000213a3a7221 */ /* 0x002fe20000010000 */
[----:B------:R-:W-:Y:S02]  /*11a0*/  IMAD.IADD R46, R46, 0x1, R35 ;  /* 0x000000012e2e7824 */ /* 0x000fe400078e0223 */
[----:B------:R-:W-:Y:S02]  /*11b0*/  FADD.FTZ R35, R31, R32 ;  /* 0x000000201f237221 */ /* 0x000fe40000010000 */
[----:B------:R-:W1:Y:S04]  /*11c0*/  LDS.64 R30, [R30] ;  /* 0x000000001e1e7984 */ /* 0x000e680000000a00 */
[----:B------:R-:W1:Y:S01]  /*11d0*/  LDS.64 R32, [R47] ;  /* 0x000000002f207984 */ /* 0x000e620000000a00 */
[----:B--2---:R-:W-:Y:S01]  /*11e0*/  FADD.FTZ R39, R35, R36 ;  /* 0x0000002423277221 */ /* 0x004fe20000010000 */
[----:B------:R-:W-:-:S02]  /*11f0*/  FADD.FTZ R58, R58, R37 ;  /* 0x000000253a3a7221 */ /* 0x000fc40000010000 */
[----:B------:R-:W2:Y:S01]  /*1200*/  LDS.64 R34, [R34] ;  /* 0x0000000022227984 */ /* 0x000ea20000000a00 */
[----:B---3--:R-:W-:Y:S01]  /*1210*/  FADD.FTZ R43, R39, R40 ;  /* 0x00000028272b7221 */ /* 0x008fe20000010000 */
[----:B------:R-:W-:Y:S02]  /*1220*/  FADD.FTZ R58, R58, R41 ;  /* 0x000000293a3a7221 */ /* 0x000fe40000010000 */
[----:B------:R-:W3:Y:S01]  /*1230*/  LDS.64 R36, [R56] ;  /* 0x0000000038247984 */ /* 0x000ee20000000a00 */
[----:B----4-:R-:W-:Y:S01]  /*1240*/  FADD.FTZ R59, R43, R44 ;  /* 0x0000002c2b3b7221 */ /* 0x010fe20000010000 */
[----:B------:R-:W-:Y:S02]  /*1250*/  FADD.FTZ R58, R58, R45 ;  /* 0x0000002d3a3a7221 */ /* 0x000fe40000010000 */
[----:B------:R-:W4:Y:S04]  /*1260*/  LDS.64 R38, [R38] ;  /* 0x0000000026267984 */ /* 0x000f280000000a00 */
[----:B------:R-:W4:Y:S04]  /*1270*/  LDS.64 R40, [R54] ;  /* 0x0000000036287984 */ /* 0x000f280000000a00 */
[----:B------:R-:W4:Y:S04]  /*1280*/  LDS.64 R42, [R42] ;  /* 0x000000002a2a7984 */ /* 0x000f280000000a00 */
[----:B------:R-:W4:Y:S04]  /*1290*/  LDS.64 R44, [R52] ;  /* 0x00000000342c7984 */ /* 0x000f280000000a00 */
[----:B------:R-:W4:Y:S01]  /*12a0*/  LDS.64 R46, [R46] ;  /* 0x000000002e2e7984 */ /* 0x000f220000000a00 */
[----:B0-----:R-:W-:Y:S01]  /*12b0*/  FADD.FTZ R59, R59, R28 ;  /* 0x0000001c3b3b7221 */ /* 0x001fe20000010000 */
[----:B------:R-:W-:-:S03]  /*12c0*/  FADD.FTZ R58, R58, R29 ;  /* 0x0000001d3a3a7221 */ /* 0x000fc60000010000 */
[----:B-1----:R-:W-:Y:S01]  /*12d0*/  FADD.FTZ R59, R59, R30 ;  /* 0x0000001e3b3b7221 */ /* 0x002fe20000010000 */
[----:B------:R-:W-:-:S03]  /*12e0*/  FADD.FTZ R58, R58, R31 ;  /* 0x0000001f3a3a7221 */ /* 0x000fc60000010000 */
[----:B------:R-:W-:Y:S01]  /*12f0*/  FADD.FTZ R59, R59, R32 ;  /* 0x000000203b3b7221 */ /* 0x000fe20000010000 */
[----:B------:R-:W-:-:S03]  /*1300*/  FADD.FTZ R58, R58, R33 ;  /* 0x000000213a3a7221 */ /* 0x000fc60000010000 */
[----:B--2---:R-:W-:Y:S01]  /*1310*/  FADD.FTZ R59, R59, R34 ;  /* 0x000000223b3b7221 */ /* 0x004fe20000010000 */
[----:B------:R-:W-:-:S03]  /*1320*/  FADD.FTZ R58, R58, R35 ;  /* 0x000000233a3a7221 */ /* 0x000fc60000010000 */
[----:B---3--:R-:W-:Y:S01]  /*1330*/  FADD.FTZ R59, R59, R36 ;  /* 0x000000243b3b7221 */ /* 0x008fe20000010000 */
[----:B------:R-:W-:-:S03]  /*1340*/  FADD.FTZ R58, R58, R37 ;  /* 0x000000253a3a7221 */ /* 0x000fc60000010000 */
[----:B----4-:R-:W-:Y:S01]  /*1350*/  FADD.FTZ R59, R59, R38 ;  /* 0x000000263b3b7221 */ /* 0x010fe20000010000 */
        /* <DEDUP_REMOVED lines=9> */
.L_x_1573:
[----:B------:R-:W-:Y:S05]  /*13f0*/  BSYNC B0 ;  /* 0x0000000000007941 */ /* 0x000fea0003800000 */
.L_x_1572:
[----:B0-----:R-:W0:Y:S01]  /*1400*/  SHFL.BFLY PT, R29, R46, 0x2, 0x1f ;  /* 0x0c401f002e1d7f89 */ /* 0x001e2200000e0000 */
[----:B------:R-:W-:Y:S01]  /*1410*/  LOP3.LUT P0, RZ, R4, 0xfffffff3, RZ, 0xc0, !PT ;  /* 0xfffffff304ff7812 */ /* 0x000fe2000780c0ff */
[----:B------:R-:W-:Y:S02]  /*1420*/  BSSY B0, `(.L_x_1574) ;  /* 0x0000013000007945 */ /* 0x000fe40003800000 */
[----:B------:R-:W1:Y:S01]  /*1430*/  SHFL.BFLY PT, R28, R47, 0x2, 0x1f ;  /* 0x0c401f002f1c7f89 */ /* 0x000e6200000e0000 */
[----:B0-----:R-:W-:Y:S01]  /*1440*/  FADD.FTZ R30, R29, R46 ;  /* 0x0000002e1d1e7221 */ /* 0x001fe20000010000 */
[----:B-1----:R-:W-:-:S04]  /*1450*/  FADD.FTZ R31, R28, R47 ;  /* 0x0000002f1c1f7221 */ /* 0x002fc80000010000 */
[----:B------:R-:W0:Y:S04]  /*1460*/  SHFL.BFLY PT, R29, R30, 0x1, 0x1f ;  /* 0x0c201f001e1d7f89 */ /* 0x000e2800000e0000 */
[----:B------:R-:W1:Y:S01]  /*1470*/  SHFL.BFLY PT, R32, R31, 0x1, 0x1f ;  /* 0x0c201f001f207f89 */ /* 0x000e6200000e0000 */
[----:B0-----:R-:W-:Y:S01]  /*1480*/  FADD.FTZ R28, R30, R29 ;  /* 0x0000001d1e1c7221 */ /* 0x001fe20000010000 */
[----:B-1----:R-:W-:Y:S01]  /*1490*/  FADD.FTZ R29, R31, R32 ;  /* 0x000000201f1d7221 */ /* 0x002fe20000010000 */
        /* <DEDUP_REMOVED lines=11> */
.L_x_1575:
[----:B------:R-:W-:Y:S05]  /*1550*/  BSYNC B0 ;  /* 0x0000000000007941 */ /* 0x000fea0003800000 */
.L_x_1574:
[----:B------:R-:W-:Y:S01]  /*1560*/  ISETP.NE.AND P0, PT, R4, RZ, PT ;  /* 0x000000ff0400720c */ /* 0x000fe20003f05270 */
[----:B------:R-:W-:Y:S01]  /*1570*/  BAR.SYNC.DEFER_BLOCKING 0x0 ;  /* 0x0000000000007b1d */ /* 0x000fe20000010000 */
[----:B0-----:R-:W-:Y:S02]  /*1580*/  PRMT R31, R24, 0x7632, R31 ;  /* 0x00007632181f7816 */ /* 0x001fe4000000001f */
[----:B------:R-:W-:Y:S02]  /*1590*/  PRMT R32, R20, 0x7632, R32 ;  /* 0x0000763214207816 */ /* 0x000fe40000000020 */
[----:B------:R-:W-:Y:S02]  /*15a0*/  PRMT R35, R26, 0x7632, R35 ;  /* 0x000076321a237816 */ /* 0x000fe40000000023 */
[----:B------:R-:W-:Y:S02]  /*15b0*/  PRMT R30, R27, 0x7632, R30 ;  /* 0x000076321b1e7816 */ /* 0x000fe4000000001e */
[----:B------:R-:W-:-:S02]  /*15c0*/  PRMT R25, R25, 0x7632, R25 ;  /* 0x0000763219197816 */ /* 0x000fc40000000019 */
[----:B------:R-:W-:Y:S02]  /*15d0*/  PRMT R22, R22, 0x7632, R22 ;  /* 0x0000763216167816 */ /* 0x000fe40000000016 */
[----:B------:R-:W-:Y:S02]  /*15e0*/  PRMT R23, R23, 0x7632, R23 ;  /* 0x0000763217177816 */ /* 0x000fe40000000017 */
[----:B------:R-:W-:Y:S02]  /*15f0*/  ISETP.GT.U32.AND P1, PT, R4, 0x3f, PT ;  /* 0x0000003f0400780c */ /* 0x000fe40003f24070 */
[----:B------:R-:W-:Y:S02]  /*1600*/  PRMT R21, R21, 0x7632, R21 ;  /* 0x0000763215157816 */ /* 0x000fe40000000015 */
[----:B-----5:R-:W-:Y:S02]  /*1610*/  PRMT R20, R18, 0x7632, R20 ;  /* 0x0000763212147816 */ /* 0x020fe40000000014 */
[----:B------:R-:W-:-:S02]  /*1620*/  PRMT R24, R19, 0x7632, R24 ;  /* 0x0000763213187816 */ /* 0x000fc40000000018 */
        /* <DEDUP_REMOVED lines=12> */
.L_x_1577:
[----:B------:R-:W2:Y:S04]  /*16f0*/  LD.E.STRONG.GPU R28, desc[UR8][R26.64] ;  /* 0x000000081a1c7980 */ /* 0x000ea8000c10f900 */
[----:B--2---:R-:W-:Y:S01]  /*1700*/  CCTL.IVALL ;  /* 0x00000000ff00798f */ /* 0x004fe20002000000 */
[----:B------:R-:W-:Y:S05]  /*1710*/  YIELD ;  /* 0x0000000000007946 */ /* 0x000fea0003800000 */
[----:B-----5:R-:W-:-:S04]  /*1720*/  LOP3.LUT R28, R28, R29, RZ, 0x3c, !PT ;  /* 0x0000001d1c1c7212 */ /* 0x020fc800078e3cff */
[----:B------:R-:W-:-:S13]  /*1730*/  ISETP.GT.AND P0, PT, R28, -0x1, PT ;  /* 0xffffffff1c00780c */ /* 0x000fda0003f04270 */
[----:B------:R-:W-:Y:S05]  /*1740*/  @P0 BRA `(.L_x_1577) ;  /* 0xfffffffc00e80947 */ /* 0x000fea000383ffff */
.L_x_1576:
[----:B------:R-:W-:Y:S05]  /*1750*/  WARPSYNC.ALL ;  /* 0x0000000000007948 */ /* 0x000fea0003800000 */
[----:B------:R-:W1:Y:S08]  /*1760*/  @!P1 LDC R29, c[0x0][0x10] ;  /* 0x00000400ff1d9b82 */ /* 0x000e700000000800 */
[----:B------:R-:W-:Y:S01]  /*1770*/  BAR.SYNC.DEFER_BLOCKING 0x0 ;  /* 0x0000000000007b1d */ /* 0x000fe20000010000 */
[----:B------:R-:W-:-:S07]  /*1780*/  @!P1 LOP3.LUT R37, R4, 0xf, RZ, 0xc0, !PT ;  /* 0x0000000f04259812 */ /* 0x000fce00078ec0ff */
[----:B0-----:R-:W0:Y:S01]  /*1790*/  @!P1 LDC.64 R26, c[0x0][0x248] ;  /* 0x00009200ff1a9b82 */ /* 0x001e220000000a00 */
[C---:B------:R-:W-:Y:S01]  /*17a0*/  LOP3.LUT P0, RZ, R4.reuse, 0xffffffcf, RZ, 0xc0, !PT ;  /* 0xffffffcf04ff7812 */ /* 0x040fe2000780c0ff */
[----:B------:R-:W-:Y:S01]  /*17b0*/  ULDC.64 UR12, c[0x0][0x240] ;  /* 0x00009000000c7ab9 */ /* 0x000fe20000000a00 */
[----:B-1----:R-:W-:Y:S01]  /*17c0*/  @!P1 IMAD R28, R29, UR4, R6 ;  /* 0x000000041d1c9c24 */ /* 0x002fe2000f8e0206 */
[----:B------:R-:W-:-:S04]  /*17d0*/  @!P1 LOP3.LUT R29, R4, 0x7ffffff0, RZ, 0xc0, !PT ;  /* 0x7ffffff0041d9812 */ /* 0x000fc800078ec0ff */
[----:B------:R-:W-:-:S05]  /*17e0*/  @!P1 LEA R28, R28, R29, 0x6 ;  /* 0x0000001d1c1c9211 */ /* 0x000fca00078e30ff */
[----:B------:R-:W-:-:S05]  /*17f0*/  @!P1 IMAD.IADD R28, R28, 0x1, R37 ;  /* 0x000000011c1c9824 */ /* 0x000fca00078e0225 */
[----:B------:R-:W-:-:S05]  /*1800*/  @!P1 SHF.L.U32 R29, R28, 0x1, RZ ;  /* 0x000000011c1d9819 */ /* 0x000fca00000006ff */
[----:B0-----:R-:W-:-:S06]  /*1810*/  @!P1 IMAD.WIDE.U32 R26, R29, 0x4, R26 ;  /* 0x000000041d1a9825 */ /* 0x001fcc00078e001a */
[----:B------:R-:W2:Y:S01]  /*1820*/  @!P1 LDG.E.64 R26, desc[UR8][R26.64] ;  /* 0x000000081a1a9981 */ /* 0x000ea2000c1e1b00 */
[----:B------:R-:W-:Y:S01]  /*1830*/  CS2R R28, SRZ ;  /* 0x00000000001c7805 */ /* 0x000fe2000001ff00 */
[----:B------:R-:W-:Y:S01]  /*1840*/  BSSY B0, `(.L_x_1578) ;  /* 0x0000036000007945 */ /* 0x000fe20003800000 */
[----:B------:R-:W0:Y:S01]  /*1850*/  @!P0 S2R R43, SR_CgaCtaId ;  /* 0x00000000002b8919 */ /* 0x000e220000008800 */
[----:B--2---:R-:W-:Y:S01]  /*1860*/  @!P1 FADD.FTZ R29, RZ, R26 ;  /* 0x0000001aff1d9221 */ /* 0x004fe20000010000 */
[----:B------:R-:W-:Y:S01]  /*1870*/  @!P1 FADD.FTZ R28, RZ, R27 ;  /* 0x0000001bff1c9221 */ /* 0x000fe20000010000 */
[----:B------:R-:W-:-:S03]  /*1880*/  ISETP.EQ.U32.AND P1, PT, RZ, UR12, PT ;  /* 0x0000000cff007c0c */ /* 0x000fc6000bf22070 */
[----:B------:R-:W1:Y:S04]  /*1890*/  SHFL.BFLY PT, R36, R29, 0x8, 0x1f ;  /* 0x0d001f001d247f89 */ /* 0x000e6800000e0000 */
[----:B------:R-:W2:Y:S01]  /*18a0*/  SHFL.BFLY PT, R37, R28, 0x8, 0x1f ;  /* 0x0d001f001c257f89 */ /* 0x000ea200000e0000 */
[----:B-1----:R-:W-:Y:S01]  /*18b0*/  FADD.FTZ R36, R36, R29 ;  /* 0x0000001d24247221 */ /* 0x002fe20000010000 */
[----:B------:R-:W-:Y:S01]  /*18c0*/  @!P0 SHF.R.U32.HI R29, RZ, 0x1, R4 ;  /* 0x00000001ff1d8819 */ /* 0x000fe20000011604 */
[----:B--2---:R-:W-:-:S03]  /*18d0*/  FADD.FTZ R37, R37, R28 ;  /* 0x0000001c25257221 */ /* 0x004fc60000010000 */
[----:B------:R-:W1:Y:S01]  /*18e0*/  SHFL.BFLY PT, R39, R36, 0x4, 0x1f ;  /* 0x0c801f0024277f89 */ /* 0x000e6200000e0000 */
[----:B------:R-:W-:-:S03]  /*18f0*/  @!P0 LOP3.LUT R29, R29, 0x7ffffff8, RZ, 0xc0, !PT ;  /* 0x7ffffff81d1d8812 */ /* 0x000fc600078ec0ff */
[----:B------:R-:W2:Y:S01]  /*1900*/  SHFL.BFLY PT, R38, R37, 0x4, 0x1f ;  /* 0x0c801f0025267f89 */ /* 0x000ea200000e0000 */
[----:B-1----:R-:W-:Y:S01]  /*1910*/  FADD.FTZ R39, R36, R39 ;  /* 0x0000002724277221 */ /* 0x002fe20000010000 */
[----:B------:R-:W-:Y:S01]  /*1920*/  @!P0 MOV R36, 0x400 ;  /* 0x0000040000248802 */ /* 0x000fe20000000f00 */
[----:B--2---:R-:W-:-:S03]  /*1930*/  FADD.FTZ R38, R37, R38 ;  /* 0x0000002625267221 */ /* 0x004fc60000010000 */
[----:B------:R-:W1:Y:S01]  /*1940*/  SHFL.BFLY PT, R26, R39, 0x2, 0x1f ;  /* 0x0c401f00271a7f89 */ /* 0x000e6200000e0000 */
[----:B------:R-:W-:-:S03]  /*1950*/  @!P0 VIADD R36, R36, 0xc80 ;  /* 0x00000c8024248836 */ /* 0x000fc60000000000 */
[----:B------:R-:W2:Y:S02]  /*1960*/  SHFL.BFLY PT, R41, R38, 0x2, 0x1f ;  /* 0x0c401f0026297f89 */ /* 0x000ea400000e0000 */
[----:B0-----:R-:W-:-:S04]  /*1970*/  @!P0 LEA R36, R43, R36, 0x18 ;  /* 0x000000242b248211 */ /* 0x001fc800078ec0ff */
[----:B------:R-:W-:Y:S01]  /*1980*/  @!P0 IADD3 R29, R29, R36, RZ ;  /* 0x000000241d1d8210 */ /* 0x000fe20007ffe0ff */
[----:B-1----:R-:W-:Y:S01]  /*1990*/  FADD.FTZ R27, R39, R26 ;  /* 0x0000001a271b7221 */ /* 0x002fe20000010000 */
[----:B--2---:R-:W-:-:S04]  /*19a0*/  FADD.FTZ R41, R38, R41 ;  /* 0x0000002926297221 */ /* 0x004fc80000010000 */
[----:B------:R-:W0:Y:S04]  /*19b0*/  SHFL.BFLY PT, R26, R27, 0x1, 0x1f ;  /* 0x0c201f001b1a7f89 */ /* 0x000e2800000e0000 */
[----:B------:R-:W1:Y:S01]  /*19c0*/  SHFL.BFLY PT, R28, R41, 0x1, 0x1f ;  /* 0x0c201f00291c7f89 */ /* 0x000e6200000e0000 */
[----:B0-----:R-:W-:-:S04]  /*19d0*/  FADD.FTZ R26, R27, R26 ;  /* 0x0000001a1b1a7221 */ /* 0x001fc80000010000 */
[----:B------:R-:W-:Y:S01]  /*19e0*/  @!P0 FMUL.FTZ R26, R26, 4.8828125727595761418e-05 ;  /* 0x384ccccd1a1a8820 */ /* 0x000fe20000410000 */
[----:B-1----:R-:W-:-:S03]  /*19f0*/  FADD.FTZ R37, R41, R28 ;  /* 0x0000001c29257221 */ /* 0x002fc60000010000 */
[----:B------:R-:W-:-:S04]  /*1a00*/  @!P0 FMUL.FTZ R28, R26, R26 ;  /* 0x0000001a1a1c8220 */ /* 0x000fc80000410000 */
[----:B------:R-:W-:-:S05]  /*1a10*/  @!P0 FFMA.FTZ R27, R37, 4.8828125727595761418e-05, -R28 ;  /* 0x384ccccd251b8823 */ /* 0x000fca000001081c */
        /* <DEDUP_REMOVED lines=24> */
.L_x_1579:
[----:B------:R-:W-:Y:S05]  /*1ba0*/  BSYNC B0 ;  /* 0x0000000000007941 */ /* 0x000fea0003800000 */
.L_x_1578:
        /* <DEDUP_REMOVED lines=13> */
[--C-:B------:R-:W-:Y:S01]  /*1c80*/  SHF.R.S32.HI R27, RZ, 0x1f, R26.reuse ;  /* 0x0000001fff1b7819 */ /* 0x100fe2000001141a */
[----:B------:R-:W-:Y:S01]  /*1c90*/  IMAD.WIDE.U32 R28, R26, -0x33333333, RZ ;  /* 0xcccccccd1a1c7825 */ /* 0x000fe200078e00ff */
[----:B------:R-:W-:Y:S01]  /*1ca0*/  SHF.L.U32 R39, R22, 0x10, RZ ;  /* 0x0000001016277819 */ /* 0x000fe200000006ff */
[----:B------:R-:W-:Y:S01]  /*1cb0*/  ULOP3.LUT UR4, UR4, 0x1, URZ, 0x3c, !UPT ;  /* 0x0000000104047892 */ /* 0x000fe2000f8e3c3f */
[----:B------:R-:W-:Y:S01]  /*1cc0*/  MOV R28, R14 ;  /* 0x0000000e001c7202 */ /* 0x000fe20000000f00 */
[----:B------:R-:W-:Y:S01]  /*1cd0*/  IMAD.WIDE.U32 R26, R8, 0xa0000, R26 ;  /* 0x000a0000081a7825 */ /* 0x000fe200078e001a */
[----:B------:R-:W-:-:S02]  /*1ce0*/  SHF.L.U32 R41, R32, 0x10, RZ ;  /* 0x0000001020297819 */ /* 0x000fc400000006ff */
[----:B------:R-:W-:Y:S01]  /*1cf0*/  LEA.HI R28, R29, R28, RZ, 0x1a ;  /* 0x0000001c1d1c7211 */ /* 0x000fe200078fd0ff */
[----:B------:R-:W-:Y:S01]  /*1d00*/  IMAD.IADD R8, R9, 0x1, R27 ;  /* 0x0000000109087824 */ /* 0x000fe200078e021b */
[-C--:B------:R-:W-:Y:S01]  /*1d10*/  IADD3 R11, P1, R11, R26.reuse, RZ ;  /* 0x0000001a0b0b7210 */ /* 0x080fe20007f3e0ff */
[----:B-1----:R-:W-:Y:S01]  /*1d20*/  ULEA UR6, UR7, UR6, 0x18 ;  /* 0x0000000607067291 */ /* 0x002fe2000f8ec03f */
[-C--:B------:R-:W-:Y:S01]  /*1d30*/  IADD3 R27, P3, R48, R26.reuse, RZ ;  /* 0x0000001a301b7210 */ /* 0x080fe20007f7e0ff */
[----:B------:R-:W-:Y:S01]  /*1d40*/  IMAD.U32 R24, R24, 0x10000, RZ ;  /* 0x0001000018187824 */ /* 0x000fe200078e00ff */
[-C--:B------:R-:W-:Y:S01]  /*1d50*/  IADD3 R9, P0, R12, R26.reuse, RZ ;  /* 0x0000001a0c097210 */ /* 0x080fe20007f1e0ff */
[--C-:B------:R-:W-:Y:S01]  /*1d60*/  IMAD.X R38, RZ, RZ, R8.reuse, P1 ;  /* 0x000000ffff267224 */ /* 0x100fe200008e0608 */
[----:B------:R-:W-:Y:S01]  /*1d70*/  IADD3 R7, P2, R10, R26, RZ ;  /* 0x0000001a0a077210 */ /* 0x000fe20007f5e0ff */
[----:B------:R-:W-:Y:S01]  /*1d80*/  IMAD.X R12, RZ, RZ, R8, P3 ;  /* 0x000000ffff0c7224 */ /* 0x000fe200018e0608 */
[----:B------:R-:W-:Y:S01]  /*1d90*/  LEA R28, R28, UR6, 0x3 ;  /* 0x000000061c1c7c11 */ /* 0x000fe2000f8e18ff */
[----:B------:R-:W-:Y:S01]  /*1da0*/  ULDC.64 UR6, c[0x0][0x210] ;  /* 0x0000840000067ab9 */ /* 0x000fe20000000a00 */
[-C--:B------:R-:W-:Y:S01]  /*1db0*/  IADD3.X R40, RZ, R8.reuse, RZ, P0, !PT ;  /* 0x00000008ff287210 */ /* 0x080fe200007fe4ff */
[----:B------:R-:W-:Y:S01]  /*1dc0*/  IMAD.U32 R34, R34, 0x10000, RZ ;  /* 0x0001000022227824 */ /* 0x000fe200078e00ff */
[----:B------:R-:W-:-:S02]  /*1dd0*/  IADD3.X R14, RZ, R8, RZ, P2, !PT ;  /* 0x00000008ff0e7210 */ /* 0x000fc400017fe4ff */
[----:B------:R-:W0:Y:S01]  /*1de0*/  LDS.64 R28, [R28] ;  /* 0x000000001c1c7984 */ /* 0x000e220000000a00 */
[----:B------:R-:W-:Y:S02]  /*1df0*/  LEA R36, P0, R27, UR6, 0x1 ;  /* 0x000000061b247c11 */ /* 0x000fe4000f8008ff */
[----:B------:R-:W-:Y:S02]  /*1e00*/  LEA R26, P1, R7, UR6, 0x1 ;  /* 0x00000006071a7c11 */ /* 0x000fe4000f8208ff */
[----:B------:R-:W-:Y:S02]  /*1e10*/  LEA R10, P2, R11, UR6, 0x1 ;  /* 0x000000060b0a7c11 */ /* 0x000fe4000f8408ff */
[----:B------:R-:W-:Y:S01]  /*1e20*/  LEA R8, P3, R9, UR6, 0x1 ;  /* 0x0000000609087c11 */ /* 0x000fe2000f8608ff */
[----:B------:R-:W-:Y:S01]  /*1e30*/  ULDC UR6, c[0x0][0x230] ;  /* 0x00008c0000067ab9 */ /* 0x000fe20000000800 */
[----:B------:R-:W-:Y:S02]  /*1e40*/  LEA.HI.X R37, R27, UR7, R12, 0x1, P0 ;  /* 0x000000071b257c11 */ /* 0x000fe400080f0c0c */
[----:B------:R-:W-:Y:S01]  /*1e50*/  LEA.HI.X R27, R7, UR7, R14, 0x1, P1 ;  /* 0x00000007071b7c11 */ /* 0x000fe200088f0c0e */
[----:B------:R-:W-:Y:S01]  /*1e60*/  IMAD.U32 R7, R30, 0x10000, RZ ;  /* 0x000100001e077824 */ /* 0x000fe200078e00ff */
[----:B------:R-:W-:-:S02]  /*1e70*/  LEA.HI.X R11, R11, UR7, R38, 0x1, P2 ;  /* 0x000000070b0b7c11 */ /* 0x000fc400090f0c26 */
[----:B------:R-:W-:Y:S02]  /*1e80*/  LEA.HI.X R9, R9, UR7, R40, 0x1, P3 ;  /* 0x0000000709097c11 */ /* 0x000fe400098f0c28 */
[----:B------:R-:W-:Y:S02]  /*1e90*/  SHF.L.U32 R19, R19, 0x10, RZ ;  /* 0x0000001013137819 */ /* 0x000fe400000006ff */
[----:B------:R-:W-:Y:S02]  /*1ea0*/  SHF.L.U32 R33, R33, 0x10, RZ ;  /* 0x0000001021217819 */ /* 0x000fe400000006ff */
[----:B------:R-:W-:-:S04]  /*1eb0*/  IADD3 R5, P0, R5, 0x15, RZ ;  /* 0x0000001505057810 */ /* 0x000fc80007f1e0ff */
[----:B------:R-:W-:Y:S02]  /*1ec0*/  IADD3.X R0, RZ, R0, RZ, P0, !PT ;  /* 0x00000000ff007210 */ /* 0x000fe400007fe4ff */
[----:B------:R-:W-:-:S04]  /*1ed0*/  ISETP.GE.U32.AND P0, PT, R5, UR10, PT ;  /* 0x0000000a05007c0c */ /* 0x000fc8000bf06070 */
[----:B------:R-:W-:Y:S01]  /*1ee0*/  ISETP.GE.AND.EX P0, PT, R0, UR5, PT, P0 ;  /* 0x0000000500007c0c */ /* 0x000fe2000bf06300 */
[----:B0-----:R-:W-:Y:S01]  /*1ef0*/  FADD.FTZ R29, R29, UR6 ;  /* 0x000000061d1d7e21 */ /* 0x001fe20008010000 */
[--C-:B------:R-:W-:Y:S01]  /*1f00*/  FADD.FTZ R12, R3, -R28.reuse ;  /* 0x8000001c030c7221 */ /* 0x100fe20000010000 */
[--C-:B------:R-:W-:Y:S01]  /*1f10*/  FADD.FTZ R22, R13, -R28.reuse ;  /* 0x8000001c0d167221 */ /* 0x100fe20000010000 */
[--C-:B------:R-:W-:Y:S01]  /*1f20*/  FADD.FTZ R32, R15, -R28.reuse ;  /* 0x8000001c0f207221 */ /* 0x100fe20000010000 */
[----:B------:R-:W0:Y:S01]  /*1f30*/  MUFU.RSQ R3, R29 ;  /* 0x0000001d00037308 */ /* 0x000e220000001400 */
[--C-:B------:R-:W-:Y:S01]  /*1f40*/  FADD.FTZ R44, R51, -R28.reuse ;  /* 0x8000001c332c7221 */ /* 0x100fe20000010000 */
[--C-:B------:R-:W-:Y:S01]  /*1f50*/  FADD.FTZ R54, R55, -R28.reuse ;  /* 0x8000001c37367221 */ /* 0x100fe20000010000 */
[C---:B------:R-:W-:Y:S01]  /*1f60*/  FADD.FTZ R14, -R28.reuse, R35 ;  /* 0x000000231c0e7221 */ /* 0x040fe20000010100 */
        /* <DEDUP_REMOVED lines=10> */
[----:B------:R-:W-:Y:S01]  /*2010*/  SHF.L.U32 R28, R18, 0x10, RZ ;  /* 0x00000010121c7819 */ /* 0x000fe200000006ff */
[----:B------:R-:W-:-:S02]  /*2020*/  IMAD.U32 R23, R16, 0x10000, RZ ;  /* 0x0001000010177824 */ /* 0x000fc400078e00ff */
[----:B0-----:R-:W-:Y:S01]  /*2030*/  FMUL.FTZ R21, R12, R3 ;  /* 0x000000030c157220 */ /* 0x001fe20000410000 */
        /* <DEDUP_REMOVED lines=20> */
[--C-:B------:R-:W-:Y:S01]  /*2180*/  FFMA.FTZ R12, R12, R24, R33.reuse ;  /* 0x000000180c0c7223 */ /* 0x100fe20000010021 */
[----:B------:R-:W-:Y:S01]  /*2190*/  SHF.L.U32 R20, R17, 0x10, RZ ;  /* 0x0000001011147819 */ /* 0x000fe200000006ff */
[C-C-:B------:R-:W-:Y:S01]  /*21a0*/  FFMA.FTZ R7, R24.reuse, R7, R33.reuse ;  /* 0x0000000718077223 */ /* 0x140fe20000010021 */
[--C-:B------:R-:W-:Y:S01]  /*21b0*/  FFMA.FTZ R18, R24, R18, R33.reuse ;  /* 0x0000001218127223 */ /* 0x100fe20000010021 */
[--C-:B------:R-:W-:Y:S01]  /*21c0*/  FFMA.FTZ R16, R16, R23, R34.reuse ;  /* 0x0000001710107223 */ /* 0x100fe20000010022 */
[----:B------:R-:W-:Y:S01]  /*21d0*/  FFMA.FTZ R17, R23, R38, R34 ;  /* 0x0000002617117223 */ /* 0x000fe20000010022 */
[--C-:B------:R-:W-:Y:S01]  /*21e0*/  FFMA.FTZ R13, R13, R19, R20.reuse ;  /* 0x000000130d0d7223 */ /* 0x100fe20000010014 */
[----:B------:R-:W-:Y:S01]  /*21f0*/  FFMA.FTZ R14, R19, R14, R20 ;  /* 0x0000000e130e7223 */ /* 0x000fe20000010014 */
[----:B------:R-:W-:Y:S01]  /*2200*/  FFMA.FTZ R28, R23, R29, R34 ;  /* 0x0000001d171c7223 */ /* 0x000fe20000010022 */
[----:B------:R-:W-:Y:S01]  /*2210*/  FFMA.FTZ R31, R19, R31, R20 ;  /* 0x0000001f131f7223 */ /* 0x000fe20000010014 */
[----:B------:R-:W-:Y:S01]  /*2220*/  F2FP.BF16.F32.PACK_AB R25, R16, R25 ;  /* 0x000000191019723e */ /* 0x000fe200000010ff */
[----:B------:R-:W-:Y:S01]  /*2230*/  FFMA.FTZ R34, R23, R35, R34 ;  /* 0x0000002317227223 */ /* 0x000fe20000010022 */
[----:B------:R-:W-:Y:S01]  /*2240*/  F2FP.BF16.F32.PACK_AB R13, R12, R13 ;  /* 0x0000000d0c0d723e */ /* 0x000fe200000010ff */
[----:B------:R-:W-:Y:S01]  /*2250*/  FFMA.FTZ R12, R24, R15, R33 ;  /* 0x0000000f180c7223 */ /* 0x000fe20000010021 */
[----:B------:R-:W-:Y:S01]  /*2260*/  F2FP.BF16.F32.PACK_AB R22, R17, R22 ;  /* 0x000000161116723e */ /* 0x000fe200000010ff */
[----:B------:R-:W-:Y:S01]  /*2270*/  FFMA.FTZ R39, R19, R39, R20 ;  /* 0x0000002713277223 */ /* 0x000fe20000010014 */
[----:B------:R-:W-:Y:S01]  /*2280*/  F2FP.BF16.F32.PACK_AB R14, R7, R14 ;  /* 0x0000000e070e723e */ /* 0x000fe200000010ff */
[----:B------:R0:W-:Y:S01]  /*2290*/  STG.E.U16 desc[UR8][R36.64+0x4], R13 ;  /* 0x0000040d24007986 */ /* 0x0001e2000c101508 */
[----:B------:R-:W-:-:S02]  /*22a0*/  F2FP.BF16.F32.PACK_AB R3, R28, R3 ;  /* 0x000000031c03723e */ /* 0x000fc400000010ff */
[----:B------:R-:W-:Y:S01]  /*22b0*/  F2FP.BF16.F32.PACK_AB R31, R12, R31 ;  /* 0x0000001f0c1f723e */ /* 0x000fe200000010ff */
[----:B------:R-:W-:Y:S01]  /*22c0*/  STG.E.U16 desc[UR8][R36.64], R25 ;  /* 0x0000001924007986 */ /* 0x000fe2000c101508 */
[----:B------:R-:W-:Y:S02]  /*22d0*/  PRMT R15, R25, 0x7632, R15 ;  /* 0x00007632190f7816 */ /* 0x000fe4000000000f */
[----:B------:R-:W-:Y:S02]  /*22e0*/  PRMT R16, R13, 0x7632, R16 ;  /* 0x000076320d107816 */ /* 0x000fe40000000010 */
[----:B------:R-:W-:Y:S01]  /*22f0*/  PRMT R7, R22, 0x7632, R7 ;  /* 0x0000763216077816 */ /* 0x000fe20000000007 */
[----:B------:R-:W-:Y:S01]  /*2300*/  STG.E.U16 desc[UR8][R36.64+0x2], R15 ;  /* 0x0000020f24007986 */ /* 0x000fe2000c101508 */
[----:B------:R-:W-:Y:S02]  /*2310*/  PRMT R17, R14, 0x7632, R17 ;  /* 0x000076320e117816 */ /* 0x000fe40000000011 */
[----:B------:R-:W-:Y:S01]  /*2320*/  PRMT R12, R3, 0x7632, R12 ;  /* 0x00007632030c7816 */ /* 0x000fe2000000000c */
[----:B------:R-:W-:Y:S01]  /*2330*/  STG.E.U16 desc[UR8][R36.64+0x6], R16 ;  /* 0x0000061024007986 */ /* 0x000fe2000c101508 */
[----:B0-----:R-:W-:-:S02]  /*2340*/  PRMT R13, R31, 0x7632, R13 ;  /* 0x000076321f0d7816 */ /* 0x001fc4000000000d */
[----:B------:R-:W-:Y:S01]  /*2350*/  F2FP.BF16.F32.PACK_AB R21, R34, R21 ;  /* 0x000000152215723e */ /* 0x000fe200000010ff */
[----:B------:R-:W-:Y:S01]  /*2360*/  STG.E.U16 desc[UR8][R26.64], R22 ;  /* 0x000000161a007986 */ /* 0x000fe2000c101508 */
[----:B------:R-:W-:-:S03]  /*2370*/  F2FP.BF16.F32.PACK_AB R39, R18, R39 ;  /* 0x000000271227723e */ /* 0x000fc600000010ff */
[----:B------:R0:W-:Y:S04]  /*2380*/  STG.E.U16 desc[UR8][R26.64+0x2], R7 ;  /* 0x000002071a007986 */ /* 0x0001e8000c101508 */
[----:B------:R-:W-:Y:S04]  /*2390*/  STG.E.U16 desc[UR8][R26.64+0x4], R14 ;  /* 0x0000040e1a007986 */ /* 0x000fe8000c101508 */
[----:B------:R-:W-:Y:S04]  /*23a0*/  STG.E.U16 desc[UR8][R26.64+0x6], R17 ;  /* 0x000006111a007986 */ /* 0x000fe8000c101508 */
[----:B------:R-:W-:Y:S01]  /*23b0*/  STG.E.U16 desc[UR8][R10.64], R3 ;  /* 0x000000030a007986 */ /* 0x000fe2000c101508 */
[----:B0-----:R-:W-:-:S03]  /*23c0*/  PRMT R7, R21, 0x7632, R7 ;  /* 0x0000763215077816 */ /* 0x001fc60000000007 */
[----:B------:R-:W-:Y:S04]  /*23d0*/  STG.E.U16 desc[UR8][R10.64+0x2], R12 ;  /* 0x0000020c0a007986 */ /* 0x000fe8000c101508 */
[----:B------:R-:W-:Y:S04]  /*23e0*/  STG.E.U16 desc[UR8][R10.64+0x4], R31 ;  /* 0x0000041f0a007986 */ /* 0x000fe8000c101508 */
[----:B------:R0:W-:Y:S04]  /*23f0*/  STG.E.U16 desc[UR8][R10.64+0x6], R13 ;  /* 0x0000060d0a007986 */ /* 0x0001e8000c101508 */
[----:B------:R1:W-:Y:S04]  /*2400*/  STG.E.U16 desc[UR8][R8.64], R21 ;  /* 0x0000001508007986 */ /* 0x0003e8000c101508 */
[----:B------:R1:W-:Y:S01]  /*2410*/  STG.E.U16 desc[UR8][R8.64+0x2], R7 ;  /* 0x0000020708007986 */ /* 0x0003e2000c101508 */
[----:B0-----:R-:W-:-:S03]  /*2420*/  PRMT R11, R39, 0x7632, R11 ;  /* 0x00007632270b7816 */ /* 0x001fc6000000000b */
[----:B------:R1:W-:Y:S04]  /*2430*/  STG.E.U16 desc[UR8][R8.64+0x4], R39 ;  /* 0x0000042708007986 */ /* 0x0003e8000c101508 */
[----:B------:R1:W-:Y:S01]  /*2440*/  STG.E.U16 desc[UR8][R8.64+0x6], R11 ;  /* 0x0000060b08007986 */ /* 0x0003e2000c101508 */
[----:B------:R-:W-:Y:S05]  /*2450*/  @!P0 BRA `(.L_x_1580) ;  /* 0xffffffdc00448947 */ /* 0x000fea000383ffff */
[----:B------:R-:W-:Y:S05]  /*2460*/  EXIT ;  /* 0x000000000000794d */ /* 0x000fea0003800000 */
.L_x_1581:
        /* <DEDUP_REMOVED lines=9> */
.L_x_3558:


//--------------------- .text._ZN13group_norm_v214gn_cuda_kernelI13__nv_bfloat16Li320ELi1ELi32ELi80ELi256ELb0ELi32ELi320ELi320ELi4ELb1ELi18ELb0ELb0ENS_16CompileConditionILi900EEEEEvPT_PKS4_S7_S7_flPfS8_Pj --------------------------
	.section	.text._ZN13group_norm_v214gn_cuda_kernelI13__nv_bfloat16Li320ELi1ELi32ELi80ELi256ELb0ELi32ELi320ELi320ELi4ELb1ELi18ELb0ELb0ENS_16CompileConditionILi900EEEEEvPT_PKS4_S7_S7_flPfS8_Pj,"ax",@progbits
	.align	128
        .global         _ZN13group_norm_v214gn_cuda_kernelI13__nv_bfloat16Li320ELi1ELi32ELi80ELi256ELb0ELi32ELi320ELi320ELi4ELb1ELi18ELb0ELb0ENS_16CompileConditionILi900EEEEEvPT_PKS4_S7_S7_flPfS8_Pj
        .type           _ZN13group_norm_v214gn_cuda_kernelI13__nv_bfloat16Li320ELi1ELi32ELi80ELi256ELb0ELi32ELi320ELi320ELi4ELb1ELi18ELb0ELb0ENS_16CompileConditionILi900EEEEEvPT_PKS4_S7_S7_flPfS8_Pj,@function
        .size           _ZN13group_norm_v214gn_cuda_kernelI13__nv_bfloat16Li320ELi1ELi32ELi80ELi256ELb0ELi32ELi320ELi320ELi4ELb1ELi18ELb0ELb0ENS_16CompileConditionILi900EEEEEvPT_PKS4_S7_S7_flPfS8_Pj,(.L_x_3559 - _ZN13group_norm_v214gn_cuda_kernelI13__nv_bfloat16Li320ELi1ELi32ELi80ELi256ELb0ELi32ELi320ELi320ELi4ELb1ELi18ELb0ELb0ENS_16CompileConditionILi900EEEEEvPT_PKS4_S7_S7_flPfS8_Pj)
        .other          _ZN13group_norm_v214gn_cuda_kernelI13__nv_bfloat16Li320ELi1ELi32ELi80ELi256ELb0ELi32ELi320ELi320ELi4ELb1ELi18ELb0ELb0ENS_16CompileConditionILi900EEEEEvPT_PKS4_S7_S7_flPfS8_Pj,@"STO_CUDA_ENTRY STV_DEFAULT"
_ZN13group_norm_v214gn_cuda_kernelI13__nv_bfloat16Li320ELi1ELi32ELi80ELi256ELb0ELi32ELi320ELi320ELi4ELb1ELi18ELb0ELb0ENS_16CompileConditionILi900EEEEEvPT_PKS4_S7_S7_flPfS8_Pj:
.text._ZN13group_norm_v214gn_cuda_kernelI13__nv_bfloat16Li320ELi1ELi32ELi80ELi256ELb0ELi32ELi320ELi320ELi4ELb1ELi18ELb0ELb0ENS_16CompileConditionILi900EEEEEvPT_PKS4_S7_S7_flPfS8_Pj:
        /* <DEDUP_REMOVED lines=11> */
[----:B------:R-:W-:Y:S01]  /*00b0*/  UMOV UR4, URZ ;  /* 0x0000003f00047c82 */ /* 0x000fe20008000000 */
[----:B------:R-:W-:Y:S01]  /*00c0*/  ULDC.64 UR8, c[0x0][0x208] ;  /* 0x0000820000087ab9 */ /* 0x000fe20000000a00 */
[----:B------:R-:W1:Y:S01]  /*00d0*/  S2R R3, SR_CgaCtaId ;  /* 0x0000000000037919 */ /* 0x000e620000008800 */
[----:B------:R-:W2:Y:S01]  /*00e0*/  S2R R2, SR_CTAID.X ;  /* 0x0000000000027919 */ /* 0x000ea20000002500 */
[----:B0-----:R-:W-:Y:S01]  /*00f0*/  IMAD.WIDE.U32 R6, R4, -0x33333333, RZ ;  /* 0xcccccccd04067825 */ /* 0x001fe200078e00ff */
[----:B-1----:R-:W-:-:S04]  /*0100*/  LEA R3, R3, R0, 0x18 ;  /* 0x0000000003037211 */ /* 0x002fc800078ec0ff */
[----:B------:R-:W-:Y:S01]  /*0110*/  SHF.R.U32.HI R6, RZ, 0x6, R7 ;  /* 0x00000006ff067819 */ /* 0x000fe20000011607 */
[----:B------:R-:W-:-:S04]  /*0120*/  IMAD.MOV.U32 R7, RZ, RZ, RZ ;  /* 0x000000ffff077224 */ /* 0x000fc800078e00ff */
[----:B------:R-:W-:-:S04]  /*0130*/  IMAD R0, R6, -0x50, R4 ;  /* 0xffffffb006007824 */ /* 0x000fc800078e0204 */
[----:B------:R-:W-:Y:S02]  /*0140*/  IMAD R3, R0, 0x28, R3 ;  /* 0x0000002800037824 */ /* 0x000fe400078e0203 */
[----:B------:R-:W-:-:S03]  /*0150*/  IMAD.MOV.U32 R0, RZ, RZ, R5 ;  /* 0x000000ffff007224 */ /* 0x000fc600078e0005 */
[----:B--2---:R-:W-:-:S07]  /*0160*/  LEA R20, R6, R3, 0x3 ;  /* 0x0000000306147211 */ /* 0x004fce00078e18ff */
.L_x_1590:
        /* <DEDUP_REMOVED lines=8> */
[--C-:B------:R-:W-:Y:S01]  /*01f0*/  SHF.R.U32.HI R10, RZ, 0x3, R7.reuse ;  /* 0x00000003ff0a7819 */ /* 0x100fe20000011607 */
[----:B------:R-:W-:Y:S01]  /*0200*/  IMAD R9, R11, -0x50, R4 ;  /* 0xffffffb00b097824 */ /* 0x000fe200078e0204 */
[----:B------:R-:W-:Y:S01]  /*0210*/  SHF.R.U64 R8, R0, 0x3, R7 ;  /* 0x0000000300087819 */ /* 0x000fe20000001207 */
[----:B------:R-:W1:Y:S01]  /*0220*/  LDC.64 R52, c[0x0][0x228] ;  /* 0x00008a00ff347b82 */ /* 0x000e620000000a00 */
[----:B------:R-:W-:Y:S01]  /*0230*/  IADD3 R3, R3, R11, RZ ;  /* 0x0000000b03037210 */ /* 0x000fe20007ffe0ff */
[----:B------:R-:W-:-:S02]  /*0240*/  IMAD R24, R9, 0x4, R22 ;  /* 0x0000000409187824 */ /* 0x000fc400078e0216 */
        /* <DEDUP_REMOVED lines=23> */
[----:B------:R-:W-:Y:S01]  /*03c0*/  IADD3 R3, P0, R14, R26, RZ ;  /* 0x0000001a0e037210 */ /* 0x000fe20007f1e0ff */
[----:B------:R-:W-:-:S03]  /*03d0*/  VIADD R15, R11, 0xa000 ;  /* 0x0000a0000b0f7836 */ /* 0x000fc60000000000 */
[----:B------:R-:W-:Y:S02]  /*03e0*/  IADD3.X R16, RZ, R19, RZ, P0, !PT ;  /* 0x00000013ff107210 */ /* 0x000fe400007fe4ff */
[----:B------:R-:W-:-:S04]  /*03f0*/  LEA R40, P0, R3, UR6, 0x1 ;  /* 0x0000000603287c11 */ /* 0x000fc8000f8008ff */
[----:B------:R-:W-:Y:S02]  /*0400*/  LEA.HI.X R41, R3, UR7, R16, 0x1, P0 ;  /* 0x0000000703297c11 */ /* 0x000fe400080f0c10 */
[----:B------:R-:W-:-:S04]  /*0410*/  IADD3 R3, P0, R15, R26, RZ ;  /* 0x0000001a0f037210 */ /* 0x000fc80007f1e0ff */
[----:B------:R-:W4:Y:S01]  /*0420*/  LDG.E.64.CONSTANT R40, desc[UR8][R40.64] ;  /* 0x0000000828287981 */ /* 0x000f22000c1e9b00 */
        /* <DEDUP_REMOVED lines=20> */
[----:B------:R-:W-:-:S06]  /*0570*/  LEA.HI.X R49, R26, UR7, R3, 0x1, P0 ;  /* 0x000000071a317c11 */ /* 0x000fcc00080f0c03 */
[----:B------:R-:W4:Y:S01]  /*0580*/  LDG.E.64.CONSTANT R48, desc[UR8][R48.64] ;  /* 0x0000000830307981 */ /* 0x000f22000c1e9b00 */
[----:B0-----:R-:W-:-:S04]  /*0590*/  IMAD.WIDE R50, R24, 0x2, R50 ;  /* 0x0000000218327825 */ /* 0x001fc800078e0232 */
[----:B-1----:R-:W-:Y:S02]  /*05a0*/  IMAD.WIDE R52, R24, 0x2, R52 ;  /* 0x0000000218347825 */ /* 0x002fe400078e0234 */
        /* <DEDUP_REMOVED lines=11> */
[----:B------:R-:W-:Y:S02]  /*0660*/  IMAD.U32 R19, R35, 0x10000, RZ ;  /* 0x0001000023137824 */ /* 0x000fe400078e00ff */
[----:B------:R-:W-:Y:S01]  /*0670*/  FFMA.FTZ R26, R25, R25, R24 ;  /* 0x00000019191a7223 */ /* 0x000fe20000010018 */
[----:B------:R-:W-:Y:S01]  /*0680*/  FADD.FTZ R24, R23, R25 ;  /* 0x0000001917187221 */ /* 0x000fe20000010000 */
[----:B------:R-:W-:Y:S02]  /*0690*/  SHF.L.U32 R25, R21, 0x10, RZ ;  /* 0x0000001015197819 */ /* 0x000fe400000006ff */
[----:B------:R-:W-:Y:S01]  /*06a0*/  FFMA.FTZ R26, R19, R19, R26 ;  /* 0x00000013131a7223 */ /* 0x000fe2000001001a */
[----:B------:R-:W-:Y:S01]  /*06b0*/  FADD.FTZ R24, R24, R19 ;  /* 0x0000001318187221 */ /* 0x000fe20000010000 */
[C---:B---3--:R-:W-:Y:S01]  /*06c0*/  PRMT R23, R36.reuse, 0x7632, R23 ;  /* 0x0000763224177816 */ /* 0x048fe20000000017 */
        /* <DEDUP_REMOVED lines=10> */
[----:B------:R-:W-:Y:S01]  /*0770*/  SHF.L.U32 R27, R24, 0x10, RZ ;  /* 0x00000010181b7819 */ /* 0x000fe200000006ff */
[----:B----4-:R-:W-:-:S02]  /*0780*/  IMAD.U32 R25, R38, 0x10000, RZ ;  /* 0x0001000026197824 */ /* 0x010fc400078e00ff */
[----:B------:R-:W-:Y:S01]  /*0790*/  FFMA.FTZ R28, R23, R23, R28 ;  /* 0x00000017171c7223 */ /* 0x000fe2000001001c */
[----:B------:R-:W-:Y:S01]  /*07a0*/  FADD.FTZ R26, R26, R23 ;  /* 0x000000171a1a7221 */ /* 0x000fe20000010000 */
[----:B------:R-:W-:Y:S02]  /*07b0*/  PRMT R24, R38, 0x7632, R24 ;  /* 0x0000763226187816 */ /* 0x000fe40000000018 */
        /* <DEDUP_REMOVED lines=16> */
[----:B------:R-:W-:Y:S01]  /*08c0*/  SHF.L.U32 R33, R24, 0x10, RZ ;  /* 0x0000001018217819 */ /* 0x000fe200000006ff */
[----:B------:R-:W-:-:S02]  /*08d0*/  IMAD.U32 R31, R41, 0x10000, RZ ;  /* 0x00010000291f7824 */ /* 0x000fc400078e00ff */
        /* <DEDUP_REMOVED lines=9> */
[----:B------:R-:W-:Y:S01]  /*0970*/  PRMT R24, R42, 0x7632, R24 ;  /* 0x000076322a187816 */ /* 0x000fe20000000018 */
        /* <DEDUP_REMOVED lines=9> */
[----:B------:R-:W-:Y:S01]  /*0a10*/  SHF.L.U32 R33, R24, 0x10, RZ ;  /* 0x0000001018217819 */ /* 0x000fe200000006ff */
[----:B------:R-:W-:-:S02]  /*0a20*/  IMAD.U32 R79, R44, 0x10000, RZ ;  /* 0x000100002c4f7824 */ /* 0x000fc400078e00ff */
[----:B------:R-:W-:Y:S01]  /*0a30*/  FFMA.FTZ R28, R77, R77, R28 ;  /* 0x0000004d4d1c7223 */ /* 0x000fe2000001001c */
[----:B------:R-:W-:Y:S01]  /*0a40*/  FADD.FTZ R26, R26, R77 ;  /* 0x0000004d1a1a7221 */ /* 0x000fe20000010000 */
[----:B------:R-:W-:Y:S01]  /*0a50*/  PRMT R24, R44, 0x7632, R24 ;  /* 0x000076322c187816 */ /* 0x000fe20000000018 */
[----:B------:R-:W-:Y:S02]  /*0a60*/  IMAD.U32 R81, R45, 0x10000, RZ ;  /* 0x000100002d517824 */ /* 0x000fe400078e00ff */
[----:B------:R-:W-:Y:S01]  /*0a70*/  FFMA.FTZ R28, R33, R33, R28 ;  /* 0x00000021211c7223 */ /* 0x000fe2000001001c */
[----:B------:R-:W-:Y:S01]  /*0a80*/  FADD.FTZ R26, R26, R33 ;  /* 0x000000211a1a7221 */ /* 0x000fe20000010000 */
[----:B------:R-:W-:Y:S02]  /*0a90*/  SHF.L.U32 R33, R24, 0x10, RZ ;  /* 0x0000001018217819 */ /* 0x000fe400000006ff */
[----:B------:R-:W-:Y:S01]  /*0aa0*/  FFMA.FTZ R28, R79, R79, R28 ;  /* 0x0000004f4f1c7223 */ /* 0x000fe2000001001c */
[----:B------:R-:W-:Y:S01]  /*0ab0*/  FADD.FTZ R26, R26, R79 ;  /* 0x0000004f1a1a7221 */ /* 0x000fe20000010000 */
[----:B------:R-:W-:Y:S01]  /*0ac0*/  PRMT R24, R45, 0x7632, R24 ;  /* 0x000076322d187816 */ /* 0x000fe20000000018 */
        /* <DEDUP_REMOVED lines=40> */
[----:B------:R-:W-:-:S03]  /*0d50*/  MOV R91, 0x400 ;  /* 0x00000400005b7802 */ /* 0x000fc60000000f00 */
[----:B0-----:R-:W-:-:S04]  /*0d60*/  LOP3.LUT R33, R24, 0x1c, RZ, 0xc0, !PT ;  /* 0x0000001c18217812 */ /* 0x001fc800078ec0ff */
        /* <DEDUP_REMOVED lines=15> */
[C---:B------:R-:W-:Y:S01]  /*0e60*/  IADD3 R56, R22.reuse, 0x24, RZ ;  /* 0x0000002416387810 */ /* 0x040fe20007ffe0ff */
[----:B------:R-:W-:Y:S01]  /*0e70*/  VIADD R68, R22, 0x48 ;  /* 0x0000004816447836 */ /* 0x000fe20000000000 */
[----:B------:R-:W-:-:S02]  /*0e80*/  LEA.HI R60, R57, R60, RZ, 0x2 ;  /* 0x0000003c393c7211 */ /* 0x000fc400078f10ff */
[----:B------:R-:W-:Y:S02]  /*0e90*/  SHF.R.S32.HI R33, RZ, 0x1f, R32 ;  /* 0x0000001fff217819 */ /* 0x000fe40000011420 */
[----:B------:R-:W-:Y:S02]  /*0ea0*/  SHF.R.S32.HI R57, RZ, 0x1f, R56 ;  /* 0x0000001fff397819 */ /* 0x000fe40000011438 */
[----:B------:R-:W-:Y:S02]  /*0eb0*/  SHF.R.S32.HI R55, RZ, 0x1f, R24 ;  /* 0x0000001fff377819 */ /* 0x000fe40000011418 */
[----:B------:R-:W-:Y:S02]  /*0ec0*/  IADD3 R54, R22, 0x1c, RZ ;  /* 0x0000001c16367810 */ /* 0x000fe40007ffe0ff */
[----:B------:R-:W-:Y:S02]  /*0ed0*/  LEA.HI R32, R33, R32, RZ, 0x2 ;  /* 0x0000002021207211 */ /* 0x000fe400078f10ff */
[----:B------:R-:W-:-:S02]  /*0ee0*/  LEA.HI R56, R57, R56, RZ, 0x2 ;  /* 0x0000003839387211 */ /* 0x000fc400078f10ff */
[----:B------:R-:W-:Y:S02]  /*0ef0*/  LEA.HI R33, R55, R24, RZ, 0x2 ;  /* 0x0000001837217211 */ /* 0x000fe400078f10ff */
[----:B------:R-:W-:Y:S02]  /*0f00*/  SHF.R.S32.HI R57, RZ, 0x1f, R76 ;  /* 0x0000001fff397819 */ /* 0x000fe4000001144c */
[----:B------:R-:W-:Y:S02]  /*0f10*/  SHF.R.S32.HI R55, RZ, 0x1f, R62 ;  /* 0x0000001fff377819 */ /* 0x000fe4000001143e */
[----:B------:R-:W-:Y:S02]  /*0f20*/  SHF.R.S32.HI R61, RZ, 0x1f, R54 ;  /* 0x0000001fff3d7819 */ /* 0x000fe40000011436 */
[----:B------:R-:W-:Y:S02]  /*0f30*/  IADD3 R24, R22, 0x2c, RZ ;  /* 0x0000002c16187810 */ /* 0x000fe40007ffe0ff */
[----:B------:R-:W-:-:S02]  /*0f40*/  LEA.HI R76, R57, R76, RZ, 0x2 ;  /* 0x0000004c394c7211 */ /* 0x000fc400078f10ff */
[----:B------:R-:W-:Y:S02]  /*0f50*/  SHF.R.S32.HI R59, RZ, 0x1f, R70 ;  /* 0x0000001fff3b7819 */ /* 0x000fe40000011446 */
[----:B------:R-:W-:Y:S02]  /*0f60*/  LEA.HI R62, R55, R62, RZ, 0x2 ;  /* 0x0000003e373e7211 */ /* 0x000fe400078f10ff */
[----:B------:R-:W-:Y:S02]  /*0f70*/  SHF.R.S32.HI R57, RZ, 0x1f, R22 ;  /* 0x0000001fff397819 */ /* 0x000fe40000011416 */
[----:B------:R-:W-:Y:S02]  /*0f80*/  LEA.HI R54, R61, R54, RZ, 0x2 ;  /* 0x000000363d367211 */ /* 0x000fe400078f10ff */
[----:B------:R-:W-:Y:S02]  /*0f90*/  SHF.R.S32.HI R55, RZ, 0x1f, R80 ;  /* 0x0000001fff377819 */ /* 0x000fe40000011450 */
[----:B------:R-:W-:-:S02]  /*0fa0*/  SHF.R.S32.HI R61, RZ, 0x1f, R24 ;  /* 0x0000001fff3d7819 */ /* 0x000fc40000011418 */
[----:B------:R-:W-:Y:S02]  /*0fb0*/  LEA.HI R70, R59, R70, RZ, 0x2 ;  /* 0x000000463b467211 */ /* 0x000fe400078f10ff */
[----:B------:R-:W-:Y:S02]  /*0fc0*/  LEA.HI R57, R57, R22, RZ, 0x2 ;  /* 0x0000001639397211 */ /* 0x000fe400078f10ff */
[----:B------:R-:W-:Y:S02]  /*0fd0*/  SHF.R.S32.HI R59, RZ, 0x1f, R58 ;  /* 0x0000001fff3b7819 */ /* 0x000fe4000001143a */
[----:B------:R-:W-:Y:S02]  /*0fe0*/  LEA.HI R80, R55, R80, RZ, 0x2 ;  /* 0x0000005037507211 */ /* 0x000fe400078f10ff */
[----:B-1----:R-:W-:Y:S01]  /*0ff0*/  LEA R91, R26, R91, 0x18 ;  /* 0x0000005b1a5b7211 */ /* 0x002fe200078ec0ff */
[----:B------:R-:W-:Y:S01]  /*1000*/  VIADD R26, R22, 0x40 ;  /* 0x00000040161a7836 */ /* 0x000fe20000000000 */
[----:B------:R-:W-:-:S02]  /*1010*/  LEA.HI R55, R61, R24, RZ, 0x2 ;  /* 0x000000183d377211 */ /* 0x000fc400078f10ff */
[C---:B------:R-:W-:Y:S02]  /*1020*/  IADD3 R74, R22.reuse, 0x34, RZ ;  /* 0x00000034164a7810 */ /* 0x040fe40007ffe0ff */
[C---:B------:R-:W-:Y:S02]  /*1030*/  IADD3 R28, R22.reuse, 0x3c, RZ ;  /* 0x0000003c161c7810 */ /* 0x040fe40007ffe0ff */
[C---:B------:R-:W-:Y:S02]  /*1040*/  IADD3 R24, R22.reuse, 0x44, RZ ;  /* 0x0000004416187810 */ /* 0x040fe40007ffe0ff */
[----:B------:R-:W-:Y:S02]  /*1050*/  IADD3 R78, R22, 0x4c, RZ ;  /* 0x0000004c164e7810 */ /* 0x000fe40007ffe0ff */
[----:B------:R-:W-:Y:S02]  /*1060*/  SHF.L.U32 R22, R4, 0x3, RZ ;  /* 0x0000000304167819 */ /* 0x000fe400000006ff */
[----:B------:R-:W-:-:S02]  /*1070*/  SHF.R.S32.HI R66, RZ, 0x2, R57 ;  /* 0x00000002ff427819 */ /* 0x000fc40000011439 */
[----:B------:R-:W-:Y:S02]  /*1080*/  LEA.HI R58, R59, R58, RZ, 0x2 ;  /* 0x0000003a3b3a7211 */ /* 0x000fe400078f10ff */
[----:B------:R-:W-:Y:S01]  /*1090*/  SHF.R.S32.HI R59, RZ, 0x1f, R74 ;  /* 0x0000001fff3b7819 */ /* 0x000fe2000001144a */
[----:B------:R-:W-:Y:S01]  /*10a0*/  IMAD R57, R66, 0x28, R91 ;  /* 0x0000002842397824 */ /* 0x000fe200078e025b */
[----:B------:R-:W-:Y:S02]  /*10b0*/  SHF.R.S32.HI R72, RZ, 0x2, R32 ;  /* 0x00000002ff487819 */ /* 0x000fe40000011420 */
[----:B------:R-:W-:Y:S02]  /*10c0*/  SHF.R.S32.HI R61, RZ, 0x1f, R30 ;  /* 0x0000001fff3d7819 */ /* 0x000fe4000001141e */
[----:B------:R-:W-:Y:S02]  /*10d0*/  LOP3.LUT R22, R22, 0x18, RZ, 0xc0, !PT ;  /* 0x0000001816167812 */ /* 0x000fe400078ec0ff */
[----:B------:R-:W-:-:S02]  /*10e0*/  LEA.HI R74, R59, R74, RZ, 0x2 ;  /* 0x0000004a3b4a7211 */ /* 0x000fc400078f10ff */
[----:B------:R-:W-:Y:S01]  /*10f0*/  SHF.R.S32.HI R59, RZ, 0x1f, R26 ;  /* 0x0000001fff3b7819 */ /* 0x000fe2000001141a */
[----:B------:R-:W-:Y:S01]  /*1100*/  IMAD.IADD R57, R57, 0x1, R22 ;  /* 0x0000000139397824 */ /* 0x000fe200078e0216 */
[----:B------:R-:W-:Y:S01]  /*1110*/  SHF.R.S32.HI R66, RZ, 0x2, R33 ;  /* 0x00000002ff427819 */ /* 0x000fe20000011421 */
[----:B------:R-:W-:Y:S01]  /*1120*/  IMAD R33, R72, 0x28, R91 ;  /* 0x0000002848217824 */ /* 0x000fe200078e025b */
[----:B------:R-:W-:Y:S02]  /*1130*/  LEA.HI R30, R61, R30, RZ, 0x2 ;  /* 0x0000001e3d1e7211 */ /* 0x000fe400078f10ff */
[----:B------:R-:W-:Y:S02]  /*1140*/  SHF.R.S32.HI R61, RZ, 0x1f, R24 ;  /* 0x0000001fff3d7819 */ /* 0x000fe40000011418 */
[----:B------:R-:W-:Y:S02]  /*1150*/  SHF.R.S32.HI R32, RZ, 0x2, R54 ;  /* 0x00000002ff207819 */ /* 0x000fe40000011436 */
[----:B------:R-:W-:-:S02]  /*1160*/  LEA.HI R26, R59, R26, RZ, 0x2 ;  /* 0x0000001a3b1a7211 */ /* 0x000fc400078f10ff */
[----:B------:R-:W-:Y:S01]  /*1170*/  SHF.R.S32.HI R54, RZ, 0x2, R55 ;  /* 0x00000002ff367819 */ /* 0x000fe20000011437 */
[----:B------:R-:W-:Y:S01]  /*1180*/  IMAD R55, R66, 0x28, R91 ;  /* 0x0000002842377824 */ /* 0x000fe200078e025b */
[----:B------:R-:W-:Y:S01]  /*1190*/  SHF.R.S32.HI R59, RZ, 0x1f, R68 ;  /* 0x0000001fff3b7819 */ /* 0x000fe20000011444 */
[----:B------:R0:W1:Y:S01]  /*11a0*/  LDS.64 R66, [R57] ;  /* 0x0000000039427984 */ /* 0x0000620000000a00 */
[----:B------:R-:W-:Y:S02]  /*11b0*/  SHF.R.S32.HI R64, RZ, 0x2, R64 ;  /* 0x00000002ff407819 */ /* 0x000fe40000011440 */
[----:B------:R-:W-:Y:S02]  /*11c0*/  LEA.HI R24, R61, R24, RZ, 0x2 ;  /* 0x000000183d187211 */ /* 0x000fe400078f10ff */
[----:B------:R-:W-:Y:S02]  /*11d0*/  IADD3 R33, R22, R33, RZ ;  /* 0x0000002116217210 */ /* 0x000fe40007ffe0ff */
[----:B------:R-:W-:-:S02]  /*11e0*/  SHF.R.S32.HI R61, RZ, 0x1f, R78 ;  /* 0x0000001fff3d7819 */ /* 0x000fc4000001144e */
[----:B------:R-:W-:Y:S02]  /*11f0*/  SHF.R.S32.HI R62, RZ, 0x2, R62 ;  /* 0x00000002ff3e7819 */ /* 0x000fe4000001143e */
[----:B------:R-:W-:Y:S02]  /*1200*/  SHF.R.S32.HI R63, RZ, 0x1f, R28 ;  /* 0x0000001fff3f7819 */ /* 0x000fe4000001141c */
[----:B------:R-:W-:Y:S01]  /*1210*/  LEA.HI R68, R59, R68, RZ, 0x2 ;  /* 0x000000443b447211 */ /* 0x000fe200078f10ff */
[--C-:B------:R-:W-:Y:S01]  /*1220*/  IMAD R59, R64, 0x28, R91.reuse ;  /* 0x00000028403b7824 */ /* 0x100fe200078e025b */
[----:B------:R-:W-:Y:S01]  /*1230*/  IADD3 R55, R22, R55, RZ ;  /* 0x0000003716377210 */ /* 0x000fe20007ffe0ff */
[----:B------:R2:W3:Y:S01]  /*1240*/  LDS.64 R64, [R33] ;  /* 0x0000000021407984 */ /* 0x0004e20000000a00 */
[----:B------:R-:W-:Y:S01]  /*1250*/  LEA.HI R78, R61, R78, RZ, 0x2 ;  /* 0x0000004e3d4e7211 */ /* 0x000fe200078f10ff */
[----:B------:R-:W-:Y:S01]  /*1260*/  IMAD R61, R62, 0x28, R91 ;  /* 0x000000283e3d7824 */ /* 0x000fe200078e025b */
[----:B------:R-:W-:Y:S01]  /*1270*/  SHF.R.S32.HI R60, RZ, 0x2, R60 ;  /* 0x00000002ff3c7819 */ /* 0x000fe2000001143c */
[----:B------:R-:W-:Y:S01]  /*1280*/  IMAD.IADD R59, R22, 0x1, R59 ;  /* 0x00000001163b7824 */ /* 0x000fe200078e023b */
[----:B------:R-:W-:-:S02]  /*1290*/  LEA.HI R28, R63, R28, RZ, 0x2 ;  /* 0x0000001c3f1c7211 */ /* 0x000fc400078f10ff */
[----:B------:R4:W3:Y:S01]  /*12a0*/  LDS.64 R62, [R55] ;  /* 0x00000000373e7984 */ /* 0x0008e20000000a00 */
[--C-:B------:R-:W-:Y:S01]  /*12b0*/  IMAD R69, R60, 0x28, R91.reuse ;  /* 0x000000283c457824 */ /* 0x100fe200078e025b */
[----:B------:R-:W-:Y:S02]  /*12c0*/  SHF.R.S32.HI R70, RZ, 0x2, R70 ;  /* 0x00000002ff467819 */ /* 0x000fe40000011446 */
[----:B------:R-:W-:Y:S02]  /*12d0*/  IADD3 R72, R22, R61, RZ ;  /* 0x0000003d16487210 */ /* 0x000fe40007ffe0ff */
[----:B------:R-:W3:Y:S01]  /*12e0*/  LDS.64 R60, [R59] ;  /* 0x000000003b3c7984 */ /* 0x000ee20000000a00 */
[----:B------:R-:W-:Y:S01]  /*12f0*/  SHF.R.S32.HI R80, RZ, 0x2, R80 ;  /* 0x00000002ff507819 */ /* 0x000fe20000011450 */
[--C-:B0-----:R-:W-:Y:S01]  /*1300*/  IMAD R57, R70, 0x28, R91.reuse ;  /* 0x0000002846397824 */ /* 0x101fe200078e025b */
[----:B--2---:R-:W-:Y:S01]  /*1310*/  IADD3 R33, R22, R69, RZ ;  /* 0x0000004516217210 */ /* 0x004fe20007ffe0ff */
[----:B------:R-:W0:Y:S01]  /*1320*/  LDS.64 R72, [R72] ;  /* 0x0000000048487984 */ /* 0x000e220000000a00 */
[----:B------:R-:W-:Y:S01]  /*1330*/  SHF.R.S32.HI R56, RZ, 0x2, R56 ;  /* 0x00000002ff387819 */ /* 0x000fe20000011438 */
[--C-:B------:R-:W-:Y:S01]  /*1340*/  IMAD R69, R32, 0x28, R91.reuse ;  /* 0x0000002820457824 */ /* 0x100fe200078e025b */
[----:B------:R-:W-:Y:S01]  /*1350*/  SHF.R.S32.HI R58, RZ, 0x2, R58 ;  /* 0x00000002ff3a7819 */ /* 0x000fe2000001143a */
[----:B------:R-:W-:Y:S01]  /*1360*/  IMAD R93, R80, 0x28, R91 ;  /* 0x00000028505d7824 */ /* 0x000fe200078e025b */
[----:B------:R-:W2:Y:S01]  /*1370*/  LDS.64 R32, [R33] ;  /* 0x0000000021207984 */ /* 0x000ea20000000a00 */
[----:B------:R-:W-:Y:S01]  /*1380*/  IMAD.IADD R80, R22, 0x1, R57 ;  /* 0x0000000116507824 */ /* 0x000fe200078e0239 */
[----:B------:R-:W-:Y:S01]  /*1390*/  SHF.R.S32.HI R76, RZ, 0x2, R76 ;  /* 0x00000002ff4c7819 */ /* 0x000fe2000001144c */
[--C-:B------:R-:W-:Y:S01]  /*13a0*/  IMAD R71, R56, 0x28, R91.reuse ;  /* 0x0000002838477824 */ /* 0x100fe200078e025b */
[----:B------:R-:W-:Y:S01]  /*13b0*/  IADD3 R56, R22, R69, RZ ;  /* 0x0000004516387210 */ /* 0x000fe20007ffe0ff */
[--C-:B----4-:R-:W-:Y:S01]  /*13c0*/  IMAD R55, R58, 0x28, R91.reuse ;  /* 0x000000283a377824 */ /* 0x110fe200078e025b */
[----:B------:R-:W-:Y:S01]  /*13d0*/  IADD3 R70, R22, R93, RZ ;  /* 0x0000005d16467210 */ /* 0x000fe20007ffe0ff */
[----:B------:R4:W2:Y:S01]  /*13e0*/  LDS.64 R58, [R80] ;  /* 0x00000000503a7984 */ /* 0x0008a20000000a00 */
[----:B------:R-:W-:Y:S01]  /*13f0*/  IMAD R69, R54, 0x28, R91 ;  /* 0x0000002836457824 */ /* 0x000fe200078e025b */
[----:B------:R-:W-:Y:S01]  /*1400*/  SHF.R.S32.HI R74, RZ, 0x2, R74 ;  /* 0x00000002ff4a7819 */ /* 0x000fe2000001144a */
[----:B------:R-:W-:Y:S01]  /*1410*/  IMAD.IADD R54, R22, 0x1, R71 ;  /* 0x0000000116367824 */ /* 0x000fe200078e0247 */
[----:B------:R-:W2:Y:S01]  /*1420*/  LDS.64 R56, [R56] ;  /* 0x0000000038387984 */ /* 0x000ea20000000a00 */
[----:B------:R-:W-:Y:S01]  /*1430*/  SHF.R.S32.HI R30, RZ, 0x2, R30 ;  /* 0x00000002ff1e7819 */ /* 0x000fe2000001141e */
[--C-:B------:R-:W-:Y:S01]  /*1440*/  IMAD R76, R76, 0x28, R91.reuse ;  /* 0x000000284c4c7824 */ /* 0x100fe200078e025b */
[----:B------:R-:W-:Y:S01]  /*1450*/  SHF.R.S32.HI R28, RZ, 0x2, R28 ;  /* 0x00000002ff1c7819 */ /* 0x000fe2000001141c */
[----:B------:R-:W2:Y:S01]  /*1460*/  LDS.64 R70, [R70] ;  /* 0x0000000046467984 */ /* 0x000ea20000000a00 */
[----:B------:R-:W-:Y:S01]  /*1470*/  SHF.R.S32.HI R26, RZ, 0x2, R26 ;  /* 0x00000002ff1a7819 */ /* 0x000fe2000001141a */
[--C-:B------:R-:W-:Y:S01]  /*1480*/  IMAD R74, R74, 0x28, R91.reuse ;  /* 0x000000284a4a7824 */ /* 0x100fe200078e025b */
[----:B------:R-:W-:Y:S01]  /*1490*/  SHF.R.S32.HI R24, RZ, 0x2, R24 ;  /* 0x00000002ff187819 */ /* 0x000fe20000011418 */
[--C-:B------:R-:W-:Y:S01]  /*14a0*/  IMAD R30, R30, 0x28, R91.reuse ;  /* 0x000000281e1e7824 */ /* 0x100fe200078e025b */
[----:B------:R-:W-:Y:S01]  /*14b0*/  SHF.R.S32.HI R68, RZ, 0x2, R68 ;  /* 0x00000002ff447819 */ /* 0x000fe20000011444 */
[--C-:B------:R-:W-:Y:S01]  /*14c0*/  IMAD R28, R28, 0x28, R91.reuse ;  /* 0x000000281c1c7824 */ /* 0x100fe200078e025b */
[----:B------:R-:W-:Y:S01]  /*14d0*/  SHF.R.S32.HI R78, RZ, 0x2, R78 ;  /* 0x00000002ff4e7819 */ /* 0x000fe2000001144e */
[--C-:B------:R-:W-:Y:S01]  /*14e0*/  IMAD R26, R26, 0x28, R91.reuse ;  /* 0x000000281a1a7824 */ /* 0x100fe200078e025b */
[----:B----4-:R-:W-:Y:S01]  /*14f0*/  IADD3 R80, R22, R55, RZ ;  /* 0x0000003716507210 */ /* 0x010fe20007ffe0ff */
[--C-:B------:R-:W-:Y:S01]  /*1500*/  IMAD R24, R24, 0x28, R91.reuse ;  /* 0x0000002818187824 */ /* 0x100fe200078e025b */
[----:B------:R-:W4:Y:S01]  /*1510*/  LDS.64 R54, [R54] ;  /* 0x0000000036367984 */ /* 0x000f220000000a00 */
[----:B------:R-:W-:-:S02]  /*1520*/  IMAD R93, R68, 0x28, R91 ;  /* 0x00000028445d7824 */ /* 0x000fc400078e025b */
[----:B-1----:R-:W-:Y:S01]  /*1530*/  FADD.FTZ R66, RZ, R66 ;  /* 0x00000042ff427221 */ /* 0x002fe20000010000 */
[----:B------:R-:W-:Y:S01]  /*1540*/  IMAD R91, R78, 0x28, R91 ;  /* 0x000000284e5b7824 */ /* 0x000fe200078e025b */
[----:B------:R-:W-:Y:S01]  /*1550*/  IADD3 R82, R22, R69, RZ ;  /* 0x0000004516527210 */ /* 0x000fe20007ffe0ff */
[----:B------:R-:W-:Y:S01]  /*1560*/  FADD.FTZ R78, RZ, R67 ;  /* 0x00000043ff4e7221 */ /* 0x000fe20000010000 */
[----:B------:R-:W1:Y:S01]  /*1570*/  LDS.64 R68, [R80] ;  /* 0x0000000050447984 */ /* 0x000e620000000a00 */
[----:B---3--:R-:W-:Y:S01]  /*1580*/  FADD.FTZ R64, R66, R64 ;  /* 0x0000004042407221 */ /* 0x008fe20000010000 */
[----:B------:R-:W-:Y:S02]  /*1590*/  IMAD.IADD R76, R22, 0x1, R76 ;  /* 0x00000001164c7824 */ /* 0x000fe400078e024c */
[----:B------:R-:W-:Y:S01]  /*15a0*/  FADD.FTZ R78, R78, R65 ;  /* 0x000000414e4e7221 */ /* 0x000fe20000010000 */
[----:B------:R-:W3:Y:S01]  /*15b0*/  LDS.64 R66, [R82] ;  /* 0x0000000052427984 */ /* 0x000ee20000000a00 */
[----:B------:R-:W-:Y:S01]  /*15c0*/  FADD.FTZ R62, R64, R62 ;  /* 0x0000003e403e7221 */ /* 0x000fe20000010000 */
[----:B------:R-:W-:Y:S01]  /*15d0*/  IADD3 R74, R22, R74, RZ ;  /* 0x0000004a164a7210 */ /* 0x000fe20007ffe0ff */
[----:B------:R-:W-:Y:S01]  /*15e0*/  FADD.FTZ R78, R78, R63 ;  /* 0x0000003f4e4e7221 */ /* 0x000fe20000010000 */
[----:B------:R-:W3:Y:S01]  /*15f0*/  LDS.64 R64, [R76] ;  /* 0x000000004c407984 */ /* 0x000ee20000000a00 */
[----:B------:R-:W-:Y:S01]  /*1600*/  FADD.FTZ R60, R62, R60 ;  /* 0x0000003c3e3c7221 */ /* 0x000fe20000010000 */
[----:B------:R-:W-:Y:S01]  /*1610*/  IADD3 R30, R22, R30, RZ ;  /* 0x0000001e161e7210 */ /* 0x000fe20007ffe0ff */
[----:B------:R-:W-:Y:S01]  /*1620*/  FADD.FTZ R78, R78, R61 ;  /* 0x0000003d4e4e7221 */ /* 0x000fe20000010000 */
[----:B------:R-:W3:Y:S01]  /*1630*/  LDS.64 R62, [R74] ;  /* 0x000000004a3e7984 */ /* 0x000ee20000000a00 */
[----:B0-----:R-:W-:Y:S01]  /*1640*/  FADD.FTZ R72, R60, R72 ;  /* 0x000000483c487221 */ /* 0x001fe20000010000 */
[----:B------:R-:W-:-:S02]  /*1650*/  IMAD.IADD R28, R22, 0x1, R28 ;  /* 0x00000001161c7824 */ /* 0x000fc400078e021c */
[----:B------:R-:W-:Y:S01]  /*1660*/  FADD.FTZ R78, R78, R73 ;  /* 0x000000494e4e7221 */ /* 0x000fe20000010000 */
[----:B------:R-:W0:Y:S01]  /*1670*/  LDS.64 R60, [R30] ;  /* 0x000000001e3c7984 */ /* 0x000e220000000a00 */
[----:B--2---:R-:W-:Y:S01]  /*1680*/  FADD.FTZ R32, R72, R32 ;  /* 0x0000002048207221 */ /* 0x004fe20000010000 */
[----:B------:R-:W-:Y:S01]  /*1690*/  IADD3 R26, R22, R26, RZ ;  /* 0x0000001a161a7210 */ /* 0x000fe20007ffe0ff */
[----:B------:R-:W-:Y:S01]  /*16a0*/  FADD.FTZ R78, R78, R33 ;  /* 0x000000214e4e7221 */ /* 0x000fe20000010000 */
[----:B------:R-:W2:Y:S01]  /*16b0*/  LDS.64 R72, [R28] ;  /* 0x000000001c487984 */ /* 0x000ea20000000a00 */
[----:B------:R-:W-:Y:S01]  /*16c0*/  FADD.FTZ R58, R32, R58 ;  /* 0x0000003a203a7221 */ /* 0x000fe20000010000 */
[----:B------:R-:W-:Y:S01]  /*16d0*/  IADD3 R24, R22, R24, RZ ;  /* 0x0000001816187210 */ /* 0x000fe20007ffe0ff */
[----:B------:R-:W-:Y:S01]  /*16e0*/  FADD.FTZ R78, R78, R59 ;  /* 0x0000003b4e4e7221 */ /* 0x000fe20000010000 */
[----:B------:R-:W2:Y:S01]  /*16f0*/  LDS.64 R32, [R26] ;  /* 0x000000001a207984 */ /* 0x000ea20000000a00 */
[----:B------:R-:W-:Y:S01]  /*1700*/  FADD.FTZ R56, R58, R56 ;  /* 0x000000383a387221 */ /* 0x000fe20000010000 */
[----:B------:R-:W-:-:S02]  /*1710*/  IMAD.IADD R93, R22, 0x1, R93 ;  /* 0x00000001165d7824 */ /* 0x000fc400078e025d */
[----:B------:R-:W-:Y:S01]  /*1720*/  FADD.FTZ R78, R78, R57 ;  /* 0x000000394e4e7221 */ /* 0x000fe20000010000 */
[----:B------:R-:W2:Y:S01]  /*1730*/  LDS.64 R58, [R24] ;  /* 0x00000000183a7984 */ /* 0x000ea20000000a00 */
[----:B------:R-:W-:Y:S01]  /*1740*/  IADD3 R22, R22, R91, RZ ;  /* 0x0000005b16167210 */ /* 0x000fe20007ffe0ff */
[----:B------:R-:W-:Y:S01]  /*1750*/  FADD.FTZ R91, R56, R70 ;  /* 0x00000046385b7221 */ /* 0x000fe20000010000 */
[----:B------:R-:W-:Y:S01]  /*1760*/  FADD.FTZ R78, R78, R71 ;  /* 0x000000474e4e7221 */ /* 0x000fe20000010000 */
[----:B------:R-:W2:Y:S02]  /*1770*/  LDS.64 R56, [R93] ;  /* 0x000000005d387984 */ /* 0x000ea40000000a00 */
[----:B----4-:R-:W-:Y:S01]  /*1780*/  FADD.FTZ R91, R91, R54 ;  /* 0x000000365b5b7221 */ /* 0x010fe20000010000 */
[----:B------:R-:W-:Y:S01]  /*1790*/  FADD.FTZ R78, R78, R55 ;  /* 0x000000374e4e7221 */ /* 0x000fe20000010000 */
[----:B------:R-:W4:Y:S02]  /*17a0*/  LDS.64 R70, [R22] ;  /* 0x0000000016467984 */ /* 0x000f240000000a00 */
[----:B-1----:R-:W-:Y:S01]  /*17b0*/  FADD.FTZ R91, R91, R68 ;  /* 0x000000445b5b7221 */ /* 0x002fe20000010000 */
[----:B------:R-:W-:-:S03]  /*17c0*/  FADD.FTZ R78, R78, R69 ;  /* 0x000000454e4e7221 */ /* 0x000fc60000010000 */
[----:B---3--:R-:W-:Y:S01]  /*17d0*/  FADD.FTZ R91, R91, R66 ;  /* 0x000000425b5b7221 */ /* 0x008fe20000010000 */
[----:B------:R-:W-:-:S03]  /*17e0*/  FADD.FTZ R78, R78, R67 ;  /* 0x000000434e4e7221 */ /* 0x000fc60000010000 */
[----:B------:R-:W-:Y:S01]  /*17f0*/  FADD.FTZ R91, R91, R64 ;  /* 0x000000405b5b7221 */ /* 0x000fe20000010000 */
[----:B------:R-:W-:-:S03]  /*1800*/  FADD.FTZ R78, R78, R65 ;  /* 0x000000414e4e7221 */ /* 0x000fc60000010000 */
[----:B------:R-:W-:Y:S01]  /*1810*/  FADD.FTZ R91, R91, R62 ;  /* 0x0000003e5b5b7221 */ /* 0x000fe20000010000 */
[----:B------:R-:W-:-:S03]  /*1820*/  FADD.FTZ R78, R78, R63 ;  /* 0x0000003f4e4e7221 */ /* 0x000fc60000010000 */
[----:B0-----:R-:W-:Y:S01]  /*1830*/  FADD.FTZ R91, R91, R60 ;  /* 0x0000003c5b5b7221 */ /* 0x001fe20000010000 */
[----:B------:R-:W-:-:S03]  /*1840*/  FADD.FTZ R78, R78, R61 ;  /* 0x0000003d4e4e7221 */ /* 0x000fc60000010000 */
[----:B--2---:R-:W-:Y:S01]  /*1850*/  FADD.FTZ R91, R91, R72 ;  /* 0x000000485b5b7221 */ /* 0x004fe20000010000 */
[----:B------:R-:W-:-:S03]  /*1860*/  FADD.FTZ R78, R78, R73 ;  /* 0x000000494e4e7221 */ /* 0x000fc60000010000 */
[----:B------:R-:W-:Y:S01]  /*1870*/  FADD.FTZ R91, R91, R32 ;  /* 0x000000205b5b7221 */ /* 0x000fe20000010000 */
[----:B------:R-:W-:-:S03]  /*1880*/  FADD.FTZ R78, R78, R33 ;  /* 0x000000214e4e7221 */ /* 0x000fc60000010000 */
[----:B------:R-:W-:Y:S01]  /*1890*/  FADD.FTZ R91, R91, R58 ;  /* 0x0000003a5b5b7221 */ /* 0x000fe20000010000 */
[----:B------:R-:W-:-:S03]  /*18a0*/  FADD.FTZ R78, R78, R59 ;  /* 0x0000003b4e4e7221 */ /* 0x000fc60000010000 */
[----:B------:R-:W-:Y:S01]  /*18b0*/  FADD.FTZ R91, R91, R56 ;  /* 0x000000385b5b7221 */ /* 0x000fe20000010000 */
[----:B------:R-:W-:-:S03]  /*18c0*/  FADD.FTZ R78, R78, R57 ;  /* 0x000000394e4e7221 */ /* 0x000fc60000010000 */
[----:B----4-:R-:W-:Y:S01]  /*18d0*/  FADD.FTZ R70, R91, R70 ;  /* 0x000000465b467221 */ /* 0x010fe20000010000 */
[----:B------:R-:W-:-:S07]  /*18e0*/  FADD.FTZ R71, R78, R71 ;  /* 0x000000474e477221 */ /* 0x000fce0000010000 */
.L_x_1583:
[----:B------:R-:W-:Y:S05]  /*18f0*/  BSYNC B0 ;  /* 0x0000000000007941 */ /* 0x000fea0003800000 */
.L_x_1582:
        /* <DEDUP_REMOVED lines=15> */
[----:B------:R-:W-:Y:S01]  /*19f0*/  LOP3.LUT R57, R57, 0xfffffff8, R2, 0xe2, !PT ;  /* 0xfffffff839397812 */ /* 0x000fe200078ee202 */
[----:B0-----:R-:W-:-:S04]  /*1a00*/  IMAD R22, R24, UR4, R5 ;  /* 0x0000000418167c24 */ /* 0x001fc8000f8e0205 */
[----:B------:R-:W-:-:S05]  /*1a10*/  IMAD R22, R22, 0x20, R57 ;  /* 0x0000002016167824 */ /* 0x000fca00078e0239 */
[----:B------:R-:W-:-:S05]  /*1a20*/  SHF.L.U32 R57, R22, 0x1, RZ ;  /* 0x0000000116397819 */ /* 0x000fca00000006ff */
[----:B-1----:R-:W-:-:S05]  /*1a30*/  IMAD.WIDE.U32 R54, R57, 0x4, R54 ;  /* 0x0000000439367825 */ /* 0x002fca00078e0036 */
[----:B------:R0:W-:Y:S02]  /*1a40*/  STG.E.64 desc[UR8][R54.64], R32 ;  /* 0x0000002036007986 */ /* 0x0001e4000c101b08 */
.L_x_1585:
[----:B------:R-:W-:Y:S05]  /*1a50*/  BSYNC B0 ;  /* 0x0000000000007941 */ /* 0x000fea0003800000 */
.L_x_1584:
        /* <DEDUP_REMOVED lines=16> */
[----:B------:R-:W-:Y:S02]  /*1b60*/  ISETP.GT.U32.AND P1, PT, R4, 0x1f, PT ;  /* 0x0000001f0400780c */ /* 0x000fe40003f24070 */
[----:B------:R-:W-:Y:S02]  /*1b70*/  PRMT R48, R48, 0x7632, R48 ;  /* 0x0000763230307816 */ /* 0x000fe40000000030 */
[----:B------:R-:W-:-:S02]  /*1b80*/  PRMT R49, R49, 0x7632, R49 ;  /* 0x0000763231317816 */ /* 0x000fc40000000031 */
[----:B-----5:R-:W-:Y:S02]  /*1b90*/  PRMT R22, R50, 0x7632, R22 ;  /* 0x0000763232167816 */ /* 0x020fe40000000016 */
[----:B------:R-:W-:Y:S02]  /*1ba0*/  PRMT R24, R51, 0x7632, R24 ;  /* 0x0000763233187816 */ /* 0x000fe40000000018 */
[----:B------:R-:W-:Y:S02]  /*1bb0*/  PRMT R34, R52, 0x7632, R34 ;  /* 0x0000763234227816 */ /* 0x000fe40000000022 */
[----:B------:R-:W-:Y:S01]  /*1bc0*/  PRMT R30, R53, 0x7632, R30 ;  /* 0x00007632351e7816 */ /* 0x000fe2000000001e */
[----:B------:R-:W-:Y:S06]  /*1bd0*/  @P0 BRA `(.L_x_1586) ;  /* 0x00000000003c0947 */ /* 0x000fec0003800000 */
        /* <DEDUP_REMOVED lines=9> */
.L_x_1587:
[----:B------:R-:W2:Y:S04]  /*1c70*/  LD.E.STRONG.GPU R40, desc[UR8][R32.64] ;  /* 0x0000000820287980 */ /* 0x000ea8000c10f900 */
[----:B--2---:R-:W-:Y:S01]  /*1c80*/  CCTL.IVALL ;  /* 0x00000000ff00798f */ /* 0x004fe20002000000 */
[----:B------:R-:W-:Y:S05]  /*1c90*/  YIELD ;  /* 0x0000000000007946 */ /* 0x000fea0003800000 */
[----:B-----5:R-:W-:-:S04]  /*1ca0*/  LOP3.LUT R40, R40, R41, RZ, 0x3c, !PT ;  /* 0x0000002928287212 */ /* 0x020fc800078e3cff */
[----:B------:R-:W-:-:S13]  /*1cb0*/  ISETP.GT.AND P0, PT, R40, -0x1, PT ;  /* 0xffffffff2800780c */ /* 0x000fda0003f04270 */
[----:B------:R-:W-:Y:S05]  /*1cc0*/  @P0 BRA `(.L_x_1587) ;  /* 0xfffffffc00e80947 */ /* 0x000fea000383ffff */
.L_x_1586:
[----:B------:R-:W-:Y:S05]  /*1cd0*/  WARPSYNC.ALL ;  /* 0x0000000000007948 */ /* 0x000fea0003800000 */
[----:B------:R-:W1:Y:S01]  /*1ce0*/  @!P1 LDC R40, c[0x0][0x10] ;  /* 0x00000400ff289b82 */ /* 0x000e620000000800 */
[----:B------:R-:W-:-:S07]  /*1cf0*/  @!P1 LOP3.LUT R41, R4, 0x7ffffff8, RZ, 0xc0, !PT ;  /* 0x7ffffff804299812 */ /* 0x000fce00078ec0ff */
[----:B------:R-:W-:Y:S01]  /*1d00*/  BAR.SYNC.DEFER_BLOCKING 0x0 ;  /* 0x0000000000007b1d */ /* 0x000fe20000010000 */
[----:B------:R-:W-:-:S07]  /*1d10*/  @!P1 LOP3.LUT R55, R4, 0x7, RZ, 0xc0, !PT ;  /* 0x0000000704379812 */ /* 0x000fce00078ec0ff */
[----:B0-----:R-:W0:Y:S01]  /*1d20*/  @!P1 LDC.64 R32, c[0x0][0x248] ;  /* 0x00009200ff209b82 */ /* 0x001e220000000a00 */
[----:B------:R-:W-:Y:S01]  /*1d30*/  LOP3.LUT P0, RZ, R4, 0xffffffe7, RZ, 0xc0, !PT ;  /* 0xffffffe704ff7812 */ /* 0x000fe2000780c0ff */
[----:B------:R-:W-:Y:S01]  /*1d40*/  ULDC.64 UR12, c[0x0][0x240] ;  /* 0x00009000000c7ab9 */ /* 0x000fe20000000a00 */
[----:B-1----:R-:W-:-:S04]  /*1d50*/  @!P1 IMAD R40, R40, UR4, R5 ;  /* 0x0000000428289c24 */ /* 0x002fc8000f8e0205 */
[----:B------:R-:W-:-:S05]  /*1d60*/  @!P1 IMAD R40, R40, 0x20, R41 ;  /* 0x0000002028289824 */ /* 0x000fca00078e0229 */
[----:B------:R-:W-:-:S04]  /*1d70*/  @!P1 IADD3 R40, R40, R55, RZ ;  /* 0x0000003728289210 */ /* 0x000fc80007ffe0ff */
        /* <DEDUP_REMOVED lines=12> */
[----:B--2---:R-:W-:-:S04]  /*1e40*/  FADD.FTZ R55, R55, R40 ;  /* 0x0000002837377221 */ /* 0x004fc80000010000 */
[----:B------:R-:W1:Y:S01]  /*1e50*/  SHFL.BFLY PT, R57, R56, 0x2, 0x1f ;  /* 0x0c401f0038397f89 */ /* 0x000e6200000e0000 */
[----:B------:R-:W-:-:S03]  /*1e60*/  @!P0 MOV R40, 0x400 ;  /* 0x0000040000288802 */ /* 0x000fc60000000f00 */
[----:B------:R-:W2:Y:S02]  /*1e70*/  SHFL.BFLY PT, R58, R55, 0x2, 0x1f ;  /* 0x0c401f00373a7f89 */ /* 0x000ea400000e0000 */
[----:B------:R-:W-:-:S05]  /*1e80*/  @!P0 VIADD R40, R40, 0xc80 ;  /* 0x00000c8028288836 */ /* 0x000fca0000000000 */
[----:B0-----:R-:W-:Y:S02]  /*1e90*/  @!P0 LEA R41, R59, R40, 0x18 ;  /* 0x000000283b298211 */ /* 0x001fe400078ec0ff */
[----:B------:R-:W-:-:S04]  /*1ea0*/  @!P0 LOP3.LUT R40, R4, 0xfffffff8, RZ, 0xc0, !PT ;  /* 0xfffffff804288812 */ /* 0x000fc800078ec0ff */
        /* <DEDUP_REMOVED lines=19> */
[C---:B------:R-:W-:Y:S01]  /*1fe0*/  SHF.L.U32 R41, R0.reuse, 0x2, RZ ;  /* 0x0000000200297819 */ /* 0x040fe200000006ff */
[----:B------:R-:W-:Y:S01]  /*1ff0*/  UIADD3 UR6, UR6, 0xc80, URZ ;  /* 0x00000c8006067890 */ /* 0x000fe2000fffe03f */
[----:B------:R-:W-:Y:S02]  /*2000*/  SHF.L.U64.HI R55, R0, 0x2, R7 ;  /* 0x0000000200377819 */ /* 0x000fe40000010207 */
[C---:B------:R-:W-:Y:S02]  /*2010*/  LOP3.LUT R57, R41.reuse, 0x1c, RZ, 0xc0, !PT ;  /* 0x0000001c29397812 */ /* 0x040fe400078ec0ff */
[----:B------:R-:W-:Y:S02]  /*2020*/  LOP3.LUT R41, R41, 0xffffffe0, RZ, 0xc0, !PT ;  /* 0xffffffe029297812 */ /* 0x000fe400078ec0ff */
[----:B------:R-:W-:Y:S01]  /*2030*/  LOP3.LUT R55, R55, 0x1fffffff, RZ, 0xc0, !PT ;  /* 0x1fffffff37377812 */ /* 0x000fe200078ec0ff */
[----:B------:R-:W-:-:S05]  /*2040*/  IMAD.IADD R40, R57, 0x1, R4 ;  /* 0x0000000139287824 */ /* 0x000fca00078e0204 */
        /* <DEDUP_REMOVED lines=8> */
.L_x_1589:
[----:B------:R-:W-:Y:S05]  /*20d0*/  BSYNC B0 ;  /* 0x0000000000007941 */ /* 0x000fea0003800000 */
.L_x_1588:
[----:B------:R-:W1:Y:S01]  /*20e0*/  S2UR UR7, SR_CgaCtaId ;  /* 0x00000000000779c3 */ /* 0x000e620000008800 */
[----:B------:R-:W-:Y:S01]  /*20f0*/  IMAD R6, R6, 0x50, R9 ;  /* 0x0000005006067824 */ /* 0x000fe200078e0209 */
[----:B------:R-:W-:Y:S01]  /*2100*/  UMOV UR6, 0x400 ;  /* 0x0000040000067882 */ /* 0x000fe20000000000 */
[----:B------:R-:W-:Y:S01]  /*2110*/  ULDC.64 UR12, c[0x0][0x210] ;  /* 0x00008400000c7ab9 */ /* 0x000fe20000000a00 */
[----:B------:R-:W-:Y:S01]  /*2120*/  UIADD3 UR6, UR6, 0xc80, URZ ;  /* 0x00000c8006067890 */ /* 0x000fe2000fffe03f */
[----:B------:R-:W-:Y:S01]  /*2130*/  SHF.L.U32 R65, R37, 0x10, RZ ;  /* 0x0000001025417819 */ /* 0x000fe200000006ff */
[----:B------:R-:W-:Y:S01]  /*2140*/  IMAD.U32 R67, R38, 0x10000, RZ ;  /* 0x0001000026437824 */ /* 0x000fe200078e00ff */
[----:B0-----:R-:W-:Y:S01]  /*2150*/  SHF.L.U32 R32, R6, 0x2, RZ ;  /* 0x0000000206207819 */ /* 0x001fe200000006ff */
[----:B------:R-:W-:Y:S01]  /*2160*/  IMAD.U32 R47, R47, 0x10000, RZ ;  /* 0x000100002f2f7824 */ /* 0x000fe200078e00ff */
[----:B------:R-:W-:Y:S01]  /*2170*/  SHF.L.U32 R6, R0, 0x2, RZ ;  /* 0x0000000200067819 */ /* 0x000fe200000006ff */
[----:B------:R-:W-:Y:S01]  /*2180*/  IMAD.U32 R91, R44, 0x10000, RZ ;  /* 0x000100002c5b7824 */ /* 0x000fe200078e00ff */
[--C-:B------:R-:W-:Y:S01]  /*2190*/  SHF.R.S32.HI R33, RZ, 0x1f, R32.reuse ;  /* 0x0000001fff217819 */ /* 0x100fe20000011420 */
[----:B------:R-:W-:Y:S01]  /*21a0*/  IMAD.U32 R50, R50, 0x10000, RZ ;  /* 0x0001000032327824 */ /* 0x000fe200078e00ff */
[----:B------:R-:W-:Y:S01]  /*21b0*/  LOP3.LUT R6, R6, 0x1c, RZ, 0xc0, !PT ;  /* 0x0000001c06067812 */ /* 0x000fe200078ec0ff */
[----:B------:R-:W-:Y:S01]  /*21c0*/  IMAD.U32 R34, R34, 0x10000, RZ ;  /* 0x0001000022227824 */ /* 0x000fe200078e00ff */
[----:B------:R-:W-:Y:S01]  /*21d0*/  SHF.L.U32 R37, R46, 0x10, RZ ;  /* 0x000000102e257819 */ /* 0x000fe200000006ff */
[----:B------:R-:W-:Y:S01]  /*21e0*/  IMAD.WIDE.U32 R8, R8, 0xa0000, R32 ;  /* 0x000a000008087825 */ /* 0x000fe200078e0020 */
[----:B------:R-:W-:Y:S01]  /*21f0*/  SHF.L.U32 R63, R36, 0x10, RZ ;  /* 0x00000010243f7819 */ /* 0x000fe200000006ff */
[----:B------:R-:W-:Y:S01]  /*2200*/  ULOP3.LUT UR4, UR4, 0x1, URZ, 0x3c, !UPT ;  /* 0x0000000104047892 */ /* 0x000fe2000f8e3c3f */
[----:B------:R-:W-:Y:S01]  /*2210*/  SHF.L.U32 R49, R49, 0x10, RZ ;  /* 0x0000001031317819 */ /* 0x000fe200000006ff */
[----:B------:R-:W-:Y:S01]  /*2220*/  IMAD.MOV R6, RZ, RZ, -R6 ;  /* 0x000000ffff067224 */ /* 0x000fe200078e0a06 */
[----:B------:R-:W-:Y:S01]  /*2230*/  IADD3 R56, R10, R9, RZ ;  /* 0x000000090a387210 */ /* 0x000fe20007ffe0ff */
[----:B------:R-:W-:Y:S01]  /*2240*/  IMAD.WIDE.U32 R32, R32, -0x33333333, RZ ;  /* 0xcccccccd20207825 */ /* 0x000fe200078e00ff */
[----:B------:R-:W-:Y:S01]  /*2250*/  IADD3 R11, P0, R11, R8, RZ ;  /* 0x000000080b0b7210 */ /* 0x000fe20007f1e0ff */
[----:B-1----:R-:W-:Y:S01]  /*2260*/  ULEA UR6, UR7, UR6, 0x18 ;  /* 0x0000000607067291 */ /* 0x002fe2000f8ec03f */
[----:B------:R-:W-:Y:S01]  /*2270*/  MOV R32, R6 ;  /* 0x0000000600207202 */ /* 0x000fe20000000f00 */
[----:B------:R-:W-:Y:S01]  /*2280*/  IMAD.U32 R71, R26, 0x10000, RZ ;  /* 0x000100001a477824 */ /* 0x000fe200078e00ff */
[----:B------:R-:W-:Y:S01]  /*2290*/  IADD3 R13, P4, R13, R8, RZ ;  /* 0x000000080d0d7210 */ /* 0x000fe20007f9e0ff */
[----:B------:R-:W-:Y:S01]  /*22a0*/  IMAD.X R6, RZ, RZ, R56, P0 ;  /* 0x000000ffff067224 */ /* 0x000fe200000e0638 */
[----:B------:R-:W-:-:S02]  /*22b0*/  LEA.HI R32, R33, R32, RZ, 0x1a ;  /* 0x0000002021207211 */ /* 0x000fc400078fd0ff */
[C---:B------:R-:W-:Y:S02]  /*22c0*/  LEA R10, P0, R11.reuse, UR12, 0x1 ;  /* 0x0000000c0b0a7c11 */ /* 0x040fe4000f8008ff */
[----:B------:R-:W-:Y:S01]  /*22d0*/  LEA R32, R32, UR6, 0x3 ;  /* 0x0000000620207c11 */ /* 0x000fe2000f8e18ff */
[----:B------:R-:W-:Y:S01]  /*22e0*/  ULDC UR6, c[0x0][0x230] ;  /* 0x00008c0000067ab9 */ /* 0x000fe20000000800 */
[----:B------:R-:W-:Y:S02]  /*22f0*/  LEA.HI.X R11, R11, UR13, R6, 0x1, P0 ;  /* 0x0000000d0b0b7c11 */ /* 0x000fe400080f0c06 */
[-C--:B------:R-:W-:Y:S02]  /*2300*/  IADD3 R6, P5, R12, R8.reuse, RZ ;  /* 0x000000080c067210 */ /* 0x080fe40007fbe0ff */
[----:B------:R-:W0:Y:S01]  /*2310*/  LDS.64 R32, [R32] ;  /* 0x0000000020207984 */ /* 0x000e220000000a00 */
[-C--:B------:R-:W-:Y:S02]  /*2320*/  IADD3 R40, P3, R14, R8.reuse, RZ ;  /* 0x000000080e287210 */ /* 0x080fe40007f7e0ff */
[-C--:B------:R-:W-:Y:S01]  /*2330*/  IADD3 R61, P2, R18, R8.reuse, RZ ;  /* 0x00000008123d7210 */ /* 0x080fe20007f5e0ff */
[----:B------:R-:W-:Y:S01]  /*2340*/  IMAD.X R9, RZ, RZ, R56, P5 ;  /* 0x000000ffff097224 */ /* 0x000fe200028e0638 */
[----:B------:R-:W-:-:S02]  /*2350*/  IADD3 R57, P0, R16, R8, RZ ;  /* 0x0000000810397210 */ /* 0x000fc40007f1e0ff */
[-C--:B------:R-:W-:Y:S02]  /*2360*/  IADD3.X R18, RZ, R56.reuse, RZ, P4, !PT ;  /* 0x00000038ff127210 */ /* 0x080fe400027fe4ff */
[----:B------:R-:W-:Y:S02]  /*2370*/  LEA R14, P5, R13, UR12, 0x1 ;  /* 0x0000000c0d0e7c11 */ /* 0x000fe4000f8a08ff */
[----:B------:R-:W-:Y:S02]  /*2380*/  IADD3.X R41, RZ, R56, RZ, P3, !PT ;  /* 0x00000038ff297210 */ /* 0x000fe40001ffe4ff */
[----:B------:R-:W-:Y:S02]  /*2390*/  LEA R16, P4, R6, UR12, 0x1 ;  /* 0x0000000c06107c11 */ /* 0x000fe4000f8808ff */
[-C--:B------:R-:W-:Y:S02]  /*23a0*/  IADD3 R55, P3, R15, R8.reuse, RZ ;  /* 0x000000080f377210 */ /* 0x080fe40007f7e0ff */
[----:B------:R-:W-:-:S02]  /*23b0*/  IADD3 R60, P1, R17, R8, RZ ;  /* 0x00000008113c7210 */ /* 0x000fc40007f3e0ff */
[----:B------:R-:W-:Y:S01]  /*23c0*/  LEA.HI.X R15, R13, UR13, R18, 0x1, P5 ;  /* 0x0000000d0d0f7c11 */ /* 0x000fe2000a8f0c12 */
[----:B------:R-:W-:Y:S01]  /*23d0*/  IMAD.X R18, RZ, RZ, R56, P0 ;  /* 0x000000ffff127224 */ /* 0x000fe200000e0638 */
[----:B------:R-:W-:Y:S02]  /*23e0*/  LEA.HI.X R17, R6, UR13, R9, 0x1, P4 ;  /* 0x0000000d06117c11 */ /* 0x000fe4000a0f0c09 */
[----:B------:R-:W-:Y:S02]  /*23f0*/  IADD3.X R6, RZ, R56, RZ, P3, !PT ;  /* 0x00000038ff067210 */ /* 0x000fe40001ffe4ff */
[C---:B------:R-:W-:Y:S02]  /*2400*/  LEA R58, P0, R55.reuse, UR12, 0x1 ;  /* 0x0000000c373a7c11 */ /* 0x040fe4000f8008ff */
[----:B------:R-:W-:Y:S02]  /*2410*/  LEA R12, P6, R40, UR12, 0x1 ;  /* 0x0000000c280c7c11 */ /* 0x000fe4000f8c08ff */
[----:B------:R-:W-:-:S02]  /*2420*/  LEA.HI.X R59, R55, UR13, R6, 0x1, P0 ;  /* 0x0000000d373b7c11 */ /* 0x000fc400080f0c06 */
[----:B------:R-:W-:Y:S02]  /*2430*/  LEA.HI.X R13, R40, UR13, R41, 0x1, P6 ;  /* 0x0000000d280d7c11 */ /* 0x000fe4000b0f0c29 */
[-C--:B------:R-:W-:Y:S02]  /*2440*/  IADD3.X R62, RZ, R56.reuse, RZ, P2, !PT ;  /* 0x00000038ff3e7210 */ /* 0x080fe400017fe4ff */
[----:B------:R-:W-:Y:S02]  /*2450*/  LEA R40, P3, R61, UR12, 0x1 ;  /* 0x0000000c3d287c11 */ /* 0x000fe4000f8608ff */
[----:B------:R-:W-:Y:S02]  /*2460*/  IADD3.X R9, RZ, R56, RZ, P1, !PT ;  /* 0x00000038ff097210 */ /* 0x000fe40000ffe4ff */
[----:B------:R-:W-:Y:S01]  /*2470*/  LEA R56, P1, R57, UR12, 0x1 ;  /* 0x0000000c39387c11 */ /* 0x000fe2000f8208ff */
[----:B0-----:R-:W-:Y:S01]  /*2480*/  FADD.FTZ R33, R33, UR6 ;  /* 0x0000000621217e21 */ /* 0x001fe20008010000 */
[--C-:B------:R-:W-:Y:S01]  /*2490*/  FADD.FTZ R6, R3, -R32.reuse ;  /* 0x8000002003067221 */ /* 0x100fe20000010000 */
[----:B------:R-:W-:Y:S01]  /*24a0*/  SHF.L.U32 R55, R54, 0x10, RZ ;  /* 0x0000001036377819 */ /* 0x000fe200000006ff */
[--C-:B------:R-:W-:Y:S01]  /*24b0*/  FADD.FTZ R46, R79, -R32.reuse ;  /* 0x800000204f2e7221 */ /* 0x100fe20000010000 */
[----:B------:R0:W1:Y:S01]  /*24c0*/  MUFU.RSQ R3, R33 ;  /* 0x0000002100037308 */ /* 0x0000620000001400 */
[----:B------:R-:W-:Y:S01]  /*24d0*/  LEA R8, P2, R60, UR12, 0x1 ;  /* 0x0000000c3c087c11 */ /* 0x000fe2000f8408ff */
[----:B------:R-:W-:Y:S01]  /*24e0*/  FADD.FTZ R38, R83, -R32 ;  /* 0x8000002053267221 */ /* 0x000fe20000010000 */
[----:B------:R-:W-:Y:S01]  /*24f0*/  LEA.HI.X R41, R61, UR13, R62, 0x1, P3 ;  /* 0x0000000d3d297c11 */ /* 0x000fe200098f0c3e */
[----:B------:R-:W-:Y:S01]  /*2500*/  IMAD.U32 R61, R35, 0x10000, RZ ;  /* 0x00010000233d7824 */ /* 0x000fe200078e00ff */
[----:B------:R-:W-:Y:S01]  /*2510*/  LEA.HI.X R57, R57, UR13, R18, 0x1, P1 ;  /* 0x0000000d39397c11 */ /* 0x000fe200088f0c12 */
[----:B------:R-:W-:Y:S01]  /*2520*/  FADD.FTZ R18, -R32, R55 ;  /* 0x0000003720127221 */ /* 0x000fe20000010100 */
[----:B------:R-:W-:Y:S01]  /*2530*/  LEA.HI.X R9, R60, UR13, R9, 0x1, P2 ;  /* 0x0000000d3c097c11 */ /* 0x000fe200090f0c09 */
[----:B------:R-:W-:Y:S01]  /*2540*/  FADD.FTZ R60, -R32, R61 ;  /* 0x0000003d203c7221 */ /* 0x000fe20000010100 */
[----:B0-----:R-:W-:Y:S01]  /*2550*/  SHF.L.U32 R33, R52, 0x10, RZ ;  /* 0x0000001034217819 */ /* 0x001fe200000006ff */
[--C-:B------:R-:W-:Y:S01]  /*2560*/  FADD.FTZ R66, R23, -R32.reuse ;  /* 0x8000002017427221 */ /* 0x100fe20000010000 */
[----:B------:R-:W-:Y:S01]  /*2570*/  SHF.L.U32 R69, R28, 0x10, RZ ;  /* 0x000000101c457819 */ /* 0x000fe200000006ff */
[----:B------:R-:W-:Y:S01]  /*2580*/  FADD.FTZ R72, -R32, R67 ;  /* 0x0000004320487221 */ /* 0x000fe20000010100 */
[----:B------:R-:W-:Y:S01]  /*2590*/  SHF.L.U32 R39, R39, 0x10, RZ ;  /* 0x0000001027277819 */ /* 0x000fe200000006ff */
[--C-:B------:R-:W-:Y:S01]  /*25a0*/  FADD.FTZ R28, R19, -R32.reuse ;  /* 0x80000020131c7221 */ /* 0x100fe20000010000 */
[----:B------:R-:W-:Y:S01]  /*25b0*/  SHF.L.U32 R73, R42, 0x10, RZ ;  /* 0x000000102a497819 */ /* 0x000fe200000006ff */
[----:B------:R-:W-:Y:S01]  /*25c0*/  FADD.FTZ R90, -R32, R47 ;  /* 0x0000002f205a7221 */ /* 0x000fe20000010100 */
[C---:B-1----:R-:W-:Y:S01]  /*25d0*/  FMUL.FTZ R46, R3.reuse, R46 ;  /* 0x0000002e032e7220 */ /* 0x042fe20000410000 */
[C---:B------:R-:W-:Y:S01]  /*25e0*/  FMUL.FTZ R23, R3.reuse, R18 ;  /* 0x0000001203177220 */ /* 0x040fe20000410000 */
[----:B------:R-:W-:Y:S01]  /*25f0*/  FMUL.FTZ R18, R3, R60 ;  /* 0x0000003c03127220 */ /* 0x000fe20000410000 */
[----:B------:R-:W-:Y:S01]  /*2600*/  SHF.L.U32 R45, R45, 0x10, RZ ;  /* 0x000000102d2d7819 */ /* 0x000fe200000006ff */
[----:B------:R-:W-:Y:S01]  /*2610*/  FMUL.FTZ R60, R3, R38 ;  /* 0x00000026033c7220 */ /* 0x000fe20000410000 */
[----:B------:R-:W-:Y:S01]  /*2620*/  SHF.L.U32 R35, R48, 0x10, RZ ;  /* 0x0000001030237819 */ /* 0x000fe200000006ff */
[C---:B------:R-:W-:Y:S01]  /*2630*/  FADD.FTZ R42, -R32.reuse, R91 ;  /* 0x0000005b202a7221 */ /* 0x040fe20000010100 */
[----:B------:R-:W-:Y:S01]  /*2640*/  FADD.FTZ R84, -R32, R37 ;  /* 0x0000002520547221 */ /* 0x000fe20000010100 */
[----:B------:R-:W-:Y:S01]  /*2650*/  FFMA.FTZ R38, R50, R46, R33 ;  /* 0x0000002e32267223 */ /* 0x000fe20000010021 */
[----:B------:R-:W-:Y:S01]  /*2660*/  SHF.L.U32 R47, R22, 0x10, RZ ;  /* 0x00000010162f7819 */ /* 0x000fe200000006ff */
[--C-:B------:R-:W-:Y:S01]  /*2670*/  FADD.FTZ R62, R21, -R32.reuse ;  /* 0x80000020153e7221 */ /* 0x100fe20000010000 */
[C---:B------:R-:W-:Y:S01]  /*2680*/  FADD.FTZ R64, -R32.reuse, R63 ;  /* 0x0000003f20407221 */ /* 0x040fe20000010100 */
[----:B------:R-:W-:Y:S01]  /*2690*/  FADD.FTZ R49, -R32, R49 ;  /* 0x0000003120317221 */ /* 0x000fe20000010100 */
[----:B------:R-:W-:Y:S01]  /*26a0*/  FMUL.FTZ R52, R6, R3 ;  /* 0x0000000306347220 */ /* 0x000fe20000410000 */
[----:B------:R-:W-:Y:S01]  /*26b0*/  FMUL.FTZ R37, R3, R72 ;  /* 0x0000004803257220 */ /* 0x000fe20000410000 */
[----:B------:R-:W-:Y:S01]  /*26c0*/  SHF.L.U32 R46, R51, 0x10, RZ ;  /* 0x00000010332e7819 */ /* 0x000fe200000006ff */
[----:B------:R-:W-:Y:S01]  /*26d0*/  FMUL.FTZ R6, R3, R28 ;  /* 0x0000001c03067220 */ /* 0x000fe20000410000 */
[----:B------:R-:W-:Y:S01]  /*26e0*/  SHF.L.U32 R53, R53, 0x10, RZ ;  /* 0x0000001035357819 */ /* 0x000fe200000006ff */
[----:B------:R-:W-:Y:S01]  /*26f0*/  IMAD.U32 R51, R24, 0x10000, RZ ;  /* 0x0001000018337824 */ /* 0x000fe200078e00ff */
[----:B------:R-:W-:Y:S01]  /*2700*/  SHF.L.U32 R30, R30, 0x10, RZ ;  /* 0x000000101e1e7819 */ /* 0x000fe200000006ff */
[C---:B------:R-:W-:Y:S01]  /*2710*/  FADD.FTZ R76, -R32.reuse, R39 ;  /* 0x00000027204c7221 */ /* 0x040fe20000010100 */
[----:B------:R-:W-:Y:S01]  /*2720*/  SHF.L.U32 R43, R43, 0x10, RZ ;  /* 0x000000102b2b7819 */ /* 0x000fe200000006ff */
[C---:B------:R-:W-:Y:S01]  /*2730*/  FADD.FTZ R68, -R32.reuse, R65 ;  /* 0x0000004120447221 */ /* 0x040fe20000010100 */
[C---:B------:R-:W-:Y:S01]  /*2740*/  FADD.FTZ R80, -R32.reuse, R69 ;  /* 0x0000004520507221 */ /* 0x040fe20000010100 */
[C---:B------:R-:W-:Y:S01]  /*2750*/  FADD.FTZ R48, -R32.reuse, R73 ;  /* 0x0000004920307221 */ /* 0x040fe20000010100 */
[C---:B------:R-:W-:Y:S01]  /*2760*/  FADD.FTZ R36, -R32.reuse, R45 ;  /* 0x0000002d20247221 */ /* 0x040fe20000010100 */
[----:B------:R-:W-:Y:S01]  /*2770*/  FADD.FTZ R39, -R32, R35 ;  /* 0x0000002320277221 */ /* 0x000fe20000010100 */
[----:B------:R-:W-:Y:S01]  /*2780*/  FMUL.FTZ R61, R3, R42 ;  /* 0x0000002a033d7220 */ /* 0x000fe20000410000 */
[--C-:B------:R-:W-:Y:S01]  /*2790*/  FADD.FTZ R70, R25, -R32.reuse ;  /* 0x8000002019467221 */ /* 0x100fe20000010000 */
[----:B------:R-:W-:Y:S01]  /*27a0*/  FADD.FTZ R74, R27, -R32 ;  /* 0x800000201b4a7221 */ /* 0x000fe20000010000 */
[C---:B------:R-:W-:Y:S01]  /*27b0*/  FMUL.FTZ R45, R3.reuse, R62 ;  /* 0x0000003e032d7220 */ /* 0x040fe20000410000 */
[C---:B------:R-:W-:Y:S01]  /*27c0*/  FMUL.FTZ R28, R3.reuse, R64 ;  /* 0x00000040031c7220 */ /* 0x040fe20000410000 */
[----:B------:R-:W-:Y:S01]  /*27d0*/  FMUL.FTZ R42, R3, R49 ;  /* 0x00000031032a7220 */ /* 0x000fe20000410000 */
[--C-:B------:R-:W-:Y:S01]  /*27e0*/  FFMA.FTZ R55, R47, R37, R34.reuse ;  /* 0x000000252f377223 */ /* 0x100fe20000010022 */
[----:B------:R-:W-:Y:S01]  /*27f0*/  FFMA.FTZ R52, R52, R50, R33 ;  /* 0x0000003234347223 */ /* 0x000fe20000010021 */
[----:B------:R-:W-:Y:S01]  /*2800*/  FFMA.FTZ R49, R23, R47, R34 ;  /* 0x0000002f17317223 */ /* 0x000fe20000010022 */
[----:B------:R-:W-:Y:S01]  /*2810*/  FFMA.FTZ R6, R6, R46, R53 ;  /* 0x0000002e06067223 */ /* 0x000fe20000010035 */
[----:B------:R-:W-:Y:S01]  /*2820*/  FFMA.FTZ R37, R18, R51, R30 ;  /* 0x0000003312257223 */ /* 0x000fe2000001001e */
[----:B------:R-:W-:Y:S01]  /*2830*/  FADD.FTZ R44, -R32, R43 ;  /* 0x0000002b202c7221 */ /* 0x000fe20000010100 */
        /* <DEDUP_REMOVED lines=11> */
[--C-:B------:R-:W-:Y:S01]  /*28f0*/  FADD.FTZ R78, R29, -R32.reuse ;  /* 0x800000201d4e7221 */ /* 0x100fe20000010000 */
[--C-:B------:R-:W-:Y:S01]  /*2900*/  FADD.FTZ R82, R31, -R32.reuse ;  /* 0x800000201f527221 */ /* 0x100fe20000010000 */
[----:B------:R-:W-:Y:S01]  /*2910*/  FADD.FTZ R26, -R32, R71 ;  /* 0x00000047201a7221 */ /* 0x000fe20000010100 */
[--C-:B------:R-:W-:Y:S01]  /*2920*/  FADD.FTZ R88, R77, -R32.reuse ;  /* 0x800000204d587221 */ /* 0x100fe20000010000 */
[--C-:B------:R-:W-:Y:S01]  /*2930*/  FADD.FTZ R86, R81, -R32.reuse ;  /* 0x8000002051567221 */ /* 0x100fe20000010000 */
[--C-:B------:R-:W-:Y:S01]  /*2940*/  FADD.FTZ R85, R85, -R32.reuse ;  /* 0x8000002055557221 */ /* 0x100fe20000010000 */
[----:B------:R-:W-:Y:S01]  /*2950*/  FADD.FTZ R89, R89, -R32 ;  /* 0x8000002059597221 */ /* 0x000fe20000010000 */
[----:B------:R-:W-:Y:S01]  /*2960*/  F2FP.BF16.F32.PACK_AB R52, R49, R52 ;  /* 0x000000343134723e */ /* 0x000fe200000010ff */
[----:B------:R-:W-:Y:S01]  /*2970*/  FMUL.FTZ R29, R3, R44 ;  /* 0x0000002c031d7220 */ /* 0x000fe20000410000 */
[----:B------:R-:W-:Y:S01]  /*2980*/  F2FP.BF16.F32.PACK_AB R6, R37, R6 ;  /* 0x000000062506723e */ /* 0x000fe200000010ff */
[C-C-:B------:R-:W-:Y:S01]  /*2990*/  FFMA.FTZ R80, R47.reuse, R80, R34.reuse ;  /* 0x000000502f507223 */ /* 0x140fe20000010022 */
[C-C-:B------:R-:W-:Y:S01]  /*29a0*/  FFMA.FTZ R48, R47.reuse, R48, R34.reuse ;  /* 0x000000302f307223 */ /* 0x140fe20000010022 */
[C-C-:B------:R-:W-:Y:S01]  /*29b0*/  FFMA.FTZ R23, R47.reuse, R61, R34.reuse ;  /* 0x0000003d2f177223 */ /* 0x140fe20000010022 */
[C-C-:B------:R-:W-:Y:S01]  /*29c0*/  FFMA.FTZ R22, R47.reuse, R63, R34.reuse ;  /* 0x0000003f2f167223 */ /* 0x140fe20000010022 */
[----:B------:R-:W-:Y:S01]  /*29d0*/  FFMA.FTZ R24, R47, R65, R34 ;  /* 0x000000412f187223 */ /* 0x000fe20000010022 */
[----:B------:R-:W-:Y:S01]  /*29e0*/  FFMA.FTZ R21, R46, R21, R53 ;  /* 0x000000152e157223 */ /* 0x000fe20000010035 */
[C-C-:B------:R-:W-:Y:S01]  /*29f0*/  FFMA.FTZ R18, R51.reuse, R19, R30.reuse ;  /* 0x0000001333127223 */ /* 0x140fe2000001001e */
[----:B------:R-:W-:Y:S01]  /*2a00*/  FFMA.FTZ R44, R50, R70, R33 ;  /* 0x00000046322c7223 */ /* 0x000fe20000010021 */
[----:B------:R-:W-:Y:S01]  /*2a10*/  FFMA.FTZ R27, R46, R27, R53 ;  /* 0x0000001b2e1b7223 */ /* 0x000fe20000010035 */
[----:B------:R-:W-:Y:S01]  /*2a20*/  FFMA.FTZ R34, R51, R25, R30 ;  /* 0x0000001933227223 */ /* 0x000fe2000001001e */
        /* <DEDUP_REMOVED lines=9> */
[----:B------:R-:W-:Y:S01]  /*2ac0*/  FADD.FTZ R54, R75, -R32 ;  /* 0x800000204b367221 */ /* 0x000fe20000010000 */
[----:B------:R-:W-:Y:S01]  /*2ad0*/  PRMT R28, R6, 0x7632, R28 ;  /* 0x00007632061c7816 */ /* 0x000fe2000000001c */
[----:B------:R-:W-:Y:S01]  /*2ae0*/  FFMA.FTZ R43, R50, R78, R33 ;  /* 0x0000004e322b7223 */ /* 0x000fe20000010021 */
[----:B------:R-:W-:Y:S01]  /*2af0*/  F2FP.BF16.F32.PACK_AB R21, R18, R21 ;  /* 0x000000151215723e */ /* 0x000fe200000010ff */
[C-C-:B------:R-:W-:Y:S01]  /*2b00*/  FFMA.FTZ R31, R46.reuse, R31, R53.reuse ;  /* 0x0000001f2e1f7223 */ /* 0x140fe20000010035 */
[----:B------:R-:W-:Y:S01]  /*2b10*/  F2FP.BF16.F32.PACK_AB R44, R55, R44 ;  /* 0x0000002c372c723e */ /* 0x000fe200000010ff */
[--C-:B------:R-:W-:Y:S01]  /*2b20*/  FFMA.FTZ R35, R46, R35, R53.reuse ;  /* 0x000000232e237223 */ /* 0x100fe20000010035 */
[----:B------:R-:W-:Y:S01]  /*2b30*/  F2FP.BF16.F32.PACK_AB R27, R34, R27 ;  /* 0x0000001b221b723e */ /* 0x000fe200000010ff */
[C-C-:B------:R-:W-:Y:S01]  /*2b40*/  FFMA.FTZ R86, R46.reuse, R86, R53.reuse ;  /* 0x000000562e567223 */ /* 0x140fe20000010035 */
[C-C-:B------:R-:W-:Y:S01]  /*2b50*/  FFMA.FTZ R85, R46.reuse, R85, R53.reuse ;  /* 0x000000552e557223 */ /* 0x140fe20000010035 */
[----:B------:R-:W-:Y:S01]  /*2b60*/  FFMA.FTZ R89, R46, R89, R53 ;  /* 0x000000592e597223 */ /* 0x000fe20000010035 */
[----:B------:R-:W-:Y:S01]  /*2b70*/  FFMA.FTZ R26, R51, R26, R30 ;  /* 0x0000001a331a7223 */ /* 0x000fe2000001001e */
[----:B------:R-:W-:Y:S01]  /*2b80*/  FADD.FTZ R92, R87, -R32 ;  /* 0x80000020575c7221 */ /* 0x000fe20000010000 */
[----:B------:R-:W-:Y:S01]  /*2b90*/  FMUL.FTZ R54, R3, R54 ;  /* 0x0000003603367220 */ /* 0x000fe20000410000 */
[----:B------:R-:W-:Y:S01]  /*2ba0*/  FFMA.FTZ R46, R51, R29, R30 ;  /* 0x0000001d332e7223 */ /* 0x000fe2000001001e */
[----:B------:R-:W-:Y:S01]  /*2bb0*/  STG.E.U16 desc[UR8][R10.64], R52 ;  /* 0x000000340a007986 */ /* 0x000fe2000c101508 */
[----:B------:R-:W-:Y:S01]  /*2bc0*/  FMUL.FTZ R32, R3, R36 ;  /* 0x0000002403207220 */ /* 0x000fe20000410000 */
[----:B------:R-:W-:Y:S01]  /*2bd0*/  PRMT R18, R21, 0x7632, R18 ;  /* 0x0000763215127816 */ /* 0x000fe20000000012 */
[C---:B------:R-:W-:Y:S01]  /*2be0*/  FMUL.FTZ R36, R3.reuse, R90 ;  /* 0x0000005a03247220 */ /* 0x040fe20000410000 */
[----:B------:R-:W-:Y:S01]  /*2bf0*/  STG.E.U16 desc[UR8][R10.64+0x2], R25 ;  /* 0x000002190a007986 */ /* 0x000fe2000c101508 */
[--C-:B------:R-:W-:Y:S01]  /*2c00*/  FFMA.FTZ R39, R50, R54, R33.reuse ;  /* 0x0000003632277223 */ /* 0x100fe20000010021 */
[----:B------:R-:W-:Y:S01]  /*2c10*/  F2FP.BF16.F32.PACK_AB R43, R80, R43 ;  /* 0x0000002b502b723e */ /* 0x000fe200000010ff */
[----:B------:R-:W-:Y:S01]  /*2c20*/  FMUL.FTZ R92, R3, R92 ;  /* 0x0000005c035c7220 */ /* 0x000fe20000410000 */
[----:B------:R0:W-:Y:S01]  /*2c30*/  STG.E.U16 desc[UR8][R10.64+0x4], R6 ;  /* 0x000004060a007986 */ /* 0x0001e2000c101508 */
[----:B------:R-:W-:Y:S01]  /*2c40*/  F2FP.BF16.F32.PACK_AB R31, R26, R31 ;  /* 0x0000001f1a1f723e */ /* 0x000fe200000010ff */
[C-C-:B------:R-:W-:Y:S01]  /*2c50*/  FFMA.FTZ R19, R51.reuse, R32, R30.reuse ;  /* 0x0000002033137223 */ /* 0x140fe2000001001e */
[----:B------:R-:W-:Y:S01]  /*2c60*/  F2FP.BF16.F32.PACK_AB R35, R46, R35 ;  /* 0x000000232e23723e */ /* 0x000fe200000010ff */
[----:B------:R1:W-:Y:S01]  /*2c70*/  STG.E.U16 desc[UR8][R10.64+0x6], R28 ;  /* 0x0000061c0a007986 */ /* 0x0003e2000c101508 */
[--C-:B------:R-:W-:Y:S01]  /*2c80*/  FFMA.FTZ R3, R50, R60, R33.reuse ;  /* 0x0000003c32037223 */ /* 0x100fe20000010021 */
[----:B------:R-:W-:Y:S01]  /*2c90*/  FFMA.FTZ R36, R51, R36, R30 ;  /* 0x0000002433247223 */ /* 0x000fe2000001001e */
[----:B------:R-:W-:Y:S01]  /*2ca0*/  F2FP.BF16.F32.PACK_AB R39, R48, R39 ;  /* 0x000000273027723e */ /* 0x000fe200000010ff */
[----:B------:R-:W-:Y:S01]  /*2cb0*/  STG.E.U16 desc[UR8][R16.64], R45 ;  /* 0x0000002d10007986 */ /* 0x000fe2000c101508 */
[----:B------:R-:W-:Y:S01]  /*2cc0*/  F2FP.BF16.F32.PACK_AB R23, R23, R38 ;  /* 0x000000261717723e */ /* 0x000fe200000010ff */
[----:B------:R-:W-:Y:S01]  /*2cd0*/  FFMA.FTZ R33, R50, R92, R33 ;  /* 0x0000005c32217223 */ /* 0x000fe20000010021 */
[----:B------:R-:W-:Y:S01]  /*2ce0*/  F2FP.BF16.F32.PACK_AB R86, R19, R86 ;  /* 0x000000561356723e */ /* 0x000fe200000010ff */
[----:B------:R-:W-:Y:S01]  /*2cf0*/  STG.E.U16 desc[UR8][R16.64+0x4], R21 ;  /* 0x0000041510007986 */ /* 0x000fe2000c101508 */
[----:B0-----:R-:W-:Y:S01]  /*2d00*/  PRMT R6, R44, 0x7632, R6 ;  /* 0x000076322c067816 */ /* 0x001fe20000000006 */
[----:B------:R-:W-:Y:S01]  /*2d10*/  FFMA.FTZ R42, R51, R42, R30 ;  /* 0x0000002a332a7223 */ /* 0x000fe2000001001e */
[----:B------:R-:W-:Y:S01]  /*2d20*/  F2FP.BF16.F32.PACK_AB R3, R22, R3 ;  /* 0x000000031603723e */ /* 0x000fe200000010ff */
[----:B------:R-:W-:Y:S01]  /*2d30*/  STG.E.U16 desc[UR8][R16.64+0x6], R18 ;  /* 0x0000061210007986 */ /* 0x000fe2000c101508 */
[----:B-1----:R-:W-:-:S02]  /*2d40*/  PRMT R11, R45, 0x7632, R11 ;  /* 0x000076322d0b7816 */ /* 0x002fc4000000000b */
[----:B------:R-:W-:Y:S02]  /*2d50*/  PRMT R10, R27, 0x7632, R10 ;  /* 0x000076321b0a7816 */ /* 0x000fe4000000000a */
[----:B------:R-:W-:Y:S01]  /*2d60*/  F2FP.BF16.F32.PACK_AB R85, R36, R85 ;  /* 0x000000552455723e */ /* 0x000fe200000010ff */
[----:B------:R0:W-:Y:S01]  /*2d70*/  STG.E.U16 desc[UR8][R16.64+0x2], R11 ;  /* 0x0000020b10007986 */ /* 0x0001e2000c101508 */
[----:B------:R-:W-:Y:S02]  /*2d80*/  PRMT R29, R39, 0x7632, R29 ;  /* 0x00007632271d7816 */ /* 0x000fe4000000001d */
[----:B------:R-:W-:Y:S01]  /*2d90*/  PRMT R28, R23, 0x7632, R28 ;  /* 0x00007632171c7816 */ /* 0x000fe2000000001c */
[----:B------:R-:W-:Y:S01]  /*2da0*/  STG.E.U16 desc[UR8][R14.64], R44 ;  /* 0x0000002c0e007986 */ /* 0x000fe2000c101508 */
[----:B------:R-:W-:Y:S02]  /*2db0*/  F2FP.BF16.F32.PACK_AB R24, R24, R33 ;  /* 0x000000211818723e */ /* 0x000fe400000010ff */
[----:B------:R-:W-:Y:S01]  /*2dc0*/  F2FP.BF16.F32.PACK_AB R89, R42, R89 ;  /* 0x000000592a59723e */ /* 0x000fe200000010ff */
[----:B------:R1:W-:Y:S01]  /*2dd0*/  STG.E.U16 desc[UR8][R14.64+0x2], R6 ;  /* 0x000002060e007986 */ /* 0x0003e2000c101508 */
[----:B------:R-:W-:-:S03]  /*2de0*/  IADD3 R0, P0, R0, 0x12, RZ ;  /* 0x0000001200007810 */ /* 0x000fc60007f1e0ff */
[----:B------:R-:W-:Y:S01]  /*2df0*/  STG.E.U16 desc[UR8][R14.64+0x4], R27 ;  /* 0x0000041b0e007986 */ /* 0x000fe2000c101508 */
[----:B0-----:R-:W-:Y:S02]  /*2e00*/  PRMT R11, R43, 0x7632, R11 ;  /* 0x000076322b0b7816 */ /* 0x001fe4000000000b */
[----:B------:R-:W-:Y:S01]  /*2e10*/  IADD3.X R7, RZ, R7, RZ, P0, !PT ;  /* 0x00000007ff077210 */ /* 0x000fe200007fe4ff */
[----:B------:R0:W-:Y:S01]  /*2e20*/  STG.E.U16 desc[UR8][R14.64+0x6], R10 ;  /* 0x0000060a0e007986 */ /* 0x0001e2000c101508 */
[----:B------:R-:W-:Y:S02]  /*2e30*/  ISETP.GE.U32.AND P0, PT, R0, UR10, PT ;  /* 0x0000000a00007c0c */ /* 0x000fe4000bf06070 */
[----:B-1----:R-:W-:Y:S01]  /*2e40*/  PRMT R6, R35, 0x7632, R6 ;  /* 0x0000763223067816 */ /* 0x002fe20000000006 */
[----:B------:R-:W-:Y:S01]  /*2e50*/  STG.E.U16 desc[UR8][R12.64], R43 ;  /* 0x0000002b0c007986 */ /* 0x000fe2000c101508 */
[----:B------:R-:W-:-:S03]  /*2e60*/  ISETP.GE.AND.EX P0, PT, R7, UR5, PT, P0 ;  /* 0x0000000507007c0c */ /* 0x000fc6000bf06300 */
[----:B------:R1:W-:Y:S01]  /*2e70*/  STG.E.U16 desc[UR8][R12.64+0x2], R11 ;  /* 0x0000020b0c007986 */ /* 0x0003e2000c101508 */
[----:B0-----:R-:W-:-:S03]  /*2e80*/  PRMT R15, R31, 0x7632, R15 ;  /* 0x000076321f0f7816 */ /* 0x001fc6000000000f */
[----:B------:R-:W-:Y:S01]  /*2e90*/  STG.E.U16 desc[UR8][R12.64+0x4], R31 ;  /* 0x0000041f0c007986 */ /* 0x000fe2000c101508 */
[----:B------:R-:W-:-:S03]  /*2ea0*/  PRMT R10, R86, 0x7632, R10 ;  /* 0x00007632560a7816 */ /* 0x000fc6000000000a */
[----:B------:R-:W-:Y:S04]  /*2eb0*/  STG.E.U16 desc[UR8][R12.64+0x6], R15 ;  /* 0x0000060f0c007986 */ /* 0x000fe8000c101508 */
[----:B------:R0:W-:Y:S01]  /*2ec0*/  STG.E.U16 desc[UR8][R58.64+0x6], R6 ;  /* 0x000006063a007986 */ /* 0x0001e2000c101508 */
[----:B-1----:R-:W-:-:S03]  /*2ed0*/  PRMT R11, R85, 0x7632, R11 ;  /* 0x00007632550b7816 */ /* 0x002fc6000000000b */
[----:B------:R-:W-:Y:S04]  /*2ee0*/  STG.E.U16 desc[UR8][R58.64], R39 ;  /* 0x000000273a007986 */ /* 0x000fe8000c101508 */
[----:B------:R-:W-:Y:S01]  /*2ef0*/  STG.E.U16 desc[UR8][R58.64+0x2], R29 ;  /* 0x0000021d3a007986 */ /* 0x000fe2000c101508 */
[----:B0-----:R-:W-:-:S03]  /*2f00*/  PRMT R6, R3, 0x7632, R6 ;  /* 0x0000763203067816 */ /* 0x001fc60000000006 */
[----:B------:R-:W-:Y:S04]  /*2f10*/  STG.E.U16 desc[UR8][R58.64+0x4], R35 ;  /* 0x000004233a007986 */ /* 0x000fe8000c101508 */
[----:B------:R-:W-:Y:S04]  /*2f20*/  STG.E.U16 desc[UR8][R56.64], R23 ;  /* 0x0000001738007986 */ /* 0x000fe8000c101508 */
[----:B------:R-:W-:Y:S04]  /*2f30*/  STG.E.U16 desc[UR8][R56.64+0x2], R28 ;  /* 0x0000021c38007986 */ /* 0x000fe8000c101508 */
[----:B------:R-:W-:Y:S04]  /*2f40*/  STG.E.U16 desc[UR8][R56.64+0x4], R86 ;  /* 0x0000045638007986 */ /* 0x000fe8000c101508 */
[----:B------:R0:W-:Y:S04]  /*2f50*/  STG.E.U16 desc[UR8][R56.64+0x6], R10 ;  /* 0x0000060a38007986 */ /* 0x0001e8000c101508 */
[----:B------:R-:W-:Y:S04]  /*2f60*/  STG.E.U16 desc[UR8][R8.64], R3 ;  /* 0x0000000308007986 */ /* 0x000fe8000c101508 */
[----:B------:R-:W-:Y:S04]  /*2f70*/  STG.E.U16 desc[UR8][R8.64+0x2], R6 ;  /* 0x0000020608007986 */ /* 0x000fe8000c101508 */
[----:B------:R-:W-:Y:S01]  /*2f80*/  STG.E.U16 desc[UR8][R8.64+0x4], R85 ;  /* 0x0000045508007986 */ /* 0x000fe2000c101508 */
[----:B0-----:R-:W-:-:S03]  /*2f90*/  PRMT R10, R89, 0x7632, R10 ;  /* 0x00007632590a7816 */ /* 0x001fc6000000000a */
        /* <DEDUP_REMOVED lines=8> */
.L_x_1591:
        /* <DEDUP_REMOVED lines=14> */
.L_x_3559:


//--------------------- .text._ZN13group_norm_v214gn_cuda_kernelI13__nv_bfloat16Li320ELi3ELi32ELi80ELi256ELb0ELi32ELi320ELi320ELi4ELb1ELi43ELb0ELb0ENS_16CompileConditionILi900EEEEEvPT_PKS4_S7_S7_flPfS8_Pj --------------------------
	.section	.text._ZN13group_norm_v214gn_cuda_kernelI13__nv_bfloat16Li320ELi3ELi32ELi80ELi256ELb0ELi32ELi320ELi320ELi4ELb1ELi43ELb0ELb0ENS_16CompileConditionILi900EEEEEvPT_PKS4_S7_S7_flPfS8_Pj,"ax",@progbits
	.align	128
        .global         _ZN13group_norm_v214gn_cuda_kernelI13__nv_bfloat16Li320ELi3ELi32ELi80ELi256ELb0ELi32ELi320ELi320ELi4ELb1ELi43ELb0ELb0ENS_16CompileConditionILi900EEEEEvPT_PKS4_S7_S7_flPfS8_Pj
        .type           _ZN13group_norm_v214gn_cuda_kernelI13__nv_bfloat16Li320ELi3ELi32ELi80ELi256ELb0ELi32ELi320ELi320ELi4ELb1ELi43ELb0ELb0ENS_16CompileConditionILi900EEEEEvPT_PKS4_S7_S7_flPfS8_Pj,@function
        .size           _ZN13group_norm_v214gn_cuda_kernelI13__nv_bfloat16Li320ELi3ELi32ELi80ELi256ELb0ELi32ELi320ELi320ELi4ELb1ELi43ELb0ELb0ENS_16CompileConditionILi900EEEEEvPT_PKS4_S7_S7_flPfS8_Pj,(.L_x_3560 - _ZN13group_norm_v214gn_cuda_kernelI13__nv_bfloat16Li320ELi3ELi32ELi80ELi256ELb0ELi32ELi320ELi320ELi4ELb1ELi43ELb0ELb0ENS_16CompileConditionILi900EEEEEvPT_PKS4_S7_S7_flPfS8_Pj)
        .other          _ZN13group_norm_v214gn_cuda_kernelI13__nv_bfloat16Li320ELi3ELi32ELi80ELi256ELb0ELi32ELi320ELi320ELi4ELb1ELi43ELb0ELb0ENS_16CompileConditionILi900EEEEEvPT_PKS4_S7_S7_flPfS8_Pj,@"STO_CUDA_ENTRY STV_DEFAULT"
_ZN13group_norm_v214gn_cuda_kernelI13__nv_bfloat16Li320ELi3ELi32ELi80ELi256ELb0ELi32ELi320ELi320ELi4ELb1ELi43ELb0ELb0ENS_16CompileConditionILi900EEEEEvPT_PKS4_S7_S7_flPfS8_Pj:
.text._ZN13group_norm_v214gn_cuda_kernelI13__nv_bfloat16Li320ELi3ELi32ELi80ELi256ELb0ELi32ELi320ELi320ELi4ELb1ELi43ELb0ELb0ENS_16CompileConditionILi900EEEEEvPT_PKS4_S7_S7_flPfS8_Pj:
[----:B------:R-:W-:Y:S08]  /*0000*/  LDC R1, c[0x0][0x28] ;  /* 0x00000a00ff017b82 */ /* 0x000ff00000000800 */
[----:B------:R-:W0:Y:S01]  /*0010*/  S2UR UR7, SR_CTAID.Y ;  /* 0x00000000000779c3 */ /* 0x000e220000002600 */
[----:B------:R-:W-:Y:S02]  /*0020*/  ULDC.64 UR10, c[0x0][0x238] ;  /* 0x00008e00000a7ab9 */ /* 0x000fe40000000a00 */
[----:B------:R-:W-:-:S02]  /*0030*/  USHF.L.U32 UR17, UR10, 0x3, URZ ;  /* 0x000000030a117899 */ /* 0x000fc4000800063f */
[----:B------:R-:W-:Y:S02]  /*0040*/  USHF.L.U64.HI UR10, UR10, 0x3, UR11 ;  /* 0x000000030a0a7899 */ /* 0x000fe4000801020b */
[----:B0-----:R-:W-:-:S04]  /*0050*/  UISETP.GT.U32.AND UP0, UPT, UR17, UR7, UPT ;  /* 0x000000071100728c */ /* 0x001fc8000bf04070 */
[----:B------:R-:W-:-:S06]  /*0060*/  UISETP.GT.AND.EX UP0, UPT, UR10, URZ, UPT, UP0 ;  /* 0x0000003f0a00728c */ /* 0x000fcc000bf04300 */
[----:B------:R-:W-:-:S13]  /*0070*/  PLOP3.LUT P0, PT, PT, PT, UP0, 0x80, 0x0 ;  /* 0x000000000000781c */ /* 0x000fda0003f0f008 */
[----:B------:R-:W-:Y:S05]  /*0080*/  @!P0 EXIT ;  /* 0x000000000000894d */ /* 0x000fea0003800000 */
[----:B------:R-:W0:Y:S01]  /*0090*/  S2R R0, SR_TID.X ;  /* 0x0000000000007919 */ /* 0x000e220000002100 */
[----:B------:R-:W-:Y:S01]  /*00a0*/  MOV R3, 0x400 ;  /* 0x0000040000037802 */ /* 0x000fe20000000f00 */
[----:B------:R-:W-:Y:S01]  /*00b0*/  UMOV UR9, UR7 ;  /* 0x0000000700097c82 */ /* 0x000fe20008000000 */
[----:B------:R-:W-:Y:S01]  /*00c0*/  UMOV UR5, URZ ;  /* 0x0000003f00057c82 */ /* 0x000fe20008000000 */
[----:B------:R-:W1:Y:S01]  /*00d0*/  S2R R6, SR_CgaCtaId ;  /* 0x0000000000067919 */ /* 0x000e620000008800 */
[----:B------:R-:W-:Y:S01]  /*00e0*/  UMOV UR4, URZ ;  /* 0x0000003f00047c82 */ /* 0x000fe20008000000 */
        /* <DEDUP_REMOVED lines=8> */
.L_x_1600:
[----:B--2---:R-:W-:Y:S01]  /*0170*/  IMAD.WIDE.U32 R4, R0, -0x33333333, RZ ;  /* 0xcccccccd00047825 */ /* 0x004fe200078e00ff */
[----:B------:R-:W-:Y:S01]  /*0180*/  ULOP3.LUT UR13, UR9, 0x7, URZ, 0xc0, !UPT ;  /* 0x00000007090d7892 */ /* 0x000fe2000f8ec03f */
[----:B------:R-:W0:Y:S01]  /*0190*/  LDC.64 R20, c[0x0][0x220] ;  /* 0x00008800ff147b82 */ /* 0x000e220000000a00 */
[----:B------:R-:W-:Y:S02]  /*01a0*/  USHF.R.U64 UR16, UR9, 0x3, UR5 ;  /* 0x0000000309107899 */ /* 0x000fe40008001205 */
[----:B------:R-:W-:Y:S01]  /*01b0*/  SHF.R.U32.HI R55, RZ, 0x6, R5 ;  /* 0x00000006ff377819 */ /* 0x000fe20000011605 */
[----:B------:R-:W-:Y:S01]  /*01c0*/  UIMAD UR8, UR13, 0x140, URZ ;  /* 0x000001400d0878a4 */ /* 0x000fe2000f8e023f */
[----:B------:R-:W-:Y:S01]  /*01d0*/  IMAD.SHL.U32 R5, R2, 0x20, RZ ;  /* 0x0000002002057824 */ /* 0x000fe200078e00ff */
[----:B------:R-:W-:Y:S01]  /*01e0*/  USHF.R.U32.HI UR6, URZ, 0x3, UR5 ;  /* 0x000000033f067899 */ /* 0x000fe20008011605 */
[----:B------:R-:W-:Y:S01]  /*01f0*/  MOV R7, UR16 ;  /* 0x0000001000077c02 */ /* 0x000fe20008000f00 */
[----:B------:R-:W-:Y:S01]  /*0200*/  IMAD R3, R55, -0x50, R0 ;  /* 0xffffffb037037824 */ /* 0x000fe200078e0200 */
[----:B------:R-:W-:Y:S01]  /*0210*/  ULDC.64 UR18, c[0x0][0x218] ;  /* 0x0000860000127ab9 */ /* 0x000fe20000000a00 */
[----:B------:R-:W-:Y:S01]  /*0220*/  LOP3.LUT R6, R5, 0xe0, RZ, 0xc0, !PT ;  /* 0x000000e005067812 */ /* 0x000fe200078ec0ff */
[----:B------:R-:W-:Y:S01]  /*0230*/  UIMAD UR11, UR6, 0xa0000, URZ ;  /* 0x000a0000060b78a4 */ /* 0x000fe2000f8e023f */
[----:B------:R-:W1:Y:S01]  /*0240*/  LDC.64 R18, c[0x0][0x228] ;  /* 0x00008a00ff127b82 */ /* 0x000e620000000a00 */
[----:B------:R-:W-:-:S02]  /*0250*/  LEA R4, R3, UR8, 0x2 ;  /* 0x0000000803047c11 */ /* 0x000fc4000f8e10ff */
[----:B------:R-:W-:Y:S02]  /*0260*/  IMAD.IADD R55, R6, 0x1, R55 ;  /* 0x0000000106377824 */ /* 0x000fe400078e0237 */
[--C-:B------:R-:W-:Y:S02]  /*0270*/  SHF.R.S32.HI R5, RZ, 0x1f, R4.reuse ;  /* 0x0000001fff057819 */ /* 0x100fe40000011404 */
[----:B------:R-:W-:Y:S02]  /*0280*/  IMAD R55, R55, 0xa00, RZ ;  /* 0x00000a0037377824 */ /* 0x000fe400078e02ff */
[----:B------:R-:W-:-:S03]  /*0290*/  IMAD.WIDE.U32 R6, R7, 0xa0000, R4 ;  /* 0x000a000007067825 */ /* 0x000fc600078e0004 */
[----:B------:R-:W-:Y:S02]  /*02a0*/  IADD3 R54, R55, 0x2800, RZ ;  /* 0x0000280037367810 */ /* 0x000fe40007ffe0ff */
[----:B------:R-:W-:Y:S02]  /*02b0*/  IADD3 R7, R7, UR11, RZ ;  /* 0x0000000b07077c10 */ /* 0x000fe4000fffe0ff */
[----:B------:R-:W-:-:S05]  /*02c0*/  IADD3 R5, P0, R55, R6, RZ ;  /* 0x0000000637057210 */ /* 0x000fca0007f1e0ff */
[----:B------:R-:W-:Y:S01]  /*02d0*/  IMAD.X R8, RZ, RZ, R7, P0 ;  /* 0x000000ffff087224 */ /* 0x000fe200000e0607 */
[----:B------:R-:W-:-:S04]  /*02e0*/  LEA R36, P0, R5, UR18, 0x1 ;  /* 0x0000001205247c11 */ /* 0x000fc8000f8008ff */
[----:B------:R-:W-:Y:S02]  /*02f0*/  LEA.HI.X R37, R5, UR19, R8, 0x1, P0 ;  /* 0x0000001305257c11 */ /* 0x000fe400080f0c08 */
[----:B------:R-:W-:-:S04]  /*0300*/  IADD3 R5, P0, R54, R6, RZ ;  /* 0x0000000636057210 */ /* 0x000fc80007f1e0ff */
[----:B------:R-:W2:Y:S01]  /*0310*/  LDG.E.64.CONSTANT R36, desc[UR14][R36.64] ;  /* 0x0000000e24247981 */ /* 0x000ea2000c1e9b00 */
[----:B------:R-:W-:Y:S01]  /*0320*/  IMAD.X R8, RZ, RZ, R7, P0 ;  /* 0x000000ffff087224 */ /* 0x000fe200000e0607 */
[----:B------:R-:W-:Y:S02]  /*0330*/  LEA R34, P0, R5, UR18, 0x1 ;  /* 0x0000001205227c11 */ /* 0x000fe4000f8008ff */
[----:B------:R-:W-:Y:S02]  /*0340*/  IADD3 R53, R55, 0x5000, RZ ;  /* 0x0000500037357810 */ /* 0x000fe40007ffe0ff */
[----:B------:R-:W-:Y:S02]  /*0350*/  LEA.HI.X R35, R5, UR19, R8, 0x1, P0 ;  /* 0x0000001305237c11 */ /* 0x000fe400080f0c08 */
[----:B------:R-:W-:-:S04]  /*0360*/  IADD3 R5, P0, R53, R6, RZ ;  /* 0x0000000635057210 */ /* 0x000fc80007f1e0ff */
[----:B------:R-:W3:Y:S01]  /*0370*/  LDG.E.64.CONSTANT R34, desc[UR14][R34.64] ;  /* 0x0000000e22227981 */ /* 0x000ee2000c1e9b00 */
[----:B------:R-:W-:Y:S01]  /*0380*/  IMAD.X R8, RZ, RZ, R7, P0 ;  /* 0x000000ffff087224 */ /* 0x000fe200000e0607 */
[----:B------:R-:W-:Y:S02]  /*0390*/  LEA R32, P0, R5, UR18, 0x1 ;  /* 0x0000001205207c11 */ /* 0x000fe4000f8008ff */
[----:B------:R-:W-:Y:S02]  /*03a0*/  IADD3 R52, R55, 0x7800, RZ ;  /* 0x0000780037347810 */ /* 0x000fe40007ffe0ff */
[----:B------:R-:W-:Y:S02]  /*03b0*/  LEA.HI.X R33, R5, UR19, R8, 0x1, P0 ;  /* 0x0000001305217c11 */ /* 0x000fe400080f0c08 */
[----:B------:R-:W-:-:S04]  /*03c0*/  IADD3 R5, P0, R52, R6, RZ ;  /* 0x0000000634057210 */ /* 0x000fc80007f1e0ff */
[----:B------:R-:W4:Y:S01]  /*03d0*/  LDG.E.64.CONSTANT R32, desc[UR14][R32.64] ;  /* 0x0000000e20207981 */ /* 0x000f22000c1e9b00 */
        /* <DEDUP_REMOVED lines=34> */
[C---:B--2---:R-:W-:Y:S02]  /*0600*/  PRMT R4, R36.reuse, 0x7632, R4 ;  /* 0x0000763224047816 */ /* 0x044fe40000000004 */
[----:B------:R-:W-:-:S02]  /*0610*/  SHF.L.U32 R47, R36, 0x10, RZ ;  /* 0x00000010242f7819 */ /* 0x000fc400000006ff */
[C---:B------:R-:W-:Y:S01]  /*0620*/  SHF.L.U32 R46, R37.reuse, 0x10, RZ ;  /* 0x00000010252e7819 */ /* 0x040fe200000006ff */
[----:B------:R-:W-:Y:S01]  /*0630*/  IMAD.U32 R7, R4, 0x10000, RZ ;  /* 0x0001000004077824 */ /* 0x000fe200078e00ff */
[----:B------:R-:W-:Y:S01]  /*0640*/  PRMT R4, R37, 0x7632, R4 ;  /* 0x0000763225047816 */ /* 0x000fe20000000004 */
[----:B------:R-:W-:Y:S01]  /*0650*/  FFMA.FTZ R6, R47, R47, RZ ;  /* 0x0000002f2f067223 */ /* 0x000fe200000100ff */
[----:B------:R-:W-:-:S03]  /*0660*/  FADD.FTZ R5, RZ, R47 ;  /* 0x0000002fff057221 */ /* 0x000fc60000010000 */
[----:B------:R-:W-:Y:S01]  /*0670*/  FFMA.FTZ R9, R7, R7, R6 ;  /* 0x0000000707097223 */ /* 0x000fe20000010006 */
[----:B------:R-:W-:Y:S01]  /*0680*/  FADD.FTZ R5, R5, R7 ;  /* 0x0000000705057221 */ /* 0x000fe20000010000 */
[----:B------:R-:W-:Y:S01]  /*0690*/  IMAD.U32 R8, R4, 0x10000, RZ ;  /* 0x0001000004087824 */ /* 0x000fe200078e00ff */
[----:B---3--:R-:W-:Y:S01]  /*06a0*/  SHF.L.U32 R4, R34, 0x10, RZ ;  /* 0x0000001022047819 */ /* 0x008fe200000006ff */
[----:B------:R-:W-:Y:S01]  /*06b0*/  FFMA.FTZ R9, R46, R46, R9 ;  /* 0x0000002e2e097223 */ /* 0x000fe20000010009 */
[----:B------:R-:W-:Y:S01]  /*06c0*/  FADD.FTZ R6, R5, R46 ;  /* 0x0000002e05067221 */ /* 0x000fe20000010000 */
[----:B------:R-:W-:Y:S02]  /*06d0*/  PRMT R5, R34, 0x7632, R5 ;  /* 0x0000763222057816 */ /* 0x000fe40000000005 */
        /* <DEDUP_REMOVED lines=9> */
[----:B------:R-:W-:Y:S01]  /*0770*/  IMAD.U32 R9, R6, 0x10000, RZ ;  /* 0x0001000006097824 */ /* 0x000fe200078e00ff */
[----:B----4-:R-:W-:Y:S01]  /*0780*/  SHF.L.U32 R6, R32, 0x10, RZ ;  /* 0x0000001020067819 */ /* 0x010fe200000006ff */
[----:B------:R-:W-:Y:S01]  /*0790*/  FFMA.FTZ R10, R5, R5, R10 ;  /* 0x00000005050a7223 */ /* 0x000fe2000001000a */
[----:B------:R-:W-:Y:S01]  /*07a0*/  FADD.FTZ R8, R8, R5 ;  /* 0x0000000508087221 */ /* 0x000fe20000010000 */
[----:B------:R-:W-:-:S02]  /*07b0*/  PRMT R7, R32, 0x7632, R7 ;  /* 0x0000763220077816 */ /* 0x000fc40000000007 */
        /* <DEDUP_REMOVED lines=9> */
[----:B------:R-:W-:Y:S01]  /*0850*/  IMAD.U32 R11, R8, 0x10000, RZ ;  /* 0x00010000080b7824 */ /* 0x000fe200078e00ff */
[----:B------:R-:W-:Y:S01]  /*0860*/  SHF.L.U32 R8, R30, 0x10, RZ ;  /* 0x000000101e087819 */ /* 0x000fe200000006ff */
        /* <DEDUP_REMOVED lines=57> */
[C---:B------:R-:W-:Y:S02]  /*0c00*/  SHF.L.U32 R16, R22.reuse, 0x10, RZ ;  /* 0x0000001016107819 */ /* 0x040fe400000006ff */
[----:B------:R-:W-:Y:S01]  /*0c10*/  PRMT R17, R22, 0x7632, R17 ;  /* 0x0000763216117816 */ /* 0x000fe20000000011 */
[----:B------:R-:W-:Y:S01]  /*0c20*/  FFMA.FTZ R41, R39, R39, R40 ;  /* 0x0000002727297223 */ /* 0x000fe20000010028 */
[----:B------:R-:W-:Y:S01]  /*0c30*/  FADD.FTZ R39, R38, R39 ;  /* 0x0000002726277221 */ /* 0x000fe20000010000 */
[----:B------:R-:W-:Y:S02]  /*0c40*/  PRMT R38, R23, 0x7632, R38 ;  /* 0x0000763217267816 */ /* 0x000fe40000000026 */
[----:B------:R-:W-:Y:S02]  /*0c50*/  IMAD.U32 R40, R17, 0x10000, RZ ;  /* 0x0001000011287824 */ /* 0x000fe400078e00ff */
[----:B------:R-:W-:Y:S01]  /*0c60*/  FFMA.FTZ R41, R16, R16, R41 ;  /* 0x0000001010297223 */ /* 0x000fe20000010029 */
[----:B------:R-:W-:Y:S01]  /*0c70*/  FADD.FTZ R39, R39, R16 ;  /* 0x0000001027277221 */ /* 0x000fe20000010000 */
[----:B------:R-:W-:-:S02]  /*0c80*/  SHF.L.U32 R17, R23, 0x10, RZ ;  /* 0x0000001017117819 */ /* 0x000fc400000006ff */
[----:B------:R-:W-:Y:S01]  /*0c90*/  FFMA.FTZ R42, R40, R40, R41 ;  /* 0x00000028282a7223 */ /* 0x000fe20000010029 */
[----:B------:R-:W-:Y:S01]  /*0ca0*/  FADD.FTZ R40, R39, R40 ;  /* 0x0000002827287221 */ /* 0x000fe20000010000 */
[----:B------:R-:W-:Y:S02]  /*0cb0*/  SHF.L.U32 R44, R38, 0x10, RZ ;  /* 0x00000010262c7819 */ /* 0x000fe400000006ff */
[----:B------:R-:W-:Y:S01]  /*0cc0*/  FFMA.FTZ R39, R17, R17, R42 ;  /* 0x0000001111277223 */ /* 0x000fe2000001002a */
[----:B------:R-:W-:Y:S01]  /*0cd0*/  FADD.FTZ R38, R40, R17 ;  /* 0x0000001128267221 */ /* 0x000fe20000010000 */
[----:B------:R-:W-:Y:S02]  /*0ce0*/  IMAD.MOV.U32 R40, RZ, RZ, RZ ;  /* 0x000000ffff287224 */ /* 0x000fe400078e00ff */
[----:B------:R-:W-:Y:S01]  /*0cf0*/  FFMA.FTZ R39, R44, R44, R39 ;  /* 0x0000002c2c277223 */ /* 0x000fe20000010027 */
[----:B------:R-:W-:Y:S01]  /*0d00*/  FADD.FTZ R38, R38, R44 ;  /* 0x0000002c26267221 */ /* 0x000fe20000010000 */
[----:B------:R-:W-:-:S04]  /*0d10*/  HFMA2.MMA R44, -RZ, RZ, 0, 0 ;  /* 0x00000000ff2c7435 */ /* 0x000fc800000001ff */
[----:B------:R0:W-:Y:S01]  /*0d20*/  STS.64 [R56], R38 ;  /* 0x0000002638007388 */ /* 0x0001e20000000a00 */
[----:B------:R-:W-:Y:S06]  /*0d30*/  BAR.SYNC.DEFER_BLOCKING 0x0 ;  /* 0x0000000000007b1d */ /* 0x000fec0000010000 */
[----:B------:R-:W-:Y:S05]  /*0d40*/  @P0 BRA `(.L_x_1593) ;  /* 0x0000000800f40947 */ /* 0x000fea0003800000 */
[----:B------:R-:W1:Y:S01]  /*0d50*/  S2R R41, SR_CgaCtaId ;  /* 0x0000000000297919 */ /* 0x000e620000008800 */
[----:B------:R-:W-:Y:S01]  /*0d60*/  USHF.L.U32 UR6, UR9, 0x2, URZ ;  /* 0x0000000209067899 */ /* 0x000fe2000800063f */
[----:B0-----:R-:W-:Y:S02]  /*0d70*/  MOV R38, 0x50 ;  /* 0x0000005000267802 */ /* 0x001fe40000000f00 */
[----:B------:R-:W-:Y:S01]  /*0d80*/  MOV R44, 0x400 ;  /* 0x00000400002c7802 */ /* 0x000fe20000000f00 */
[----:B------:R-:W-:Y:S01]  /*0d90*/  ULOP3.LUT UR6, UR6, 0x1c, URZ, 0xc0, !UPT ;  /* 0x0000001c06067892 */ /* 0x000fe2000f8ec03f */
[----:B------:R-:W-:-:S04]  /*0da0*/  SHF.L.U32 R45, R0, 0x3, RZ ;  /* 0x00000003002d7819 */ /* 0x000fc800000006ff */
[----:B------:R-:W-:Y:S02]  /*0db0*/  LOP3.LUT R45, R45, 0x18, RZ, 0xc0, !PT ;  /* 0x000000182d2d7812 */ /* 0x000fe400078ec0ff */
[----:B------:R-:W-:-:S05]  /*0dc0*/  LEA.HI R57, R0, UR6, RZ, 0x1e ;  /* 0x0000000600397c11 */ /* 0x000fca000f8ff0ff */
[----:B------:R-:W-:-:S04]  /*0dd0*/  IMAD R57, R57, R38, -UR8 ;  /* 0x8000000839397e24 */ /* 0x000fc8000f8e0226 */
[----:B------:R-:W-:Y:S01]  /*0de0*/  VIADD R39, R57, 0x4 ;  /* 0x0000000439277836 */ /* 0x000fe20000000000 */
[----:B------:R-:W-:-:S04]  /*0df0*/  SHF.R.S32.HI R38, RZ, 0x1f, R57 ;  /* 0x0000001fff267819 */ /* 0x000fc80000011439 */
[----:B------:R-:W-:Y:S02]  /*0e00*/  SHF.R.S32.HI R40, RZ, 0x1f, R39 ;  /* 0x0000001fff287819 */ /* 0x000fe40000011427 */
[----:B------:R-:W-:Y:S02]  /*0e10*/  LEA.HI R38, R38, R57, RZ, 0x2 ;  /* 0x0000003926267211 */ /* 0x000fe400078f10ff */
[----:B------:R-:W-:Y:S02]  /*0e20*/  LEA.HI R40, R40, R39, RZ, 0x2 ;  /* 0x0000002728287211 */ /* 0x000fe400078f10ff */
[----:B-1----:R-:W-:Y:S02]  /*0e30*/  LEA R44, R41, R44, 0x18 ;  /* 0x0000002c292c7211 */ /* 0x002fe400078ec0ff */
[----:B------:R-:W-:Y:S02]  /*0e40*/  SHF.R.S32.HI R39, RZ, 0x2, R38 ;  /* 0x00000002ff277819 */ /* 0x000fe40000011426 */
[----:B------:R-:W-:-:S03]  /*0e50*/  SHF.R.S32.HI R41, RZ, 0x2, R40 ;  /* 0x00000002ff297819 */ /* 0x000fc60000011428 */
[--C-:B------:R-:W-:Y:S02]  /*0e60*/  IMAD R38, R39, 0x28, R44.reuse ;  /* 0x0000002827267824 */ /* 0x100fe400078e022c */
[----:B------:R-:W-:-:S03]  /*0e70*/  IMAD R42, R41, 0x28, R44 ;  /* 0x00000028292a7824 */ /* 0x000fc600078e022c */
[----:B------:R-:W-:Y:S01]  /*0e80*/  IADD3 R40, R38, R45, RZ ;  /* 0x0000002d26287210 */ /* 0x000fe20007ffe0ff */
[----:B------:R-:W-:Y:S01]  /*0e90*/  IMAD.IADD R42, R45, 0x1, R42 ;  /* 0x000000012d2a7824 */ /* 0x000fe200078e022a */
[----:B------:R-:W-:-:S04]  /*0ea0*/  IADD3 R38, R57, 0x8, RZ ;  /* 0x0000000839267810 */ /* 0x000fc80007ffe0ff */
[----:B------:R-:W0:Y:S01]  /*0eb0*/  LDS.64 R40, [R40] ;  /* 0x0000000028287984 */ /* 0x000e220000000a00 */
[----:B------:R-:W-:-:S03]  /*0ec0*/  SHF.R.S32.HI R39, RZ, 0x1f, R38 ;  /* 0x0000001fff277819 */ /* 0x000fc60000011426 */
[----:B------:R-:W1:Y:S01]  /*0ed0*/  LDS.64 R42, [R42] ;  /* 0x000000002a2a7984 */ /* 0x000e620000000a00 */
[----:B------:R-:W-:-:S04]  /*0ee0*/  LEA.HI R39, R39, R38, RZ, 0x2 ;  /* 0x0000002627277211 */ /* 0x000fc800078f10ff */
[----:B------:R-:W-:-:S05]  /*0ef0*/  SHF.R.S32.HI R39, RZ, 0x2, R39 ;  /* 0x00000002ff277819 */ /* 0x000fca0000011427 */
[----:B------:R-:W-:-:S05]  /*0f00*/  IMAD R38, R39, 0x28, R44 ;  /* 0x0000002827267824 */ /* 0x000fca00078e022c */
[----:B------:R-:W-:-:S06]  /*0f10*/  IADD3 R38, R45, R38, RZ ;  /* 0x000000262d267210 */ /* 0x000fcc0007ffe0ff */
[----:B------:R-:W2:Y:S01]  /*0f20*/  LDS.64 R38, [R38] ;  /* 0x0000000026267984 */ /* 0x000ea20000000a00 */
[----:B0-----:R-:W-:Y:S01]  /*0f30*/  FADD.FTZ R59, RZ, R40 ;  /* 0x00000028ff3b7221 */ /* 0x001fe20000010000 */
[----:B------:R-:W-:Y:S02]  /*0f40*/  VIADD R40, R57, 0xc ;  /* 0x0000000c39287836 */ /* 0x000fe40000000000 */
[----:B------:R-:W-:Y:S01]  /*0f50*/  FADD.FTZ R58, RZ, R41 ;  /* 0x00000029ff3a7221 */ /* 0x000fe20000010000 */
[----:B-1----:R-:W-:Y:S02]  /*0f60*/  FADD.FTZ R59, R59, R42 ;  /* 0x0000002a3b3b7221 */ /* 0x002fe40000010000 */
[----:B------:R-:W-:Y:S01]  /*0f70*/  SHF.R.S32.HI R61, RZ, 0x1f, R40 ;  /* 0x0000001fff3d7819 */ /* 0x000fe20000011428 */
[----:B------:R-:W-:-:S03]  /*0f80*/  FADD.FTZ R58, R58, R43 ;  /* 0x0000002b3a3a7221 */ /* 0x000fc60000010000 */
[----:B------:R-:W-:-:S04]  /*0f90*/  LEA.HI R61, R61, R40, RZ, 0x2 ;  /* 0x000000283d3d7211 */ /* 0x000fc800078f10ff */
[----:B------:R-:W-:-:S05]  /*0fa0*/  SHF.R.S32.HI R61, RZ, 0x2, R61 ;  /* 0x00000002ff3d7819 */ /* 0x000fca000001143d */
[----:B------:R-:W-:-:S05]  /*0fb0*/  IMAD R40, R61, 0x28, R44 ;  /* 0x000000283d287824 */ /* 0x000fca00078e022c */
[----:B------:R-:W-:Y:S01]  /*0fc0*/  IADD3 R42, R45, R40, RZ ;  /* 0x000000282d2a7210 */ /* 0x000fe20007ffe0ff */
[----:B--2---:R-:W-:Y:S01]  /*0fd0*/  FADD.FTZ R59, R59, R38 ;  /* 0x000000263b3b7221 */ /* 0x004fe20000010000 */
[C---:B------:R-:W-:Y:S01]  /*0fe0*/  IADD3 R38, R57.reuse, 0x10, RZ ;  /* 0x0000001039267810 */ /* 0x040fe20007ffe0ff */
[----:B------:R-:W-:Y:S01]  /*0ff0*/  FADD.FTZ R58, R58, R39 ;  /* 0x000000273a3a7221 */ /* 0x000fe20000010000 */
[----:B------:R-:W-:Y:S02]  /*1000*/  IADD3 R39, R57, 0x14, RZ ;  /* 0x0000001439277810 */ /* 0x000fe40007ffe0ff */
[----:B------:R-:W0:Y:S01]  /*1010*/  LDS.64 R42, [R42] ;  /* 0x000000002a2a7984 */ /* 0x000e220000000a00 */
[----:B------:R-:W-:-:S04]  /*1020*/  SHF.R.S32.HI R41, RZ, 0x1f, R38 ;  /* 0x0000001fff297819 */ /* 0x000fc80000011426 */
[----:B------:R-:W-:-:S04]  /*1030*/  LEA.HI R41, R41, R38, RZ, 0x2 ;  /* 0x0000002629297211 */ /* 0x000fc800078f10ff */
[----:B------:R-:W-:-:S05]  /*1040*/  SHF.R.S32.HI R41, RZ, 0x2, R41 ;  /* 0x00000002ff297819 */ /* 0x000fca0000011429 */
[----:B------:R-:W-:-:S04]  /*1050*/  IMAD R38, R41, 0x28, R44 ;  /* 0x0000002829267824 */ /* 0x000fc800078e022c */
[----:B------:R-:W-:-:S05]  /*1060*/  IMAD.IADD R38, R45, 0x1, R38 ;  /* 0x000000012d267824 */ /* 0x000fca00078e0226 */
[----:B------:R1:W2:Y:S02]  /*1070*/  LDS.64 R40, [R38] ;  /* 0x0000000026287984 */ /* 0x0002a40000000a00 */
[----:B-1----:R-:W-:Y:S02]  /*1080*/  VIADD R38, R57, 0x18 ;  /* 0x0000001839267836 */ /* 0x002fe40000000000 */
[----:B0-----:R-:W-:Y:S01]  /*1090*/  FADD.FTZ R59, R59, R42 ;  /* 0x0000002a3b3b7221 */ /* 0x001fe20000010000 */
[----:B------:R-:W-:Y:S01]  /*10a0*/  SHF.R.S32.HI R42, RZ, 0x1f, R39 ;  /* 0x0000001fff2a7819 */ /* 0x000fe20000011427 */
[----:B------:R-:W-:-:S03]  /*10b0*/  FADD.FTZ R58, R58, R43 ;  /* 0x0000002b3a3a7221 */ /* 0x000fc60000010000 */
[----:B------:R-:W-:-:S04]  /*10c0*/  LEA.HI R42, R42, R39, RZ, 0x2 ;  /* 0x000000272a2a7211 */ /* 0x000fc800078f10ff */
[----:B------:R-:W-:-:S05]  /*10d0*/  SHF.R.S32.HI R39, RZ, 0x2, R42 ;  /* 0x00000002ff277819 */ /* 0x000fca000001142a */
[----:B------:R-:W-:Y:S01]  /*10e0*/  IMAD R42, R39, 0x28, R44 ;  /* 0x00000028272a7824 */ /* 0x000fe200078e022c */
[----:B------:R-:W-:-:S04]  /*10f0*/  SHF.R.S32.HI R39, RZ, 0x1f, R38 ;  /* 0x0000001fff277819 */ /* 0x000fc80000011426 */
[----:B------:R-:W-:Y:S02]  /*1100*/  LEA.HI R39, R39, R38, RZ, 0x2 ;  /* 0x0000002627277211 */ /* 0x000fe400078f10ff */
[----:B------:R-:W-:Y:S02]  /*1110*/  IADD3 R42, R45, R42, RZ ;  /* 0x0000002a2d2a7210 */ /* 0x000fe40007ffe0ff */
[----:B------:R-:W-:Y:S01]  /*1120*/  SHF.R.S32.HI R39, RZ, 0x2, R39 ;  /* 0x00000002ff277819 */ /* 0x000fe20000011427 */
[----:B--2---:R-:W-:Y:S01]  /*1130*/  FADD.FTZ R59, R59, R40 ;  /* 0x000000283b3b7221 */ /* 0x004fe20000010000 */
[----:B------:R-:W-:Y:S01]  /*1140*/  IADD3 R40, R57, 0x1c, RZ ;  /* 0x0000001c39287810 */ /* 0x000fe20007ffe0ff */
[----:B------:R-:W-:Y:S01]  /*1150*/  FADD.FTZ R58, R58, R41 ;  /* 0x000000293a3a7221 */ /* 0x000fe20000010000 */
[----:B------:R-:W0:Y:S01]  /*1160*/  LDS.64 R42, [R42] ;  /* 0x000000002a2a7984 */ /* 0x000e220000000a00 */
[----:B------:R-:W-:Y:S01]  /*1170*/  IMAD R38, R39, 0x28, R44 ;  /* 0x0000002827267824 */ /* 0x000fe200078e022c */
[----:B------:R-:W-:-:S04]  /*1180*/  SHF.R.S32.HI R41, RZ, 0x1f, R40 ;  /* 0x0000001fff297819 */ /* 0x000fc80000011428 */
[----:B------:R-:W-:Y:S02]  /*1190*/  IADD3 R38, R45, R38, RZ ;  /* 0x000000262d267210 */ /* 0x000fe40007ffe0ff */
[----:B------:R-:W-:-:S04]  /*11a0*/  LEA.HI R41, R41, R40, RZ, 0x2 ;  /* 0x0000002829297211 */ /* 0x000fc800078f10ff */
[----:B------:R-:W1:Y:S01]  /*11b0*/  LDS.64 R38, [R38] ;  /* 0x0000000026267984 */ /* 0x000e620000000a00 */
[----:B------:R-:W-:-:S05]  /*11c0*/  SHF.R.S32.HI R41, RZ, 0x2, R41 ;  /* 0x00000002ff297819 */ /* 0x000fca0000011429 */
[----:B------:R-:W-:Y:S02]  /*11d0*/  IMAD R40, R41, 0x28, R44 ;  /* 0x0000002829287824 */ /* 0x000fe400078e022c */
[----:B0-----:R-:W-:Y:S02]  /*11e0*/  FADD.FTZ R59, R59, R42 ;  /* 0x0000002a3b3b7221 */ /* 0x001fe40000010000 */
[----:B------:R-:W-:Y:S02]  /*11f0*/  IMAD.IADD R42, R45, 0x1, R40 ;  /* 0x000000012d2a7824 */ /* 0x000fe400078e0228 */
[----:B------:R-:W-:-:S04]  /*1200*/  FADD.FTZ R58, R58, R43 ;  /* 0x0000002b3a3a7221 */ /* 0x000fc80000010000 */
[----:B------:R-:W0:Y:S01]  /*1210*/  LDS.64 R42, [R42] ;  /* 0x000000002a2a7984 */ /* 0x000e220000000a00 */
[----:B-1----:R-:W-:Y:S01]  /*1220*/  FADD.FTZ R59, R59, R38 ;  /* 0x000000263b3b7221 */ /* 0x002fe20000010000 */
[C---:B------:R-:W-:Y:S01]  /*1230*/  IADD3 R38, R57.reuse, 0x20, RZ ;  /* 0x0000002039267810 */ /* 0x040fe20007ffe0ff */
[----:B------:R-:W-:Y:S01]  /*1240*/  FADD.FTZ R58, R58, R39 ;  /* 0x000000273a3a7221 */ /* 0x000fe20000010000 */
[----:B------:R-:W-:Y:S02]  /*1250*/  VIADD R39, R57, 0x24 ;  /* 0x0000002439277836 */ /* 0x000fe40000000000 */
[----:B------:R-:W-:-:S04]  /*1260*/  SHF.R.S32.HI R41, RZ, 0x1f, R38 ;  /* 0x0000001fff297819 */ /* 0x000fc80000011426 */
[----:B------:R-:W-:-:S04]  /*1270*/  LEA.HI R41, R41, R38, RZ, 0x2 ;  /* 0x0000002629297211 */ /* 0x000fc800078f10ff */
[----:B------:R-:W-:-:S05]  /*1280*/  SHF.R.S32.HI R41, RZ, 0x2, R41 ;  /* 0x00000002ff297819 */ /* 0x000fca0000011429 */
[----:B------:R-:W-:-:S05]  /*1290*/  IMAD R38, R41, 0x28, R44 ;  /* 0x0000002829267824 */ /* 0x000fca00078e022c */
[----:B------:R-:W-:-:S05]  /*12a0*/  IADD3 R38, R45, R38, RZ ;  /* 0x000000262d267210 */ /* 0x000fca0007ffe0ff */
[----:B------:R1:W2:Y:S01]  /*12b0*/  LDS.64 R40, [R38] ;  /* 0x0000000026287984 */ /* 0x0002a20000000a00 */
[----:B0-----:R-:W-:Y:S01]  /*12c0*/  FADD.FTZ R59, R59, R42 ;  /* 0x0000002a3b3b7221 */ /* 0x001fe20000010000 */
[----:B------:R-:W-:Y:S01]  /*12d0*/  SHF.R.S32.HI R42, RZ, 0x1f, R39 ;  /* 0x0000001fff2a7819 */ /* 0x000fe20000011427 */
[----:B------:R-:W-:Y:S01]  /*12e0*/  FADD.FTZ R58, R58, R43 ;  /* 0x0000002b3a3a7221 */ /* 0x000fe20000010000 */
[----:B-1----:R-:W-:Y:S02]  /*12f0*/  IADD3 R38, R57, 0x28, RZ ;  /* 0x0000002839267810 */ /* 0x002fe40007ffe0ff */
[----:B------:R-:W-:-:S04]  /*1300*/  LEA.HI R42, R42, R39, RZ, 0x2 ;  /* 0x000000272a2a7211 */ /* 0x000fc800078f10ff */
[----:B------:R-:W-:-:S05]  /*1310*/  SHF.R.S32.HI R39, RZ, 0x2, R42 ;  /* 0x00000002ff277819 */ /* 0x000fca000001142a */
[----:B------:R-:W-:Y:S01]  /*1320*/  IMAD R42, R39, 0x28, R44 ;  /* 0x00000028272a7824 */ /* 0x000fe200078e022c */
[----:B------:R-:W-:-:S04]  /*1330*/  SHF.R.S32.HI R39, RZ, 0x1f, R38 ;  /* 0x0000001fff277819 */ /* 0x000fc80000011426 */
[----:B------:R-:W-:Y:S02]  /*1340*/  LEA.HI R39, R39, R38, RZ, 0x2 ;  /* 0x0000002627277211 */ /* 0x000fe400078f10ff */
[----:B------:R-:W-:Y:S02]  /*1350*/  IADD3 R42, R45, R42, RZ ;  /* 0x0000002a2d2a7210 */ /* 0x000fe40007ffe0ff */
[----:B------:R-:W-:-:S04]  /*1360*/  SHF.R.S32.HI R39, RZ, 0x2, R39 ;  /* 0x00000002ff277819 */ /* 0x000fc80000011427 */
[----:B------:R-:W0:Y:S01]  /*1370*/  LDS.64 R42, [R42] ;  /* 0x000000002a2a7984 */ /* 0x000e220000000a00 */
[----:B------:R-:W-:-:S04]  /*1380*/  IMAD R38, R39, 0x28, R44 ;  /* 0x0000002827267824 */ /* 0x000fc800078e022c */
[----:B------:R-:W-:Y:S02]  /*1390*/  IMAD.IADD R38, R45, 0x1, R38 ;  /* 0x000000012d267824 */ /* 0x000fe400078e0226 */
[----:B--2---:R-:W-:Y:S01]  /*13a0*/  FADD.FTZ R59, R59, R40 ;  /* 0x000000283b3b7221 */ /* 0x004fe20000010000 */
[----:B------:R-:W-:Y:S01]  /*13b0*/  IADD3 R40, R57, 0x2c, RZ ;  /* 0x0000002c39287810 */ /* 0x000fe20007ffe0ff */
[----:B------:R-:W-:-:S03]  /*13c0*/  FADD.FTZ R58, R58, R41 ;  /* 0x000000293a3a7221 */ /* 0x000fc60000010000 */
[----:B------:R-:W-:Y:S01]  /*13d0*/  SHF.R.S32.HI R41, RZ, 0x1f, R40 ;  /* 0x0000001fff297819 */ /* 0x000fe20000011428 */
[----:B------:R-:W1:Y:S03]  /*13e0*/  LDS.64 R38, [R38] ;  /* 0x0000000026267984 */ /* 0x000e660000000a00 */
[----:B------:R-:W-:-:S04]  /*13f0*/  LEA.HI R41, R41, R40, RZ, 0x2 ;  /* 0x0000002829297211 */ /* 0x000fc800078f10ff */
[----:B------:R-:W-:-:S05]  /*1400*/  SHF.R.S32.HI R41, RZ, 0x2, R41 ;  /* 0x00000002ff297819 */ /* 0x000fca0000011429 */
[----:B------:R-:W-:-:S05]  /*1410*/  IMAD R40, R41, 0x28, R44 ;  /* 0x0000002829287824 */ /* 0x000fca00078e022c */
[----:B------:R-:W-:-:S06]  /*1420*/  IADD3 R40, R45, R40, RZ ;  /* 0x000000282d287210 */ /* 0x000fcc0007ffe0ff */
[----:B------:R-:W2:Y:S01]  /*1430*/  LDS.64 R40, [R40] ;  /* 0x0000000028287984 */ /* 0x000ea20000000a00 */
[----:B0-----:R-:W-:Y:S01]  /*1440*/  FADD.FTZ R59, R59, R42 ;  /* 0x0000002a3b3b7221 */ /* 0x001fe20000010000 */
[----:B------:R-:W-:-:S03]  /*1450*/  FADD.FTZ R58, R58, R43 ;  /* 0x0000002b3a3a7221 */ /* 0x000fc60000010000 */
[----:B-1----:R-:W-:Y:S01]  /*1460*/  FADD.FTZ R59, R59, R38 ;  /* 0x000000263b3b7221 */ /* 0x002fe20000010000 */
[----:B------:R-:W-:Y:S02]  /*1470*/  VIADD R38, R57, 0x30 ;  /* 0x0000003039267836 */ /* 0x000fe40000000000 */
[----:B------:R-:W-:-:S03]  /*1480*/  FADD.FTZ R58, R58, R39 ;  /* 0x000000273a3a7221 */ /* 0x000fc60000010000 */
[----:B------:R-:W-:-:S04]  /*1490*/  SHF.R.S32.HI R43, RZ, 0x1f, R38 ;  /* 0x0000001fff2b7819 */ /* 0x000fc80000011426 */
[----:B------:R-:W-:-:S04]  /*14a0*/  LEA.HI R43, R43, R38, RZ, 0x2 ;  /* 0x000000262b2b7211 */ /* 0x000fc800078f10ff */
[----:B------:R-:W-:-:S05]  /*14b0*/  SHF.R.S32.HI R43, RZ, 0x2, R43 ;  /* 0x00000002ff2b7819 */ /* 0x000fca000001142b */
[----:B------:R-:W-:Y:S02]  /*14c0*/  IMAD R38, R43, 0x28, R44 ;  /* 0x000000282b267824 */ /* 0x000fe400078e022c */
[----:B--2---:R-:W-:Y:S01]  /*14d0*/  FADD.FTZ R59, R59, R40 ;  /* 0x000000283b3b7221 */ /* 0x004fe20000010000 */
[----:B------:R-:W-:Y:S01]  /*14e0*/  IADD3 R40, R57, 0x34, RZ ;  /* 0x0000003439287810 */ /* 0x000fe20007ffe0ff */
[----:B------:R-:W-:Y:S01]  /*14f0*/  FADD.FTZ R58, R58, R41 ;  /* 0x000000293a3a7221 */ /* 0x000fe20000010000 */
[----:B------:R-:W-:Y:S02]  /*1500*/  IADD3 R38, R45, R38, RZ ;  /* 0x000000262d267210 */ /* 0x000fe40007ffe0ff */
[----:B------:R-:W-:-:S04]  /*1510*/  SHF.R.S32.HI R41, RZ, 0x1f, R40 ;  /* 0x0000001fff297819 */ /* 0x000fc80000011428 */
[----:B------:R-:W-:Y:S01]  /*1520*/  LEA.HI R41, R41, R40, RZ, 0x2 ;  /* 0x0000002829297211 */ /* 0x000fe200078f10ff */
[----:B------:R-:W-:Y:S01]  /*1530*/  VIADD R40, R57, 0x38 ;  /* 0x0000003839287836 */ /* 0x000fe20000000000 */
[----:B------:R-:W0:Y:S02]  /*1540*/  LDS.64 R38, [R38] ;  /* 0x0000000026267984 */ /* 0x000e240000000a00 */
[----:B------:R-:W-:Y:S02]  /*1550*/  SHF.R.S32.HI R41, RZ, 0x2, R41 ;  /* 0x00000002ff297819 */ /* 0x000fe40000011429 */
[----:B------:R-:W-:-:S04]  /*1560*/  SHF.R.S32.HI R43, RZ, 0x1f, R40 ;  /* 0x0000001fff2b7819 */ /* 0x000fc80000011428 */
[----:B------:R-:W-:Y:S01]  /*1570*/  LEA.HI R43, R43, R40, RZ, 0x2 ;  /* 0x000000282b2b7211 */ /* 0x000fe200078f10ff */
[----:B------:R-:W-:-:S03]  /*1580*/  IMAD R40, R41, 0x28, R44 ;  /* 0x0000002829287824 */ /* 0x000fc600078e022c */
[----:B------:R-:W-:Y:S02]  /*1590*/  SHF.R.S32.HI R43, RZ, 0x2, R43 ;  /* 0x00000002ff2b7819 */ /* 0x000fe4000001142b */
[----:B------:R-:W-:-:S03]  /*15a0*/  IADD3 R60, R45, R40, RZ ;  /* 0x000000282d3c7210 */ /* 0x000fc60007ffe0ff */
[----:B------:R-:W-:Y:S02]  /*15b0*/  IMAD R42, R43, 0x28, R44 ;  /* 0x000000282b2a7824 */ /* 0x000fe400078e022c */
[----:B------:R-:W1:Y:S03]  /*15c0*/  LDS.64 R40, [R60] ;  /* 0x000000003c287984 */ /* 0x000e660000000a00 */
[----:B------:R-:W-:-:S06]  /*15d0*/  IADD3 R42, R45, R42, RZ ;  /* 0x0000002a2d2a7210 */ /* 0x000fcc0007ffe0ff */
[----:B------:R-:W2:Y:S01]  /*15e0*/  LDS.64 R42, [R42] ;  /* 0x000000002a2a7984 */ /* 0x000ea20000000a00 */
[----:B0-----:R-:W-:Y:S01]  /*15f0*/  FADD.FTZ R59, R59, R38 ;  /* 0x000000263b3b7221 */ /* 0x001fe20000010000 */
[----:B------:R-:W-:Y:S01]  /*1600*/  FADD.FTZ R58, R58, R39 ;  /* 0x000000273a3a7221 */ /* 0x000fe20000010000 */
[----:B------:R-:W-:-:S05]  /*1610*/  VIADD R38, R57, 0x3c ;  /* 0x0000003c39267836 */ /* 0x000fca0000000000 */
[----:B------:R-:W-:-:S04]  /*1620*/  SHF.R.S32.HI R39, RZ, 0x1f, R38 ;  /* 0x0000001fff277819 */ /* 0x000fc80000011426 */
[----:B------:R-:W-:-:S04]  /*1630*/  LEA.HI R39, R39, R38, RZ, 0x2 ;  /* 0x0000002627277211 */ /* 0x000fc800078f10ff */
[----:B------:R-:W-:Y:S01]  /*1640*/  SHF.R.S32.HI R39, RZ, 0x2, R39 ;  /* 0x00000002ff277819 */ /* 0x000fe20000011427 */
[----:B-1----:R-:W-:Y:S01]  /*1650*/  FADD.FTZ R59, R59, R40 ;  /* 0x000000283b3b7221 */ /* 0x002fe20000010000 */
[----:B------:R-:W-:Y:S01]  /*1660*/  FADD.FTZ R40, R58, R41 ;  /* 0x000000293a287221 */ /* 0x000fe20000010000 */
[----:B------:R-:W-:-:S03]  /*1670*/  VIADD R58, R57, 0x48 ;  /* 0x00000048393a7836 */ /* 0x000fc60000000000 */
[----:B--2---:R-:W-:Y:S01]  /*1680*/  FADD.FTZ R40, R40, R43 ;  /* 0x0000002b28287221 */ /* 0x004fe20000010000 */
[----:B------:R-:W-:Y:S01]  /*1690*/  IADD3 R43, R57, 0x40, RZ ;  /* 0x00000040392b7810 */ /* 0x000fe20007ffe0ff */
[----:B------:R-:W-:Y:S01]  /*16a0*/  FADD.FTZ R41, R59, R42 ;  /* 0x0000002a3b297221 */ /* 0x000fe20000010000 */
[----:B------:R-:W-:Y:S02]  /*16b0*/  IADD3 R42, R57, 0x44, RZ ;  /* 0x00000044392a7810 */ /* 0x000fe40007ffe0ff */
[----:B------:R-:W-:Y:S02]  /*16c0*/  SHF.R.S32.HI R38, RZ, 0x1f, R43 ;  /* 0x0000001fff267819 */ /* 0x000fe4000001142b */
[----:B------:R-:W-:Y:S02]  /*16d0*/  SHF.R.S32.HI R59, RZ, 0x1f, R42 ;  /* 0x0000001fff3b7819 */ /* 0x000fe4000001142a */
[----:B------:R-:W-:Y:S01]  /*16e0*/  LEA.HI R43, R38, R43, RZ, 0x2 ;  /* 0x0000002b262b7211 */ /* 0x000fe200078f10ff */
[----:B------:R-:W-:Y:S01]  /*16f0*/  IMAD R38, R39, 0x28, R44 ;  /* 0x0000002827267824 */ /* 0x000fe200078e022c */
[----:B------:R-:W-:-:S02]  /*1700*/  SHF.R.S32.HI R39, RZ, 0x1f, R58 ;  /* 0x0000001fff277819 */ /* 0x000fc4000001143a */
[----:B------:R-:W-:Y:S02]  /*1710*/  LEA.HI R42, R59, R42, RZ, 0x2 ;  /* 0x0000002a3b2a7211 */ /* 0x000fe400078f10ff */
[----:B------:R-:W-:Y:S02]  /*1720*/  IADD3 R38, R45, R38, RZ ;  /* 0x000000262d267210 */ /* 0x000fe40007ffe0ff */
[----:B------:R-:W-:Y:S02]  /*1730*/  IADD3 R59, R57, 0x4c, RZ ;  /* 0x0000004c393b7810 */ /* 0x000fe40007ffe0ff */
[----:B------:R-:W-:Y:S02]  /*1740*/  LEA.HI R57, R39, R58, RZ, 0x2 ;  /* 0x0000003a27397211 */ /* 0x000fe400078f10ff */
[----:B------:R-:W0:Y:S01]  /*1750*/  LDS.64 R38, [R38] ;  /* 0x0000000026267984 */ /* 0x000e220000000a00 */
[----:B------:R-:W-:Y:S02]  /*1760*/  SHF.R.S32.HI R58, RZ, 0x1f, R59 ;  /* 0x0000001fff3a7819 */ /* 0x000fe4000001143b */
[----:B------:R-:W-:-:S02]  /*1770*/  SHF.R.S32.HI R43, RZ, 0x2, R43 ;  /* 0x00000002ff2b7819 */ /* 0x000fc4000001142b */
[----:B------:R-:W-:Y:S02]  /*1780*/  LEA.HI R58, R58, R59, RZ, 0x2 ;  /* 0x0000003b3a3a7211 */ /* 0x000fe400078f10ff */
[----:B------:R-:W-:Y:S01]  /*1790*/  SHF.R.S32.HI R59, RZ, 0x2, R42 ;  /* 0x00000002ff3b7819 */ /* 0x000fe2000001142a */
[----:B------:R-:W-:Y:S01]  /*17a0*/  IMAD R60, R43, 0x28, R44 ;  /* 0x000000282b3c7824 */ /* 0x000fe200078e022c */
[----:B------:R-:W-:Y:S02]  /*17b0*/  SHF.R.S32.HI R57, RZ, 0x2, R57 ;  /* 0x00000002ff397819 */ /* 0x000fe40000011439 */
[----:B------:R-:W-:Y:S01]  /*17c0*/  SHF.R.S32.HI R61, RZ, 0x2, R58 ;  /* 0x00000002ff3d7819 */ /* 0x000fe2000001143a */
[--C-:B------:R-:W-:Y:S02]  /*17d0*/  IMAD R42, R59, 0x28, R44.reuse ;  /* 0x000000283b2a7824 */ /* 0x100fe400078e022c */
[----:B------:R-:W-:Y:S02]  /*17e0*/  IMAD R58, R57, 0x28, R44 ;  /* 0x00000028393a7824 */ /* 0x000fe400078e022c */
[C---:B------:R-:W-:Y:S01]  /*17f0*/  IMAD.IADD R60, R45.reuse, 0x1, R60 ;  /* 0x000000012d3c7824 */ /* 0x040fe200078e023c */
[----:B------:R-:W-:Y:S01]  /*1800*/  IADD3 R59, R45, R42, RZ ;  /* 0x0000002a2d3b7210 */ /* 0x000fe20007ffe0ff */
[----:B------:R-:W-:Y:S01]  /*1810*/  IMAD R44, R61, 0x28, R44 ;  /* 0x000000283d2c7824 */ /* 0x000fe200078e022c */
[----:B------:R-:W-:-:S03]  /*1820*/  IADD3 R42, R45, R58, RZ ;  /* 0x0000003a2d2a7210 */ /* 0x000fc60007ffe0ff */
[----:B------:R-:W-:-:S03]  /*1830*/  IMAD.IADD R45, R45, 0x1, R44 ;  /* 0x000000012d2d7824 */ /* 0x000fc600078e022c */
[----:B------:R-:W-:Y:S04]  /*1840*/  LDS.64 R42, [R42] ;  /* 0x000000002a2a7984 */ /* 0x000fe80000000a00 */
[----:B------:R-:W-:Y:S01]  /*1850*/  LDS.64 R44, [R45] ;  /* 0x000000002d2c7984 */ /* 0x000fe20000000a00 */
[----:B0-----:R-:W-:Y:S01]  /*1860*/  FADD.FTZ R57, R41, R38 ;  /* 0x0000002629397221 */ /* 0x001fe20000010000 */
[----:B------:R-:W-:Y:S02]  /*1870*/  FADD.FTZ R58, R40, R39 ;  /* 0x00000027283a7221 */ /* 0x000fe40000010000 */
[----:B------:R-:W0:Y:S04]  /*1880*/  LDS.64 R38, [R60] ;  /* 0x000000003c267984 */ /* 0x000e280000000a00 */
[----:B------:R-:W1:Y:S01]  /*1890*/  LDS.64 R40, [R59] ;  /* 0x000000003b287984 */ /* 0x000e620000000a00 */
[----:B0-----:R-:W-:Y:S01]  /*18a0*/  FADD.FTZ R57, R57, R38 ;  /* 0x0000002639397221 */ /* 0x001fe20000010000 */
[----:B------:R-:W-:-:S03]  /*18b0*/  FADD.FTZ R58, R58, R39 ;  /* 0x000000273a3a7221 */ /* 0x000fc60000010000 */
[----:B-1----:R-:W-:Y:S01]  /*18c0*/  FADD.FTZ R57, R57, R40 ;  /* 0x0000002839397221 */ /* 0x002fe20000010000 */
[----:B------:R-:W-:-:S03]  /*18d0*/  FADD.FTZ R58, R58, R41 ;  /* 0x000000293a3a7221 */ /* 0x000fc60000010000 */
[----:B------:R-:W-:Y:S01]  /*18e0*/  FADD.FTZ R57, R57, R42 ;  /* 0x0000002a39397221 */ /* 0x000fe20000010000 */
[----:B------:R-:W-:-:S03]  /*18f0*/  FADD.FTZ R58, R58, R43 ;  /* 0x0000002b3a3a7221 */ /* 0x000fc60000010000 */
[----:B------:R-:W-:Y:S01]  /*1900*/  FADD.FTZ R44, R57, R44 ;  /* 0x0000002c392c7221 */ /* 0x000fe20000010000 */
[----:B------:R-:W-:-:S07]  /*1910*/  FADD.FTZ R40, R58, R45 ;  /* 0x0000002d3a287221 */ /* 0x000fce0000010000 */
.L_x_1593:
[----:B------:R-:W-:Y:S05]  /*1920*/  BSYNC B0 ;  /* 0x0000000000007941 */ /* 0x000fea0003800000 */
.L_x_1592:
        /* <DEDUP_REMOVED lines=11> */
[----:B------:R-:W0:Y:S01]  /*19e0*/  LDC.64 R40, c[0x0][0x248] ;  /* 0x00009200ff287b82 */ /* 0x000e220000000a00 */
[----:B------:R-:W-:Y:S01]  /*19f0*/  SHF.R.U32.HI R42, RZ, 0x2, R0 ;  /* 0x00000002ff2a7819 */ /* 0x000fe20000011600 */
[----:B------:R-:W-:Y:S02]  /*1a00*/  ULDC UR6, c[0x0][0x10] ;  /* 0x0000040000067ab9 */ /* 0x000fe40000000800 */
[----:B------:R-:W-:Y:S01]  /*1a10*/  UIMAD UR6, UR6, UR4, UR7 ;  /* 0x00000004060672a4 */ /* 0x000fe2000f8e0207 */
[----:B------:R-:W-:-:S04]  /*1a20*/  SHF.L.U32 R43, R42, 0x3, RZ ;  /* 0x000000032a2b7819 */ /* 0x000fc800000006ff */
[----:B------:R-:W-:Y:S02]  /*1a30*/  LOP3.LUT R42, R43, 0xfffffff8, R2, 0xe2, !PT ;  /* 0xfffffff82b2a7812 */ /* 0x000fe400078ee202 */
[----:B------:R-:W-:-:S05]  /*1a40*/  MOV R43, UR6 ;  /* 0x00000006002b7c02 */ /* 0x000fca0008000f00 */
[----:B------:R-:W-:-:S05]  /*1a50*/  IMAD R42, R43, 0x20, R42 ;  /* 0x000000202b2a7824 */ /* 0x000fca00078e022a */
[----:B------:R-:W-:-:S05]  /*1a60*/  SHF.L.U32 R43, R42, 0x1, RZ ;  /* 0x000000012a2b7819 */ /* 0x000fca00000006ff */
[----:B0-----:R-:W-:-:S05]  /*1a70*/  IMAD.WIDE.U32 R40, R43, 0x4, R40 ;  /* 0x000000042b287825 */ /* 0x001fca00078e0028 */
[----:B------:R0:W-:Y:S02]  /*1a80*/  STG.E.64 desc[UR14][R40.64], R38 ;  /* 0x0000002628007986 */ /* 0x0001e4000c101b0e */
.L_x_1595:
[----:B------:R-:W-:Y:S05]  /*1a90*/  BSYNC B0 ;  /* 0x0000000000007941 */ /* 0x000fea0003800000 */
.L_x_1594:
[----:B------:R-:W-:Y:S01]  /*1aa0*/  ISETP.NE.AND P0, PT, R0, RZ, PT ;  /* 0x000000ff0000720c */ /* 0x000fe20003f05270 */
[----:B------:R-:W-:Y:S01]  /*1ab0*/  BAR.SYNC.DEFER_BLOCKING 0x0 ;  /* 0x0000000000007b1d */ /* 0x000fe20000010000 */
        /* <DEDUP_REMOVED lines=24> */
[----:B------:R-:W-:Y:S02]  /*1c40*/  MOV R57, UR7 ;  /* 0x0000000700397c02 */ /* 0x000fe40008000f00 */
[----:B------:R-:W-:-:S04]  /*1c50*/  ISETP.NE.AND P0, PT, R2, RZ, PT ;  /* 0x000000ff0200720c */ /* 0x000fc80003f05270 */
[----:B------:R-:W-:Y:S01]  /*1c60*/  SEL R45, R45, 0x1, !P0 ;  /* 0x000000012d2d7807 */ /* 0x000fe20004000000 */
[----:B0-----:R-:W-:Y:S01]  /*1c70*/  IMAD.WIDE.U32 R22, R57, 0x4, R22 ;  /* 0x0000000439167825 */ /* 0x001fe200078e0016 */
[----:B------:R-:W-:Y:S06]  /*1c80*/  MEMBAR.ALL.GPU ;  /* 0x0000000000007992 */ /* 0x000fec000000a000 */
[----:B------:R-:W-:-:S00]  /*1c90*/  ERRBAR ;  /* 0x00000000000079ab */ /* 0x000fc00000000000 */
[----:B------:R-:W-:Y:S06]  /*1ca0*/  CGAERRBAR ;  /* 0x00000000000075ab */ /* 0x000fec0000000000 */
[----:B------:R0:W5:Y:S02]  /*1cb0*/  ATOM.E.ADD.STRONG.GPU PT, R45, desc[UR14][R22.64], R45 ;  /* 0x0000002d162d798a */ /* 0x00016400081ee1ce */
.L_x_1597:
[----:B------:R-:W2:Y:S04]  /*1cc0*/  LD.E.STRONG.GPU R44, desc[UR14][R22.64] ;  /* 0x0000000e162c7980 */ /* 0x000ea8000c10f900 */
[----:B--2---:R-:W-:Y:S01]  /*1cd0*/  CCTL.IVALL ;  /* 0x00000000ff00798f */ /* 0x004fe20002000000 */
[----:B------:R-:W-:Y:S05]  /*1ce0*/  YIELD ;  /* 0x0000000000007946 */ /* 0x000fea0003800000 */
[----:B-----5:R-:W-:-:S04]  /*1cf0*/  LOP3.LUT R44, R44, R45, RZ, 0x3c, !PT ;  /* 0x0000002d2c2c7212 */ /* 0x020fc800078e3cff */
[----:B------:R-:W-:-:S13]  /*1d00*/  ISETP.GT.AND P0, PT, R44, -0x1, PT ;  /* 0xffffffff2c00780c */ /* 0x000fda0003f04270 */
[----:B------:R-:W-:Y:S05]  /*1d10*/  @P0 BRA `(.L_x_1597) ;  /* 0xfffffffc00e80947 */ /* 0x000fea000383ffff */
.L_x_1596:
[----:B------:R-:W-:Y:S05]  /*1d20*/  WARPSYNC.ALL ;  /* 0x0000000000007948 */ /* 0x000fea0003800000 */
[----:B------:R-:W1:Y:S01]  /*1d30*/  @!P1 LDC R44, c[0x0][0x10] ;  /* 0x00000400ff2c9b82 */ /* 0x000e620000000800 */
[----:B------:R-:W-:-:S07]  /*1d40*/  MOV R45, UR4 ;  /* 0x00000004002d7c02 */ /* 0x000fce0008000f00 */
[----:B------:R-:W-:Y:S08]  /*1d50*/  BAR.SYNC.DEFER_BLOCKING 0x0 ;  /* 0x0000000000007b1d */ /* 0x000ff00000010000 */
[----:B0-----:R-:W0:Y:S01]  /*1d60*/  @!P1 LDC.64 R22, c[0x0][0x248] ;  /* 0x00009200ff169b82 */ /* 0x001e220000000a00 */
[----:B------:R-:W-:Y:S01]  /*1d70*/  IMAD.MOV.U32 R57, RZ, RZ, RZ ;  /* 0x000000ffff397224 */ /* 0x000fe200078e00ff */
[----:B------:R-:W-:Y:S01]  /*1d80*/  LOP3.LUT P0, RZ, R0, 0xffffffe7, RZ, 0xc0, !PT ;  /* 0xffffffe700ff7812 */ /* 0x000fe2000780c0ff */
[----:B------:R-:W-:Y:S01]  /*1d90*/  ULDC.64 UR18, c[0x0][0x240] ;  /* 0x0000900000127ab9 */ /* 0x000fe20000000a00 */
[----:B-1----:R-:W-:Y:S01]  /*1da0*/  @!P1 IMAD R44, R44, R45, UR7 ;  /* 0x000000072c2c9e24 */ /* 0x002fe2000f8e022d */
[----:B------:R-:W-:-:S04]  /*1db0*/  @!P1 LOP3.LUT R45, R0, 0x7ffffff8, RZ, 0xc0, !PT ;  /* 0x7ffffff8002d9812 */ /* 0x000fc800078ec0ff */
[----:B------:R-:W-:Y:S02]  /*1dc0*/  @!P1 LEA R44, R44, R45, 0x5 ;  /* 0x0000002d2c2c9211 */ /* 0x000fe400078e28ff */
[----:B------:R-:W-:-:S05]  /*1dd0*/  @!P1 LOP3.LUT R45, R0, 0x7, RZ, 0xc0, !PT ;  /* 0x00000007002d9812 */ /* 0x000fca00078ec0ff */
[----:B------:R-:W-:-:S05]  /*1de0*/  @!P1 IMAD.IADD R44, R44, 0x1, R45 ;  /* 0x000000012c2c9824 */ /* 0x000fca00078e022d */
[----:B------:R-:W-:-:S05]  /*1df0*/  @!P1 SHF.L.U32 R45, R44, 0x1, RZ ;  /* 0x000000012c2d9819 */ /* 0x000fca00000006ff */
[----:B0-----:R-:W-:-:S06]  /*1e00*/  @!P1 IMAD.WIDE.U32 R22, R45, 0x4, R22 ;  /* 0x000000042d169825 */ /* 0x001fcc00078e0016 */
[----:B------:R-:W2:Y:S01]  /*1e10*/  @!P1 LDG.E.64 R22, desc[UR14][R22.64] ;  /* 0x0000000e16169981 */ /* 0x000ea2000c1e1b00 */
[----:B------:R-:W-:Y:S01]  /*1e20*/  MOV R44, RZ ;  /* 0x000000ff002c7202 */ /* 0x000fe20000000f00 */
[----:B------:R-:W-:Y:S01]  /*1e30*/  BSSY B0, `(.L_x_1598) ;  /* 0x0000031000007945 */ /* 0x000fe20003800000 */
[----:B--2---:R-:W-:Y:S01]  /*1e40*/  @!P1 FADD.FTZ R44, RZ, R22 ;  /* 0x00000016ff2c9221 */ /* 0x004fe20000010000 */
[----:B------:R-:W-:Y:S01]  /*1e50*/  @!P1 FADD.FTZ R57, RZ, R23 ;  /* 0x00000017ff399221 */ /* 0x000fe20000010000 */
[----:B------:R-:W-:Y:S01]  /*1e60*/  ISETP.EQ.U32.AND P1, PT, RZ, UR18, PT ;  /* 0x00000012ff007c0c */ /* 0x000fe2000bf22070 */
[----:B------:R-:W0:Y:S02]  /*1e70*/  @!P0 S2R R23, SR_CgaCtaId ;  /* 0x0000000000178919 */ /* 0x000e240000008800 */
[----:B------:R-:W1:Y:S04]  /*1e80*/  SHFL.BFLY PT, R45, R44, 0x4, 0x1f ;  /* 0x0c801f002c2d7f89 */ /* 0x000e6800000e0000 */
[----:B------:R-:W2:Y:S01]  /*1e90*/  SHFL.BFLY PT, R60, R57, 0x4, 0x1f ;  /* 0x0c801f00393c7f89 */ /* 0x000ea200000e0000 */
[----:B-1----:R-:W-:Y:S01]  /*1ea0*/  FADD.FTZ R58, R45, R44 ;  /* 0x0000002c2d3a7221 */ /* 0x002fe20000010000 */
[----:B--2---:R-:W-:-:S04]  /*1eb0*/  FADD.FTZ R60, R60, R57 ;  /* 0x000000393c3c7221 */ /* 0x004fc80000010000 */
[----:B------:R-:W1:Y:S01]  /*1ec0*/  SHFL.BFLY PT, R45, R58, 0x2, 0x1f ;  /* 0x0c401f003a2d7f89 */ /* 0x000e6200000e0000 */
[----:B------:R-:W-:-:S03]  /*1ed0*/  @!P0 MOV R57, 0x400 ;  /* 0x0000040000398802 */ /* 0x000fc60000000f00 */
[----:B------:R-:W2:Y:S01]  /*1ee0*/  SHFL.BFLY PT, R61, R60, 0x2, 0x1f ;  /* 0x0c401f003c3d7f89 */ /* 0x000ea200000e0000 */
[----:B-1----:R-:W-:Y:S01]  /*1ef0*/  FADD.FTZ R59, R58, R45 ;  /* 0x0000002d3a3b7221 */ /* 0x002fe20000010000 */
[----:B------:R-:W-:Y:S01]  /*1f00*/  @!P0 IADD3 R58, R57, 0xc80, RZ ;  /* 0x00000c80393a8810 */ /* 0x000fe20007ffe0ff */
[----:B--2---:R-:W-:-:S03]  /*1f10*/  FADD.FTZ R45, R60, R61 ;  /* 0x0000003d3c2d7221 */ /* 0x004fc60000010000 */
[----:B------:R-:W1:Y:S01]  /*1f20*/  SHFL.BFLY PT, R22, R59, 0x1, 0x1f ;  /* 0x0c201f003b167f89 */ /* 0x000e6200000e0000 */
[----:B0-----:R-:W-:-:S03]  /*1f30*/  @!P0 LEA R57, R23, R58, 0x18 ;  /* 0x0000003a17398211 */ /* 0x001fc600078ec0ff */
[----:B------:R-:W0:Y:S01]  /*1f40*/  SHFL.BFLY PT, R44, R45, 0x1, 0x1f ;  /* 0x0c201f002d2c7f89 */ /* 0x000e2200000e0000 */
[----:B-1----:R-:W-:-:S04]  /*1f50*/  FADD.FTZ R22, R59, R22 ;  /* 0x000000163b167221 */ /* 0x002fc80000010000 */
[----:B------:R-:W-:Y:S01]  /*1f60*/  @!P0 FMUL.FTZ R22, R22, 4.8828125727595761418e-05 ;  /* 0x384ccccd16168820 */ /* 0x000fe20000410000 */
[----:B0-----:R-:W-:-:S03]  /*1f70*/  FADD.FTZ R44, R45, R44 ;  /* 0x0000002c2d2c7221 */ /* 0x001fc60000010000 */
[----:B------:R-:W-:-:S04]  /*1f80*/  @!P0 FMUL.FTZ R23, R22, R22 ;  /* 0x0000001616178220 */ /* 0x000fc80000410000 */
        /* <DEDUP_REMOVED lines=11> */
[----:B------:R-:W-:Y:S02]  /*2040*/  UMOV UR6, 0x400 ;  /* 0x0000040000067882 */ /* 0x000fe40000000000 */
[----:B------:R-:W-:-:S04]  /*2050*/  UIADD3 UR6, UR6, 0xc80, URZ ;  /* 0x00000c8006067890 */ /* 0x000fc8000fffe03f */
[----:B0-----:R-:W-:Y:S02]  /*2060*/  ULEA UR6, UR8, UR6, 0x18 ;  /* 0x0000000608067291 */ /* 0x001fe4000f8ec03f */
[----:B------:R-:W-:-:S04]  /*2070*/  USHF.L.U64.HI UR8, UR9, 0x2, UR5 ;  /* 0x0000000209087899 */ /* 0x000fc80008010205 */
[----:B------:R-:W-:Y:S01]  /*2080*/  LEA R22, R0, UR6, 0x3 ;  /* 0x0000000600167c11 */ /* 0x000fe2000f8e18ff */
[----:B------:R-:W-:Y:S02]  /*2090*/  USHF.L.U32 UR6, UR9, 0x2, URZ ;  /* 0x0000000209067899 */ /* 0x000fe4000800063f */
[----:B------:R-:W-:Y:S02]  /*20a0*/  ULOP3.LUT UR8, UR8, 0x1fffffff, URZ, 0xc0, !UPT ;  /* 0x1fffffff08087892 */ /* 0x000fe4000f8ec03f */
[----:B------:R-:W-:Y:S01]  /*20b0*/  ULOP3.LUT UR12, UR6, 0x1c, URZ, 0xc0, !UPT ;  /* 0x0000001c060c7892 */ /* 0x000fe2000f8ec03f */
[----:B------:R-:W0:Y:S01]  /*20c0*/  LDS.64 R22, [R22] ;  /* 0x0000000016167984 */ /* 0x000e220000000a00 */
[----:B------:R-:W-:-:S04]  /*20d0*/  ULOP3.LUT UR6, UR6, 0xffffffe0, URZ, 0xc0, !UPT ;  /* 0xffffffe006067892 */ /* 0x000fc8000f8ec03f */
[----:B------:R-:W-:-:S05]  /*20e0*/  VIADD R44, R0, UR12 ;  /* 0x0000000c002c7c36 */ /* 0x000fca0008000000 */
[----:B------:R-:W-:-:S04]  /*20f0*/  IADD3 R45, P0, R44, UR6, RZ ;  /* 0x000000062c2d7c10 */ /* 0x000fc8000ff1e0ff */
[----:B------:R-:W-:Y:S02]  /*2100*/  LEA.HI.X.SX32 R58, R44, UR8, 0x1, P0 ;  /* 0x000000082c3a7c11 */ /* 0x000fe400080f0eff */
[----:B------:R-:W-:-:S04]  /*2110*/  LEA R44, P0, R45, UR18, 0x3 ;  /* 0x000000122d2c7c11 */ /* 0x000fc8000f8018ff */
[----:B------:R-:W-:-:S05]  /*2120*/  LEA.HI.X R45, R45, UR19, R58, 0x3, P0 ;  /* 0x000000132d2d7c11 */ /* 0x000fca00080f1c3a */
[----:B0-----:R0:W-:Y:S04]  /*2130*/  STG.E.64 desc[UR14][R44.64], R22 ;  /* 0x000000162c007986 */ /* 0x0011e8000c101b0e */
.L_x_1599:
[----:B------:R-:W-:Y:S05]  /*2140*/  BSYNC B0 ;  /* 0x0000000000007941 */ /* 0x000fea0003800000 */
.L_x_1598:
[----:B------:R-:W1:Y:S01]  /*2150*/  S2UR UR12, SR_CgaCtaId ;  /* 0x00000000000c79c3 */ /* 0x000e620000008800 */
[----:B0-----:R-:W-:Y:S01]  /*2160*/  MOV R22, UR13 ;  /* 0x0000000d00167c02 */ /* 0x001fe20008000f00 */
[----:B------:R-:W-:Y:S01]  /*2170*/  USHF.L.U32 UR6, UR9, 0x2, URZ ;  /* 0x0000000209067899 */ /* 0x000fe2000800063f */
[----:B------:R-:W-:Y:S01]  /*2180*/  IMAD.U32 R37, R37, 0x10000, RZ ;  /* 0x0001000025257824 */ /* 0x000fe200078e00ff */
[----:B------:R-:W-:Y:S01]  /*2190*/  UMOV UR8, 0x400 ;  /* 0x0000040000087882 */ /* 0x000fe20000000000 */
[----:B------:R-:W-:Y:S01]  /*21a0*/  SHF.L.U32 R34, R34, 0x10, RZ ;  /* 0x0000001022227819 */ /* 0x000fe200000006ff */
[----:B------:R-:W-:Y:S01]  /*21b0*/  IMAD R3, R22, 0x50, R3 ;  /* 0x0000005016037824 */ /* 0x000fe200078e0203 */
[----:B------:R-:W-:Y:S01]  /*21c0*/  ULOP3.LUT UR6, UR6, 0x1c, URZ, 0xc0, !UPT ;  /* 0x0000001c06067892 */ /* 0x000fe2000f8ec03f */
[----:B------:R-:W-:Y:S01]  /*21d0*/  SHF.L.U32 R20, R20, 0x10, RZ ;  /* 0x0000001014147819 */ /* 0x000fe200000006ff */
[----:B------:R-:W-:Y:S01]  /*21e0*/  UIADD3 UR8, UR8, 0xc80, URZ ;  /* 0x00000c8008087890 */ /* 0x000fe2000fffe03f */
[----:B------:R-:W-:Y:S01]  /*21f0*/  IMAD.U32 R18, R18, 0x10000, RZ ;  /* 0x0001000012127824 */ /* 0x000fe200078e00ff */
[----:B------:R-:W-:Y:S01]  /*2200*/  SHF.L.U32 R44, R3, 0x2, RZ ;  /* 0x00000002032c7819 */ /* 0x000fe200000006ff */
[----:B------:R-:W-:Y:S01]  /*2210*/  IMAD.U32 R25, R25, 0x10000, RZ ;  /* 0x0001000019197824 */ /* 0x000fe200078e00ff */
[----:B------:R-:W-:Y:S01]  /*2220*/  SHF.L.U32 R36, R36, 0x10, RZ ;  /* 0x0000001024247819 */ /* 0x000fe200000006ff */
[----:B------:R-:W-:Y:S01]  /*2230*/  IMAD R3, RZ, RZ, -UR6 ;  /* 0x80000006ff037e24 */ /* 0x000fe2000f8e02ff */
[----:B------:R-:W-:Y:S01]  /*2240*/  ULDC UR6, c[0x0][0x230] ;  /* 0x00008c0000067ab9 */ /* 0x000fe20000000800 */
[----:B------:R-:W-:Y:S01]  /*2250*/  IMAD.WIDE.U32 R22, R44, -0x33333333, RZ ;  /* 0xcccccccd2c167825 */ /* 0x000fe200078e00ff */
[--C-:B------:R-:W-:Y:S01]  /*2260*/  SHF.R.S32.HI R45, RZ, 0x1f, R44.reuse ;  /* 0x0000001fff2d7819 */ /* 0x100fe2000001142c */
[----:B------:R-:W-:Y:S01]  /*2270*/  ULOP3.LUT UR4, UR4, 0x1, URZ, 0x3c, !UPT ;  /* 0x0000000104047892 */ /* 0x000fe2000f8e3c3f */
[----:B------:R-:W-:Y:S01]  /*2280*/  MOV R22, R3 ;  /* 0x0000000300167202 */ /* 0x000fe20000000f00 */
[----:B------:R-:W-:Y:S01]  /*2290*/  IMAD.U32 R43, R43, 0x10000, RZ ;  /* 0x000100002b2b7824 */ /* 0x000fe200078e00ff */
[----:B------:R-:W-:Y:S01]  /*22a0*/  MOV R3, UR16 ;  /* 0x0000001000037c02 */ /* 0x000fe20008000f00 */
[----:B------:R-:W-:Y:S01]  /*22b0*/  IMAD.U32 R32, R32, 0x10000, RZ ;  /* 0x0001000020207824 */ /* 0x000fe200078e00ff */
[----:B------:R-:W-:Y:S01]  /*22c0*/  LEA.HI R22, R23, R22, RZ, 0x1a ;  /* 0x0000001617167211 */ /* 0x000fe200078fd0ff */
[----:B-1----:R-:W-:Y:S01]  /*22d0*/  ULEA UR8, UR12, UR8, 0x18 ;  /* 0x000000080c087291 */ /* 0x002fe2000f8ec03f */
[----:B------:R-:W-:Y:S01]  /*22e0*/  SHF.L.U32 R24, R24, 0x10, RZ ;  /* 0x0000001018187819 */ /* 0x000fe200000006ff */
[----:B------:R-:W-:Y:S01]  /*22f0*/  IMAD.WIDE.U32 R44, R3, 0xa0000, R44 ;  /* 0x000a0000032c7825 */ /* 0x000fe200078e002c */
[----:B------:R-:W-:Y:S01]  /*2300*/  ULDC.64 UR12, c[0x0][0x210] ;  /* 0x00008400000c7ab9 */ /* 0x000fe20000000a00 */
[----:B------:R-:W-:-:S02]  /*2310*/  SHF.L.U32 R40, R40, 0x10, RZ ;  /* 0x0000001028287819 */ /* 0x000fc400000006ff */
[----:B------:R-:W-:Y:S01]  /*2320*/  LEA R22, R22, UR8, 0x3 ;  /* 0x0000000816167c11 */ /* 0x000fe2000f8e18ff */
[----:B------:R-:W-:Y:S01]  /*2330*/  IMAD.U32 R31, R31, 0x10000, RZ ;  /* 0x000100001f1f7824 */ /* 0x000fe200078e00ff */
[-C--:B------:R-:W-:Y:S01]  /*2340*/  IADD3 R54, P6, R54, R44.reuse, RZ ;  /* 0x0000002c36367210 */ /* 0x080fe20007fde0ff */
[----:B------:R-:W-:Y:S01]  /*2350*/  IMAD.U32 R26, R26, 0x10000, RZ ;  /* 0x000100001a1a7824 */ /* 0x000fe200078e00ff */
[-C--:B------:R-:W-:Y:S02]  /*2360*/  IADD3 R3, P1, R48, R44.reuse, RZ ;  /* 0x0000002c30037210 */ /* 0x080fe40007f3e0ff */
[----:B------:R-:W0:Y:S01]  /*2370*/  LDS.64 R22, [R22] ;  /* 0x0000000016167984 */ /* 0x000e220000000a00 */
[-C--:B------:R-:W-:Y:S02]  /*2380*/  IADD3 R57, P0, R49, R44.reuse, RZ ;  /* 0x0000002c31397210 */ /* 0x080fe40007f1e0ff */
[-C--:B------:R-:W-:Y:S02]  /*2390*/  IADD3 R50, P2, R50, R44.reuse, RZ ;  /* 0x0000002c32327210 */ /* 0x080fe40007f5e0ff */
[----:B------:R-:W-:-:S02]  /*23a0*/  IADD3 R51, P3, R51, R44, RZ ;  /* 0x0000002c33337210 */ /* 0x000fc40007f7e0ff */
[-C--:B------:R-:W-:Y:S02]  /*23b0*/  IADD3 R52, P4, R52, R44.reuse, RZ ;  /* 0x0000002c34347210 */ /* 0x080fe40007f9e0ff */
[----:B------:R-:W-:Y:S02]  /*23c0*/  IADD3 R53, P5, R53, R44, RZ ;  /* 0x0000002c35357210 */ /* 0x000fe40007fbe0ff */
[----:B------:R-:W-:Y:S02]  /*23d0*/  SHF.L.U32 R42, R42, 0x10, RZ ;  /* 0x000000102a2a7819 */ /* 0x000fe400000006ff */
        /* <DEDUP_REMOVED lines=8> */
[----:B------:R-:W-:-:S02]  /*2460*/  SHF.L.U32 R38, R38, 0x10, RZ ;  /* 0x0000001026267819 */ /* 0x000fc400000006ff */
[----:B------:R-:W-:Y:S01]  /*2470*/  SHF.L.U32 R39, R39, 0x10, RZ ;  /* 0x0000001027277819 */ /* 0x000fe200000006ff */
[----:B0-----:R-:W-:Y:S01]  /*2480*/  FADD.FTZ R58, R23, UR6 ;  /* 0x00000006173a7e21 */ /* 0x001fe20008010000 */
[----:B------:R-:W-:Y:S02]  /*2490*/  VIADD R23, R45, UR11 ;  /* 0x0000000b2d177c36 */ /* 0x000fe40008000000 */
[--C-:B------:R-:W-:Y:S01]  /*24a0*/  FADD.FTZ R47, R47, -R22.reuse ;  /* 0x800000162f2f7221 */ /* 0x100fe20000010000 */
[--C-:B------:R-:W-:Y:S01]  /*24b0*/  FADD.FTZ R4, R4, -R22.reuse ;  /* 0x8000001604047221 */ /* 0x100fe20000010000 */
[--C-:B------:R-:W-:Y:S01]  /*24c0*/  FADD.FTZ R6, R6, -R22.reuse ;  /* 0x8000001606067221 */ /* 0x100fe20000010000 */
[--C-:B------:R-:W-:Y:S01]  /*24d0*/  FADD.FTZ R8, R8, -R22.reuse ;  /* 0x8000001608087221 */ /* 0x100fe20000010000 */
[----:B------:R-:W0:Y:S01]  /*24e0*/  MUFU.RSQ R58, R58 ;  /* 0x0000003a003a7308 */ /* 0x000e220000001400 */
[-C--:B------:R-:W-:Y:S01]  /*24f0*/  IADD3.X R45, RZ, R23.reuse, RZ, P6, !PT ;  /* 0x00000017ff2d7210 */ /* 0x080fe200037fe4ff */
[--C-:B------:R-:W-:Y:S01]  /*2500*/  FADD.FTZ R10, R10, -R22.reuse ;  /* 0x800000160a0a7221 */ /* 0x100fe20000010000 */
[----:B------:R-:W-:Y:S01]  /*2510*/  IADD3 R44, P6, R55, R44, RZ ;  /* 0x0000002c372c7210 */ /* 0x000fe20007fde0ff */
[--C-:B------:R-:W-:Y:S01]  /*2520*/  FADD.FTZ R12, R12, -R22.reuse ;  /* 0x800000160c0c7221 */ /* 0x100fe20000010000 */
[--C-:B------:R-:W-:Y:S01]  /*2530*/  FADD.FTZ R14, R14, -R22.reuse ;  /* 0x800000160e0e7221 */ /* 0x100fe20000010000 */
[----:B------:R-:W-:Y:S01]  /*2540*/  FADD.FTZ R16, R16, -R22 ;  /* 0x8000001610107221 */ /* 0x000fe20000010000 */
[----:B------:R-:W-:Y:S01]  /*2550*/  IADD3.X R49, RZ, R23, RZ, P6, !PT ;  /* 0x00000017ff317210 */ /* 0x000fe200037fe4ff */
[----:B------:R-:W-:Y:S01]  /*2560*/  FADD.FTZ R37, -R22, R37 ;  /* 0x0000002516257221 */ /* 0x000fe20000010100 */
[----:B------:R-:W-:Y:S01]  /*2570*/  LEA R48, P6, R44, UR12, 0x1 ;  /* 0x0000000c2c307c11 */ /* 0x000fe2000f8c08ff */
[C---:B------:R-:W-:Y:S01]  /*2580*/  FADD.FTZ R34, -R22.reuse, R34 ;  /* 0x0000002216227221 */ /* 0x040fe20000010100 */
[----:B------:R-:W-:Y:S01]  /*2590*/  FADD.FTZ R36, -R22, R36 ;  /* 0x0000002416247221 */ /* 0x000fe20000010100 */
[--C-:B------:R-:W-:Y:S01]  /*25a0*/  FADD.FTZ R46, R46, -R22.reuse ;  /* 0x800000162e2e7221 */ /* 0x100fe20000010000 */
[----:B------:R-:W-:Y:S01]  /*25b0*/  LEA.HI.X R49, R44, UR13, R49, 0x1, P6 ;  /* 0x0000000d2c317c11 */ /* 0x000fe2000b0f0c31 */
[----:B------:R-:W-:Y:S01]  /*25c0*/  FADD.FTZ R55, -R22, R25 ;  /* 0x0000001916377221 */ /* 0x000fe20000010100 */
[----:B------:R-:W-:Y:S01]  /*25d0*/  LEA R44, P6, R54, UR12, 0x1 ;  /* 0x0000000c362c7c11 */ /* 0x000fe2000f8c08ff */
[----:B------:R-:W-:Y:S01]  /*25e0*/  FADD.FTZ R5, R5, -R22 ;  /* 0x8000001605057221 */ /* 0x000fe20000010000 */
[----:B0-----:R-:W-:Y:S01]  /*25f0*/  FMUL.FTZ R47, R47, R58 ;  /* 0x0000003a2f2f7220 */ /* 0x001fe20000410000 */
        /* <DEDUP_REMOVED lines=10> */
[C-C-:B------:R-:W-:Y:S01]  /*26a0*/  FFMA.FTZ R8, R20.reuse, R8, R18.reuse ;  /* 0x0000000814087223 */ /* 0x140fe20000010012 */
[C-C-:B------:R-:W-:Y:S01]  /*26b0*/  FFMA.FTZ R10, R20.reuse, R10, R18.reuse ;  /* 0x0000000a140a7223 */ /* 0x140fe20000010012 */
[C-C-:B------:R-:W-:Y:S01]  /*26c0*/  FFMA.FTZ R12, R20.reuse, R12, R18.reuse ;  /* 0x0000000c140c7223 */ /* 0x140fe20000010012 */
[C-C-:B------:R-:W-:Y:S01]  /*26d0*/  FFMA.FTZ R14, R20.reuse, R14, R18.reuse ;  /* 0x0000000e140e7223 */ /* 0x140fe20000010012 */
[----:B------:R-:W-:Y:S01]  /*26e0*/  FFMA.FTZ R16, R20, R16, R18 ;  /* 0x0000001014107223 */ /* 0x000fe20000010012 */
[----:B------:R-:W-:Y:S01]  /*26f0*/  FMUL.FTZ R20, R58, R37 ;  /* 0x000000253a147220 */ /* 0x000fe20000410000 */
[----:B------:R-:W-:Y:S01]  /*2700*/  LEA.HI.X R45, R54, UR13, R45, 0x1, P6 ;  /* 0x0000000d362d7c11 */ /* 0x000fe2000b0f0c2d */
[----:B------:R-:W-:Y:S01]  /*2710*/  FMUL.FTZ R37, R58, R34 ;  /* 0x000000223a257220 */ /* 0x000fe20000410000 */
[----:B------:R-:W-:Y:S01]  /*2720*/  FADD.FTZ R54, -R22, R24 ;  /* 0x0000001816367221 */ /* 0x000fe20000010100 */
[----:B------:R-:W-:Y:S01]  /*2730*/  IMAD.X R18, RZ, RZ, R23, P5 ;  /* 0x000000ffff127224 */ /* 0x000fe200028e0617 */
[C---:B------:R-:W-:Y:S01]  /*2740*/  LEA R24, P5, R53.reuse, UR12, 0x1 ;  /* 0x0000000c35187c11 */ /* 0x040fe2000f8a08ff */
[----:B------:R-:W-:Y:S01]  /*2750*/  FMUL.FTZ R61, R58, R36 ;  /* 0x000000243a3d7220 */ /* 0x000fe20000410000 */
[----:B------:R-:W-:Y:S01]  /*2760*/  FFMA.FTZ R37, R40, R37, R42 ;  /* 0x0000002528257223 */ /* 0x000fe2000001002a */
[----:B------:R-:W-:Y:S01]  /*2770*/  FMUL.FTZ R46, R58, R46 ;  /* 0x0000002e3a2e7220 */ /* 0x000fe20000410000 */
[----:B------:R-:W-:Y:S01]  /*2780*/  LEA.HI.X R25, R53, UR13, R18, 0x1, P5 ;  /* 0x0000000d35197c11 */ /* 0x000fe2000a8f0c12 */
[----:B------:R-:W-:-:S02]  /*2790*/  IMAD.U32 R53, R21, 0x10000, RZ ;  /* 0x0001000015357824 */ /* 0x000fc400078e00ff */
[----:B------:R-:W-:Y:S01]  /*27a0*/  FFMA.FTZ R18, R61, R40, R42 ;  /* 0x000000283d127223 */ /* 0x000fe2000001002a */
[----:B------:R-:W-:Y:S01]  /*27b0*/  F2FP.BF16.F32.PACK_AB R4, R37, R4 ;  /* 0x000000042504723e */ /* 0x000fe200000010ff */
[----:B------:R-:W-:Y:S02]  /*27c0*/  IMAD.X R37, RZ, RZ, R23, P2 ;  /* 0x000000ffff257224 */ /* 0x000fe400010e0617 */
[----:B------:R-:W-:Y:S01]  /*27d0*/  FFMA.FTZ R46, R46, R53, R59 ;  /* 0x000000352e2e7223 */ /* 0x000fe2000001003b */
[----:B------:R-:W-:Y:S01]  /*27e0*/  FFMA.FTZ R21, R20, R41, R43 ;  /* 0x0000002914157223 */ /* 0x000fe2000001002b */
[----:B------:R-:W-:Y:S01]  /*27f0*/  LEA R36, P2, R50, UR12, 0x1 ;  /* 0x0000000c32247c11 */ /* 0x000fe2000f8408ff */
[C---:B------:R-:W-:Y:S01]  /*2800*/  FADD.FTZ R35, -R22.reuse, R35 ;  /* 0x0000002316237221 */ /* 0x040fe20000010100 */
[C---:B------:R-:W-:Y:S01]  /*2810*/  FADD.FTZ R32, -R22.reuse, R32 ;  /* 0x0000002016207221 */ /* 0x040fe20000010100 */
[----:B------:R-:W-:Y:S01]  /*2820*/  FADD.FTZ R7, R7, -R22 ;  /* 0x8000001607077221 */ /* 0x000fe20000010000 */
        /* <DEDUP_REMOVED lines=8> */
[--C-:B------:R-:W-:Y:S01]  /*28b0*/  FADD.FTZ R13, R13, -R22.reuse ;  /* 0x800000160d0d7221 */ /* 0x100fe20000010000 */
[C---:B------:R-:W-:Y:S01]  /*28c0*/  FADD.FTZ R27, -R22.reuse, R27 ;  /* 0x0000001b161b7221 */ /* 0x040fe20000010100 */
[----:B------:R-:W-:Y:S01]  /*28d0*/  FADD.FTZ R15, R15, -R22 ;  /* 0x800000160f0f7221 */ /* 0x000fe20000010000 */
[C---:B------:R-:W-:Y:S01]  /*28e0*/  FADD.FTZ R38, -R22.reuse, R38 ;  /* 0x0000002616267221 */ /* 0x040fe20000010100 */
[----:B------:R-:W-:Y:S01]  /*28f0*/  FADD.FTZ R17, R17, -R22 ;  /* 0x8000001611117221 */ /* 0x000fe20000010000 */
[----:B------:R-:W-:Y:S01]  /*2900*/  FADD.FTZ R39, -R22, R39 ;  /* 0x0000002716277221 */ /* 0x000fe20000010100 */
[----:B------:R-:W-:Y:S01]  /*2910*/  F2FP.BF16.F32.PACK_AB R47, R18, R47 ;  /* 0x0000002f122f723e */ /* 0x000fe200000010ff */
[C---:B------:R-:W-:Y:S01]  /*2920*/  FMUL.FTZ R60, R58.reuse, R33 ;  /* 0x000000213a3c7220 */ /* 0x040fe20000410000 */
[----:B------:R-:W-:Y:S01]  /*2930*/  IADD3.X R19, RZ, R23, RZ, P4, !PT ;  /* 0x00000017ff137210 */ /* 0x000fe200027fe4ff */
[----:B------:R-:W-:Y:S01]  /*2940*/  FMUL.FTZ R31, R58, R31 ;  /* 0x0000001f3a1f7220 */ /* 0x000fe20000410000 */
[----:B------:R-:W-:Y:S01]  /*2950*/  LEA R18, P4, R52, UR12, 0x1 ;  /* 0x0000000c34127c11 */ /* 0x000fe2000f8808ff */
[----:B------:R0:W-:Y:S01]  /*2960*/  STG.E.U16 desc[UR14][R48.64], R47 ;  /* 0x0000002f30007986 */ /* 0x0001e2000c10150e */
[----:B------:R-:W-:Y:S01]  /*2970*/  IADD3.X R22, RZ, R23, RZ, P3, !PT ;  /* 0x00000017ff167210 */ /* 0x000fe20001ffe4ff */
[----:B------:R-:W-:Y:S01]  /*2980*/  FFMA.FTZ R31, R41, R31, R43 ;  /* 0x0000001f291f7223 */ /* 0x000fe2000001002b */
[----:B------:R-:W-:Y:S01]  /*2990*/  LEA R20, P3, R51, UR12, 0x1 ;  /* 0x0000000c33147c11 */ /* 0x000fe2000f8608ff */
[----:B------:R-:W-:Y:S01]  /*29a0*/  FMUL.FTZ R29, R58, R29 ;  /* 0x0000001d3a1d7220 */ /* 0x000fe20000410000 */
[----:B------:R-:W-:Y:S01]  /*29b0*/  LEA.HI.X R37, R50, UR13, R37, 0x1, P2 ;  /* 0x0000000d32257c11 */ /* 0x000fe200090f0c25 */
[----:B------:R-:W-:Y:S01]  /*29c0*/  FMUL.FTZ R27, R58, R27 ;  /* 0x0000001b3a1b7220 */ /* 0x000fe20000410000 */
[----:B------:R-:W-:Y:S01]  /*29d0*/  F2FP.BF16.F32.PACK_AB R34, R21, R46 ;  /* 0x0000002e1522723e */ /* 0x000fe200000010ff */
[C-C-:B------:R-:W-:Y:S01]  /*29e0*/  FFMA.FTZ R29, R41.reuse, R29, R43.reuse ;  /* 0x0000001d291d7223 */ /* 0x140fe2000001002b */
[----:B------:R-:W-:Y:S01]  /*29f0*/  IADD3.X R50, RZ, R23, RZ, P0, !PT ;  /* 0x00000017ff327210 */ /* 0x000fe200007fe4ff */
[----:B------:R-:W-:Y:S01]  /*2a00*/  FFMA.FTZ R27, R41, R27, R43 ;  /* 0x0000001b291b7223 */ /* 0x000fe2000001002b */
[----:B------:R-:W-:Y:S01]  /*2a10*/  LEA R46, P0, R57, UR12, 0x1 ;  /* 0x0000000c392e7c11 */ /* 0x000fe2000f8008ff */
[----:B------:R-:W-:Y:S01]  /*2a20*/  STG.E.U16 desc[UR14][R48.64+0x4], R34 ;  /* 0x0000042230007986 */ /* 0x000fe2000c10150e */
[----:B------:R-:W-:Y:S01]  /*2a30*/  LEA.HI.X R19, R52, UR13, R19, 0x1, P4 ;  /* 0x0000000d34137c11 */ /* 0x000fe2000a0f0c13 */
[C---:B------:R-:W-:Y:S01]  /*2a40*/  FMUL.FTZ R55, R58.reuse, R55 ;  /* 0x000000373a377220 */ /* 0x040fe20000410000 */
[----:B------:R-:W-:Y:S01]  /*2a50*/  LEA.HI.X R21, R51, UR13, R22, 0x1, P3 ;  /* 0x0000000d33157c11 */ /* 0x000fe200098f0c16 */
[----:B------:R-:W-:Y:S01]  /*2a60*/  UIADD3 UR6, UP0, UR9, 0x2b, URZ ;  /* 0x0000002b09067890 */ /* 0x000fe2000ff1e03f */
[----:B------:R-:W-:Y:S01]  /*2a70*/  IADD3.X R52, RZ, R23, RZ, P1, !PT ;  /* 0x00000017ff347210 */ /* 0x000fe20000ffe4ff */
[----:B------:R-:W-:Y:S01]  /*2a80*/  FFMA.FTZ R55, R41, R55, R43 ;  /* 0x0000003729377223 */ /* 0x000fe2000001002b */
[----:B------:R-:W-:Y:S01]  /*2a90*/  PRMT R51, R47, 0x7632, R51 ;  /* 0x000076322f337816 */ /* 0x000fe20000000033 */
[----:B------:R-:W-:Y:S01]  /*2aa0*/  UIADD3.X UR5, URZ, UR5, URZ, UP0, !UPT ;  /* 0x000000053f057290 */ /* 0x000fe200087fe43f */
[----:B------:R-:W-:Y:S01]  /*2ab0*/  LEA R22, P1, R3, UR12, 0x1 ;  /* 0x0000000c03167c11 */ /* 0x000fe2000f8208ff */
[----:B------:R-:W-:Y:S01]  /*2ac0*/  UISETP.GE.U32.AND UP0, UPT, UR6, UR17, UPT ;  /* 0x000000110600728c */ /* 0x000fe2000bf06070 */
[----:B0-----:R-:W-:Y:S01]  /*2ad0*/  LEA.HI.X R47, R57, UR13, R50, 0x1, P0 ;  /* 0x0000000d392f7c11 */ /* 0x001fe200080f0c32 */
[C---:B------:R-:W-:Y:S01]  /*2ae0*/  FMUL.FTZ R50, R58.reuse, R5 ;  /* 0x000000053a327220 */ /* 0x040fe20000410000 */
[C---:B------:R-:W-:Y:S01]  /*2af0*/  FMUL.FTZ R5, R58.reuse, R30 ;  /* 0x0000001e3a057220 */ /* 0x040fe20000410000 */
[----:B------:R-:W-:Y:S01]  /*2b00*/  LEA.HI.X R23, R3, UR13, R52, 0x1, P1 ;  /* 0x0000000d03177c11 */ /* 0x000fe200088f0c34 */
[C---:B------:R-:W-:Y:S01]  /*2b10*/  FMUL.FTZ R30, R58.reuse, R9 ;  /* 0x000000093a1e7220 */ /* 0x040fe20000410000 */
[C---:B------:R-:W-:Y:S01]  /*2b20*/  FMUL.FTZ R52, R58.reuse, R35 ;  /* 0x000000233a347220 */ /* 0x040fe20000410000 */
[C---:B------:R-:W-:Y:S01]  /*2b30*/  FMUL.FTZ R9, R58.reuse, R26 ;  /* 0x0000001a3a097220 */ /* 0x040fe20000410000 */
[C---:B------:R-:W-:Y:S01]  /*2b40*/  FMUL.FTZ R26, R58.reuse, R13 ;  /* 0x0000000d3a1a7220 */ /* 0x040fe20000410000 */
[C---:B------:R-:W-:Y:S01]  /*2b50*/  FMUL.FTZ R13, R58.reuse, R38 ;  /* 0x000000263a0d7220 */ /* 0x040fe20000410000 */
[C---:B------:R-:W-:Y:S01]  /*2b60*/  FMUL.FTZ R3, R58.reuse, R32 ;  /* 0x000000203a037220 */ /* 0x040fe20000410000 */
[C---:B------:R-:W-:Y:S01]  /*2b70*/  FMUL.FTZ R38, R58.reuse, R17 ;  /* 0x000000113a267220 */ /* 0x040fe20000410000 */
[----:B------:R-:W-:Y:S01]  /*2b80*/  FFMA.FTZ R50, R53, R50, R59 ;  /* 0x0000003235327223 */ /* 0x000fe2000001003b */
[----:B------:R-:W-:Y:S01]  /*2b90*/  FFMA.FTZ R17, R41, R52, R43 ;  /* 0x0000003429117223 */ /* 0x000fe2000001002b */
[C---:B------:R-:W-:Y:S01]  /*2ba0*/  FMUL.FTZ R32, R58.reuse, R7 ;  /* 0x000000073a207220 */ /* 0x040fe20000410000 */
[C---:B------:R-:W-:Y:S01]  /*2bb0*/  FMUL.FTZ R7, R58.reuse, R28 ;  /* 0x0000001c3a077220 */ /* 0x040fe20000410000 */
[----:B------:R-:W-:Y:S01]  /*2bc0*/  FMUL.FTZ R28, R58, R11 ;  /* 0x0000000b3a1c7220 */ /* 0x000fe20000410000 */
[--C-:B------:R-:W-:Y:S01]  /*2bd0*/  FFMA.FTZ R3, R40, R3, R42.reuse ;  /* 0x0000000328037223 */ /* 0x100fe2000001002a */
[C---:B------:R-:W-:Y:S01]  /*2be0*/  FMUL.FTZ R11, R58.reuse, R54 ;  /* 0x000000363a0b7220 */ /* 0x040fe20000410000 */
[----:B------:R-:W-:Y:S01]  /*2bf0*/  FMUL.FTZ R54, R58, R15 ;  /* 0x0000000f3a367220 */ /* 0x000fe20000410000 */
[----:B------:R-:W-:Y:S01]  /*2c00*/  F2FP.BF16.F32.PACK_AB R50, R17, R50 ;  /* 0x000000321132723e */ /* 0x000fe200000010ff */
[----:B------:R-:W-:Y:S01]  /*2c10*/  FFMA.FTZ R32, R53, R32, R59 ;  /* 0x0000002035207223 */ /* 0x000fe2000001003b */
[----:B------:R-:W-:Y:S01]  /*2c20*/  FFMA.FTZ R15, R41, R60, R43 ;  /* 0x0000003c290f7223 */ /* 0x000fe2000001002b */
[----:B------:R-:W-:Y:S01]  /*2c30*/  FFMA.FTZ R30, R53, R30, R59 ;  /* 0x0000001e351e7223 */ /* 0x000fe2000001003b */
[----:B------:R-:W-:Y:S01]  /*2c40*/  PRMT R33, R34, 0x7632, R33 ;  /* 0x0000763222217816 */ /* 0x000fe20000000021 */
[C-C-:B------:R-:W-:Y:S01]  /*2c50*/  FFMA.FTZ R5, R40.reuse, R5, R42.reuse ;  /* 0x0000000528057223 */ /* 0x140fe2000001002a */
[----:B------:R-:W-:Y:S01]  /*2c60*/  F2FP.BF16.F32.PACK_AB R3, R3, R6 ;  /* 0x000000060303723e */ /* 0x000fe200000010ff */
[----:B------:R-:W-:Y:S01]  /*2c70*/  FFMA.FTZ R7, R40, R7, R42 ;  /* 0x0000000728077223 */ /* 0x000fe2000001002a */
[----:B------:R-:W-:Y:S01]  /*2c80*/  PRMT R17, R4, 0x7632, R17 ;  /* 0x0000763204117816 */ /* 0x000fe20000000011 */
[--C-:B------:R-:W-:Y:S01]  /*2c90*/  FFMA.FTZ R28, R53, R28, R59.reuse ;  /* 0x0000001c351c7223 */ /* 0x100fe2000001003b */
[----:B------:R-:W-:Y:S01]  /*2ca0*/  PRMT R6, R50, 0x7632, R6 ;  /* 0x0000763232067816 */ /* 0x000fe20000000006 */
[----:B------:R-:W-:Y:S01]  /*2cb0*/  STG.E.U16 desc[UR14][R48.64+0x2], R51 ;  /* 0x0000023330007986 */ /* 0x000fe2000c10150e */
[----:B------:R-:W-:Y:S01]  /*2cc0*/  F2FP.BF16.F32.PACK_AB R15, R15, R32 ;  /* 0x000000200f0f723e */ /* 0x000fe200000010ff */
[--C-:B------:R-:W-:Y:S01]  /*2cd0*/  FFMA.FTZ R26, R53, R26, R59.reuse ;  /* 0x0000001a351a7223 */ /* 0x100fe2000001003b */
[----:B------:R-:W-:Y:S01]  /*2ce0*/  F2FP.BF16.F32.PACK_AB R30, R31, R30 ;  /* 0x0000001e1f1e723e */ /* 0x000fe200000010ff */
[----:B------:R-:W-:Y:S01]  /*2cf0*/  STG.E.U16 desc[UR14][R48.64+0x6], R33 ;  /* 0x0000062130007986 */ /* 0x000fe2000c10150e */
[----:B------:R-:W-:Y:S01]  /*2d00*/  FMUL.FTZ R58, R58, R39 ;  /* 0x000000273a3a7220 */ /* 0x000fe20000410000 */
[----:B------:R-:W-:Y:S01]  /*2d10*/  PRMT R32, R3, 0x7632, R32 ;  /* 0x0000763203207816 */ /* 0x000fe20000000020 */
[C-C-:B------:R-:W-:Y:S01]  /*2d20*/  FFMA.FTZ R9, R40.reuse, R9, R42.reuse ;  /* 0x0000000928097223 */ /* 0x140fe2000001002a */
[----:B------:R0:W-:Y:S01]  /*2d30*/  STG.E.U16 desc[UR14][R44.64], R4 ;  /* 0x000000042c007986 */ /* 0x0001e2000c10150e */
[----:B------:R-:W-:Y:S01]  /*2d40*/  F2FP.BF16.F32.PACK_AB R5, R5, R8 ;  /* 0x000000080505723e */ /* 0x000fe200000010ff */
[C-C-:B------:R-:W-:Y:S01]  /*2d50*/  FFMA.FTZ R11, R40.reuse, R11, R42.reuse ;  /* 0x0000000b280b7223 */ /* 0x140fe2000001002a */
[----:B------:R-:W-:Y:S01]  /*2d60*/  F2FP.BF16.F32.PACK_AB R7, R7, R10 ;  /* 0x0000000a0707723e */ /* 0x000fe200000010ff */
[----:B------:R-:W-:Y:S01]  /*2d70*/  STG.E.U16 desc[UR14][R44.64+0x2], R17 ;  /* 0x000002112c007986 */ /* 0x000fe2000c10150e */
[----:B------:R-:W-:Y:S01]  /*2d80*/  F2FP.BF16.F32.PACK_AB R28, R29, R28 ;  /* 0x0000001c1d1c723e */ /* 0x000fe200000010ff */
[--C-:B------:R-:W-:Y:S01]  /*2d90*/  FFMA.FTZ R54, R53, R54, R59.reuse ;  /* 0x0000003635367223 */ /* 0x100fe2000001003b */
[----:B------:R-:W-:Y:S01]  /*2da0*/  F2FP.BF16.F32.PACK_AB R26, R27, R26 ;  /* 0x0000001a1b1a723e */ /* 0x000fe200000010ff */
[----:B------:R-:W-:Y:S01]  /*2db0*/  STG.E.U16 desc[UR14][R44.64+0x4], R50 ;  /* 0x000004322c007986 */ /* 0x000fe2000c10150e */
[----:B------:R-:W-:Y:S01]  /*2dc0*/  FFMA.FTZ R13, R40, R13, R42 ;  /* 0x0000000d280d7223 */ /* 0x000fe2000001002a */
[----:B------:R-:W-:Y:S01]  /*2dd0*/  FFMA.FTZ R38, R53, R38, R59 ;  /* 0x0000002635267223 */ /* 0x000fe2000001003b */
[----:B------:R-:W-:Y:S01]  /*2de0*/  FFMA.FTZ R41, R41, R58, R43 ;  /* 0x0000003a29297223 */ /* 0x000fe2000001002b */
[----:B------:R1:W-:Y:S01]  /*2df0*/  STG.E.U16 desc[UR14][R44.64+0x6], R6 ;  /* 0x000006062c007986 */ /* 0x0003e2000c10150e */
[----:B0-----:R-:W-:Y:S01]  /*2e00*/  PRMT R4, R15, 0x7632, R4 ;  /* 0x000076320f047816 */ /* 0x001fe20000000004 */
[----:B------:R-:W-:Y:S01]  /*2e10*/  UISETP.GE.AND.EX UP0, UPT, UR5, UR10, UPT, UP0 ;  /* 0x0000000a0500728c */ /* 0x000fe2000bf06300 */
[----:B------:R-:W-:Y:S01]  /*2e20*/  PRMT R10, R7, 0x7632, R10 ;  /* 0x00007632070a7816 */ /* 0x000fe2000000000a */
[----:B------:R0:W-:Y:S01]  /*2e30*/  STG.E.U16 desc[UR14][R24.64], R3 ;  /* 0x0000000318007986 */ /* 0x0001e2000c10150e */
[----:B------:R-:W-:Y:S01]  /*2e40*/  F2FP.BF16.F32.PACK_AB R9, R9, R12 ;  /* 0x0000000c0909723e */ /* 0x000fe200000010ff */
[----:B------:R-:W-:Y:S01]  /*2e50*/  UMOV UR9, UR6 ;  /* 0x0000000600097c82 */ /* 0x000fe20008000000 */
[----:B------:R-:W-:Y:S01]  /*2e60*/  F2FP.BF16.F32.PACK_AB R11, R11, R14 ;  /* 0x0000000e0b0b723e */ /* 0x000fe200000010ff */
[----:B------:R-:W-:Y:S01]  /*2e70*/  STG.E.U16 desc[UR14][R24.64+0x2], R32 ;  /* 0x0000022018007986 */ /* 0x000fe2000c10150e */
[----:B------:R-:W-:-:S02]  /*2e80*/  F2FP.BF16.F32.PACK_AB R54, R55, R54 ;  /* 0x000000363736723e */ /* 0x000fc400000010ff */
[----:B------:R-:W-:Y:S01]  /*2e90*/  F2FP.BF16.F32.PACK_AB R13, R13, R16 ;  /* 0x000000100d0d723e */ /* 0x000fe200000010ff */
[----:B------:R-:W-:Y:S01]  /*2ea0*/  STG.E.U16 desc[UR14][R24.64+0x4], R15 ;  /* 0x0000040f18007986 */ /* 0x000fe2000c10150e */
[----:B-1----:R-:W-:Y:S02]  /*2eb0*/  PRMT R6, R5, 0x7632, R6 ;  /* 0x0000763205067816 */ /* 0x002fe40000000006 */
[----:B------:R-:W-:Y:S01]  /*2ec0*/  F2FP.BF16.F32.PACK_AB R38, R41, R38 ;  /* 0x000000262926723e */ /* 0x000fe200000010ff */
[----:B------:R1:W-:Y:S01]  /*2ed0*/  STG.E.U16 desc[UR14][R24.64+0x6], R4 ;  /* 0x0000060418007986 */ /* 0x0003e2000c10150e */
[----:B0-----:R-:W-:Y:S02]  /*2ee0*/  PRMT R3, R30, 0x7632, R3 ;  /* 0x000076321e037816 */ /* 0x001fe40000000003 */
[----:B------:R-:W-:Y:S01]  /*2ef0*/  PLOP3.LUT P0, PT, PT, PT, UP0, 0x80, 0x0 ;  /* 0x000000000000781c */ /* 0x000fe20003f0f008 */
[----:B------:R0:W-:Y:S04]  /*2f00*/  STG.E.U16 desc[UR14][R18.64], R5 ;  /* 0x0000000512007986 */ /* 0x0001e8000c10150e */
[----:B------:R2:W-:Y:S01]  /*2f10*/  STG.E.U16 desc[UR14][R18.64+0x6], R3 ;  /* 0x0000060312007986 */ /* 0x0005e2000c10150e */
[----:B-1----:R-:W-:-:S03]  /*2f20*/  PRMT R4, R28, 0x7632, R4 ;  /* 0x000076321c047816 */ /* 0x002fc60000000004 */
[----:B------:R1:W-:Y:S01]  /*2f30*/  STG.E.U16 desc[UR14][R18.64+0x2], R6 ;  /* 0x0000020612007986 */ /* 0x0003e2000c10150e */
[----:B0-----:R-:W-:-:S03]  /*2f40*/  PRMT R5, R54, 0x7632, R5 ;  /* 0x0000763236057816 */ /* 0x001fc60000000005 */
[----:B------:R0:W-:Y:S01]  /*2f50*/  STG.E.U16 desc[UR14][R18.64+0x4], R30 ;  /* 0x0000041e12007986 */ /* 0x0001e2000c10150e */
[----:B--2---:R-:W-:-:S03]  /*2f60*/  PRMT R3, R26, 0x7632, R3 ;  /* 0x000076321a037816 */ /* 0x004fc60000000003 */
[----:B------:R-:W-:Y:S04]  /*2f70*/  STG.E.U16 desc[UR14][R20.64], R7 ;  /* 0x0000000714007986 */ /* 0x000fe8000c10150e */
[----:B------:R-:W-:Y:S01]  /*2f80*/  STG.E.U16 desc[UR14][R20.64+0x2], R10 ;  /* 0x0000020a14007986 */ /* 0x000fe2000c10150e */
[----:B-1----:R-:W-:-:S03]  /*2f90*/  PRMT R6, R38, 0x7632, R6 ;  /* 0x0000763226067816 */ /* 0x002fc60000000006 */
[----:B------:R-:W-:Y:S01]  /*2fa0*/  STG.E.U16 desc[UR14][R20.64+0x4], R28 ;  /* 0x0000041c14007986 */ /* 0x000fe2000c10150e */
[----:B0-----:R-:W-:-:S03]  /*2fb0*/  PRMT R18, R9, 0x7632, R18 ;  /* 0x0000763209127816 */ /* 0x001fc60000000012 */
        /* <DEDUP_REMOVED lines=17> */
.L_x_1601:
        /* <DEDUP_REMOVED lines=11> */
.L_x_3560:


//--------------------- .text._ZN13group_norm_v214gn_cuda_kernelI13__nv_bfloat16Li320ELi1ELi32ELi80ELi256ELb0ELi64ELi320ELi320ELi4ELb1ELi37ELb0ELb0ENS_16CompileConditionILi900EEEEEvPT_PKS4_S7_S7_flPfS8_Pj --------------------------
	.section	.text._ZN13group_norm_v214gn_cuda_kernelI13__nv_bfloat16Li320ELi1ELi32ELi80ELi256ELb0ELi64ELi320ELi320ELi4ELb1ELi37ELb0ELb0ENS_16CompileConditionILi900EEEEEvPT_PKS4_S7_S7_flPfS8_Pj,"ax",@progbits
	.align	128
        .global         _ZN13group_norm_v214gn_cuda_kernelI13__nv_bfloat16Li320ELi1ELi32ELi80ELi256ELb0ELi64ELi320ELi320ELi4ELb1ELi37ELb0ELb0ENS_16CompileConditionILi900EEEEEvPT_PKS4_S7_S7_flPfS8_Pj
        .type           _ZN13group_norm_v214gn_cuda_kernelI13__nv_bfloat16Li320ELi1ELi32ELi80ELi256ELb0ELi64ELi320ELi320ELi4ELb1ELi37ELb0ELb0ENS_16CompileConditionILi900EEEEEvPT_PKS4_S7_S7_flPfS8_Pj,@function
        .size           _ZN13group_norm_v214gn_cuda_kernelI13__nv_bfloat16Li320ELi1ELi32ELi80ELi256ELb0ELi64ELi320ELi320ELi4ELb1ELi37ELb0ELb0ENS_16CompileConditionILi900EEEEEvPT_PKS4_S7_S7_flPfS8_Pj,(.L_x_3561 - _ZN13group_norm_v214gn_cuda_kernelI13__nv_bfloat16Li320ELi1ELi32ELi80ELi256ELb0ELi64ELi320ELi320ELi4ELb1ELi37ELb0ELb0ENS_16CompileConditionILi900EEEEEvPT_PKS4_S7_S7_flPfS8_Pj)
        .other          _ZN13group_norm_v214gn_cuda_kernelI13__nv_bfloat16Li320ELi1ELi32ELi80ELi256ELb0ELi64ELi320ELi320ELi4ELb1ELi37ELb0ELb0ENS_16CompileConditionILi900EEEEEvPT_PKS4_S7_S7_flPfS8_Pj,@"STO_CUDA_ENTRY STV_DEFAULT"
_ZN13group_norm_v214gn_cuda_kernelI13__nv_bfloat16Li320ELi1ELi32ELi80ELi256ELb0ELi64ELi320ELi320ELi4ELb1ELi37ELb0ELb0ENS_16CompileConditionILi900EEEEEvPT_PKS4_S7_S7_flPfS8_Pj:
.text._ZN13group_norm_v214gn_cuda_kernelI13__nv_bfloat16Li320ELi1ELi32ELi80ELi256ELb0ELi64ELi320ELi320ELi4ELb1ELi37ELb0ELb0ENS_16CompileConditionILi900EEEEEvPT_PKS4_S7_S7_flPfS8_Pj:
        /* <DEDUP_REMOVED lines=12> */
[----:B------:R-:W-:Y:S01]  /*00c0*/  MOV R63, R64 ;  /* 0x00000040003f7202 */ /* 0x000fe20000000f00 */
[----:B------:R-:W1:Y:S01]  /*00d0*/  S2R R5, SR_CgaCtaId ;  /* 0x0000000000057919 */ /* 0x000e620000008800 */
[----:B------:R-:W-:Y:S01]  /*00e0*/  ULDC.64 UR8, c[0x0][0x208] ;  /* 0x0000820000087ab9 */ /* 0x000fe20000000a00 */
[----:B------:R-:W2:Y:S01]  /*00f0*/  S2R R100, SR_CTAID.X ;  /* 0x0000000000647919 */ /* 0x000ea20000002500 */
[----:B0-----:R-:W-:-:S05]  /*0100*/  IMAD.WIDE.U32 R2, R62, -0x33333333, RZ ;  /* 0xcccccccd3e027825 */ /* 0x001fca00078e00ff */
[----:B------:R-:W-:Y:S02]  /*0110*/  SHF.R.U32.HI R7, RZ, 0x6, R3 ;  /* 0x00000006ff077819 */ /* 0x000fe40000011603 */
[----:B-1----:R-:W-:-:S03]  /*0120*/  LEA R3, R5, R0, 0x18 ;  /* 0x0000000005037211 */ /* 0x002fc600078ec0ff */
[----:B------:R-:W-:-:S04]  /*0130*/  IMAD R0, R7, -0x50, R62 ;  /* 0xffffffb007007824 */ /* 0x000fc800078e023e */
[----:B------:R-:W-:-:S04]  /*0140*/  IMAD R0, R0, 0x28, R3 ;  /* 0x0000002800007824 */ /* 0x000fc800078e0203 */
[----:B------:R-:W-:Y:S01]  /*0150*/  IMAD R2, R7, 0x8, R0 ;  /* 0x0000000807027824 */ /* 0x000fe200078e0200 */
[----:B--2---:R-:W-:-:S11]  /*0160*/  HFMA2.MMA R0, -RZ, RZ, 0, 0 ;  /* 0x00000000ff007435 */ /* 0x004fd600000001ff */
.L_x_1610:
[----:B--2---:R-:W-:Y:S01]  /*0170*/  IMAD.WIDE.U32 R4, R62, -0x33333333, RZ ;  /* 0xcccccccd3e047825 */ /* 0x004fe200078e00ff */
[C---:B------:R-:W-:Y:S01]  /*0180*/  LOP3.LUT R104, R63.reuse, 0x7, RZ, 0xc0, !PT ;  /* 0x000000073f687812 */ /* 0x040fe200078ec0ff */
        /* <DEDUP_REMOVED lines=9> */
[----:B------:R-:W0:Y:S02]  /*0220*/  LDC.64 R40, c[0x0][0x220] ;  /* 0x00008800ff287b82 */ /* 0x000e240000000a00 */
[----:B------:R-:W-:-:S02]  /*0230*/  IADD3 R3, R3, R4, RZ ;  /* 0x0000000403037210 */ /* 0x000fc40007ffe0ff */
[----:B------:R-:W-:-:S03]  /*0240*/  LEA R36, R127, R104, 0x2 ;  /* 0x000000687f247211 */ /* 0x000fc600078e10ff */
[----:B------:R-:W-:Y:S01]  /*0250*/  IMAD R96, R3, 0xa00, RZ ;  /* 0x00000a0003607824 */ /* 0x000fe200078e02ff */
[----:B------:R-:W-:-:S04]  /*0260*/  SHF.R.S32.HI R37, RZ, 0x1f, R36 ;  /* 0x0000001fff257819 */ /* 0x000fc80000011424 */
[----:B------:R-:W-:Y:S01]  /*0270*/  IADD3 R98, R96, 0x2800, RZ ;  /* 0x0000280060627810 */ /* 0x000fe20007ffe0ff */
        /* <DEDUP_REMOVED lines=9> */
[C---:B------:R-:W-:Y:S02]  /*0310*/  LEA R10, P0, R3.reuse, UR6, 0x1 ;  /* 0x00000006030a7c11 */ /* 0x040fe4000f8008ff */
[----:B------:R-:W-:Y:S02]  /*0320*/  IADD3 R86, R96, 0x5000, RZ ;  /* 0x0000500060567810 */ /* 0x000fe40007ffe0ff */
[----:B------:R-:W-:Y:S02]  /*0330*/  LEA.HI.X R11, R3, UR7, R4, 0x1, P0 ;  /* 0x00000007030b7c11 */ /* 0x000fe400080f0c04 */
[----:B------:R-:W-:-:S04]  /*0340*/  IADD3 R3, P0, R86, R34, RZ ;  /* 0x0000002256037210 */ /* 0x000fc80007f1e0ff */
[----:B------:R-:W3:Y:S01]  /*0350*/  LDG.E.64.CONSTANT R10, desc[UR8][R10.64] ;  /* 0x000000080a0a7981 */ /* 0x000ee2000c1e9b00 */
[----:B------:R-:W-:Y:S01]  /*0360*/  IADD3.X R4, RZ, R37, RZ, P0, !PT ;  /* 0x00000025ff047210 */ /* 0x000fe200007fe4ff */
[----:B------:R-:W-:Y:S01]  /*0370*/  VIADD R88, R96, 0x7800 ;  /* 0x0000780060587836 */ /* 0x000fe20000000000 */
[----:B------:R-:W-:-:S04]  /*0380*/  LEA R8, P0, R3, UR6, 0x1 ;  /* 0x0000000603087c11 */ /* 0x000fc8000f8008ff */
[----:B------:R-:W-:Y:S02]  /*0390*/  LEA.HI.X R9, R3, UR7, R4, 0x1, P0 ;  /* 0x0000000703097c11 */ /* 0x000fe400080f0c04 */
[----:B------:R-:W-:-:S04]  /*03a0*/  IADD3 R3, P0, R88, R34, RZ ;  /* 0x0000002258037210 */ /* 0x000fc80007f1e0ff */
[----:B------:R-:W4:Y:S01]  /*03b0*/  LDG.E.64.CONSTANT R8, desc[UR8][R8.64] ;  /* 0x0000000808087981 */ /* 0x000f22000c1e9b00 */
[----:B------:R-:W-:Y:S02]  /*03c0*/  IADD3.X R4, RZ, R37, RZ, P0, !PT ;  /* 0x00000025ff047210 */ /* 0x000fe400007fe4ff */
[C---:B------:R-:W-:Y:S02]  /*03d0*/  LEA R6, P0, R3.reuse, UR6, 0x1 ;  /* 0x0000000603067c11 */ /* 0x040fe4000f8008ff */
[----:B------:R-:W-:Y:S02]  /*03e0*/  IADD3 R90, R96, 0xa000, RZ ;  /* 0x0000a000605a7810 */ /* 0x000fe40007ffe0ff */
[----:B------:R-:W-:Y:S02]  /*03f0*/  LEA.HI.X R7, R3, UR7, R4, 0x1, P0 ;  /* 0x0000000703077c11 */ /* 0x000fe400080f0c04 */
[----:B------:R-:W-:-:S04]  /*0400*/  IADD3 R3, P0, R90, R34, RZ ;  /* 0x000000225a037210 */ /* 0x000fc80007f1e0ff */
[----:B------:R-:W4:Y:S01]  /*0410*/  LDG.E.64.CONSTANT R6, desc[UR8][R6.64] ;  /* 0x0000000806067981 */ /* 0x000f22000c1e9b00 */
[----:B------:R-:W-:Y:S01]  /*0420*/  IMAD.X R14, RZ, RZ, R37, P0 ;  /* 0x000000ffff0e7224 */ /* 0x000fe200000e0625 */
[C---:B------:R-:W-:Y:S02]  /*0430*/  LEA R4, P0, R3.reuse, UR6, 0x1 ;  /* 0x0000000603047c11 */ /* 0x040fe4000f8008ff */
[----:B------:R-:W-:Y:S02]  /*0440*/  IADD3 R92, R96, 0xc800, RZ ;  /* 0x0000c800605c7810 */ /* 0x000fe40007ffe0ff */
[----:B------:R-:W-:Y:S02]  /*0450*/  LEA.HI.X R5, R3, UR7, R14, 0x1, P0 ;  /* 0x0000000703057c11 */ /* 0x000fe400080f0c0e */
[----:B------:R-:W-:-:S04]  /*0460*/  IADD3 R3, P0, R92, R34, RZ ;  /* 0x000000225c037210 */ /* 0x000fc80007f1e0ff */
[----:B------:R-:W4:Y:S01]  /*0470*/  LDG.E.64.CONSTANT R4, desc[UR8][R4.64] ;  /* 0x0000000804047981 */ /* 0x000f22000c1e9b00 */
        /* <DEDUP_REMOVED lines=61> */
[----:B------:R-:W-:-:S04]  /*0850*/  LEA R34, P0, R35, UR6, 0x1 ;  /* 0x0000000623227c11 */ /* 0x000fc8000f8008ff */
[----:B------:R-:W-:Y:S02]  /*0860*/  LEA.HI.X R35, R35, UR7, R38, 0x1, P0 ;  /* 0x0000000723237c11 */ /* 0x000fe400080f0c26 */
[----:B------:R-:W1:Y:S04]  /*0870*/  LDC.64 R38, c[0x0][0x228] ;  /* 0x00008a00ff267b82 */ /* 0x000e680000000a00 */
[----:B------:R-:W4:Y:S01]  /*0880*/  LDG.E.64.CONSTANT R34, desc[UR8][R34.64] ;  /* 0x0000000822227981 */ /* 0x000f22000c1e9b00 */
[----:B0-----:R-:W-:-:S04]  /*0890*/  IMAD.WIDE R40, R36, 0x2, R40 ;  /* 0x0000000224287825 */ /* 0x001fc800078e0228 */
[----:B-1----:R-:W-:Y:S02]  /*08a0*/  IMAD.WIDE R38, R36, 0x2, R38 ;  /* 0x0000000224267825 */ /* 0x002fe400078e0226 */
[----:B------:R0:W5:Y:S04]  /*08b0*/  LDG.E.64.CONSTANT R36, desc[UR8][R40.64] ;  /* 0x0000000828247981 */ /* 0x000168000c1e9b00 */
        /* <DEDUP_REMOVED lines=14> */
[----:B------:R-:W-:-:S02]  /*09a0*/  IMAD.U32 R67, R10, 0x10000, RZ ;  /* 0x000100000a437824 */ /* 0x000fc400078e00ff */
[----:B------:R-:W-:Y:S01]  /*09b0*/  FFMA.FTZ R46, R65, R65, R46 ;  /* 0x00000041412e7223 */ /* 0x000fe2000001002e */
[----:B------:R-:W-:Y:S01]  /*09c0*/  FADD.FTZ R44, R44, R65 ;  /* 0x000000412c2c7221 */ /* 0x000fe20000010000 */
[----:B------:R-:W-:Y:S02]  /*09d0*/  SHF.L.U32 R69, R11, 0x10, RZ ;  /* 0x000000100b457819 */ /* 0x000fe400000006ff */
[----:B------:R-:W-:Y:S01]  /*09e0*/  CS2R R42, SRZ ;  /* 0x00000000002a7805 */ /* 0x000fe2000001ff00 */
[----:B------:R-:W-:Y:S01]  /*09f0*/  FFMA.FTZ R46, R41, R41, R46 ;  /* 0x00000029292e7223 */ /* 0x000fe2000001002e */
[----:B------:R-:W-:Y:S01]  /*0a00*/  FADD.FTZ R44, R44, R41 ;  /* 0x000000292c2c7221 */ /* 0x000fe20000010000 */
[----:B------:R-:W-:Y:S02]  /*0a10*/  SHF.L.U32 R41, R40, 0x10, RZ ;  /* 0x0000001028297819 */ /* 0x000fe400000006ff */
[----:B------:R-:W-:Y:S01]  /*0a20*/  FFMA.FTZ R46, R67, R67, R46 ;  /* 0x00000043432e7223 */ /* 0x000fe2000001002e */
[----:B------:R-:W-:Y:S01]  /*0a30*/  FADD.FTZ R44, R44, R67 ;  /* 0x000000432c2c7221 */ /* 0x000fe20000010000 */
[----:B------:R-:W-:Y:S01]  /*0a40*/  PRMT R40, R11, 0x7632, R40 ;  /* 0x000076320b287816 */ /* 0x000fe20000000028 */
[----:B----4-:R-:W-:-:S02]  /*0a50*/  IMAD.U32 R73, R9, 0x10000, RZ ;  /* 0x0001000009497824 */ /* 0x010fc400078e00ff */
        /* <DEDUP_REMOVED lines=18> */
[----:B------:R-:W-:Y:S01]  /*0b80*/  SHF.L.U32 R75, R6, 0x10, RZ ;  /* 0x00000010064b7819 */ /* 0x000fe200000006ff */
[----:B------:R-:W-:Y:S01]  /*0b90*/  IMAD.U32 R79, R4, 0x10000, RZ ;  /* 0x00010000044f7824 */ /* 0x000fe200078e00ff */
[----:B------:R-:W-:Y:S01]  /*0ba0*/  PRMT R40, R6, 0x7632, R40 ;  /* 0x0000763206287816 */ /* 0x000fe20000000028 */
[----:B------:R-:W-:Y:S01]  /*0bb0*/  FFMA.FTZ R46, R41, R41, R46 ;  /* 0x00000029292e7223 */ /* 0x000fe2000001002e */
[----:B------:R-:W-:Y:S01]  /*0bc0*/  FADD.FTZ R44, R44, R41 ;  /* 0x000000292c2c7221 */ /* 0x000fe20000010000 */
[----:B------:R-:W-:-:S02]  /*0bd0*/  SHF.L.U32 R77, R7, 0x10, RZ ;  /* 0x00000010074d7819 */ /* 0x000fc400000006ff */
[----:B------:R-:W-:Y:S02]  /*0be0*/  IMAD.U32 R41, R40, 0x10000, RZ ;  /* 0x0001000028297824 */ /* 0x000fe400078e00ff */
        /* <DEDUP_REMOVED lines=15> */
[C---:B------:R-:W-:Y:S02]  /*0ce0*/  SHF.L.U32 R81, R5.reuse, 0x10, RZ ;  /* 0x0000001005517819 */ /* 0x040fe400000006ff */
        /* <DEDUP_REMOVED lines=20> */
[C---:B------:R-:W-:Y:S01]  /*0e30*/  SHF.L.U32 R87, R16.reuse, 0x10, RZ ;  /* 0x0000001010577819 */ /* 0x040fe200000006ff */
        /* <DEDUP_REMOVED lines=144> */
[----:B------:R-:W-:Y:S01]  /*1740*/  IMAD.SHL.U32 R40, R63, 0x4, RZ ;  /* 0x000000043f287824 */ /* 0x000fe200078e00ff */
[----:B------:R-:W-:-:S04]  /*1750*/  MOV R42, 0x400 ;  /* 0x00000400002a7802 */ /* 0x000fc80000000f00 */
[----:B------:R-:W-:-:S04]  /*1760*/  LOP3.LUT R41, R40, 0x1c, RZ, 0xc0, !PT ;  /* 0x0000001c28297812 */ /* 0x000fc800078ec0ff */
[----:B------:R-:W-:-:S05]  /*1770*/  LEA.HI R41, R62, R41, RZ, 0x1e ;  /* 0x000000293e297211 */ /* 0x000fca00078ff0ff */
[----:B------:R-:W-:-:S04]  /*1780*/  IMAD R41, R41, 0x50, -R104 ;  /* 0x0000005029297824 */ /* 0x000fc800078e0a68 */
[C---:B------:R-:W-:Y:S01]  /*1790*/  VIADD R46, R41.reuse, 0xc ;  /* 0x0000000c292e7836 */ /* 0x040fe20000000000 */
[C---:B------:R-:W-:Y:S01]  /*17a0*/  IADD3 R40, R41.reuse, 0x4, RZ ;  /* 0x0000000429287810 */ /* 0x040fe20007ffe0ff */
[C---:B------:R-:W-:Y:S01]  /*17b0*/  VIADD R48, R41.reuse, 0x18 ;  /* 0x0000001829307836 */ /* 0x040fe20000000000 */
[C---:B0-----:R-:W-:Y:S01]  /*17c0*/  IADD3 R44, R41.reuse, 0x8, RZ ;  /* 0x00000008292c7810 */ /* 0x041fe20007ffe0ff */
[----:B------:R-:W-:Y:S01]  /*17d0*/  VIADD R60, R41, 0x3c ;  /* 0x0000003c293c7836 */ /* 0x000fe20000000000 */
[----:B------:R-:W-:Y:S02]  /*17e0*/  SHF.R.S32.HI R43, RZ, 0x1f, R40 ;  /* 0x0000001fff2b7819 */ /* 0x000fe40000011428 */
[----:B------:R-:W-:Y:S02]  /*17f0*/  SHF.R.S32.HI R45, RZ, 0x1f, R44 ;  /* 0x0000001fff2d7819 */ /* 0x000fe4000001142c */
[----:B------:R-:W-:Y:S02]  /*1800*/  LEA.HI R43, R43, R40, RZ, 0x2 ;  /* 0x000000282b2b7211 */ /* 0x000fe400078f10ff */
[----:B------:R-:W-:-:S02]  /*1810*/  IADD3 R40, R41, 0x10, RZ ;  /* 0x0000001029287810 */ /* 0x000fc40007ffe0ff */
[----:B------:R-:W-:Y:S02]  /*1820*/  SHF.R.S32.HI R47, RZ, 0x1f, R46 ;  /* 0x0000001fff2f7819 */ /* 0x000fe4000001142e */
[----:B-1----:R-:W-:Y:S02]  /*1830*/  LEA R42, R49, R42, 0x18 ;  /* 0x0000002a312a7211 */ /* 0x002fe400078ec0ff */
[----:B------:R-:W-:Y:S02]  /*1840*/  SHF.R.S32.HI R49, RZ, 0x1f, R40 ;  /* 0x0000001fff317819 */ /* 0x000fe40000011428 */
[----:B------:R-:W-:Y:S02]  /*1850*/  LEA.HI R45, R45, R44, RZ, 0x2 ;  /* 0x0000002c2d2d7211 */ /* 0x000fe400078f10ff */
[----:B------:R-:W-:Y:S02]  /*1860*/  LEA.HI R47, R47, R46, RZ, 0x2 ;  /* 0x0000002e2f2f7211 */ /* 0x000fe400078f10ff */
[----:B------:R-:W-:-:S02]  /*1870*/  IADD3 R46, R41, 0x14, RZ ;  /* 0x00000014292e7810 */ /* 0x000fc40007ffe0ff */
[----:B------:R-:W-:Y:S02]  /*1880*/  IADD3 R50, R41, 0x1c, RZ ;  /* 0x0000001c29327810 */ /* 0x000fe40007ffe0ff */
[----:B------:R-:W-:Y:S02]  /*1890*/  LEA.HI R44, R49, R40, RZ, 0x2 ;  /* 0x00000028312c7211 */ /* 0x000fe400078f10ff */
[----:B------:R-:W-:Y:S02]  /*18a0*/  IADD3 R40, R41, 0x20, RZ ;  /* 0x0000002029287810 */ /* 0x000fe40007ffe0ff */
[----:B------:R-:W-:Y:S02]  /*18b0*/  SHF.R.S32.HI R51, RZ, 0x1f, R46 ;  /* 0x0000001fff337819 */ /* 0x000fe4000001142e */
[----:B------:R-:W-:Y:S02]  /*18c0*/  SHF.R.S32.HI R55, RZ, 0x1f, R50 ;  /* 0x0000001fff377819 */ /* 0x000fe40000011432 */
[----:B------:R-:W-:-:S02]  /*18d0*/  SHF.R.S32.HI R49, RZ, 0x1f, R40 ;  /* 0x0000001fff317819 */ /* 0x000fc40000011428 */
[----:B------:R-:W-:Y:S02]  /*18e0*/  LEA.HI R51, R51, R46, RZ, 0x2 ;  /* 0x0000002e33337211 */ /* 0x000fe400078f10ff */
[----:B------:R-:W-:Y:S01]  /*18f0*/  LEA.HI R55, R55, R50, RZ, 0x2 ;  /* 0x0000003237377211 */ /* 0x000fe200078f10ff */
[----:B------:R-:W-:Y:S01]  /*1900*/  VIADD R50, R41, 0x24 ;  /* 0x0000002429327836 */ /* 0x000fe20000000000 */
[----:B------:R-:W-:Y:S02]  /*1910*/  SHF.R.S32.HI R53, RZ, 0x1f, R48 ;  /* 0x0000001fff357819 */ /* 0x000fe40000011430 */
[----:B------:R-:W-:Y:S01]  /*1920*/  LEA.HI R46, R49, R40, RZ, 0x2 ;  /* 0x00000028312e7211 */ /* 0x000fe200078f10ff */
[C---:B------:R-:W-:Y:S01]  /*1930*/  VIADD R40, R41.reuse, 0x30 ;  /* 0x0000003029287836 */ /* 0x040fe20000000000 */
[C---:B------:R-:W-:Y:S02]  /*1940*/  IADD3 R52, R41.reuse, 0x28, RZ ;  /* 0x0000002829347810 */ /* 0x040fe40007ffe0ff */
[----:B------:R-:W-:-:S02]  /*1950*/  IADD3 R54, R41, 0x2c, RZ ;  /* 0x0000002c29367810 */ /* 0x000fc40007ffe0ff */
[----:B------:R-:W-:Y:S02]  /*1960*/  LEA.HI R48, R53, R48, RZ, 0x2 ;  /* 0x0000003035307211 */ /* 0x000fe400078f10ff */
[----:B------:R-:W-:Y:S02]  /*1970*/  SHF.R.S32.HI R53, RZ, 0x1f, R50 ;  /* 0x0000001fff357819 */ /* 0x000fe40000011432 */
[----:B------:R-:W-:Y:S02]  /*1980*/  SHF.R.S32.HI R57, RZ, 0x1f, R52 ;  /* 0x0000001fff397819 */ /* 0x000fe40000011434 */
[----:B------:R-:W-:Y:S02]  /*1990*/  SHF.R.S32.HI R59, RZ, 0x1f, R54 ;  /* 0x0000001fff3b7819 */ /* 0x000fe40000011436 */
[----:B------:R-:W-:Y:S02]  /*19a0*/  SHF.R.S32.HI R49, RZ, 0x1f, R40 ;  /* 0x0000001fff317819 */ /* 0x000fe40000011428 */
[----:B------:R-:W-:-:S02]  /*19b0*/  LEA.HI R50, R53, R50, RZ, 0x2 ;  /* 0x0000003235327211 */ /* 0x000fc400078f10ff */
[----:B------:R-:W-:Y:S02]  /*19c0*/  LEA.HI R52, R57, R52, RZ, 0x2 ;  /* 0x0000003439347211 */ /* 0x000fe400078f10ff */
[----:B------:R-:W-:Y:S02]  /*19d0*/  LEA.HI R59, R59, R54, RZ, 0x2 ;  /* 0x000000363b3b7211 */ /* 0x000fe400078f10ff */
[C---:B------:R-:W-:Y:S02]  /*19e0*/  IADD3 R53, R41.reuse, 0x34, RZ ;  /* 0x0000003429357810 */ /* 0x040fe40007ffe0ff */
[----:B------:R-:W-:Y:S02]  /*19f0*/  IADD3 R57, R41, 0x38, RZ ;  /* 0x0000003829397810 */ /* 0x000fe40007ffe0ff */
[----:B------:R-:W-:Y:S02]  /*1a00*/  LEA.HI R54, R49, R40, RZ, 0x2 ;  /* 0x0000002831367211 */ /* 0x000fe400078f10ff */
[----:B------:R-:W-:-:S02]  /*1a10*/  IADD3 R49, R41, 0x40, RZ ;  /* 0x0000004029317810 */ /* 0x000fc40007ffe0ff */
[----:B------:R-:W-:Y:S02]  /*1a20*/  SHF.R.S32.HI R40, RZ, 0x1f, R41 ;  /* 0x0000001fff287819 */ /* 0x000fe40000011429 */
[----:B------:R-:W-:Y:S02]  /*1a30*/  SHF.R.S32.HI R56, RZ, 0x1f, R53 ;  /* 0x0000001fff387819 */ /* 0x000fe40000011435 */
[----:B------:R-:W-:Y:S02]  /*1a40*/  SHF.R.S32.HI R58, RZ, 0x1f, R57 ;  /* 0x0000001fff3a7819 */ /* 0x000fe40000011439 */
[----:B------:R-:W-:Y:S02]  /*1a50*/  SHF.R.S32.HI R61, RZ, 0x1f, R60 ;  /* 0x0000001fff3d7819 */ /* 0x000fe4000001143c */
[----:B------:R-:W-:Y:S02]  /*1a60*/  SHF.R.S32.HI R106, RZ, 0x1f, R49 ;  /* 0x0000001fff6a7819 */ /* 0x000fe40000011431 */
[----:B------:R-:W-:-:S02]  /*1a70*/  LEA.HI R40, R40, R41, RZ, 0x2 ;  /* 0x0000002928287211 */ /* 0x000fc400078f10ff */
[----:B------:R-:W-:Y:S02]  /*1a80*/  LEA.HI R56, R56, R53, RZ, 0x2 ;  /* 0x0000003538387211 */ /* 0x000fe400078f10ff */
[----:B------:R-:W-:Y:S01]  /*1a90*/  LEA.HI R58, R58, R57, RZ, 0x2 ;  /* 0x000000393a3a7211 */ /* 0x000fe200078f10ff */
[----:B------:R-:W-:Y:S01]  /*1aa0*/  VIADD R57, R41, 0x48 ;  /* 0x0000004829397836 */ /* 0x000fe20000000000 */
[----:B------:R-:W-:Y:S02]  /*1ab0*/  LEA.HI R60, R61, R60, RZ, 0x2 ;  /* 0x0000003c3d3c7211 */ /* 0x000fe400078f10ff */
[C---:B------:R-:W-:Y:S02]  /*1ac0*/  IADD3 R53, R41.reuse, 0x44, RZ ;  /* 0x0000004429357810 */ /* 0x040fe40007ffe0ff */
[----:B------:R-:W-:Y:S02]  /*1ad0*/  IADD3 R61, R41, 0x4c, RZ ;  /* 0x0000004c293d7810 */ /* 0x000fe40007ffe0ff */
[----:B------:R-:W-:-:S02]  /*1ae0*/  LEA.HI R108, R106, R49, RZ, 0x2 ;  /* 0x000000316a6c7211 */ /* 0x000fc400078f10ff */
[----:B------:R-:W-:Y:S02]  /*1af0*/  SHF.L.U32 R106, R62, 0x3, RZ ;  /* 0x000000033e6a7819 */ /* 0x000fe400000006ff */
[----:B------:R-:W-:Y:S02]  /*1b00*/  SHF.R.S32.HI R41, RZ, 0x2, R40 ;  /* 0x00000002ff297819 */ /* 0x000fe40000011428 */
[----:B------:R-:W-:Y:S02]  /*1b10*/  SHF.R.S32.HI R43, RZ, 0x2, R43 ;  /* 0x00000002ff2b7819 */ /* 0x000fe4000001142b */
[----:B------:R-:W-:Y:S01]  /*1b20*/  LOP3.LUT R106, R106, 0x18, RZ, 0xc0, !PT ;  /* 0x000000186a6a7812 */ /* 0x000fe200078ec0ff */
[--C-:B------:R-:W-:Y:S01]  /*1b30*/  IMAD R41, R41, 0x28, R42.reuse ;  /* 0x0000002829297824 */ /* 0x100fe200078e022a */
[----:B------:R-:W-:Y:S01]  /*1b40*/  SHF.R.S32.HI R45, RZ, 0x2, R45 ;  /* 0x00000002ff2d7819 */ /* 0x000fe2000001142d */
[----:B------:R-:W-:Y:S01]  /*1b50*/  IMAD R43, R43, 0x28, R42 ;  /* 0x000000282b2b7824 */ /* 0x000fe200078e022a */
[----:B------:R-:W-:Y:S01]  /*1b60*/  SHF.R.S32.HI R110, RZ, 0x1f, R53 ;  /* 0x0000001fff6e7819 */ /* 0x000fe20000011435 */
[----:B------:R-:W-:Y:S01]  /*1b70*/  IMAD.IADD R41, R41, 0x1, R106 ;  /* 0x0000000129297824 */ /* 0x000fe200078e026a */
[----:B------:R-:W-:Y:S01]  /*1b80*/  SHF.R.S32.HI R112, RZ, 0x1f, R57 ;  /* 0x0000001fff707819 */ /* 0x000fe20000011439 */
[----:B------:R-:W-:Y:S01]  /*1b90*/  IMAD R45, R45, 0x28, R42 ;  /* 0x000000282d2d7824 */ /* 0x000fe200078e022a */
[----:B------:R-:W-:-:S02]  /*1ba0*/  SHF.R.S32.HI R49, RZ, 0x2, R47 ;  /* 0x00000002ff317819 */ /* 0x000fc4000001142f */
[----:B------:R-:W-:Y:S02]  /*1bb0*/  LEA.HI R110, R110, R53, RZ, 0x2 ;  /* 0x000000356e6e7211 */ /* 0x000fe400078f10ff */
[----:B------:R-:W-:Y:S01]  /*1bc0*/  SHF.R.S32.HI R131, RZ, 0x2, R46 ;  /* 0x00000002ff837819 */ /* 0x000fe2000001142e */
[----:B------:R-:W-:Y:S01]  /*1bd0*/  IMAD R49, R49, 0x28, R42 ;  /* 0x0000002831317824 */ /* 0x000fe200078e022a */
[C---:B------:R-:W-:Y:S01]  /*1be0*/  IADD3 R43, R106.reuse, R43, RZ ;  /* 0x0000002b6a2b7210 */ /* 0x040fe20007ffe0ff */
[----:B------:R0:W1:Y:S01]  /*1bf0*/  LDS.64 R46, [R41] ;  /* 0x00000000292e7984 */ /* 0x0000620000000a00 */
[----:B------:R-:W-:Y:S01]  /*1c00*/  SHF.R.S32.HI R53, RZ, 0x2, R44 ;  /* 0x00000002ff357819 */ /* 0x000fe2000001142c */
[----:B------:R-:W-:Y:S01]  /*1c10*/  IMAD.IADD R49, R106, 0x1, R49 ;  /* 0x000000016a317824 */ /* 0x000fe200078e0231 */
[----:B------:R-:W-:Y:S01]  /*1c20*/  LEA.HI R112, R112, R57, RZ, 0x2 ;  /* 0x0000003970707211 */ /* 0x000fe200078f10ff */
[--C-:B------:R-:W-:Y:S01]  /*1c30*/  IMAD R131, R131, 0x28, R42.reuse ;  /* 0x0000002883837824 */ /* 0x100fe200078e022a */
[----:B------:R-:W-:Y:S01]  /*1c40*/  SHF.R.S32.HI R57, RZ, 0x2, R51 ;  /* 0x00000002ff397819 */ /* 0x000fe20000011433 */
[----:B------:R-:W-:Y:S01]  /*1c50*/  IMAD R53, R53, 0x28, R42 ;  /* 0x0000002835357824 */ /* 0x000fe200078e022a */
[----:B------:R-:W-:-:S02]  /*1c60*/  SHF.R.S32.HI R133, RZ, 0x2, R50 ;  /* 0x00000002ff857819 */ /* 0x000fc40000011432 */
[----:B------:R-:W-:Y:S01]  /*1c70*/  IADD3 R45, R106, R45, RZ ;  /* 0x0000002d6a2d7210 */ /* 0x000fe20007ffe0ff */
[----:B------:R2:W3:Y:S01]  /*1c80*/  LDS.64 R50, [R43] ;  /* 0x000000002b327984 */ /* 0x0004e20000000a00 */
[----:B------:R-:W-:Y:S01]  /*1c90*/  SHF.R.S32.HI R114, RZ, 0x1f, R61 ;  /* 0x0000001fff727819 */ /* 0x000fe2000001143d */
[--C-:B------:R-:W-:Y:S01]  /*1ca0*/  IMAD R57, R57, 0x28, R42.reuse ;  /* 0x0000002839397824 */ /* 0x100fe200078e022a */
[----:B------:R-:W-:Y:S01]  /*1cb0*/  SHF.R.S32.HI R129, RZ, 0x2, R55 ;  /* 0x00000002ff817819 */ /* 0x000fe20000011437 */
[----:B------:R-:W-:Y:S01]  /*1cc0*/  IMAD R133, R133, 0x28, R42 ;  /* 0x0000002885857824 */ /* 0x000fe200078e022a */
[----:B------:R-:W-:Y:S02]  /*1cd0*/  SHF.R.S32.HI R139, RZ, 0x2, R54 ;  /* 0x00000002ff8b7819 */ /* 0x000fe40000011436 */
[----:B------:R-:W4:Y:S01]  /*1ce0*/  LDS.64 R54, [R45] ;  /* 0x000000002d367984 */ /* 0x000f220000000a00 */
[----:B------:R-:W-:Y:S01]  /*1cf0*/  LEA.HI R114, R114, R61, RZ, 0x2 ;  /* 0x0000003d72727211 */ /* 0x000fe200078f10ff */
[----:B------:R-:W-:Y:S01]  /*1d00*/  IMAD R129, R129, 0x28, R42 ;  /* 0x0000002881817824 */ /* 0x000fe200078e022a */
[----:B------:R-:W-:Y:S01]  /*1d10*/  SHF.R.S32.HI R145, RZ, 0x2, R60 ;  /* 0x00000002ff917819 */ /* 0x000fe2000001143c */
[C---:B------:R-:W-:Y:S01]  /*1d20*/  IMAD.IADD R40, R106.reuse, 0x1, R133 ;  /* 0x000000016a287824 */ /* 0x040fe200078e0285 */
[----:B------:R-:W-:Y:S01]  /*1d30*/  SHF.R.S32.HI R61, RZ, 0x2, R48 ;  /* 0x00000002ff3d7819 */ /* 0x000fe20000011430 */
[--C-:B------:R-:W-:Y:S01]  /*1d40*/  IMAD R139, R139, 0x28, R42.reuse ;  /* 0x000000288b8b7824 */ /* 0x100fe200078e022a */
[----:B------:R-:W-:Y:S01]  /*1d50*/  IADD3 R60, R106, R53, RZ ;  /* 0x000000356a3c7210 */ /* 0x000fe20007ffe0ff */
[--C-:B------:R-:W-:Y:S01]  /*1d60*/  IMAD R145, R145, 0x28, R42.reuse ;  /* 0x0000002891917824 */ /* 0x100fe200078e022a */
[----:B------:R-:W-:Y:S01]  /*1d70*/  SHF.R.S32.HI R137, RZ, 0x2, R59 ;  /* 0x00000002ff897819 */ /* 0x000fe2000001143b */
[----:B0-----:R-:W-:Y:S01]  /*1d80*/  IMAD R41, R61, 0x28, R42 ;  /* 0x000000283d297824 */ /* 0x001fe200078e022a */
[----:B------:R-:W-:-:S02]  /*1d90*/  SHF.R.S32.HI R143, RZ, 0x2, R58 ;  /* 0x00000002ff8f7819 */ /* 0x000fc4000001143a */
[----:B------:R-:W0:Y:S01]  /*1da0*/  LDS.64 R58, [R49] ;  /* 0x00000000313a7984 */ /* 0x000e220000000a00 */
[C---:B------:R-:W-:Y:S01]  /*1db0*/  IADD3 R57, R106.reuse, R57, RZ ;  /* 0x000000396a397210 */ /* 0x040fe20007ffe0ff */
[C---:B------:R-:W-:Y:S01]  /*1dc0*/  IMAD.IADD R41, R106.reuse, 0x1, R41 ;  /* 0x000000016a297824 */ /* 0x040fe200078e0229 */
[----:B------:R-:W-:Y:S01]  /*1dd0*/  SHF.R.S32.HI R141, RZ, 0x2, R56 ;  /* 0x00000002ff8d7819 */ /* 0x000fe20000011438 */
[----:B------:R-:W0:Y:S01]  /*1de0*/  LDS.64 R60, [R60] ;  /* 0x000000003c3c7984 */ /* 0x000e220000000a00 */
[C---:B------:R-:W-:Y:S01]  /*1df0*/  IADD3 R48, R106.reuse, R129, RZ ;  /* 0x000000816a307210 */ /* 0x040fe20007ffe0ff */
[----:B------:R-:W-:Y:S01]  /*1e00*/  IMAD R137, R137, 0x28, R42 ;  /* 0x0000002889897824 */ /* 0x000fe200078e022a */
[----:B------:R-:W-:Y:S01]  /*1e10*/  SHF.R.S32.HI R135, RZ, 0x2, R52 ;  /* 0x00000002ff877819 */ /* 0x000fe20000011434 */
[----:B------:R-:W0:Y:S01]  /*1e20*/  LDS.64 R56, [R57] ;  /* 0x0000000039387984 */ /* 0x000e220000000a00 */
[C---:B------:R-:W-:Y:S01]  /*1e30*/  IADD3 R44, R106.reuse, R131, RZ ;  /* 0x000000836a2c7210 */ /* 0x040fe20007ffe0ff */
[----:B-1----:R-:W-:Y:S01]  /*1e40*/  FADD.FTZ R129, RZ, R46 ;  /* 0x0000002eff817221 */ /* 0x002fe20000010000 */
[----:B------:R-:W-:Y:S01]  /*1e50*/  SHF.R.S32.HI R147, RZ, 0x2, R108 ;  /* 0x00000002ff937819 */ /* 0x000fe2000001146c */
[----:B------:R-:W1:Y:S01]  /*1e60*/  LDS.64 R52, [R41] ;  /* 0x0000000029347984 */ /* 0x000e620000000a00 */
[----:B------:R-:W-:Y:S01]  /*1e70*/  IMAD R135, R135, 0x28, R42 ;  /* 0x0000002887877824 */ /* 0x000fe200078e022a */
[----:B------:R-:W-:Y:S01]  /*1e80*/  SHF.R.S32.HI R149, RZ, 0x2, R110 ;  /* 0x00000002ff957819 */ /* 0x000fe2000001146e */
[----:B------:R-:W-:Y:S01]  /*1e90*/  IMAD R141, R141, 0x28, R42 ;  /* 0x000000288d8d7824 */ /* 0x000fe200078e022a */
[----:B------:R-:W1:Y:S01]  /*1ea0*/  LDS.64 R48, [R48] ;  /* 0x0000000030307984 */ /* 0x000e620000000a00 */
[----:B------:R-:W-:Y:S01]  /*1eb0*/  SHF.R.S32.HI R151, RZ, 0x2, R112 ;  /* 0x00000002ff977819 */ /* 0x000fe20000011470 */
[----:B------:R-:W-:Y:S01]  /*1ec0*/  IMAD R143, R143, 0x28, R42 ;  /* 0x000000288f8f7824 */ /* 0x000fe200078e022a */
[----:B------:R-:W-:Y:S01]  /*1ed0*/  SHF.R.S32.HI R153, RZ, 0x2, R114 ;  /* 0x00000002ff997819 */ /* 0x000fe20000011472 */
[----:B------:R-:W1:Y:S01]  /*1ee0*/  LDS.64 R44, [R44] ;  /* 0x000000002c2c7984 */ /* 0x000e620000000a00 */
[C---:B--2---:R-:W-:Y:S01]  /*1ef0*/  IADD3 R43, R106.reuse, R135, RZ ;  /* 0x000000876a2b7210 */ /* 0x044fe20007ffe0ff */
[--C-:B------:R-:W-:Y:S01]  /*1f00*/  IMAD R147, R147, 0x28, R42.reuse ;  /* 0x0000002893937824 */ /* 0x100fe200078e022a */
[----:B------:R-:W-:Y:S01]  /*1f10*/  IADD3 R46, R106, R137, RZ ;  /* 0x000000896a2e7210 */ /* 0x000fe20007ffe0ff */
[----:B------:R-:W2:Y:S01]  /*1f20*/  LDS.64 R40, [R40] ;  /* 0x0000000028287984 */ /* 0x000ea20000000a00 */
[----:B------:R-:W-:-:S02]  /*1f30*/  IMAD R149, R149, 0x28, R42 ;  /* 0x0000002895957824 */ /* 0x000fc400078e022a */
[----:B------:R-:W-:Y:S01]  /*1f40*/  FADD.FTZ R108, RZ, R47 ;  /* 0x0000002fff6c7221 */ /* 0x000fe20000010000 */
[----:B------:R-:W-:Y:S02]  /*1f50*/  IMAD R151, R151, 0x28, R42 ;  /* 0x0000002897977824 */ /* 0x000fe400078e022a */
[----:B---3--:R-:W-:Y:S01]  /*1f60*/  FADD.FTZ R129, R129, R50 ;  /* 0x0000003281817221 */ /* 0x008fe20000010000 */
[----:B------:R-:W-:Y:S01]  /*1f70*/  IMAD R153, R153, 0x28, R42 ;  /* 0x0000002899997824 */ /* 0x000fe200078e022a */
[----:B------:R-:W-:Y:S01]  /*1f80*/  LDS.64 R46, [R46] ;  /* 0x000000002e2e7984 */ /* 0x000fe20000000a00 */
[----:B------:R-:W-:Y:S02]  /*1f90*/  IMAD.IADD R50, R106, 0x1, R139 ;  /* 0x000000016a327824 */ /* 0x000fe400078e028b */
[----:B------:R-:W-:Y:S01]  /*1fa0*/  FADD.FTZ R108, R108, R51 ;  /* 0x000000336c6c7221 */ /* 0x000fe20000010000 */
[----:B----4-:R-:W-:Y:S01]  /*1fb0*/  FADD.FTZ R129, R129, R54 ;  /* 0x0000003681817221 */ /* 0x010fe20000010000 */
[----:B------:R-:W3:Y:S01]  /*1fc0*/  LDS.64 R42, [R43] ;  /* 0x000000002b2a7984 */ /* 0x000ee20000000a00 */
[----:B------:R-:W-:Y:S01]  /*1fd0*/  IADD3 R54, R106, R141, RZ ;  /* 0x0000008d6a367210 */ /* 0x000fe20007ffe0ff */
[----:B------:R-:W-:Y:S01]  /*1fe0*/  FADD.FTZ R108, R108, R55 ;  /* 0x000000376c6c7221 */ /* 0x000fe20000010000 */
[C---:B------:R-:W-:Y:S01]  /*1ff0*/  IADD3 R153, R106.reuse, R153, RZ ;  /* 0x000000996a997210 */ /* 0x040fe20007ffe0ff */
[----:B------:R-:W4:Y:S01]  /*2000*/  LDS.64 R50, [R50] ;  /* 0x0000000032327984 */ /* 0x000f220000000a00 */
[----:B0-----:R-:W-:Y:S01]  /*2010*/  FADD.FTZ R129, R129, R58 ;  /* 0x0000003a81817221 */ /* 0x001fe20000010000 */
[----:B------:R-:W-:-:S02]  /*2020*/  IADD3 R58, R106, R143, RZ ;  /* 0x0000008f6a3a7210 */ /* 0x000fc40007ffe0ff */
[----:B------:R-:W0:Y:S01]  /*2030*/  LDS.64 R54, [R54] ;  /* 0x0000000036367984 */ /* 0x000e220000000a00 */
[----:B------:R-:W-:Y:S01]  /*2040*/  FADD.FTZ R108, R108, R59 ;  /* 0x0000003b6c6c7221 */ /* 0x000fe20000010000 */
[----:B------:R-:W-:Y:S01]  /*2050*/  FADD.FTZ R129, R129, R60 ;  /* 0x0000003c81817221 */ /* 0x000fe20000010000 */
[----:B------:R-:W-:Y:S01]  /*2060*/  IMAD.IADD R60, R106, 0x1, R145 ;  /* 0x000000016a3c7824 */ /* 0x000fe200078e0291 */
[----:B------:R-:W0:Y:S01]  /*2070*/  LDS.64 R58, [R58] ;  /* 0x000000003a3a7984 */ /* 0x000e220000000a00 */
[----:B------:R-:W-:Y:S01]  /*2080*/  FADD.FTZ R108, R108, R61 ;  /* 0x0000003d6c6c7221 */ /* 0x000fe20000010000 */
[----:B------:R-:W-:Y:S01]  /*2090*/  FADD.FTZ R129, R129, R56 ;  /* 0x0000003881817221 */ /* 0x000fe20000010000 */
[----:B------:R-:W-:Y:S02]  /*20a0*/  IADD3 R56, R106, R147, RZ ;  /* 0x000000936a387210 */ /* 0x000fe40007ffe0ff */
[----:B------:R-:W0:Y:S01]  /*20b0*/  LDS.64 R60, [R60] ;  /* 0x000000003c3c7984 */ /* 0x000e220000000a00 */
[----:B------:R-:W-:Y:S01]  /*20c0*/  FADD.FTZ R108, R108, R57 ;  /* 0x000000396c6c7221 */ /* 0x000fe20000010000 */
[----:B-1----:R-:W-:Y:S01]  /*20d0*/  FADD.FTZ R129, R129, R52 ;  /* 0x0000003481817221 */ /* 0x002fe20000010000 */
[----:B------:R-:W-:Y:S01]  /*20e0*/  IADD3 R52, R106, R149, RZ ;  /* 0x000000956a347210 */ /* 0x000fe20007ffe0ff */
[----:B------:R-:W1:Y:S01]  /*20f0*/  LDS.64 R56, [R56] ;  /* 0x0000000038387984 */ /* 0x000e620000000a00 */
[----:B------:R-:W-:Y:S01]  /*2100*/  FADD.FTZ R108, R108, R53 ;  /* 0x000000356c6c7221 */ /* 0x000fe20000010000 */
[----:B------:R-:W-:Y:S01]  /*2110*/  FADD.FTZ R129, R129, R48 ;  /* 0x0000003081817221 */ /* 0x000fe20000010000 */
[----:B------:R-:W-:-:S02]  /*2120*/  IMAD.IADD R48, R106, 0x1, R151 ;  /* 0x000000016a307824 */ /* 0x000fc400078e0297 */
[----:B------:R-:W1:Y:S01]  /*2130*/  LDS.64 R52, [R52] ;  /* 0x0000000034347984 */ /* 0x000e620000000a00 */
[----:B------:R-:W-:Y:S01]  /*2140*/  FADD.FTZ R108, R108, R49 ;  /* 0x000000316c6c7221 */ /* 0x000fe20000010000 */
[----:B------:R-:W-:Y:S02]  /*2150*/  FADD.FTZ R129, R129, R44 ;  /* 0x0000002c81817221 */ /* 0x000fe40000010000 */
[----:B------:R-:W1:Y:S01]  /*2160*/  LDS.64 R48, [R48] ;  /* 0x0000000030307984 */ /* 0x000e620000000a00 */
[----:B------:R-:W-:Y:S01]  /*2170*/  FADD.FTZ R108, R108, R45 ;  /* 0x0000002d6c6c7221 */ /* 0x000fe20000010000 */
[----:B--2---:R-:W-:Y:S02]  /*2180*/  FADD.FTZ R129, R129, R40 ;  /* 0x0000002881817221 */ /* 0x004fe40000010000 */
[----:B------:R-:W2:Y:S01]  /*2190*/  LDS.64 R44, [R153] ;  /* 0x00000000992c7984 */ /* 0x000ea20000000a00 */
[----:B------:R-:W-:Y:S01]  /*21a0*/  FADD.FTZ R108, R108, R41 ;  /* 0x000000296c6c7221 */ /* 0x000fe20000010000 */
[----:B---3--:R-:W-:-:S03]  /*21b0*/  FADD.FTZ R129, R129, R42 ;  /* 0x0000002a81817221 */ /* 0x008fc60000010000 */
[----:B------:R-:W-:Y:S01]  /*21c0*/  FADD.FTZ R108, R108, R43 ;  /* 0x0000002b6c6c7221 */ /* 0x000fe20000010000 */
[----:B------:R-:W-:-:S03]  /*21d0*/  FADD.FTZ R129, R129, R46 ;  /* 0x0000002e81817221 */ /* 0x000fc60000010000 */
[----:B------:R-:W-:Y:S01]  /*21e0*/  FADD.FTZ R108, R108, R47 ;  /* 0x0000002f6c6c7221 */ /* 0x000fe20000010000 */
[----:B----4-:R-:W-:-:S03]  /*21f0*/  FADD.FTZ R129, R129, R50 ;  /* 0x0000003281817221 */ /* 0x010fc60000010000 */
[----:B------:R-:W-:Y:S01]  /*2200*/  FADD.FTZ R108, R108, R51 ;  /* 0x000000336c6c7221 */ /* 0x000fe20000010000 */
[----:B0-----:R-:W-:-:S03]  /*2210*/  FADD.FTZ R129, R129, R54 ;  /* 0x0000003681817221 */ /* 0x001fc60000010000 */
[----:B------:R-:W-:Y:S01]  /*2220*/  FADD.FTZ R108, R108, R55 ;  /* 0x000000376c6c7221 */ /* 0x000fe20000010000 */
[----:B------:R-:W-:-:S03]  /*2230*/  FADD.FTZ R129, R129, R58 ;  /* 0x0000003a81817221 */ /* 0x000fc60000010000 */
[----:B------:R-:W-:Y:S01]  /*2240*/  FADD.FTZ R108, R108, R59 ;  /* 0x0000003b6c6c7221 */ /* 0x000fe20000010000 */
[----:B------:R-:W-:-:S03]  /*2250*/  FADD.FTZ R129, R129, R60 ;  /* 0x0000003c81817221 */ /* 0x000fc60000010000 */
[----:B------:R-:W-:Y:S01]  /*2260*/  FADD.FTZ R108, R108, R61 ;  /* 0x0000003d6c6c7221 */ /* 0x000fe20000010000 */
[----:B-1----:R-:W-:-:S03]  /*2270*/  FADD.FTZ R129, R129, R56 ;  /* 0x0000003881817221 */ /* 0x002fc60000010000 */
[----:B------:R-:W-:Y:S01]  /*2280*/  FADD.FTZ R108, R108, R57 ;  /* 0x000000396c6c7221 */ /* 0x000fe20000010000 */
[----:B------:R-:W-:-:S03]  /*2290*/  FADD.FTZ R129, R129, R52 ;  /* 0x0000003481817221 */ /* 0x000fc60000010000 */
[----:B------:R-:W-:Y:S01]  /*22a0*/  FADD.FTZ R108, R108, R53 ;  /* 0x000000356c6c7221 */ /* 0x000fe20000010000 */
[----:B------:R-:W-:-:S03]  /*22b0*/  FADD.FTZ R129, R129, R48 ;  /* 0x0000003081817221 */ /* 0x000fc60000010000 */
[----:B------:R-:W-:Y:S01]  /*22c0*/  FADD.FTZ R108, R108, R49 ;  /* 0x000000316c6c7221 */ /* 0x000fe20000010000 */
[----:B--2---:R-:W-:-:S03]  /*22d0*/  FADD.FTZ R43, R129, R44 ;  /* 0x0000002c812b7221 */ /* 0x004fc60000010000 */
[----:B------:R-:W-:-:S07]  /*22e0*/  FADD.FTZ R42, R108, R45 ;  /* 0x0000002d6c2a7221 */ /* 0x000fce0000010000 */
.L_x_1603:
[----:B------:R-:W-:Y:S05]  /*22f0*/  BSYNC B0 ;  /* 0x0000000000007941 */ /* 0x000fea0003800000 */
.L_x_1602:
[----:B------:R-:W0:Y:S01]  /*2300*/  SHFL.BFLY PT, R40, R43, 0x2, 0x1f ;  /* 0x0c401f002b287f89 */ /* 0x000e2200000e0000 */
        /* <DEDUP_REMOVED lines=11> */
[----:B------:R-:W-:-:S04]  /*23c0*/  LOP3.LUT R45, R100, 0x3, RZ, 0xc0, !PT ;  /* 0x00000003642d7812 */ /* 0x000fc800078ec0ff */
[----:B------:R-:W-:-:S03]  /*23d0*/  LOP3.LUT R45, R45, 0x7ffffffc, R62, 0xf8, !PT ;  /* 0x7ffffffc2d2d7812 */ /* 0x000fc600078ef83e */
[----:B------:R-:W1:Y:S01]  /*23e0*/  LDC.64 R42, c[0x0][0x248] ;  /* 0x00009200ff2a7b82 */ /* 0x000e620000000a00 */
[----:B0-----:R-:W-:-:S05]  /*23f0*/  IMAD R44, R47, UR4, R64 ;  /* 0x000000042f2c7c24 */ /* 0x001fca000f8e0240 */
[----:B------:R-:W-:-:S05]  /*2400*/  LEA R44, R44, R45, 0x4 ;  /* 0x0000002d2c2c7211 */ /* 0x000fca00078e20ff */
[----:B------:R-:W-:-:S04]  /*2410*/  IMAD.SHL.U32 R45, R44, 0x2, RZ ;  /* 0x000000022c2d7824 */ /* 0x000fc800078e00ff */
[----:B-1----:R-:W-:-:S05]  /*2420*/  IMAD.WIDE.U32 R42, R45, 0x4, R42 ;  /* 0x000000042d2a7825 */ /* 0x002fca00078e002a */
[----:B------:R0:W-:Y:S02]  /*2430*/  STG.E.64 desc[UR8][R42.64], R40 ;  /* 0x000000282a007986 */ /* 0x0001e4000c101b08 */
.L_x_1605:
[----:B------:R-:W-:Y:S05]  /*2440*/  BSYNC B0 ;  /* 0x0000000000007941 */ /* 0x000fea0003800000 */
.L_x_1604:
        /* <DEDUP_REMOVED lines=34> */
[----:B0----5:R-:W-:Y:S02]  /*2670*/  PRMT R42, R36, 0x7632, R42 ;  /* 0x00007632242a7816 */ /* 0x021fe4000000002a */
[----:B------:R-:W-:Y:S02]  /*2680*/  PRMT R43, R37, 0x7632, R43 ;  /* 0x00007632252b7816 */ /* 0x000fe4000000002b */
[----:B------:R-:W-:-:S02]  /*2690*/  PRMT R44, R38, 0x7632, R44 ;  /* 0x00007632262c7816 */ /* 0x000fc4000000002c */
        /* <DEDUP_REMOVED lines=11> */
.L_x_1607:
[----:B------:R-:W2:Y:S04]  /*2750*/  LD.E.STRONG.GPU R6, desc[UR8][R4.64] ;  /* 0x0000000804067980 */ /* 0x000ea8000c10f900 */
[----:B--2---:R-:W-:Y:S01]  /*2760*/  CCTL.IVALL ;  /* 0x00000000ff00798f */ /* 0x004fe20002000000 */
[----:B------:R-:W-:Y:S05]  /*2770*/  YIELD ;  /* 0x0000000000007946 */ /* 0x000fea0003800000 */
[----:B-----5:R-:W-:-:S04]  /*2780*/  LOP3.LUT R6, R6, R7, RZ, 0x3c, !PT ;  /* 0x0000000706067212 */ /* 0x020fc800078e3cff */
[----:B------:R-:W-:-:S13]  /*2790*/  ISETP.GT.AND P2, PT, R6, -0x1, PT ;  /* 0xffffffff0600780c */ /* 0x000fda0003f44270 */
[----:B------:R-:W-:Y:S05]  /*27a0*/  @P2 BRA `(.L_x_1607) ;  /* 0xfffffffc00e82947 */ /* 0x000fea000383ffff */
.L_x_1606:
[----:B------:R-:W-:Y:S05]  /*27b0*/  WARPSYNC.ALL ;  /* 0x0000000000007948 */ /* 0x000fea0003800000 */
[----:B------:R-:W1:Y:S01]  /*27c0*/  @!P1 LDC R7, c[0x0][0x10] ;  /* 0x00000400ff079b82 */ /* 0x000e620000000800 */
[----:B------:R-:W-:-:S07]  /*27d0*/  @!P1 LOP3.LUT R9, R62, 0x7ffffffc, RZ, 0xc0, !PT ;  /* 0x7ffffffc3e099812 */ /* 0x000fce00078ec0ff */
[----:B------:R-:W-:Y:S08]  /*27e0*/  BAR.SYNC.DEFER_BLOCKING 0x0 ;  /* 0x0000000000007b1d */ /* 0x000ff00000010000 */
[----:B0-----:R-:W0:Y:S01]  /*27f0*/  @!P1 LDC.64 R4, c[0x0][0x248] ;  /* 0x00009200ff049b82 */ /* 0x001e220000000a00 */
        /* <DEDUP_REMOVED lines=13> */
[----:B------:R-:W-:Y:S02]  /*28d0*/  @!P0 MOV R5, 0x400 ;  /* 0x0000040000058802 */ /* 0x000fe40000000f00 */
[----:B------:R-:W-:Y:S01]  /*28e0*/  ISETP.EQ.U32.AND P1, PT, RZ, UR12, PT ;  /* 0x0000000cff007c0c */ /* 0x000fe2000bf22070 */
[----:B------:R-:W1:Y:S04]  /*28f0*/  SHFL.BFLY PT, R8, R7, 0x2, 0x1f ;  /* 0x0c401f0007087f89 */ /* 0x000e6800000e0000 */
[----:B------:R-:W2:Y:S01]  /*2900*/  SHFL.BFLY PT, R9, R6, 0x2, 0x1f ;  /* 0x0c401f0006097f89 */ /* 0x000ea200000e0000 */
[----:B-1----:R-:W-:Y:S01]  /*2910*/  FADD.FTZ R8, R8, R7 ;  /* 0x0000000708087221 */ /* 0x002fe20000010000 */
[----:B------:R-:W-:Y:S01]  /*2920*/  @!P0 IADD3 R7, R5, 0xc80, RZ ;  /* 0x00000c8005078810 */ /* 0x000fe20007ffe0ff */
[----:B--2---:R-:W-:-:S03]  /*2930*/  FADD.FTZ R9, R9, R6 ;  /* 0x0000000609097221 */ /* 0x004fc60000010000 */
[----:B------:R-:W1:Y:S01]  /*2940*/  SHFL.BFLY PT, R11, R8, 0x1, 0x1f ;  /* 0x0c201f00080b7f89 */ /* 0x000e6200000e0000 */
[----:B------:R-:W-:Y:S01]  /*2950*/  @!P0 IMAD.SHL.U32 R6, R62, 0x2, RZ ;  /* 0x000000023e068824 */ /* 0x000fe200078e00ff */
[----:B0-----:R-:W-:Y:S02]  /*2960*/  @!P0 LEA R7, R12, R7, 0x18 ;  /* 0x000000070c078211 */ /* 0x001fe400078ec0ff */
[----:B------:R-:W0:Y:S02]  /*2970*/  SHFL.BFLY PT, R10, R9, 0x1, 0x1f ;  /* 0x0c201f00090a7f89 */ /* 0x000e2400000e0000 */
[----:B------:R-:W-:-:S04]  /*2980*/  @!P0 LOP3.LUT R6, R6, 0xfffffff8, RZ, 0xc0, !PT ;  /* 0xfffffff806068812 */ /* 0x000fc800078ec0ff */
[----:B------:R-:W-:Y:S01]  /*2990*/  @!P0 IADD3 R6, R6, R7, RZ ;  /* 0x0000000706068210 */ /* 0x000fe20007ffe0ff */
[----:B-1----:R-:W-:-:S04]  /*29a0*/  FADD.FTZ R4, R8, R11 ;  /* 0x0000000b08047221 */ /* 0x002fc80000010000 */
[----:B------:R-:W-:Y:S01]  /*29b0*/  @!P0 FMUL.FTZ R4, R4, 4.8828125727595761418e-05 ;  /* 0x384ccccd04048820 */ /* 0x000fe20000410000 */
[----:B0-----:R-:W-:-:S03]  /*29c0*/  FADD.FTZ R10, R9, R10 ;  /* 0x0000000a090a7221 */ /* 0x001fc60000010000 */
        /* <DEDUP_REMOVED lines=26> */
.L_x_1609:
[----:B------:R-:W-:Y:S05]  /*2b70*/  BSYNC B0 ;  /* 0x0000000000007941 */ /* 0x000fea0003800000 */
.L_x_1608:
[----:B------:R-:W1:Y:S01]  /*2b80*/  S2UR UR7, SR_CgaCtaId ;  /* 0x00000000000779c3 */ /* 0x000e620000008800 */
[----:B0-----:R-:W-:Y:S01]  /*2b90*/  LEA R4, R127, R104, 0x2 ;  /* 0x000000687f047211 */ /* 0x001fe200078e10ff */
[----:B------:R-:W-:Y:S01]  /*2ba0*/  UMOV UR6, 0x400 ;  /* 0x0000040000067882 */ /* 0x000fe20000000000 */
[----:B------:R-:W-:Y:S01]  /*2bb0*/  SHF.L.U32 R6, R63, 0x2, RZ ;  /* 0x000000023f067819 */ /* 0x000fe200000006ff */
[----:B------:R-:W-:Y:S01]  /*2bc0*/  UIADD3 UR6, UR6, 0xc80, URZ ;  /* 0x00000c8006067890 */ /* 0x000fe2000fffe03f */
[--C-:B------:R-:W-:Y:S01]  /*2bd0*/  SHF.R.S32.HI R5, RZ, 0x1f, R4.reuse ;  /* 0x0000001fff057819 */ /* 0x100fe20000011404 */
[----:B------:R-:W-:Y:S01]  /*2be0*/  ULDC.64 UR12, c[0x0][0x210] ;  /* 0x00008400000c7ab9 */ /* 0x000fe20000000a00 */
        /* <DEDUP_REMOVED lines=10> */
[----:B------:R-:W-:-:S02]  /*2c90*/  IADD3 R98, P0, R98, R28, RZ ;  /* 0x0000001c62627210 */ /* 0x000fc40007f1e0ff */
[----:B------:R-:W-:Y:S01]  /*2ca0*/  MOV R29, R6 ;  /* 0x00000006001d7202 */ /* 0x000fe20000000f00 */
[----:B------:R-:W-:Y:S01]  /*2cb0*/  IMAD.U32 R137, R58, 0x10000, RZ ;  /* 0x000100003a897824 */ /* 0x000fe200078e00ff */
[----:B------:R-:W-:Y:S01]  /*2cc0*/  IADD3 R96, P1, R96, R28, RZ ;  /* 0x0000001c60607210 */ /* 0x000fe20007f3e0ff */
[----:B------:R-:W-:Y:S01]  /*2cd0*/  IMAD.X R9, RZ, RZ, R94, P0 ;  /* 0x000000ffff097224 */ /* 0x000fe200000e065e */
[----:B------:R-:W-:Y:S01]  /*2ce0*/  LEA.HI R29, R5, R29, RZ, 0x1a ;  /* 0x0000001d051d7211 */ /* 0x000fe200078fd0ff */
[----:B-1----:R-:W-:Y:S01]  /*2cf0*/  ULEA UR6, UR7, UR6, 0x18 ;  /* 0x0000000607067291 */ /* 0x002fe2000f8ec03f */
[----:B------:R-:W-:Y:S01]  /*2d00*/  IADD3.X R7, RZ, R94, RZ, P1, !PT ;  /* 0x0000005eff077210 */ /* 0x000fe20000ffe4ff */
[----:B------:R-:W-:Y:S01]  /*2d10*/  IMAD.U32 R143, R61, 0x10000, RZ ;  /* 0x000100003d8f7824 */ /* 0x000fe200078e00ff */
[----:B------:R-:W-:Y:S01]  /*2d20*/  LEA R6, P0, R96, UR12, 0x1 ;  /* 0x0000000c60067c11 */ /* 0x000fe2000f8008ff */
[----:B------:R-:W-:Y:S01]  /*2d30*/  IMAD.U32 R149, R110, 0x10000, RZ ;  /* 0x000100006e957824 */ /* 0x000fe200078e00ff */
[----:B------:R-:W-:Y:S01]  /*2d40*/  LEA R4, P1, R98, UR12, 0x1 ;  /* 0x0000000c62047c11 */ /* 0x000fe2000f8208ff */
[----:B------:R-:W-:Y:S01]  /*2d50*/  IMAD.U32 R161, R122, 0x10000, RZ ;  /* 0x000100007aa17824 */ /* 0x000fe200078e00ff */
[----:B------:R-:W-:Y:S01]  /*2d60*/  LEA R40, R29, UR6, 0x3 ;  /* 0x000000061d287c11 */ /* 0x000fe2000f8e18ff */
[----:B------:R-:W-:Y:S01]  /*2d70*/  ULDC UR6, c[0x0][0x230] ;  /* 0x00008c0000067ab9 */ /* 0x000fe20000000800 */
[----:B------:R-:W-:Y:S01]  /*2d80*/  LEA.HI.X R7, R96, UR13, R7, 0x1, P0 ;  /* 0x0000000d60077c11 */ /* 0x000fe200080f0c07 */
[----:B------:R-:W-:Y:S01]  /*2d90*/  IMAD.U32 R36, R36, 0x10000, RZ ;  /* 0x0001000024247824 */ /* 0x000fe200078e00ff */
[----:B------:R-:W-:-:S02]  /*2da0*/  LEA.HI.X R5, R98, UR13, R9, 0x1, P1 ;  /* 0x0000000d62057c11 */ /* 0x000fc400088f0c09 */
[----:B------:R-:W0:Y:S01]  /*2db0*/  LDS.64 R40, [R40] ;  /* 0x0000000028287984 */ /* 0x000e220000000a00 */
[-C--:B------:R-:W-:Y:S02]  /*2dc0*/  IADD3 R92, P0, R92, R28.reuse, RZ ;  /* 0x0000001c5c5c7210 */ /* 0x080fe40007f1e0ff */
[-C--:B------:R-:W-:Y:S02]  /*2dd0*/  IADD3 R90, P1, R90, R28.reuse, RZ ;  /* 0x0000001c5a5a7210 */ /* 0x080fe40007f3e0ff */
[-C--:B------:R-:W-:Y:S02]  /*2de0*/  IADD3 R86, P3, R86, R28.reuse, RZ ;  /* 0x0000001c56567210 */ /* 0x080fe40007f7e0ff */
[----:B------:R-:W-:Y:S01]  /*2df0*/  IADD3 R88, P2, R88, R28, RZ ;  /* 0x0000001c58587210 */ /* 0x000fe20007f5e0ff */
[----:B------:R-:W-:Y:S01]  /*2e00*/  IMAD.X R17, RZ, RZ, R94, P1 ;  /* 0x000000ffff117224 */ /* 0x000fe200008e065e */
[-C--:B------:R-:W-:Y:S02]  /*2e10*/  IADD3.X R19, RZ, R94.reuse, RZ, P0, !PT ;  /* 0x0000005eff137210 */ /* 0x080fe400007fe4ff */
[----:B------:R-:W-:-:S02]  /*2e20*/  IADD3.X R9, RZ, R94, RZ, P3, !PT ;  /* 0x0000005eff097210 */ /* 0x000fc40001ffe4ff */
[----:B------:R-:W-:Y:S02]  /*2e30*/  LEA R14, P0, R86, UR12, 0x1 ;  /* 0x0000000c560e7c11 */ /* 0x000fe4000f8008ff */
[----:B------:R-:W-:Y:S02]  /*2e40*/  IADD3.X R11, RZ, R94, RZ, P2, !PT ;  /* 0x0000005eff0b7210 */ /* 0x000fe400017fe4ff */
[----:B------:R-:W-:Y:S02]  /*2e50*/  LEA R12, P1, R88, UR12, 0x1 ;  /* 0x0000000c580c7c11 */ /* 0x000fe4000f8208ff */
[----:B------:R-:W-:Y:S02]  /*2e60*/  LEA R10, P2, R90, UR12, 0x1 ;  /* 0x0000000c5a0a7c11 */ /* 0x000fe4000f8408ff */
[----:B------:R-:W-:Y:S02]  /*2e70*/  LEA.HI.X R15, R86, UR13, R9, 0x1, P0 ;  /* 0x0000000d560f7c11 */ /* 0x000fe400080f0c09 */
[----:B------:R-:W-:-:S02]  /*2e80*/  LEA.HI.X R13, R88, UR13, R11, 0x1, P1 ;  /* 0x0000000d580d7c11 */ /* 0x000fc400088f0c0b */
[-C--:B------:R-:W-:Y:S02]  /*2e90*/  IADD3 R84, P0, R84, R28.reuse, RZ ;  /* 0x0000001c54547210 */ /* 0x080fe40007f1e0ff */
[----:B------:R-:W-:Y:S02]  /*2ea0*/  LEA.HI.X R11, R90, UR13, R17, 0x1, P2 ;  /* 0x0000000d5a0b7c11 */ /* 0x000fe400090f0c11 */
[----:B------:R-:W-:Y:S01]  /*2eb0*/  LEA R8, P3, R92, UR12, 0x1 ;  /* 0x0000000c5c087c11 */ /* 0x000fe2000f8608ff */
[----:B------:R-:W-:Y:S01]  /*2ec0*/  IMAD.X R23, RZ, RZ, R94, P0 ;  /* 0x000000ffff177224 */ /* 0x000fe200000e065e */
[----:B------:R-:W-:Y:S02]  /*2ed0*/  IADD3 R80, P2, R80, R28, RZ ;  /* 0x0000001c50507210 */ /* 0x000fe40007f5e0ff */
[----:B------:R-:W-:Y:S02]  /*2ee0*/  LEA.HI.X R9, R92, UR13, R19, 0x1, P3 ;  /* 0x0000000d5c097c11 */ /* 0x000fe400098f0c13 */
[----:B------:R-:W-:-:S02]  /*2ef0*/  IADD3.X R17, RZ, R94, RZ, P2, !PT ;  /* 0x0000005eff117210 */ /* 0x000fc400017fe4ff */
[----:B------:R-:W-:Y:S02]  /*2f00*/  LEA R20, P0, R80, UR12, 0x1 ;  /* 0x0000000c50147c11 */ /* 0x000fe4000f8008ff */
[-C--:B------:R-:W-:Y:S01]  /*2f10*/  IADD3 R82, P1, R82, R28.reuse, RZ ;  /* 0x0000001c52527210 */ /* 0x080fe20007f3e0ff */
[----:B0-----:R-:W-:Y:S01]  /*2f20*/  FADD.FTZ R41, R41, UR6 ;  /* 0x0000000629297e21 */ /* 0x001fe20008010000 */
[----:B------:R-:W-:Y:S01]  /*2f30*/  LEA R16, P2, R84, UR12, 0x1 ;  /* 0x0000000c54107c11 */ /* 0x000fe2000f8408ff */
[--C-:B------:R-:W-:Y:S01]  /*2f40*/  FADD.FTZ R124, R3, -R40.reuse ;  /* 0x80000028037c7221 */ /* 0x100fe20000010000 */
[-C--:B------:R-:W-:Y:S01]  /*2f50*/  IADD3 R72, P3, R72, R28.reuse, RZ ;  /* 0x0000001c48487210 */ /* 0x080fe20007f7e0ff */
[----:B------:R-:W0:Y:S01]  /*2f60*/  MUFU.RSQ R3, R41 ;  /* 0x0000002900037308 */ /* 0x000e220000001400 */
[-C--:B------:R-:W-:Y:S01]  /*2f70*/  IADD3 R70, P4, R70, R28.reuse, RZ ;  /* 0x0000001c46467210 */ /* 0x080fe20007f9e0ff */
[----:B------:R-:W-:Y:S01]  /*2f80*/  FADD.FTZ R92, R91, -R40 ;  /* 0x800000285b5c7221 */ /* 0x000fe20000010000 */
[----:B------:R-:W-:Y:S01]  /*2f90*/  IADD3 R68, P5, R68, R28, RZ ;  /* 0x0000001c44447210 */ /* 0x000fe20007fbe0ff */
[----:B------:R-:W-:Y:S01]  /*2fa0*/  IMAD.X R31, RZ, RZ, R94, P3 ;  /* 0x000000ffff1f7224 */ /* 0x000fe200018e065e */
[----:B------:R-:W-:Y:S01]  /*2fb0*/  LEA.HI.X R21, R80, UR13, R17, 0x1, P0 ;  /* 0x0000000d50157c11 */ /* 0x000fe200080f0c11 */
[--C-:B------:R-:W-:Y:S01]  /*2fc0*/  FADD.FTZ R96, R87, -R40.reuse ;  /* 0x8000002857607221 */ /* 0x100fe20000010000 */
[-C--:B------:R-:W-:Y:S01]  /*2fd0*/  IADD3.X R19, RZ, R94.reuse, RZ, P1, !PT ;  /* 0x0000005eff137210 */ /* 0x080fe20000ffe4ff */
[--C-:B------:R-:W-:Y:S01]  /*2fe0*/  FADD.FTZ R152, R77, -R40.reuse ;  /* 0x800000284d987221 */ /* 0x100fe20000010000 */
[----:B------:R-:W-:Y:S01]  /*2ff0*/  LEA.HI.X R17, R84, UR13, R23, 0x1, P2 ;  /* 0x0000000d54117c11 */ /* 0x000fe200090f0c17 */
[--C-:B------:R-:W-:Y:S01]  /*3000*/  FADD.FTZ R140, R71, -R40.reuse ;  /* 0x80000028478c7221 */ /* 0x100fe20000010000 */
[-C--:B------:R-:W-:Y:S01]  /*3010*/  IADD3.X R25, RZ, R94.reuse, RZ, P4, !PT ;  /* 0x0000005eff197210 */ /* 0x080fe200027fe4ff */
[--C-:B------:R-:W-:Y:S01]  /*3020*/  FADD.FTZ R148, R75, -R40.reuse ;  /* 0x800000284b947221 */ /* 0x100fe20000010000 */
[----:B------:R-:W-:Y:S01]  /*3030*/  LEA R18, P1, R82, UR12, 0x1 ;  /* 0x0000000c52127c11 */ /* 0x000fe2000f8208ff */
[--C-:B------:R-:W-:Y:S01]  /*3040*/  FADD.FTZ R156, R79, -R40.reuse ;  /* 0x800000284f9c7221 */ /* 0x100fe20000010000 */
[----:B------:R-:W-:Y:S01]  /*3050*/  IADD3.X R23, RZ, R94, RZ, P5, !PT ;  /* 0x0000005eff177210 */ /* 0x000fe20002ffe4ff */
[--C-:B------:R-:W-:Y:S01]  /*3060*/  FADD.FTZ R116, R115, -R40.reuse ;  /* 0x8000002873747221 */ /* 0x100fe20000010000 */
[----:B------:R-:W-:Y:S01]  /*3070*/  LEA R26, P4, R68, UR12, 0x1 ;  /* 0x0000000c441a7c11 */ /* 0x000fe2000f8808ff */
[--C-:B------:R-:W-:Y:S01]  /*3080*/  FADD.FTZ R162, R119, -R40.reuse ;  /* 0x8000002877a27221 */ /* 0x100fe20000010000 */
[-C--:B------:R-:W-:Y:S01]  /*3090*/  IADD3 R78, P2, R78, R28.reuse, RZ ;  /* 0x0000001c4e4e7210 */ /* 0x080fe20007f5e0ff */
[----:B------:R-:W-:Y:S01]  /*30a0*/  FADD.FTZ R123, R123, -R40 ;  /* 0x800000287b7b7221 */ /* 0x000fe20000010000 */
[----:B------:R-:W-:Y:S01]  /*30b0*/  IADD3 R74, P0, R74, R28, RZ ;  /* 0x0000001c4a4a7210 */ /* 0x000fe20007f1e0ff */
[----:B0-----:R-:W-:Y:S01]  /*30c0*/  FMUL.FTZ R96, R3, R96 ;  /* 0x0000006003607220 */ /* 0x001fe20000410000 */
[----:B------:R-:W-:Y:S01]  /*30d0*/  LEA R22, P6, R72, UR12, 0x1 ;  /* 0x0000000c48167c11 */ /* 0x000fe2000f8c08ff */
[----:B------:R-:W-:Y:S01]  /*30e0*/  IMAD.X R133, RZ, RZ, R94, P2 ;  /* 0x000000ffff857224 */ /* 0x000fe200010e065e */
[-C--:B------:R-:W-:Y:S01]  /*30f0*/  IADD3 R66, P3, R66, R28.reuse, RZ ;  /* 0x0000001c42427210 */ /* 0x080fe20007f7e0ff */
[----:B------:R-:W-:Y:S01]  /*3100*/  FADD.FTZ R134, -R40, R137 ;  /* 0x0000008928867221 */ /* 0x000fe20000010100 */
[----:B------:R-:W-:Y:S01]  /*3110*/  LEA.HI.X R19, R82, UR13, R19, 0x1, P1 ;  /* 0x0000000d52137c11 */ /* 0x000fe200088f0c13 */
[--C-:B------:R-:W-:Y:S01]  /*3120*/  FADD.FTZ R82, R111, -R40.reuse ;  /* 0x800000286f527221 */ /* 0x100fe20000010000 */
[----:B------:R-:W-:Y:S01]  /*3130*/  LEA.HI.X R27, R68, UR13, R23, 0x1, P4 ;  /* 0x0000000d441b7c11 */ /* 0x000fe2000a0f0c17 */
[----:B------:R-:W-:Y:S01]  /*3140*/  FADD.FTZ R136, R69, -R40 ;  /* 0x8000002845887221 */ /* 0x000fe20000010000 */
[----:B------:R-:W-:Y:S01]  /*3150*/  IADD3 R76, P1, R76, R28, RZ ;  /* 0x0000001c4c4c7210 */ /* 0x000fe20007f3e0ff */
[----:B------:R-:W-:Y:S01]  /*3160*/  FADD.FTZ R142, -R40, R141 ;  /* 0x0000008d288e7221 */ /* 0x000fe20000010100 */
[----:B------:R-:W-:Y:S01]  /*3170*/  LEA.HI.X R23, R72, UR13, R31, 0x1, P6 ;  /* 0x0000000d48177c11 */ /* 0x000fe2000b0f0c1f */
[----:B------:R-:W-:Y:S01]  /*3180*/  IMAD.X R31, RZ, RZ, R94, P3 ;  /* 0x000000ffff1f7224 */ /* 0x000fe200018e065e */
[-C--:B------:R-:W-:Y:S01]  /*3190*/  IADD3.X R29, RZ, R94.reuse, RZ, P0, !PT ;  /* 0x0000005eff1d7210 */ /* 0x080fe200007fe4ff */
[--C-:B------:R-:W-:Y:S01]  /*31a0*/  FADD.FTZ R144, R73, -R40.reuse ;  /* 0x8000002849907221 */ /* 0x100fe20000010000 */
[----:B------:R-:W-:Y:S01]  /*31b0*/  LEA R34, P0, R74, UR12, 0x1 ;  /* 0x0000000c4a227c11 */ /* 0x000fe2000f8008ff */
[----:B------:R-:W-:Y:S01]  /*31c0*/  FADD.FTZ R146, -R40, R143 ;  /* 0x0000008f28927221 */ /* 0x000fe20000010100 */
[----:B------:R-:W-:Y:S01]  /*31d0*/  LEA R28, P3, R78, UR12, 0x1 ;  /* 0x0000000c4e1c7c11 */ /* 0x000fe2000f8608ff */
[C---:B------:R-:W-:Y:S01]  /*31e0*/  FADD.FTZ R122, -R40.reuse, R149 ;  /* 0x00000095287a7221 */ /* 0x040fe20000010100 */
[----:B------:R-:W-:Y:S01]  /*31f0*/  IADD3.X R127, RZ, R94, RZ, P1, !PT ;  /* 0x0000005eff7f7210 */ /* 0x000fe20000ffe4ff */
[----:B------:R-:W-:Y:S01]  /*3200*/  FADD.FTZ R94, -R40, R155 ;  /* 0x0000009b285e7221 */ /* 0x000fe20000010100 */
[----:B------:R-:W-:Y:S01]  /*3210*/  LEA R32, P1, R66, UR12, 0x1 ;  /* 0x0000000c42207c11 */ /* 0x000fe2000f8208ff */
[--C-:B------:R-:W-:Y:S01]  /*3220*/  FADD.FTZ R102, R89, -R40.reuse ;  /* 0x8000002859667221 */ /* 0x100fe20000010000 */
[----:B------:R-:W-:Y:S01]  /*3230*/  LEA.HI.X R35, R74, UR13, R29, 0x1, P0 ;  /* 0x0000000d4a237c11 */ /* 0x000fe200080f0c1d */
[----:B------:R-:W-:Y:S01]  /*3240*/  FADD.FTZ R86, -R40, R161 ;  /* 0x000000a128567221 */ /* 0x000fe20000010100 */
[----:B------:R-:W-:Y:S01]  /*3250*/  LEA R30, P2, R76, UR12, 0x1 ;  /* 0x0000000c4c1e7c11 */ /* 0x000fe2000f8408ff */
[--C-:B------:R-:W-:Y:S01]  /*3260*/  FADD.FTZ R88, R93, -R40.reuse ;  /* 0x800000285d587221 */ /* 0x100fe20000010000 */
[----:B------:R-:W-:Y:S01]  /*3270*/  LEA.HI.X R29, R78, UR13, R133, 0x1, P3 ;  /* 0x0000000d4e1d7c11 */ /* 0x000fe200098f0c85 */
[----:B------:R-:W-:Y:S01]  /*3280*/  FADD.FTZ R74, -R40, R163 ;  /* 0x000000a3284a7221 */ /* 0x000fe20000010100 */
[----:B------:R-:W-:Y:S01]  /*3290*/  SHF.L.U32 R133, R56, 0x10, RZ ;  /* 0x0000001038857819 */ /* 0x000fe200000006ff */
[----:B------:R-:W-:Y:S01]  /*32a0*/  IMAD.U32 R56, R128, 0x10000, RZ ;  /* 0x0001000080387824 */ /* 0x000fe200078e00ff */
[----:B------:R-:W-:Y:S01]  /*32b0*/  SHF.L.U32 R58, R129, 0x10, RZ ;  /* 0x00000010813a7819 */ /* 0x000fe200000006ff */
[----:B------:R-:W-:Y:S01]  /*32c0*/  FADD.FTZ R128, R65, -R40 ;  /* 0x8000002841807221 */ /* 0x000fe20000010000 */
[----:B------:R-:W-:Y:S01]  /*32d0*/  LEA.HI.X R33, R66, UR13, R31, 0x1, P1 ;  /* 0x0000000d42217c11 */ /* 0x000fe200088f0c1f */
[----:B------:R-:W-:Y:S01]  /*32e0*/  IMAD.U32 R66, R131, 0x10000, RZ ;  /* 0x0001000083427824 */ /* 0x000fe200078e00ff */
[----:B------:R-:W-:Y:S01]  /*32f0*/  SHF.L.U32 R135, R57, 0x10, RZ ;  /* 0x0000001039877819 */ /* 0x000fe200000006ff */
[----:B------:R-:W-:Y:S01]  /*3300*/  IMAD.U32 R57, R51, 0x10000, RZ ;  /* 0x0001000033397824 */ /* 0x000fe200078e00ff */
[----:B------:R-:W-:Y:S01]  /*3310*/  SHF.L.U32 R61, R53, 0x10, RZ ;  /* 0x00000010353d7819 */ /* 0x000fe200000006ff */
[----:B------:R-:W-:Y:S01]  /*3320*/  IMAD.U32 R51, R48, 0x10000, RZ ;  /* 0x0001000030337824 */ /* 0x000fe200078e00ff */
[----:B------:R-:W-:Y:S01]  /*3330*/  LEA.HI.X R31, R76, UR13, R127, 0x1, P2 ;  /* 0x0000000d4c1f7c11 */ /* 0x000fe200090f0c7f */
[----:B------:R-:W-:Y:S01]  /*3340*/  IMAD.U32 R127, R54, 0x10000, RZ ;  /* 0x00010000367f7824 */ /* 0x000fe200078e00ff */
[----:B------:R-:W-:Y:S01]  /*3350*/  SHF.L.U32 R53, R49, 0x10, RZ ;  /* 0x0000001031357819 */ /* 0x000fe200000006ff */
[----:B------:R-:W-:Y:S01]  /*3360*/  FADD.FTZ R54, -R40, R56 ;  /* 0x0000003828367221 */ /* 0x000fe20000010100 */
[----:B------:R-:W-:Y:S01]  /*3370*/  SHF.L.U32 R139, R59, 0x10, RZ ;  /* 0x000000103b8b7819 */ /* 0x000fe200000006ff */
[----:B------:R-:W-:Y:S01]  /*3380*/  FADD.FTZ R56, R99, -R40 ;  /* 0x8000002863387221 */ /* 0x000fe20000010000 */
[----:B------:R-:W-:Y:S01]  /*3390*/  SHF.L.U32 R151, R112, 0x10, RZ ;  /* 0x0000001070977819 */ /* 0x000fe200000006ff */
[C---:B------:R-:W-:Y:S01]  /*33a0*/  FADD.FTZ R48, -R40.reuse, R60 ;  /* 0x0000003c28307221 */ /* 0x040fe20000010100 */
[----:B------:R-:W-:Y:S01]  /*33b0*/  SHF.L.U32 R129, R55, 0x10, RZ ;  /* 0x0000001037817819 */ /* 0x000fe200000006ff */
[----:B------:R-:W-:Y:S01]  /*33c0*/  FADD.FTZ R130, -R40, R135 ;  /* 0x0000008728827221 */ /* 0x000fe20000010100 */
[----:B------:R-:W-:Y:S01]  /*33d0*/  SHF.L.U32 R49, R47, 0x10, RZ ;  /* 0x000000102f317819 */ /* 0x000fe200000006ff */
[--C-:B------:R-:W-:Y:S01]  /*33e0*/  FADD.FTZ R76, R95, -R40.reuse ;  /* 0x800000285f4c7221 */ /* 0x100fe20000010000 */
[----:B------:R-:W-:Y:S01]  /*33f0*/  LEA R24, P5, R70, UR12, 0x1 ;  /* 0x0000000c46187c11 */ /* 0x000fe2000f8a08ff */
[--C-:B------:R-:W-:Y:S01]  /*3400*/  FADD.FTZ R60, R107, -R40.reuse ;  /* 0x800000286b3c7221 */ /* 0x100fe20000010000 */
[----:B------:R-:W-:Y:S01]  /*3410*/  SHF.L.U32 R145, R106, 0x10, RZ ;  /* 0x000000106a917819 */ /* 0x000fe200000006ff */
[----:B------:R-:W-:Y:S01]  /*3420*/  FMUL.FTZ R65, R3, R94 ;  /* 0x0000005e03417220 */ /* 0x000fe20000410000 */
[----:B------:R-:W-:Y:S01]  /*3430*/  SHF.L.U32 R147, R108, 0x10, RZ ;  /* 0x000000106c937819 */ /* 0x000fe200000006ff */
[--C-:B------:R-:W-:Y:S01]  /*3440*/  FADD.FTZ R108, R85, -R40.reuse ;  /* 0x80000028556c7221 */ /* 0x100fe20000010000 */
[----:B------:R-:W-:Y:S01]  /*3450*/  SHF.L.U32 R153, R114, 0x10, RZ ;  /* 0x0000001072997819 */ /* 0x000fe200000006ff */
[--C-:B------:R-:W-:Y:S01]  /*3460*/  FADD.FTZ R112, R83, -R40.reuse ;  /* 0x8000002853707221 */ /* 0x100fe20000010000 */
[----:B------:R-:W-:Y:S01]  /*3470*/  SHF.L.U32 R157, R118, 0x10, RZ ;  /* 0x00000010769d7819 */ /* 0x000fe200000006ff */
[----:B------:R-:W-:Y:S01]  /*3480*/  FADD.FTZ R104, -R40, R61 ;  /* 0x0000003d28687221 */ /* 0x000fe20000010100 */
[----:B------:R-:W-:Y:S01]  /*3490*/  SHF.L.U32 R159, R120, 0x10, RZ ;  /* 0x00000010789f7819 */ /* 0x000fe200000006ff */
[----:B------:R-:W-:Y:S01]  /*34a0*/  FADD.FTZ R77, -R40, R53 ;  /* 0x00000035284d7221 */ /* 0x000fe20000010100 */
[----:B------:R-:W-:Y:S01]  /*34b0*/  SHF.L.U32 R165, R126, 0x10, RZ ;  /* 0x000000107ea57819 */ /* 0x000fe200000006ff */
[----:B------:R-:W-:Y:S01]  /*34c0*/  FADD.FTZ R126, -R40, R133 ;  /* 0x00000085287e7221 */ /* 0x000fe20000010100 */
[----:B------:R-:W-:Y:S01]  /*34d0*/  SHF.L.U32 R131, R132, 0x10, RZ ;  /* 0x0000001084837819 */ /* 0x000fe200000006ff */
[----:B------:R-:W-:Y:S01]  /*34e0*/  FADD.FTZ R132, R67, -R40 ;  /* 0x8000002843847221 */ /* 0x000fe20000010000 */
[----:B------:R-:W-:Y:S01]  /*34f0*/  SHF.L.U32 R59, R52, 0x10, RZ ;  /* 0x00000010343b7819 */ /* 0x000fe200000006ff */
[----:B------:R-:W-:Y:S01]  /*3500*/  FADD.FTZ R52, -R40, R58 ;  /* 0x0000003a28347221 */ /* 0x000fe20000010100 */
[----:B------:R-:W-:Y:S01]  /*3510*/  SHF.L.U32 R55, R50, 0x10, RZ ;  /* 0x0000001032377819 */ /* 0x000fe200000006ff */
[----:B------:R-:W-:Y:S01]  /*3520*/  FADD.FTZ R50, R103, -R40 ;  /* 0x8000002867327221 */ /* 0x000fe20000010000 */
[----:B------:R-:W-:Y:S01]  /*3530*/  SHF.L.U32 R47, R46, 0x10, RZ ;  /* 0x000000102e2f7819 */ /* 0x000fe200000006ff */
[----:B------:R-:W-:Y:S01]  /*3540*/  FADD.FTZ R46, -R40, R66 ;  /* 0x00000042282e7221 */ /* 0x000fe20000010100 */
[----:B------:R-:W-:Y:S01]  /*3550*/  SHF.L.U32 R41, R38, 0x10, RZ ;  /* 0x0000001026297819 */ /* 0x000fe200000006ff */
[----:B------:R-:W-:Y:S01]  /*3560*/  FMUL.FTZ R94, R3, R92 ;  /* 0x0000005c035e7220 */ /* 0x000fe20000410000 */
[----:B------:R-:W-:Y:S01]  /*3570*/  LEA.HI.X R25, R70, UR13, R25, 0x1, P5 ;  /* 0x0000000d46197c11 */ /* 0x000fe2000a8f0c19 */
[--C-:B------:R-:W-:Y:S01]  /*3580*/  FADD.FTZ R120, R81, -R40.reuse ;  /* 0x8000002851787221 */ /* 0x100fe20000010000 */
[C---:B------:R-:W-:Y:S01]  /*3590*/  FADD.FTZ R110, -R40.reuse, R151 ;  /* 0x00000097286e7221 */ /* 0x040fe20000010100 */
[--C-:B------:R-:W-:Y:S01]  /*35a0*/  FADD.FTZ R66, R105, -R40.reuse ;  /* 0x8000002869427221 */ /* 0x100fe20000010000 */
[C---:B------:R-:W-:Y:S01]  /*35b0*/  FADD.FTZ R138, -R40.reuse, R139 ;  /* 0x0000008b288a7221 */ /* 0x040fe20000010100 */
[C---:B------:R-:W-:Y:S01]  /*35c0*/  FADD.FTZ R150, -R40.reuse, R145 ;  /* 0x0000009128967221 */ /* 0x040fe20000010100 */
[C---:B------:R-:W-:Y:S01]  /*35d0*/  FADD.FTZ R154, -R40.reuse, R147 ;  /* 0x00000093289a7221 */ /* 0x040fe20000010100 */
[C---:B------:R-:W-:Y:S01]  /*35e0*/  FADD.FTZ R106, -R40.reuse, R153 ;  /* 0x00000099286a7221 */ /* 0x040fe20000010100 */
[C---:B------:R-:W-:Y:S01]  /*35f0*/  FADD.FTZ R98, -R40.reuse, R157 ;  /* 0x0000009d28627221 */ /* 0x040fe20000010100 */
[C---:B------:R-:W-:Y:S01]  /*3600*/  FADD.FTZ R90, -R40.reuse, R159 ;  /* 0x0000009f285a7221 */ /* 0x040fe20000010100 */
[C---:B------:R-:W-:Y:S01]  /*3610*/  FADD.FTZ R70, -R40.reuse, R165 ;  /* 0x000000a528467221 */ /* 0x040fe20000010100 */
[--C-:B------:R-:W-:Y:S01]  /*3620*/  FADD.FTZ R72, R97, -R40.reuse ;  /* 0x8000002861487221 */ /* 0x100fe20000010000 */
[--C-:B------:R-:W-:Y:S01]  /*3630*/  FADD.FTZ R68, R101, -R40.reuse ;  /* 0x8000002865447221 */ /* 0x100fe20000010000 */
[C---:B------:R-:W-:Y:S01]  /*3640*/  FADD.FTZ R58, -R40.reuse, R131 ;  /* 0x00000083283a7221 */ /* 0x040fe20000010100 */
[C---:B------:R-:W-:Y:S01]  /*3650*/  FADD.FTZ R78, -R40.reuse, R129 ;  /* 0x00000081284e7221 */ /* 0x040fe20000010100 */
[--C-:B------:R-:W-:Y:S01]  /*3660*/  FADD.FTZ R84, R109, -R40.reuse ;  /* 0x800000286d547221 */ /* 0x100fe20000010000 */
[C---:B------:R-:W-:Y:S01]  /*3670*/  FADD.FTZ R80, -R40.reuse, R127 ;  /* 0x0000007f28507221 */ /* 0x040fe20000010100 */
        /* <DEDUP_REMOVED lines=8> */
[----:B------:R-:W-:Y:S01]  /*3700*/  FADD.FTZ R125, R125, -R40 ;  /* 0x800000287d7d7221 */ /* 0x000fe20000010000 */
        /* <DEDUP_REMOVED lines=21> */
[C-C-:B------:R-:W-:Y:S01]  /*3860*/  FFMA.FTZ R76, R36.reuse, R94, R41.reuse ;  /* 0x0000005e244c7223 */ /* 0x140fe20000010029 */
[C---:B------:R-:W-:Y:S01]  /*3870*/  FMUL.FTZ R69, R3.reuse, R120 ;  /* 0x0000007803457220 */ /* 0x040fe20000410000 */
[C---:B------:R-:W-:Y:S01]  /*3880*/  FMUL.FTZ R61, R3.reuse, R110 ;  /* 0x0000006e033d7220 */ /* 0x040fe20000410000 */
[C---:B------:R-:W-:Y:S01]  /*3890*/  FMUL.FTZ R79, R3.reuse, R66 ;  /* 0x00000042034f7220 */ /* 0x040fe20000410000 */
[C---:B------:R-:W-:Y:S01]  /*38a0*/  FMUL.FTZ R104, R3.reuse, R123 ;  /* 0x0000007b03687220 */ /* 0x040fe20000410000 */
[--C-:B------:R-:W-:Y:S01]  /*38b0*/  FFMA.FTZ R77, R36, R96, R41.reuse ;  /* 0x00000060244d7223 */ /* 0x100fe20000010029 */
[----:B------:R-:W-:Y:S01]  /*38c0*/  SHF.L.U32 R94, R42, 0x10, RZ ;  /* 0x000000102a5e7819 */ /* 0x000fe200000006ff */
[C---:B------:R-:W-:Y:S01]  /*38d0*/  FMUL.FTZ R67, R3.reuse, R134 ;  /* 0x0000008603437220 */ /* 0x040fe20000410000 */
[C---:B------:R-:W-:Y:S01]  /*38e0*/  FMUL.FTZ R73, R3.reuse, R142 ;  /* 0x0000008e03497220 */ /* 0x040fe20000410000 */
[C---:B------:R-:W-:Y:S01]  /*38f0*/  FMUL.FTZ R110, R3.reuse, R46 ;  /* 0x0000002e036e7220 */ /* 0x040fe20000410000 */
[C---:B------:R-:W-:Y:S01]  /*3900*/  FMUL.FTZ R120, R3.reuse, R78 ;  /* 0x0000004e03787220 */ /* 0x040fe20000410000 */
[----:B------:R-:W-:Y:S01]  /*3910*/  FMUL.FTZ R87, R3, R84 ;  /* 0x0000005403577220 */ /* 0x000fe20000410000 */
[--C-:B------:R-:W-:Y:S01]  /*3920*/  FFMA.FTZ R66, R36, R56, R41.reuse ;  /* 0x0000003824427223 */ /* 0x100fe20000010029 */
[----:B------:R-:W-:Y:S01]  /*3930*/  IMAD.U32 R93, R44, 0x10000, RZ ;  /* 0x000100002c5d7824 */ /* 0x000fe200078e00ff */
[----:B------:R-:W-:Y:S01]  /*3940*/  SHF.L.U32 R96, R37, 0x10, RZ ;  /* 0x0000001025607819 */ /* 0x000fe200000006ff */
[----:B------:R-:W-:Y:S01]  /*3950*/  FMUL.FTZ R49, R3, R136 ;  /* 0x0000008803317220 */ /* 0x000fe20000410000 */
        /* <DEDUP_REMOVED lines=33> */
[C-C-:B------:R-:W-:Y:S01]  /*3b70*/  FFMA.FTZ R60, R36.reuse, R50, R41.reuse ;  /* 0x00000032243c7223 */ /* 0x140fe20000010029 */
[----:B------:R-:W-:Y:S01]  /*3b80*/  FFMA.FTZ R56, R36, R52, R41 ;  /* 0x0000003424387223 */ /* 0x000fe20000010029 */
[----:B------:R-:W-:-:S02]  /*3b90*/  IMAD.U32 R99, R43, 0x10000, RZ ;  /* 0x000100002b637824 */ /* 0x000fc400078e00ff */
[--C-:B------:R-:W-:Y:S01]  /*3ba0*/  FFMA.FTZ R124, R124, R36, R41.reuse ;  /* 0x000000247c7c7223 */ /* 0x100fe20000010029 */
[C-C-:B------:R-:W-:Y:S01]  /*3bb0*/  FFMA.FTZ R86, R36.reuse, R132, R41.reuse ;  /* 0x0000008424567223 */ /* 0x140fe20000010029 */
        /* <DEDUP_REMOVED lines=8> */
[----:B------:R-:W-:Y:S01]  /*3c40*/  FFMA.FTZ R36, R36, R104, R41 ;  /* 0x0000006824247223 */ /* 0x000fe20000010029 */
[--C-:B------:R-:W-:Y:S01]  /*3c50*/  FFMA.FTZ R104, R94, R73, R93.reuse ;  /* 0x000000495e687223 */ /* 0x100fe2000001005d */
[----:B------:R-:W-:Y:S01]  /*3c60*/  FFMA.FTZ R95, R47, R94, R93 ;  /* 0x0000005e2f5f7223 */ /* 0x000fe2000001005d */
[----:B------:R-:W-:Y:S01]  /*3c70*/  FFMA.FTZ R38, R38, R96, R97 ;  /* 0x0000006026267223 */ /* 0x000fe20000010061 */
[----:B------:R-:W-:Y:S01]  /*3c80*/  FFMA.FTZ R73, R40, R99, R101 ;  /* 0x0000006328497223 */ /* 0x000fe20000010065 */
[----:B------:R-:W-:Y:S01]  /*3c90*/  FFMA.FTZ R44, R94, R75, R93 ;  /* 0x0000004b5e2c7223 */ /* 0x000fe2000001005d */
[----:B------:R-:W-:Y:S01]  /*3ca0*/  FFMA.FTZ R75, R96, R53, R97 ;  /* 0x00000035604b7223 */ /* 0x000fe20000010061 */
[----:B------:R-:W-:Y:S01]  /*3cb0*/  F2FP.BF16.F32.PACK_AB R124, R95, R124 ;  /* 0x0000007c5f7c723e */ /* 0x000fe200000010ff */
[----:B------:R-:W-:Y:S01]  /*3cc0*/  FFMA.FTZ R103, R94, R67, R93 ;  /* 0x000000435e677223 */ /* 0x000fe2000001005d */
[----:B------:R-:W-:Y:S01]  /*3cd0*/  F2FP.BF16.F32.PACK_AB R38, R73, R38 ;  /* 0x000000264926723e */ /* 0x000fe200000010ff */
[----:B------:R-:W-:Y:S01]  /*3ce0*/  FFMA.FTZ R40, R96, R49, R97 ;  /* 0x0000003160287223 */ /* 0x000fe20000010061 */
[C-C-:B------:R-:W-:Y:S01]  /*3cf0*/  FFMA.FTZ R53, R99.reuse, R51, R101.reuse ;  /* 0x0000003363357223 */ /* 0x140fe20000010065 */
[C-C-:B------:R-:W-:Y:S01]  /*3d00*/  FFMA.FTZ R108, R99.reuse, R65, R101.reuse ;  /* 0x00000041636c7223 */ /* 0x140fe20000010065 */
[C-C-:B------:R-:W-:Y:S01]  /*3d10*/  FFMA.FTZ R65, R99.reuse, R48, R101.reuse ;  /* 0x0000003063417223 */ /* 0x140fe20000010065 */
[C---:B------:R-:W-:Y:S01]  /*3d20*/  FFMA.FTZ R49, R99.reuse, R46, R101 ;  /* 0x0000002e63317223 */ /* 0x040fe20000010065 */
[----:B------:R-:W-:Y:S01]  /*3d30*/  PRMT R46, R124, 0x7632, R46 ;  /* 0x000076327c2e7816 */ /* 0x000fe2000000002e */
[----:B------:R-:W-:Y:S01]  /*3d40*/  FFMA.FTZ R47, R94, R92, R93 ;  /* 0x0000005c5e2f7223 */ /* 0x000fe2000001005d */
[----:B------:R-:W-:Y:S01]  /*3d50*/  PRMT R48, R38, 0x7632, R48 ;  /* 0x0000763226307816 */ /* 0x000fe20000000030 */
[----:B------:R-:W-:Y:S01]  /*3d60*/  FFMA.FTZ R92, R99, R55, R101 ;  /* 0x00000037635c7223 */ /* 0x000fe20000010065 */
[----:B------:R-:W-:Y:S01]  /*3d70*/  F2FP.BF16.F32.PACK_AB R86, R103, R86 ;  /* 0x000000566756723e */ /* 0x000fe200000010ff */
[----:B------:R-:W-:Y:S01]  /*3d80*/  STG.E.U16 desc[UR8][R6.64], R124 ;  /* 0x0000007c06007986 */ /* 0x000fe2000c101508 */
[----:B------:R-:W-:Y:S01]  /*3d90*/  F2FP.BF16.F32.PACK_AB R40, R53, R40 ;  /* 0x000000283528723e */ /* 0x000fe200000010ff */
[C-C-:B------:R-:W-:Y:S01]  /*3da0*/  FFMA.FTZ R67, R94.reuse, R122, R93.reuse ;  /* 0x0000007a5e437223 */ /* 0x140fe2000001005d */
[----:B------:R-:W-:Y:S01]  /*3db0*/  FFMA.FTZ R106, R94, R106, R93 ;  /* 0x0000006a5e6a7223 */ /* 0x000fe2000001005d */
[----:B------:R-:W-:Y:S01]  /*3dc0*/  STG.E.U16 desc[UR8][R6.64+0x2], R46 ;  /* 0x0000022e06007986 */ /* 0x000fe2000c101508 */
[----:B------:R-:W-:Y:S01]  /*3dd0*/  PRMT R53, R40, 0x7632, R53 ;  /* 0x0000763228357816 */ /* 0x000fe20000000035 */
[C-C-:B------:R-:W-:Y:S01]  /*3de0*/  FFMA.FTZ R98, R94.reuse, R98, R93.reuse ;  /* 0x000000625e627223 */ /* 0x140fe2000001005d */
[C-C-:B------:R-:W-:Y:S01]  /*3df0*/  FFMA.FTZ R89, R94.reuse, R89, R93.reuse ;  /* 0x000000595e597223 */ /* 0x140fe2000001005d */
[----:B------:R-:W-:Y:S01]  /*3e00*/  STG.E.U16 desc[UR8][R6.64+0x4], R38 ;  /* 0x0000042606007986 */ /* 0x000fe2000c101508 */
[C-C-:B------:R-:W-:Y:S01]  /*3e10*/  FFMA.FTZ R91, R94.reuse, R91, R93.reuse ;  /* 0x0000005b5e5b7223 */ /* 0x140fe2000001005d */
[C-C-:B------:R-:W-:Y:S01]  /*3e20*/  FFMA.FTZ R45, R94.reuse, R110, R93.reuse ;  /* 0x0000006e5e2d7223 */ /* 0x140fe2000001005d */
[C-C-:B------:R-:W-:Y:S01]  /*3e30*/  FFMA.FTZ R43, R94.reuse, R120, R93.reuse ;  /* 0x000000785e2b7223 */ /* 0x140fe2000001005d */
[----:B------:R0:W-:Y:S01]  /*3e40*/  STG.E.U16 desc[UR8][R6.64+0x6], R48 ;  /* 0x0000063006007986 */ /* 0x0001e2000c101508 */
[C-C-:B------:R-:W-:Y:S01]  /*3e50*/  FFMA.FTZ R41, R94.reuse, R128, R93.reuse ;  /* 0x000000805e297223 */ /* 0x140fe2000001005d */
[C-C-:B------:R-:W-:Y:S01]  /*3e60*/  FFMA.FTZ R37, R94.reuse, R158, R93.reuse ;  /* 0x0000009e5e257223 */ /* 0x140fe2000001005d */
[C-C-:B------:R-:W-:Y:S01]  /*3e70*/  FFMA.FTZ R42, R94.reuse, R130, R93.reuse ;  /* 0x000000825e2a7223 */ /* 0x140fe2000001005d */
[----:B------:R-:W-:Y:S01]  /*3e80*/  FFMA.FTZ R39, R94, R134, R93 ;  /* 0x000000865e277223 */ /* 0x000fe2000001005d */
[C-C-:B------:R-:W-:Y:S01]  /*3e90*/  FFMA.FTZ R57, R96.reuse, R57, R97.reuse ;  /* 0x0000003960397223 */ /* 0x140fe20000010061 */
[C-C-:B------:R-:W-:Y:S01]  /*3ea0*/  FFMA.FTZ R69, R96.reuse, R69, R97.reuse ;  /* 0x0000004560457223 */ /* 0x140fe20000010061 */
[C-C-:B------:R-:W-:Y:S01]  /*3eb0*/  FFMA.FTZ R71, R96.reuse, R71, R97.reuse ;  /* 0x0000004760477223 */ /* 0x140fe20000010061 */
[C-C-:B------:R-:W-:Y:S01]  /*3ec0*/  FFMA.FTZ R102, R96.reuse, R102, R97.reuse ;  /* 0x0000006660667223 */ /* 0x140fe20000010061 */
[C-C-:B------:R-:W-:Y:S01]  /*3ed0*/  FFMA.FTZ R88, R96.reuse, R88, R97.reuse ;  /* 0x0000005860587223 */ /* 0x140fe20000010061 */
[C-C-:B------:R-:W-:Y:S01]  /*3ee0*/  FFMA.FTZ R72, R96.reuse, R72, R97.reuse ;  /* 0x0000004860487223 */ /* 0x140fe20000010061 */
[----:B------:R-:W-:Y:S01]  /*3ef0*/  FFMA.FTZ R68, R96, R68, R97 ;  /* 0x0000004460447223 */ /* 0x000fe20000010061 */
[----:B0-----:R-:W-:Y:S01]  /*3f00*/  PRMT R7, R86, 0x7632, R7 ;  /* 0x0000763256077816 */ /* 0x001fe20000000007 */
[C-C-:B------:R-:W-:Y:S01]  /*3f10*/  FFMA.FTZ R79, R96.reuse, R79, R97.reuse ;  /* 0x0000004f604f7223 */ /* 0x140fe20000010061 */
[C-C-:B------:R-:W-:Y:S01]  /*3f20*/  FFMA.FTZ R87, R96.reuse, R87, R97.reuse ;  /* 0x0000005760577223 */ /* 0x140fe20000010061 */
[C-C-:B------:R-:W-:Y:S01]  /*3f30*/  FFMA.FTZ R118, R96.reuse, R118, R97.reuse ;  /* 0x0000007660767223 */ /* 0x140fe20000010061 */
[C-C-:B------:R-:W-:Y:S01]  /*3f40*/  FFMA.FTZ R164, R96.reuse, R164, R97.reuse ;  /* 0x000000a460a47223 */ /* 0x140fe20000010061 */
[C-C-:B------:R-:W-:Y:S01]  /*3f50*/  FFMA.FTZ R121, R96.reuse, R121, R97.reuse ;  /* 0x0000007960797223 */ /* 0x140fe20000010061 */
[----:B------:R-:W-:Y:S01]  /*3f60*/  FFMA.FTZ R125, R96, R125, R97 ;  /* 0x0000007d607d7223 */ /* 0x000fe20000010061 */
[C-C-:B------:R-:W-:Y:S01]  /*3f70*/  FFMA.FTZ R94, R99.reuse, R59, R101.reuse ;  /* 0x0000003b635e7223 */ /* 0x140fe20000010065 */
[----:B------:R-:W-:Y:S01]  /*3f80*/  F2FP.BF16.F32.PACK_AB R85, R104, R85 ;  /* 0x000000556855723e */ /* 0x000fe200000010ff */
[C-C-:B------:R-:W-:Y:S01]  /*3f90*/  FFMA.FTZ R96, R99.reuse, R61, R101.reuse ;  /* 0x0000003d63607223 */ /* 0x140fe20000010065 */
[----:B------:R-:W-:Y:S01]  /*3fa0*/  F2FP.BF16.F32.PACK_AB R75, R92, R75 ;  /* 0x0000004b5c4b723e */ /* 0x000fe200000010ff */
[----:B------:R-:W-:Y:S01]  /*3fb0*/  STG.E.U16 desc[UR8][R4.64], R86 ;  /* 0x0000005604007986 */ /* 0x000fe2000c101508 */
[----:B------:R-:W-:Y:S01]  /*3fc0*/  F2FP.BF16.F32.PACK_AB R44, R44, R83 ;  /* 0x000000532c2c723e */ /* 0x000fe200000010ff */
[--C-:B------:R-:W-:Y:S01]  /*3fd0*/  FFMA.FTZ R55, R99, R90, R101.reuse ;  /* 0x0000005a63377223 */ /* 0x100fe20000010065 */
[----:B------:R-:W-:Y:S01]  /*3fe0*/  PRMT R6, R75, 0x7632, R6 ;  /* 0x000076324b067816 */ /* 0x000fe20000000006 */
[----:B------:R0:W-:Y:S01]  /*3ff0*/  STG.E.U16 desc[UR8][R4.64+0x2], R7 ;  /* 0x0000020704007986 */ /* 0x0001e2000c101508 */
[----:B------:R-:W-:Y:S01]  /*4000*/  F2FP.BF16.F32.PACK_AB R57, R94, R57 ;  /* 0x000000395e39723e */ /* 0x000fe200000010ff */
[--C-:B------:R-:W-:Y:S01]  /*4010*/  FFMA.FTZ R59, R99, R74, R101.reuse ;  /* 0x0000004a633b7223 */ /* 0x100fe20000010065 */
[----:B------:R-:W-:Y:S01]  /*4020*/  F2FP.BF16.F32.PACK_AB R67, R67, R82 ;  /* 0x000000524343723e */ /* 0x000fe200000010ff */
[----:B------:R-:W-:Y:S01]  /*4030*/  STG.E.U16 desc[UR8][R4.64+0x4], R40 ;  /* 0x0000042804007986 */ /* 0x000fe2000c101508 */
[----:B------:R-:W-:Y:S01]  /*4040*/  F2FP.BF16.F32.PACK_AB R69, R96, R69 ;  /* 0x000000456045723e */ /* 0x000fe200000010ff */
[C-C-:B------:R-:W-:Y:S01]  /*4050*/  FFMA.FTZ R61, R99.reuse, R54, R101.reuse ;  /* 0x00000036633d7223 */ /* 0x140fe20000010065 */
[----:B------:R-:W-:Y:S01]  /*4060*/  F2FP.BF16.F32.PACK_AB R81, R106, R81 ;  /* 0x000000516a51723e */ /* 0x000fe200000010ff */
[----:B------:R1:W-:Y:S01]  /*4070*/  STG.E.U16 desc[UR8][R4.64+0x6], R53 ;  /* 0x0000063504007986 */ /* 0x0003e2000c101508 */
[----:B------:R-:W-:Y:S01]  /*4080*/  F2FP.BF16.F32.PACK_AB R71, R108, R71 ;  /* 0x000000476c47723e */ /* 0x000fe200000010ff */
[----:B------:R-:W-:Y:S01]  /*4090*/  FFMA.FTZ R58, R99, R58, R101 ;  /* 0x0000003a633a7223 */ /* 0x000fe20000010065 */
[----:B------:R-:W-:Y:S01]  /*40a0*/  F2FP.BF16.F32.PACK_AB R77, R98, R77 ;  /* 0x0000004d624d723e */ /* 0x000fe200000010ff */
[----:B------:R-:W-:Y:S01]  /*40b0*/  STG.E.U16 desc[UR8][R14.64], R85 ;  /* 0x000000550e007986 */ /* 0x000fe2000c101508 */
[----:B0-----:R-:W-:Y:S01]  /*40c0*/  PRMT R7, R57, 0x7632, R7 ;  /* 0x0000763239077816 */ /* 0x001fe20000000007 */
[--C-:B------:R-:W-:Y:S01]  /*40d0*/  FFMA.FTZ R80, R99, R80, R101.reuse ;  /* 0x0000005063507223 */ /* 0x100fe20000010065 */
[----:B------:R-:W-:Y:S01]  /*40e0*/  F2FP.BF16.F32.PACK_AB R102, R55, R102 ;  /* 0x000000663766723e */ /* 0x000fe200000010ff */
[----:B------:R-:W-:Y:S01]  /*40f0*/  STG.E.U16 desc[UR8][R14.64+0x4], R75 ;  /* 0x0000044b0e007986 */ /* 0x000fe2000c101508 */
[----:B------:R-:W-:Y:S01]  /*4100*/  F2FP.BF16.F32.PACK_AB R88, R59, R88 ;  /* 0x000000583b58723e */ /* 0x000fe200000010ff */
[----:B------:R-:W-:Y:S01]  /*4110*/  FFMA.FTZ R51, R99, R114, R101 ;  /* 0x0000007263337223 */ /* 0x000fe20000010065 */
[----:B------:R-:W-:Y:S01]  /*4120*/  F2FP.BF16.F32.PACK_AB R76, R89, R76 ;  /* 0x0000004c594c723e */ /* 0x000fe200000010ff */
[----:B------:R0:W-:Y:S01]  /*4130*/  STG.E.U16 desc[UR8][R14.64+0x6], R6 ;  /* 0x000006060e007986 */ /* 0x0001e2000c101508 */
[----:B-1----:R-:W-:Y:S01]  /*4140*/  PRMT R5, R85, 0x7632, R5 ;  /* 0x0000763255057816 */ /* 0x002fe20000000005 */
[C-C-:B------:R-:W-:Y:S01]  /*4150*/  FFMA.FTZ R78, R99.reuse, R78, R101.reuse ;  /* 0x0000004e634e7223 */ /* 0x140fe20000010065 */
[----:B------:R-:W-:Y:S01]  /*4160*/  PRMT R4, R44, 0x7632, R4 ;  /* 0x000076322c047816 */ /* 0x000fe20000000004 */
[----:B------:R-:W-:Y:S01]  /*4170*/  FFMA.FTZ R84, R99, R84, R101 ;  /* 0x0000005463547223 */ /* 0x000fe20000010065 */
[----:B------:R-:W-:Y:S01]  /*4180*/  F2FP.BF16.F32.PACK_AB R70, R91, R70 ;  /* 0x000000465b46723e */ /* 0x000fe200000010ff */
[----:B------:R1:W-:Y:S01]  /*4190*/  STG.E.U16 desc[UR8][R14.64+0x2], R5 ;  /* 0x000002050e007986 */ /* 0x0003e2000c101508 */
[----:B------:R-:W-:-:S02]  /*41a0*/  F2FP.BF16.F32.PACK_AB R72, R61, R72 ;  /* 0x000000483d48723e */ /* 0x000fc400000010ff */
[----:B------:R-:W-:Y:S01]  /*41b0*/  F2FP.BF16.F32.PACK_AB R68, R65, R68 ;  /* 0x000000444144723e */ /* 0x000fe200000010ff */
[----:B------:R2:W-:Y:S01]  /*41c0*/  STG.E.U16 desc[UR8][R12.64+0x2], R4 ;  /* 0x000002040c007986 */ /* 0x0005e2000c101508 */
[----:B------:R-:W-:Y:S02]  /*41d0*/  F2FP.BF16.F32.PACK_AB R47, R47, R66 ;  /* 0x000000422f2f723e */ /* 0x000fe400000010ff */
[----:B0-----:R-:W-:Y:S01]  /*41e0*/  PRMT R6, R69, 0x7632, R6 ;  /* 0x0000763245067816 */ /* 0x001fe20000000006 */
[----:B------:R-:W-:Y:S01]  /*41f0*/  STG.E.U16 desc[UR8][R12.64], R44 ;  /* 0x0000002c0c007986 */ /* 0x000fe2000c101508 */
[----:B------:R-:W-:Y:S02]  /*4200*/  F2FP.BF16.F32.PACK_AB R45, R45, R60 ;  /* 0x0000003c2d2d723e */ /* 0x000fe400000010ff */
[----:B------:R-:W-:Y:S01]  /*4210*/  F2FP.BF16.F32.PACK_AB R58, R58, R79 ;  /* 0x0000004f3a3a723e */ /* 0x000fe200000010ff */
[----:B------:R-:W-:Y:S01]  /*4220*/  STG.E.U16 desc[UR8][R12.64+0x4], R57 ;  /* 0x000004390c007986 */ /* 0x000fe2000c101508 */
[----:B-1----:R-:W-:-:S02]  /*4230*/  PRMT R5, R67, 0x7632, R5 ;  /* 0x0000763243057816 */ /* 0x002fc40000000005 */
[----:B------:R-:W-:Y:S01]  /*4240*/  F2FP.BF16.F32.PACK_AB R80, R80, R87 ;  /* 0x000000575050723e */ /* 0x000fe200000010ff */
[----:B------:R0:W-:Y:S01]  /*4250*/  STG.E.U16 desc[UR8][R12.64+0x6], R7 ;  /* 0x000006070c007986 */ /* 0x0001e2000c101508 */
[----:B--2---:R-:W-:Y:S02]  /*4260*/  PRMT R4, R81, 0x7632, R4 ;  /* 0x0000763251047816 */ /* 0x004fe40000000004 */
[----:B------:R-:W-:Y:S01]  /*4270*/  F2FP.BF16.F32.PACK_AB R43, R43, R56 ;  /* 0x000000382b2b723e */ /* 0x000fe200000010ff */
[----:B------:R-:W-:Y:S01]  /*4280*/  STG.E.U16 desc[UR8][R10.64], R67 ;  /* 0x000000430a007986 */ /* 0x000fe2000c101508 */
[----:B------:R-:W-:Y:S02]  /*4290*/  F2FP.BF16.F32.PACK_AB R41, R41, R52 ;  /* 0x000000342929723e */ /* 0x000fe400000010ff */
[----:B------:R-:W-:Y:S01]  /*42a0*/  F2FP.BF16.F32.PACK_AB R51, R51, R118 ;  /* 0x000000763333723e */ /* 0x000fe200000010ff */
[----:B------:R1:W-:Y:S01]  /*42b0*/  STG.E.U16 desc[UR8][R10.64+0x2], R5 ;  /* 0x000002050a007986 */ /* 0x0003e2000c101508 */
[----:B------:R-:W-:-:S02]  /*42c0*/  F2FP.BF16.F32.PACK_AB R49, R49, R164 ;  /* 0x000000a43131723e */ /* 0x000fc400000010ff */
[----:B------:R-:W-:Y:S01]  /*42d0*/  F2FP.BF16.F32.PACK_AB R37, R37, R50 ;  /* 0x000000322525723e */ /* 0x000fe200000010ff */
[----:B------:R-:W-:Y:S01]  /*42e0*/  STG.E.U16 desc[UR8][R10.64+0x4], R69 ;  /* 0x000004450a007986 */ /* 0x000fe2000c101508 */
[----:B0-----:R-:W-:Y:S02]  /*42f0*/  PRMT R7, R71, 0x7632, R7 ;  /* 0x0000763247077816 */ /* 0x001fe40000000007 */
[----:B------:R-:W-:Y:S01]  /*4300*/  PRMT R13, R47, 0x7632, R13 ;  /* 0x000076322f0d7816 */ /* 0x000fe2000000000d */
[----:B------:R0:W-:Y:S01]  /*4310*/  STG.E.U16 desc[UR8][R10.64+0x6], R6 ;  /* 0x000006060a007986 */ /* 0x0001e2000c101508 */
[----:B------:R-:W-:Y:S02]  /*4320*/  PRMT R12, R45, 0x7632, R12 ;  /* 0x000076322d0c7816 */ /* 0x000fe4000000000c */
[----:B------:R-:W-:Y:S01]  /*4330*/  F2FP.BF16.F32.PACK_AB R3, R42, R3 ;  /* 0x000000032a03723e */ /* 0x000fe200000010ff */
[----:B------:R2:W-:Y:S01]  /*4340*/  STG.E.U16 desc[UR8][R8.64+0x2], R4 ;  /* 0x0000020408007986 */ /* 0x0005e2000c101508 */
[----:B-1----:R-:W-:-:S02]  /*4350*/  PRMT R5, R102, 0x7632, R5 ;  /* 0x0000763266057816 */ /* 0x002fc40000000005 */
[----:B------:R-:W-:Y:S01]  /*4360*/  F2FP.BF16.F32.PACK_AB R78, R78, R121 ;  /* 0x000000794e4e723e */ /* 0x000fe200000010ff */
[----:B------:R-:W-:Y:S01]  /*4370*/  STG.E.U16 desc[UR8][R8.64], R81 ;  /* 0x0000005108007986 */ /* 0x000fe2000c101508 */
[----:B------:R-:W-:Y:S02]  /*4380*/  F2FP.BF16.F32.PACK_AB R36, R39, R36 ;  /* 0x000000242724723e */ /* 0x000fe400000010ff */
[----:B------:R-:W-:Y:S01]  /*4390*/  F2FP.BF16.F32.PACK_AB R84, R84, R125 ;  /* 0x0000007d5454723e */ /* 0x000fe200000010ff */
[----:B------:R-:W-:Y:S01]  /*43a0*/  STG.E.U16 desc[UR8][R8.64+0x4], R71 ;  /* 0x0000044708007986 */ /* 0x000fe2000c101508 */
[----:B0-----:R-:W-:Y:S02]  /*43b0*/  PRMT R10, R77, 0x7632, R10 ;  /* 0x000076324d0a7816 */ /* 0x001fe4000000000a */
[----:B------:R-:W-:Y:S01]  /*43c0*/  PRMT R11, R43, 0x7632, R11 ;  /* 0x000076322b0b7816 */ /* 0x000fe2000000000b */
[----:B------:R0:W-:Y:S01]  /*43d0*/  STG.E.U16 desc[UR8][R8.64+0x6], R7 ;  /* 0x0000060708007986 */ /* 0x0001e2000c101508 */
[----:B--2---:R-:W-:-:S02]  /*43e0*/  PRMT R4, R88, 0x7632, R4 ;  /* 0x0000763258047816 */ /* 0x004fc40000000004 */
[----:B------:R-:W-:Y:S01]  /*43f0*/  PRMT R15, R3, 0x7632, R15 ;  /* 0x00007632030f7816 */ /* 0x000fe2000000000f */
[----:B------:R-:W-:Y:S01]  /*4400*/  STG.E.U16 desc[UR8][R20.64], R77 ;  /* 0x0000004d14007986 */ /* 0x000fe2000c101508 */
[----:B------:R-:W-:Y:S02]  /*4410*/  PRMT R14, R36, 0x7632, R14 ;  /* 0x00007632240e7816 */ /* 0x000fe4000000000e */
[----:B------:R-:W-:Y:S01]  /*4420*/  IADD3 R63, P0, R63, 0x25, RZ ;  /* 0x000000253f3f7810 */ /* 0x000fe20007f1e0ff */
[----:B------:R-:W-:Y:S03]  /*4430*/  STG.E.U16 desc[UR8][R20.64+0x2], R10 ;  /* 0x0000020a14007986 */ /* 0x000fe6000c101508 */
[----:B------:R-:W-:Y:S01]  /*4440*/  IADD3.X R0, RZ, R0, RZ, P0, !PT ;  /* 0x00000000ff007210 */ /* 0x000fe200007fe4ff */
[----:B------:R-:W-:Y:S01]  /*4450*/  STG.E.U16 desc[UR8][R20.64+0x4], R102 ;  /* 0x0000046614007986 */ /* 0x000fe2000c101508 */
[----:B0-----:R-:W-:-:S02]  /*4460*/  PRMT R9, R76, 0x7632, R9 ;  /* 0x000076324c097816 */ /* 0x001fc40000000009 */
[----:B------:R-:W-:Y:S01]  /*4470*/  PRMT R8, R70, 0x7632, R8 ;  /* 0x0000763246087816 */ /* 0x000fe20000000008 */
[----:B------:R0:W-:Y:S01]  /*4480*/  STG.E.U16 desc[UR8][R20.64+0x6], R5 ;  /* 0x0000060514007986 */ /* 0x0001e2000c101508 */
[----:B------:R-:W-:-:S03]  /*4490*/  ISETP.GE.U32.AND P0, PT, R63, UR10, PT ;  /* 0x0000000a3f007c0c */ /* 0x000fc6000bf06070 */
[----:B------:R1:W-:Y:S01]  /*44a0*/  STG.E.U16 desc[UR8][R18.64+0x6], R4 ;  /* 0x0000060412007986 */ /* 0x0003e2000c101508 */
[----:B------:R-:W-:-:S03]  /*44b0*/  ISETP.GE.AND.EX P0, PT, R0, UR5, PT, P0 ;  /* 0x0000000500007c0c */ /* 0x000fc6000bf06300 */
[----:B------:R-:W-:Y:S01]  /*44c0*/  STG.E.U16 desc[UR8][R18.64], R76 ;  /* 0x0000004c12007986 */ /* 0x000fe2000c101508 */
[----:B0-----:R-:W-:-:S03]  /*44d0*/  PRMT R5, R72, 0x7632, R5 ;  /* 0x0000763248057816 */ /* 0x001fc60000000005 */
[----:B------:R-:W-:Y:S01]  /*44e0*/  STG.E.U16 desc[UR8][R18.64+0x2], R9 ;  /* 0x0000020912007986 */ /* 0x000fe2000c101508 */
[----:B-1----:R-:W-:-:S03]  /*44f0*/  PRMT R4, R68, 0x7632, R4 ;  /* 0x0000763244047816 */ /* 0x002fc60000000004 */
[----:B------:R-:W-:Y:S04]  /*4500*/  STG.E.U16 desc[UR8][R18.64+0x4], R88 ;  /* 0x0000045812007986 */ /* 0x000fe8000c101508 */
[----:B------:R-:W-:Y:S04]  /*4510*/  STG.E.U16 desc[UR8][R16.64], R70 ;  /* 0x0000004610007986 */ /* 0x000fe8000c101508 */
[----:B------:R-:W-:Y:S04]  /*4520*/  STG.E.U16 desc[UR8][R16.64+0x2], R8 ;  /* 0x0000020810007986 */ /* 0x000fe8000c101508 */
[----:B------:R-:W-:Y:S04]  /*4530*/  STG.E.U16 desc[UR8][R16.64+0x4], R72 ;  /* 0x0000044810007986 */ /* 0x000fe8000c101508 */
[----:B------:R0:W-:Y:S04]  /*4540*/  STG.E.U16 desc[UR8][R16.64+0x6], R5 ;  /* 0x0000060510007986 */ /* 0x0001e8000c101508 */
[----:B------:R1:W-:Y:S04]  /*4550*/  STG.E.U16 desc[UR8][R26.64+0x6], R4 ;  /* 0x000006041a007986 */ /* 0x0003e8000c101508 */
[----:B------:R-:W-:Y:S01]  /*4560*/  STG.E.U16 desc[UR8][R26.64], R47 ;  /* 0x0000002f1a007986 */ /* 0x000fe2000c101508 */
[----:B0-----:R-:W-:-:S03]  /*4570*/  PRMT R5, R58, 0x7632, R5 ;  /* 0x000076323a057816 */ /* 0x001fc60000000005 */
[----:B------:R-:W-:Y:S01]  /*4580*/  STG.E.U16 desc[UR8][R26.64+0x2], R13 ;  /* 0x0000020d1a007986 */ /* 0x000fe2000c101508 */
[----:B------:R-:W-:Y:S02]  /*4590*/  PRMT R17, R41, 0x7632, R17 ;  /* 0x0000763229117816 */ /* 0x000fe40000000011 */
[----:B-1----:R-:W-:Y:S01]  /*45a0*/  PRMT R4, R80, 0x7632, R4 ;  /* 0x0000763250047816 */ /* 0x002fe20000000004 */
[----:B------:R-:W-:Y:S01]  /*45b0*/  STG.E.U16 desc[UR8][R26.64+0x4], R68 ;  /* 0x000004441a007986 */ /* 0x000fe2000c101508 */
[----:B------:R-:W-:-:S03]  /*45c0*/  PRMT R16, R37, 0x7632, R16 ;  /* 0x0000763225107816 */ /* 0x000fc60000000010 */
        /* <DEDUP_REMOVED lines=30> */
.L_x_1611:
        /* <DEDUP_REMOVED lines=13> */
.L_x_3561:


//--------------------- .text._ZN13group_norm_v214gn_cuda_kernelI13__nv_bfloat16Li320ELi1ELi32ELi80ELi256ELb0ELi128ELi320ELi320ELi4ELb1ELi74ELb0ELb0ENS_16CompileConditionILi900EEEEEvPT_PKS4_S7_S7_flPfS8_Pj --------------------------
	.section	.text._ZN13group_norm_v214gn_cuda_kernelI13__nv_bfloat16Li320ELi1ELi32ELi80ELi256ELb0ELi128ELi320ELi320ELi4ELb1ELi74ELb0ELb0ENS_16CompileConditionILi900EEEEEvPT_PKS4_S7_S7_flPfS8_Pj,"ax",@progbits
	.align	128
        .global         _ZN13group_norm_v214gn_cuda_kernelI13__nv_bfloat16Li320ELi1ELi32ELi80ELi256ELb0ELi128ELi320ELi320ELi4ELb1ELi74ELb0ELb0ENS_16CompileConditionILi900EEEEEvPT_PKS4_S7_S7_flPfS8_Pj
        .type           _ZN13group_norm_v214gn_cuda_kernelI13__nv_bfloat16Li320ELi1ELi32ELi80ELi256ELb0ELi128ELi320ELi320ELi4ELb1ELi74ELb0ELb0ENS_16CompileConditionILi900EEEEEvPT_PKS4_S7_S7_flPfS8_Pj,@function
        .size           _ZN13group_norm_v214gn_cuda_kernelI13__nv_bfloat16Li320ELi1ELi32ELi80ELi256ELb0ELi128ELi320ELi320ELi4ELb1ELi74ELb0ELb0ENS_16CompileConditionILi900EEEEEvPT_PKS4_S7_S7_flPfS8_Pj,(.L_x_3562 - _ZN13group_norm_v214gn_cuda_kernelI13__nv_bfloat16Li320ELi1ELi32ELi80ELi256ELb0ELi128ELi320ELi320ELi4ELb1ELi74ELb0ELb0ENS_16CompileConditionILi900EEEEEvPT_PKS4_S7_S7_flPfS8_Pj)
        .other          _ZN13group_norm_v214gn_cuda_kernelI13__nv_bfloat16Li320ELi1ELi32ELi80ELi256ELb0ELi128ELi320ELi320ELi4ELb1ELi74ELb0ELb0ENS_16CompileConditionILi900EEEEEvPT_PKS4_S7_S7_flPfS8_Pj,@"STO_CUDA_ENTRY STV_DEFAULT"
_ZN13group_norm_v214gn_cuda_kernelI13__nv_bfloat16Li320ELi1ELi32ELi80ELi256ELb0ELi128ELi320ELi320ELi4ELb1ELi74ELb0ELb0ENS_16CompileConditionILi900EEEEEvPT_PKS4_S7_S7_flPfS8_Pj:
.text._ZN13group_norm_v214gn_cuda_kernelI13__nv_bfloat16Li320ELi1ELi32ELi80ELi256ELb0ELi128ELi320ELi320ELi4ELb1ELi74ELb0ELb0ENS_16CompileConditionILi900EEEEEvPT_PKS4_S7_S7_flPfS8_Pj:
[----:B------:R-:W0:Y:S08]  /*0000*/  LDC R1, c[0x0][0x28] ;  /* 0x00000a00ff017b82 */ /* 0x000e300000000800 */
[----:B------:R-:W1:Y:S01]  /*0010*/  S2UR UR4, SR_CTAID.Y ;  /* 0x00000000000479c3 */ /* 0x000e620000002600 */
[----:B------:R-:W-:Y:S01]  /*0020*/  ULDC.64 UR10, c[0x0][0x238] ;  /* 0x00008e00000a7ab9 */ /* 0x000fe20000000a00 */
[----:B0-----:R-:W-:Y:S01]  /*0030*/  IADD3 R1, R1, -0x110, RZ ;  /* 0xfffffef001017810 */ /* 0x001fe20007ffe0ff */
[----:B------:R-:W-:-:S02]  /*0040*/  USHF.L.U32 UR20, UR10, 0x3, URZ ;  /* 0x000000030a147899 */ /* 0x000fc4000800063f */
[----:B------:R-:W-:Y:S02]  /*0050*/  USHF.L.U64.HI UR11, UR10, 0x3, UR11 ;  /* 0x000000030a0b7899 */ /* 0x000fe4000801020b */
[----:B-1----:R-:W-:-:S04]  /*0060*/  UISETP.GT.U32.AND UP0, UPT, UR20, UR4, UPT ;  /* 0x000000041400728c */ /* 0x002fc8000bf04070 */
[----:B------:R-:W-:-:S06]  /*0070*/  UISETP.GT.AND.EX UP0, UPT, UR11, URZ, UPT, UP0 ;  /* 0x0000003f0b00728c */ /* 0x000fcc000bf04300 */
[----:B------:R-:W-:-:S13]  /*0080*/  PLOP3.LUT P0, PT, PT, PT, UP0, 0x80, 0x0 ;  /* 0x000000000000781c */ /* 0x000fda0003f0f008 */
[----:B------:R-:W-:Y:S05]  /*0090*/  @!P0 EXIT ;  /* 0x000000000000894d */ /* 0x000fea0003800000 */
[----:B------:R-:W0:Y:S01]  /*00a0*/  S2R R6, SR_TID.X ;  /* 0x0000000000067919 */ /* 0x000e220000002100 */
[----:B------:R-:W-:Y:S01]  /*00b0*/  MOV R0, 0x400 ;  /* 0x0000040000007802 */ /* 0x000fe20000000f00 */
[----:B------:R-:W-:Y:S01]  /*00c0*/  ULDC.64 UR8, c[0x0][0x240] ;  /* 0x0000900000087ab9 */ /* 0x000fe20000000a00 */
[----:B------:R-:W-:Y:S01]  /*00d0*/  LOP3.LUT R119, R119, 0xfffffdff, RZ, 0xc0, !PT ;  /* 0xfffffdff77777812 */ /* 0x000fe200078ec0ff */
[----:B------:R-:W1:Y:S01]  /*00e0*/  S2R R5, SR_CgaCtaId ;  /* 0x0000000000057919 */ /* 0x000e620000008800 */
[----:B------:R-:W-:Y:S01]  /*00f0*/  ISETP.EQ.U32.AND P1, PT, RZ, UR8, PT ;  /* 0x00000008ff007c0c */ /* 0x000fe2000bf22070 */
[----:B------:R-:W-:Y:S01]  /*0100*/  UMOV UR10, UR4 ;  /* 0x00000004000a7c82 */ /* 0x000fe20008000000 */
[----:B------:R-:W-:Y:S01]  /*0110*/  ULDC.64 UR6, c[0x0][0x250] ;  /* 0x0000940000067ab9 */ /* 0x000fe20000000a00 */
[----:B------:R-:W2:Y:S01]  /*0120*/  S2R R4, SR_CTAID.X ;  /* 0x0000000000047919 */ /* 0x000ea20000002500 */
[----:B------:R-:W-:Y:S01]  /*0130*/  ULEA UR6, UP0, UR10, UR6, 0x2 ;  /* 0x000000060a067291 */ /* 0x000fe2000f80103f */
[----:B------:R-:W-:Y:S01]  /*0140*/  UMOV UR5, URZ ;  /* 0x0000003f00057c82 */ /* 0x000fe20008000000 */
[----:B------:R-:W-:-:S02]  /*0150*/  UMOV UR4, URZ ;  /* 0x0000003f00047c82 */ /* 0x000fc40008000000 */
[----:B------:R-:W-:Y:S01]  /*0160*/  ULEA.HI.X UR7, UR10, UR7, UR5, 0x2, UP0 ;  /* 0x000000070a077291 */ /* 0x000fe200080f1405 */
[----:B------:R-:W-:Y:S01]  /*0170*/  ULDC.64 UR16, c[0x0][0x208] ;  /* 0x0000820000107ab9 */ /* 0x000fe20000000a00 */
[C---:B0-----:R-:W-:Y:S01]  /*0180*/  IMAD.WIDE.U32 R2, R6.reuse, -0x33333333, RZ ;  /* 0xcccccccd06027825 */ /* 0x041fe200078e00ff */
[----:B------:R-:W-:Y:S02]  /*0190*/  ISETP.GT.U32.AND P0, PT, R6, 0x3, PT ;  /* 0x000000030600780c */ /* 0x000fe40003f04070 */
[----:B-1----:R-:W-:Y:S02]  /*01a0*/  LEA R5, R5, R0, 0x18 ;  /* 0x0000000005057211 */ /* 0x002fe400078ec0ff */
[----:B------:R-:W-:Y:S02]  /*01b0*/  SHF.R.U32.HI R7, RZ, 0x6, R3 ;  /* 0x00000006ff077819 */ /* 0x000fe40000011603 */
[--C-:B------:R-:W-:Y:S02]  /*01c0*/  SHF.R.U32.HI R3, RZ, 0x2, R6.reuse ;  /* 0x00000002ff037819 */ /* 0x100fe40000011606 */
[----:B--2---:R-:W-:Y:S01]  /*01d0*/  LOP3.LUT R0, R4, 0x1, RZ, 0xc0, !PT ;  /* 0x0000000104007812 */ /* 0x004fe200078ec0ff */
[----:B------:R-:W-:-:S02]  /*01e0*/  IMAD R2, R7, -0x50, R6 ;  /* 0xffffffb007027824 */ /* 0x000fc400078e0206 */
[----:B------:R-:W-:Y:S01]  /*01f0*/  IMAD.SHL.U32 R3, R3, 0x2, RZ ;  /* 0x0000000203037824 */ /* 0x000fe200078e00ff */
[----:B------:R-:W-:Y:S01]  /*0200*/  ISETP.EQ.U32.OR P0, PT, R0, 0x1, P0 ;  /* 0x000000010000780c */ /* 0x000fe20000702470 */
[----:B------:R-:W-:-:S03]  /*0210*/  IMAD R2, R2, 0x28, R5 ;  /* 0x0000002802027824 */ /* 0x000fc600078e0205 */
[----:B------:R-:W-:Y:S02]  /*0220*/  LOP3.LUT R0, R3, 0xfffffffe, R0, 0xe2, !PT ;  /* 0xfffffffe03007812 */ /* 0x000fe400078ee200 */
[----:B------:R-:W-:-:S03]  /*0230*/  ISETP.EQ.OR.EX P0, PT, RZ, UR9, P0, P1 ;  /* 0x00000009ff007c0c */ /* 0x000fc60008702710 */
[----:B------:R0:W-:Y:S02]  /*0240*/  STL [R1+0xa8], R0 ;  /* 0x0000a80001007387 */ /* 0x0001e40000100800 */
[----:B0-----:R-:W-:-:S08]  /*0250*/  LEA R0, R7, R2, 0x3 ;  /* 0x0000000207007211 */ /* 0x001fd000078e18ff */
[----:B------:R-:W-:Y:S01]  /*0260*/  @P0 LOP3.LUT R119, R119, 0x200, RZ, 0xfc, !PT ;  /* 0x0000020077770812 */ /* 0x000fe200078efcff */
[----:B------:R0:W-:Y:S06]  /*0270*/  STL [R1+0xac], R0 ;  /* 0x0000ac0001007387 */ /* 0x0001ec0000100800 */
.L_x_1618:
[----:B------:R-:W1:Y:S01]  /*0280*/  S2R R137, SR_TID.X ;  /* 0x0000000000897919 */ /* 0x000e620000002100 */
[----:B------:R-:W2:Y:S01]  /*0290*/  S2UR UR22, SR_CTAID.X ;  /* 0x00000000001679c3 */ /* 0x000ea20000002500 */
[----:B------:R-:W-:Y:S02]  /*02a0*/  ULOP3.LUT UR9, UR10, 0x7, URZ, 0xc0, !UPT ;  /* 0x000000070a097892 */ /* 0x000fe4000f8ec03f */
[----:B------:R-:W-:Y:S02]  /*02b0*/  USHF.R.U64 UR19, UR10, 0x3, UR5 ;  /* 0x000000030a137899 */ /* 0x000fe40008001205 */
[----:B------:R-:W-:Y:S02]  /*02c0*/  UIMAD UR12, UR9, 0x140, URZ ;  /* 0x00000140090c78a4 */ /* 0x000fe4000f8e023f */
[----:B------:R-:W-:Y:S01]  /*02d0*/  USHF.R.U32.HI UR9, URZ, 0x3, UR5 ;  /* 0x000000033f097899 */ /* 0x000fe20008011605 */
[----:B------:R-:W3:Y:S01]  /*02e0*/  LDC.64 R140, c[0x0][0x220] ;  /* 0x00008800ff8c7b82 */ /* 0x000ee20000000a00 */
[----:B------:R-:W-:Y:S01]  /*02f0*/  IMAD.U32 R7, RZ, RZ, UR19 ;  /* 0x00000013ff077e24 */ /* 0x000fe2000f8e00ff */
[----:B------:R-:W-:Y:S01]  /*0300*/  ULDC.64 UR14, c[0x0][0x218] ;  /* 0x00008600000e7ab9 */ /* 0x000fe20000000a00 */
[----:B------:R-:W-:-:S05]  /*0310*/  UIMAD UR9, UR9, 0xa0000, URZ ;  /* 0x000a0000090978a4 */ /* 0x000fca000f8e023f */
[----:B------:R-:W4:Y:S01]  /*0320*/  LDC.64 R138, c[0x0][0x228] ;  /* 0x00008a00ff8a7b82 */ /* 0x000f220000000a00 */
[----:B--2---:R-:W-:-:S04]  /*0330*/  USHF.L.U32 UR8, UR22, 0x7, URZ ;  /* 0x0000000716087899 */ /* 0x004fc8000800063f */
[----:B------:R-:W-:Y:S01]  /*0340*/  ULOP3.LUT UR8, UR8, 0x80, URZ, 0xc0, !UPT ;  /* 0x0000008008087892 */ /* 0x000fe2000f8ec03f */
[----:B-1----:R-:W-:-:S05]  /*0350*/  IMAD.WIDE.U32 R2, R137, -0x33333333, RZ ;  /* 0xcccccccd89027825 */ /* 0x002fca00078e00ff */
[----:B------:R-:W-:-:S05]  /*0360*/  SHF.R.U32.HI R2, RZ, 0x6, R3 ;  /* 0x00000006ff027819 */ /* 0x000fca0000011603 */
[C---:B------:R-:W-:Y:S01]  /*0370*/  IMAD R142, R2.reuse, -0x50, R137 ;  /* 0xffffffb0028e7824 */ /* 0x040fe200078e0289 */
[----:B------:R-:W-:-:S04]  /*0380*/  IADD3 R2, R2, UR8, RZ ;  /* 0x0000000802027c10 */ /* 0x000fc8000fffe0ff */
[----:B------:R-:W-:Y:S01]  /*0390*/  LEA R112, R142, UR12, 0x2 ;  /* 0x0000000c8e707c11 */ /* 0x000fe2000f8e10ff */
[----:B------:R-:W-:-:S03]  /*03a0*/  IMAD R2, R2, 0xa00, RZ ;  /* 0x00000a0002027824 */ /* 0x000fc600078e02ff */
[----:B------:R-:W-:-:S03]  /*03b0*/  SHF.R.S32.HI R113, RZ, 0x1f, R112 ;  /* 0x0000001fff717819 */ /* 0x000fc60000011470 */
[----:B------:R-:W-:-:S04]  /*03c0*/  IMAD.WIDE.U32 R6, R7, 0xa0000, R112 ;  /* 0x000a000007067825 */ /* 0x000fc800078e0070 */
[----:B------:R-:W-:Y:S01]  /*03d0*/  VIADD R9, R7, UR9 ;  /* 0x0000000907097c36 */ /* 0x000fe20008000000 */
[----:B0-----:R-:W-:-:S04]  /*03e0*/  IADD3 R0, P0, R2, R6, RZ ;  /* 0x0000000602007210 */ /* 0x001fc80007f1e0ff */
[----:B------:R-:W-:Y:S02]  /*03f0*/  IADD3.X R3, RZ, R9, RZ, P0, !PT ;  /* 0x00000009ff037210 */ /* 0x000fe400007fe4ff */
[----:B------:R-:W-:-:S04]  /*0400*/  LEA R110, P0, R0, UR14, 0x1 ;  /* 0x0000000e006e7c11 */ /* 0x000fc8000f8008ff */
[----:B------:R-:W-:Y:S01]  /*0410*/  LEA.HI.X R111, R0, UR15, R3, 0x1, P0 ;  /* 0x0000000f006f7c11 */ /* 0x000fe200080f0c03 */
[----:B------:R-:W-:-:S05]  /*0420*/  VIADD R4, R2, 0x2800 ;  /* 0x0000280002047836 */ /* 0x000fca0000000000 */
[----:B------:R-:W2:Y:S01]  /*0430*/  LDG.E.64.CONSTANT R110, desc[UR16][R110.64] ;  /* 0x000000106e6e7981 */ /* 0x000ea2000c1e9b00 */
[----:B------:R-:W-:-:S03]  /*0440*/  IADD3 R0, P0, R4, R6, RZ ;  /* 0x0000000604007210 */ /* 0x000fc60007f1e0ff */
[----:B------:R0:W-:Y:S01]  /*0450*/  STL [R1+0x48], R4 ;  /* 0x0000480401007387 */ /* 0x0001e20000100800 */
[----:B------:R-:W-:Y:S02]  /*0460*/  IADD3.X R3, RZ, R9, RZ, P0, !PT ;  /* 0x00000009ff037210 */ /* 0x000fe400007fe4ff */
[----:B------:R-:W-:-:S04]  /*0470*/  LEA R48, P0, R0, UR14, 0x1 ;  /* 0x0000000e00307c11 */ /* 0x000fc8000f8008ff */
[----:B------:R-:W-:Y:S01]  /*0480*/  LEA.HI.X R49, R0, UR15, R3, 0x1, P0 ;  /* 0x0000000f00317c11 */ /* 0x000fe200080f0c03 */
[----:B0-----:R-:W-:-:S05]  /*0490*/  VIADD R4, R2, 0x5000 ;  /* 0x0000500002047836 */ /* 0x001fca0000000000 */
[----:B-----5:R-:W5:Y:S01]  /*04a0*/  LDG.E.64.CONSTANT R48, desc[UR16][R48.64] ;  /* 0x0000001030307981 */ /* 0x020f62000c1e9b00 */
[----:B------:R-:W-:-:S03]  /*04b0*/  IADD3 R0, P0, R4, R6, RZ ;  /* 0x0000000604007210 */ /* 0x000fc60007f1e0ff */
[----:B------:R0:W-:Y:S01]  /*04c0*/  STL [R1+0x40], R4 ;  /* 0x0000400401007387 */ /* 0x0001e20000100800 */
[----:B------:R-:W-:Y:S02]  /*04d0*/  IADD3.X R3, RZ, R9, RZ, P0, !PT ;  /* 0x00000009ff037210 */ /* 0x000fe400007fe4ff */
[----:B------:R-:W-:-:S04]  /*04e0*/  LEA R50, P0, R0, UR14, 0x1 ;  /* 0x0000000e00327c11 */ /* 0x000fc8000f8008ff */
[----:B------:R-:W-:-:S06]  /*04f0*/  LEA.HI.X R51, R0, UR15, R3, 0x1, P0 ;  /* 0x0000000f00337c11 */ /* 0x000fcc00080f0c03 */
[----:B------:R-:W3:Y:S01]  /*0500*/  LDG.E.64.CONSTANT R50, desc[UR16][R50.64] ;  /* 0x0000001032327981 */ /* 0x000ee2000c1e9b00 */
[----:B0-----:R-:W-:-:S05]  /*0510*/  VIADD R4, R2, 0x7800 ;  /* 0x0000780002047836 */ /* 0x001fca0000000000 */
[----:B------:R-:W-:Y:S01]  /*0520*/  IADD3 R0, P0, R4, R6, RZ ;  /* 0x0000000604007210 */ /* 0x000fe20007f1e0ff */
[----:B------:R0:W-:Y:S03]  /*0530*/  STL [R1+0x3c], R4 ;  /* 0x00003c0401007387 */ /* 0x0001e60000100800 */
[----:B------:R-:W-:Y:S02]  /*0540*/  IADD3.X R3, RZ, R9, RZ, P0, !PT ;  /* 0x00000009ff037210 */ /* 0x000fe400007fe4ff */
[----:B------:R-:W-:-:S04]  /*0550*/  LEA R52, P0, R0, UR14, 0x1 ;  /* 0x0000000e00347c11 */ /* 0x000fc8000f8008ff */
[----:B------:R-:W-:Y:S01]  /*0560*/  LEA.HI.X R53, R0, UR15, R3, 0x1, P0 ;  /* 0x0000000f00357c11 */ /* 0x000fe200080f0c03 */
[----:B0-----:R-:W-:-:S05]  /*0570*/  VIADD R4, R2, 0xa000 ;  /* 0x0000a00002047836 */ /* 0x001fca0000000000 */
[----:B------:R-:W4:Y:S01]  /*0580*/  LDG.E.64.CONSTANT R52, desc[UR16][R52.64] ;  /* 0x0000001034347981 */ /* 0x000f22000c1e9b00 */
[----:B------:R-:W-:-:S03]  /*0590*/  IADD3 R0, P0, R4, R6, RZ ;  /* 0x0000000604007210 */ /* 0x000fc60007f1e0ff */
[----:B------:R0:W-:Y:S01]  /*05a0*/  STL [R1+0x38], R4 ;  /* 0x0000380401007387 */ /* 0x0001e20000100800 */
[----:B------:R-:W-:Y:S02]  /*05b0*/  IADD3.X R3, RZ, R9, RZ, P0, !PT ;  /* 0x00000009ff037210 */ /* 0x000fe400007fe4ff */
[----:B------:R-:W-:-:S04]  /*05c0*/  LEA R54, P0, R0, UR14, 0x1 ;  /* 0x0000000e00367c11 */ /* 0x000fc8000f8008ff */
[----:B------:R-:W-:-:S06]  /*05d0*/  LEA.HI.X R55, R0, UR15, R3, 0x1, P0 ;  /* 0x0000000f00377c11 */ /* 0x000fcc00080f0c03 */
[----:B------:R-:W4:Y:S01]  /*05e0*/  LDG.E.64.CONSTANT R54, desc[UR16][R54.64] ;  /* 0x0000001036367981 */ /* 0x000f22000c1e9b00 */
        /* <DEDUP_REMOVED lines=12> */
[----:B------:R-:W-:Y:S02]  /*06b0*/  LEA.HI.X R59, R0, UR15, R3, 0x1, P0 ;  /* 0x0000000f003b7c11 */ /* 0x000fe400080f0c03 */
[----:B0-----:R-:W-:-:S04]  /*06c0*/  IADD3 R4, R2, 0x11800, RZ ;  /* 0x0001180002047810 */ /* 0x001fc80007ffe0ff */
[----:B------:R-:W4:Y:S01]  /*06d0*/  LDG.E.64.CONSTANT R58, desc[UR16][R58.64] ;  /* 0x000000103a3a7981 */ /* 0x000f22000c1e9b00 */
[----:B------:R-:W-:-:S03]  /*06e0*/  IADD3 R0, P0, R4, R6, RZ ;  /* 0x0000000604007210 */ /* 0x000fc60007f1e0ff */
[----:B------:R0:W-:Y:S02]  /*06f0*/  STL [R1+0x2c], R4 ;  /* 0x00002c0401007387 */ /* 0x0001e40000100800 */
[----:B------:R-:W-:Y:S01]  /*0700*/  IMAD.X R3, RZ, RZ, R9, P0 ;  /* 0x000000ffff037224 */ /* 0x000fe200000e0609 */
[----:B------:R-:W-:-:S04]  /*0710*/  LEA R60, P0, R0, UR14, 0x1 ;  /* 0x0000000e003c7c11 */ /* 0x000fc8000f8008ff */
[----:B------:R-:W-:Y:S02]  /*0720*/  LEA.HI.X R61, R0, UR15, R3, 0x1, P0 ;  /* 0x0000000f003d7c11 */ /* 0x000fe400080f0c03 */
[----:B0-----:R-:W-:-:S04]  /*0730*/  IADD3 R4, R2, 0x14000, RZ ;  /* 0x0001400002047810 */ /* 0x001fc80007ffe0ff */
[----:B------:R-:W4:Y:S01]  /*0740*/  LDG.E.64.CONSTANT R60, desc[UR16][R60.64] ;  /* 0x000000103c3c7981 */ /* 0x000f22000c1e9b00 */
[----:B------:R-:W-:-:S03]  /*0750*/  IADD3 R0, P0, R4, R6, RZ ;  /* 0x0000000604007210 */ /* 0x000fc60007f1e0ff */
[----:B------:R0:W-:Y:S01]  /*0760*/  STL [R1+0x28], R4 ;  /* 0x0000280401007387 */ /* 0x0001e20000100800 */
        /* <DEDUP_REMOVED lines=12> */
[----:B------:R-:W-:Y:S02]  /*0830*/  IADD3 R0, P0, R4, R6, RZ ;  /* 0x0000000604007210 */ /* 0x000fe40007f1e0ff */
[C---:B------:R-:W-:Y:S01]  /*0840*/  IADD3 R162, R2.reuse, 0x1b800, RZ ;  /* 0x0001b80002a27810 */ /* 0x040fe20007ffe0ff */
[C---:B------:R-:W-:Y:S01]  /*0850*/  VIADD R159, R2.reuse, 0x1e000 ;  /* 0x0001e000029f7836 */ /* 0x040fe20000000000 */
[----:B------:R-:W-:Y:S01]  /*0860*/  IADD3 R158, R2, 0x20800, RZ ;  /* 0x00020800029e7810 */ /* 0x000fe20007ffe0ff */
[----:B------:R-:W-:Y:S01]  /*0870*/  IMAD.X R3, RZ, RZ, R9, P0 ;  /* 0x000000ffff037224 */ /* 0x000fe200000e0609 */
[----:B------:R-:W-:Y:S01]  /*0880*/  LEA R66, P0, R0, UR14, 0x1 ;  /* 0x0000000e00427c11 */ /* 0x000fe2000f8008ff */
[----:B------:R-:W-:Y:S01]  /*0890*/  VIADD R157, R2, 0x23000 ;  /* 0x00023000029d7836 */ /* 0x000fe20000000000 */
[----:B------:R0:W-:Y:S02]  /*08a0*/  STL [R1+0x20], R4 ;  /* 0x0000200401007387 */ /* 0x0001e40000100800 */
[----:B------:R-:W-:-:S02]  /*08b0*/  LEA.HI.X R67, R0, UR15, R3, 0x1, P0 ;  /* 0x0000000f00437c11 */ /* 0x000fc400080f0c03 */
[----:B------:R-:W-:-:S04]  /*08c0*/  IADD3 R0, P0, R162, R6, RZ ;  /* 0x00000006a2007210 */ /* 0x000fc80007f1e0ff */
[----:B------:R-:W4:Y:S01]  /*08d0*/  LDG.E.64.CONSTANT R66, desc[UR16][R66.64] ;  /* 0x0000001042427981 */ /* 0x000f22000c1e9b00 */
[----:B------:R-:W-:Y:S02]  /*08e0*/  IADD3.X R3, RZ, R9, RZ, P0, !PT ;  /* 0x00000009ff037210 */ /* 0x000fe400007fe4ff */
[----:B------:R-:W-:-:S04]  /*08f0*/  LEA R68, P0, R0, UR14, 0x1 ;  /* 0x0000000e00447c11 */ /* 0x000fc8000f8008ff */
[----:B------:R-:W-:Y:S02]  /*0900*/  LEA.HI.X R69, R0, UR15, R3, 0x1, P0 ;  /* 0x0000000f00457c11 */ /* 0x000fe400080f0c03 */
        /* <DEDUP_REMOVED lines=8> */
[C---:B------:R-:W-:Y:S02]  /*0990*/  LEA R72, P0, R0.reuse, UR14, 0x1 ;  /* 0x0000000e00487c11 */ /* 0x040fe4000f8008ff */
[----:B0-----:R-:W-:Y:S02]  /*09a0*/  IADD3 R4, P1, R157, R6, RZ ;  /* 0x000000069d047210 */ /* 0x001fe40007f3e0ff */
[----:B------:R-:W-:Y:S02]  /*09b0*/  LEA.HI.X R73, R0, UR15, R3, 0x1, P0 ;  /* 0x0000000f00497c11 */ /* 0x000fe400080f0c03 */
[----:B------:R-:W-:Y:S01]  /*09c0*/  LEA R74, P0, R4, UR14, 0x1 ;  /* 0x0000000e044a7c11 */ /* 0x000fe2000f8008ff */
[----:B------:R-:W-:Y:S01]  /*09d0*/  IMAD.X R5, RZ, RZ, R9, P1 ;  /* 0x000000ffff057224 */ /* 0x000fe200008e0609 */
[----:B------:R-:W-:-:S02]  /*09e0*/  IADD3 R156, R2, 0x25800, RZ ;  /* 0x00025800029c7810 */ /* 0x000fc40007ffe0ff */
[----:B------:R-:W4:Y:S02]  /*09f0*/  LDG.E.64.CONSTANT R72, desc[UR16][R72.64] ;  /* 0x0000001048487981 */ /* 0x000f24000c1e9b00 */
[----:B------:R-:W-:Y:S02]  /*0a00*/  LEA.HI.X R75, R4, UR15, R5, 0x1, P0 ;  /* 0x0000000f044b7c11 */ /* 0x000fe400080f0c05 */
[----:B------:R-:W-:-:S04]  /*0a10*/  IADD3 R7, P2, R156, R6, RZ ;  /* 0x000000069c077210 */ /* 0x000fc80007f5e0ff */
[----:B------:R-:W4:Y:S01]  /*0a20*/  LDG.E.64.CONSTANT R74, desc[UR16][R74.64] ;  /* 0x000000104a4a7981 */ /* 0x000f22000c1e9b00 */
[----:B------:R-:W-:Y:S02]  /*0a30*/  IADD3.X R8, RZ, R9, RZ, P2, !PT ;  /* 0x00000009ff087210 */ /* 0x000fe400017fe4ff */
[----:B------:R-:W-:-:S04]  /*0a40*/  LEA R76, P0, R7, UR14, 0x1 ;  /* 0x0000000e074c7c11 */ /* 0x000fc8000f8008ff */
[----:B------:R-:W-:Y:S02]  /*0a50*/  LEA.HI.X R77, R7, UR15, R8, 0x1, P0 ;  /* 0x0000000f074d7c11 */ /* 0x000fe400080f0c08 */
[----:B------:R-:W-:-:S04]  /*0a60*/  IADD3 R155, R2, 0x28000, RZ ;  /* 0x00028000029b7810 */ /* 0x000fc80007ffe0ff */
[----:B------:R-:W4:Y:S01]  /*0a70*/  LDG.E.64.CONSTANT R76, desc[UR16][R76.64] ;  /* 0x000000104c4c7981 */ /* 0x000f22000c1e9b00 */
[----:B------:R-:W-:-:S04]  /*0a80*/  IADD3 R8, P0, R155, R6, RZ ;  /* 0x000000069b087210 */ /* 0x000fc80007f1e0ff */
[----:B------:R-:W-:Y:S02]  /*0a90*/  IADD3.X R11, RZ, R9, RZ, P0, !PT ;  /* 0x00000009ff0b7210 */ /* 0x000fe400007fe4ff */
[----:B------:R-:W-:Y:S01]  /*0aa0*/  LEA R78, P0, R8, UR14, 0x1 ;  /* 0x0000000e084e7c11 */ /* 0x000fe2000f8008ff */
[----:B------:R-:W-:-:S03]  /*0ab0*/  VIADD R154, R2, 0x2a800 ;  /* 0x0002a800029a7836 */ /* 0x000fc60000000000 */
[----:B------:R-:W-:Y:S02]  /*0ac0*/  LEA.HI.X R79, R8, UR15, R11, 0x1, P0 ;  /* 0x0000000f084f7c11 */ /* 0x000fe400080f0c0b */
[----:B------:R-:W-:-:S04]  /*0ad0*/  IADD3 R11, P0, R154, R6, RZ ;  /* 0x000000069a0b7210 */ /* 0x000fc80007f1e0ff */
[----:B------:R-:W4:Y:S01]  /*0ae0*/  LDG.E.64.CONSTANT R78, desc[UR16][R78.64] ;  /* 0x000000104e4e7981 */ /* 0x000f22000c1e9b00 */
[----:B------:R-:W-:Y:S02]  /*0af0*/  IADD3.X R12, RZ, R9, RZ, P0, !PT ;  /* 0x00000009ff0c7210 */ /* 0x000fe400007fe4ff */
[----:B------:R-:W-:Y:S01]  /*0b00*/  LEA R80, P0, R11, UR14, 0x1 ;  /* 0x0000000e0b507c11 */ /* 0x000fe2000f8008ff */
[----:B------:R-:W-:-:S03]  /*0b10*/  VIADD R153, R2, 0x2d000 ;  /* 0x0002d00002997836 */ /* 0x000fc60000000000 */
[----:B------:R-:W-:Y:S02]  /*0b20*/  LEA.HI.X R81, R11, UR15, R12, 0x1, P0 ;  /* 0x0000000f0b517c11 */ /* 0x000fe400080f0c0c */
[----:B------:R-:W-:-:S04]  /*0b30*/  IADD3 R10, P1, R153, R6, RZ ;  /* 0x00000006990a7210 */ /* 0x000fc80007f3e0ff */
[----:B------:R-:W4:Y:S01]  /*0b40*/  LDG.E.64.CONSTANT R80, desc[UR16][R80.64] ;  /* 0x0000001050507981 */ /* 0x000f22000c1e9b00 */
[C---:B--2---:R-:W-:Y:S02]  /*0b50*/  PRMT R3, R110.reuse, 0x7632, R3 ;  /* 0x000076326e037816 */ /* 0x044fe40000000003 */
[----:B------:R-:W-:-:S03]  /*0b60*/  SHF.L.U32 R0, R110, 0x10, RZ ;  /* 0x000000106e007819 */ /* 0x000fc600000006ff */
[----:B------:R-:W-:Y:S02]  /*0b70*/  IMAD.U32 R5, R3, 0x10000, RZ ;  /* 0x0001000003057824 */ /* 0x000fe400078e00ff */
[----:B------:R-:W-:Y:S01]  /*0b80*/  FADD.FTZ R3, RZ, R0 ;  /* 0x00000000ff037221 */ /* 0x000fe20000010000 */
[----:B------:R-:W-:Y:S01]  /*0b90*/  FFMA.FTZ R4, R0, R0, RZ ;  /* 0x0000000000047223 */ /* 0x000fe200000100ff */
[----:B------:R-:W-:Y:S02]  /*0ba0*/  SHF.L.U32 R136, R111, 0x10, RZ ;  /* 0x000000106f887819 */ /* 0x000fe400000006ff */
[----:B------:R-:W-:Y:S01]  /*0bb0*/  FADD.FTZ R7, R3, R5 ;  /* 0x0000000503077221 */ /* 0x000fe20000010000 */
[----:B------:R-:W-:Y:S01]  /*0bc0*/  PRMT R3, R111, 0x7632, R3 ;  /* 0x000076326f037816 */ /* 0x000fe20000000003 */
[----:B------:R-:W-:Y:S02]  /*0bd0*/  FFMA.FTZ R5, R5, R5, R4 ;  /* 0x0000000505057223 */ /* 0x000fe40000010004 */
[----:B------:R-:W-:Y:S01]  /*0be0*/  FADD.FTZ R7, R7, R136 ;  /* 0x0000008807077221 */ /* 0x000fe20000010000 */
[----:B------:R-:W-:Y:S01]  /*0bf0*/  SHF.L.U32 R4, R3, 0x10, RZ ;  /* 0x0000001003047819 */ /* 0x000fe200000006ff */
[----:B------:R-:W-:Y:S01]  /*0c00*/  FFMA.FTZ R5, R136, R136, R5 ;  /* 0x0000008888057223 */ /* 0x000fe20000010005 */
[----:B-----5:R-:W-:-:S02]  /*0c10*/  SHF.L.U32 R135, R48, 0x10, RZ ;  /* 0x0000001030877819 */ /* 0x020fc400000006ff */
[----:B------:R-:W-:Y:S01]  /*0c20*/  PRMT R3, R48, 0x7632, R3 ;  /* 0x0000763230037816 */ /* 0x000fe20000000003 */
[----:B------:R-:W-:Y:S01]  /*0c30*/  FADD.FTZ R8, R7, R4 ;  /* 0x0000000407087221 */ /* 0x000fe20000010000 */
[----:B------:R-:W-:-:S03]  /*0c40*/  FFMA.FTZ R4, R4, R4, R5 ;  /* 0x0000000404047223 */ /* 0x000fc60000010005 */
[----:B------:R-:W-:Y:S02]  /*0c50*/  IMAD.U32 R3, R3, 0x10000, RZ ;  /* 0x0001000003037824 */ /* 0x000fe400078e00ff */
[----:B------:R-:W-:Y:S01]  /*0c60*/  FADD.FTZ R8, R8, R135 ;  /* 0x0000008708087221 */ /* 0x000fe20000010000 */
[----:B------:R-:W-:Y:S01]  /*0c70*/  FFMA.FTZ R4, R135, R135, R4 ;  /* 0x0000008787047223 */ /* 0x000fe20000010004 */
[----:B------:R-:W-:Y:S02]  /*0c80*/  IADD3.X R11, RZ, R9, RZ, P1, !PT ;  /* 0x00000009ff0b7210 */ /* 0x000fe40000ffe4ff */
[--C-:B------:R-:W-:Y:S01]  /*0c90*/  FADD.FTZ R5, R8, R3.reuse ;  /* 0x0000000308057221 */ /* 0x100fe20000010000 */
[----:B------:R-:W-:Y:S01]  /*0ca0*/  FFMA.FTZ R7, R3, R3, R4 ;  /* 0x0000000303077223 */ /* 0x000fe20000010004 */
[C---:B------:R-:W-:Y:S02]  /*0cb0*/  SHF.L.U32 R134, R49.reuse, 0x10, RZ ;  /* 0x0000001031867819 */ /* 0x040fe400000006ff */
[----:B------:R-:W-:-:S02]  /*0cc0*/  PRMT R3, R49, 0x7632, R3 ;  /* 0x0000763231037816 */ /* 0x000fc40000000003 */
[----:B------:R-:W-:Y:S01]  /*0cd0*/  LEA R82, P0, R10, UR14, 0x1 ;  /* 0x0000000e0a527c11 */ /* 0x000fe2000f8008ff */
[----:B------:R-:W-:Y:S01]  /*0ce0*/  FADD.FTZ R5, R5, R134 ;  /* 0x0000008605057221 */ /* 0x000fe20000010000 */
[----:B------:R-:W-:Y:S01]  /*0cf0*/  FFMA.FTZ R7, R134, R134, R7 ;  /* 0x0000008686077223 */ /* 0x000fe20000010007 */
[----:B------:R-:W-:Y:S01]  /*0d00*/  IMAD.U32 R4, R3, 0x10000, RZ ;  /* 0x0001000003047824 */ /* 0x000fe200078e00ff */
[----:B------:R-:W-:Y:S02]  /*0d10*/  LEA.HI.X R83, R10, UR15, R11, 0x1, P0 ;  /* 0x0000000f0a537c11 */ /* 0x000fe400080f0c0b */
[----:B------:R-:W-:Y:S01]  /*0d20*/  IADD3 R152, R2, 0x2f800, RZ ;  /* 0x0002f80002987810 */ /* 0x000fe20007ffe0ff */
[----:B------:R-:W-:Y:S01]  /*0d30*/  FADD.FTZ R8, R5, R4 ;  /* 0x0000000405087221 */ /* 0x000fe20000010000 */
[C---:B---3--:R-:W-:Y:S02]  /*0d40*/  SHF.L.U32 R133, R50.reuse, 0x10, RZ ;  /* 0x0000001032857819 */ /* 0x048fe400000006ff */
[----:B------:R-:W-:Y:S01]  /*0d50*/  PRMT R3, R50, 0x7632, R3 ;  /* 0x0000763232037816 */ /* 0x000fe20000000003 */
[----:B------:R-:W-:Y:S01]  /*0d60*/  FFMA.FTZ R4, R4, R4, R7 ;  /* 0x0000000404047223 */ /* 0x000fe20000010007 */
[----:B------:R-:W2:Y:S01]  /*0d70*/  LDG.E.64.CONSTANT R82, desc[UR16][R82.64] ;  /* 0x0000001052527981 */ /* 0x000ea2000c1e9b00 */
[----:B------:R-:W-:Y:S01]  /*0d80*/  IADD3 R10, P0, R152, R6, RZ ;  /* 0x00000006980a7210 */ /* 0x000fe20007f1e0ff */
[----:B------:R-:W-:Y:S01]  /*0d90*/  FADD.FTZ R8, R8, R133 ;  /* 0x0000008508087221 */ /* 0x000fe20000010000 */
[----:B------:R-:W-:-:S02]  /*0da0*/  IMAD.U32 R5, R3, 0x10000, RZ ;  /* 0x0001000003057824 */ /* 0x000fc400078e00ff */
[----:B------:R-:W-:Y:S01]  /*0db0*/  FFMA.FTZ R4, R133, R133, R4 ;  /* 0x0000008585047223 */ /* 0x000fe20000010004 */
[----:B------:R-:W-:Y:S02]  /*0dc0*/  IADD3.X R11, RZ, R9, RZ, P0, !PT ;  /* 0x00000009ff0b7210 */ /* 0x000fe400007fe4ff */
[C---:B------:R-:W-:Y:S01]  /*0dd0*/  SHF.L.U32 R132, R51.reuse, 0x10, RZ ;  /* 0x0000001033847819 */ /* 0x040fe200000006ff */
[----:B------:R-:W-:Y:S01]  /*0de0*/  FADD.FTZ R7, R8, R5 ;  /* 0x0000000508077221 */ /* 0x000fe20000010000 */
[----:B------:R-:W-:Y:S02]  /*0df0*/  PRMT R3, R51, 0x7632, R3 ;  /* 0x0000763233037816 */ /* 0x000fe40000000003 */
[C---:B------:R-:W-:Y:S01]  /*0e00*/  LEA R84, P0, R10.reuse, UR14, 0x1 ;  /* 0x0000000e0a547c11 */ /* 0x040fe2000f8008ff */
[----:B------:R-:W-:Y:S01]  /*0e10*/  FFMA.FTZ R5, R5, R5, R4 ;  /* 0x0000000505057223 */ /* 0x000fe20000010004 */
[----:B------:R-:W-:Y:S01]  /*0e20*/  FADD.FTZ R7, R7, R132 ;  /* 0x0000008407077221 */ /* 0x000fe20000010000 */
[----:B------:R-:W-:Y:S01]  /*0e30*/  IMAD.U32 R4, R3, 0x10000, RZ ;  /* 0x0001000003047824 */ /* 0x000fe200078e00ff */
[----:B------:R-:W-:Y:S01]  /*0e40*/  LEA.HI.X R85, R10, UR15, R11, 0x1, P0 ;  /* 0x0000000f0a557c11 */ /* 0x000fe200080f0c0b */
[----:B------:R-:W-:Y:S01]  /*0e50*/  FFMA.FTZ R5, R132, R132, R5 ;  /* 0x0000008484057223 */ /* 0x000fe20000010005 */
[----:B------:R-:W-:Y:S01]  /*0e60*/  IADD3 R151, R2, 0x32000, RZ ;  /* 0x0003200002977810 */ /* 0x000fe20007ffe0ff */
[----:B------:R-:W-:-:S02]  /*0e70*/  FADD.FTZ R8, R7, R4 ;  /* 0x0000000407087221 */ /* 0x000fc40000010000 */
[----:B------:R-:W-:Y:S01]  /*0e80*/  FFMA.FTZ R4, R4, R4, R5 ;  /* 0x0000000404047223 */ /* 0x000fe20000010005 */
[----:B------:R-:W3:Y:S01]  /*0e90*/  LDG.E.64.CONSTANT R84, desc[UR16][R84.64] ;  /* 0x0000001054547981 */ /* 0x000ee2000c1e9b00 */
[----:B------:R-:W-:-:S04]  /*0ea0*/  IADD3 R5, P0, R151, R6, RZ ;  /* 0x0000000697057210 */ /* 0x000fc80007f1e0ff */
[----:B------:R-:W-:Y:S02]  /*0eb0*/  IADD3.X R12, RZ, R9, RZ, P0, !PT ;  /* 0x00000009ff0c7210 */ /* 0x000fe400007fe4ff */
[C---:B------:R-:W-:Y:S01]  /*0ec0*/  LEA R86, P0, R5.reuse, UR14, 0x1 ;  /* 0x0000000e05567c11 */ /* 0x040fe2000f8008ff */
[C---:B----4-:R-:W-:Y:S01]  /*0ed0*/  IMAD.U32 R131, R52.reuse, 0x10000, RZ ;  /* 0x0001000034837824 */ /* 0x050fe200078e00ff */
[----:B------:R-:W-:Y:S02]  /*0ee0*/  PRMT R3, R52, 0x7632, R3 ;  /* 0x0000763234037816 */ /* 0x000fe40000000003 */
[----:B------:R-:W-:Y:S02]  /*0ef0*/  LEA.HI.X R87, R5, UR15, R12, 0x1, P0 ;  /* 0x0000000f05577c11 */ /* 0x000fe400080f0c0c */
[----:B------:R-:W-:Y:S01]  /*0f00*/  IADD3 R150, R2, 0x34800, RZ ;  /* 0x0003480002967810 */ /* 0x000fe20007ffe0ff */
[----:B------:R-:W-:Y:S01]  /*0f10*/  FADD.FTZ R8, R8, R131 ;  /* 0x0000008308087221 */ /* 0x000fe20000010000 */
[----:B------:R-:W-:Y:S01]  /*0f20*/  SHF.L.U32 R3, R3, 0x10, RZ ;  /* 0x0000001003037819 */ /* 0x000fe200000006ff */
[----:B------:R-:W-:Y:S01]  /*0f30*/  FFMA.FTZ R4, R131, R131, R4 ;  /* 0x0000008383047223 */ /* 0x000fe20000010004 */
[----:B------:R-:W-:Y:S01]  /*0f40*/  IADD3 R10, P1, R150, R6, RZ ;  /* 0x00000006960a7210 */ /* 0x000fe20007f3e0ff */
[----:B------:R-:W4:Y:S01]  /*0f50*/  LDG.E.64.CONSTANT R86, desc[UR16][R86.64] ;  /* 0x0000001056567981 */ /* 0x000f22000c1e9b00 */
[----:B------:R-:W-:Y:S01]  /*0f60*/  SHF.L.U32 R130, R53, 0x10, RZ ;  /* 0x0000001035827819 */ /* 0x000fe200000006ff */
[----:B------:R-:W-:Y:S01]  /*0f70*/  FADD.FTZ R5, R8, R3 ;  /* 0x0000000308057221 */ /* 0x000fe20000010000 */
[----:B------:R-:W-:Y:S01]  /*0f80*/  FFMA.FTZ R7, R3, R3, R4 ;  /* 0x0000000303077223 */ /* 0x000fe20000010004 */
[----:B------:R-:W-:Y:S01]  /*0f90*/  IMAD.X R11, RZ, RZ, R9, P1 ;  /* 0x000000ffff0b7224 */ /* 0x000fe200008e0609 */
[----:B------:R-:W-:-:S02]  /*0fa0*/  PRMT R3, R53, 0x7632, R3 ;  /* 0x0000763235037816 */ /* 0x000fc40000000003 */
[----:B------:R-:W-:Y:S01]  /*0fb0*/  LEA R88, P0, R10, UR14, 0x1 ;  /* 0x0000000e0a587c11 */ /* 0x000fe2000f8008ff */
[----:B------:R-:W-:Y:S01]  /*0fc0*/  FADD.FTZ R5, R5, R130 ;  /* 0x0000008205057221 */ /* 0x000fe20000010000 */
[----:B------:R-:W-:Y:S01]  /*0fd0*/  SHF.L.U32 R4, R3, 0x10, RZ ;  /* 0x0000001003047819 */ /* 0x000fe200000006ff */
[----:B------:R-:W-:Y:S01]  /*0fe0*/  FFMA.FTZ R7, R130, R130, R7 ;  /* 0x0000008282077223 */ /* 0x000fe20000010007 */
[----:B------:R-:W-:Y:S01]  /*0ff0*/  LEA.HI.X R89, R10, UR15, R11, 0x1, P0 ;  /* 0x0000000f0a597c11 */ /* 0x000fe200080f0c0b */
[----:B------:R-:W-:Y:S01]  /*1000*/  VIADD R149, R2, 0x37000 ;  /* 0x0003700002957836 */ /* 0x000fe20000000000 */
[C---:B------:R-:W-:Y:S01]  /*1010*/  SHF.L.U32 R129, R54.reuse, 0x10, RZ ;  /* 0x0000001036817819 */ /* 0x040fe200000006ff */
[----:B------:R-:W-:Y:S01]  /*1020*/  FADD.FTZ R8, R5, R4 ;  /* 0x0000000405087221 */ /* 0x000fe20000010000 */
[----:B------:R-:W-:Y:S01]  /*1030*/  PRMT R3, R54, 0x7632, R3 ;  /* 0x0000763236037816 */ /* 0x000fe20000000003 */
[----:B------:R-:W-:Y:S01]  /*1040*/  FFMA.FTZ R4, R4, R4, R7 ;  /* 0x0000000404047223 */ /* 0x000fe20000010007 */
[----:B------:R-:W5:Y:S01]  /*1050*/  LDG.E.64.CONSTANT R88, desc[UR16][R88.64] ;  /* 0x0000001058587981 */ /* 0x000f62000c1e9b00 */
[----:B------:R-:W-:Y:S01]  /*1060*/  IADD3 R10, P0, R149, R6, RZ ;  /* 0x00000006950a7210 */ /* 0x000fe20007f1e0ff */
[----:B------:R-:W-:Y:S01]  /*1070*/  FADD.FTZ R8, R8, R129 ;  /* 0x0000008108087221 */ /* 0x000fe20000010000 */
[----:B------:R-:W-:Y:S01]  /*1080*/  SHF.L.U32 R5, R3, 0x10, RZ ;  /* 0x0000001003057819 */ /* 0x000fe200000006ff */
[----:B------:R-:W-:Y:S01]  /*1090*/  FFMA.FTZ R4, R129, R129, R4 ;  /* 0x0000008181047223 */ /* 0x000fe20000010004 */
[C---:B------:R-:W-:Y:S01]  /*10a0*/  PRMT R3, R55.reuse, 0x7632, R3 ;  /* 0x0000763237037816 */ /* 0x040fe20000000003 */
[----:B------:R-:W-:Y:S01]  /*10b0*/  IMAD.U32 R128, R55, 0x10000, RZ ;  /* 0x0001000037807824 */ /* 0x000fe200078e00ff */
[----:B------:R-:W-:Y:S01]  /*10c0*/  IADD3.X R11, RZ, R9, RZ, P0, !PT ;  /* 0x00000009ff0b7210 */ /* 0x000fe200007fe4ff */
[----:B------:R-:W-:Y:S01]  /*10d0*/  FADD.FTZ R7, R8, R5 ;  /* 0x0000000508077221 */ /* 0x000fe20000010000 */
[C---:B------:R-:W-:Y:S01]  /*10e0*/  LEA R90, P0, R10.reuse, UR14, 0x1 ;  /* 0x0000000e0a5a7c11 */ /* 0x040fe2000f8008ff */
[----:B------:R-:W-:Y:S01]  /*10f0*/  FFMA.FTZ R5, R5, R5, R4 ;  /* 0x0000000505057223 */ /* 0x000fe20000010004 */
[----:B------:R-:W-:Y:S01]  /*1100*/  SHF.L.U32 R4, R3, 0x10, RZ ;  /* 0x0000001003047819 */ /* 0x000fe200000006ff */
[----:B------:R-:W-:Y:S01]  /*1110*/  FADD.FTZ R7, R7, R128 ;  /* 0x0000008007077221 */ /* 0x000fe20000010000 */
[----:B------:R-:W-:Y:S01]  /*1120*/  LEA.HI.X R91, R10, UR15, R11, 0x1, P0 ;  /* 0x0000000f0a5b7c11 */ /* 0x000fe200080f0c0b */
[----:B------:R-:W-:Y:S01]  /*1130*/  FFMA.FTZ R5, R128, R128, R5 ;  /* 0x0000008080057223 */ /* 0x000fe20000010005 */
[----:B------:R-:W-:-:S02]  /*1140*/  VIADD R148, R2, 0x39800 ;  /* 0x0003980002947836 */ /* 0x000fc40000000000 */
[----:B------:R-:W-:Y:S01]  /*1150*/  FADD.FTZ R8, R7, R4 ;  /* 0x0000000407087221 */ /* 0x000fe20000010000 */
[----:B------:R-:W-:Y:S01]  /*1160*/  FFMA.FTZ R4, R4, R4, R5 ;  /* 0x0000000404047223 */ /* 0x000fe20000010005 */
[----:B------:R-:W5:Y:S01]  /*1170*/  LDG.E.64.CONSTANT R90, desc[UR16][R90.64] ;  /* 0x000000105a5a7981 */ /* 0x000f62000c1e9b00 */
[----:B------:R-:W-:-:S05]  /*1180*/  IADD3 R5, P0, R148, R6, RZ ;  /* 0x0000000694057210 */ /* 0x000fca0007f1e0ff */
[----:B------:R-:W-:Y:S01]  /*1190*/  IMAD.X R10, RZ, RZ, R9, P0 ;  /* 0x000000ffff0a7224 */ /* 0x000fe200000e0609 */
[C---:B------:R-:W-:Y:S02]  /*11a0*/  LEA R92, P0, R5.reuse, UR14, 0x1 ;  /* 0x0000000e055c7c11 */ /* 0x040fe4000f8008ff */
[----:B------:R-:W-:Y:S02]  /*11b0*/  IADD3 R147, R2, 0x3c000, RZ ;  /* 0x0003c00002937810 */ /* 0x000fe40007ffe0ff */
[----:B------:R-:W-:Y:S02]  /*11c0*/  LEA.HI.X R93, R5, UR15, R10, 0x1, P0 ;  /* 0x0000000f055d7c11 */ /* 0x000fe400080f0c0a */
[C---:B------:R-:W-:Y:S02]  /*11d0*/  SHF.L.U32 R127, R56.reuse, 0x10, RZ ;  /* 0x00000010387f7819 */ /* 0x040fe400000006ff */
[----:B------:R-:W-:Y:S02]  /*11e0*/  PRMT R3, R56, 0x7632, R3 ;  /* 0x0000763238037816 */ /* 0x000fe40000000003 */
[----:B------:R-:W-:Y:S01]  /*11f0*/  IADD3 R10, P0, R147, R6, RZ ;  /* 0x00000006930a7210 */ /* 0x000fe20007f1e0ff */
[----:B------:R-:W5:Y:S01]  /*1200*/  LDG.E.64.CONSTANT R92, desc[UR16][R92.64] ;  /* 0x000000105c5c7981 */ /* 0x000f62000c1e9b00 */
[----:B------:R-:W-:Y:S01]  /*1210*/  SHF.L.U32 R3, R3, 0x10, RZ ;  /* 0x0000001003037819 */ /* 0x000fe200000006ff */
[----:B------:R-:W-:Y:S01]  /*1220*/  FADD.FTZ R8, R8, R127 ;  /* 0x0000007f08087221 */ /* 0x000fe20000010000 */
[----:B------:R-:W-:Y:S01]  /*1230*/  FFMA.FTZ R4, R127, R127, R4 ;  /* 0x0000007f7f047223 */ /* 0x000fe20000010004 */
[----:B------:R-:W-:Y:S01]  /*1240*/  IMAD.X R11, RZ, RZ, R9, P0 ;  /* 0x000000ffff0b7224 */ /* 0x000fe200000e0609 */
[----:B------:R-:W-:Y:S01]  /*1250*/  LEA R94, P0, R10, UR14, 0x1 ;  /* 0x0000000e0a5e7c11 */ /* 0x000fe2000f8008ff */
[----:B------:R-:W-:Y:S01]  /*1260*/  FADD.FTZ R5, R8, R3 ;  /* 0x0000000308057221 */ /* 0x000fe20000010000 */
[----:B------:R-:W-:Y:S01]  /*1270*/  FFMA.FTZ R7, R3, R3, R4 ;  /* 0x0000000303077223 */ /* 0x000fe20000010004 */
[----:B------:R-:W-:-:S02]  /*1280*/  SHF.L.U32 R126, R57, 0x10, RZ ;  /* 0x00000010397e7819 */ /* 0x000fc400000006ff */
[----:B------:R-:W-:Y:S02]  /*1290*/  PRMT R3, R57, 0x7632, R3 ;  /* 0x0000763239037816 */ /* 0x000fe40000000003 */
[----:B------:R-:W-:Y:S02]  /*12a0*/  LEA.HI.X R95, R10, UR15, R11, 0x1, P0 ;  /* 0x0000000f0a5f7c11 */ /* 0x000fe400080f0c0b */
[----:B------:R-:W-:Y:S01]  /*12b0*/  IADD3 R146, R2, 0x3e800, RZ ;  /* 0x0003e80002927810 */ /* 0x000fe20007ffe0ff */
[----:B------:R-:W-:Y:S01]  /*12c0*/  FADD.FTZ R5, R5, R126 ;  /* 0x0000007e05057221 */ /* 0x000fe20000010000 */
[----:B------:R-:W-:Y:S01]  /*12d0*/  SHF.L.U32 R4, R3, 0x10, RZ ;  /* 0x0000001003047819 */ /* 0x000fe200000006ff */
[----:B------:R-:W-:Y:S01]  /*12e0*/  FFMA.FTZ R7, R126, R126, R7 ;  /* 0x0000007e7e077223 */ /* 0x000fe20000010007 */
[----:B------:R-:W5:Y:S01]  /*12f0*/  LDG.E.64.CONSTANT R94, desc[UR16][R94.64] ;  /* 0x000000105e5e7981 */ /* 0x000f62000c1e9b00 */
[----:B------:R-:W-:Y:S02]  /*1300*/  IADD3 R11, P0, R146, R6, RZ ;  /* 0x00000006920b7210 */ /* 0x000fe40007f1e0ff */
[----:B------:R-:W-:Y:S01]  /*1310*/  FADD.FTZ R8, R5, R4 ;  /* 0x0000000405087221 */ /* 0x000fe20000010000 */
[----:B------:R-:W-:Y:S01]  /*1320*/  SHF.L.U32 R125, R58, 0x10, RZ ;  /* 0x000000103a7d7819 */ /* 0x000fe200000006ff */
[----:B------:R-:W-:Y:S01]  /*1330*/  FFMA.FTZ R4, R4, R4, R7 ;  /* 0x0000000404047223 */ /* 0x000fe20000010007 */
[----:B------:R-:W-:-:S02]  /*1340*/  PRMT R3, R58, 0x7632, R3 ;  /* 0x000076323a037816 */ /* 0x000fc40000000003 */
[----:B------:R-:W-:Y:S02]  /*1350*/  IADD3.X R12, RZ, R9, RZ, P0, !PT ;  /* 0x00000009ff0c7210 */ /* 0x000fe400007fe4ff */
[----:B------:R-:W-:Y:S01]  /*1360*/  LEA R96, P0, R11, UR14, 0x1 ;  /* 0x0000000e0b607c11 */ /* 0x000fe2000f8008ff */
[----:B------:R-:W-:Y:S02]  /*1370*/  IMAD.U32 R3, R3, 0x10000, RZ ;  /* 0x0001000003037824 */ /* 0x000fe400078e00ff */
[----:B------:R-:W-:Y:S01]  /*1380*/  FADD.FTZ R8, R8, R125 ;  /* 0x0000007d08087221 */ /* 0x000fe20000010000 */
[----:B------:R-:W-:Y:S01]  /*1390*/  FFMA.FTZ R4, R125, R125, R4 ;  /* 0x0000007d7d047223 */ /* 0x000fe20000010004 */
[----:B------:R-:W-:Y:S01]  /*13a0*/  LEA.HI.X R97, R11, UR15, R12, 0x1, P0 ;  /* 0x0000000f0b617c11 */ /* 0x000fe200080f0c0c */
[----:B------:R-:W-:Y:S02]  /*13b0*/  VIADD R145, R2, 0x41000 ;  /* 0x0004100002917836 */ /* 0x000fe40000000000 */
[----:B------:R-:W-:Y:S01]  /*13c0*/  FADD.FTZ R5, R8, R3 ;  /* 0x0000000308057221 */ /* 0x000fe20000010000 */
[----:B------:R-:W-:Y:S01]  /*13d0*/  FFMA.FTZ R7, R3, R3, R4 ;  /* 0x0000000303077223 */ /* 0x000fe20000010004 */
[----:B------:R-:W-:-:S02]  /*13e0*/  SHF.L.U32 R124, R59, 0x10, RZ ;  /* 0x000000103b7c7819 */ /* 0x000fc400000006ff */
[----:B------:R-:W-:Y:S01]  /*13f0*/  PRMT R3, R59, 0x7632, R3 ;  /* 0x000076323b037816 */ /* 0x000fe20000000003 */
[----:B------:R-:W5:Y:S01]  /*1400*/  LDG.E.64.CONSTANT R96, desc[UR16][R96.64] ;  /* 0x0000001060607981 */ /* 0x000f62000c1e9b00 */
[----:B------:R-:W-:Y:S01]  /*1410*/  IADD3 R10, P1, R145, R6, RZ ;  /* 0x00000006910a7210 */ /* 0x000fe20007f3e0ff */
[----:B------:R-:W-:Y:S01]  /*1420*/  FADD.FTZ R5, R5, R124 ;  /* 0x0000007c05057221 */ /* 0x000fe20000010000 */
[----:B------:R-:W-:Y:S01]  /*1430*/  FFMA.FTZ R7, R124, R124, R7 ;  /* 0x0000007c7c077223 */ /* 0x000fe20000010007 */
[----:B------:R-:W-:Y:S01]  /*1440*/  IMAD.U32 R4, R3, 0x10000, RZ ;  /* 0x0001000003047824 */ /* 0x000fe200078e00ff */
[C---:B------:R-:W-:Y:S02]  /*1450*/  SHF.L.U32 R123, R60.reuse, 0x10, RZ ;  /* 0x000000103c7b7819 */ /* 0x040fe400000006ff */
[----:B------:R-:W-:Y:S01]  /*1460*/  PRMT R3, R60, 0x7632, R3 ;  /* 0x000076323c037816 */ /* 0x000fe20000000003 */
[----:B------:R-:W-:Y:S01]  /*1470*/  FADD.FTZ R8, R5, R4 ;  /* 0x0000000405087221 */ /* 0x000fe20000010000 */
[----:B------:R-:W-:Y:S01]  /*1480*/  IADD3.X R11, RZ, R9, RZ, P1, !PT ;  /* 0x00000009ff0b7210 */ /* 0x000fe20000ffe4ff */
[----:B------:R-:W-:Y:S01]  /*1490*/  FFMA.FTZ R4, R4, R4, R7 ;  /* 0x0000000404047223 */ /* 0x000fe20000010007 */
[----:B------:R-:W-:Y:S01]  /*14a0*/  LEA R98, P0, R10, UR14, 0x1 ;  /* 0x0000000e0a627c11 */ /* 0x000fe2000f8008ff */
[----:B------:R-:W-:Y:S01]  /*14b0*/  FADD.FTZ R8, R8, R123 ;  /* 0x0000007b08087221 */ /* 0x000fe20000010000 */
[----:B------:R-:W-:Y:S01]  /*14c0*/  SHF.L.U32 R5, R3, 0x10, RZ ;  /* 0x0000001003057819 */ /* 0x000fe200000006ff */
[----:B------:R-:W-:Y:S01]  /*14d0*/  FFMA.FTZ R4, R123, R123, R4 ;  /* 0x0000007b7b047223 */ /* 0x000fe20000010004 */
[----:B------:R-:W-:Y:S01]  /*14e0*/  LEA.HI.X R99, R10, UR15, R11, 0x1, P0 ;  /* 0x0000000f0a637c11 */ /* 0x000fe200080f0c0b */
[----:B------:R-:W-:Y:S01]  /*14f0*/  VIADD R161, R2, 0x43800 ;  /* 0x0004380002a17836 */ /* 0x000fe20000000000 */
[C---:B------:R-:W-:Y:S01]  /*1500*/  PRMT R3, R61.reuse, 0x7632, R3 ;  /* 0x000076323d037816 */ /* 0x040fe20000000003 */
[----:B------:R-:W-:-:S02]  /*1510*/  IMAD.U32 R122, R61, 0x10000, RZ ;  /* 0x000100003d7a7824 */ /* 0x000fc400078e00ff */
[----:B------:R-:W-:Y:S01]  /*1520*/  FADD.FTZ R7, R8, R5 ;  /* 0x0000000508077221 */ /* 0x000fe20000010000 */
[----:B------:R-:W-:Y:S01]  /*1530*/  FFMA.FTZ R5, R5, R5, R4 ;  /* 0x0000000505057223 */ /* 0x000fe20000010004 */
[----:B------:R-:W-:Y:S01]  /*1540*/  IADD3 R10, P0, R161, R6, RZ ;  /* 0x00000006a10a7210 */ /* 0x000fe20007f1e0ff */
[----:B------:R-:W5:Y:S01]  /*1550*/  LDG.E.64.CONSTANT R98, desc[UR16][R98.64] ;  /* 0x0000001062627981 */ /* 0x000f62000c1e9b00 */
[----:B------:R-:W-:Y:S01]  /*1560*/  SHF.L.U32 R4, R3, 0x10, RZ ;  /* 0x0000001003047819 */ /* 0x000fe200000006ff */
[----:B------:R-:W-:Y:S01]  /*1570*/  FADD.FTZ R7, R7, R122 ;  /* 0x0000007a07077221 */ /* 0x000fe20000010000 */
[----:B------:R-:W-:Y:S01]  /*1580*/  FFMA.FTZ R5, R122, R122, R5 ;  /* 0x0000007a7a057223 */ /* 0x000fe20000010005 */
[C---:B------:R-:W-:Y:S01]  /*1590*/  SHF.L.U32 R121, R62.reuse, 0x10, RZ ;  /* 0x000000103e797819 */ /* 0x040fe200000006ff */
[----:B------:R-:W-:Y:S01]  /*15a0*/  IMAD.X R13, RZ, RZ, R9, P0 ;  /* 0x000000ffff0d7224 */ /* 0x000fe200000e0609 */
[----:B------:R-:W-:Y:S01]  /*15b0*/  PRMT R3, R62, 0x7632, R3 ;  /* 0x000076323e037816 */ /* 0x000fe20000000003 */
[----:B------:R-:W-:Y:S01]  /*15c0*/  FADD.FTZ R8, R7, R4 ;  /* 0x0000000407087221 */ /* 0x000fe20000010000 */
[----:B------:R-:W-:Y:S01]  /*15d0*/  LEA R100, P0, R10, UR14, 0x1 ;  /* 0x0000000e0a647c11 */ /* 0x000fe2000f8008ff */
[----:B------:R-:W-:Y:S01]  /*15e0*/  FFMA.FTZ R4, R4, R4, R5 ;  /* 0x0000000404047223 */ /* 0x000fe20000010005 */
[----:B------:R-:W-:Y:S01]  /*15f0*/  SHF.L.U32 R3, R3, 0x10, RZ ;  /* 0x0000001003037819 */ /* 0x000fe200000006ff */
[----:B------:R-:W-:Y:S01]  /*1600*/  FADD.FTZ R8, R8, R121 ;  /* 0x0000007908087221 */ /* 0x000fe20000010000 */
[----:B------:R-:W-:Y:S01]  /*1610*/  LEA.HI.X R101, R10, UR15, R13, 0x1, P0 ;  /* 0x0000000f0a657c11 */ /* 0x000fe200080f0c0d */
[----:B------:R-:W-:Y:S01]  /*1620*/  FFMA.FTZ R4, R121, R121, R4 ;  /* 0x0000007979047223 */ /* 0x000fe20000010004 */
[----:B------:R-:W-:Y:S01]  /*1630*/  IADD3 R160, R2, 0x46000, RZ ;  /* 0x0004600002a07810 */ /* 0x000fe20007ffe0ff */
[--C-:B------:R-:W-:Y:S01]  /*1640*/  FADD.FTZ R5, R8, R3.reuse ;  /* 0x0000000308057221 */ /* 0x100fe20000010000 */
[----:B------:R-:W-:Y:S01]  /*1650*/  SHF.L.U32 R120, R63, 0x10, RZ ;  /* 0x000000103f787819 */ /* 0x000fe200000006ff */
[----:B------:R-:W-:Y:S01]  /*1660*/  FFMA.FTZ R7, R3, R3, R4 ;  /* 0x0000000303077223 */ /* 0x000fe20000010004 */
[----:B------:R-:W-:Y:S01]  /*1670*/  IADD3 R8, P1, R160, R6, RZ ;  /* 0x00000006a0087210 */ /* 0x000fe20007f3e0ff */
[----:B------:R-:W5:Y:S01]  /*1680*/  LDG.E.64.CONSTANT R100, desc[UR16][R100.64] ;  /* 0x0000001064647981 */ /* 0x000f62000c1e9b00 */
[----:B------:R-:W-:-:S02]  /*1690*/  PRMT R3, R63, 0x7632, R3 ;  /* 0x000076323f037816 */ /* 0x000fc40000000003 */
[----:B------:R-:W-:Y:S01]  /*16a0*/  IADD3.X R11, RZ, R9, RZ, P1, !PT ;  /* 0x00000009ff0b7210 */ /* 0x000fe20000ffe4ff */
[----:B------:R-:W-:Y:S01]  /*16b0*/  FADD.FTZ R5, R5, R120 ;  /* 0x0000007805057221 */ /* 0x000fe20000010000 */
[----:B------:R-:W-:Y:S01]  /*16c0*/  LEA R102, P1, R8, UR14, 0x1 ;  /* 0x0000000e08667c11 */ /* 0x000fe2000f8208ff */
[----:B------:R-:W-:Y:S02]  /*16d0*/  IMAD.U32 R4, R3, 0x10000, RZ ;  /* 0x0001000003047824 */ /* 0x000fe400078e00ff */
[----:B------:R-:W-:Y:S01]  /*16e0*/  FFMA.FTZ R7, R120, R120, R7 ;  /* 0x0000007878077223 */ /* 0x000fe20000010007 */
[----:B------:R-:W-:Y:S01]  /*16f0*/  LEA.HI.X R103, R8, UR15, R11, 0x1, P1 ;  /* 0x0000000f08677c11 */ /* 0x000fe200088f0c0b */
[----:B------:R-:W-:Y:S02]  /*1700*/  FADD.FTZ R8, R5, R4 ;  /* 0x0000000405087221 */ /* 0x000fe40000010000 */
[----:B------:R-:W-:Y:S01]  /*1710*/  FFMA.FTZ R10, R4, R4, R7 ;  /* 0x00000004040a7223 */ /* 0x000fe20000010007 */
[----:B------:R-:W-:-:S02]  /*1720*/  SHF.L.U32 R3, R64, 0x10, RZ ;  /* 0x0000001040037819 */ /* 0x000fc400000006ff */
[----:B------:R-:W-:Y:S01]  /*1730*/  PRMT R4, R64, 0x7632, R4 ;  /* 0x0000763240047816 */ /* 0x000fe20000000004 */
[----:B------:R-:W5:Y:S01]  /*1740*/  LDG.E.64.CONSTANT R102, desc[UR16][R102.64] ;  /* 0x0000001066667981 */ /* 0x000f62000c1e9b00 */
[----:B------:R-:W-:Y:S01]  /*1750*/  IADD3 R14, R2, 0x48800, RZ ;  /* 0x00048800020e7810 */ /* 0x000fe20007ffe0ff */
[----:B------:R-:W-:Y:S01]  /*1760*/  FADD.FTZ R8, R8, R3 ;  /* 0x0000000308087221 */ /* 0x000fe20000010000 */
[----:B------:R-:W-:Y:S01]  /*1770*/  FFMA.FTZ R10, R3, R3, R10 ;  /* 0x00000003030a7223 */ /* 0x000fe2000001000a */
[----:B------:R-:W-:Y:S01]  /*1780*/  IMAD.U32 R5, R4, 0x10000, RZ ;  /* 0x0001000004057824 */ /* 0x000fe200078e00ff */
[----:B------:R-:W-:Y:S02]  /*1790*/  IADD3 R12, P0, R14, R6, RZ ;  /* 0x000000060e0c7210 */ /* 0x000fe40007f1e0ff */
[----:B------:R-:W-:Y:S01]  /*17a0*/  SHF.L.U32 R4, R65, 0x10, RZ ;  /* 0x0000001041047819 */ /* 0x000fe200000006ff */
[--C-:B------:R-:W-:Y:S01]  /*17b0*/  FADD.FTZ R7, R8, R5.reuse ;  /* 0x0000000508077221 */ /* 0x100fe20000010000 */
[----:B------:R-:W-:Y:S01]  /*17c0*/  FFMA.FTZ R11, R5, R5, R10 ;  /* 0x00000005050b7223 */ /* 0x000fe2000001000a */
[----:B------:R-:W-:Y:S01]  /*17d0*/  PRMT R5, R65, 0x7632, R5 ;  /* 0x0000763241057816 */ /* 0x000fe20000000005 */
[----:B------:R-:W-:Y:S01]  /*17e0*/  IMAD.X R13, RZ, RZ, R9, P0 ;  /* 0x000000ffff0d7224 */ /* 0x000fe200000e0609 */
[----:B------:R-:W-:-:S02]  /*17f0*/  LEA R104, P0, R12, UR14, 0x1 ;  /* 0x0000000e0c687c11 */ /* 0x000fc4000f8008ff */
[C---:B------:R-:W-:Y:S02]  /*1800*/  IADD3 R144, R2.reuse, 0x4b000, RZ ;  /* 0x0004b00002907810 */ /* 0x040fe40007ffe0ff */
[----:B------:R-:W-:Y:S01]  /*1810*/  IADD3 R143, R2, 0x4d800, RZ ;  /* 0x0004d800028f7810 */ /* 0x000fe20007ffe0ff */
[----:B------:R-:W-:Y:S01]  /*1820*/  FADD.FTZ R7, R7, R4 ;  /* 0x0000000407077221 */ /* 0x000fe20000010000 */
[----:B------:R-:W-:Y:S01]  /*1830*/  SHF.L.U32 R8, R5, 0x10, RZ ;  /* 0x0000001005087819 */ /* 0x000fe200000006ff */
[----:B------:R0:W-:Y:S01]  /*1840*/  STL [R1+0x44], R14 ;  /* 0x0000440e01007387 */ /* 0x0001e20000100800 */
[----:B------:R-:W-:Y:S01]  /*1850*/  FFMA.FTZ R11, R4, R4, R11 ;  /* 0x00000004040b7223 */ /* 0x000fe2000001000b */
[----:B------:R-:W-:Y:S02]  /*1860*/  LEA.HI.X R105, R12, UR15, R13, 0x1, P0 ;  /* 0x0000000f0c697c11 */ /* 0x000fe400080f0c0d */
[----:B------:R-:W-:Y:S01]  /*1870*/  IADD3 R10, P2, R143, R6, RZ ;  /* 0x000000068f0a7210 */ /* 0x000fe20007f5e0ff */
[----:B------:R-:W-:Y:S01]  /*1880*/  FADD.FTZ R12, R7, R8 ;  /* 0x00000008070c7221 */ /* 0x000fe20000010000 */
[----:B------:R-:W-:Y:S01]  /*1890*/  SHF.L.U32 R5, R66, 0x10, RZ ;  /* 0x0000001042057819 */ /* 0x000fe200000006ff */
[----:B------:R-:W-:Y:S01]  /*18a0*/  FFMA.FTZ R8, R8, R8, R11 ;  /* 0x0000000808087223 */ /* 0x000fe2000001000b */
[----:B------:R-:W5:Y:S01]  /*18b0*/  LDG.E.64.CONSTANT R104, desc[UR16][R104.64] ;  /* 0x0000001068687981 */ /* 0x000f62000c1e9b00 */
[----:B0-----:R-:W-:-:S02]  /*18c0*/  IADD3 R14, P1, R144, R6, RZ ;  /* 0x00000006900e7210 */ /* 0x001fc40007f3e0ff */
[----:B------:R-:W-:Y:S01]  /*18d0*/  PRMT R6, R66, 0x7632, R6 ;  /* 0x0000763242067816 */ /* 0x000fe20000000006 */
[----:B------:R-:W-:Y:S01]  /*18e0*/  FADD.FTZ R12, R12, R5 ;  /* 0x000000050c0c7221 */ /* 0x000fe20000010000 */
[----:B------:R-:W-:Y:S01]  /*18f0*/  FFMA.FTZ R8, R5, R5, R8 ;  /* 0x0000000505087223 */ /* 0x000fe20000010008 */
[----:B------:R-:W5:Y:S01]  /*1900*/  LDL R116, [R1+0xac] ;  /* 0x0000ac0001747983 */ /* 0x000f620000100800 */
[----:B------:R-:W-:Y:S01]  /*1910*/  SHF.L.U32 R11, R6, 0x10, RZ ;  /* 0x00000010060b7819 */ /* 0x000fe200000006ff */
[----:B------:R-:W-:Y:S01]  /*1920*/  IMAD.X R15, RZ, RZ, R9, P1 ;  /* 0x000000ffff0f7224 */ /* 0x000fe200008e0609 */
[C---:B------:R-:W-:Y:S01]  /*1930*/  PRMT R7, R67.reuse, 0x7632, R7 ;  /* 0x0000763243077816 */ /* 0x040fe20000000007 */
[----:B------:R-:W-:Y:S01]  /*1940*/  IMAD.U32 R6, R67, 0x10000, RZ ;  /* 0x0001000043067824 */ /* 0x000fe200078e00ff */
[----:B------:R-:W-:Y:S01]  /*1950*/  LEA R106, P0, R14, UR14, 0x1 ;  /* 0x0000000e0e6a7c11 */ /* 0x000fe2000f8008ff */
[----:B------:R-:W-:Y:S01]  /*1960*/  FADD.FTZ R13, R12, R11 ;  /* 0x0000000b0c0d7221 */ /* 0x000fe20000010000 */
[----:B------:R-:W-:Y:S01]  /*1970*/  FFMA.FTZ R11, R11, R11, R8 ;  /* 0x0000000b0b0b7223 */ /* 0x000fe20000010008 */
[----:B------:R-:W-:-:S02]  /*1980*/  SHF.L.U32 R12, R7, 0x10, RZ ;  /* 0x00000010070c7819 */ /* 0x000fc400000006ff */
[----:B------:R-:W-:Y:S01]  /*1990*/  FADD.FTZ R13, R13, R6 ;  /* 0x000000060d0d7221 */ /* 0x000fe20000010000 */
[----:B------:R-:W-:Y:S01]  /*19a0*/  LEA.HI.X R107, R14, UR15, R15, 0x1, P0 ;  /* 0x0000000f0e6b7c11 */ /* 0x000fe200080f0c0f */
[----:B------:R-:W-:Y:S01]  /*19b0*/  FFMA.FTZ R11, R6, R6, R11 ;  /* 0x00000006060b7223 */ /* 0x000fe2000001000b */
[C---:B------:R-:W-:Y:S01]  /*19c0*/  SHF.L.U32 R7, R68.reuse, 0x10, RZ ;  /* 0x0000001044077819 */ /* 0x040fe200000006ff */
[----:B------:R-:W-:Y:S01]  /*19d0*/  FADD.FTZ R14, R13, R12 ;  /* 0x0000000c0d0e7221 */ /* 0x000fe20000010000 */
[----:B------:R-:W-:Y:S01]  /*19e0*/  PRMT R8, R68, 0x7632, R8 ;  /* 0x0000763244087816 */ /* 0x000fe20000000008 */
[----:B------:R-:W-:Y:S01]  /*19f0*/  FFMA.FTZ R12, R12, R12, R11 ;  /* 0x0000000c0c0c7223 */ /* 0x000fe2000001000b */
[----:B------:R-:W5:Y:S01]  /*1a00*/  LDG.E.64.CONSTANT R106, desc[UR16][R106.64] ;  /* 0x000000106a6a7981 */ /* 0x000f62000c1e9b00 */
[----:B------:R-:W-:Y:S02]  /*1a10*/  FADD.FTZ R14, R14, R7 ;  /* 0x000000070e0e7221 */ /* 0x000fe40000010000 */
[----:B------:R-:W-:-:S02]  /*1a20*/  IMAD.U32 R13, R8, 0x10000, RZ ;  /* 0x00010000080d7824 */ /* 0x000fc400078e00ff */
[----:B------:R-:W-:Y:S01]  /*1a30*/  FFMA.FTZ R12, R7, R7, R12 ;  /* 0x00000007070c7223 */ /* 0x000fe2000001000c */
[C---:B------:R-:W-:Y:S02]  /*1a40*/  SHF.L.U32 R8, R69.reuse, 0x10, RZ ;  /* 0x0000001045087819 */ /* 0x040fe400000006ff */
[----:B------:R-:W-:Y:S01]  /*1a50*/  PRMT R11, R69, 0x7632, R11 ;  /* 0x00007632450b7816 */ /* 0x000fe2000000000b */
[----:B------:R-:W-:Y:S01]  /*1a60*/  FADD.FTZ R15, R14, R13 ;  /* 0x0000000d0e0f7221 */ /* 0x000fe20000010000 */
[----:B------:R-:W-:Y:S01]  /*1a70*/  FFMA.FTZ R13, R13, R13, R12 ;  /* 0x0000000d0d0d7223 */ /* 0x000fe2000001000c */
[----:B------:R-:W-:Y:S02]  /*1a80*/  IADD3.X R17, RZ, R9, RZ, P2, !PT ;  /* 0x00000009ff117210 */ /* 0x000fe400017fe4ff */
[----:B------:R-:W-:Y:S02]  /*1a90*/  IMAD.U32 R12, R11, 0x10000, RZ ;  /* 0x000100000b0c7824 */ /* 0x000fe400078e00ff */
[----:B------:R-:W-:Y:S01]  /*1aa0*/  FADD.FTZ R15, R15, R8 ;  /* 0x000000080f0f7221 */ /* 0x000fe20000010000 */
[----:B------:R-:W-:Y:S01]  /*1ab0*/  FFMA.FTZ R13, R8, R8, R13 ;  /* 0x00000008080d7223 */ /* 0x000fe2000001000d */
[----:B------:R-:W-:-:S02]  /*1ac0*/  LEA R108, P0, R10, UR14, 0x1 ;  /* 0x0000000e0a6c7c11 */ /* 0x000fc4000f8008ff */
[C---:B------:R-:W-:Y:S01]  /*1ad0*/  SHF.L.U32 R9, R70.reuse, 0x10, RZ ;  /* 0x0000001046097819 */ /* 0x040fe200000006ff */
[----:B------:R-:W-:Y:S01]  /*1ae0*/  FADD.FTZ R14, R15, R12 ;  /* 0x0000000c0f0e7221 */ /* 0x000fe20000010000 */
[----:B------:R-:W-:Y:S01]  /*1af0*/  PRMT R11, R70, 0x7632, R11 ;  /* 0x00007632460b7816 */ /* 0x000fe2000000000b */
[----:B------:R-:W-:Y:S01]  /*1b00*/  FFMA.FTZ R12, R12, R12, R13 ;  /* 0x0000000c0c0c7223 */ /* 0x000fe2000001000d */
[----:B------:R-:W-:Y:S01]  /*1b10*/  LEA.HI.X R109, R10, UR15, R17, 0x1, P0 ;  /* 0x0000000f0a6d7c11 */ /* 0x000fe200080f0c11 */
[----:B------:R-:W-:Y:S01]  /*1b20*/  FADD.FTZ R14, R14, R9 ;  /* 0x000000090e0e7221 */ /* 0x000fe20000010000 */
[----:B------:R-:W-:Y:S01]  /*1b30*/  SHF.L.U32 R13, R11, 0x10, RZ ;  /* 0x000000100b0d7819 */ /* 0x000fe200000006ff */
[----:B------:R-:W-:Y:S01]  /*1b40*/  FFMA.FTZ R12, R9, R9, R12 ;  /* 0x00000009090c7223 */ /* 0x000fe2000001000c */
[C---:B------:R-:W-:Y:S01]  /*1b50*/  PRMT R11, R71.reuse, 0x7632, R11 ;  /* 0x00007632470b7816 */ /* 0x040fe2000000000b */
[----:B------:R-:W-:Y:S01]  /*1b60*/  IMAD.U32 R10, R71, 0x10000, RZ ;  /* 0x00010000470a7824 */ /* 0x000fe200078e00ff */
[----:B------:R-:W5:Y:S01]  /*1b70*/  LDG.E.64.CONSTANT R108, desc[UR16][R108.64] ;  /* 0x000000106c6c7981 */ /* 0x000f62000c1e9b00 */
[----:B------:R-:W-:Y:S01]  /*1b80*/  FADD.FTZ R15, R14, R13 ;  /* 0x0000000d0e0f7221 */ /* 0x000fe20000010000 */
[----:B------:R-:W-:Y:S01]  /*1b90*/  FFMA.FTZ R13, R13, R13, R12 ;  /* 0x0000000d0d0d7223 */ /* 0x000fe2000001000c */
[----:B------:R-:W-:-:S02]  /*1ba0*/  SHF.L.U32 R14, R11, 0x10, RZ ;  /* 0x000000100b0e7819 */ /* 0x000fc400000006ff */
[----:B------:R-:W-:Y:S01]  /*1bb0*/  FADD.FTZ R15, R15, R10 ;  /* 0x0000000a0f0f7221 */ /* 0x000fe20000010000 */
[----:B------:R-:W-:Y:S01]  /*1bc0*/  FFMA.FTZ R13, R10, R10, R13 ;  /* 0x0000000a0a0d7223 */ /* 0x000fe2000001000d */
[C---:B------:R-:W-:Y:S02]  /*1bd0*/  SHF.L.U32 R11, R72.reuse, 0x10, RZ ;  /* 0x00000010480b7819 */ /* 0x040fe400000006ff */
[----:B------:R-:W-:Y:S01]  /*1be0*/  PRMT R12, R72, 0x7632, R12 ;  /* 0x00007632480c7816 */ /* 0x000fe2000000000c */
[----:B------:R-:W-:Y:S01]  /*1bf0*/  FADD.FTZ R16, R15, R14 ;  /* 0x0000000e0f107221 */ /* 0x000fe20000010000 */
[----:B------:R-:W-:-:S03]  /*1c00*/  FFMA.FTZ R14, R14, R14, R13 ;  /* 0x0000000e0e0e7223 */ /* 0x000fc6000001000d */
[----:B------:R-:W-:Y:S02]  /*1c10*/  IMAD.U32 R15, R12, 0x10000, RZ ;  /* 0x000100000c0f7824 */ /* 0x000fe400078e00ff */
[----:B------:R-:W-:Y:S01]  /*1c20*/  FADD.FTZ R16, R16, R11 ;  /* 0x0000000b10107221 */ /* 0x000fe20000010000 */
[----:B------:R-:W-:Y:S01]  /*1c30*/  FFMA.FTZ R14, R11, R11, R14 ;  /* 0x0000000b0b0e7223 */ /* 0x000fe2000001000e */
[C---:B------:R-:W-:Y:S02]  /*1c40*/  SHF.L.U32 R12, R73.reuse, 0x10, RZ ;  /* 0x00000010490c7819 */ /* 0x040fe400000006ff */
[----:B------:R-:W-:Y:S01]  /*1c50*/  PRMT R13, R73, 0x7632, R13 ;  /* 0x00007632490d7816 */ /* 0x000fe2000000000d */
[----:B------:R-:W-:Y:S01]  /*1c60*/  FADD.FTZ R17, R16, R15 ;  /* 0x0000000f10117221 */ /* 0x000fe20000010000 */
[----:B------:R-:W-:Y:S02]  /*1c70*/  FFMA.FTZ R15, R15, R15, R14 ;  /* 0x0000000f0f0f7223 */ /* 0x000fe4000001000e */
[----:B------:R-:W-:Y:S01]  /*1c80*/  SHF.L.U32 R16, R13, 0x10, RZ ;  /* 0x000000100d107819 */ /* 0x000fe200000006ff */
[----:B------:R-:W-:Y:S01]  /*1c90*/  FADD.FTZ R17, R17, R12 ;  /* 0x0000000c11117221 */ /* 0x000fe20000010000 */
[----:B------:R-:W-:Y:S01]  /*1ca0*/  FFMA.FTZ R15, R12, R12, R15 ;  /* 0x0000000c0c0f7223 */ /* 0x000fe2000001000f */
[C---:B------:R-:W-:Y:S01]  /*1cb0*/  PRMT R14, R74.reuse, 0x7632, R14 ;  /* 0x000076324a0e7816 */ /* 0x040fe2000000000e */
[----:B------:R-:W-:-:S02]  /*1cc0*/  IMAD.U32 R13, R74, 0x10000, RZ ;  /* 0x000100004a0d7824 */ /* 0x000fc400078e00ff */
[----:B------:R-:W-:Y:S01]  /*1cd0*/  FADD.FTZ R18, R17, R16 ;  /* 0x0000001011127221 */ /* 0x000fe20000010000 */
[----:B------:R-:W-:Y:S01]  /*1ce0*/  FFMA.FTZ R16, R16, R16, R15 ;  /* 0x0000001010107223 */ /* 0x000fe2000001000f */
[----:B------:R-:W-:Y:S02]  /*1cf0*/  SHF.L.U32 R17, R14, 0x10, RZ ;  /* 0x000000100e117819 */ /* 0x000fe400000006ff */
        /* <DEDUP_REMOVED lines=51> */
[C---:B--2---:R-:W-:Y:S02]  /*2030*/  SHF.L.U32 R21, R82.reuse, 0x10, RZ ;  /* 0x0000001052157819 */ /* 0x044fe400000006ff */
        /* <DEDUP_REMOVED lines=13> */
[C---:B---3--:R-:W-:Y:S02]  /*2110*/  SHF.L.U32 R23, R84.reuse, 0x10, RZ ;  /* 0x0000001054177819 */ /* 0x048fe400000006ff */
        /* <DEDUP_REMOVED lines=13> */
[C---:B----4-:R-:W-:Y:S01]  /*21f0*/  PRMT R26, R86.reuse, 0x7632, R26 ;  /* 0x00007632561a7816 */ /* 0x050fe2000000001a */
        /* <DEDUP_REMOVED lines=13> */
[C---:B-----5:R-:W-:Y:S02]  /*22d0*/  SHF.L.U32 R27, R88.reuse, 0x10, RZ ;  /* 0x00000010581b7819 */ /* 0x060fe400000006ff */
        /* <DEDUP_REMOVED lines=82> */
[--C-:B------:R-:W-:Y:S01]  /*2800*/  FFMA.FTZ R40, R38, R38, R41.reuse ;  /* 0x0000002626287223 */ /* 0x100fe20000010029 */
        /* <DEDUP_REMOVED lines=48> */
[----:B------:R-:W-:-:S03]  /*2b10*/  FFMA.FTZ R114, R45, R45, R114 ;  /* 0x0000002d2d727223 */ /* 0x000fc60000010072 */
[----:B------:R-:W-:Y:S01]  /*2b20*/  FADD.FTZ R113, R46, R47 ;  /* 0x0000002f2e717221 */ /* 0x000fe20000010000 */
[--C-:B------:R-:W-:Y:S01]  /*2b30*/  FFMA.FTZ R47, R47, R47, R114.reuse ;  /* 0x0000002f2f2f7223 */ /* 0x100fe20000010072 */
[C---:B------:R-:W-:Y:S01]  /*2b40*/  PRMT R114, R107.reuse, 0x7632, R114 ;  /* 0x000076326b727816 */ /* 0x040fe20000000072 */
[----:B------:R-:W-:-:S03]  /*2b50*/  IMAD.U32 R46, R107, 0x10000, RZ ;  /* 0x000100006b2e7824 */ /* 0x000fc600078e00ff */
[----:B------:R-:W-:Y:S01]  /*2b60*/  SHF.L.U32 R114, R114, 0x10, RZ ;  /* 0x0000001072727819 */ /* 0x000fe200000006ff */
[----:B------:R-:W-:Y:S01]  /*2b70*/  FADD.FTZ R113, R113, R46 ;  /* 0x0000002e71717221 */ /* 0x000fe20000010000 */
[----:B------:R-:W-:Y:S01]  /*2b80*/  FFMA.FTZ R47, R46, R46, R47 ;  /* 0x0000002e2e2f7223 */ /* 0x000fe2000001002f */
[----:B------:R-:W-:Y:S02]  /*2b90*/  PRMT R115, R108, 0x7632, R115 ;  /* 0x000076326c737816 */ /* 0x000fe40000000073 */
[----:B------:R-:W-:Y:S01]  /*2ba0*/  FADD.FTZ R113, R113, R114 ;  /* 0x0000007271717221 */ /* 0x000fe20000010000 */
[----:B------:R-:W-:Y:S01]  /*2bb0*/  FFMA.FTZ R114, R114, R114, R47 ;  /* 0x0000007272727223 */ /* 0x000fe2000001002f */
[----:B------:R-:W-:Y:S01]  /*2bc0*/  SHF.L.U32 R47, R108, 0x10, RZ ;  /* 0x000000106c2f7819 */ /* 0x000fe200000006ff */
[----:B------:R-:W-:-:S04]  /*2bd0*/  IMAD.U32 R115, R115, 0x10000, RZ ;  /* 0x0001000073737824 */ /* 0x000fc800078e00ff */
[----:B------:R-:W-:Y:S01]  /*2be0*/  FADD.FTZ R113, R113, R47 ;  /* 0x0000002f71717221 */ /* 0x000fe20000010000 */
[----:B------:R-:W-:Y:S01]  /*2bf0*/  FFMA.FTZ R114, R47, R47, R114 ;  /* 0x0000002f2f727223 */ /* 0x000fe20000010072 */
[----:B------:R-:W-:Y:S02]  /*2c00*/  SHF.L.U32 R118, R109, 0x10, RZ ;  /* 0x000000106d767819 */ /* 0x000fe400000006ff */
[----:B------:R-:W-:Y:S01]  /*2c10*/  FADD.FTZ R113, R113, R115 ;  /* 0x0000007371717221 */ /* 0x000fe20000010000 */
[--C-:B------:R-:W-:Y:S01]  /*2c20*/  FFMA.FTZ R115, R115, R115, R114.reuse ;  /* 0x0000007373737223 */ /* 0x100fe20000010072 */
[----:B------:R-:W-:Y:S02]  /*2c30*/  PRMT R114, R109, 0x7632, R114 ;  /* 0x000076326d727816 */ /* 0x000fe40000000072 */
[----:B------:R-:W-:Y:S01]  /*2c40*/  ISETP.GT.U32.AND P0, PT, R137, 0xf, PT ;  /* 0x0000000f8900780c */ /* 0x000fe20003f04070 */
[----:B------:R-:W-:Y:S01]  /*2c50*/  FFMA.FTZ R115, R118, R118, R115 ;  /* 0x0000007676737223 */ /* 0x000fe20000010073 */
[----:B------:R-:W-:Y:S01]  /*2c60*/  SHF.L.U32 R114, R114, 0x10, RZ ;  /* 0x0000001072727819 */ /* 0x000fe200000006ff */
[----:B------:R-:W-:Y:S01]  /*2c70*/  FADD.FTZ R113, R113, R118 ;  /* 0x0000007671717221 */ /* 0x000fe20000010000 */
[----:B------:R-:W-:-:S03]  /*2c80*/  USHF.L.U32 UR15, UR10, 0x2, URZ ;  /* 0x000000020a0f7899 */ /* 0x000fc6000800063f */
[----:B------:R-:W-:Y:S01]  /*2c90*/  FFMA.FTZ R115, R114, R114, R115 ;  /* 0x0000007272737223 */ /* 0x000fe20000010073 */
[----:B------:R-:W-:Y:S01]  /*2ca0*/  FADD.FTZ R114, R113, R114 ;  /* 0x0000007271727221 */ /* 0x000fe20000010000 */
[----:B------:R-:W-:Y:S01]  /*2cb0*/  ULOP3.LUT UR21, UR15, 0x1c, URZ, 0xc0, !UPT ;  /* 0x0000001c0f157892 */ /* 0x000fe2000f8ec03f */
[----:B------:R-:W-:Y:S03]  /*2cc0*/  BSSY B0, `(.L_x_1612) ;  /* 0x00000c2000007945 */ /* 0x000fe60003800000 */
[----:B------:R0:W-:Y:S01]  /*2cd0*/  STS.64 [R116], R114 ;  /* 0x0000007274007388 */ /* 0x0001e20000000a00 */
[----:B------:R-:W-:-:S04]  /*2ce0*/  IMAD.WIDE R140, R112, 0x2, R140 ;  /* 0x00000002708c7825 */ /* 0x000fc800078e028c */
[----:B------:R-:W-:Y:S01]  /*2cf0*/  IMAD.WIDE R138, R112, 0x2, R138 ;  /* 0x00000002708a7825 */ /* 0x000fe200078e028a */
[----:B------:R-:W-:Y:S01]  /*2d00*/  CS2R R112, SRZ ;  /* 0x0000000000707805 */ /* 0x000fe2000001ff00 */
[----:B------:R-:W-:Y:S06]  /*2d10*/  BAR.SYNC.DEFER_BLOCKING 0x0 ;  /* 0x0000000000007b1d */ /* 0x000fec0000010000 */
[----:B------:R-:W-:Y:S05]  /*2d20*/  @P0 BRA `(.L_x_1613) ;  /* 0x0000000800ec0947 */ /* 0x000fea0003800000 */
[----:B0-----:R-:W0:Y:S01]  /*2d30*/  S2R R114, SR_CgaCtaId ;  /* 0x0000000000727919 */ /* 0x001e220000008800 */
[C---:B------:R-:W-:Y:S01]  /*2d40*/  LEA.HI R116, R137.reuse, UR21, RZ, 0x1e ;  /* 0x0000001589747c11 */ /* 0x040fe2000f8ff0ff */
[----:B------:R-:W-:Y:S01]  /*2d50*/  IMAD.MOV.U32 R112, RZ, RZ, 0x50 ;  /* 0x00000050ff707424 */ /* 0x000fe200078e00ff */
[----:B------:R-:W-:Y:S02]  /*2d60*/  MOV R117, 0x400 ;  /* 0x0000040000757802 */ /* 0x000fe40000000f00 */
[----:B------:R-:W-:Y:S01]  /*2d70*/  SHF.L.U32 R137, R137, 0x3, RZ ;  /* 0x0000000389897819 */ /* 0x000fe200000006ff */
[----:B------:R-:W-:-:S03]  /*2d80*/  IMAD R116, R116, R112, -UR12 ;  /* 0x8000000c74747e24 */ /* 0x000fc6000f8e0270 */
[----:B------:R-:W-:Y:S01]  /*2d90*/  LOP3.LUT R137, R137, 0x18, RZ, 0xc0, !PT ;  /* 0x0000001889897812 */ /* 0x000fe200078ec0ff */
[C---:B------:R-:W-:Y:S01]  /*2da0*/  VIADD R163, R116.reuse, 0x44 ;  /* 0x0000004474a37836 */ /* 0x040fe20000000000 */
[C---:B------:R-:W-:Y:S02]  /*2db0*/  IADD3 R113, R116.reuse, 0x4, RZ ;  /* 0x0000000474717810 */ /* 0x040fe40007ffe0ff */
[----:B------:R-:W-:Y:S02]  /*2dc0*/  SHF.R.S32.HI R112, RZ, 0x1f, R116 ;  /* 0x0000001fff707819 */ /* 0x000fe40000011474 */
[----:B------:R-:W-:Y:S02]  /*2dd0*/  IADD3 R164, R116, 0x40, RZ ;  /* 0x0000004074a47810 */ /* 0x000fe40007ffe0ff */
[----:B------:R-:W-:-:S04]  /*2de0*/  LEA.HI R112, R112, R116, RZ, 0x2 ;  /* 0x0000007470707211 */ /* 0x000fc800078f10ff */
[----:B------:R-:W-:Y:S02]  /*2df0*/  SHF.R.S32.HI R112, RZ, 0x2, R112 ;  /* 0x00000002ff707819 */ /* 0x000fe40000011470 */
[----:B0-----:R-:W-:Y:S02]  /*2e00*/  LEA R117, R114, R117, 0x18 ;  /* 0x0000007572757211 */ /* 0x001fe400078ec0ff */
[----:B------:R-:W-:-:S03]  /*2e10*/  SHF.R.S32.HI R114, RZ, 0x1f, R113 ;  /* 0x0000001fff727819 */ /* 0x000fc60000011471 */
[----:B------:R-:W-:Y:S01]  /*2e20*/  IMAD R112, R112, 0x28, R117 ;  /* 0x0000002870707824 */ /* 0x000fe200078e0275 */
[----:B------:R-:W-:-:S03]  /*2e30*/  LEA.HI R114, R114, R113, RZ, 0x2 ;  /* 0x0000007172727211 */ /* 0x000fc600078f10ff */
[----:B------:R-:W-:Y:S01]  /*2e40*/  IMAD.IADD R112, R112, 0x1, R137 ;  /* 0x0000000170707824 */ /* 0x000fe200078e0289 */
[----:B------:R-:W-:-:S05]  /*2e50*/  SHF.R.S32.HI R114, RZ, 0x2, R114 ;  /* 0x00000002ff727819 */ /* 0x000fca0000011472 */
[----:B------:R-:W-:Y:S01]  /*2e60*/  IMAD R114, R114, 0x28, R117 ;  /* 0x0000002872727824 */ /* 0x000fe200078e0275 */
[----:B------:R-:W0:Y:S04]  /*2e70*/  LDS.64 R112, [R112] ;  /* 0x0000000070707984 */ /* 0x000e280000000a00 */
        /* <DEDUP_REMOVED lines=10> */
[----:B------:R-:W-:-:S04]  /*2f20*/  IMAD R113, R113, 0x28, R117 ;  /* 0x0000002871717824 */ /* 0x000fc800078e0275 */
[----:B------:R-:W-:-:S06]  /*2f30*/  IMAD.IADD R113, R137, 0x1, R113 ;  /* 0x0000000189717824 */ /* 0x000fcc00078e0271 */
[----:B------:R-:W0:Y:S02]  /*2f40*/  LDS.64 R112, [R113] ;  /* 0x0000000071707984 */ /* 0x000e240000000a00 */
[----:B0-----:R-:W-:Y:S01]  /*2f50*/  FADD.FTZ R114, R114, R112 ;  /* 0x0000007072727221 */ /* 0x001fe20000010000 */
[----:B------:R-:W-:Y:S01]  /*2f60*/  IADD3 R112, R116, 0xc, RZ ;  /* 0x0000000c74707810 */ /* 0x000fe20007ffe0ff */
[----:B------:R-:W-:-:S03]  /*2f70*/  FADD.FTZ R115, R115, R113 ;  /* 0x0000007173737221 */ /* 0x000fc60000010000 */
[----:B------:R-:W-:-:S04]  /*2f80*/  SHF.R.S32.HI R113, RZ, 0x1f, R112 ;  /* 0x0000001fff717819 */ /* 0x000fc80000011470 */
[----:B------:R-:W-:-:S04]  /*2f90*/  LEA.HI R113, R113, R112, RZ, 0x2 ;  /* 0x0000007071717211 */ /* 0x000fc800078f10ff */
[----:B------:R-:W-:-:S05]  /*2fa0*/  SHF.R.S32.HI R113, RZ, 0x2, R113 ;  /* 0x00000002ff717819 */ /* 0x000fca0000011471 */
[----:B------:R-:W-:-:S05]  /*2fb0*/  IMAD R113, R113, 0x28, R117 ;  /* 0x0000002871717824 */ /* 0x000fca00078e0275 */
[----:B------:R-:W-:-:S06]  /*2fc0*/  IADD3 R113, R137, R113, RZ ;  /* 0x0000007189717210 */ /* 0x000fcc0007ffe0ff */
[----:B------:R-:W0:Y:S02]  /*2fd0*/  LDS.64 R112, [R113] ;  /* 0x0000000071707984 */ /* 0x000e240000000a00 */
[----:B0-----:R-:W-:Y:S01]  /*2fe0*/  FADD.FTZ R114, R114, R112 ;  /* 0x0000007072727221 */ /* 0x001fe20000010000 */
[----:B------:R-:W-:Y:S02]  /*2ff0*/  VIADD R112, R116, 0x10 ;  /* 0x0000001074707836 */ /* 0x000fe40000000000 */
        /* <DEDUP_REMOVED lines=101> */
[----:B------:R-:W-:Y:S02]  /*3650*/  LEA.HI R112, R113, R112, RZ, 0x2 ;  /* 0x0000007071707211 */ /* 0x000fe400078f10ff */
[----:B------:R-:W-:Y:S02]  /*3660*/  SHF.R.S32.HI R113, RZ, 0x1f, R164 ;  /* 0x0000001fff717819 */ /* 0x000fe400000114a4 */
[----:B------:R-:W-:Y:S02]  /*3670*/  SHF.R.S32.HI R112, RZ, 0x2, R112 ;  /* 0x00000002ff707819 */ /* 0x000fe40000011470 */
[----:B------:R-:W-:Y:S02]  /*3680*/  LEA.HI R164, R113, R164, RZ, 0x2 ;  /* 0x000000a471a47211 */ /* 0x000fe400078f10ff */
[----:B------:R-:W-:Y:S01]  /*3690*/  SHF.R.S32.HI R113, RZ, 0x1f, R163 ;  /* 0x0000001fff717819 */ /* 0x000fe200000114a3 */
[----:B------:R-:W-:Y:S01]  /*36a0*/  IMAD R112, R112, 0x28, R117 ;  /* 0x0000002870707824 */ /* 0x000fe200078e0275 */
[----:B------:R-:W-:-:S02]  /*36b0*/  SHF.R.S32.HI R164, RZ, 0x2, R164 ;  /* 0x00000002ffa47819 */ /* 0x000fc400000114a4 */
[----:B------:R-:W-:Y:S01]  /*36c0*/  LEA.HI R163, R113, R163, RZ, 0x2 ;  /* 0x000000a371a37211 */ /* 0x000fe200078f10ff */
[----:B------:R-:W-:Y:S01]  /*36d0*/  IMAD.IADD R112, R137, 0x1, R112 ;  /* 0x0000000189707824 */ /* 0x000fe200078e0270 */
[----:B------:R-:W-:Y:S01]  /*36e0*/  IADD3 R113, R116, 0x48, RZ ;  /* 0x0000004874717810 */ /* 0x000fe20007ffe0ff */
[----:B------:R-:W-:Y:S01]  /*36f0*/  IMAD R164, R164, 0x28, R117 ;  /* 0x00000028a4a47824 */ /* 0x000fe200078e0275 */
[----:B------:R-:W-:Y:S02]  /*3700*/  IADD3 R116, R116, 0x4c, RZ ;  /* 0x0000004c74747810 */ /* 0x000fe40007ffe0ff */
[----:B------:R-:W-:Y:S02]  /*3710*/  SHF.R.S32.HI R165, RZ, 0x1f, R113 ;  /* 0x0000001fffa57819 */ /* 0x000fe40000011471 */
[----:B------:R-:W-:Y:S02]  /*3720*/  SHF.R.S32.HI R163, RZ, 0x2, R163 ;  /* 0x00000002ffa37819 */ /* 0x000fe400000114a3 */
[----:B------:R-:W-:-:S02]  /*3730*/  LEA.HI R113, R165, R113, RZ, 0x2 ;  /* 0x00000071a5717211 */ /* 0x000fc400078f10ff */
[----:B------:R-:W-:Y:S01]  /*3740*/  SHF.R.S32.HI R165, RZ, 0x1f, R116 ;  /* 0x0000001fffa57819 */ /* 0x000fe20000011474 */
[----:B------:R-:W-:Y:S01]  /*3750*/  IMAD R163, R163, 0x28, R117 ;  /* 0x00000028a3a37824 */ /* 0x000fe200078e0275 */
[----:B------:R-:W-:Y:S02]  /*3760*/  SHF.R.S32.HI R113, RZ, 0x2, R113 ;  /* 0x00000002ff717819 */ /* 0x000fe40000011471 */
[----:B------:R-:W-:Y:S02]  /*3770*/  LEA.HI R116, R165, R116, RZ, 0x2 ;  /* 0x00000074a5747211 */ /* 0x000fe400078f10ff */
[----:B------:R-:W-:Y:S01]  /*3780*/  IADD3 R164, R137, R164, RZ ;  /* 0x000000a489a47210 */ /* 0x000fe20007ffe0ff */
[----:B------:R-:W-:Y:S01]  /*3790*/  IMAD R113, R113, 0x28, R117 ;  /* 0x0000002871717824 */ /* 0x000fe200078e0275 */
[----:B------:R-:W-:Y:S02]  /*37a0*/  SHF.R.S32.HI R116, RZ, 0x2, R116 ;  /* 0x00000002ff747819 */ /* 0x000fe40000011474 */
[----:B------:R-:W-:-:S03]  /*37b0*/  IADD3 R163, R137, R163, RZ ;  /* 0x000000a389a37210 */ /* 0x000fc60007ffe0ff */
[----:B------:R-:W-:Y:S02]  /*37c0*/  IMAD R116, R116, 0x28, R117 ;  /* 0x0000002874747824 */ /* 0x000fe400078e0275 */
[C---:B------:R-:W-:Y:S02]  /*37d0*/  IMAD.IADD R117, R137.reuse, 0x1, R113 ;  /* 0x0000000189757824 */ /* 0x040fe400078e0271 */
[----:B------:R-:W0:Y:S01]  /*37e0*/  LDS.64 R112, [R112] ;  /* 0x0000000070707984 */ /* 0x000e220000000a00 */
[----:B------:R-:W-:Y:S01]  /*37f0*/  IADD3 R116, R137, R116, RZ ;  /* 0x0000007489747210 */ /* 0x000fe20007ffe0ff */
[----:B0-----:R-:W-:Y:S01]  /*3800*/  FADD.FTZ R112, R114, R112 ;  /* 0x0000007072707221 */ /* 0x001fe20000010000 */
[----:B------:R-:W-:Y:S02]  /*3810*/  FADD.FTZ R137, R115, R113 ;  /* 0x0000007173897221 */ /* 0x000fe40000010000 */
[----:B------:R-:W0:Y:S02]  /*3820*/  LDS.64 R114, [R164] ;  /* 0x00000000a4727984 */ /* 0x000e240000000a00 */
[----:B0-----:R-:W-:Y:S01]  /*3830*/  FADD.FTZ R114, R112, R114 ;  /* 0x0000007270727221 */ /* 0x001fe20000010000 */
[----:B------:R-:W-:Y:S01]  /*3840*/  FADD.FTZ R137, R137, R115 ;  /* 0x0000007389897221 */ /* 0x000fe20000010000 */
[----:B------:R-:W0:Y:S02]  /*3850*/  LDS.64 R112, [R163] ;  /* 0x00000000a3707984 */ /* 0x000e240000000a00 */
[----:B0-----:R-:W-:Y:S01]  /*3860*/  FADD.FTZ R112, R114, R112 ;  /* 0x0000007072707221 */ /* 0x001fe20000010000 */
[----:B------:R-:W-:Y:S01]  /*3870*/  FADD.FTZ R113, R137, R113 ;  /* 0x0000007189717221 */ /* 0x000fe20000010000 */
[----:B------:R-:W0:Y:S04]  /*3880*/  LDS.64 R114, [R117] ;  /* 0x0000000075727984 */ /* 0x000e280000000a00 */
[----:B------:R-:W1:Y:S01]  /*3890*/  LDS.64 R116, [R116] ;  /* 0x0000000074747984 */ /* 0x000e620000000a00 */
[----:B0-----:R-:W-:Y:S01]  /*38a0*/  FADD.FTZ R112, R112, R114 ;  /* 0x0000007270707221 */ /* 0x001fe20000010000 */
[----:B------:R-:W-:-:S03]  /*38b0*/  FADD.FTZ R113, R113, R115 ;  /* 0x0000007371717221 */ /* 0x000fc60000010000 */
[----:B-1----:R-:W-:Y:S01]  /*38c0*/  FADD.FTZ R112, R112, R116 ;  /* 0x0000007470707221 */ /* 0x002fe20000010000 */
[----:B------:R-:W-:-:S07]  /*38d0*/  FADD.FTZ R113, R113, R117 ;  /* 0x0000007571717221 */ /* 0x000fce0000010000 */
.L_x_1613:
[----:B------:R-:W-:Y:S05]  /*38e0*/  BSYNC B0 ;  /* 0x0000000000007941 */ /* 0x000fea0003800000 */
.L_x_1612:
[----:B------:R-:W1:Y:S01]  /*38f0*/  S2R R165, SR_TID.X ;  /* 0x0000000000a57919 */ /* 0x000e620000002100 */
[----:B------:R-:W2:Y:S01]  /*3900*/  S2R R164, SR_CTAID.Y ;  /* 0x0000000000a47919 */ /* 0x000ea20000002600 */
[----:B0-----:R-:W0:Y:S04]  /*3910*/  SHFL.BFLY PT, R115, R112, 0x2, 0x1f ;  /* 0x0c401f0070737f89 */ /* 0x001e2800000e0000 */
[----:B------:R-:W3:Y:S01]  /*3920*/  SHFL.BFLY PT, R114, R113, 0x2, 0x1f ;  /* 0x0c401f0071727f89 */ /* 0x000ee200000e0000 */
[----:B-1----:R-:W-:Y:S01]  /*3930*/  LOP3.LUT P0, RZ, R165, 0xfffffff3, RZ, 0xc0, !PT ;  /* 0xfffffff3a5ff7812 */ /* 0x002fe2000780c0ff */
[----:B0-----:R-:W-:Y:S01]  /*3940*/  FADD.FTZ R112, R115, R112 ;  /* 0x0000007073707221 */ /* 0x001fe20000010000 */
[----:B------:R-:W-:Y:S01]  /*3950*/  ISETP.GT.U32.AND P1, PT, R165, 0x7, PT ;  /* 0x00000007a500780c */ /* 0x000fe20003f24070 */
[----:B---3--:R-:W-:-:S03]  /*3960*/  FADD.FTZ R113, R114, R113 ;  /* 0x0000007172717221 */ /* 0x008fc60000010000 */
[----:B------:R-:W0:Y:S04]  /*3970*/  SHFL.BFLY PT, R137, R112, 0x1, 0x1f ;  /* 0x0c201f0070897f89 */ /* 0x000e2800000e0000 */
[----:B------:R-:W1:Y:S03]  /*3980*/  SHFL.BFLY PT, R117, R113, 0x1, 0x1f ;  /* 0x0c201f0071757f89 */ /* 0x000e6600000e0000 */
[----:B------:R-:W2:Y:S08]  /*3990*/  @!P0 LDC R163, c[0x0][0x10] ;  /* 0x00000400ffa38b82 */ /* 0x000eb00000000800 */
[----:B------:R-:W3:Y:S08]  /*39a0*/  @!P0 LDC.64 R114, c[0x0][0x248] ;  /* 0x00009200ff728b82 */ /* 0x000ef00000000a00 */
[----:B------:R-:W4:Y:S01]  /*39b0*/  @!P1 LDC R116, c[0x0][0x10] ;  /* 0x00000400ff749b82 */ /* 0x000f220000000800 */
[----:B--2---:R-:W-:-:S02]  /*39c0*/  @!P0 IMAD R163, R163, UR4, R164 ;  /* 0x00000004a3a38c24 */ /* 0x004fc4000f8e02a4 */
[----:B------:R-:W2:Y:S01]  /*39d0*/  LDL R164, [R1+0xa8] ;  /* 0x0000a80001a47983 */ /* 0x000ea20000100800 */
[----:B0-----:R-:W-:Y:S01]  /*39e0*/  FADD.FTZ R112, R112, R137 ;  /* 0x0000008970707221 */ /* 0x001fe20000010000 */
[----:B-1----:R-:W-:Y:S01]  /*39f0*/  FADD.FTZ R113, R113, R117 ;  /* 0x0000007571717221 */ /* 0x002fe20000010000 */
[----:B--2---:R-:W-:Y:S02]  /*3a00*/  @!P0 LEA R163, R163, R164, 0x3 ;  /* 0x000000a4a3a38211 */ /* 0x004fe400078e18ff */
[----:B------:R-:W4:Y:S03]  /*3a10*/  S2R R164, SR_CTAID.Y ;  /* 0x0000000000a47919 */ /* 0x000f260000002600 */
[----:B------:R-:W-:-:S04]  /*3a20*/  @!P0 IMAD.SHL.U32 R163, R163, 0x2, RZ ;  /* 0x00000002a3a38824 */ /* 0x000fc800078e00ff */
[----:B---3--:R-:W-:-:S05]  /*3a30*/  @!P0 IMAD.WIDE.U32 R114, R163, 0x4, R114 ;  /* 0x00000004a3728825 */ /* 0x008fca00078e0072 */
[----:B------:R0:W-:Y:S01]  /*3a40*/  @!P0 STG.E.64 desc[UR16][R114.64], R112 ;  /* 0x0000007072008986 */ /* 0x0001e2000c101b10 */
[----:B------:R-:W-:Y:S01]  /*3a50*/  BAR.SYNC.DEFER_BLOCKING 0x0 ;  /* 0x0000000000007b1d */ /* 0x000fe20000010000 */
[C---:B------:R-:W-:Y:S02]  /*3a60*/  ISETP.NE.AND P0, PT, R165.reuse, RZ, PT ;  /* 0x000000ffa500720c */ /* 0x040fe40003f05270 */
[----:B0-----:R-:W-:Y:S01]  /*3a70*/  @!P1 LOP3.LUT R113, R165, 0x7ffffffe, RZ, 0xc0, !PT ;  /* 0x7ffffffea5719812 */ /* 0x001fe200078ec0ff */
[----:B----4-:R-:W-:-:S04]  /*3a80*/  @!P1 IMAD R112, R116, UR4, R164 ;  /* 0x0000000474709c24 */ /* 0x010fc8000f8e02a4 */
[----:B------:R-:W0:Y:S01]  /*3a90*/  @!P1 LDC.64 R116, c[0x0][0x248] ;  /* 0x00009200ff749b82 */ /* 0x000e220000000a00 */
[----:B------:R-:W-:Y:S02]  /*3aa0*/  @!P1 LEA R112, R112, R113, 0x3 ;  /* 0x0000007170709211 */ /* 0x000fe400078e18ff */
[----:B------:R-:W-:-:S04]  /*3ab0*/  @!P1 LOP3.LUT R113, R165, 0x1, RZ, 0xc0, !PT ;  /* 0x00000001a5719812 */ /* 0x000fc800078ec0ff */
[----:B------:R-:W-:-:S05]  /*3ac0*/  @!P1 IADD3 R112, R112, R113, RZ ;  /* 0x0000007170709210 */ /* 0x000fca0007ffe0ff */
[----:B------:R-:W-:-:S04]  /*3ad0*/  @!P1 IMAD.SHL.U32 R112, R112, 0x2, RZ ;  /* 0x0000000270709824 */ /* 0x000fc800078e00ff */
[----:B0-----:R-:W-:Y:S01]  /*3ae0*/  @!P1 IMAD.WIDE.U32 R116, R112, 0x4, R116 ;  /* 0x0000000470749825 */ /* 0x001fe200078e0074 */
[----:B------:R-:W-:Y:S06]  /*3af0*/  @P0 BRA `(.L_x_1614) ;  /* 0x0000000000440947 */ /* 0x000fec0003800000 */
        /* <DEDUP_REMOVED lines=9> */
.L_x_1615:
        /* <DEDUP_REMOVED lines=8> */
.L_x_1614:
[----:B------:R-:W-:Y:S05]  /*3c10*/  WARPSYNC.ALL ;  /* 0x0000000000007948 */ /* 0x000fea0003800000 */
[----:B------:R-:W-:Y:S01]  /*3c20*/  BAR.SYNC.DEFER_BLOCKING 0x0 ;  /* 0x0000000000007b1d */ /* 0x000fe20000010000 */
[----:B------:R-:W-:-:S05]  /*3c30*/  LOP3.LUT P2, RZ, R119, 0x200, RZ, 0xc0, !PT ;  /* 0x0000020077ff7812 */ /* 0x000fca000784c0ff */
[----:B------:R0:W2:Y:S04]  /*3c40*/  LDG.E.64.CONSTANT R112, desc[UR16][R140.64] ;  /* 0x000000108c707981 */ /* 0x0000a8000c1e9b00 */
[----:B------:R1:W3:Y:S04]  /*3c50*/  LDG.E.64.CONSTANT R114, desc[UR16][R138.64] ;  /* 0x000000108a727981 */ /* 0x0002e8000c1e9b00 */
[----:B------:R-:W4:Y:S01]  /*3c60*/  @!P1 LDG.E.64 R116, desc[UR16][R116.64] ;  /* 0x0000001074749981 */ /* 0x000f22000c1e1b00 */
[----:B0-----:R-:W0:Y:S01]  /*3c70*/  S2R R141, SR_TID.X ;  /* 0x00000000008d7919 */ /* 0x001e220000002100 */
[----:B-1----:R-:W-:Y:S01]  /*3c80*/  IMAD.MOV.U32 R138, RZ, RZ, RZ ;  /* 0x000000ffff8a7224 */ /* 0x002fe200078e00ff */
[----:B------:R-:W-:Y:S01]  /*3c90*/  HFMA2.MMA R137, -RZ, RZ, 0, 0 ;  /* 0x00000000ff897435 */ /* 0x000fe200000001ff */
[----:B0-----:R-:W-:-:S02]  /*3ca0*/  LOP3.LUT P0, RZ, R141, 0xfffffff9, RZ, 0xc0, !PT ;  /* 0xfffffff98dff7812 */ /* 0x001fc4000780c0ff */
[----:B------:R-:W-:Y:S02]  /*3cb0*/  PRMT R111, R111, 0x7632, R111 ;  /* 0x000076326f6f7816 */ /* 0x000fe4000000006f */
[----:B------:R-:W-:Y:S02]  /*3cc0*/  PRMT R163, R50, 0x7632, R163 ;  /* 0x0000763232a37816 */ /* 0x000fe400000000a3 */
[----:B------:R-:W-:Y:S02]  /*3cd0*/  PRMT R50, R52, 0x7632, R50 ;  /* 0x0000763234327816 */ /* 0x000fe40000000032 */
[----:B------:R-:W-:Y:S02]  /*3ce0*/  PRMT R165, R48, 0x7632, R165 ;  /* 0x0000763230a57816 */ /* 0x000fe400000000a5 */
[----:B------:R-:W-:Y:S01]  /*3cf0*/  PRMT R48, R57, 0x7632, R48 ;  /* 0x0000763239307816 */ /* 0x000fe20000000030 */
[----:B------:R-:W-:Y:S04]  /*3d00*/  STL.S16 [R1], R111 ;  /* 0x0000006f01007387 */ /* 0x000fe80000100600 */
[----:B------:R-:W-:Y:S01]  /*3d10*/  STL.S16 [R1+0x14], R50 ;  /* 0x0000143201007387 */ /* 0x000fe20000100600 */
[----:B------:R-:W-:Y:S01]  /*3d20*/  BSSY B0, `(.L_x_1616) ;  /* 0x0000066000007945 */ /* 0x000fe20003800000 */
        /* <DEDUP_REMOVED lines=56> */
[----:B----4-:R-:W-:Y:S01]  /*40b0*/  @!P1 FADD.FTZ R138, RZ, R116 ;  /* 0x00000074ff8a9221 */ /* 0x010fe20000010000 */
[----:B------:R-:W-:Y:S02]  /*40c0*/  @!P1 FADD.FTZ R137, RZ, R117 ;  /* 0x00000075ff899221 */ /* 0x000fe40000010000 */
[----:B------:R-:W0:Y:S02]  /*40d0*/  @!P0 S2R R117, SR_CgaCtaId ;  /* 0x0000000000758919 */ /* 0x000e240000008800 */
[----:B------:R-:W1:Y:S04]  /*40e0*/  SHFL.BFLY PT, R116, R138, 0x1, 0x1f ;  /* 0x0c201f008a747f89 */ /* 0x000e6800000e0000 */
[----:B------:R-:W4:Y:S01]  /*40f0*/  SHFL.BFLY PT, R139, R137, 0x1, 0x1f ;  /* 0x0c201f00898b7f89 */ /* 0x000f2200000e0000 */
[----:B-1----:R-:W-:Y:S01]  /*4100*/  FADD.FTZ R116, R116, R138 ;  /* 0x0000008a74747221 */ /* 0x002fe20000010000 */
[----:B------:R-:W-:-:S04]  /*4110*/  @!P0 MOV R138, 0x400 ;  /* 0x00000400008a8802 */ /* 0x000fc80000000f00 */
[----:B------:R-:W-:Y:S01]  /*4120*/  @!P0 IADD3 R138, R138, 0xc80, RZ ;  /* 0x00000c808a8a8810 */ /* 0x000fe20007ffe0ff */
[----:B------:R-:W-:Y:S01]  /*4130*/  @!P0 FMUL.FTZ R116, R116, 4.8828125727595761418e-05 ;  /* 0x384ccccd74748820 */ /* 0x000fe20000410000 */
[----:B----4-:R-:W-:Y:S02]  /*4140*/  FADD.FTZ R139, R139, R137 ;  /* 0x000000898b8b7221 */ /* 0x010fe40000010000 */
[----:B0-----:R-:W-:Y:S01]  /*4150*/  @!P0 LEA R117, R117, R138, 0x18 ;  /* 0x0000008a75758211 */ /* 0x001fe200078ec0ff */
[----:B------:R-:W-:Y:S02]  /*4160*/  @!P0 IMAD.SHL.U32 R138, R141, 0x4, RZ ;  /* 0x000000048d8a8824 */ /* 0x000fe400078e00ff */
[----:B------:R-:W-:-:S04]  /*4170*/  @!P0 FMUL.FTZ R137, R116, R116 ;  /* 0x0000007474898220 */ /* 0x000fc80000410000 */
[----:B------:R-:W-:Y:S01]  /*4180*/  @!P0 FFMA.FTZ R137, R139, 4.8828125727595761418e-05, -R137 ;  /* 0x384ccccd8b898823 */ /* 0x000fe20000010889 */
[----:B------:R-:W-:-:S04]  /*4190*/  @!P0 LOP3.LUT R138, R138, 0xfffffff8, RZ, 0xc0, !PT ;  /* 0xfffffff88a8a8812 */ /* 0x000fc800078ec0ff */
[----:B------:R-:W-:Y:S02]  /*41a0*/  @!P0 IADD3 R138, R138, R117, RZ ;  /* 0x000000758a8a8210 */ /* 0x000fe40007ffe0ff */
[----:B------:R-:W-:Y:S02]  /*41b0*/  @!P0 FMNMX.FTZ R117, RZ, R137, !PT ;  /* 0x00000089ff758209 */ /* 0x000fe40007810000 */
[----:B------:R-:W-:Y:S02]  /*41c0*/  PRMT R137, R49, 0x7632, R137 ;  /* 0x0000763231897816 */ /* 0x000fe40000000089 */
[----:B------:R-:W-:-:S05]  /*41d0*/  PRMT R49, R53, 0x7632, R49 ;  /* 0x0000763235317816 */ /* 0x000fca0000000031 */
[----:B------:R-:W-:Y:S04]  /*41e0*/  STL.S16 [R1+0x18], R49 ;  /* 0x0000183101007387 */ /* 0x000fe80000100600 */
[----:B------:R-:W-:Y:S04]  /*41f0*/  STL.S16 [R1+0x1c], R48 ;  /* 0x00001c3001007387 */ /* 0x000fe80000100600 */
[----:B------:R0:W-:Y:S01]  /*4200*/  @!P0 STS.64 [R138], R116 ;  /* 0x000000748a008388 */ /* 0x0001e20000000a00 */
[----:B--2---:R-:W-:Y:S02]  /*4210*/  PRMT R110, R112, 0x7632, R110 ;  /* 0x00007632706e7816 */ /* 0x004fe4000000006e */
[----:B------:R-:W-:-:S02]  /*4220*/  PRMT R53, R113, 0x7632, R53 ;  /* 0x0000763271357816 */ /* 0x000fc40000000035 */
[----:B---3--:R-:W-:Y:S02]  /*4230*/  PRMT R52, R114, 0x7632, R52 ;  /* 0x0000763272347816 */ /* 0x008fe40000000034 */
[----:B------:R-:W-:Y:S02]  /*4240*/  PRMT R57, R115, 0x7632, R57 ;  /* 0x0000763273397816 */ /* 0x000fe40000000039 */
[----:B0-----:R-:W-:Y:S01]  /*4250*/  PRMT R138, R51, 0x7632, R138 ;  /* 0x00007632338a7816 */ /* 0x001fe2000000008a */
[----:B------:R-:W-:Y:S06]  /*4260*/  BAR.SYNC.DEFER_BLOCKING 0x0 ;  /* 0x0000000000007b1d */ /* 0x000fec0000010000 */
[----:B------:R-:W-:Y:S05]  /*4270*/  @P2 BRA `(.L_x_1617) ;  /* 0x0000000000402947 */ /* 0x000fea0003800000 */
[----:B------:R-:W0:Y:S01]  /*4280*/  S2UR UR14, SR_CgaCtaId ;  /* 0x00000000000e79c3 */ /* 0x000e220000008800 */
[----:B------:R-:W-:Y:S01]  /*4290*/  USHF.L.U64.HI UR8, UR10, 0x2, UR5 ;  /* 0x000000020a087899 */ /* 0x000fe20008010205 */
[----:B------:R-:W-:Y:S01]  /*42a0*/  IADD3 R50, R141, UR21, RZ ;  /* 0x000000158d327c10 */ /* 0x000fe2000fffe0ff */
[----:B------:R-:W-:Y:S01]  /*42b0*/  ULOP3.LUT UR18, UR15, 0xffffffe0, URZ, 0xc0, !UPT ;  /* 0xffffffe00f127892 */ /* 0x000fe2000f8ec03f */
[----:B------:R-:W-:Y:S01]  /*42c0*/  UMOV UR13, 0x400 ;  /* 0x00000400000d7882 */ /* 0x000fe20000000000 */
[----:B------:R-:W-:Y:S02]  /*42d0*/  ULOP3.LUT UR8, UR8, 0x1fffffff, URZ, 0xc0, !UPT ;  /* 0x1fffffff08087892 */ /* 0x000fe4000f8ec03f */
[----:B------:R-:W-:Y:S02]  /*42e0*/  UIADD3 UR13, UR13, 0xc80, URZ ;  /* 0x00000c800d0d7890 */ /* 0x000fe4000fffe03f */
[----:B------:R-:W-:Y:S01]  /*42f0*/  IADD3 R49, P0, R50, UR18, RZ ;  /* 0x0000001232317c10 */ /* 0x000fe2000ff1e0ff */
[----:B------:R-:W-:-:S03]  /*4300*/  ULDC.64 UR24, c[0x0][0x240] ;  /* 0x0000900000187ab9 */ /* 0x000fc60000000a00 */
[----:B------:R-:W-:Y:S02]  /*4310*/  LEA.HI.X.SX32 R50, R50, UR8, 0x1, P0 ;  /* 0x0000000832327c11 */ /* 0x000fe400080f0eff */
[----:B------:R-:W-:-:S04]  /*4320*/  LEA R48, P0, R49, UR24, 0x3 ;  /* 0x0000001831307c11 */ /* 0x000fc8000f8018ff */
[----:B------:R-:W-:Y:S01]  /*4330*/  LEA.HI.X R49, R49, UR25, R50, 0x3, P0 ;  /* 0x0000001931317c11 */ /* 0x000fe200080f1c32 */
[----:B0-----:R-:W-:-:S06]  /*4340*/  ULEA UR13, UR14, UR13, 0x18 ;  /* 0x0000000d0e0d7291 */ /* 0x001fcc000f8ec03f */
[----:B------:R-:W-:-:S06]  /*4350*/  LEA R50, R141, UR13, 0x3 ;  /* 0x0000000d8d327c11 */ /* 0x000fcc000f8e18ff */
[----:B------:R-:W0:Y:S04]  /*4360*/  LDS.64 R50, [R50] ;  /* 0x0000000032327984 */ /* 0x000e280000000a00 */
[----:B0-----:R0:W-:Y:S02]  /*4370*/  STG.E.64 desc[UR16][R48.64], R50 ;  /* 0x0000003230007986 */ /* 0x0011e4000c101b10 */
.L_x_1617:
[----:B------:R-:W-:Y:S05]  /*4380*/  BSYNC B0 ;  /* 0x0000000000007941 */ /* 0x000fea0003800000 */
.L_x_1616:
[----:B0-----:R-:W-:Y:S01]  /*4390*/  LEA R48, R142, UR12, 0x2 ;  /* 0x0000000c8e307c11 */ /* 0x001fe2000f8e10ff */
[----:B------:R-:W-:Y:S01]  /*43a0*/  IMAD.U32 R50, RZ, RZ, UR19 ;  /* 0x00000013ff327e24 */ /* 0x000fe2000f8e00ff */
[----:B------:R-:W-:Y:S01]  /*43b0*/  IADD3 R111, RZ, -UR21, RZ ;  /* 0x80000015ff6f7c10 */ /* 0x000fe2000fffe0ff */
[----:B------:R-:W-:Y:S01]  /*43c0*/  ULDC.64 UR12, c[0x0][0x210] ;  /* 0x00008400000c7ab9 */ /* 0x000fe20000000a00 */
[--C-:B------:R-:W-:Y:S02]  /*43d0*/  SHF.R.S32.HI R49, RZ, 0x1f, R48.reuse ;  /* 0x0000001fff317819 */ /* 0x100fe40000011430 */
[----:B------:R-:W-:Y:S01]  /*43e0*/  LOP3.LUT R119, R119, 0xfffffeff, RZ, 0xc0, !PT ;  /* 0xfffffeff77777812 */ /* 0x000fe200078ec0ff */
[----:B------:R-:W-:-:S04]  /*43f0*/  IMAD.WIDE.U32 R50, R50, 0xa0000, R48 ;  /* 0x000a000032327825 */ /* 0x000fc800078e0030 */
[----:B------:R-:W-:Y:S01]  /*4400*/  IMAD.WIDE.U32 R48, R48, -0x33333333, RZ ;  /* 0xcccccccd30307825 */ /* 0x000fe200078e00ff */
[-C--:B------:R-:W-:Y:S02]  /*4410*/  IADD3 R116, P0, R2, R50.reuse, RZ ;  /* 0x0000003202747210 */ /* 0x080fe40007f1e0ff */
[----:B------:R-:W-:Y:S01]  /*4420*/  IADD3 R2, R51, UR9, RZ ;  /* 0x0000000933027c10 */ /* 0x000fe2000fffe0ff */
[----:B------:R-:W-:Y:S01]  /*4430*/  IMAD.MOV.U32 R51, RZ, RZ, R111 ;  /* 0x000000ffff337224 */ /* 0x000fe200078e006f */
[----:B------:R-:W-:Y:S02]  /*4440*/  IADD3 R111, P2, R143, R50, RZ ;  /* 0x000000328f6f7210 */ /* 0x000fe40007f5e0ff */
[----:B------:R-:W-:Y:S02]  /*4450*/  IADD3.X R117, RZ, R2, RZ, P0, !PT ;  /* 0x00000002ff757210 */ /* 0x000fe400007fe4ff */
[----:B------:R-:W-:Y:S01]  /*4460*/  LEA R48, P0, R116, UR12, 0x1 ;  /* 0x0000000c74307c11 */ /* 0x000fe2000f8008ff */
[----:B------:R0:W-:Y:S01]  /*4470*/  STL [R1+0xb8], R111 ;  /* 0x0000b86f01007387 */ /* 0x0001e20000100800 */
[----:B------:R-:W-:-:S02]  /*4480*/  LEA.HI R51, R49, R51, RZ, 0x1a ;  /* 0x0000003331337211 */ /* 0x000fc400078fd0ff */
[----:B------:R-:W-:Y:S02]  /*4490*/  LEA.HI.X R49, R116, UR13, R117, 0x1, P0 ;  /* 0x0000000d74317c11 */ /* 0x000fe400080f0c75 */
[-C--:B------:R-:W-:Y:S01]  /*44a0*/  IADD3 R117, P3, R144, R50.reuse, RZ ;  /* 0x0000003290757210 */ /* 0x080fe20007f7e0ff */
[----:B------:R-:W-:Y:S01]  /*44b0*/  IMAD.MOV.U32 R144, RZ, RZ, R137 ;  /* 0x000000ffff907224 */ /* 0x000fe200078e0089 */
[----:B------:R-:W-:Y:S02]  /*44c0*/  IADD3 R116, P1, R145, R50, RZ ;  /* 0x0000003291747210 */ /* 0x000fe40007f3e0ff */
[----:B------:R-:W-:Y:S02]  /*44d0*/  @P2 LOP3.LUT R119, R119, 0x100, RZ, 0xfc, !PT ;  /* 0x0000010077772812 */ /* 0x000fe400078efcff */
[----:B------:R-:W-:Y:S01]  /*44e0*/  MOV R145, R138 ;  /* 0x0000008a00917202 */ /* 0x000fe20000000f00 */
[----:B------:R-:W-:Y:S01]  /*44f0*/  STL [R1+0xc0], R116 ;  /* 0x0000c07401007387 */ /* 0x000fe20000100800 */
[----:B------:R-:W-:-:S02]  /*4500*/  LOP3.LUT R119, R119, 0xffffff7f, RZ, 0xc0, !PT ;  /* 0xffffff7f77777812 */ /* 0x000fc400078ec0ff */
[-C--:B------:R-:W-:Y:S01]  /*4510*/  IADD3 R137, P2, R146, R50.reuse, RZ ;  /* 0x0000003292897210 */ /* 0x080fe20007f5e0ff */
[----:B------:R1:W-:Y:S01]  /*4520*/  STL [R1+0xbc], R117 ;  /* 0x0000bc7501007387 */ /* 0x0003e20000100800 */
[-C--:B------:R-:W-:Y:S02]  /*4530*/  IADD3 R138, P0, R147, R50.reuse, RZ ;  /* 0x00000032938a7210 */ /* 0x080fe40007f1e0ff */
[----:B------:R-:W-:Y:S01]  /*4540*/  @P3 LOP3.LUT R119, R119, 0x80, RZ, 0xfc, !PT ;  /* 0x0000008077773812 */ /* 0x000fe200078efcff */
[----:B------:R-:W-:Y:S01]  /*4550*/  STL [R1+0xc4], R137 ;  /* 0x0000c48901007387 */ /* 0x000fe20000100800 */
[----:B------:R-:W-:Y:S02]  /*4560*/  IADD3 R139, P3, R148, R50, RZ ;  /* 0x00000032948b7210 */ /* 0x000fe40007f7e0ff */
[----:B0-----:R-:W-:Y:S01]  /*4570*/  IADD3.X R111, RZ, R2, RZ, P1, !PT ;  /* 0x00000002ff6f7210 */ /* 0x001fe20000ffe4ff */
[----:B------:R-:W-:Y:S01]  /*4580*/  STL [R1+0xc8], R138 ;  /* 0x0000c88a01007387 */ /* 0x000fe20000100800 */
[-C--:B------:R-:W-:Y:S01]  /*4590*/  IADD3 R140, P1, R149, R50.reuse, RZ ;  /* 0x00000032958c7210 */ /* 0x080fe20007f3e0ff */
[----:B-1----:R-:W-:Y:S01]  /*45a0*/  IMAD.X R117, RZ, RZ, R2, P0 ;  /* 0x000000ffff757224 */ /* 0x002fe200000e0602 */
[----:B------:R-:W-:Y:S01]  /*45b0*/  IADD3 R142, P0, R151, R50, RZ ;  /* 0x00000032978e7210 */ /* 0x000fe20007f1e0ff */
[----:B------:R-:W-:Y:S04]  /*45c0*/  STL [R1+0xcc], R139 ;  /* 0x0000cc8b01007387 */ /* 0x000fe80000100800 */
[----:B------:R0:W-:Y:S02]  /*45d0*/  STL [R1+0xa4], R111 ;  /* 0x0000a46f01007387 */ /* 0x0001e40000100800 */
[----:B0-----:R-:W-:-:S02]  /*45e0*/  IADD3.X R111, RZ, R2, RZ, P2, !PT ;  /* 0x00000002ff6f7210 */ /* 0x001fc400017fe4ff */
[----:B------:R-:W-:-:S03]  /*45f0*/  IADD3 R141, P2, R150, R50, RZ ;  /* 0x00000032968d7210 */ /* 0x000fc60007f5e0ff */
[----:B------:R0:W-:Y:S02]  /*4600*/  STL [R1+0xd0], R111 ;  /* 0x0000d06f01007387 */ /* 0x0001e40000100800 */
[----:B------:R-:W-:Y:S02]  /*4610*/  IMAD.X R116, RZ, RZ, R2, P2 ;  /* 0x000000ffff747224 */ /* 0x000fe400010e0602 */
[----:B------:R-:W-:Y:S04]  /*4620*/  STL [R1+0xd4], R140 ;  /* 0x0000d48c01007387 */ /* 0x000fe80000100800 */
[----:B------:R-:W-:Y:S01]  /*4630*/  STL [R1+0xd8], R117 ;  /* 0x0000d87501007387 */ /* 0x000fe20000100800 */
[----:B0-----:R-:W-:-:S03]  /*4640*/  IADD3.X R111, RZ, R2, RZ, P3, !PT ;  /* 0x00000002ff6f7210 */ /* 0x001fc60001ffe4ff */
[----:B------:R-:W-:Y:S01]  /*4650*/  STL [R1+0xdc], R141 ;  /* 0x0000dc8d01007387 */ /* 0x000fe20000100800 */
[----:B------:R-:W-:-:S03]  /*4660*/  IADD3 R143, P3, R152, R50, RZ ;  /* 0x00000032988f7210 */ /* 0x000fc60007f7e0ff */
[----:B------:R-:W-:Y:S04]  /*4670*/  STL [R1+0xe0], R142 ;  /* 0x0000e08e01007387 */ /* 0x000fe80000100800 */
[----:B------:R0:W-:Y:S04]  /*4680*/  STL [R1+0xa0], R111 ;  /* 0x0000a06f01007387 */ /* 0x0001e80000100800 */
[----:B------:R1:W-:Y:S01]  /*4690*/  STL [R1+0xe4], R143 ;  /* 0x0000e48f01007387 */ /* 0x0003e20000100800 */
[----:B0-----:R-:W-:Y:S01]  /*46a0*/  IADD3.X R111, RZ, R2, RZ, P1, !PT ;  /* 0x00000002ff6f7210 */ /* 0x001fe20000ffe4ff */
[----:B------:R-:W-:Y:S01]  /*46b0*/  IMAD.X R137, RZ, RZ, R2, P0 ;  /* 0x000000ffff897224 */ /* 0x000fe200000e0602 */
[----:B-1----:R-:W-:-:S03]  /*46c0*/  MOV R143, R145 ;  /* 0x00000091008f7202 */ /* 0x002fc60000000f00 */
[----:B------:R-:W-:Y:S04]  /*46d0*/  STL [R1+0x9c], R111 ;  /* 0x00009c6f01007387 */ /* 0x000fe80000100800 */
[----:B------:R0:W-:Y:S01]  /*46e0*/  STL [R1+0xe8], R116 ;  /* 0x0000e87401007387 */ /* 0x0001e20000100800 */
[----:B------:R-:W-:Y:S02]  /*46f0*/  IADD3 R145, P2, R154, R50, RZ ;  /* 0x000000329a917210 */ /* 0x000fe40007f5e0ff */
[----:B0-----:R-:W-:Y:S02]  /*4700*/  MOV R116, R144 ;  /* 0x0000009000747202 */ /* 0x001fe40000000f00 */
[----:B------:R-:W-:-:S05]  /*4710*/  IADD3 R144, P1, R153, R50, RZ ;  /* 0x0000003299907210 */ /* 0x000fca0007f3e0ff */
[----:B------:R0:W-:Y:S01]  /*4720*/  STL [R1+0xec], R144 ;  /* 0x0000ec9001007387 */ /* 0x0001e20000100800 */
[----:B------:R-:W-:-:S03]  /*4730*/  IADD3.X R138, RZ, R2, RZ, P3, !PT ;  /* 0x00000002ff8a7210 */ /* 0x000fc60001ffe4ff */
[----:B0-----:R-:W2:Y:S04]  /*4740*/  LDL.LU R144, [R1+0x28] ;  /* 0x0000280001907983 */ /* 0x001ea80000300800 */
[----:B------:R0:W-:Y:S01]  /*4750*/  STL [R1+0xf0], R137 ;  /* 0x0000f08901007387 */ /* 0x0001e20000100800 */
[----:B------:R-:W-:Y:S02]  /*4760*/  IADD3 R146, P0, R155, R50, RZ ;  /* 0x000000329b927210 */ /* 0x000fe40007f1e0ff */
[----:B------:R-:W-:Y:S01]  /*4770*/  IADD3.X R139, RZ, R2, RZ, P1, !PT ;  /* 0x00000002ff8b7210 */ /* 0x000fe20000ffe4ff */
[----:B0-----:R-:W3:Y:S04]  /*4780*/  LDL.LU R137, [R1+0x24] ;  /* 0x0000240001897983 */ /* 0x001ee80000300800 */
[----:B------:R-:W4:Y:S01]  /*4790*/  LDL.LU R154, [R1+0x20] ;  /* 0x00002000019a7983 */ /* 0x000f220000300800 */
[-C--:B------:R-:W-:Y:S01]  /*47a0*/  IADD3 R147, P3, R156, R50.reuse, RZ ;  /* 0x000000329c937210 */ /* 0x080fe20007f7e0ff */
[----:B------:R-:W-:Y:S01]  /*47b0*/  IMAD.X R111, RZ, RZ, R2, P2 ;  /* 0x000000ffff6f7224 */ /* 0x000fe200010e0602 */
[-C--:B------:R-:W-:Y:S01]  /*47c0*/  IADD3 R148, P1, R157, R50.reuse, RZ ;  /* 0x000000329d947210 */ /* 0x080fe20007f3e0ff */
[----:B------:R-:W-:Y:S01]  /*47d0*/  STL [R1+0xf4], R145 ;  /* 0x0000f49101007387 */ /* 0x000fe20000100800 */
[----:B------:R-:W-:-:S02]  /*47e0*/  IADD3 R149, P2, R158, R50, RZ ;  /* 0x000000329e957210 */ /* 0x000fc40007f5e0ff */
[----:B------:R-:W-:Y:S01]  /*47f0*/  IADD3.X R140, RZ, R2, RZ, P0, !PT ;  /* 0x00000002ff8c7210 */ /* 0x000fe200007fe4ff */
[----:B------:R0:W-:Y:S01]  /*4800*/  STL [R1+0xf8], R138 ;  /* 0x0000f88a01007387 */ /* 0x0001e20000100800 */
[----:B------:R-:W-:Y:S01]  /*4810*/  IMAD.X R141, RZ, RZ, R2, P1 ;  /* 0x000000ffff8d7224 */ /* 0x000fe200008e0602 */
[----:B------:R-:W-:Y:S02]  /*4820*/  IADD3 R151, P1, R160, R50, RZ ;  /* 0x00000032a0977210 */ /* 0x000fe40007f3e0ff */
[----:B------:R-:W-:Y:S01]  /*4830*/  STL [R1+0xfc], R146 ;  /* 0x0000fc9201007387 */ /* 0x000fe20000100800 */
[----:B------:R-:W-:Y:S02]  /*4840*/  IADD3.X R142, RZ, R2, RZ, P2, !PT ;  /* 0x00000002ff8e7210 */ /* 0x000fe400017fe4ff */
[----:B------:R-:W-:Y:S01]  /*4850*/  IADD3 R152, P2, R161, R50, RZ ;  /* 0x00000032a1987210 */ /* 0x000fe20007f5e0ff */
[----:B------:R-:W-:Y:S01]  /*4860*/  STL [R1+0x100], R139 ;  /* 0x0001008b01007387 */ /* 0x000fe20000100800 */
[----:B------:R-:W-:-:S02]  /*4870*/  LOP3.LUT R119, R119, 0xffffffdf, RZ, 0xc0, !PT ;  /* 0xffffffdf77777812 */ /* 0x000fc400078ec0ff */
[----:B------:R-:W-:Y:S01]  /*4880*/  IADD3 R150, P0, R159, R50, RZ ;  /* 0x000000329f967210 */ /* 0x000fe20007f1e0ff */
[----:B------:R-:W-:Y:S01]  /*4890*/  STL [R1+0x104], R147 ;  /* 0x0001049301007387 */ /* 0x000fe20000100800 */
[----:B------:R-:W1:Y:S01]  /*48a0*/  S2UR UR9, SR_CgaCtaId ;  /* 0x00000000000979c3 */ /* 0x000e620000008800 */
[----:B------:R-:W-:Y:S01]  /*48b0*/  UMOV UR8, 0x400 ;  /* 0x0000040000087882 */ /* 0x000fe20000000000 */
[----:B------:R-:W-:Y:S01]  /*48c0*/  @P1 LOP3.LUT R119, R119, 0x20, RZ, 0xfc, !PT ;  /* 0x0000002077771812 */ /* 0x000fe200078efcff */
[----:B------:R0:W-:Y:S02]  /*48d0*/  STL [R1+0x108], R111 ;  /* 0x0001086f01007387 */ /* 0x0001e40000100800 */
[-C--:B0-----:R-:W-:Y:S02]  /*48e0*/  IADD3.X R138, RZ, R2.reuse, RZ, P0, !PT ;  /* 0x00000002ff8a7210 */ /* 0x081fe400007fe4ff */
[----:B------:R-:W-:Y:S01]  /*48f0*/  IADD3.X R117, RZ, R2, RZ, P3, !PT ;  /* 0x00000002ff757210 */ /* 0x000fe20001ffe4ff */
[----:B------:R-:W2:Y:S01]  /*4900*/  LDL.LU R111, [R1+0x2c] ;  /* 0x00002c00016f7983 */ /* 0x000ea20000300800 */
[----:B------:R-:W-:-:S02]  /*4910*/  IADD3 R153, P1, R162, R50, RZ ;  /* 0x00000032a2997210 */ /* 0x000fc40007f3e0ff */
[----:B------:R-:W-:Y:S01]  /*4920*/  LOP3.LUT R119, R119, 0xffffffef, RZ, 0xc0, !PT ;  /* 0xffffffef77777812 */ /* 0x000fe200078ec0ff */
[----:B------:R0:W-:Y:S03]  /*4930*/  STL [R1+0x98], R138 ;  /* 0x0000988a01007387 */ /* 0x0001e60000100800 */
[----:B------:R-:W-:Y:S01]  /*4940*/  @P2 LOP3.LUT R119, R119, 0x10, RZ, 0xfc, !PT ;  /* 0x0000001077772812 */ /* 0x000fe200078efcff */
[----:B------:R-:W2:Y:S04]  /*4950*/  LDL.LU R158, [R1+0x30] ;  /* 0x00003000019e7983 */ /* 0x000ea80000300800 */
[----:B------:R-:W2:Y:S01]  /*4960*/  LDL.LU R147, [R1+0x34] ;  /* 0x0000340001937983 */ /* 0x000ea20000300800 */
[----:B------:R-:W-:-:S03]  /*4970*/  LOP3.LUT R119, R119, 0xfffffff7, RZ, 0xc0, !PT ;  /* 0xfffffff777777812 */ /* 0x000fc600078ec0ff */
[----:B------:R-:W2:Y:S04]  /*4980*/  LDL.LU R146, [R1+0x38] ;  /* 0x0000380001927983 */ /* 0x000ea80000300800 */
[----:B------:R-:W2:Y:S04]  /*4990*/  LDL.LU R145, [R1+0x3c] ;  /* 0x00003c0001917983 */ /* 0x000ea80000300800 */
[----:B------:R-:W2:Y:S04]  /*49a0*/  LDL.LU R139, [R1+0x40] ;  /* 0x00004000018b7983 */ /* 0x000ea80000300800 */
[----:B0-----:R-:W2:Y:S01]  /*49b0*/  LDL.LU R138, [R1+0x44] ;  /* 0x00004400018a7983 */ /* 0x001ea20000300800 */
[----:B------:R-:W-:-:S04]  /*49c0*/  @P1 LOP3.LUT R119, R119, 0x8, RZ, 0xfc, !PT ;  /* 0x0000000877771812 */ /* 0x000fc800078efcff */
[----:B------:R-:W-:Y:S02]  /*49d0*/  LOP3.LUT R119, R119, 0xfffffffb, RZ, 0xc0, !PT ;  /* 0xfffffffb77777812 */ /* 0x000fe400078ec0ff */
[-C--:B----4-:R-:W-:Y:S02]  /*49e0*/  IADD3 R154, P0, R154, R50.reuse, RZ ;  /* 0x000000329a9a7210 */ /* 0x090fe40007f1e0ff */
[----:B---3--:R-:W-:-:S11]  /*49f0*/  IADD3 R155, P2, R137, R50, RZ ;  /* 0x00000032899b7210 */ /* 0x008fd60007f5e0ff */
[----:B------:R-:W-:Y:S02]  /*4a00*/  @P0 LOP3.LUT R119, R119, 0x4, RZ, 0xfc, !PT ;  /* 0x0000000477770812 */ /* 0x000fe400078efcff */
[-C--:B--2---:R-:W-:Y:S02]  /*4a10*/  IADD3 R157, P0, R111, R50.reuse, RZ ;  /* 0x000000326f9d7210 */ /* 0x084fe40007f1e0ff */
[----:B------:R-:W2:Y:S01]  /*4a20*/  LDL.LU R111, [R1+0x48] ;  /* 0x00004800016f7983 */ /* 0x000ea20000300800 */
[----:B------:R-:W-:Y:S02]  /*4a30*/  LOP3.LUT R119, R119, 0xfffffffd, RZ, 0xc0, !PT ;  /* 0xfffffffd77777812 */ /* 0x000fe400078ec0ff */
[----:B------:R-:W-:Y:S02]  /*4a40*/  IADD3 R156, P1, R144, R50, RZ ;  /* 0x00000032909c7210 */ /* 0x000fe40007f3e0ff */
[----:B------:R-:W-:-:S04]  /*4a50*/  @P2 LOP3.LUT R119, R119, 0x2, RZ, 0xfc, !PT ;  /* 0x0000000277772812 */ /* 0x000fc800078efcff */
[----:B------:R-:W-:-:S04]  /*4a60*/  LOP3.LUT R119, R119, 0xfffffbff, RZ, 0xc0, !PT ;  /* 0xfffffbff77777812 */ /* 0x000fc800078ec0ff */
[----:B------:R-:W-:-:S04]  /*4a70*/  LOP3.LUT R119, R119, 0xfffffffe, RZ, 0xc0, !PT ;  /* 0xfffffffe77777812 */ /* 0x000fc800078ec0ff */
[----:B------:R-:W-:-:S04]  /*4a80*/  @P1 LOP3.LUT R119, R119, 0x1, RZ, 0xfc, !PT ;  /* 0x0000000177771812 */ /* 0x000fc800078efcff */
[----:B------:R-:W-:-:S04]  /*4a90*/  @P0 LOP3.LUT R119, R119, 0x400, RZ, 0xfc, !PT ;  /* 0x0000040077770812 */ /* 0x000fc800078efcff */
[C---:B------:R-:W-:Y:S02]  /*4aa0*/  LOP3.LUT P0, RZ, R119.reuse, 0x1, RZ, 0xc0, !PT ;  /* 0x0000000177ff7812 */ /* 0x040fe4000780c0ff */
[----:B------:R-:W-:-:S11]  /*4ab0*/  LOP3.LUT R119, R119, 0xfffff7ff, RZ, 0xc0, !PT ;  /* 0xfffff7ff77777812 */ /* 0x000fd600078ec0ff */
[----:B------:R-:W-:-:S04]  /*4ac0*/  @P0 LOP3.LUT R119, R119, 0x800, RZ, 0xfc, !PT ;  /* 0x0000080077770812 */ /* 0x000fc800078efcff */
[C---:B------:R-:W-:Y:S02]  /*4ad0*/  LOP3.LUT P0, RZ, R119.reuse, 0x2, RZ, 0xc0, !PT ;  /* 0x0000000277ff7812 */ /* 0x040fe4000780c0ff */
[----:B------:R-:W-:-:S11]  /*4ae0*/  LOP3.LUT R119, R119, 0xffffefff, RZ, 0xc0, !PT ;  /* 0xffffefff77777812 */ /* 0x000fd600078ec0ff */
[----:B------:R-:W-:-:S04]  /*4af0*/  @P0 LOP3.LUT R119, R119, 0x1000, RZ, 0xfc, !PT ;  /* 0x0000100077770812 */ /* 0x000fc800078efcff */
[C---:B------:R-:W-:Y:S01]  /*4b00*/  LOP3.LUT P0, RZ, R119.reuse, 0x4, RZ, 0xc0, !PT ;  /* 0x0000000477ff7812 */ /* 0x040fe2000780c0ff */
[----:B------:R-:W-:Y:S01]  /*4b10*/  IMAD.MOV.U32 R137, RZ, RZ, R116 ;  /* 0x000000ffff897224 */ /* 0x000fe200078e0074 */
[----:B------:R-:W-:Y:S02]  /*4b20*/  MOV R116, R163 ;  /* 0x000000a300747202 */ /* 0x000fe40000000f00 */
[----:B------:R-:W-:Y:S02]  /*4b30*/  LOP3.LUT R119, R119, 0xffffdfff, RZ, 0xc0, !PT ;  /* 0xffffdfff77777812 */ /* 0x000fe400078ec0ff */
[----:B------:R-:W-:-:S07]  /*4b40*/  IADD3 R163, P6, R138, R50, RZ ;  /* 0x000000328aa37210 */ /* 0x000fce0007fde0ff */
[----:B------:R-:W-:-:S04]  /*4b50*/  @P0 LOP3.LUT R119, R119, 0x2000, RZ, 0xfc, !PT ;  /* 0x0000200077770812 */ /* 0x000fc800078efcff */
[C---:B------:R-:W-:Y:S02]  /*4b60*/  LOP3.LUT P0, RZ, R119.reuse, 0x8, RZ, 0xc0, !PT ;  /* 0x0000000877ff7812 */ /* 0x040fe4000780c0ff */
[----:B------:R-:W-:Y:S02]  /*4b70*/  LOP3.LUT R119, R119, 0xffffffbf, RZ, 0xc0, !PT ;  /* 0xffffffbf77777812 */ /* 0x000fe400078ec0ff */
[----:B------:R-:W-:Y:S02]  /*4b80*/  MOV R144, R165 ;  /* 0x000000a500907202 */ /* 0x000fe40000000f00 */
[----:B------:R-:W-:Y:S01]  /*4b90*/  @P6 LOP3.LUT R119, R119, 0x40, RZ, 0xfc, !PT ;  /* 0x0000004077776812 */ /* 0x000fe200078efcff */
[----:B------:R-:W-:Y:S01]  /*4ba0*/  UIADD3 UR8, UR8, 0xc80, URZ ;  /* 0x00000c8008087890 */ /* 0x000fe2000fffe03f */
[-C--:B--2---:R-:W-:Y:S02]  /*4bb0*/  IADD3 R165, P6, R111, R50.reuse, RZ ;  /* 0x000000326fa57210 */ /* 0x084fe40007fde0ff */
[----:B------:R-:W2:Y:S01]  /*4bc0*/  LDL.LU R111, [R1] ;  /* 0x00000000016f7983 */ /* 0x000ea20000300800 */
[----:B-1----:R-:W-:Y:S01]  /*4bd0*/  ULEA UR8, UR9, UR8, 0x18 ;  /* 0x0000000809087291 */ /* 0x002fe2000f8ec03f */
[----:B------:R-:W-:-:S02]  /*4be0*/  IADD3 R158, P1, R158, R50, RZ ;  /* 0x000000329e9e7210 */ /* 0x000fc40007f3e0ff */
[-C--:B------:R-:W-:Y:S02]  /*4bf0*/  IADD3 R159, P2, R147, R50.reuse, RZ ;  /* 0x00000032939f7210 */ /* 0x080fe40007f5e0ff */
[-C--:B------:R-:W-:Y:S02]  /*4c00*/  IADD3 R160, P3, R146, R50.reuse, RZ ;  /* 0x0000003292a07210 */ /* 0x080fe40007f7e0ff */
[-C--:B------:R-:W-:Y:S02]  /*4c10*/  IADD3 R161, P4, R145, R50.reuse, RZ ;  /* 0x0000003291a17210 */ /* 0x080fe40007f9e0ff */
[----:B------:R-:W-:Y:S02]  /*4c20*/  IADD3 R162, P5, R139, R50, RZ ;  /* 0x000000328ba27210 */ /* 0x000fe40007fbe0ff */
[----:B------:R-:W-:Y:S01]  /*4c30*/  LEA R50, R51, UR8, 0x3 ;  /* 0x0000000833327c11 */ /* 0x000fe2000f8e18ff */
[----:B------:R-:W-:-:S05]  /*4c40*/  ULDC UR8, c[0x0][0x230] ;  /* 0x00008c0000087ab9 */ /* 0x000fca0000000800 */
[----:B------:R-:W0:Y:S01]  /*4c50*/  LDS.64 R50, [R50] ;  /* 0x0000000032327984 */ /* 0x000e220000000a00 */
[----:B------:R-:W-:Y:S01]  /*4c60*/  SHF.L.U32 R164, R164, 0x10, RZ ;  /* 0x00000010a4a47819 */ /* 0x000fe200000006ff */
[----:B------:R-:W-:Y:S01]  /*4c70*/  IMAD.U32 R112, R112, 0x10000, RZ ;  /* 0x0001000070707824 */ /* 0x000fe200078e00ff */
[----:B------:R-:W-:Y:S01]  /*4c80*/  SHF.L.U32 R114, R114, 0x10, RZ ;  /* 0x0000001072727819 */ /* 0x000fe200000006ff */
[----:B------:R-:W-:Y:S01]  /*4c90*/  IMAD.U32 R52, R52, 0x10000, RZ ;  /* 0x0001000034347824 */ /* 0x000fe200078e00ff */
[----:B------:R-:W-:Y:S01]  /*4ca0*/  SHF.L.U32 R110, R110, 0x10, RZ ;  /* 0x000000106e6e7819 */ /* 0x000fe200000006ff */
[----:B0-----:R-:W-:-:S06]  /*4cb0*/  FADD.FTZ R51, R51, UR8 ;  /* 0x0000000833337e21 */ /* 0x001fcc0008010000 */
[----:B------:R-:W0:Y:S01]  /*4cc0*/  MUFU.RSQ R51, R51 ;  /* 0x0000003300337308 */ /* 0x000e220000001400 */
[----:B------:R-:W-:Y:S01]  /*4cd0*/  FADD.FTZ R0, R0, -R50 ;  /* 0x8000003200007221 */ /* 0x000fe20000010000 */
[----:B------:R-:W-:-:S03]  /*4ce0*/  FADD.FTZ R164, -R50, R164 ;  /* 0x000000a432a47221 */ /* 0x000fc60000010100 */
[----:B0-----:R-:W-:Y:S01]  /*4cf0*/  FMUL.FTZ R0, R0, R51 ;  /* 0x0000003300007220 */ /* 0x001fe20000410000 */
[----:B------:R-:W-:-:S03]  /*4d00*/  FMUL.FTZ R164, R51, R164 ;  /* 0x000000a433a47220 */ /* 0x000fc60000410000 */
[----:B------:R-:W-:Y:S01]  /*4d10*/  FFMA.FTZ R0, R0, R112, R114 ;  /* 0x0000007000007223 */ /* 0x000fe20000010072 */
[----:B------:R-:W-:-:S05]  /*4d20*/  FFMA.FTZ R164, R164, R110, R52 ;  /* 0x0000006ea4a47223 */ /* 0x000fca0000010034 */
[----:B------:R-:W-:Y:S01]  /*4d30*/  F2FP.BF16.F32.PACK_AB R0, R164, R0 ;  /* 0x00000000a400723e */ /* 0x000fe200000010ff */
[----:B------:R-:W-:Y:S01]  /*4d40*/  FADD.FTZ R136, R136, -R50 ;  /* 0x8000003288887221 */ /* 0x000fe20000010000 */
[----:B------:R-:W-:Y:S01]  /*4d50*/  SHF.L.U32 R113, R113, 0x10, RZ ;  /* 0x0000001071717819 */ /* 0x000fe200000006ff */
[----:B------:R-:W-:Y:S01]  /*4d60*/  IMAD.U32 R115, R115, 0x10000, RZ ;  /* 0x0001000073737824 */ /* 0x000fe200078e00ff */
[----:B------:R-:W-:Y:S01]  /*4d70*/  SHF.L.U32 R53, R53, 0x10, RZ ;  /* 0x0000001035357819 */ /* 0x000fe200000006ff */
[----:B------:R-:W-:Y:S01]  /*4d80*/  FMUL.FTZ R136, R51, R136 ;  /* 0x0000008833887220 */ /* 0x000fe20000410000 */
[----:B------:R-:W-:-:S03]  /*4d90*/  SHF.L.U32 R57, R57, 0x10, RZ ;  /* 0x0000001039397819 */ /* 0x000fc600000006ff */
[----:B------:R-:W-:Y:S01]  /*4da0*/  FFMA.FTZ R136, R136, R113, R115 ;  /* 0x0000007188887223 */ /* 0x000fe20000010073 */
[----:B------:R-:W-:Y:S01]  /*4db0*/  MOV R146, R144 ;  /* 0x0000009000927202 */ /* 0x000fe20000000f00 */
[----:B------:R-:W-:-:S04]  /*4dc0*/  FADD.FTZ R135, R135, -R50 ;  /* 0x8000003287877221 */ /* 0x000fc80000010000 */
[----:B------:R-:W-:Y:S01]  /*4dd0*/  FMUL.FTZ R135, R51, R135 ;  /* 0x0000008733877220 */ /* 0x000fe20000410000 */
[----:B------:R-:W-:-:S03]  /*4de0*/  IMAD.MOV.U32 R139, RZ, RZ, R137 ;  /* 0x000000ffff8b7224 */ /* 0x000fc600078e0089 */
[----:B------:R-:W-:Y:S01]  /*4df0*/  FFMA.FTZ R135, R112, R135, R114 ;  /* 0x0000008770877223 */ /* 0x000fe20000010072 */
[----:B------:R-:W-:Y:S01]  /*4e00*/  FADD.FTZ R134, R134, -R50 ;  /* 0x8000003286867221 */ /* 0x000fe20000010000 */
[----:B------:R-:W-:Y:S01]  /*4e10*/  IMAD.MOV.U32 R147, RZ, RZ, R143 ;  /* 0x000000ffff937224 */ /* 0x000fe200078e008f */
[----:B------:R-:W-:Y:S02]  /*4e20*/  MOV R138, R116 ;  /* 0x00000074008a7202 */ /* 0x000fe40000000f00 */
[----:B------:R-:W-:-:S04]  /*4e30*/  FMUL.FTZ R134, R51, R134 ;  /* 0x0000008633867220 */ /* 0x000fc80000410000 */
[----:B------:R-:W-:Y:S01]  /*4e40*/  FFMA.FTZ R134, R113, R134, R115 ;  /* 0x0000008671867223 */ /* 0x000fe20000010073 */
[----:B------:R-:W-:-:S04]  /*4e50*/  FADD.FTZ R133, R133, -R50 ;  /* 0x8000003285857221 */ /* 0x000fc80000010000 */
[----:B------:R-:W-:-:S04]  /*4e60*/  FMUL.FTZ R133, R51, R133 ;  /* 0x0000008533857220 */ /* 0x000fc80000410000 */
[----:B------:R-:W-:Y:S01]  /*4e70*/  FFMA.FTZ R133, R112, R133, R114 ;  /* 0x0000008570857223 */ /* 0x000fe20000010072 */
[----:B------:R-:W-:-:S04]  /*4e80*/  FADD.FTZ R132, R132, -R50 ;  /* 0x8000003284847221 */ /* 0x000fc80000010000 */
[----:B------:R-:W-:-:S04]  /*4e90*/  FMUL.FTZ R132, R51, R132 ;  /* 0x0000008433847220 */ /* 0x000fc80000410000 */
[----:B------:R-:W-:Y:S01]  /*4ea0*/  FFMA.FTZ R132, R113, R132, R115 ;  /* 0x0000008471847223 */ /* 0x000fe20000010073 */
[----:B--2---:R-:W-:-:S05]  /*4eb0*/  SHF.L.U32 R164, R111, 0x10, RZ ;  /* 0x000000106fa47819 */ /* 0x004fca00000006ff */
[----:B------:R-:W-:-:S04]  /*4ec0*/  FADD.FTZ R164, -R50, R164 ;  /* 0x000000a432a47221 */ /* 0x000fc80000010100 */
[----:B------:R-:W-:-:S04]  /*4ed0*/  FMUL.FTZ R164, R51, R164 ;  /* 0x000000a433a47220 */ /* 0x000fc80000410000 */
[----:B------:R-:W-:-:S05]  /*4ee0*/  FFMA.FTZ R164, R164, R53, R57 ;  /* 0x00000035a4a47223 */ /* 0x000fca0000010039 */
[----:B------:R-:W-:Y:S02]  /*4ef0*/  F2FP.BF16.F32.PACK_AB R136, R164, R136 ;  /* 0x00000088a488723e */ /* 0x000fe400000010ff */
[----:B------:R-:W-:-:S05]  /*4f00*/  SHF.L.U32 R164, R146, 0x10, RZ ;  /* 0x0000001092a47819 */ /* 0x000fca00000006ff */
[----:B------:R-:W-:-:S04]  /*4f10*/  FADD.FTZ R164, -R50, R164 ;  /* 0x000000a432a47221 */ /* 0x000fc80000010100 */
[----:B------:R-:W-:-:S04]  /*4f20*/  FMUL.FTZ R164, R51, R164 ;  /* 0x000000a433a47220 */ /* 0x000fc80000410000 */
[----:B------:R-:W-:-:S05]  /*4f30*/  FFMA.FTZ R164, R110, R164, R52 ;  /* 0x000000a46ea47223 */ /* 0x000fca0000010034 */
[----:B------:R-:W-:Y:S01]  /*4f40*/  F2FP.BF16.F32.PACK_AB R135, R164, R135 ;  /* 0x00000087a487723e */ /* 0x000fe200000010ff */
[----:B------:R-:W-:-:S04]  /*4f50*/  IMAD.U32 R164, R139, 0x10000, RZ ;  /* 0x000100008ba47824 */ /* 0x000fc800078e00ff */
[----:B------:R-:W-:-:S04]  /*4f60*/  FADD.FTZ R164, -R50, R164 ;  /* 0x000000a432a47221 */ /* 0x000fc80000010100 */
[----:B------:R-:W-:Y:S01]  /*4f70*/  FMUL.FTZ R164, R51, R164 ;  /* 0x000000a433a47220 */ /* 0x000fe20000410000 */
[----:B------:R-:W-:Y:S01]  /*4f80*/  IMAD.MOV.U32 R111, RZ, RZ, R147 ;  /* 0x000000ffff6f7224 */ /* 0x000fe200078e0093 */
[----:B------:R-:W-:Y:S02]  /*4f90*/  MOV R147, R138 ;  /* 0x0000008a00937202 */ /* 0x000fe40000000f00 */
[----:B------:R-:W-:-:S05]  /*4fa0*/  FFMA.FTZ R164, R53, R164, R57 ;  /* 0x000000a435a47223 */ /* 0x000fca0000010039 */
[----:B------:R-:W-:Y:S02]  /*4fb0*/  F2FP.BF16.F32.PACK_AB R134, R164, R134 ;  /* 0x00000086a486723e */ /* 0x000fe400000010ff */
[----:B------:R-:W-:-:S05]  /*4fc0*/  SHF.L.U32 R164, R147, 0x10, RZ ;  /* 0x0000001093a47819 */ /* 0x000fca00000006ff */
        /* <DEDUP_REMOVED lines=8> */
[----:B------:R-:W-:Y:S02]  /*5050*/  F2FP.BF16.F32.PACK_AB R132, R164, R132 ;  /* 0x00000084a484723e */ /* 0x000fe400000010ff */
[----:B------:R-:W2:Y:S01]  /*5060*/  LDL.LU R164, [R1+0x14] ;  /* 0x0000140001a47983 */ /* 0x000ea20000300800 */
[----:B------:R-:W-:Y:S02]  /*5070*/  IADD3.X R143, RZ, R2, RZ, P0, !PT ;  /* 0x00000002ff8f7210 */ /* 0x000fe400007fe4ff */
[----:B------:R-:W-:Y:S01]  /*5080*/  LOP3.LUT P0, RZ, R119, 0x2000, RZ, 0xc0, !PT ;  /* 0x0000200077ff7812 */ /* 0x000fe2000780c0ff */
[----:B------:R-:W-:-:S03]  /*5090*/  FADD.FTZ R131, R131, -R50 ;  /* 0x8000003283837221 */ /* 0x000fc60000010000 */
[----:B------:R-:W-:Y:S02]  /*50a0*/  IADD3.X R116, RZ, R2, RZ, P0, !PT ;  /* 0x00000002ff747210 */ /* 0x000fe400007fe4ff */
[----:B------:R-:W-:Y:S01]  /*50b0*/  LOP3.LUT P0, RZ, R119, 0x1000, RZ, 0xc0, !PT ;  /* 0x0000100077ff7812 */ /* 0x000fe2000780c0ff */
[----:B------:R-:W-:-:S04]  /*50c0*/  FMUL.FTZ R131, R51, R131 ;  /* 0x0000008333837220 */ /* 0x000fc80000410000 */
[----:B------:R-:W-:Y:S01]  /*50d0*/  IMAD.X R144, RZ, RZ, R2, P0 ;  /* 0x000000ffff907224 */ /* 0x000fe200000e0602 */
[----:B------:R-:W-:Y:S01]  /*50e0*/  LOP3.LUT P0, RZ, R119, 0x800, RZ, 0xc0, !PT ;  /* 0x0000080077ff7812 */ /* 0x000fe2000780c0ff */
[----:B------:R-:W-:Y:S01]  /*50f0*/  FFMA.FTZ R131, R112, R131, R114 ;  /* 0x0000008370837223 */ /* 0x000fe20000010072 */
[--C-:B------:R-:W-:Y:S01]  /*5100*/  IMAD.X R138, RZ, RZ, R2.reuse, P1 ;  /* 0x000000ffff8a7224 */ /* 0x100fe200008e0602 */
[-C--:B------:R-:W-:Y:S01]  /*5110*/  IADD3.X R146, RZ, R2.reuse, RZ, P2, !PT ;  /* 0x00000002ff927210 */ /* 0x080fe200017fe4ff */
[----:B------:R-:W-:Y:S01]  /*5120*/  IMAD.X R147, RZ, RZ, R2, P4 ;  /* 0x000000ffff937224 */ /* 0x000fe200020e0602 */
[-C--:B------:R-:W-:Y:S01]  /*5130*/  IADD3.X R137, RZ, R2.reuse, RZ, P0, !PT ;  /* 0x00000002ff897210 */ /* 0x080fe200007fe4ff */
[----:B------:R0:W-:Y:S01]  /*5140*/  STL [R1+0xb0], R119 ;  /* 0x0000b07701007387 */ /* 0x0001e20000100800 */
[-C--:B------:R-:W-:Y:S02]  /*5150*/  IADD3.X R139, RZ, R2.reuse, RZ, P3, !PT ;  /* 0x00000002ff8b7210 */ /* 0x080fe40001ffe4ff */
[----:B------:R-:W-:-:S02]  /*5160*/  IADD3.X R111, RZ, R2, RZ, P5, !PT ;  /* 0x00000002ff6f7210 */ /* 0x000fc40002ffe4ff */
[C---:B------:R-:W-:Y:S02]  /*5170*/  LOP3.LUT P0, RZ, R119.reuse, 0x400, RZ, 0xc0, !PT ;  /* 0x0000040077ff7812 */ /* 0x040fe4000780c0ff */
[C---:B------:R-:W-:Y:S02]  /*5180*/  LOP3.LUT P1, RZ, R119.reuse, 0x10, RZ, 0xc0, !PT ;  /* 0x0000001077ff7812 */ /* 0x040fe4000782c0ff */
[C---:B------:R-:W-:Y:S02]  /*5190*/  LOP3.LUT P2, RZ, R119.reuse, 0x80, RZ, 0xc0, !PT ;  /* 0x0000008077ff7812 */ /* 0x040fe4000784c0ff */
[C---:B------:R-:W-:Y:S02]  /*51a0*/  LOP3.LUT P3, RZ, R119.reuse, 0x100, RZ, 0xc0, !PT ;  /* 0x0000010077ff7812 */ /* 0x040fe4000786c0ff */
[C---:B------:R-:W-:Y:S02]  /*51b0*/  LOP3.LUT P4, RZ, R119.reuse, 0x40, RZ, 0xc0, !PT ;  /* 0x0000004077ff7812 */ /* 0x040fe4000788c0ff */
[----:B------:R-:W-:-:S02]  /*51c0*/  LOP3.LUT P5, RZ, R119, 0x20, RZ, 0xc0, !PT ;  /* 0x0000002077ff7812 */ /* 0x000fc400078ac0ff */
[----:B0-----:R-:W3:Y:S01]  /*51d0*/  LDL.LU R119, [R1+0x1c] ;  /* 0x00001c0001777983 */ /* 0x001ee20000300800 */
[----:B--2---:R-:W-:-:S04]  /*51e0*/  IMAD.U32 R164, R164, 0x10000, RZ ;  /* 0x00010000a4a47824 */ /* 0x004fc800078e00ff */
[----:B------:R-:W-:-:S04]  /*51f0*/  FADD.FTZ R164, -R50, R164 ;  /* 0x000000a432a47221 */ /* 0x000fc80000010100 */
[----:B------:R-:W-:-:S04]  /*5200*/  FMUL.FTZ R164, R51, R164 ;  /* 0x000000a433a47220 */ /* 0x000fc80000410000 */
[----:B------:R-:W-:-:S05]  /*5210*/  FFMA.FTZ R164, R110, R164, R52 ;  /* 0x000000a46ea47223 */ /* 0x000fca0000010034 */
[----:B------:R-:W-:Y:S02]  /*5220*/  F2FP.BF16.F32.PACK_AB R131, R164, R131 ;  /* 0x00000083a483723e */ /* 0x000fe400000010ff */
[----:B------:R-:W2:Y:S01]  /*5230*/  LDL.LU R164, [R1+0x18] ;  /* 0x0000180001a47983 */ /* 0x000ea20000300800 */
[----:B------:R-:W-:Y:S01]  /*5240*/  SHF.L.U32 R54, R54, 0x10, RZ ;  /* 0x0000001036367819 */ /* 0x000fe200000006ff */
[----:B------:R-:W-:Y:S02]  /*5250*/  IMAD.U32 R55, R55, 0x10000, RZ ;  /* 0x0001000037377824 */ /* 0x000fe400078e00ff */
[--C-:B------:R-:W-:Y:S01]  /*5260*/  FADD.FTZ R128, R128, -R50.reuse ;  /* 0x8000003280807221 */ /* 0x100fe20000010000 */
[----:B------:R-:W-:Y:S01]  /*5270*/  FADD.FTZ R129, R129, -R50 ;  /* 0x8000003281817221 */ /* 0x000fe20000010000 */
[C---:B------:R-:W-:Y:S01]  /*5280*/  FADD.FTZ R55, -R50.reuse, R55 ;  /* 0x0000003732377221 */ /* 0x040fe20000010100 */
[----:B------:R-:W-:Y:S01]  /*5290*/  FADD.FTZ R54, -R50, R54 ;  /* 0x0000003632367221 */ /* 0x000fe20000010100 */
        /* <DEDUP_REMOVED lines=8> */
[--C-:B------:R-:W-:Y:S01]  /*5320*/  FADD.FTZ R125, R125, -R50.reuse ;  /* 0x800000327d7d7221 */ /* 0x100fe20000010000 */
[--C-:B------:R-:W-:Y:S01]  /*5330*/  FADD.FTZ R123, R123, -R50.reuse ;  /* 0x800000327b7b7221 */ /* 0x100fe20000010000 */
[--C-:B------:R-:W-:Y:S01]  /*5340*/  FADD.FTZ R121, R121, -R50.reuse ;  /* 0x8000003279797221 */ /* 0x100fe20000010000 */
[----:B------:R-:W-:Y:S01]  /*5350*/  F2FP.BF16.F32.PACK_AB R55, R55, R128 ;  /* 0x000000803737723e */ /* 0x000fe200000010ff */
[----:B------:R-:W-:Y:S01]  /*5360*/  FADD.FTZ R3, R3, -R50 ;  /* 0x8000003203037221 */ /* 0x000fe20000010000 */
[----:B------:R-:W-:-:S02]  /*5370*/  F2FP.BF16.F32.PACK_AB R54, R54, R129 ;  /* 0x000000813636723e */ /* 0x000fc400000010ff */
[C---:B------:R-:W-:Y:S01]  /*5380*/  PRMT R128, R0.reuse, 0x7610, R128 ;  /* 0x0000761000807816 */ /* 0x040fe20000000080 */
[C---:B------:R-:W-:Y:S01]  /*5390*/  FMUL.FTZ R125, R51.reuse, R125 ;  /* 0x0000007d337d7220 */ /* 0x040fe20000410000 */
[----:B------:R-:W-:Y:S02]  /*53a0*/  PRMT R0, R0, 0x7632, R0 ;  /* 0x0000763200007816 */ /* 0x000fe40000000000 */
[----:B------:R-:W-:Y:S01]  /*53b0*/  PRMT R129, R136, 0x7632, R129 ;  /* 0x0000763288817816 */ /* 0x000fe20000000081 */
[C---:B------:R-:W-:Y:S01]  /*53c0*/  FMUL.FTZ R123, R51.reuse, R123 ;  /* 0x0000007b337b7220 */ /* 0x040fe20000410000 */
[----:B------:R-:W-:Y:S01]  /*53d0*/  FMUL.FTZ R121, R51, R121 ;  /* 0x0000007933797220 */ /* 0x000fe20000410000 */
[--C-:B------:R-:W-:Y:S01]  /*53e0*/  FADD.FTZ R5, R5, -R50.reuse ;  /* 0x8000003205057221 */ /* 0x100fe20000010000 */
[----:B------:R-:W-:Y:S01]  /*53f0*/  FMUL.FTZ R3, R51, R3 ;  /* 0x0000000333037220 */ /* 0x000fe20000410000 */
[----:B------:R-:W-:Y:S01]  /*5400*/  STG.E.U16 desc[UR16][R48.64], R128 ;  /* 0x0000008030007986 */ /* 0x000fe2000c101510 */
[----:B------:R-:W-:Y:S01]  /*5410*/  FADD.FTZ R7, R7, -R50 ;  /* 0x8000003207077221 */ /* 0x000fe20000010000 */
[----:B------:R-:W-:Y:S01]  /*5420*/  FFMA.FTZ R125, R112, R125, R114 ;  /* 0x0000007d707d7223 */ /* 0x000fe20000010072 */
[----:B------:R-:W-:Y:S01]  /*5430*/  FADD.FTZ R9, R9, -R50 ;  /* 0x8000003209097221 */ /* 0x000fe20000010000 */
[----:B------:R-:W-:Y:S01]  /*5440*/  STG.E.U16 desc[UR16][R48.64+0x2], R0 ;  /* 0x0000020030007986 */ /* 0x000fe2000c101510 */
[----:B------:R-:W-:-:S03]  /*5450*/  FMUL.FTZ R5, R51, R5 ;  /* 0x0000000533057220 */ /* 0x000fc60000410000 */
[----:B------:R-:W-:Y:S01]  /*5460*/  STG.E.U16 desc[UR16][R48.64+0x4], R136 ;  /* 0x0000048830007986 */ /* 0x000fe2000c101510 */
[----:B------:R-:W-:-:S03]  /*5470*/  FFMA.FTZ R3, R112, R3, R114 ;  /* 0x0000000370037223 */ /* 0x000fc60000010072 */
[----:B------:R0:W-:Y:S01]  /*5480*/  STG.E.U16 desc[UR16][R48.64+0x6], R129 ;  /* 0x0000068130007986 */ /* 0x0001e2000c101510 */
[----:B------:R-:W-:Y:S01]  /*5490*/  FMUL.FTZ R7, R51, R7 ;  /* 0x0000000733077220 */ /* 0x000fe20000410000 */
[--C-:B------:R-:W-:Y:S01]  /*54a0*/  FADD.FTZ R11, R11, -R50.reuse ;  /* 0x800000320b0b7221 */ /* 0x100fe20000010000 */
[----:B------:R-:W-:Y:S01]  /*54b0*/  FMUL.FTZ R9, R51, R9 ;  /* 0x0000000933097220 */ /* 0x000fe20000410000 */
[----:B------:R-:W-:Y:S01]  /*54c0*/  STL [R1+0x94], R125 ;  /* 0x0000947d01007387 */ /* 0x000fe20000100800 */
[--C-:B------:R-:W-:Y:S01]  /*54d0*/  FADD.FTZ R13, R13, -R50.reuse ;  /* 0x800000320d0d7221 */ /* 0x100fe20000010000 */
[----:B------:R-:W-:Y:S01]  /*54e0*/  FADD.FTZ R15, R15, -R50 ;  /* 0x800000320f0f7221 */ /* 0x000fe20000010000 */
[C-C-:B0-----:R-:W-:Y:S01]  /*54f0*/  FFMA.FTZ R48, R112.reuse, R123, R114.reuse ;  /* 0x0000007b70307223 */ /* 0x141fe20000010072 */
[----:B------:R-:W-:Y:S01]  /*5500*/  FFMA.FTZ R49, R112, R121, R114 ;  /* 0x0000007970317223 */ /* 0x000fe20000010072 */
[----:B------:R-:W-:-:S03]  /*5510*/  FMUL.FTZ R11, R51, R11 ;  /* 0x0000000b330b7220 */ /* 0x000fc60000410000 */
[----:B------:R0:W-:Y:S01]  /*5520*/  STL [R1+0x90], R48 ;  /* 0x0000903001007387 */ /* 0x0001e20000100800 */
[----:B------:R-:W-:-:S03]  /*5530*/  FMUL.FTZ R13, R51, R13 ;  /* 0x0000000d330d7220 */ /* 0x000fc60000410000 */
[----:B------:R-:W-:Y:S01]  /*5540*/  STL [R1+0x8c], R49 ;  /* 0x00008c3101007387 */ /* 0x000fe20000100800 */
[----:B------:R-:W-:-:S03]  /*5550*/  FADD.FTZ R17, R17, -R50 ;  /* 0x8000003211117221 */ /* 0x000fc60000010000 */
[----:B------:R1:W-:Y:S01]  /*5560*/  STL [R1+0x88], R3 ;  /* 0x0000880301007387 */ /* 0x0003e20000100800 */
[C-C-:B0-----:R-:W-:Y:S01]  /*5570*/  FFMA.FTZ R48, R112.reuse, R5, R114.reuse ;  /* 0x0000000570307223 */ /* 0x141fe20000010072 */
[C---:B------:R-:W-:Y:S01]  /*5580*/  FFMA.FTZ R5, R112.reuse, R7, R114 ;  /* 0x0000000770057223 */ /* 0x040fe20000010072 */
[----:B------:R-:W-:Y:S01]  /*5590*/  FMUL.FTZ R15, R51, R15 ;  /* 0x0000000f330f7220 */ /* 0x000fe20000410000 */
[--C-:B------:R-:W-:Y:S01]  /*55a0*/  FADD.FTZ R19, R19, -R50.reuse ;  /* 0x8000003213137221 */ /* 0x100fe20000010000 */
[----:B------:R-:W-:Y:S01]  /*55b0*/  FADD.FTZ R21, R21, -R50 ;  /* 0x8000003215157221 */ /* 0x000fe20000010000 */
[----:B------:R-:W-:Y:S01]  /*55c0*/  STL [R1+0x84], R48 ;  /* 0x0000843001007387 */ /* 0x000fe20000100800 */
[C-C-:B-1----:R-:W-:Y:S01]  /*55d0*/  FFMA.FTZ R3, R112.reuse, R9, R114.reuse ;  /* 0x0000000970037223 */ /* 0x142fe20000010072 */
[----:B------:R-:W-:Y:S02]  /*55e0*/  FFMA.FTZ R7, R112, R11, R114 ;  /* 0x0000000b70077223 */ /* 0x000fe40000010072 */
[----:B------:R0:W-:Y:S01]  /*55f0*/  STL [R1+0x80], R5 ;  /* 0x0000800501007387 */ /* 0x0001e20000100800 */
[C---:B------:R-:W-:Y:S01]  /*5600*/  FMUL.FTZ R17, R51.reuse, R17 ;  /* 0x0000001133117220 */ /* 0x040fe20000410000 */
[----:B------:R-:W-:-:S02]  /*5610*/  FMUL.FTZ R19, R51, R19 ;  /* 0x0000001333137220 */ /* 0x000fc40000410000 */
[----:B------:R1:W-:Y:S01]  /*5620*/  STL [R1+0x7c], R3 ;  /* 0x00007c0301007387 */ /* 0x0003e20000100800 */
[----:B------:R-:W-:Y:S01]  /*5630*/  FADD.FTZ R23, R23, -R50 ;  /* 0x8000003217177221 */ /* 0x000fe20000010000 */
[----:B------:R-:W-:Y:S01]  /*5640*/  FMUL.FTZ R21, R51, R21 ;  /* 0x0000001533157220 */ /* 0x000fe20000410000 */
[C---:B0-----:R-:W-:Y:S01]  /*5650*/  FFMA.FTZ R5, R112.reuse, R13, R114 ;  /* 0x0000000d70057223 */ /* 0x041fe20000010072 */
[----:B------:R-:W-:Y:S01]  /*5660*/  FADD.FTZ R25, R25, -R50 ;  /* 0x8000003219197221 */ /* 0x000fe20000010000 */
[----:B-1----:R-:W-:Y:S01]  /*5670*/  FFMA.FTZ R3, R112, R15, R114 ;  /* 0x0000000f70037223 */ /* 0x002fe20000010072 */
[----:B------:R0:W-:Y:S01]  /*5680*/  STL [R1+0x78], R7 ;  /* 0x0000780701007387 */ /* 0x0001e20000100800 */
[----:B------:R-:W-:Y:S01]  /*5690*/  FADD.FTZ R27, R27, -R50 ;  /* 0x800000321b1b7221 */ /* 0x000fe20000010000 */
[C---:B------:R-:W-:Y:S02]  /*56a0*/  FMUL.FTZ R23, R51.reuse, R23 ;  /* 0x0000001733177220 */ /* 0x040fe40000410000 */
[----:B------:R1:W-:Y:S01]  /*56b0*/  STL [R1+0x74], R5 ;  /* 0x0000740501007387 */ /* 0x0003e20000100800 */
[----:B------:R-:W-:-:S03]  /*56c0*/  FMUL.FTZ R25, R51, R25 ;  /* 0x0000001933197220 */ /* 0x000fc60000410000 */
[----:B------:R4:W-:Y:S01]  /*56d0*/  STL [R1+0x70], R3 ;  /* 0x0000700301007387 */ /* 0x0009e20000100800 */
[C---:B0-----:R-:W-:Y:S01]  /*56e0*/  FFMA.FTZ R7, R112.reuse, R17, R114 ;  /* 0x0000001170077223 */ /* 0x041fe20000010072 */
[----:B------:R-:W-:Y:S01]  /*56f0*/  FADD.FTZ R29, R29, -R50 ;  /* 0x800000321d1d7221 */ /* 0x000fe20000010000 */
[C-C-:B-1----:R-:W-:Y:S01]  /*5700*/  FFMA.FTZ R5, R112.reuse, R19, R114.reuse ;  /* 0x0000001370057223 */ /* 0x142fe20000010072 */
[----:B------:R-:W-:Y:S01]  /*5710*/  FMUL.FTZ R27, R51, R27 ;  /* 0x0000001b331b7220 */ /* 0x000fe20000410000 */
[----:B----4-:R-:W-:Y:S01]  /*5720*/  FFMA.FTZ R3, R112, R21, R114 ;  /* 0x0000001570037223 */ /* 0x010fe20000010072 */
[--C-:B------:R-:W-:Y:S01]  /*5730*/  FADD.FTZ R31, R31, -R50.reuse ;  /* 0x800000321f1f7221 */ /* 0x100fe20000010000 */
        /* <DEDUP_REMOVED lines=13> */
[--C-:B------:R-:W-:Y:S01]  /*5810*/  FADD.FTZ R130, R130, -R50.reuse ;  /* 0x8000003282827221 */ /* 0x100fe20000010000 */
[----:B------:R-:W-:Y:S02]  /*5820*/  FADD.FTZ R39, R39, -R50 ;  /* 0x8000003227277221 */ /* 0x000fe40000010000 */
[----:B------:R1:W-:Y:S01]  /*5830*/  STL [R1+0x5c], R5 ;  /* 0x00005c0501007387 */ /* 0x0003e20000100800 */
[C---:B------:R-:W-:Y:S01]  /*5840*/  FMUL.FTZ R35, R51.reuse, R35 ;  /* 0x0000002333237220 */ /* 0x040fe20000410000 */
[----:B------:R-:W-:-:S02]  /*5850*/  FMUL.FTZ R37, R51, R37 ;  /* 0x0000002533257220 */ /* 0x000fc40000410000 */
[----:B------:R4:W-:Y:S01]  /*5860*/  STL [R1+0x58], R3 ;  /* 0x0000580301007387 */ /* 0x0009e20000100800 */
[C-C-:B0-----:R-:W-:Y:S01]  /*5870*/  FFMA.FTZ R7, R112.reuse, R29, R114.reuse ;  /* 0x0000001d70077223 */ /* 0x141fe20000010072 */
[----:B------:R-:W-:Y:S01]  /*5880*/  FMUL.FTZ R130, R51, R130 ;  /* 0x0000008233827220 */ /* 0x000fe20000410000 */
[C---:B-1----:R-:W-:Y:S01]  /*5890*/  FFMA.FTZ R5, R112.reuse, R31, R114 ;  /* 0x0000001f70057223 */ /* 0x042fe20000010072 */
[----:B------:R-:W-:Y:S01]  /*58a0*/  FADD.FTZ R41, R41, -R50 ;  /* 0x8000003229297221 */ /* 0x000fe20000010000 */
[----:B------:R-:W-:Y:S01]  /*58b0*/  FMUL.FTZ R39, R51, R39 ;  /* 0x0000002733277220 */ /* 0x000fe20000410000 */
[----:B----4-:R-:W-:Y:S01]  /*58c0*/  FFMA.FTZ R3, R112, R33, R114 ;  /* 0x0000002170037223 */ /* 0x010fe20000010072 */
[----:B------:R-:W-:Y:S02]  /*58d0*/  IMAD.U32 R58, R58, 0x10000, RZ ;  /* 0x000100003a3a7824 */ /* 0x000fe400078e00ff */
[--C-:B------:R-:W-:Y:S01]  /*58e0*/  FADD.FTZ R43, R43, -R50.reuse ;  /* 0x800000322b2b7221 */ /* 0x100fe20000010000 */
[----:B------:R0:W-:Y:S01]  /*58f0*/  STL [R1+0x54], R7 ;  /* 0x0000540701007387 */ /* 0x0001e20000100800 */
[--C-:B------:R-:W-:Y:S01]  /*5900*/  FADD.FTZ R45, R45, -R50.reuse ;  /* 0x800000322d2d7221 */ /* 0x100fe20000010000 */
[----:B------:R-:W-:Y:S01]  /*5910*/  FADD.FTZ R47, R47, -R50 ;  /* 0x800000322f2f7221 */ /* 0x000fe20000010000 */
[----:B------:R-:W-:Y:S01]  /*5920*/  SHF.L.U32 R60, R60, 0x10, RZ ;  /* 0x000000103c3c7819 */ /* 0x000fe200000006ff */
[----:B------:R1:W-:Y:S01]  /*5930*/  STL [R1+0x50], R5 ;  /* 0x0000500501007387 */ /* 0x0003e20000100800 */
[----:B------:R-:W-:Y:S01]  /*5940*/  FFMA.FTZ R130, R113, R130, R115 ;  /* 0x0000008271827223 */ /* 0x000fe20000010073 */
[C---:B------:R-:W-:Y:S01]  /*5950*/  FMUL.FTZ R41, R51.reuse, R41 ;  /* 0x0000002933297220 */ /* 0x040fe20000410000 */
[----:B------:R-:W-:Y:S01]  /*5960*/  SHF.L.U32 R62, R62, 0x10, RZ ;  /* 0x000000103e3e7819 */ /* 0x000fe200000006ff */
[----:B------:R4:W-:Y:S01]  /*5970*/  STL [R1+0x4c], R3 ;  /* 0x00004c0301007387 */ /* 0x0009e20000100800 */
[----:B0-----:R-:W-:Y:S01]  /*5980*/  FFMA.FTZ R7, R112, R35, R114 ;  /* 0x0000002370077223 */ /* 0x001fe20000010072 */
[----:B------:R-:W-:Y:S01]  /*5990*/  FADD.FTZ R58, -R50, R58 ;  /* 0x0000003a323a7221 */ /* 0x000fe20000010100 */
[C---:B------:R-:W-:Y:S01]  /*59a0*/  FMUL.FTZ R43, R51.reuse, R43 ;  /* 0x0000002b332b7220 */ /* 0x040fe20000410000 */
[----:B-1----:R-:W-:Y:S01]  /*59b0*/  FFMA.FTZ R5, R112, R37, R114 ;  /* 0x0000002570057223 */ /* 0x002fe20000010072 */
[----:B------:R-:W-:Y:S01]  /*59c0*/  FMUL.FTZ R45, R51, R45 ;  /* 0x0000002d332d7220 */ /* 0x000fe20000410000 */
[----:B------:R-:W-:-:S02]  /*59d0*/  IMAD.U32 R64, R64, 0x10000, RZ ;  /* 0x0001000040407824 */ /* 0x000fc400078e00ff */
[----:B----4-:R-:W-:Y:S01]  /*59e0*/  FFMA.FTZ R3, R112, R39, R114 ;  /* 0x0000002770037223 */ /* 0x010fe20000010072 */
[C---:B------:R-:W-:Y:S01]  /*59f0*/  FMUL.FTZ R47, R51.reuse, R47 ;  /* 0x0000002f332f7220 */ /* 0x040fe20000410000 */
[----:B------:R0:W-:Y:S01]  /*5a00*/  STL [R1+0x48], R7 ;  /* 0x0000480701007387 */ /* 0x0001e20000100800 */
[----:B------:R-:W-:Y:S01]  /*5a10*/  FADD.FTZ R60, -R50, R60 ;  /* 0x0000003c323c7221 */ /* 0x000fe20000010100 */
[----:B------:R-:W-:Y:S01]  /*5a20*/  FMUL.FTZ R58, R51, R58 ;  /* 0x0000003a333a7220 */ /* 0x000fe20000410000 */
[----:B------:R-:W-:Y:S01]  /*5a30*/  SHF.L.U32 R66, R66, 0x10, RZ ;  /* 0x0000001042427819 */ /* 0x000fe200000006ff */
[----:B------:R1:W-:Y:S01]  /*5a40*/  STL [R1+0x44], R5 ;  /* 0x0000440501007387 */ /* 0x0003e20000100800 */
[----:B------:R-:W-:Y:S01]  /*5a50*/  FADD.FTZ R62, -R50, R62 ;  /* 0x0000003e323e7221 */ /* 0x000fe20000010100 */
[----:B------:R-:W-:Y:S01]  /*5a60*/  SHF.L.U32 R68, R68, 0x10, RZ ;  /* 0x0000001044447819 */ /* 0x000fe200000006ff */
[----:B------:R-:W-:Y:S01]  /*5a70*/  FADD.FTZ R64, -R50, R64 ;  /* 0x0000004032407221 */ /* 0x000fe20000010100 */
[----:B------:R4:W-:Y:S01]  /*5a80*/  STL [R1+0x40], R3 ;  /* 0x0000400301007387 */ /* 0x0009e20000100800 */
[----:B0-----:R-:W-:Y:S01]  /*5a90*/  FFMA.FTZ R7, R112, R41, R114 ;  /* 0x0000002970077223 */ /* 0x001fe20000010072 */
[----:B------:R-:W-:-:S02]  /*5aa0*/  IMAD.U32 R70, R70, 0x10000, RZ ;  /* 0x0001000046467824 */ /* 0x000fc400078e00ff */
[----:B-1----:R-:W-:Y:S01]  /*5ab0*/  FFMA.FTZ R5, R112, R43, R114 ;  /* 0x0000002b70057223 */ /* 0x002fe20000010072 */
[C---:B------:R-:W-:Y:S01]  /*5ac0*/  FMUL.FTZ R60, R51.reuse, R60 ;  /* 0x0000003c333c7220 */ /* 0x040fe20000410000 */
[----:B------:R-:W-:Y:S01]  /*5ad0*/  FFMA.FTZ R27, R110, R58, R52 ;  /* 0x0000003a6e1b7223 */ /* 0x000fe20000010034 */
[----:B----4-:R-:W-:Y:S01]  /*5ae0*/  FFMA.FTZ R3, R112, R45, R114 ;  /* 0x0000002d70037223 */ /* 0x010fe20000010072 */
[----:B------:R-:W-:Y:S01]  /*5af0*/  STL [R1+0x3c], R7 ;  /* 0x00003c0701007387 */ /* 0x000fe20000100800 */
[C---:B------:R-:W-:Y:S01]  /*5b00*/  FMUL.FTZ R62, R51.reuse, R62 ;  /* 0x0000003e333e7220 */ /* 0x040fe20000410000 */
[----:B------:R-:W-:Y:S01]  /*5b10*/  FADD.FTZ R66, -R50, R66 ;  /* 0x0000004232427221 */ /* 0x000fe20000010100 */
[----:B------:R-:W-:Y:S01]  /*5b20*/  FMUL.FTZ R64, R51, R64 ;  /* 0x0000004033407220 */ /* 0x000fe20000410000 */
[----:B------:R-:W-:Y:S01]  /*5b30*/  STL [R1+0x38], R5 ;  /* 0x0000380501007387 */ /* 0x000fe20000100800 */
[----:B------:R-:W-:Y:S01]  /*5b40*/  SHF.L.U32 R72, R72, 0x10, RZ ;  /* 0x0000001048487819 */ /* 0x000fe200000006ff */
[----:B------:R-:W-:Y:S01]  /*5b50*/  FADD.FTZ R68, -R50, R68 ;  /* 0x0000004432447221 */ /* 0x000fe20000010100 */
[----:B------:R-:W-:Y:S01]  /*5b60*/  SHF.L.U32 R74, R74, 0x10, RZ ;  /* 0x000000104a4a7819 */ /* 0x000fe200000006ff */
[----:B------:R-:W-:Y:S01]  /*5b70*/  STL [R1+0x34], R3 ;  /* 0x0000340301007387 */ /* 0x000fe20000100800 */
[----:B------:R-:W-:Y:S01]  /*5b80*/  FADD.FTZ R70, -R50, R70 ;  /* 0x0000004632467221 */ /* 0x000fe20000010100 */
[C-C-:B------:R-:W-:Y:S01]  /*5b90*/  FFMA.FTZ R31, R110.reuse, R60, R52.reuse ;  /* 0x0000003c6e1f7223 */ /* 0x140fe20000010034 */
[----:B------:R-:W-:Y:S01]  /*5ba0*/  FFMA.FTZ R29, R110, R62, R52 ;  /* 0x0000003e6e1d7223 */ /* 0x000fe20000010034 */
[----:B------:R-:W-:-:S02]  /*5bb0*/  IMAD.U32 R76, R76, 0x10000, RZ ;  /* 0x000100004c4c7824 */ /* 0x000fc400078e00ff */
[C---:B------:R-:W-:Y:S01]  /*5bc0*/  FMUL.FTZ R66, R51.reuse, R66 ;  /* 0x0000004233427220 */ /* 0x040fe20000410000 */
[C---:B------:R-:W-:Y:S01]  /*5bd0*/  FMUL.FTZ R68, R51.reuse, R68 ;  /* 0x0000004433447220 */ /* 0x040fe20000410000 */
[C---:B------:R-:W-:Y:S01]  /*5be0*/  FADD.FTZ R72, -R50.reuse, R72 ;  /* 0x0000004832487221 */ /* 0x040fe20000010100 */
[C---:B------:R-:W-:Y:S01]  /*5bf0*/  FMUL.FTZ R70, R51.reuse, R70 ;  /* 0x0000004633467220 */ /* 0x040fe20000410000 */
[C---:B------:R-:W-:Y:S01]  /*5c00*/  FADD.FTZ R74, -R50.reuse, R74 ;  /* 0x0000004a324a7221 */ /* 0x040fe20000010100 */
[----:B------:R-:W-:Y:S01]  /*5c10*/  FADD.FTZ R76, -R50, R76 ;  /* 0x0000004c324c7221 */ /* 0x000fe20000010100 */
[C---:B------:R-:W-:Y:S01]  /*5c20*/  FMUL.FTZ R72, R51.reuse, R72 ;  /* 0x0000004833487220 */ /* 0x040fe20000410000 */
[----:B------:R-:W-:Y:S01]  /*5c30*/  SHF.L.U32 R84, R84, 0x10, RZ ;  /* 0x0000001054547819 */ /* 0x000fe200000006ff */
[C---:B------:R-:W-:Y:S01]  /*5c40*/  FMUL.FTZ R74, R51.reuse, R74 ;  /* 0x0000004a334a7220 */ /* 0x040fe20000410000 */
[----:B------:R-:W-:-:S03]  /*5c50*/  FMUL.FTZ R76, R51, R76 ;  /* 0x0000004c334c7220 */ /* 0x000fc60000410000 */
[----:B------:R-:W-:-:S04]  /*5c60*/  FADD.FTZ R84, -R50, R84 ;  /* 0x0000005432547221 */ /* 0x000fc80000010100 */
[----:B------:R-:W-:Y:S01]  /*5c70*/  FMUL.FTZ R25, R51, R84 ;  /* 0x0000005433197220 */ /* 0x000fe20000410000 */
[----:B--2---:R-:W-:-:S05]  /*5c80*/  SHF.L.U32 R164, R164, 0x10, RZ ;  /* 0x00000010a4a47819 */ /* 0x004fca00000006ff */
[----:B------:R-:W-:-:S04]  /*5c90*/  FADD.FTZ R164, -R50, R164 ;  /* 0x000000a432a47221 */ /* 0x000fc80000010100 */
[----:B------:R-:W-:-:S04]  /*5ca0*/  FMUL.FTZ R164, R51, R164 ;  /* 0x000000a433a47220 */ /* 0x000fc80000410000 */
[----:B------:R-:W-:-:S05]  /*5cb0*/  FFMA.FTZ R164, R53, R164, R57 ;  /* 0x000000a435a47223 */ /* 0x000fca0000010039 */
[----:B------:R-:W-:Y:S02]  /*5cc0*/  F2FP.BF16.F32.PACK_AB R130, R164, R130 ;  /* 0x00000082a482723e */ /* 0x000fe400000010ff */
[----:B---3--:R-:W-:Y:S01]  /*5cd0*/  MOV R164, R119 ;  /* 0x0000007700a47202 */ /* 0x008fe20000000f00 */
[----:B------:R-:W-:-:S05]  /*5ce0*/  FFMA.FTZ R119, R112, R47, R114 ;  /* 0x0000002f70777223 */ /* 0x000fca0000010072 */
[----:B------:R-:W-:Y:S04]  /*5cf0*/  STL [R1+0xb4], R119 ;  /* 0x0000b47701007387 */ /* 0x000fe80000100800 */
[----:B------:R0:W-:Y:S04]  /*5d00*/  STL [R1+0x2c], R27 ;  /* 0x00002c1b01007387 */ /* 0x0001e80000100800 */
[----:B------:R1:W-:Y:S01]  /*5d10*/  STL [R1+0x28], R31 ;  /* 0x0000281f01007387 */ /* 0x0003e20000100800 */
[----:B0-----:R-:W-:-:S03]  /*5d20*/  FFMA.FTZ R27, R110, R64, R52 ;  /* 0x000000406e1b7223 */ /* 0x001fc60000010034 */
[----:B------:R0:W-:Y:S01]  /*5d30*/  STL [R1+0x24], R29 ;  /* 0x0000241d01007387 */ /* 0x0001e20000100800 */
[----:B-1----:R-:W-:-:S03]  /*5d40*/  FFMA.FTZ R31, R110, R66, R52 ;  /* 0x000000426e1f7223 */ /* 0x002fc60000010034 */
[----:B------:R1:W-:Y:S01]  /*5d50*/  STL [R1+0x20], R27 ;  /* 0x0000201b01007387 */ /* 0x0003e20000100800 */
[----:B0-----:R-:W-:-:S03]  /*5d60*/  FFMA.FTZ R29, R110, R68, R52 ;  /* 0x000000446e1d7223 */ /* 0x001fc60000010034 */
[----:B------:R0:W-:Y:S01]  /*5d70*/  STL [R1+0x18], R31 ;  /* 0x0000181f01007387 */ /* 0x0001e20000100800 */
[----:B-1----:R-:W-:-:S03]  /*5d80*/  FFMA.FTZ R27, R110, R70, R52 ;  /* 0x000000466e1b7223 */ /* 0x002fc60000010034 */
[----:B------:R1:W-:Y:S04]  /*5d90*/  STL [R1+0x14], R29 ;  /* 0x0000141d01007387 */ /* 0x0003e80000100800 */
[----:B------:R2:W-:Y:S01]  /*5da0*/  STL [R1+0x10], R27 ;  /* 0x0000101b01007387 */ /* 0x0005e20000100800 */
[C-C-:B0-----:R-:W-:Y:S01]  /*5db0*/  FFMA.FTZ R31, R110.reuse, R72, R52.reuse ;  /* 0x000000486e1f7223 */ /* 0x141fe20000010034 */
[----:B-1----:R-:W-:-:S04]  /*5dc0*/  FFMA.FTZ R29, R110, R74, R52 ;  /* 0x0000004a6e1d7223 */ /* 0x002fc80000010034 */
[----:B------:R-:W-:Y:S01]  /*5dd0*/  STL [R1+0xc], R31 ;  /* 0x00000c1f01007387 */ /* 0x000fe20000100800 */
[----:B--2---:R-:W-:-:S03]  /*5de0*/  FFMA.FTZ R27, R110, R76, R52 ;  /* 0x0000004c6e1b7223 */ /* 0x004fc60000010034 */
[----:B------:R-:W-:Y:S04]  /*5df0*/  STL [R1+0x8], R29 ;  /* 0x0000081d01007387 */ /* 0x000fe80000100800 */
[----:B------:R0:W-:Y:S04]  /*5e00*/  STL [R1+0x4], R27 ;  /* 0x0000041b01007387 */ /* 0x0001e80000100800 */
[----:B------:R-:W2:Y:S01]  /*5e10*/  LDL.LU R84, [R1+0x98] ;  /* 0x0000980001547983 */ /* 0x000ea20000300800 */
[----:B------:R-:W-:Y:S01]  /*5e20*/  SHF.L.U32 R56, R56, 0x10, RZ ;  /* 0x0000001038387819 */ /* 0x000fe200000006ff */
[--C-:B------:R-:W-:Y:S01]  /*5e30*/  FADD.FTZ R14, R14, -R50.reuse ;  /* 0x800000320e0e7221 */ /* 0x100fe20000010000 */
[--C-:B------:R-:W-:Y:S01]  /*5e40*/  FADD.FTZ R40, R40, -R50.reuse ;  /* 0x8000003228287221 */ /* 0x100fe20000010000 */
[--C-:B------:R-:W-:Y:S01]  /*5e50*/  FADD.FTZ R22, R22, -R50.reuse ;  /* 0x8000003216167221 */ /* 0x100fe20000010000 */
[----:B------:R-:W-:Y:S01]  /*5e60*/  FADD.FTZ R127, R127, -R50 ;  /* 0x800000327f7f7221 */ /* 0x000fe20000010000 */
[C---:B------:R-:W-:Y:S01]  /*5e70*/  FMUL.FTZ R37, R51.reuse, R14 ;  /* 0x0000000e33257220 */ /* 0x040fe20000410000 */
[----:B------:R-:W-:Y:S01]  /*5e80*/  FADD.FTZ R56, -R50, R56 ;  /* 0x0000003832387221 */ /* 0x000fe20000010100 */
[----:B------:R-:W-:Y:S01]  /*5e90*/  MOV R128, R164 ;  /* 0x000000a400807202 */ /* 0x000fe20000000f00 */
[C---:B------:R-:W-:Y:S01]  /*5ea0*/  FMUL.FTZ R40, R51.reuse, R40 ;  /* 0x0000002833287220 */ /* 0x040fe20000410000 */
[----:B------:R-:W-:Y:S01]  /*5eb0*/  SHF.L.U32 R102, R102, 0x10, RZ ;  /* 0x0000001066667819 */ /* 0x000fe200000006ff */
[----:B------:R-:W-:Y:S01]  /*5ec0*/  FMUL.FTZ R47, R51, R22 ;  /* 0x00000016332f7220 */ /* 0x000fe20000410000 */
[--C-:B------:R-:W-:Y:S01]  /*5ed0*/  FFMA.FTZ R22, R113, R37, R115.reuse ;  /* 0x0000002571167223 */ /* 0x100fe20000010073 */
[C---:B------:R-:W-:Y:S01]  /*5ee0*/  FMUL.FTZ R0, R51.reuse, R127 ;  /* 0x0000007f33007220 */ /* 0x040fe20000410000 */
[----:B------:R-:W-:Y:S01]  /*5ef0*/  FMUL.FTZ R41, R51, R56 ;  /* 0x0000003833297220 */ /* 0x000fe20000410000 */
[----:B------:R-:W-:Y:S01]  /*5f00*/  FFMA.FTZ R37, R113, R40, R115 ;  /* 0x0000002871257223 */ /* 0x000fe20000010073 */
[----:B------:R-:W-:-:S02]  /*5f10*/  IMAD.U32 R40, R128, 0x10000, RZ ;  /* 0x0001000080287824 */ /* 0x000fc400078e00ff */
[----:B------:R-:W-:Y:S01]  /*5f20*/  FADD.FTZ R102, -R50, R102 ;  /* 0x0000006632667221 */ /* 0x000fe20000010100 */
[----:B------:R-:W-:Y:S01]  /*5f30*/  IMAD.U32 R99, R99, 0x10000, RZ ;  /* 0x0001000063637824 */ /* 0x000fe200078e00ff */
[----:B------:R-:W-:Y:S01]  /*5f40*/  SHF.L.U32 R101, R101, 0x10, RZ ;  /* 0x0000001065657819 */ /* 0x000fe200000006ff */
[----:B------:R-:W-:Y:S01]  /*5f50*/  FFMA.FTZ R0, R112, R0, R114 ;  /* 0x0000000070007223 */ /* 0x000fe20000010072 */
[----:B------:R-:W-:Y:S01]  /*5f60*/  FFMA.FTZ R41, R110, R41, R52 ;  /* 0x000000296e297223 */ /* 0x000fe20000010034 */
[--C-:B------:R-:W-:Y:S01]  /*5f70*/  FADD.FTZ R12, R12, -R50.reuse ;  /* 0x800000320c0c7221 */ /* 0x100fe20000010000 */
[----:B------:R-:W-:Y:S01]  /*5f80*/  SHF.L.U32 R103, R103, 0x10, RZ ;  /* 0x0000001067677819 */ /* 0x000fe200000006ff */
[----:B------:R-:W-:Y:S01]  /*5f90*/  FADD.FTZ R36, R36, -R50 ;  /* 0x8000003224247221 */ /* 0x000fe20000010000 */
[----:B------:R-:W-:Y:S01]  /*5fa0*/  FADD.FTZ R128, -R50, R40 ;  /* 0x0000002832807221 */ /* 0x000fe20000010100 */
[--C-:B------:R-:W-:Y:S01]  /*5fb0*/  FADD.FTZ R38, R38, -R50.reuse ;  /* 0x8000003226267221 */ /* 0x100fe20000010000 */
[----:B------:R-:W-:Y:S01]  /*5fc0*/  FADD.FTZ R40, -R50, R99 ;  /* 0x0000006332287221 */ /* 0x000fe20000010100 */
[C---:B------:R-:W-:Y:S01]  /*5fd0*/  FMUL.FTZ R7, R51.reuse, R102 ;  /* 0x0000006633077220 */ /* 0x040fe20000410000 */
[--C-:B------:R-:W-:Y:S01]  /*5fe0*/  FADD.FTZ R20, R20, -R50.reuse ;  /* 0x8000003214147221 */ /* 0x100fe20000010000 */
[----:B------:R-:W-:Y:S01]  /*5ff0*/  FADD.FTZ R42, R42, -R50 ;  /* 0x800000322a2a7221 */ /* 0x000fe20000010000 */
[C---:B------:R-:W-:Y:S01]  /*6000*/  FMUL.FTZ R35, R51.reuse, R12 ;  /* 0x0000000c33237220 */ /* 0x040fe20000410000 */
[C---:B------:R-:W-:Y:S01]  /*6010*/  FADD.FTZ R102, -R50.reuse, R101 ;  /* 0x0000006532667221 */ /* 0x040fe20000010100 */
[----:B------:R-:W-:Y:S01]  /*6020*/  FMUL.FTZ R36, R51, R36 ;  /* 0x0000002433247220 */ /* 0x000fe20000410000 */
[----:B------:R-:W-:Y:S01]  /*6030*/  FADD.FTZ R101, -R50, R103 ;  /* 0x0000006732657221 */ /* 0x000fe20000010100 */
[----:B------:R-:W-:Y:S01]  /*6040*/  F2FP.BF16.F32.PACK_AB R0, R41, R0 ;  /* 0x000000002900723e */ /* 0x000fe200000010ff */
[C---:B------:R-:W-:Y:S01]  /*6050*/  FMUL.FTZ R38, R51.reuse, R38 ;  /* 0x0000002633267220 */ /* 0x040fe20000410000 */
[----:B------:R-:W-:Y:S01]  /*6060*/  IADD3.X R145, RZ, R2, RZ, P0, !PT ;  /* 0x00000002ff917210 */ /* 0x000fe200007fe4ff */
[----:B------:R-:W-:Y:S01]  /*6070*/  FMUL.FTZ R103, R51, R40 ;  /* 0x0000002833677220 */ /* 0x000fe20000410000 */
[----:B------:R-:W-:-:S02]  /*6080*/  IMAD.X R41, RZ, RZ, R2, P6 ;  /* 0x000000ffff297224 */ /* 0x000fc400030e0602 */
[--C-:B------:R-:W-:Y:S01]  /*6090*/  FADD.FTZ R16, R16, -R50.reuse ;  /* 0x8000003210107221 */ /* 0x100fe20000010000 */
[--C-:B------:R-:W-:Y:S01]  /*60a0*/  FADD.FTZ R18, R18, -R50.reuse ;  /* 0x8000003212127221 */ /* 0x100fe20000010000 */
[C---:B------:R-:W-:Y:S01]  /*60b0*/  FMUL.FTZ R45, R51.reuse, R20 ;  /* 0x00000014332d7220 */ /* 0x040fe20000410000 */
[----:B------:R-:W-:Y:S01]  /*60c0*/  FMUL.FTZ R42, R51, R42 ;  /* 0x0000002a332a7220 */ /* 0x000fe20000410000 */
[----:B------:R-:W-:Y:S01]  /*60d0*/  LEA R40, P0, R165, UR12, 0x1 ;  /* 0x0000000ca5287c11 */ /* 0x000fe2000f8008ff */
[--C-:B------:R-:W-:Y:S01]  /*60e0*/  FADD.FTZ R44, R44, -R50.reuse ;  /* 0x800000322c2c7221 */ /* 0x100fe20000010000 */
[C-C-:B------:R-:W-:Y:S01]  /*60f0*/  FFMA.FTZ R20, R113.reuse, R35, R115.reuse ;  /* 0x0000002371147223 */ /* 0x140fe20000010073 */
[C-C-:B------:R-:W-:Y:S01]  /*6100*/  FFMA.FTZ R35, R113.reuse, R36, R115.reuse ;  /* 0x0000002471237223 */ /* 0x140fe20000010073 */
[--C-:B------:R-:W-:Y:S01]  /*6110*/  FADD.FTZ R24, R24, -R50.reuse ;  /* 0x8000003218187221 */ /* 0x100fe20000010000 */
[--C-:B------:R-:W-:Y:S01]  /*6120*/  FADD.FTZ R26, R26, -R50.reuse ;  /* 0x800000321a1a7221 */ /* 0x100fe20000010000 */
[--C-:B------:R-:W-:Y:S01]  /*6130*/  FFMA.FTZ R36, R113, R38, R115.reuse ;  /* 0x0000002671247223 */ /* 0x100fe20000010073 */
[--C-:B------:R-:W-:Y:S01]  /*6140*/  FADD.FTZ R4, R4, -R50.reuse ;  /* 0x8000003204047221 */ /* 0x100fe20000010000 */
[--C-:B------:R-:W-:Y:S01]  /*6150*/  FADD.FTZ R8, R8, -R50.reuse ;  /* 0x8000003208087221 */ /* 0x100fe20000010000 */
[C---:B------:R-:W-:Y:S01]  /*6160*/  FMUL.FTZ R39, R51.reuse, R16 ;  /* 0x0000001033277220 */ /* 0x040fe20000410000 */
[----:B------:R-:W-:Y:S01]  /*6170*/  FMUL.FTZ R43, R51, R18 ;  /* 0x00000012332b7220 */ /* 0x000fe20000410000 */
[----:B------:R-:W-:Y:S01]  /*6180*/  FFMA.FTZ R38, R113, R42, R115 ;  /* 0x0000002a71267223 */ /* 0x000fe20000010073 */
[----:B------:R-:W-:Y:S01]  /*6190*/  LEA.HI.X R41, R165, UR13, R41, 0x1, P0 ;  /* 0x0000000da5297c11 */ /* 0x000fe200080f0c29 */
[--C-:B------:R-:W-:Y:S01]  /*61a0*/  FADD.FTZ R28, R28, -R50.reuse ;  /* 0x800000321c1c7221 */ /* 0x100fe20000010000 */
[C---:B------:R-:W-:Y:S01]  /*61b0*/  FMUL.FTZ R44, R51.reuse, R44 ;  /* 0x0000002c332c7220 */ /* 0x040fe20000410000 */
[----:B------:R-:W-:Y:S01]  /*61c0*/  LEA R42, P0, R162, UR12, 0x1 ;  /* 0x0000000ca22a7c11 */ /* 0x000fe2000f8008ff */
[--C-:B------:R-:W-:Y:S01]  /*61d0*/  FADD.FTZ R46, R46, -R50.reuse ;  /* 0x800000322e2e7221 */ /* 0x100fe20000010000 */
[C---:B------:R-:W-:Y:S01]  /*61e0*/  FMUL.FTZ R48, R51.reuse, R24 ;  /* 0x0000001833307220 */ /* 0x040fe20000410000 */
[C---:B------:R-:W-:Y:S01]  /*61f0*/  FMUL.FTZ R49, R51.reuse, R26 ;  /* 0x0000001a33317220 */ /* 0x040fe20000410000 */
[C---:B0-----:R-:W-:Y:S01]  /*6200*/  FMUL.FTZ R27, R51.reuse, R4 ;  /* 0x00000004331b7220 */ /* 0x041fe20000410000 */
[----:B------:R-:W-:Y:S01]  /*6210*/  FMUL.FTZ R31, R51, R8 ;  /* 0x00000008331f7220 */ /* 0x000fe20000410000 */
[C-C-:B------:R-:W-:Y:S01]  /*6220*/  FFMA.FTZ R24, R113.reuse, R39, R115.reuse ;  /* 0x0000002771187223 */ /* 0x140fe20000010073 */
[--C-:B------:R-:W-:Y:S01]  /*6230*/  FFMA.FTZ R26, R113, R43, R115.reuse ;  /* 0x0000002b711a7223 */ /* 0x100fe20000010073 */
[----:B------:R-:W-:Y:S01]  /*6240*/  FMUL.FTZ R56, R51, R28 ;  /* 0x0000001c33387220 */ /* 0x000fe20000410000 */
[----:B------:R-:W-:Y:S01]  /*6250*/  FFMA.FTZ R39, R113, R44, R115 ;  /* 0x0000002c71277223 */ /* 0x000fe20000010073 */
[----:B------:R-:W-:Y:S01]  /*6260*/  LEA.HI.X R43, R162, UR13, R111, 0x1, P0 ;  /* 0x0000000da22b7c11 */ /* 0x000fe200080f0c6f */
[--C-:B------:R-:W-:Y:S01]  /*6270*/  FADD.FTZ R6, R6, -R50.reuse ;  /* 0x8000003206067221 */ /* 0x100fe20000010000 */
[----:B------:R-:W-:Y:S01]  /*6280*/  FMUL.FTZ R46, R51, R46 ;  /* 0x0000002e332e7220 */ /* 0x000fe20000410000 */
[----:B------:R-:W-:Y:S01]  /*6290*/  LEA R44, P0, R161, UR12, 0x1 ;  /* 0x0000000ca12c7c11 */ /* 0x000fe2000f8008ff */
[C-C-:B------:R-:W-:Y:S01]  /*62a0*/  FFMA.FTZ R12, R113.reuse, R27, R115.reuse ;  /* 0x0000001b710c7223 */ /* 0x140fe20000010073 */
[C-C-:B------:R-:W-:Y:S01]  /*62b0*/  FFMA.FTZ R16, R113.reuse, R31, R115.reuse ;  /* 0x0000001f71107223 */ /* 0x140fe20000010073 */
[----:B------:R-:W-:Y:S01]  /*62c0*/  SHF.L.U32 R78, R78, 0x10, RZ ;  /* 0x000000104e4e7819 */ /* 0x000fe200000006ff */
[C-C-:B------:R-:W-:Y:S01]  /*62d0*/  FFMA.FTZ R27, R113.reuse, R45, R115.reuse ;  /* 0x0000002d711b7223 */ /* 0x140fe20000010073 */
[----:B------:R-:W-:Y:S01]  /*62e0*/  SHF.L.U32 R80, R80, 0x10, RZ ;  /* 0x0000001050507819 */ /* 0x000fe200000006ff */
[--C-:B------:R-:W-:Y:S01]  /*62f0*/  FFMA.FTZ R31, R113, R56, R115.reuse ;  /* 0x00000038711f7223 */ /* 0x100fe20000010073 */
[----:B------:R-:W-:Y:S01]  /*6300*/  SHF.L.U32 R86, R86, 0x10, RZ ;  /* 0x0000001056567819 */ /* 0x000fe200000006ff */
[----:B------:R-:W-:Y:S01]  /*6310*/  IMAD.U32 R82, R82, 0x10000, RZ ;  /* 0x0001000052527824 */ /* 0x000fe200078e00ff */
        /* <DEDUP_REMOVED lines=9> */
[----:B------:R-:W-:Y:S01]  /*63b0*/  FMUL.FTZ R29, R51, R6 ;  /* 0x00000006331d7220 */ /* 0x000fe20000410000 */
[----:B------:R-:W-:Y:S01]  /*63c0*/  SHF.L.U32 R108, R108, 0x10, RZ ;  /* 0x000000106c6c7819 */ /* 0x000fe200000006ff */
[----:B------:R-:W-:Y:S01]  /*63d0*/  FFMA.FTZ R56, R113, R46, R115 ;  /* 0x0000002e71387223 */ /* 0x000fe20000010073 */
[----:B------:R-:W-:Y:S01]  /*63e0*/  LEA.HI.X R45, R161, UR13, R147, 0x1, P0 ;  /* 0x0000000da12d7c11 */ /* 0x000fe200080f0c93 */
[----:B------:R-:W-:Y:S01]  /*63f0*/  FADD.FTZ R10, R10, -R50 ;  /* 0x800000320a0a7221 */ /* 0x000fe20000010000 */
[----:B------:R-:W-:Y:S01]  /*6400*/  LEA R46, P0, R160, UR12, 0x1 ;  /* 0x0000000ca02e7c11 */ /* 0x000fe2000f8008ff */
        /* <DEDUP_REMOVED lines=13> */
[--C-:B------:R-:W-:Y:S01]  /*64e0*/  FADD.FTZ R126, R126, -R50.reuse ;  /* 0x800000327e7e7221 */ /* 0x100fe20000010000 */
[--C-:B------:R-:W-:Y:S01]  /*64f0*/  FADD.FTZ R124, R124, -R50.reuse ;  /* 0x800000327c7c7221 */ /* 0x100fe20000010000 */
[--C-:B------:R-:W-:Y:S01]  /*6500*/  FADD.FTZ R122, R122, -R50.reuse ;  /* 0x800000327a7a7221 */ /* 0x100fe20000010000 */
[--C-:B------:R-:W-:Y:S01]  /*6510*/  FADD.FTZ R120, R120, -R50.reuse ;  /* 0x8000003278787221 */ /* 0x100fe20000010000 */
[--C-:B------:R-:W-:Y:S01]  /*6520*/  FADD.FTZ R30, R30, -R50.reuse ;  /* 0x800000321e1e7221 */ /* 0x100fe20000010000 */
[--C-:B------:R-:W-:Y:S01]  /*6530*/  FADD.FTZ R32, R32, -R50.reuse ;  /* 0x8000003220207221 */ /* 0x100fe20000010000 */
[----:B------:R-:W-:Y:S01]  /*6540*/  FADD.FTZ R34, R34, -R50 ;  /* 0x8000003222227221 */ /* 0x000fe20000010000 */
[C-C-:B------:R-:W-:Y:S01]  /*6550*/  FFMA.FTZ R14, R113.reuse, R29, R115.reuse ;  /* 0x0000001d710e7223 */ /* 0x140fe20000010073 */
[C-C-:B------:R-:W-:Y:S01]  /*6560*/  FFMA.FTZ R28, R113.reuse, R47, R115.reuse ;  /* 0x0000002f711c7223 */ /* 0x140fe20000010073 */
[----:B------:R-:W-:Y:S01]  /*6570*/  FADD.FTZ R108, -R50, R108 ;  /* 0x0000006c326c7221 */ /* 0x000fe20000010100 */
[----:B------:R-:W-:Y:S01]  /*6580*/  FADD.FTZ R118, R118, -R50 ;  /* 0x8000003276767221 */ /* 0x000fe20000010000 */
[----:B------:R-:W-:Y:S01]  /*6590*/  FFMA.FTZ R29, R113, R48, R115 ;  /* 0x00000030711d7223 */ /* 0x000fe20000010073 */
        /* <DEDUP_REMOVED lines=23> */
[----:B------:R-:W-:Y:S01]  /*6710*/  FFMA.FTZ R25, R110, R25, R52 ;  /* 0x000000196e197223 */ /* 0x000fe20000010034 */
[----:B------:R-:W-:Y:S01]  /*6720*/  LEA.HI.X R47, R160, UR13, R139, 0x1, P0 ;  /* 0x0000000da02f7c11 */ /* 0x000fe200080f0c8b */
[----:B------:R-:W-:Y:S01]  /*6730*/  FMUL.FTZ R33, R51, R10 ;  /* 0x0000000a33217220 */ /* 0x000fe20000410000 */
[----:B------:R-:W-:Y:S01]  /*6740*/  LEA R48, P0, R159, UR12, 0x1 ;  /* 0x0000000c9f307c11 */ /* 0x000fe2000f8008ff */
        /* <DEDUP_REMOVED lines=46> */
[----:B------:R-:W-:Y:S01]  /*6a30*/  LEA.HI.X R49, R159, UR13, R146, 0x1, P0 ;  /* 0x0000000d9f317c11 */ /* 0x000fe200080f0c92 */
[C-C-:B------:R-:W-:Y:S01]  /*6a40*/  FFMA.FTZ R18, R113.reuse, R33, R115.reuse ;  /* 0x0000002171127223 */ /* 0x140fe20000010073 */
[----:B------:R-:W-:Y:S01]  /*6a50*/  LEA R50, P0, R158, UR12, 0x1 ;  /* 0x0000000c9e327c11 */ /* 0x000fe2000f8008ff */
        /* <DEDUP_REMOVED lines=22> */
[----:B------:R-:W-:Y:S01]  /*6bc0*/  FFMA.FTZ R113, R113, R118, R115 ;  /* 0x0000007671717223 */ /* 0x000fe20000010073 */
        /* <DEDUP_REMOVED lines=26> */
[----:B------:R-:W-:Y:S01]  /*6d70*/  LEA.HI.X R51, R158, UR13, R138, 0x1, P0 ;  /* 0x0000000d9e337c11 */ /* 0x000fe200080f0c8a */
[----:B------:R-:W3:Y:S01]  /*6d80*/  LDL.LU R111, [R1+0x108] ;  /* 0x00010800016f7983 */ /* 0x000ee20000300800 */
[----:B------:R-:W-:-:S03]  /*6d90*/  LEA R58, P0, R157, UR12, 0x1 ;  /* 0x0000000c9d3a7c11 */ /* 0x000fc6000f8008ff */
[----:B------:R-:W4:Y:S01]  /*6da0*/  LDL.LU R147, [R1+0x104] ;  /* 0x0001040001937983 */ /* 0x000f220000300800 */
[----:B------:R-:W-:Y:S02]  /*6db0*/  LEA.HI.X R59, R157, UR13, R145, 0x1, P0 ;  /* 0x0000000d9d3b7c11 */ /* 0x000fe400080f0c91 */
[C---:B------:R-:W-:Y:S01]  /*6dc0*/  LEA R60, P0, R156.reuse, UR12, 0x1 ;  /* 0x0000000c9c3c7c11 */ /* 0x040fe2000f8008ff */
[----:B------:R-:W3:Y:S03]  /*6dd0*/  LDL.LU R139, [R1+0x100] ;  /* 0x00010000018b7983 */ /* 0x000ee60000300800 */
[----:B------:R-:W-:Y:S01]  /*6de0*/  LEA.HI.X R61, R156, UR13, R137, 0x1, P0 ;  /* 0x0000000d9c3d7c11 */ /* 0x000fe200080f0c89 */
[----:B------:R-:W3:Y:S01]  /*6df0*/  LDL.LU R146, [R1+0xfc] ;  /* 0x0000fc0001927983 */ /* 0x000ee20000300800 */
[----:B------:R-:W-:-:S03]  /*6e00*/  LEA R62, P0, R155, UR12, 0x1 ;  /* 0x0000000c9b3e7c11 */ /* 0x000fc6000f8008ff */
[----:B------:R-:W3:Y:S01]  /*6e10*/  LDL.LU R138, [R1+0xf8] ;  /* 0x0000f800018a7983 */ /* 0x000ee20000300800 */
[----:B------:R-:W-:Y:S02]  /*6e20*/  LEA.HI.X R63, R155, UR13, R144, 0x1, P0 ;  /* 0x0000000d9b3f7c11 */ /* 0x000fe400080f0c90 */
[C---:B------:R-:W-:Y:S01]  /*6e30*/  LEA R64, P0, R154.reuse, UR12, 0x1 ;  /* 0x0000000c9a407c11 */ /* 0x040fe2000f8008ff */
[----:B------:R-:W3:Y:S03]  /*6e40*/  LDL.LU R145, [R1+0xf4] ;  /* 0x0000f40001917983 */ /* 0x000ee60000300800 */
[----:B------:R-:W-:Y:S01]  /*6e50*/  LEA.HI.X R65, R154, UR13, R116, 0x1, P0 ;  /* 0x0000000d9a417c11 */ /* 0x000fe200080f0c74 */
[----:B------:R-:W3:Y:S01]  /*6e60*/  LDL.LU R90, [R1+0x9c] ;  /* 0x00009c00015a7983 */ /* 0x000ee20000300800 */
[----:B------:R-:W-:-:S03]  /*6e70*/  LEA R66, P0, R153, UR12, 0x1 ;  /* 0x0000000c99427c11 */ /* 0x000fc6000f8008ff */
[----:B------:R-:W3:Y:S01]  /*6e80*/  LDL.LU R137, [R1+0xf0] ;  /* 0x0000f00001897983 */ /* 0x000ee20000300800 */
[----:B------:R-:W-:-:S03]  /*6e90*/  LEA.HI.X R67, R153, UR13, R143, 0x1, P0 ;  /* 0x0000000d99437c11 */ /* 0x000fc600080f0c8f */
[----:B------:R-:W3:Y:S01]  /*6ea0*/  LDL.LU R92, [R1+0xa0] ;  /* 0x0000a000015c7983 */ /* 0x000ee20000300800 */
[----:B------:R-:W-:-:S03]  /*6eb0*/  LEA R68, P0, R150, UR12, 0x1 ;  /* 0x0000000c96447c11 */ /* 0x000fc6000f8008ff */
[----:B------:R-:W3:Y:S04]  /*6ec0*/  LDL.LU R144, [R1+0xec] ;  /* 0x0000ec0001907983 */ /* 0x000ee80000300800 */
[----:B------:R-:W3:Y:S04]  /*6ed0*/  LDL.LU R116, [R1+0xe8] ;  /* 0x0000e80001747983 */ /* 0x000ee80000300800 */
[----:B------:R-:W3:Y:S01]  /*6ee0*/  LDL.LU R165, [R1+0xa4] ;  /* 0x0000a40001a57983 */ /* 0x000ee20000300800 */
[----:B--2---:R-:W-:Y:S02]  /*6ef0*/  LEA.HI.X R69, R150, UR13, R84, 0x1, P0 ;  /* 0x0000000d96457c11 */ /* 0x004fe400080f0c54 */
[C---:B------:R-:W-:Y:S01]  /*6f00*/  LEA R70, P0, R149.reuse, UR12, 0x1 ;  /* 0x0000000c95467c11 */ /* 0x040fe2000f8008ff */
[----:B------:R-:W2:Y:S03]  /*6f10*/  LDL.LU R143, [R1+0xe4] ;  /* 0x0000e400018f7983 */ /* 0x000ea60000300800 */
[----:B------:R-:W-:-:S02]  /*6f20*/  LEA.HI.X R71, R149, UR13, R142, 0x1, P0 ;  /* 0x0000000d95477c11 */ /* 0x000fc400080f0c8e */
[----:B------:R-:W2:Y:S01]  /*6f30*/  LDL.LU R142, [R1+0xe0] ;  /* 0x0000e000018e7983 */ /* 0x000ea20000300800 */
[----:B------:R-:W-:-:S04]  /*6f40*/  LEA R72, P0, R148, UR12, 0x1 ;  /* 0x0000000c94487c11 */ /* 0x000fc8000f8008ff */
[----:B------:R-:W-:Y:S02]  /*6f50*/  LEA.HI.X R73, R148, UR13, R141, 0x1, P0 ;  /* 0x0000000d94497c11 */ /* 0x000fe400080f0c8d */
[----:B------:R-:W2:Y:S01]  /*6f60*/  LDL.LU R141, [R1+0xdc] ;  /* 0x0000dc00018d7983 */ /* 0x000ea20000300800 */
[----:B----4-:R-:W-:-:S04]  /*6f70*/  LEA R74, P0, R147, UR12, 0x1 ;  /* 0x0000000c934a7c11 */ /* 0x010fc8000f8008ff */
[----:B------:R-:W-:Y:S02]  /*6f80*/  LEA.HI.X R75, R147, UR13, R117, 0x1, P0 ;  /* 0x0000000d934b7c11 */ /* 0x000fe400080f0c75 */
[----:B------:R-:W4:Y:S01]  /*6f90*/  LDL.LU R117, [R1+0xd8] ;  /* 0x0000d80001757983 */ /* 0x000f220000300800 */
[----:B---3--:R-:W-:-:S04]  /*6fa0*/  LEA R76, P0, R146, UR12, 0x1 ;  /* 0x0000000c924c7c11 */ /* 0x008fc8000f8008ff */
[----:B------:R-:W-:Y:S02]  /*6fb0*/  LEA.HI.X R77, R146, UR13, R140, 0x1, P0 ;  /* 0x0000000d924d7c11 */ /* 0x000fe400080f0c8c */
[----:B------:R-:W3:Y:S01]  /*6fc0*/  LDL.LU R140, [R1+0xd4] ;  /* 0x0000d400018c7983 */ /* 0x000ee20000300800 */
[----:B------:R-:W-:-:S04]  /*6fd0*/  LEA R78, P0, R145, UR12, 0x1 ;  /* 0x0000000c914e7c11 */ /* 0x000fc8000f8008ff */
[----:B------:R-:W-:Y:S02]  /*6fe0*/  LEA.HI.X R79, R145, UR13, R111, 0x1, P0 ;  /* 0x0000000d914f7c11 */ /* 0x000fe400080f0c6f */
[----:B------:R-:W4:Y:S01]  /*6ff0*/  LDL.LU R111, [R1+0xd0] ;  /* 0x0000d000016f7983 */ /* 0x000f220000300800 */
[----:B------:R-:W-:-:S04]  /*7000*/  LEA R80, P0, R144, UR12, 0x1 ;  /* 0x0000000c90507c11 */ /* 0x000fc8000f8008ff */
[----:B------:R-:W-:Y:S02]  /*7010*/  LEA.HI.X R81, R144, UR13, R139, 0x1, P0 ;  /* 0x0000000d90517c11 */ /* 0x000fe400080f0c8b */
[----:B------:R-:W4:Y:S01]  /*7020*/  LDL.LU R139, [R1+0xcc] ;  /* 0x0000cc00018b7983 */ /* 0x000f220000300800 */
[----:B--2---:R-:W-:-:S04]  /*7030*/  LEA R82, P0, R143, UR12, 0x1 ;  /* 0x0000000c8f527c11 */ /* 0x004fc8000f8008ff */
[----:B------:R-:W-:Y:S02]  /*7040*/  LEA.HI.X R83, R143, UR13, R138, 0x1, P0 ;  /* 0x0000000d8f537c11 */ /* 0x000fe400080f0c8a */
[----:B------:R-:W2:Y:S01]  /*7050*/  LDL.LU R138, [R1+0xc8] ;  /* 0x0000c800018a7983 */ /* 0x000ea20000300800 */
[----:B------:R-:W-:-:S04]  /*7060*/  LEA R84, P0, R142, UR12, 0x1 ;  /* 0x0000000c8e547c11 */ /* 0x000fc8000f8008ff */
[----:B------:R-:W-:Y:S02]  /*7070*/  LEA.HI.X R85, R142, UR13, R137, 0x1, P0 ;  /* 0x0000000d8e557c11 */ /* 0x000fe400080f0c89 */
[----:B------:R-:W2:Y:S01]  /*7080*/  LDL.LU R137, [R1+0xc4] ;  /* 0x0000c40001897983 */ /* 0x000ea20000300800 */
[----:B------:R-:W-:-:S04]  /*7090*/  LEA R86, P0, R141, UR12, 0x1 ;  /* 0x0000000c8d567c11 */ /* 0x000fc8000f8008ff */
[----:B------:R-:W-:Y:S02]  /*70a0*/  LEA.HI.X R87, R141, UR13, R116, 0x1, P0 ;  /* 0x0000000d8d577c11 */ /* 0x000fe400080f0c74 */
[----:B------:R-:W2:Y:S01]  /*70b0*/  LDL.LU R116, [R1+0xc0] ;  /* 0x0000c00001747983 */ /* 0x000ea20000300800 */
[----:B---3--:R-:W-:-:S04]  /*70c0*/  LEA R88, P0, R140, UR12, 0x1 ;  /* 0x0000000c8c587c11 */ /* 0x008fc8000f8008ff */
[----:B------:R-:W-:Y:S02]  /*70d0*/  LEA.HI.X R89, R140, UR13, R90, 0x1, P0 ;  /* 0x0000000d8c597c11 */ /* 0x000fe400080f0c5a */
[----:B----4-:R-:W-:-:S04]  /*70e0*/  LEA R90, P0, R139, UR12, 0x1 ;  /* 0x0000000c8b5a7c11 */ /* 0x010fc8000f8008ff */
[----:B------:R-:W-:Y:S02]  /*70f0*/  LEA.HI.X R91, R139, UR13, R92, 0x1, P0 ;  /* 0x0000000d8b5b7c11 */ /* 0x000fe400080f0c5c */
[----:B--2---:R-:W-:-:S04]  /*7100*/  LEA R92, P0, R138, UR12, 0x1 ;  /* 0x0000000c8a5c7c11 */ /* 0x004fc8000f8008ff */
[----:B------:R-:W-:Y:S02]  /*7110*/  LEA.HI.X R93, R138, UR13, R117, 0x1, P0 ;  /* 0x0000000d8a5d7c11 */ /* 0x000fe400080f0c75 */
[----:B------:R-:W2:Y:S01]  /*7120*/  LDL.LU R117, [R1+0xbc] ;  /* 0x0000bc0001757983 */ /* 0x000ea20000300800 */
[----:B------:R-:W-:-:S04]  /*7130*/  LEA R94, P0, R137, UR12, 0x1 ;  /* 0x0000000c895e7c11 */ /* 0x000fc8000f8008ff */
[----:B------:R-:W-:Y:S02]  /*7140*/  LEA.HI.X R95, R137, UR13, R111, 0x1, P0 ;  /* 0x0000000d895f7c11 */ /* 0x000fe400080f0c6f */
[----:B------:R-:W3:Y:S01]  /*7150*/  LDL.LU R111, [R1+0xb8] ;  /* 0x0000b800016f7983 */ /* 0x000ee20000300800 */
[----:B------:R-:W-:-:S03]  /*7160*/  LEA R96, P0, R116, UR12, 0x1 ;  /* 0x0000000c74607c11 */ /* 0x000fc6000f8008ff */
[----:B------:R-:W4:Y:S01]  /*7170*/  LDL.LU R160, [R1+0x2c] ;  /* 0x00002c0001a07983 */ /* 0x000f220000300800 */
[----:B------:R-:W-:-:S03]  /*7180*/  LEA.HI.X R97, R116, UR13, R165, 0x1, P0 ;  /* 0x0000000d74617c11 */ /* 0x000fc600080f0ca5 */
[----:B------:R-:W4:Y:S01]  /*7190*/  LDL.LU R165, [R1+0x94] ;  /* 0x0000940001a57983 */ /* 0x000f220000300800 */
        /* <DEDUP_REMOVED lines=27> */
[-C--:B------:R-:W-:Y:S01]  /*7350*/  IADD3.X R57, RZ, R2.reuse, RZ, P1, !PT ;  /* 0x00000002ff397210 */ /* 0x080fe20000ffe4ff */
[----:B------:R-:W3:Y:S01]  /*7360*/  LDL.LU R158, [R1+0x28] ;  /* 0x00002800019e7983 */ /* 0x000ee20000300800 */
[----:B------:R-:W-:-:S02]  /*7370*/  IADD3.X R53, RZ, R2, RZ, P5, !PT ;  /* 0x00000002ff357210 */ /* 0x000fc40002ffe4ff */
[C---:B------:R-:W-:Y:S01]  /*7380*/  LEA R98, P0, R152.reuse, UR12, 0x1 ;  /* 0x0000000c98627c11 */ /* 0x040fe2000f8008ff */
[----:B------:R-:W3:Y:S01]  /*7390*/  LDL.LU R161, [R1+0x90] ;  /* 0x0000900001a17983 */ /* 0x000ee20000300800 */
[C---:B------:R-:W-:Y:S02]  /*73a0*/  LEA R100, P1, R151.reuse, UR12, 0x1 ;  /* 0x0000000c97647c11 */ /* 0x040fe4000f8208ff */
[----:B------:R-:W-:Y:S01]  /*73b0*/  LEA.HI.X R99, R152, UR13, R57, 0x1, P0 ;  /* 0x0000000d98637c11 */ /* 0x000fe200080f0c39 */
[----:B------:R-:W-:Y:S01]  /*73c0*/  STG.E.U16 desc[UR16][R40.64], R135 ;  /* 0x0000008728007986 */ /* 0x000fe2000c101510 */
[----:B------:R-:W-:Y:S01]  /*73d0*/  LEA.HI.X R101, R151, UR13, R53, 0x1, P1 ;  /* 0x0000000d97657c11 */ /* 0x000fe200088f0c35 */
[----:B------:R-:W-:Y:S01]  /*73e0*/  IMAD.X R53, RZ, RZ, R2, P4 ;  /* 0x000000ffff357224 */ /* 0x000fe200020e0602 */
[----:B------:R-:W-:Y:S01]  /*73f0*/  PRMT R57, R135, 0x7632, R57 ;  /* 0x0000763287397816 */ /* 0x000fe20000000039 */
[----:B------:R-:W-:Y:S01]  /*7400*/  STG.E.U16 desc[UR16][R40.64+0x4], R134 ;  /* 0x0000048628007986 */ /* 0x000fe2000c101510 */
[----:B------:R-:W-:-:S03]  /*7410*/  LEA R102, P0, R163, UR12, 0x1 ;  /* 0x0000000ca3667c11 */ /* 0x000fc6000f8008ff */
[----:B------:R0:W-:Y:S01]  /*7420*/  STG.E.U16 desc[UR16][R40.64+0x2], R57 ;  /* 0x0000023928007986 */ /* 0x0001e2000c101510 */
[----:B------:R-:W-:Y:S02]  /*7430*/  LEA.HI.X R103, R163, UR13, R53, 0x1, P0 ;  /* 0x0000000da3677c11 */ /* 0x000fe400080f0c35 */
[-C--:B------:R-:W-:Y:S01]  /*7440*/  IADD3.X R53, RZ, R2.reuse, RZ, P3, !PT ;  /* 0x00000002ff357210 */ /* 0x080fe20001ffe4ff */
[----:B------:R-:W3:Y:S01]  /*7450*/  LDL.LU R159, [R1+0x24] ;  /* 0x00002400019f7983 */ /* 0x000ee20000300800 */
[----:B------:R-:W-:-:S03]  /*7460*/  IADD3.X R2, RZ, R2, RZ, P2, !PT ;  /* 0x00000002ff027210 */ /* 0x000fc600017fe4ff */
[----:B------:R-:W3:Y:S01]  /*7470*/  LDL.LU R162, [R1+0x8c] ;  /* 0x00008c0001a27983 */ /* 0x000ee20000300800 */
[----:B0-----:R-:W-:-:S05]  /*7480*/  PRMT R57, R134, 0x7632, R57 ;  /* 0x0000763286397816 */ /* 0x001fca0000000039 */
[----:B------:R0:W-:Y:S04]  /*7490*/  STG.E.U16 desc[UR16][R40.64+0x6], R57 ;  /* 0x0000063928007986 */ /* 0x0001e8000c101510 */
[----:B------:R-:W-:Y:S01]  /*74a0*/  STG.E.U16 desc[UR16][R42.64], R133 ;  /* 0x000000852a007986 */ /* 0x000fe2000c101510 */
[----:B0-----:R-:W-:-:S03]  /*74b0*/  PRMT R40, R132, 0x7632, R40 ;  /* 0x0000763284287816 */ /* 0x001fc60000000028 */
[----:B------:R-:W-:Y:S04]  /*74c0*/  STG.E.U16 desc[UR16][R42.64+0x4], R132 ;  /* 0x000004842a007986 */ /* 0x000fe8000c101510 */
[----:B------:R-:W-:Y:S01]  /*74d0*/  STG.E.U16 desc[UR16][R42.64+0x6], R40 ;  /* 0x000006282a007986 */ /* 0x000fe2000c101510 */
[----:B--2---:R-:W-:-:S04]  /*74e0*/  LEA R104, P0, R117, UR12, 0x1 ;  /* 0x0000000c75687c11 */ /* 0x004fc8000f8008ff */
[--C-:B------:R-:W-:Y:S02]  /*74f0*/  LEA.HI.X R105, R117, UR13, R2.reuse, 0x1, P0 ;  /* 0x0000000d75697c11 */ /* 0x100fe400080f0c02 */
[----:B------:R-:W-:-:S05]  /*7500*/  PRMT R2, R133, 0x7632, R2 ;  /* 0x0000763285027816 */ /* 0x000fca0000000002 */
[----:B------:R4:W-:Y:S02]  /*7510*/  STG.E.U16 desc[UR16][R42.64+0x2], R2 ;  /* 0x000002022a007986 */ /* 0x0009e4000c101510 */
[----:B----4-:R-:W-:Y:S02]  /*7520*/  F2FP.BF16.F32.PACK_AB R42, R160, R165 ;  /* 0x000000a5a02a723e */ /* 0x010fe400000010ff */
[----:B------:R-:W2:Y:S04]  /*7530*/  LDL.LU R160, [R1+0x20] ;  /* 0x0000200001a07983 */ /* 0x000ea80000300800 */
[----:B------:R-:W2:Y:S01]  /*7540*/  LDL.LU R165, [R1+0x88] ;  /* 0x0000880001a57983 */ /* 0x000ea20000300800 */
[----:B------:R-:W-:Y:S02]  /*7550*/  PRMT R2, R131, 0x7632, R2 ;  /* 0x0000763283027816 */ /* 0x000fe40000000002 */
[----:B------:R-:W-:-:S03]  /*7560*/  PRMT R40, R130, 0x7632, R40 ;  /* 0x0000763282287816 */ /* 0x000fc60000000028 */
[----:B------:R0:W-:Y:S04]  /*7570*/  STG.E.U16 desc[UR16][R44.64+0x2], R2 ;  /* 0x000002022c007986 */ /* 0x0001e8000c101510 */
[----:B------:R1:W-:Y:S01]  /*7580*/  STG.E.U16 desc[UR16][R44.64+0x6], R40 ;  /* 0x000006282c007986 */ /* 0x0003e2000c101510 */
[----:B------:R-:W-:Y:S02]  /*7590*/  F2FP.BF16.F32.PACK_AB R4, R128, R4 ;  /* 0x000000048004723e */ /* 0x000fe400000010ff */
[----:B------:R-:W-:Y:S01]  /*75a0*/  PRMT R41, R0, 0x7632, R41 ;  /* 0x0000763200297816 */ /* 0x000fe20000000029 */
[----:B------:R-:W-:Y:S01]  /*75b0*/  STG.E.U16 desc[UR16][R44.64], R131 ;  /* 0x000000832c007986 */ /* 0x000fe2000c101510 */
[----:B0-----:R-:W-:Y:S02]  /*75c0*/  PRMT R2, R54, 0x7632, R2 ;  /* 0x0000763236027816 */ /* 0x001fe40000000002 */
[----:B-1----:R-:W-:Y:S01]  /*75d0*/  PRMT R40, R55, 0x7632, R40 ;  /* 0x0000763237287816 */ /* 0x002fe20000000028 */
[----:B------:R-:W-:Y:S04]  /*75e0*/  STG.E.U16 desc[UR16][R44.64+0x4], R130 ;  /* 0x000004822c007986 */ /* 0x000fe8000c101510 */
[----:B------:R-:W-:Y:S04]  /*75f0*/  STG.E.U16 desc[UR16][R46.64], R54 ;  /* 0x000000362e007986 */ /* 0x000fe8000c101510 */
[----:B------:R0:W-:Y:S04]  /*7600*/  STG.E.U16 desc[UR16][R46.64+0x2], R2 ;  /* 0x000002022e007986 */ /* 0x0001e8000c101510 */
[----:B------:R-:W-:Y:S04]  /*7610*/  STG.E.U16 desc[UR16][R46.64+0x4], R55 ;  /* 0x000004372e007986 */ /* 0x000fe8000c101510 */
[----:B------:R-:W-:Y:S01]  /*7620*/  STG.E.U16 desc[UR16][R46.64+0x6], R40 ;  /* 0x000006282e007986 */ /* 0x000fe2000c101510 */
[----:B------:R-:W-:-:S03]  /*7630*/  PRMT R43, R4, 0x7632, R43 ;  /* 0x00007632042b7816 */ /* 0x000fc6000000002b */
[----:B------:R3:W-:Y:S01]  /*7640*/  STG.E.U16 desc[UR16][R48.64], R0 ;  /* 0x0000000030007986 */ /* 0x0007e2000c101510 */
[----:B------:R-:W-:Y:S02]  /*7650*/  F2FP.BF16.F32.PACK_AB R6, R116, R6 ;  /* 0x000000067406723e */ /* 0x000fe400000010ff */
[----:B0-----:R-:W-:Y:S01]  /*7660*/  PRMT R2, R42, 0x7632, R2 ;  /* 0x000076322a027816 */ /* 0x001fe20000000002 */
[----:B------:R0:W-:Y:S04]  /*7670*/  STG.E.U16 desc[UR16][R48.64+0x2], R41 ;  /* 0x0000022930007986 */ /* 0x0001e8000c101510 */
[----:B------:R1:W-:Y:S01]  /*7680*/  STG.E.U16 desc[UR16][R48.64+0x4], R4 ;  /* 0x0000040430007986 */ /* 0x0003e2000c101510 */
[----:B---3--:R-:W-:-:S03]  /*7690*/  F2FP.BF16.F32.PACK_AB R0, R158, R161 ;  /* 0x000000a19e00723e */ /* 0x008fc600000010ff */
[----:B------:R-:W3:Y:S01]  /*76a0*/  LDL.LU R158, [R1+0x18] ;  /* 0x00001800019e7983 */ /* 0x000ee20000300800 */
[----:B0-----:R-:W-:-:S03]  /*76b0*/  PRMT R41, R0, 0x7632, R41 ;  /* 0x0000763200297816 */ /* 0x001fc60000000029 */
[----:B------:R-:W3:Y:S01]  /*76c0*/  LDL.LU R161, [R1+0x84] ;  /* 0x0000840001a17983 */ /* 0x000ee20000300800 */
[----:B-1----:R-:W-:Y:S02]  /*76d0*/  PRMT R4, R0, 0x7610, R4 ;  /* 0x0000761000047816 */ /* 0x002fe40000000004 */
[----:B------:R-:W-:Y:S01]  /*76e0*/  F2FP.BF16.F32.PACK_AB R0, R159, R162 ;  /* 0x000000a29f00723e */ /* 0x000fe200000010ff */
[----:B------:R-:W-:Y:S01]  /*76f0*/  STG.E.U16 desc[UR16][R48.64+0x6], R43 ;  /* 0x0000062b30007986 */ /* 0x000fe2000c101510 */
[----:B------:R-:W-:-:S03]  /*7700*/  PRMT R40, R6, 0x7632, R40 ;  /* 0x0000763206287816 */ /* 0x000fc60000000028 */
[----:B------:R-:W4:Y:S04]  /*7710*/  LDL.LU R159, [R1+0x14] ;  /* 0x00001400019f7983 */ /* 0x000f280000300800 */
[----:B------:R-:W4:Y:S04]  /*7720*/  LDL.LU R162, [R1+0x80] ;  /* 0x0000800001a27983 */ /* 0x000f280000300800 */
[----:B------:R0:W-:Y:S04]  /*7730*/  STG.E.U16 desc[UR16][R50.64+0x2], R2 ;  /* 0x0000020232007986 */ /* 0x0001e8000c101510 */
[----:B------:R1:W-:Y:S01]  /*7740*/  STG.E.U16 desc[UR16][R50.64+0x4], R6 ;  /* 0x0000040632007986 */ /* 0x0003e2000c101510 */
[----:B0-----:R-:W-:-:S02]  /*7750*/  PRMT R2, R0, 0x7610, R2 ;  /* 0x0000761000027816 */ /* 0x001fc40000000002 */
[----:B-1----:R-:W-:Y:S02]  /*7760*/  PRMT R6, R0, 0x7632, R6 ;  /* 0x0000763200067816 */ /* 0x002fe40000000006 */
[----:B--2---:R-:W-:Y:S02]  /*7770*/  F2FP.BF16.F32.PACK_AB R0, R160, R165 ;  /* 0x000000a5a000723e */ /* 0x004fe400000010ff */
[----:B------:R-:W2:Y:S04]  /*7780*/  LDL.LU R160, [R1+0x10] ;  /* 0x0000100001a07983 */ /* 0x000ea80000300800 */
[----:B------:R-:W2:Y:S01]  /*7790*/  LDL.LU R165, [R1+0x7c] ;  /* 0x00007c0001a57983 */ /* 0x000ea20000300800 */
[----:B------:R-:W-:Y:S02]  /*77a0*/  F2FP.BF16.F32.PACK_AB R8, R127, R8 ;  /* 0x000000087f08723e */ /* 0x000fe400000010ff */
[----:B------:R-:W-:Y:S01]  /*77b0*/  F2FP.BF16.F32.PACK_AB R10, R126, R10 ;  /* 0x0000000a7e0a723e */ /* 0x000fe200000010ff */
[----:B------:R0:W-:Y:S01]  /*77c0*/  STG.E.U16 desc[UR16][R50.64], R42 ;  /* 0x0000002a32007986 */ /* 0x0001e2000c101510 */
[----:B------:R-:W-:-:S03]  /*77d0*/  F2FP.BF16.F32.PACK_AB R12, R125, R12 ;  /* 0x0000000c7d0c723e */ /* 0x000fc600000010ff */
[----:B------:R1:W-:Y:S04]  /*77e0*/  STG.E.U16 desc[UR16][R50.64+0x6], R40 ;  /* 0x0000062832007986 */ /* 0x0003e8000c101510 */
[----:B------:R1:W-:Y:S01]  /*77f0*/  STG.E.U16 desc[UR16][R58.64], R4 ;  /* 0x000000043a007986 */ /* 0x0003e2000c101510 */
[----:B0-----:R-:W-:-:S03]  /*7800*/  PRMT R42, R8, 0x7632, R42 ;  /* 0x00007632082a7816 */ /* 0x001fc6000000002a */
[----:B------:R0:W-:Y:S01]  /*7810*/  STG.E.U16 desc[UR16][R58.64+0x4], R8 ;  /* 0x000004083a007986 */ /* 0x0001e2000c101510 */
[----:B-1----:R-:W-:-:S03]  /*7820*/  PRMT R40, R0, 0x7632, R40 ;  /* 0x0000763200287816 */ /* 0x002fc60000000028 */
[----:B------:R-:W-:Y:S01]  /*7830*/  STG.E.U16 desc[UR16][R58.64+0x2], R41 ;  /* 0x000002293a007986 */ /* 0x000fe2000c101510 */
[----:B------:R-:W-:-:S03]  /*7840*/  PRMT R4, R10, 0x7632, R4 ;  /* 0x000076320a047816 */ /* 0x000fc60000000004 */
        /* <DEDUP_REMOVED lines=8> */
[----:B---3--:R-:W-:-:S03]  /*78d0*/  F2FP.BF16.F32.PACK_AB R0, R158, R161 ;  /* 0x000000a19e00723e */ /* 0x008fc600000010ff */
[----:B------:R-:W3:Y:S01]  /*78e0*/  LDL.LU R158, [R1+0xc] ;  /* 0x00000c00019e7983 */ /* 0x000ee20000300800 */
[----:B-1----:R-:W-:-:S03]  /*78f0*/  PRMT R6, R0, 0x7610, R6 ;  /* 0x0000761000067816 */ /* 0x002fc60000000006 */
[----:B------:R-:W3:Y:S01]  /*7900*/  LDL.LU R161, [R1+0x78] ;  /* 0x0000780001a17983 */ /* 0x000ee20000300800 */
[----:B------:R-:W-:Y:S02]  /*7910*/  PRMT R4, R0, 0x7632, R4 ;  /* 0x0000763200047816 */ /* 0x000fe40000000004 */
[----:B----4-:R-:W-:Y:S02]  /*7920*/  F2FP.BF16.F32.PACK_AB R0, R159, R162 ;  /* 0x000000a29f00723e */ /* 0x010fe400000010ff */
[----:B------:R-:W4:Y:S02]  /*7930*/  LDL.LU R159, [R1+0x8] ;  /* 0x00000800019f7983 */ /* 0x000f240000300800 */
[C---:B0-----:R-:W-:Y:S02]  /*7940*/  PRMT R10, R0.reuse, 0x7610, R10 ;  /* 0x00007610000a7816 */ /* 0x041fe4000000000a */
[----:B------:R-:W4:Y:S01]  /*7950*/  LDL.LU R162, [R1+0x74] ;  /* 0x0000740001a27983 */ /* 0x000f220000300800 */
[----:B------:R-:W-:-:S02]  /*7960*/  PRMT R2, R0, 0x7632, R2 ;  /* 0x0000763200027816 */ /* 0x000fc40000000002 */
[----:B--2---:R-:W-:Y:S02]  /*7970*/  F2FP.BF16.F32.PACK_AB R0, R160, R165 ;  /* 0x000000a5a000723e */ /* 0x004fe400000010ff */
[----:B------:R-:W2:Y:S04]  /*7980*/  LDL.LU R160, [R1+0x4] ;  /* 0x0000040001a07983 */ /* 0x000ea80000300800 */
[----:B------:R-:W2:Y:S01]  /*7990*/  LDL.LU R165, [R1+0x70] ;  /* 0x0000700001a57983 */ /* 0x000ea20000300800 */
[----:B------:R-:W-:-:S03]  /*79a0*/  F2FP.BF16.F32.PACK_AB R14, R124, R14 ;  /* 0x0000000e7c0e723e */ /* 0x000fc600000010ff */
[----:B------:R0:W-:Y:S01]  /*79b0*/  STG.E.U16 desc[UR16][R62.64], R8 ;  /* 0x000000083e007986 */ /* 0x0001e2000c101510 */
[----:B------:R-:W-:-:S03]  /*79c0*/  F2FP.BF16.F32.PACK_AB R16, R123, R16 ;  /* 0x000000107b10723e */ /* 0x000fc600000010ff */
[----:B------:R-:W-:Y:S01]  /*79d0*/  STG.E.U16 desc[UR16][R62.64+0x2], R40 ;  /* 0x000002283e007986 */ /* 0x000fe2000c101510 */
[----:B------:R-:W-:-:S03]  /*79e0*/  F2FP.BF16.F32.PACK_AB R18, R122, R18 ;  /* 0x000000127a12723e */ /* 0x000fc600000010ff */
[----:B------:R-:W-:Y:S01]  /*79f0*/  STG.E.U16 desc[UR16][R62.64+0x4], R12 ;  /* 0x0000040c3e007986 */ /* 0x000fe2000c101510 */
[----:B0-----:R-:W-:-:S03]  /*7a00*/  PRMT R8, R14, 0x7632, R8 ;  /* 0x000076320e087816 */ /* 0x001fc60000000008 */
[----:B------:R0:W-:Y:S04]  /*7a10*/  STG.E.U16 desc[UR16][R64.64], R6 ;  /* 0x0000000640007986 */ /* 0x0001e8000c101510 */
[----:B------:R1:W-:Y:S04]  /*7a20*/  STG.E.U16 desc[UR16][R64.64+0x2], R4 ;  /* 0x0000020440007986 */ /* 0x0003e8000c101510 */
[----:B------:R1:W-:Y:S01]  /*7a30*/  STG.E.U16 desc[UR16][R64.64+0x6], R8 ;  /* 0x0000060840007986 */ /* 0x0003e2000c101510 */
[----:B0-----:R-:W-:-:S03]  /*7a40*/  PRMT R6, R16, 0x7632, R6 ;  /* 0x0000763210067816 */ /* 0x001fc60000000006 */
[----:B------:R-:W-:Y:S01]  /*7a50*/  STG.E.U16 desc[UR16][R64.64+0x4], R14 ;  /* 0x0000040e40007986 */ /* 0x000fe2000c101510 */
[----:B-1----:R-:W-:-:S03]  /*7a60*/  PRMT R4, R0, 0x7610, R4 ;  /* 0x0000761000047816 */ /* 0x002fc60000000004 */
[----:B------:R0:W-:Y:S01]  /*7a70*/  STG.E.U16 desc[UR16][R66.64], R10 ;  /* 0x0000000a42007986 */ /* 0x0001e2000c101510 */
[----:B------:R-:W-:-:S03]  /*7a80*/  PRMT R8, R0, 0x7632, R8 ;  /* 0x0000763200087816 */ /* 0x000fc60000000008 */
[----:B------:R1:W-:Y:S04]  /*7a90*/  STG.E.U16 desc[UR16][R66.64+0x2], R2 ;  /* 0x0000020242007986 */ /* 0x0003e8000c101510 */
[----:B------:R1:W-:Y:S01]  /*7aa0*/  STG.E.U16 desc[UR16][R66.64+0x6], R6 ;  /* 0x0000060642007986 */ /* 0x0003e2000c101510 */
[----:B0-----:R-:W-:-:S03]  /*7ab0*/  PRMT R10, R18, 0x7632, R10 ;  /* 0x00007632120a7816 */ /* 0x001fc6000000000a */
[----:B------:R-:W-:Y:S01]  /*7ac0*/  STG.E.U16 desc[UR16][R66.64+0x4], R16 ;  /* 0x0000041042007986 */ /* 0x000fe2000c101510 */
[----:B---3--:R-:W-:-:S03]  /*7ad0*/  F2FP.BF16.F32.PACK_AB R0, R158, R161 ;  /* 0x000000a19e00723e */ /* 0x008fc600000010ff */
[----:B------:R-:W3:Y:S01]  /*7ae0*/  LDL.LU R161, [R1+0x6c] ;  /* 0x00006c0001a17983 */ /* 0x000ee20000300800 */
[C---:B-1----:R-:W-:Y:S02]  /*7af0*/  PRMT R2, R0.reuse, 0x7610, R2 ;  /* 0x0000761000027816 */ /* 0x042fe40000000002 */
[----:B------:R-:W-:Y:S01]  /*7b00*/  PRMT R6, R0, 0x7632, R6 ;  /* 0x0000763200067816 */ /* 0x000fe20000000006 */
[----:B------:R0:W-:Y:S01]  /*7b10*/  STG.E.U16 desc[UR16][R68.64+0x2], R8 ;  /* 0x0000020844007986 */ /* 0x0001e2000c101510 */
[----:B----4-:R-:W-:-:S03]  /*7b20*/  F2FP.BF16.F32.PACK_AB R0, R159, R162 ;  /* 0x000000a29f00723e */ /* 0x010fc600000010ff */
[----:B------:R1:W-:Y:S04]  /*7b30*/  STG.E.U16 desc[UR16][R68.64+0x6], R10 ;  /* 0x0000060a44007986 */ /* 0x0003e8000c101510 */
[----:B------:R-:W4:Y:S01]  /*7b40*/  LDL.LU R162, [R1+0x68] ;  /* 0x0000680001a27983 */ /* 0x000f220000300800 */
[C---:B0-----:R-:W-:Y:S02]  /*7b50*/  PRMT R8, R0.reuse, 0x7610, R8 ;  /* 0x0000761000087816 */ /* 0x041fe40000000008 */
[----:B-1----:R-:W-:Y:S02]  /*7b60*/  PRMT R10, R0, 0x7632, R10 ;  /* 0x00007632000a7816 */ /* 0x002fe4000000000a */
[----:B--2---:R-:W-:Y:S02]  /*7b70*/  F2FP.BF16.F32.PACK_AB R0, R160, R165 ;  /* 0x000000a5a000723e */ /* 0x004fe400000010ff */
[----:B------:R-:W2:Y:S01]  /*7b80*/  LDL.LU R165, [R1+0x64] ;  /* 0x0000640001a57983 */ /* 0x000ea20000300800 */
[----:B------:R-:W-:-:S03]  /*7b90*/  F2FP.BF16.F32.PACK_AB R20, R121, R20 ;  /* 0x000000147914723e */ /* 0x000fc600000010ff */
[----:B------:R0:W-:Y:S04]  /*7ba0*/  STG.E.U16 desc[UR16][R68.64], R4 ;  /* 0x0000000444007986 */ /* 0x0001e8000c101510 */
[----:B------:R-:W-:Y:S01]  /*7bb0*/  STG.E.U16 desc[UR16][R68.64+0x4], R18 ;  /* 0x0000041244007986 */ /* 0x000fe2000c101510 */
[----:B0-----:R-:W-:-:S03]  /*7bc0*/  PRMT R4, R20, 0x7632, R4 ;  /* 0x0000763214047816 */ /* 0x001fc60000000004 */
[----:B------:R0:W-:Y:S04]  /*7bd0*/  STG.E.U16 desc[UR16][R70.64+0x2], R6 ;  /* 0x0000020646007986 */ /* 0x0001e8000c101510 */
[----:B------:R1:W-:Y:S01]  /*7be0*/  STG.E.U16 desc[UR16][R70.64+0x6], R4 ;  /* 0x0000060446007986 */ /* 0x0003e2000c101510 */
[C---:B0-----:R-:W-:Y:S02]  /*7bf0*/  PRMT R6, R0.reuse, 0x7610, R6 ;  /* 0x0000761000067816 */ /* 0x041fe40000000006 */
[----:B-1----:R-:W-:Y:S02]  /*7c00*/  PRMT R4, R0, 0x7632, R4 ;  /* 0x0000763200047816 */ /* 0x002fe40000000004 */
[----:B---3--:R-:W-:Y:S02]  /*7c10*/  F2FP.BF16.F32.PACK_AB R0, R119, R161 ;  /* 0x000000a17700723e */ /* 0x008fe400000010ff */
[----:B------:R-:W3:Y:S04]  /*7c20*/  LDL.LU R119, [R1+0xb4] ;  /* 0x0000b40001777983 */ /* 0x000ee80000300800 */
[----:B------:R-:W3:Y:S01]  /*7c30*/  LDL.LU R161, [R1+0x60] ;  /* 0x0000600001a17983 */ /* 0x000ee20000300800 */
[----:B----4-:R-:W-:-:S03]  /*7c40*/  F2FP.BF16.F32.PACK_AB R164, R164, R162 ;  /* 0x000000a2a4a4723e */ /* 0x010fc600000010ff */
[----:B------:R-:W4:Y:S01]  /*7c50*/  LDL.LU R162, [R1+0x5c] ;  /* 0x00005c0001a27983 */ /* 0x000f220000300800 */
[----:B--2---:R-:W-:-:S03]  /*7c60*/  F2FP.BF16.F32.PACK_AB R136, R136, R165 ;  /* 0x000000a58888723e */ /* 0x004fc600000010ff */
[----:B------:R-:W2:Y:S01]  /*7c70*/  LDL.LU R165, [R1+0x58] ;  /* 0x0000580001a57983 */ /* 0x000ea20000300800 */
[----:B---3--:R-:W-:-:S03]  /*7c80*/  F2FP.BF16.F32.PACK_AB R25, R25, R161 ;  /* 0x000000a11919723e */ /* 0x008fc600000010ff */
        /* <DEDUP_REMOVED lines=11> */
[----:B------:R-:W-:Y:S02]  /*7d40*/  F2FP.BF16.F32.PACK_AB R52, R52, R119 ;  /* 0x000000773434723e */ /* 0x000fe400000010ff */
[----:B---3--:R-:W-:Y:S02]  /*7d50*/  F2FP.BF16.F32.PACK_AB R13, R13, R161 ;  /* 0x000000a10d0d723e */ /* 0x008fe400000010ff */
[----:B------:R-:W3:Y:S01]  /*7d60*/  LDL.LU R161, [R1+0x3c] ;  /* 0x00003c0001a17983 */ /* 0x000ee20000300800 */
[----:B----4-:R-:W-:-:S03]  /*7d70*/  F2FP.BF16.F32.PACK_AB R11, R11, R162 ;  /* 0x000000a20b0b723e */ /* 0x010fc600000010ff */
[----:B------:R-:W4:Y:S01]  /*7d80*/  LDL.LU R162, [R1+0x38] ;  /* 0x0000380001a27983 */ /* 0x000f220000300800 */
[----:B--2---:R-:W-:-:S03]  /*7d90*/  F2FP.BF16.F32.PACK_AB R9, R9, R165 ;  /* 0x000000a50909723e */ /* 0x004fc600000010ff */
[----:B------:R-:W2:Y:S04]  /*7da0*/  LDL.LU R165, [R1+0x34] ;  /* 0x0000340001a57983 */ /* 0x000ea80000300800 */
[----:B------:R1:W5:Y:S01]  /*7db0*/  LDL.LU R119, [R1+0xb0] ;  /* 0x0000b00001777983 */ /* 0x0003620000300800 */
[----:B------:R-:W-:Y:S02]  /*7dc0*/  F2FP.BF16.F32.PACK_AB R22, R120, R22 ;  /* 0x000000167816723e */ /* 0x000fe400000010ff */
[----:B------:R-:W-:Y:S01]  /*7dd0*/  F2FP.BF16.F32.PACK_AB R24, R118, R24 ;  /* 0x000000187618723e */ /* 0x000fe200000010ff */
[----:B------:R0:W-:Y:S04]  /*7de0*/  STG.E.U16 desc[UR16][R70.64], R2 ;  /* 0x0000000246007986 */ /* 0x0001e8000c101510 */
[----:B------:R-:W-:Y:S01]  /*7df0*/  STG.E.U16 desc[UR16][R70.64+0x4], R20 ;  /* 0x0000041446007986 */ /* 0x000fe2000c101510 */
[----:B------:R-:W-:-:S03]  /*7e00*/  F2FP.BF16.F32.PACK_AB R26, R115, R26 ;  /* 0x0000001a731a723e */ /* 0x000fc600000010ff */
[----:B------:R1:W-:Y:S01]  /*7e10*/  STG.E.U16 desc[UR16][R72.64], R8 ;  /* 0x0000000848007986 */ /* 0x0003e2000c101510 */
[----:B0-----:R-:W-:-:S03]  /*7e20*/  PRMT R2, R22, 0x7632, R2 ;  /* 0x0000763216027816 */ /* 0x001fc60000000002 */
[----:B------:R-:W-:Y:S01]  /*7e30*/  STG.E.U16 desc[UR16][R72.64+0x2], R10 ;  /* 0x0000020a48007986 */ /* 0x000fe2000c101510 */
[----:B------:R-:W-:Y:S02]  /*7e40*/  F2FP.BF16.F32.PACK_AB R27, R114, R27 ;  /* 0x0000001b721b723e */ /* 0x000fe400000010ff */
[----:B-1----:R-:W-:Y:S01]  /*7e50*/  PRMT R8, R24, 0x7632, R8 ;  /* 0x0000763218087816 */ /* 0x002fe20000000008 */
[----:B------:R-:W-:Y:S04]  /*7e60*/  STG.E.U16 desc[UR16][R72.64+0x4], R22 ;  /* 0x0000041648007986 */ /* 0x000fe8000c101510 */
[----:B------:R0:W-:Y:S01]  /*7e70*/  STG.E.U16 desc[UR16][R72.64+0x6], R2 ;  /* 0x0000060248007986 */ /* 0x0001e2000c101510 */
[----:B------:R-:W-:-:S03]  /*7e80*/  F2FP.BF16.F32.PACK_AB R28, R112, R28 ;  /* 0x0000001c701c723e */ /* 0x000fc600000010ff */
[----:B------:R1:W-:Y:S04]  /*7e90*/  STG.E.U16 desc[UR16][R74.64], R6 ;  /* 0x000000064a007986 */ /* 0x0003e8000c101510 */
[----:B------:R1:W-:Y:S04]  /*7ea0*/  STG.E.U16 desc[UR16][R74.64+0x2], R4 ;  /* 0x000002044a007986 */ /* 0x0003e8000c101510 */
[----:B------:R-:W-:Y:S01]  /*7eb0*/  STG.E.U16 desc[UR16][R74.64+0x4], R24 ;  /* 0x000004184a007986 */ /* 0x000fe2000c101510 */
[----:B0-----:R-:W-:-:S03]  /*7ec0*/  PRMT R2, R0, 0x7632, R2 ;  /* 0x0000763200027816 */ /* 0x001fc60000000002 */
[----:B------:R-:W-:Y:S01]  /*7ed0*/  STG.E.U16 desc[UR16][R74.64+0x6], R8 ;  /* 0x000006084a007986 */ /* 0x000fe2000c101510 */
[----:B-1----:R-:W-:-:S03]  /*7ee0*/  PRMT R6, R26, 0x7632, R6 ;  /* 0x000076321a067816 */ /* 0x002fc60000000006 */
[----:B------:R0:W-:Y:S01]  /*7ef0*/  STG.E.U16 desc[UR16][R76.64], R0 ;  /* 0x000000004c007986 */ /* 0x0001e2000c101510 */
[----:B------:R-:W-:Y:S02]  /*7f00*/  F2FP.BF16.F32.PACK_AB R29, R110, R29 ;  /* 0x0000001d6e1d723e */ /* 0x000fe400000010ff */
[----:B------:R-:W-:Y:S01]  /*7f10*/  PRMT R4, R164, 0x7632, R4 ;  /* 0x00007632a4047816 */ /* 0x000fe20000000004 */
[----:B------:R1:W-:Y:S01]  /*7f20*/  STG.E.U16 desc[UR16][R76.64+0x2], R2 ;  /* 0x000002024c007986 */ /* 0x0003e2000c101510 */
[----:B------:R-:W-:-:S03]  /*7f30*/  PRMT R40, R136, 0x7632, R40 ;  /* 0x0000763288287816 */ /* 0x000fc60000000028 */
[----:B------:R-:W-:Y:S01]  /*7f40*/  STG.E.U16 desc[UR16][R76.64+0x4], R26 ;  /* 0x0000041a4c007986 */ /* 0x000fe2000c101510 */
[----:B0-----:R-:W-:-:S03]  /*7f50*/  PRMT R0, R27, 0x7632, R0 ;  /* 0x000076321b007816 */ /* 0x001fc60000000000 */
[----:B------:R-:W-:Y:S01]  /*7f60*/  STG.E.U16 desc[UR16][R76.64+0x6], R6 ;  /* 0x000006064c007986 */ /* 0x000fe2000c101510 */
[----:B------:R-:W-:Y:S02]  /*7f70*/  F2FP.BF16.F32.PACK_AB R30, R109, R30 ;  /* 0x0000001e6d1e723e */ /* 0x000fe400000010ff */
[----:B-1----:R-:W-:Y:S01]  /*7f80*/  PRMT R2, R28, 0x7632, R2 ;  /* 0x000076321c027816 */ /* 0x002fe20000000002 */
[----:B------:R0:W-:Y:S01]  /*7f90*/  STG.E.U16 desc[UR16][R78.64+0x6], R0 ;  /* 0x000006004e007986 */ /* 0x0001e2000c101510 */
[----:B------:R-:W-:Y:S02]  /*7fa0*/  F2FP.BF16.F32.PACK_AB R31, R108, R31 ;  /* 0x0000001f6c1f723e */ /* 0x000fe400000010ff */
[----:B------:R-:W-:Y:S01]  /*7fb0*/  PRMT R41, R25, 0x7632, R41 ;  /* 0x0000763219297816 */ /* 0x000fe20000000029 */
[----:B------:R-:W-:Y:S01]  /*7fc0*/  STG.E.U16 desc[UR16][R78.64], R164 ;  /* 0x000000a44e007986 */ /* 0x000fe2000c101510 */
[----:B------:R-:W-:-:S03]  /*7fd0*/  PRMT R42, R23, 0x7632, R42 ;  /* 0x00007632172a7816 */ /* 0x000fc6000000002a */
[----:B------:R-:W-:Y:S01]  /*7fe0*/  STG.E.U16 desc[UR16][R78.64+0x2], R4 ;  /* 0x000002044e007986 */ /* 0x000fe2000c101510 */
[----:B0-----:R-:W-:-:S03]  /*7ff0*/  PRMT R0, R29, 0x7632, R0 ;  /* 0x000076321d007816 */ /* 0x001fc60000000000 */
[----:B------:R-:W-:Y:S01]  /*8000*/  STG.E.U16 desc[UR16][R78.64+0x4], R27 ;  /* 0x0000041b4e007986 */ /* 0x000fe2000c101510 */
[----:B------:R-:W-:-:S03]  /*8010*/  F2FP.BF16.F32.PACK_AB R32, R137, R32 ;  /* 0x000000208920723e */ /* 0x000fc600000010ff */
[----:B------:R-:W-:Y:S04]  /*8020*/  STG.E.U16 desc[UR16][R80.64], R136 ;  /* 0x0000008850007986 */ /* 0x000fe8000c101510 */
[----:B------:R-:W-:Y:S04]  /*8030*/  STG.E.U16 desc[UR16][R80.64+0x2], R40 ;  /* 0x0000022850007986 */ /* 0x000fe8000c101510 */
[----:B------:R-:W-:Y:S04]  /*8040*/  STG.E.U16 desc[UR16][R80.64+0x4], R28 ;  /* 0x0000041c50007986 */ /* 0x000fe8000c101510 */
[----:B------:R0:W-:Y:S01]  /*8050*/  STG.E.U16 desc[UR16][R80.64+0x6], R2 ;  /* 0x0000060250007986 */ /* 0x0001e2000c101510 */
[----:B------:R-:W-:-:S03]  /*8060*/  F2FP.BF16.F32.PACK_AB R33, R138, R33 ;  /* 0x000000218a21723e */ /* 0x000fc600000010ff */
[----:B------:R1:W-:Y:S01]  /*8070*/  STG.E.U16 desc[UR16][R82.64+0x6], R0 ;  /* 0x0000060052007986 */ /* 0x0003e2000c101510 */
[----:B------:R-:W-:-:S03]  /*8080*/  PRMT R43, R21, 0x7632, R43 ;  /* 0x00007632152b7816 */ /* 0x000fc6000000002b */
[----:B------:R-:W-:Y:S01]  /*8090*/  STG.E.U16 desc[UR16][R82.64], R25 ;  /* 0x0000001952007986 */ /* 0x000fe2000c101510 */
[----:B0-----:R-:W-:-:S03]  /*80a0*/  PRMT R2, R30, 0x7632, R2 ;  /* 0x000076321e027816 */ /* 0x001fc60000000002 */
[----:B------:R-:W-:Y:S01]  /*80b0*/  STG.E.U16 desc[UR16][R82.64+0x2], R41 ;  /* 0x0000022952007986 */ /* 0x000fe2000c101510 */
[----:B-1----:R-:W-:-:S03]  /*80c0*/  PRMT R0, R31, 0x7632, R0 ;  /* 0x000076321f007816 */ /* 0x002fc60000000000 */
[----:B------:R-:W-:Y:S01]  /*80d0*/  STG.E.U16 desc[UR16][R82.64+0x4], R29 ;  /* 0x0000041d52007986 */ /* 0x000fe2000c101510 */
[----:B------:R-:W-:-:S03]  /*80e0*/  PRMT R44, R19, 0x7632, R44 ;  /* 0x00007632132c7816 */ /* 0x000fc6000000002c */
[----:B------:R-:W-:Y:S01]  /*80f0*/  STG.E.U16 desc[UR16][R84.64], R23 ;  /* 0x0000001754007986 */ /* 0x000fe2000c101510 */
[----:B------:R-:W-:-:S03]  /*8100*/  F2FP.BF16.F32.PACK_AB R34, R139, R34 ;  /* 0x000000228b22723e */ /* 0x000fc600000010ff */
        /* <DEDUP_REMOVED lines=27> */
[----:B---3--:R-:W-:-:S03]  /*82c0*/  F2FP.BF16.F32.PACK_AB R7, R7, R161 ;  /* 0x000000a10707723e */ /* 0x008fc600000010ff */
[----:B------:R-:W-:Y:S01]  /*82d0*/  STG.E.U16 desc[UR16][R92.64+0x2], R46 ;  /* 0x0000022e5c007986 */ /* 0x000fe2000c101510 */
[----:B------:R-:W-:-:S03]  /*82e0*/  F2FP.BF16.F32.PACK_AB R38, R143, R38 ;  /* 0x000000268f26723e */ /* 0x000fc600000010ff */
        /* <DEDUP_REMOVED lines=12> */
[----:B----4-:R-:W-:-:S03]  /*83b0*/  F2FP.BF16.F32.PACK_AB R5, R5, R162 ;  /* 0x000000a20505723e */ /* 0x010fc600000010ff */
[----:B------:R-:W-:Y:S01]  /*83c0*/  STG.E.U16 desc[UR16][R96.64+0x2], R48 ;  /* 0x0000023060007986 */ /* 0x000fe2000c101510 */
[----:B------:R-:W-:-:S03]  /*83d0*/  LEA R106, P1, R111, UR12, 0x1 ;  /* 0x0000000c6f6a7c11 */ /* 0x000fc6000f8208ff */
[----:B------:R-:W-:Y:S01]  /*83e0*/  STG.E.U16 desc[UR16][R96.64+0x4], R36 ;  /* 0x0000042460007986 */ /* 0x000fe2000c101510 */
[----:B------:R-:W-:-:S03]  /*83f0*/  F2FP.BF16.F32.PACK_AB R56, R145, R56 ;  /* 0x000000389138723e */ /* 0x000fc600000010ff */
[----:B------:R0:W-:Y:S01]  /*8400*/  STG.E.U16 desc[UR16][R96.64+0x6], R2 ;  /* 0x0000060260007986 */ /* 0x0001e2000c101510 */
[----:B------:R-:W-:-:S03]  /*8410*/  UIADD3 UR10, UP0, UR10, 0x4a, URZ ;  /* 0x0000004a0a0a7890 */ /* 0x000fc6000ff1e03f */
[----:B------:R1:W-:Y:S01]  /*8420*/  STG.E.U16 desc[UR16][R98.64+0x6], R0 ;  /* 0x0000060062007986 */ /* 0x0003e2000c101510 */
[----:B------:R-:W-:Y:S01]  /*8430*/  F2FP.BF16.F32.PACK_AB R113, R129, R113 ;  /* 0x000000718171723e */ /* 0x000fe200000010ff */
[----:B------:R-:W-:Y:S01]  /*8440*/  UIADD3.X UR5, URZ, UR5, URZ, UP0, !UPT ;  /* 0x000000053f057290 */ /* 0x000fe200087fe43f */
[----:B------:R-:W-:Y:S01]  /*8450*/  PRMT R51, R5, 0x7632, R51 ;  /* 0x0000763205337816 */ /* 0x000fe20000000033 */
[----:B------:R-:W-:Y:S01]  /*8460*/  STG.E.U16 desc[UR16][R98.64], R9 ;  /* 0x0000000962007986 */ /* 0x000fe2000c101510 */
[----:B0-----:R-:W-:-:S03]  /*8470*/  PRMT R2, R38, 0x7632, R2 ;  /* 0x0000763226027816 */ /* 0x001fc60000000002 */
[----:B------:R-:W-:Y:S01]  /*8480*/  STG.E.U16 desc[UR16][R98.64+0x2], R49 ;  /* 0x0000023162007986 */ /* 0x000fe2000c101510 */
[----:B-1----:R-:W-:-:S03]  /*8490*/  PRMT R0, R39, 0x7632, R0 ;  /* 0x0000763227007816 */ /* 0x002fc60000000000 */
[----:B------:R-:W-:Y:S01]  /*84a0*/  STG.E.U16 desc[UR16][R98.64+0x4], R37 ;  /* 0x0000042562007986 */ /* 0x000fe2000c101510 */
[--C-:B------:R-:W-:Y:S01]  /*84b0*/  LEA.HI.X R107, R111, UR13, R53.reuse, 0x1, P1 ;  /* 0x0000000d6f6b7c11 */ /* 0x100fe200088f0c35 */
[----:B------:R-:W-:Y:S01]  /*84c0*/  UISETP.GE.U32.AND UP0, UPT, UR10, UR20, UPT ;  /* 0x000000140a00728c */ /* 0x000fe2000bf06070 */
[----:B------:R-:W-:Y:S01]  /*84d0*/  PRMT R4, R56, 0x7632, R4 ;  /* 0x0000763238047816 */ /* 0x000fe20000000004 */
[----:B------:R-:W-:Y:S01]  /*84e0*/  STG.E.U16 desc[UR16][R100.64], R7 ;  /* 0x0000000764007986 */ /* 0x000fe2000c101510 */
[----:B------:R-:W-:-:S03]  /*84f0*/  PRMT R53, R52, 0x7632, R53 ;  /* 0x0000763234357816 */ /* 0x000fc60000000035 */
[----:B------:R-:W-:Y:S04]  /*8500*/  STG.E.U16 desc[UR16][R100.64+0x2], R50 ;  /* 0x0000023264007986 */ /* 0x000fe8000c101510 */
[----:B------:R-:W-:Y:S04]  /*8510*/  STG.E.U16 desc[UR16][R100.64+0x4], R38 ;  /* 0x0000042664007986 */ /* 0x000fe8000c101510 */
[----:B------:R-:W-:Y:S04]  /*8520*/  STG.E.U16 desc[UR16][R100.64+0x6], R2 ;  /* 0x0000060264007986 */ /* 0x000fe8000c101510 */
[----:B------:R0:W-:Y:S01]  /*8530*/  STG.E.U16 desc[UR16][R102.64+0x6], R0 ;  /* 0x0000060066007986 */ /* 0x0001e2000c101510 */
[----:B------:R-:W-:-:S03]  /*8540*/  UISETP.GE.AND.EX UP0, UPT, UR5, UR11, UPT, UP0 ;  /* 0x0000000b0500728c */ /* 0x000fc6000bf06300 */
[----:B------:R1:W-:Y:S04]  /*8550*/  STG.E.U16 desc[UR16][R102.64], R5 ;  /* 0x0000000566007986 */ /* 0x0003e8000c101510 */
[----:B------:R1:W-:Y:S01]  /*8560*/  STG.E.U16 desc[UR16][R102.64+0x2], R51 ;  /* 0x0000023366007986 */ /* 0x0003e2000c101510 */
[----:B0-----:R-:W-:-:S03]  /*8570*/  PRMT R0, R113, 0x7632, R0 ;  /* 0x0000763271007816 */ /* 0x001fc60000000000 */
[----:B------:R1:W-:Y:S04]  /*8580*/  STG.E.U16 desc[UR16][R102.64+0x4], R39 ;  /* 0x0000042766007986 */ /* 0x0003e8000c101510 */
[----:B------:R1:W-:Y:S04]  /*8590*/  STG.E.U16 desc[UR16][R104.64+0x4], R56 ;  /* 0x0000043868007986 */ /* 0x0003e8000c101510 */
[----:B------:R1:W-:Y:S01]  /*85a0*/  STG.E.U16 desc[UR16][R104.64+0x6], R4 ;  /* 0x0000060468007986 */ /* 0x0003e2000c101510 */
[----:B--2---:R-:W-:-:S04]  /*85b0*/  F2FP.BF16.F32.PACK_AB R3, R3, R165 ;  /* 0x000000a50303723e */ /* 0x004fc800000010ff */
[----:B------:R-:W-:Y:S01]  /*85c0*/  PRMT R2, R3, 0x7632, R2 ;  /* 0x0000763203027816 */ /* 0x000fe20000000002 */
[----:B------:R1:W-:Y:S04]  /*85d0*/  STG.E.U16 desc[UR16][R104.64], R3 ;  /* 0x0000000368007986 */ /* 0x0003e8000c101510 */
[----:B------:R1:W-:Y:S04]  /*85e0*/  STG.E.U16 desc[UR16][R104.64+0x2], R2 ;  /* 0x0000020268007986 */ /* 0x0003e8000c101510 */
[----:B------:R1:W-:Y:S04]  /*85f0*/  STG.E.U16 desc[UR16][R106.64], R52 ;  /* 0x000000346a007986 */ /* 0x0003e8000c101510 */
[----:B------:R1:W-:Y:S04]  /*8600*/  STG.E.U16 desc[UR16][R106.64+0x2], R53 ;  /* 0x000002356a007986 */ /* 0x0003e8000c101510 */
[----:B------:R1:W-:Y:S04]  /*8610*/  STG.E.U16 desc[UR16][R106.64+0x4], R113 ;  /* 0x000004716a007986 */ /* 0x0003e8000c101510 */
[----:B------:R1:W-:Y:S01]  /*8620*/  STG.E.U16 desc[UR16][R106.64+0x6], R0 ;  /* 0x000006006a007986 */ /* 0x0003e2000c101510 */
[----:B------:R-:W-:Y:S01]  /*8630*/  PLOP3.LUT P0, PT, PT, PT, UP0, 0x80, 0x0 ;  /* 0x000000000000781c */ /* 0x000fe20003f0f008 */
[----:B------:R-:W-:-:S12]  /*8640*/  ULOP3.LUT UR4, UR4, 0x1, URZ, 0x3c, !UPT ;  /* 0x0000000104047892 */ /* 0x000fd8000f8e3c3f */
[----:B-1----:R-:W-:Y:S05]  /*8650*/  @!P0 BRA `(.L_x_1618) ;  /* 0xffffff7c00088947 */ /* 0x002fea000383ffff */
[----:B------:R-:W-:Y:S05]  /*8660*/  EXIT ;  /* 0x000000000000794d */ /* 0x000fea0003800000 */
.L_x_1619:
        /* <DEDUP_REMOVED lines=9> */
.L_x_3562:


//--------------------- .text._ZN13group_norm_v214gn_cuda_kernelI13__nv_bfloat16Li320ELi1ELi32ELi80ELi256ELb0ELi128ELi320ELi320ELi4ELb0ELi74ELb0ELb1ENS_16CompileConditionILi900EEEEEvPT_PKS4_S7_S7_flPfS8_Pj --------------------------
	.section	.text._ZN13group_norm_v214gn_cuda_kernelI13__nv_bfloat16Li320ELi1ELi32ELi80ELi256ELb0ELi128ELi320ELi320ELi4ELb0ELi74ELb0ELb1ENS_16CompileConditionILi900EEEEEvPT_PKS4_S7_S7_flPfS8_Pj,"ax",@progbits
	.align	128
        .global         _ZN13group_norm_v214gn_cuda_kernelI13__nv_bfloat16Li320ELi1ELi32ELi80ELi256ELb0ELi128ELi320ELi320ELi4ELb0ELi74ELb0ELb1ENS_16CompileConditionILi900EEEEEvPT_PKS4_S7_S7_flPfS8_Pj
        .type           _ZN13group_norm_v214gn_cuda_kernelI13__nv_bfloat16Li320ELi1ELi32ELi80ELi256ELb0ELi128ELi320ELi320ELi4ELb0ELi74ELb0ELb1ENS_16CompileConditionILi900EEEEEvPT_PKS4_S7_S7_flPfS8_Pj,@function
        .size           _ZN13group_norm_v214gn_cuda_kernelI13__nv_bfloat16Li320ELi1ELi32ELi80ELi256ELb0ELi128ELi320ELi320ELi4ELb0ELi74ELb0ELb1ENS_16CompileConditionILi900EEEEEvPT_PKS4_S7_S7_flPfS8_Pj,(.L_x_3563 - _ZN13group_norm_v214gn_cuda_kernelI13__nv_bfloat16Li320ELi1ELi32ELi80ELi256ELb0ELi128ELi320ELi320ELi4ELb0ELi74ELb0ELb1ENS_16CompileConditionILi900EEEEEvPT_PKS4_S7_S7_flPfS8_Pj)
        .other          _ZN13group_norm_v214gn_cuda_kernelI13__nv_bfloat16Li320ELi1ELi32ELi80ELi256ELb0ELi128ELi320ELi320ELi4ELb0ELi74ELb0ELb1ENS_16CompileConditionILi900EEEEEvPT_PKS4_S7_S7_flPfS8_Pj,@"STO_CUDA_ENTRY STV_DEFAULT"
_ZN13group_norm_v214gn_cuda_kernelI13__nv_bfloat16Li320ELi1ELi32ELi80ELi256ELb0ELi128ELi320ELi320ELi4ELb0ELi74ELb0ELb1ENS_16CompileConditionILi900EEEEEvPT_PKS4_S7_S7_flPfS8_Pj:
.text._ZN13group_norm_v214gn_cuda_kernelI13__nv_bfloat16Li320ELi1ELi32ELi80ELi256ELb0ELi128ELi320ELi320ELi4ELb0ELi74ELb0ELb1ENS_16CompileConditionILi900EEEEEvPT_PKS4_S7_S7_flPfS8_Pj:
[----:B------:R-:W0:Y:S01]  /*0000*/  LDC R1, c[0x0][0x28] ;  /* 0x00000a00ff017b82 */ /* 0x000e220000000800 */
[----:B------:R-:W1:Y:S01]  /*0010*/  S2R R158, SR_TID.X ;  /* 0x00000000009e7919 */ /* 0x000e620000002100 */
[----:B------:R-:W-:Y:S01]  /*0020*/  ULDC.64 UR4, c[0x0][0x218] ;  /* 0x0000860000047ab9 */ /* 0x000fe20000000a00 */
[----:B------:R-:W-:-:S05]  /*0030*/  ULDC.64 UR6, c[0x0][0x208] ;  /* 0x0000820000067ab9 */ /* 0x000fca0000000a00 */
[----:B------:R-:W2:Y:S01]  /*0040*/  LDC.64 R74, c[0x0][0x220] ;  /* 0x00008800ff4a7b82 */ /* 0x000ea20000000a00 */
[----:B------:R-:W3:Y:S01]  /*0050*/  S2R R162, SR_CTAID.Y ;  /* 0x0000000000a27919 */ /* 0x000ee20000002600 */
[----:B0-----:R-:W-:Y:S01]  /*0060*/  IADD3 R1, R1, -0x108, RZ ;  /* 0xfffffef801017810 */ /* 0x001fe20007ffe0ff */
[----:B------:R-:W0:Y:S05]  /*0070*/  S2R R163, SR_CTAID.X ;  /* 0x0000000000a37919 */ /* 0x000e2a0000002500 */
[----:B------:R-:W4:Y:S01]  /*0080*/  LDC.64 R72, c[0x0][0x228] ;  /* 0x00008a00ff487b82 */ /* 0x000f220000000a00 */
[----:B-1----:R-:W-:Y:S01]  /*0090*/  IMAD.WIDE.U32 R2, R158, -0x33333333, RZ ;  /* 0xcccccccd9e027825 */ /* 0x002fe200078e00ff */
[----:B---3--:R-:W-:-:S04]  /*00a0*/  LOP3.LUT R159, R162, 0x7, RZ, 0xc0, !PT ;  /* 0x00000007a29f7812 */ /* 0x008fc800078ec0ff */
[----:B------:R-:W-:Y:S02]  /*00b0*/  SHF.R.U32.HI R155, RZ, 0x6, R3 ;  /* 0x00000006ff9b7819 */ /* 0x000fe40000011603 */
[----:B0-----:R-:W-:Y:S01]  /*00c0*/  SHF.L.U32 R0, R163, 0x7, RZ ;  /* 0x00000007a3007819 */ /* 0x001fe200000006ff */
[----:B------:R-:W-:Y:S01]  /*00d0*/  IMAD R160, R159, 0x140, RZ ;  /* 0x000001409fa07824 */ /* 0x000fe200078e02ff */
[----:B------:R-:W-:Y:S01]  /*00e0*/  SHF.R.U32.HI R161, RZ, 0x3, R162 ;  /* 0x00000003ffa17819 */ /* 0x000fe200000116a2 */
[----:B------:R-:W-:Y:S01]  /*00f0*/  IMAD R151, R155, -0x50, R158 ;  /* 0xffffffb09b977824 */ /* 0x000fe200078e029e */
[----:B------:R-:W-:-:S03]  /*0100*/  LOP3.LUT R0, R0, 0x80, RZ, 0xc0, !PT ;  /* 0x0000008000007812 */ /* 0x000fc600078ec0ff */
[----:B------:R-:W-:Y:S01]  /*0110*/  IMAD.WIDE.U32 R76, R161, 0xa0000, RZ ;  /* 0x000a0000a14c7825 */ /* 0x000fe200078e00ff */
[----:B------:R-:W-:Y:S02]  /*0120*/  IADD3 R69, R0, R155, RZ ;  /* 0x0000009b00457210 */ /* 0x000fe40007ffe0ff */
[----:B------:R-:W-:-:S03]  /*0130*/  LEA R17, R151, R160, 0x2 ;  /* 0x000000a097117211 */ /* 0x000fc600078e10ff */
[----:B------:R-:W-:Y:S01]  /*0140*/  IMAD R68, R69, 0xa00, RZ ;  /* 0x00000a0045447824 */ /* 0x000fe200078e02ff */
[----:B------:R-:W-:-:S04]  /*0150*/  LOP3.LUT R37, R76, R17, RZ, 0xfc, !PT ;  /* 0x000000114c257212 */ /* 0x000fc800078efcff */
[C---:B------:R-:W-:Y:S02]  /*0160*/  IADD3 R2, P0, R68.reuse, R37, RZ ;  /* 0x0000002544027210 */ /* 0x040fe40007f1e0ff */
[----:B------:R-:W-:-:S03]  /*0170*/  IADD3 R0, R68, 0x2800, RZ ;  /* 0x0000280044007810 */ /* 0x000fc60007ffe0ff */
[----:B------:R-:W-:Y:S01]  /*0180*/  IMAD.X R3, RZ, RZ, R77, P0 ;  /* 0x000000ffff037224 */ /* 0x000fe200000e064d */
[----:B------:R-:W-:Y:S02]  /*0190*/  LEA R66, P0, R2, UR4, 0x1 ;  /* 0x0000000402427c11 */ /* 0x000fe4000f8008ff */
[----:B------:R-:W-:Y:S02]  /*01a0*/  IADD3 R0, P1, R0, R37, RZ ;  /* 0x0000002500007210 */ /* 0x000fe40007f3e0ff */
[----:B------:R-:W-:Y:S02]  /*01b0*/  LEA.HI.X R67, R2, UR5, R3, 0x1, P0 ;  /* 0x0000000502437c11 */ /* 0x000fe400080f0c03 */
[----:B------:R-:W-:Y:S02]  /*01c0*/  IADD3.X R3, RZ, R77, RZ, P1, !PT ;  /* 0x0000004dff037210 */ /* 0x000fe40000ffe4ff */
[C---:B------:R-:W-:Y:S02]  /*01d0*/  LEA R62, P0, R0.reuse, UR4, 0x1 ;  /* 0x00000004003e7c11 */ /* 0x040fe4000f8008ff */
[----:B------:R-:W3:Y:S02]  /*01e0*/  LDG.E.64.CONSTANT R66, desc[UR6][R66.64] ;  /* 0x0000000642427981 */ /* 0x000ee4000c1e9b00 */
[----:B------:R-:W-:-:S02]  /*01f0*/  LEA.HI.X R63, R0, UR5, R3, 0x1, P0 ;  /* 0x00000005003f7c11 */ /* 0x000fc400080f0c03 */
[----:B------:R-:W-:-:S04]  /*0200*/  IADD3 R0, R68, 0x5000, RZ ;  /* 0x0000500044007810 */ /* 0x000fc80007ffe0ff */
[----:B------:R-:W-:Y:S01]  /*0210*/  IADD3 R0, P0, R0, R37, RZ ;  /* 0x0000002500007210 */ /* 0x000fe20007f1e0ff */
[----:B------:R-:W2:Y:S03]  /*0220*/  LDG.E.64.CONSTANT R62, desc[UR6][R62.64] ;  /* 0x000000063e3e7981 */ /* 0x000ea6000c1e9b00 */
[----:B------:R-:W-:Y:S02]  /*0230*/  IADD3.X R3, RZ, R77, RZ, P0, !PT ;  /* 0x0000004dff037210 */ /* 0x000fe400007fe4ff */
[----:B------:R-:W-:-:S04]  /*0240*/  LEA R58, P0, R0, UR4, 0x1 ;  /* 0x00000004003a7c11 */ /* 0x000fc8000f8008ff */
[----:B------:R-:W-:Y:S02]  /*0250*/  LEA.HI.X R59, R0, UR5, R3, 0x1, P0 ;  /* 0x00000005003b7c11 */ /* 0x000fe400080f0c03 */
[----:B------:R-:W-:-:S04]  /*0260*/  IADD3 R0, R68, 0x7800, RZ ;  /* 0x0000780044007810 */ /* 0x000fc80007ffe0ff */
[----:B------:R-:W-:Y:S01]  /*0270*/  IADD3 R0, P0, R0, R37, RZ ;  /* 0x0000002500007210 */ /* 0x000fe20007f1e0ff */
[----:B------:R-:W4:Y:S03]  /*0280*/  LDG.E.64.CONSTANT R58, desc[UR6][R58.64] ;  /* 0x000000063a3a7981 */ /* 0x000f26000c1e9b00 */
[----:B------:R-:W-:Y:S02]  /*0290*/  IADD3.X R3, RZ, R77, RZ, P0, !PT ;  /* 0x0000004dff037210 */ /* 0x000fe400007fe4ff */
[----:B------:R-:W-:-:S04]  /*02a0*/  LEA R54, P0, R0, UR4, 0x1 ;  /* 0x0000000400367c11 */ /* 0x000fc8000f8008ff */
[----:B------:R-:W-:Y:S01]  /*02b0*/  LEA.HI.X R55, R0, UR5, R3, 0x1, P0 ;  /* 0x0000000500377c11 */ /* 0x000fe200080f0c03 */
[----:B------:R-:W-:-:S05]  /*02c0*/  VIADD R0, R68, 0xa000 ;  /* 0x0000a00044007836 */ /* 0x000fca0000000000 */
[----:B------:R-:W-:Y:S01]  /*02d0*/  IADD3 R0, P0, R0, R37, RZ ;  /* 0x0000002500007210 */ /* 0x000fe20007f1e0ff */
[----:B------:R-:W4:Y:S03]  /*02e0*/  LDG.E.64.CONSTANT R54, desc[UR6][R54.64] ;  /* 0x0000000636367981 */ /* 0x000f26000c1e9b00 */
[----:B------:R-:W-:Y:S02]  /*02f0*/  IADD3.X R3, RZ, R77, RZ, P0, !PT ;  /* 0x0000004dff037210 */ /* 0x000fe400007fe4ff */
[----:B------:R-:W-:-:S04]  /*0300*/  LEA R32, P0, R0, UR4, 0x1 ;  /* 0x0000000400207c11 */ /* 0x000fc8000f8008ff */
[----:B------:R-:W-:Y:S02]  /*0310*/  LEA.HI.X R33, R0, UR5, R3, 0x1, P0 ;  /* 0x0000000500217c11 */ /* 0x000fe400080f0c03 */
[----:B------:R-:W-:-:S04]  /*0320*/  IADD3 R0, R68, 0xc800, RZ ;  /* 0x0000c80044007810 */ /* 0x000fc80007ffe0ff */
[----:B------:R-:W4:Y:S01]  /*0330*/  LDG.E.64.CONSTANT R32, desc[UR6][R32.64] ;  /* 0x0000000620207981 */ /* 0x000f22000c1e9b00 */
[----:B------:R-:W-:-:S04]  /*0340*/  IADD3 R0, P0, R0, R37, RZ ;  /* 0x0000002500007210 */ /* 0x000fc80007f1e0ff */
        /* <DEDUP_REMOVED lines=41> */
[----:B------:R-:W-:Y:S01]  /*05e0*/  IADD3 R2, P0, R0, R37, RZ ;  /* 0x0000002500027210 */ /* 0x000fe20007f1e0ff */
[----:B------:R-:W-:-:S03]  /*05f0*/  VIADD R0, R68, 0x20800 ;  /* 0x0002080044007836 */ /* 0x000fc60000000000 */
[----:B------:R-:W-:Y:S02]  /*0600*/  IADD3.X R3, RZ, R77, RZ, P0, !PT ;  /* 0x0000004dff037210 */ /* 0x000fe400007fe4ff */
[----:B------:R-:W-:-:S04]  /*0610*/  LEA R42, P0, R2, UR4, 0x1 ;  /* 0x00000004022a7c11 */ /* 0x000fc8000f8008ff */
[----:B------:R-:W-:Y:S02]  /*0620*/  LEA.HI.X R43, R2, UR5, R3, 0x1, P0 ;  /* 0x00000005022b7c11 */ /* 0x000fe400080f0c03 */
[----:B------:R-:W-:Y:S02]  /*0630*/  IADD3 R3, P0, R0, R37, RZ ;  /* 0x0000002500037210 */ /* 0x000fe40007f1e0ff */
[C---:B------:R-:W-:Y:S02]  /*0640*/  IADD3 R2, R68.reuse, 0x23000, RZ ;  /* 0x0002300044027810 */ /* 0x040fe40007ffe0ff */
[----:B------:R-:W4:Y:S01]  /*0650*/  LDG.E.64.CONSTANT R42, desc[UR6][R42.64] ;  /* 0x000000062a2a7981 */ /* 0x000f22000c1e9b00 */
[----:B------:R-:W-:Y:S02]  /*0660*/  IADD3.X R6, RZ, R77, RZ, P0, !PT ;  /* 0x0000004dff067210 */ /* 0x000fe400007fe4ff */
[----:B------:R-:W-:Y:S02]  /*0670*/  LEA R38, P0, R3, UR4, 0x1 ;  /* 0x0000000403267c11 */ /* 0x000fe4000f8008ff */
[----:B------:R-:W-:-:S02]  /*0680*/  IADD3 R0, R68, 0x25800, RZ ;  /* 0x0002580044007810 */ /* 0x000fc40007ffe0ff */
        /* <DEDUP_REMOVED lines=11> */
[C---:B------:R-:W-:Y:S01]  /*0740*/  VIADD R0, R68.reuse, 0x28000 ;  /* 0x0002800044007836 */ /* 0x040fe20000000000 */
[----:B------:R-:W-:-:S04]  /*0750*/  IADD3 R10, R68, 0x2f800, RZ ;  /* 0x0002f800440a7810 */ /* 0x000fc80007ffe0ff */
[----:B------:R-:W4:Y:S01]  /*0760*/  LDG.E.64.CONSTANT R30, desc[UR6][R30.64] ;  /* 0x000000061e1e7981 */ /* 0x000f22000c1e9b00 */
[-C--:B------:R-:W-:Y:S02]  /*0770*/  IADD3 R0, P0, R0, R37.reuse, RZ ;  /* 0x0000002500007210 */ /* 0x080fe40007f1e0ff */
[C---:B------:R-:W-:Y:S02]  /*0780*/  IADD3 R6, R68.reuse, 0x2d000, RZ ;  /* 0x0002d00044067810 */ /* 0x040fe40007ffe0ff */
[----:B------:R-:W-:Y:S02]  /*0790*/  IADD3 R2, R68, 0x2a800, RZ ;  /* 0x0002a80044027810 */ /* 0x000fe40007ffe0ff */
[----:B------:R-:W-:Y:S02]  /*07a0*/  IADD3 R10, P3, R10, R37, RZ ;  /* 0x000000250a0a7210 */ /* 0x000fe40007f7e0ff */
[----:B------:R-:W-:Y:S02]  /*07b0*/  IADD3.X R15, RZ, R77, RZ, P0, !PT ;  /* 0x0000004dff0f7210 */ /* 0x000fe400007fe4ff */
[----:B------:R-:W-:-:S02]  /*07c0*/  LEA R26, P0, R0, UR4, 0x1 ;  /* 0x00000004001a7c11 */ /* 0x000fc4000f8008ff */
[-C--:B------:R-:W-:Y:S02]  /*07d0*/  IADD3 R6, P2, R6, R37.reuse, RZ ;  /* 0x0000002506067210 */ /* 0x080fe40007f5e0ff */
[----:B------:R-:W-:Y:S02]  /*07e0*/  IADD3 R2, P1, R2, R37, RZ ;  /* 0x0000002502027210 */ /* 0x000fe40007f3e0ff */
[-C--:B------:R-:W-:Y:S02]  /*07f0*/  IADD3.X R3, RZ, R77.reuse, RZ, P3, !PT ;  /* 0x0000004dff037210 */ /* 0x080fe40001ffe4ff */
[----:B------:R-:W-:Y:S02]  /*0800*/  LEA R14, P3, R10, UR4, 0x1 ;  /* 0x000000040a0e7c11 */ /* 0x000fe4000f8608ff */
[----:B------:R-:W-:Y:S01]  /*0810*/  LEA.HI.X R27, R0, UR5, R15, 0x1, P0 ;  /* 0x00000005001b7c11 */ /* 0x000fe200080f0c0f */
[----:B------:R-:W-:Y:S01]  /*0820*/  IMAD.X R7, RZ, RZ, R77, P2 ;  /* 0x000000ffff077224 */ /* 0x000fe200010e064d */
[----:B------:R-:W-:-:S02]  /*0830*/  IADD3.X R11, RZ, R77, RZ, P1, !PT ;  /* 0x0000004dff0b7210 */ /* 0x000fc40000ffe4ff */
[----:B------:R-:W-:Y:S02]  /*0840*/  LEA R22, P1, R2, UR4, 0x1 ;  /* 0x0000000402167c11 */ /* 0x000fe4000f8208ff */
[----:B------:R-:W-:Y:S01]  /*0850*/  LEA R18, P2, R6, UR4, 0x1 ;  /* 0x0000000406127c11 */ /* 0x000fe2000f8408ff */
[----:B------:R-:W4:Y:S01]  /*0860*/  LDG.E.64.CONSTANT R26, desc[UR6][R26.64] ;  /* 0x000000061a1a7981 */ /* 0x000f22000c1e9b00 */
[----:B------:R-:W-:Y:S02]  /*0870*/  LEA.HI.X R15, R10, UR5, R3, 0x1, P3 ;  /* 0x000000050a0f7c11 */ /* 0x000fe400098f0c03 */
[C---:B------:R-:W-:Y:S02]  /*0880*/  IADD3 R0, R68.reuse, 0x32000, RZ ;  /* 0x0003200044007810 */ /* 0x040fe40007ffe0ff */
[----:B------:R-:W-:Y:S02]  /*0890*/  IADD3 R10, R68, 0x39800, RZ ;  /* 0x00039800440a7810 */ /* 0x000fe40007ffe0ff */
[----:B------:R-:W-:Y:S01]  /*08a0*/  LEA.HI.X R23, R2, UR5, R11, 0x1, P1 ;  /* 0x0000000502177c11 */ /* 0x000fe200088f0c0b */
[----:B------:R-:W4:Y:S01]  /*08b0*/  LDG.E.64.CONSTANT R14, desc[UR6][R14.64] ;  /* 0x000000060e0e7981 */ /* 0x000f22000c1e9b00 */
[----:B------:R-:W-:-:S02]  /*08c0*/  LEA.HI.X R19, R6, UR5, R7, 0x1, P2 ;  /* 0x0000000506137c11 */ /* 0x000fc400090f0c07 */
[----:B------:R-:W-:Y:S02]  /*08d0*/  IADD3 R6, R68, 0x37000, RZ ;  /* 0x0003700044067810 */ /* 0x000fe40007ffe0ff */
[-C--:B------:R-:W-:Y:S01]  /*08e0*/  IADD3 R11, P0, R0, R37.reuse, RZ ;  /* 0x00000025000b7210 */ /* 0x080fe20007f1e0ff */
[----:B------:R-:W4:Y:S01]  /*08f0*/  LDG.E.64.CONSTANT R22, desc[UR6][R22.64] ;  /* 0x0000000616167981 */ /* 0x000f22000c1e9b00 */
[-C--:B------:R-:W-:Y:S02]  /*0900*/  IADD3 R0, P3, R10, R37.reuse, RZ ;  /* 0x000000250a007210 */ /* 0x080fe40007f7e0ff */
[----:B------:R-:W-:Y:S01]  /*0910*/  IADD3 R2, R68, 0x34800, RZ ;  /* 0x0003480044027810 */ /* 0x000fe20007ffe0ff */
[----:B------:R-:W4:Y:S01]  /*0920*/  LDG.E.64.CONSTANT R18, desc[UR6][R18.64] ;  /* 0x0000000612127981 */ /* 0x000f22000c1e9b00 */
[----:B------:R-:W-:Y:S02]  /*0930*/  IADD3 R3, P2, R6, R37, RZ ;  /* 0x0000002506037210 */ /* 0x000fe40007f5e0ff */
[----:B------:R-:W-:-:S02]  /*0940*/  IADD3.X R41, RZ, R77, RZ, P3, !PT ;  /* 0x0000004dff297210 */ /* 0x000fc40001ffe4ff */
[----:B------:R-:W-:Y:S02]  /*0950*/  IADD3 R7, P1, R2, R37, RZ ;  /* 0x0000002502077210 */ /* 0x000fe40007f3e0ff */
[----:B------:R-:W-:Y:S01]  /*0960*/  LEA R70, P3, R0, UR4, 0x1 ;  /* 0x0000000400467c11 */ /* 0x000fe2000f8608ff */
[----:B------:R-:W-:Y:S01]  /*0970*/  IMAD.X R40, RZ, RZ, R77, P0 ;  /* 0x000000ffff287224 */ /* 0x000fe200000e064d */
[-C--:B------:R-:W-:Y:S02]  /*0980*/  IADD3.X R16, RZ, R77.reuse, RZ, P2, !PT ;  /* 0x0000004dff107210 */ /* 0x080fe400017fe4ff */
[----:B------:R-:W-:Y:S02]  /*0990*/  LEA R2, P2, R3, UR4, 0x1 ;  /* 0x0000000403027c11 */ /* 0x000fe4000f8408ff */
[----:B------:R-:W-:Y:S02]  /*09a0*/  LEA R10, P0, R11, UR4, 0x1 ;  /* 0x000000040b0a7c11 */ /* 0x000fe4000f8008ff */
[----:B------:R-:W-:-:S02]  /*09b0*/  IADD3.X R36, RZ, R77, RZ, P1, !PT ;  /* 0x0000004dff247210 */ /* 0x000fc40000ffe4ff */
[----:B------:R-:W-:Y:S02]  /*09c0*/  LEA.HI.X R71, R0, UR5, R41, 0x1, P3 ;  /* 0x0000000500477c11 */ /* 0x000fe400098f0c29 */
[----:B------:R-:W-:Y:S02]  /*09d0*/  LEA R6, P1, R7, UR4, 0x1 ;  /* 0x0000000407067c11 */ /* 0x000fe4000f8208ff */
[C---:B------:R-:W-:Y:S02]  /*09e0*/  IADD3 R0, R68.reuse, 0x3c000, RZ ;  /* 0x0003c00044007810 */ /* 0x040fe40007ffe0ff */
[----:B------:R-:W-:Y:S01]  /*09f0*/  LEA.HI.X R3, R3, UR5, R16, 0x1, P2 ;  /* 0x0000000503037c11 */ /* 0x000fe200090f0c10 */
[----:B------:R-:W4:Y:S01]  /*0a00*/  LDG.E.64.CONSTANT R70, desc[UR6][R70.64] ;  /* 0x0000000646467981 */ /* 0x000f22000c1e9b00 */
[----:B------:R-:W-:Y:S02]  /*0a10*/  LEA.HI.X R11, R11, UR5, R40, 0x1, P0 ;  /* 0x000000050b0b7c11 */ /* 0x000fe400080f0c28 */
[----:B------:R-:W-:-:S02]  /*0a20*/  IADD3 R16, R68, 0x3e800, RZ ;  /* 0x0003e80044107810 */ /* 0x000fc40007ffe0ff */
[----:B------:R-:W-:Y:S01]  /*0a30*/  LEA.HI.X R7, R7, UR5, R36, 0x1, P1 ;  /* 0x0000000507077c11 */ /* 0x000fe200088f0c24 */
[----:B------:R-:W-:Y:S01]  /*0a40*/  VIADD R36, R68, 0x41000 ;  /* 0x0004100044247836 */ /* 0x000fe20000000000 */
[-C--:B------:R-:W-:Y:S01]  /*0a50*/  IADD3 R0, P0, R0, R37.reuse, RZ ;  /* 0x0000002500007210 */ /* 0x080fe20007f1e0ff */
[----:B------:R-:W4:Y:S01]  /*0a60*/  LDG.E.64.CONSTANT R10, desc[UR6][R10.64] ;  /* 0x000000060a0a7981 */ /* 0x000f22000c1e9b00 */
[----:B------:R-:W-:Y:S02]  /*0a70*/  IADD3 R40, R68, 0x43800, RZ ;  /* 0x0004380044287810 */ /* 0x000fe40007ffe0ff */
[----:B------:R-:W-:Y:S01]  /*0a80*/  IADD3 R16, P1, R16, R37, RZ ;  /* 0x0000002510107210 */ /* 0x000fe20007f3e0ff */
[----:B------:R-:W4:Y:S01]  /*0a90*/  LDG.E.64.CONSTANT R6, desc[UR6][R6.64] ;  /* 0x0000000606067981 */ /* 0x000f22000c1e9b00 */
[----:B------:R-:W-:Y:S02]  /*0aa0*/  IADD3.X R51, RZ, R77, RZ, P0, !PT ;  /* 0x0000004dff337210 */ /* 0x000fe400007fe4ff */
[----:B------:R-:W-:Y:S01]  /*0ab0*/  IADD3 R40, P3, R40, R37, RZ ;  /* 0x0000002528287210 */ /* 0x000fe20007f7e0ff */
[----:B------:R-:W4:Y:S01]  /*0ac0*/  LDG.E.64.CONSTANT R2, desc[UR6][R2.64] ;  /* 0x0000000602027981 */ /* 0x000f22000c1e9b00 */
[----:B------:R-:W-:-:S02]  /*0ad0*/  LEA R78, P0, R0, UR4, 0x1 ;  /* 0x00000004004e7c11 */ /* 0x000fc4000f8008ff */
[----:B------:R-:W-:Y:S02]  /*0ae0*/  IADD3 R36, P2, R36, R37, RZ ;  /* 0x0000002524247210 */ /* 0x000fe40007f5e0ff */
[-C--:B------:R-:W-:Y:S02]  /*0af0*/  IADD3.X R49, RZ, R77.reuse, RZ, P1, !PT ;  /* 0x0000004dff317210 */ /* 0x080fe40000ffe4ff */
[----:B------:R-:W-:Y:S02]  /*0b00*/  LEA R80, P1, R16, UR4, 0x1 ;  /* 0x0000000410507c11 */ /* 0x000fe4000f8208ff */
[-C--:B------:R-:W-:Y:S02]  /*0b10*/  IADD3.X R41, RZ, R77.reuse, RZ, P3, !PT ;  /* 0x0000004dff297210 */ /* 0x080fe40001ffe4ff */
[----:B------:R-:W-:Y:S01]  /*0b20*/  LEA.HI.X R79, R0, UR5, R51, 0x1, P0 ;  /* 0x00000005004f7c11 */ /* 0x000fe200080f0c33 */
[----:B------:R-:W-:Y:S01]  /*0b30*/  VIADD R0, R68, 0x46000 ;  /* 0x0004600044007836 */ /* 0x000fe20000000000 */
        /* <DEDUP_REMOVED lines=10> */
[-C--:B------:R-:W-:Y:S02]  /*0be0*/  IADD3 R40, P0, R0, R37.reuse, RZ ;  /* 0x0000002500287210 */ /* 0x080fe40007f1e0ff */
[----:B------:R-:W-:Y:S01]  /*0bf0*/  IADD3 R157, R68, 0x48800, RZ ;  /* 0x00048800449d7810 */ /* 0x000fe20007ffe0ff */
[----:B------:R-:W4:Y:S01]  /*0c00*/  LDG.E.64.CONSTANT R84, desc[UR6][R84.64] ;  /* 0x0000000654547981 */ /* 0x000f22000c1e9b00 */
[-C--:B------:R-:W-:Y:S02]  /*0c10*/  IADD3 R0, P2, R156, R37.reuse, RZ ;  /* 0x000000259c007210 */ /* 0x080fe40007f5e0ff */
[-C--:B------:R-:W-:Y:S01]  /*0c20*/  IADD3 R16, P3, R16, R37.reuse, RZ ;  /* 0x0000002510107210 */ /* 0x080fe20007f7e0ff */
[----:B------:R-:W4:Y:S01]  /*0c30*/  LDG.E.64.CONSTANT R82, desc[UR6][R82.64] ;  /* 0x0000000652527981 */ /* 0x000f22000c1e9b00 */
[----:B------:R-:W-:Y:S01]  /*0c40*/  IADD3 R36, P1, R157, R37, RZ ;  /* 0x000000259d247210 */ /* 0x000fe20007f3e0ff */
[----:B------:R-:W-:Y:S01]  /*0c50*/  IMAD.X R41, RZ, RZ, R77, P2 ;  /* 0x000000ffff297224 */ /* 0x000fe200010e064d */
[----:B------:R-:W-:-:S02]  /*0c60*/  IADD3.X R37, RZ, R77, RZ, P3, !PT ;  /* 0x0000004dff257210 */ /* 0x000fc40001ffe4ff */
[----:B------:R-:W-:Y:S02]  /*0c70*/  LEA R90, P2, R0, UR4, 0x1 ;  /* 0x00000004005a7c11 */ /* 0x000fe4000f8408ff */
[----:B------:R-:W-:Y:S02]  /*0c80*/  LEA R92, P3, R16, UR4, 0x1 ;  /* 0x00000004105c7c11 */ /* 0x000fe4000f8608ff */
[----:B------:R-:W-:Y:S02]  /*0c90*/  LEA.HI.X R91, R0, UR5, R41, 0x1, P2 ;  /* 0x00000005005b7c11 */ /* 0x000fe400090f0c29 */
[----:B------:R-:W-:Y:S02]  /*0ca0*/  LEA.HI.X R93, R16, UR5, R37, 0x1, P3 ;  /* 0x00000005105d7c11 */ /* 0x000fe400098f0c25 */
[C---:B---3--:R-:W-:Y:S02]  /*0cb0*/  PRMT R16, R66.reuse, 0x7632, R16 ;  /* 0x0000763242107816 */ /* 0x048fe40000000010 */
[----:B------:R-:W-:Y:S01]  /*0cc0*/  SHF.L.U32 R0, R66, 0x10, RZ ;  /* 0x0000001042007819 */ /* 0x000fe200000006ff */
[----:B------:R-:W3:Y:S01]  /*0cd0*/  LDG.E.64.CONSTANT R90, desc[UR6][R90.64] ;  /* 0x000000065a5a7981 */ /* 0x000ee2000c1e9b00 */
[----:B------:R-:W-:-:S02]  /*0ce0*/  IADD3.X R49, RZ, R77, RZ, P0, !PT ;  /* 0x0000004dff317210 */ /* 0x000fc400007fe4ff */
[----:B------:R-:W-:Y:S01]  /*0cf0*/  IADD3.X R45, RZ, R77, RZ, P1, !PT ;  /* 0x0000004dff2d7210 */ /* 0x000fe20000ffe4ff */
[----:B------:R-:W-:Y:S01]  /*0d00*/  FFMA.FTZ R41, R0, R0, RZ ;  /* 0x0000000000297223 */ /* 0x000fe200000100ff */
[----:B------:R-:W-:Y:S01]  /*0d10*/  LEA R86, P0, R40, UR4, 0x1 ;  /* 0x0000000428567c11 */ /* 0x000fe2000f8008ff */
[----:B------:R-:W-:Y:S01]  /*0d20*/  FADD.FTZ R37, RZ, R0 ;  /* 0x00000000ff257221 */ /* 0x000fe20000010000 */
[----:B------:R-:W-:Y:S01]  /*0d30*/  LEA R88, P1, R36, UR4, 0x1 ;  /* 0x0000000424587c11 */ /* 0x000fe2000f8208ff */
[----:B------:R-:W3:Y:S01]  /*0d40*/  LDG.E.64.CONSTANT R92, desc[UR6][R92.64] ;  /* 0x000000065c5c7981 */ /* 0x000ee2000c1e9b00 */
[----:B------:R-:W-:Y:S02]  /*0d50*/  SHF.L.U32 R66, R16, 0x10, RZ ;  /* 0x0000001010427819 */ /* 0x000fe400000006ff */
[----:B------:R-:W-:Y:S02]  /*0d60*/  PRMT R64, R67, 0x7632, R64 ;  /* 0x0000763243407816 */ /* 0x000fe40000000040 */
[----:B------:R-:W-:Y:S01]  /*0d70*/  LEA.HI.X R87, R40, UR5, R49, 0x1, P0 ;  /* 0x0000000528577c11 */ /* 0x000fe200080f0c31 */
[----:B------:R-:W-:Y:S01]  /*0d80*/  FFMA.FTZ R40, R66, R66, R41 ;  /* 0x0000004242287223 */ /* 0x000fe20000010029 */
[----:B------:R-:W-:Y:S01]  /*0d90*/  LEA.HI.X R89, R36, UR5, R45, 0x1, P1 ;  /* 0x0000000524597c11 */ /* 0x000fe200088f0c2d */
[----:B------:R-:W-:Y:S01]  /*0da0*/  FADD.FTZ R36, R37, R66 ;  /* 0x0000004225247221 */ /* 0x000fe20000010000 */
[----:B------:R-:W-:Y:S01]  /*0db0*/  SHF.L.U32 R67, R67, 0x10, RZ ;  /* 0x0000001043437819 */ /* 0x000fe200000006ff */
[----:B------:R-:W-:Y:S01]  /*0dc0*/  IMAD.U32 R64, R64, 0x10000, RZ ;  /* 0x0001000040407824 */ /* 0x000fe200078e00ff */
[----:B--2---:R-:W-:Y:S01]  /*0dd0*/  PRMT R16, R62, 0x7632, R16 ;  /* 0x000076323e107816 */ /* 0x004fe20000000010 */
[----:B------:R-:W2:Y:S02]  /*0de0*/  LDG.E.64.CONSTANT R86, desc[UR6][R86.64] ;  /* 0x0000000656567981 */ /* 0x000ea4000c1e9b00 */
[----:B------:R-:W-:Y:S01]  /*0df0*/  FFMA.FTZ R41, R67, R67, R40 ;  /* 0x0000004343297223 */ /* 0x000fe20000010028 */
[----:B------:R-:W-:Y:S01]  /*0e00*/  FADD.FTZ R37, R36, R67 ;  /* 0x0000004324257221 */ /* 0x000fe20000010000 */
[----:B------:R-:W-:Y:S01]  /*0e10*/  SHF.L.U32 R65, R62, 0x10, RZ ;  /* 0x000000103e417819 */ /* 0x000fe200000006ff */
[----:B------:R-:W3:Y:S01]  /*0e20*/  LDG.E.64.CONSTANT R88, desc[UR6][R88.64] ;  /* 0x0000000658587981 */ /* 0x000ee2000c1e9b00 */
[----:B------:R-:W-:Y:S01]  /*0e30*/  FFMA.FTZ R40, R64, R64, R41 ;  /* 0x0000004040287223 */ /* 0x000fe20000010029 */
[----:B------:R-:W-:Y:S01]  /*0e40*/  FADD.FTZ R36, R37, R64 ;  /* 0x0000004025247221 */ /* 0x000fe20000010000 */
[----:B------:R-:W-:-:S02]  /*0e50*/  SHF.L.U32 R62, R16, 0x10, RZ ;  /* 0x00000010103e7819 */ /* 0x000fc400000006ff */
[----:B------:R-:W-:Y:S01]  /*0e60*/  FFMA.FTZ R41, R65, R65, R40 ;  /* 0x0000004141297223 */ /* 0x000fe20000010028 */
[----:B------:R-:W-:Y:S01]  /*0e70*/  FADD.FTZ R37, R36, R65 ;  /* 0x0000004124257221 */ /* 0x000fe20000010000 */
[C---:B------:R-:W-:Y:S02]  /*0e80*/  PRMT R60, R63.reuse, 0x7632, R60 ;  /* 0x000076323f3c7816 */ /* 0x040fe4000000003c */
[----:B------:R-:W-:Y:S01]  /*0e90*/  SHF.L.U32 R63, R63, 0x10, RZ ;  /* 0x000000103f3f7819 */ /* 0x000fe200000006ff */
[----:B------:R-:W-:Y:S01]  /*0ea0*/  FFMA.FTZ R40, R62, R62, R41 ;  /* 0x0000003e3e287223 */ /* 0x000fe20000010029 */
[----:B------:R-:W-:Y:S01]  /*0eb0*/  FADD.FTZ R36, R37, R62 ;  /* 0x0000003e25247221 */ /* 0x000fe20000010000 */
[----:B------:R-:W-:Y:S02]  /*0ec0*/  SHF.L.U32 R60, R60, 0x10, RZ ;  /* 0x000000103c3c7819 */ /* 0x000fe400000006ff */
[----:B------:R-:W-:Y:S01]  /*0ed0*/  FFMA.FTZ R41, R63, R63, R40 ;  /* 0x0000003f3f297223 */ /* 0x000fe20000010028 */
[----:B------:R-:W-:Y:S01]  /*0ee0*/  FADD.FTZ R37, R36, R63 ;  /* 0x0000003f24257221 */ /* 0x000fe20000010000 */
[----:B----4-:R-:W-:-:S02]  /*0ef0*/  PRMT R16, R58, 0x7632, R16 ;  /* 0x000076323a107816 */ /* 0x010fc40000000010 */
[----:B------:R-:W-:Y:S01]  /*0f00*/  SHF.L.U32 R61, R58, 0x10, RZ ;  /* 0x000000103a3d7819 */ /* 0x000fe200000006ff */
[----:B------:R-:W-:Y:S01]  /*0f10*/  FFMA.FTZ R40, R60, R60, R41 ;  /* 0x0000003c3c287223 */ /* 0x000fe20000010029 */
[----:B------:R-:W-:Y:S01]  /*0f20*/  FADD.FTZ R36, R37, R60 ;  /* 0x0000003c25247221 */ /* 0x000fe20000010000 */
[----:B------:R-:W-:Y:S02]  /*0f30*/  IMAD.U32 R58, R16, 0x10000, RZ ;  /* 0x00010000103a7824 */ /* 0x000fe400078e00ff */
[----:B------:R-:W-:Y:S01]  /*0f40*/  FFMA.FTZ R41, R61, R61, R40 ;  /* 0x0000003d3d297223 */ /* 0x000fe20000010028 */
[----:B------:R-:W-:Y:S01]  /*0f50*/  FADD.FTZ R37, R36, R61 ;  /* 0x0000003d24257221 */ /* 0x000fe20000010000 */
[C---:B------:R-:W-:Y:S02]  /*0f60*/  PRMT R56, R59.reuse, 0x7632, R56 ;  /* 0x000076323b387816 */ /* 0x040fe40000000038 */
[----:B------:R-:W-:Y:S01]  /*0f70*/  SHF.L.U32 R59, R59, 0x10, RZ ;  /* 0x000000103b3b7819 */ /* 0x000fe200000006ff */
        /* <DEDUP_REMOVED lines=12> */
[----:B------:R-:W-:-:S02]  /*1040*/  PRMT R53, R55, 0x7632, R53 ;  /* 0x0000763237357816 */ /* 0x000fc40000000035 */
[----:B------:R-:W-:Y:S01]  /*1050*/  SHF.L.U32 R55, R55, 0x10, RZ ;  /* 0x0000001037377819 */ /* 0x000fe200000006ff */
[----:B------:R-:W-:Y:S01]  /*1060*/  FADD.FTZ R16, R37, R54 ;  /* 0x0000003625107221 */ /* 0x000fe20000010000 */
[C---:B------:R-:W-:Y:S02]  /*1070*/  PRMT R149, R32.reuse, 0x7632, R149 ;  /* 0x0000763220957816 */ /* 0x040fe40000000095 */
[----:B------:R-:W-:Y:S01]  /*1080*/  SHF.L.U32 R150, R32, 0x10, RZ ;  /* 0x0000001020967819 */ /* 0x000fe200000006ff */
[----:B------:R-:W-:Y:S01]  /*1090*/  FFMA.FTZ R32, R54, R54, R41 ;  /* 0x0000003636207223 */ /* 0x000fe20000010029 */
[----:B------:R-:W-:Y:S02]  /*10a0*/  IMAD.U32 R53, R53, 0x10000, RZ ;  /* 0x0001000035357824 */ /* 0x000fe400078e00ff */
[----:B------:R-:W-:Y:S01]  /*10b0*/  FADD.FTZ R16, R16, R55 ;  /* 0x0000003710107221 */ /* 0x000fe20000010000 */
[----:B------:R-:W-:Y:S01]  /*10c0*/  FFMA.FTZ R32, R55, R55, R32 ;  /* 0x0000003737207223 */ /* 0x000fe20000010020 */
[----:B------:R-:W-:-:S02]  /*10d0*/  PRMT R147, R33, 0x7632, R147 ;  /* 0x0000763221937816 */ /* 0x000fc40000000093 */
[----:B------:R-:W-:Y:S01]  /*10e0*/  SHF.L.U32 R148, R33, 0x10, RZ ;  /* 0x0000001021947819 */ /* 0x000fe200000006ff */
[----:B------:R-:W-:Y:S01]  /*10f0*/  FFMA.FTZ R37, R53, R53, R32 ;  /* 0x0000003535257223 */ /* 0x000fe20000010020 */
[----:B------:R-:W-:Y:S01]  /*1100*/  FADD.FTZ R33, R16, R53 ;  /* 0x0000003510217221 */ /* 0x000fe20000010000 */
[----:B------:R-:W-:Y:S02]  /*1110*/  SHF.L.U32 R149, R149, 0x10, RZ ;  /* 0x0000001095957819 */ /* 0x000fe400000006ff */
[----:B------:R-:W-:Y:S01]  /*1120*/  FFMA.FTZ R32, R150, R150, R37 ;  /* 0x0000009696207223 */ /* 0x000fe20000010025 */
[----:B------:R-:W-:-:S03]  /*1130*/  FADD.FTZ R16, R33, R150 ;  /* 0x0000009621107221 */ /* 0x000fc60000010000 */
[----:B------:R-:W-:Y:S01]  /*1140*/  FFMA.FTZ R37, R149, R149, R32 ;  /* 0x0000009595257223 */ /* 0x000fe20000010020 */
[----:B------:R-:W-:Y:S01]  /*1150*/  FADD.FTZ R33, R16, R149 ;  /* 0x0000009510217221 */ /* 0x000fe20000010000 */
[C---:B------:R-:W-:Y:S02]  /*1160*/  PRMT R145, R28.reuse, 0x7632, R145 ;  /* 0x000076321c917816 */ /* 0x040fe40000000091 */
[----:B------:R-:W-:Y:S01]  /*1170*/  SHF.L.U32 R146, R28, 0x10, RZ ;  /* 0x000000101c927819 */ /* 0x000fe200000006ff */
[----:B------:R-:W-:Y:S01]  /*1180*/  FFMA.FTZ R28, R148, R148, R37 ;  /* 0x00000094941c7223 */ /* 0x000fe20000010025 */
[----:B------:R-:W-:Y:S01]  /*1190*/  SHF.L.U32 R147, R147, 0x10, RZ ;  /* 0x0000001093937819 */ /* 0x000fe200000006ff */
[----:B------:R-:W-:Y:S01]  /*11a0*/  FADD.FTZ R16, R33, R148 ;  /* 0x0000009421107221 */ /* 0x000fe20000010000 */
[C---:B------:R-:W-:Y:S02]  /*11b0*/  PRMT R143, R29.reuse, 0x7632, R143 ;  /* 0x000076321d8f7816 */ /* 0x040fe4000000008f */
[----:B------:R-:W-:Y:S01]  /*11c0*/  SHF.L.U32 R144, R29, 0x10, RZ ;  /* 0x000000101d907819 */ /* 0x000fe200000006ff */
[----:B------:R-:W-:Y:S01]  /*11d0*/  FFMA.FTZ R33, R147, R147, R28 ;  /* 0x0000009393217223 */ /* 0x000fe2000001001c */
[----:B------:R-:W-:Y:S01]  /*11e0*/  FADD.FTZ R29, R16, R147 ;  /* 0x00000093101d7221 */ /* 0x000fe20000010000 */
[----:B------:R-:W-:-:S02]  /*11f0*/  IMAD.U32 R145, R145, 0x10000, RZ ;  /* 0x0001000091917824 */ /* 0x000fc400078e00ff */
        /* <DEDUP_REMOVED lines=13> */
[----:B------:R-:W-:-:S02]  /*12d0*/  SHF.L.U32 R141, R141, 0x10, RZ ;  /* 0x000000108d8d7819 */ /* 0x000fc400000006ff */
[----:B------:R-:W-:Y:S01]  /*12e0*/  FFMA.FTZ R24, R142, R142, R29 ;  /* 0x0000008e8e187223 */ /* 0x000fe2000001001d */
[----:B------:R-:W-:-:S03]  /*12f0*/  FADD.FTZ R16, R25, R142 ;  /* 0x0000008e19107221 */ /* 0x000fc60000010000 */
[----:B------:R-:W-:Y:S01]  /*1300*/  FFMA.FTZ R29, R141, R141, R24 ;  /* 0x0000008d8d1d7223 */ /* 0x000fe20000010018 */
[----:B------:R-:W-:Y:S01]  /*1310*/  FADD.FTZ R25, R16, R141 ;  /* 0x0000008d10197221 */ /* 0x000fe20000010000 */
[C---:B------:R-:W-:Y:S01]  /*1320*/  PRMT R137, R20.reuse, 0x7632, R137 ;  /* 0x0000763214897816 */ /* 0x040fe20000000089 */
[----:B------:R-:W-:Y:S01]  /*1330*/  IMAD.U32 R139, R139, 0x10000, RZ ;  /* 0x000100008b8b7824 */ /* 0x000fe200078e00ff */
[----:B------:R-:W-:Y:S01]  /*1340*/  SHF.L.U32 R138, R20, 0x10, RZ ;  /* 0x00000010148a7819 */ /* 0x000fe200000006ff */
        /* <DEDUP_REMOVED lines=53> */
[----:B------:R-:W-:Y:S02]  /*16a0*/  SHF.L.U32 R50, R50, 0x10, RZ ;  /* 0x0000001032327819 */ /* 0x000fe400000006ff */
        /* <DEDUP_REMOVED lines=15> */
[----:B------:R-:W-:Y:S01]  /*17a0*/  FADD.FTZ R5, R4, R47 ;  /* 0x0000002f04057221 */ /* 0x000fe20000010000 */
[----:B------:R-:W-:-:S02]  /*17b0*/  PRMT R44, R42, 0x7632, R44 ;  /* 0x000076322a2c7816 */ /* 0x000fc4000000002c */
[----:B------:R-:W-:Y:S01]  /*17c0*/  SHF.L.U32 R45, R42, 0x10, RZ ;  /* 0x000000102a2d7819 */ /* 0x000fe200000006ff */
        /* <DEDUP_REMOVED lines=23> */
[----:B------:R-:W-:Y:S01]  /*1940*/  IMAD.WIDE R74, R17, 0x2, R74 ;  /* 0x00000002114a7825 */ /* 0x000fe200078e024a */
[----:B------:R-:W-:-:S03]  /*1950*/  SHF.L.U32 R38, R38, 0x10, RZ ;  /* 0x0000001026267819 */ /* 0x000fc600000006ff */
[----:B------:R-:W-:Y:S01]  /*1960*/  FFMA.FTZ R9, R39, R39, R8 ;  /* 0x0000002727097223 */ /* 0x000fe20000010008 */
[----:B------:R-:W-:Y:S01]  /*1970*/  FADD.FTZ R5, R4, R39 ;  /* 0x0000002704057221 */ /* 0x000fe20000010000 */
[----:B------:R-:W-:Y:S01]  /*1980*/  IMAD.WIDE R72, R17, 0x2, R72 ;  /* 0x0000000211487825 */ /* 0x000fe200078e0248 */
[----:B------:R-:W-:-:S03]  /*1990*/  PRMT R36, R34, 0x7632, R36 ;  /* 0x0000763222247816 */ /* 0x000fc60000000024 */
[----:B------:R-:W-:Y:S01]  /*19a0*/  FFMA.FTZ R8, R38, R38, R9 ;  /* 0x0000002626087223 */ /* 0x000fe20000010009 */
[----:B------:R-:W-:Y:S01]  /*19b0*/  SHF.L.U32 R37, R34, 0x10, RZ ;  /* 0x0000001022257819 */ /* 0x000fe200000006ff */
[----:B------:R-:W-:Y:S01]  /*19c0*/  FADD.FTZ R4, R5, R38 ;  /* 0x0000002605047221 */ /* 0x000fe20000010000 */
[----:B------:R-:W5:Y:S01]  /*19d0*/  LDG.E.64.CONSTANT R74, desc[UR6][R74.64] ;  /* 0x000000064a4a7981 */ /* 0x000f62000c1e9b00 */
[----:B------:R-:W-:-:S03]  /*19e0*/  SHF.L.U32 R36, R36, 0x10, RZ ;  /* 0x0000001024247819 */ /* 0x000fc600000006ff */
[----:B------:R-:W5:Y:S01]  /*19f0*/  LDG.E.64.CONSTANT R72, desc[UR6][R72.64] ;  /* 0x0000000648487981 */ /* 0x000f62000c1e9b00 */
        /* <DEDUP_REMOVED lines=48> */
[----:B------:R-:W-:Y:S02]  /*1d00*/  IMAD.U32 R22, R22, 0x10000, RZ ;  /* 0x0001000016167824 */ /* 0x000fe400078e00ff */
        /* <DEDUP_REMOVED lines=42> */
[--C-:B------:R-:W-:Y:S01]  /*1fb0*/  FFMA.FTZ R95, R11, R11, R8.reuse ;  /* 0x0000000b0b5f7223 */ /* 0x100fe20000010008 */
[----:B------:R-:W-:Y:S01]  /*1fc0*/  FADD.FTZ R5, R4, R11 ;  /* 0x0000000b04057221 */ /* 0x000fe20000010000 */
[----:B------:R-:W-:-:S02]  /*1fd0*/  PRMT R8, R6, 0x7632, R8 ;  /* 0x0000763206087816 */ /* 0x000fc40000000008 */
[----:B------:R-:W-:Y:S01]  /*1fe0*/  SHF.L.U32 R9, R6, 0x10, RZ ;  /* 0x0000001006097819 */ /* 0x000fe200000006ff */
[----:B------:R-:W-:Y:S01]  /*1ff0*/  FFMA.FTZ R6, R10, R10, R95 ;  /* 0x0000000a0a067223 */ /* 0x000fe2000001005f */
[----:B------:R-:W-:Y:S01]  /*2000*/  FADD.FTZ R4, R5, R10 ;  /* 0x0000000a05047221 */ /* 0x000fe20000010000 */
[----:B------:R-:W-:Y:S02]  /*2010*/  IMAD.U32 R8, R8, 0x10000, RZ ;  /* 0x0001000008087824 */ /* 0x000fe400078e00ff */
[--C-:B------:R-:W-:Y:S01]  /*2020*/  FFMA.FTZ R95, R9, R9, R6.reuse ;  /* 0x00000009095f7223 */ /* 0x100fe20000010006 */
        /* <DEDUP_REMOVED lines=47> */
[----:B------:R-:W-:-:S02]  /*2320*/  IMAD.U32 R98, R98, 0x10000, RZ ;  /* 0x0001000062627824 */ /* 0x000fc400078e00ff */
[--C-:B------:R-:W-:Y:S01]  /*2330*/  FFMA.FTZ R103, R99, R99, R100.reuse ;  /* 0x0000006363677223 */ /* 0x100fe20000010064 */
        /* <DEDUP_REMOVED lines=43> */
[C---:B--2---:R-:W-:Y:S02]  /*25f0*/  PRMT R112, R86.reuse, 0x7632, R112 ;  /* 0x0000763256707816 */ /* 0x044fe40000000070 */
        /* <DEDUP_REMOVED lines=13> */
[C---:B---3--:R-:W-:Y:S02]  /*26d0*/  PRMT R116, R88.reuse, 0x7632, R116 ;  /* 0x0000763258747816 */ /* 0x048fe40000000074 */
[----:B------:R-:W-:Y:S01]  /*26e0*/  SHF.L.U32 R117, R88, 0x10, RZ ;  /* 0x0000001058757819 */ /* 0x000fe200000006ff */
[----:B------:R-:W-:Y:S01]  /*26f0*/  FFMA.FTZ R80, R114, R114, R81 ;  /* 0x0000007272507223 */ /* 0x000fe20000010051 */
[----:B------:R-:W-:Y:S01]  /*2700*/  FADD.FTZ R78, R79, R114 ;  /* 0x000000724f4e7221 */ /* 0x000fe20000010000 */
[----:B------:R-:W-:-:S02]  /*2710*/  SHF.L.U32 R116, R116, 0x10, RZ ;  /* 0x0000001074747819 */ /* 0x000fc400000006ff */
[----:B------:R-:W-:Y:S01]  /*2720*/  FFMA.FTZ R81, R117, R117, R80 ;  /* 0x0000007575517223 */ /* 0x000fe20000010050 */
[----:B------:R-:W-:Y:S01]  /*2730*/  FADD.FTZ R79, R78, R117 ;  /* 0x000000754e4f7221 */ /* 0x000fe20000010000 */
[----:B------:R-:W0:Y:S01]  /*2740*/  S2R R152, SR_CgaCtaId ;  /* 0x0000000000987919 */ /* 0x000e220000008800 */
[C---:B------:R-:W-:Y:S01]  /*2750*/  PRMT R118, R89.reuse, 0x7632, R118 ;  /* 0x0000763259767816 */ /* 0x040fe20000000076 */
[----:B------:R-:W-:Y:S01]  /*2760*/  FFMA.FTZ R80, R116, R116, R81 ;  /* 0x0000007474507223 */ /* 0x000fe20000010051 */
[----:B------:R-:W-:Y:S01]  /*2770*/  SHF.L.U32 R119, R89, 0x10, RZ ;  /* 0x0000001059777819 */ /* 0x000fe200000006ff */
[----:B------:R-:W-:Y:S01]  /*2780*/  FADD.FTZ R78, R79, R116 ;  /* 0x000000744f4e7221 */ /* 0x000fe20000010000 */
[----:B------:R-:W-:-:S03]  /*2790*/  SHF.L.U32 R118, R118, 0x10, RZ ;  /* 0x0000001076767819 */ /* 0x000fc600000006ff */
        /* <DEDUP_REMOVED lines=20> */
[----:B------:R-:W-:-:S02]  /*28e0*/  MOV R153, 0x400 ;  /* 0x0000040000997802 */ /* 0x000fc40000000f00 */
[----:B------:R-:W-:Y:S01]  /*28f0*/  SHF.L.U32 R92, R78, 0x10, RZ ;  /* 0x000000104e5c7819 */ /* 0x000fe200000006ff */
[----:B------:R-:W-:Y:S01]  /*2900*/  FFMA.FTZ R81, R124, R124, R81 ;  /* 0x0000007c7c517223 */ /* 0x000fe20000010051 */
[----:B------:R-:W-:Y:S01]  /*2910*/  FADD.FTZ R79, R79, R124 ;  /* 0x0000007c4f4f7221 */ /* 0x000fe20000010000 */
[----:B0-----:R-:W-:Y:S02]  /*2920*/  LEA R154, R152, R153, 0x18 ;  /* 0x00000099989a7211 */ /* 0x001fe400078ec0ff */
[C---:B------:R-:W-:Y:S01]  /*2930*/  PRMT R125, R93.reuse, 0x7632, R125 ;  /* 0x000076325d7d7816 */ /* 0x040fe2000000007d */
[----:B------:R-:W-:Y:S01]  /*2940*/  FFMA.FTZ R80, R92, R92, R81 ;  /* 0x0000005c5c507223 */ /* 0x000fe20000010051 */
[----:B------:R-:W-:Y:S01]  /*2950*/  SHF.L.U32 R93, R93, 0x10, RZ ;  /* 0x000000105d5d7819 */ /* 0x000fe200000006ff */
[----:B------:R-:W-:Y:S01]  /*2960*/  FADD.FTZ R78, R79, R92 ;  /* 0x0000005c4f4e7221 */ /* 0x000fe20000010000 */
[----:B------:R-:W-:Y:S01]  /*2970*/  ISETP.GT.U32.AND P0, PT, R158, 0xf, PT ;  /* 0x0000000f9e00780c */ /* 0x000fe20003f04070 */
[----:B------:R-:W-:-:S02]  /*2980*/  IMAD R82, R151, 0x28, R154 ;  /* 0x0000002897527824 */ /* 0x000fc400078e029a */
[----:B------:R-:W-:Y:S02]  /*2990*/  IMAD.U32 R125, R125, 0x10000, RZ ;  /* 0x000100007d7d7824 */ /* 0x000fe400078e00ff */
[----:B------:R-:W-:Y:S01]  /*29a0*/  FFMA.FTZ R80, R93, R93, R80 ;  /* 0x0000005d5d507223 */ /* 0x000fe20000010050 */
[----:B------:R-:W-:Y:S01]  /*29b0*/  FADD.FTZ R78, R78, R93 ;  /* 0x0000005d4e4e7221 */ /* 0x000fe20000010000 */
[----:B------:R-:W-:Y:S02]  /*29c0*/  LEA R82, R155, R82, 0x3 ;  /* 0x000000529b527211 */ /* 0x000fe400078e18ff */
[----:B------:R-:W-:Y:S01]  /*29d0*/  FFMA.FTZ R79, R125, R125, R80 ;  /* 0x0000007d7d4f7223 */ /* 0x000fe20000010050 */
[----:B------:R-:W-:Y:S01]  /*29e0*/  FADD.FTZ R78, R78, R125 ;  /* 0x0000007d4e4e7221 */ /* 0x000fe20000010000 */
[----:B------:R-:W-:Y:S01]  /*29f0*/  SHF.L.U32 R155, R162, 0x2, RZ ;  /* 0x00000002a29b7819 */ /* 0x000fe200000006ff */
[----:B------:R-:W-:Y:S03]  /*2a00*/  BSSY B0, `(.L_x_1620) ;  /* 0x00000bd000007945 */ /* 0x000fe60003800000 */
[----:B------:R0:W-:Y:S01]  /*2a10*/  STS.64 [R82], R78 ;  /* 0x0000004e52007388 */ /* 0x0001e20000000a00 */
[----:B------:R-:W-:-:S02]  /*2a20*/  CS2R R90, SRZ ;  /* 0x00000000005a7805 */ /* 0x000fc4000001ff00 */
[----:B------:R-:W-:Y:S01]  /*2a30*/  LOP3.LUT R155, R155, 0x1c, RZ, 0xc0, !PT ;  /* 0x0000001c9b9b7812 */ /* 0x000fe200078ec0ff */
[----:B------:R-:W-:Y:S06]  /*2a40*/  BAR.SYNC.DEFER_BLOCKING 0x0 ;  /* 0x0000000000007b1d */ /* 0x000fec0000010000 */
[----:B------:R-:W-:Y:S05]  /*2a50*/  @P0 BRA `(.L_x_1621) ;  /* 0x0000000800dc0947 */ /* 0x000fea0003800000 */
[C---:B0-----:R-:W-:Y:S02]  /*2a60*/  LEA.HI R79, R158.reuse, R155, RZ, 0x1e ;  /* 0x0000009b9e4f7211 */ /* 0x041fe400078ff0ff */
[----:B------:R-:W-:-:S03]  /*2a70*/  SHF.L.U32 R91, R158, 0x3, RZ ;  /* 0x000000039e5b7819 */ /* 0x000fc600000006ff */
[----:B------:R-:W-:Y:S01]  /*2a80*/  IMAD R90, R79, 0x50, -R160 ;  /* 0x000000504f5a7824 */ /* 0x000fe200078e0aa0 */
[----:B------:R-:W-:-:S03]  /*2a90*/  LOP3.LUT R91, R91, 0x18, RZ, 0xc0, !PT ;  /* 0x000000185b5b7812 */ /* 0x000fc600078ec0ff */
[C---:B------:R-:W-:Y:S01]  /*2aa0*/  VIADD R83, R90.reuse, 0x10 ;  /* 0x000000105a537836 */ /* 0x040fe20000000000 */
[C---:B------:R-:W-:Y:S02]  /*2ab0*/  IADD3 R78, R90.reuse, 0x4, RZ ;  /* 0x000000045a4e7810 */ /* 0x040fe40007ffe0ff */
[----:B------:R-:W-:Y:S02]  /*2ac0*/  IADD3 R80, R90, 0x8, RZ ;  /* 0x000000085a507810 */ /* 0x000fe40007ffe0ff */
[----:B------:R-:W-:Y:S02]  /*2ad0*/  SHF.R.S32.HI R79, RZ, 0x1f, R78 ;  /* 0x0000001fff4f7819 */ /* 0x000fe4000001144e */
[----:B------:R-:W-:Y:S02]  /*2ae0*/  SHF.R.S32.HI R81, RZ, 0x1f, R80 ;  /* 0x0000001fff517819 */ /* 0x000fe40000011450 */
[----:B------:R-:W-:Y:S02]  /*2af0*/  LEA.HI R78, R79, R78, RZ, 0x2 ;  /* 0x0000004e4f4e7211 */ /* 0x000fe400078f10ff */
[----:B------:R-:W-:-:S02]  /*2b00*/  SHF.R.S32.HI R79, RZ, 0x1f, R90 ;  /* 0x0000001fff4f7819 */ /* 0x000fc4000001145a */
[----:B------:R-:W-:Y:S02]  /*2b10*/  LEA.HI R82, R81, R80, RZ, 0x2 ;  /* 0x0000005051527211 */ /* 0x000fe400078f10ff */
[----:B------:R-:W-:Y:S02]  /*2b20*/  IADD3 R80, R90, 0xc, RZ ;  /* 0x0000000c5a507810 */ /* 0x000fe40007ffe0ff */
[----:B------:R-:W-:Y:S02]  /*2b30*/  LEA.HI R79, R79, R90, RZ, 0x2 ;  /* 0x0000005a4f4f7211 */ /* 0x000fe400078f10ff */
[----:B------:R-:W-:Y:S02]  /*2b40*/  SHF.R.S32.HI R81, RZ, 0x1f, R80 ;  /* 0x0000001fff517819 */ /* 0x000fe40000011450 */
[----:B------:R-:W-:Y:S02]  /*2b50*/  SHF.R.S32.HI R79, RZ, 0x2, R79 ;  /* 0x00000002ff4f7819 */ /* 0x000fe4000001144f */
[----:B------:R-:W-:-:S02]  /*2b60*/  LEA.HI R80, R81, R80, RZ, 0x2 ;  /* 0x0000005051507211 */ /* 0x000fc400078f10ff */
[----:B------:R-:W-:Y:S01]  /*2b70*/  SHF.R.S32.HI R81, RZ, 0x2, R78 ;  /* 0x00000002ff517819 */ /* 0x000fe2000001144e */
[----:B------:R-:W-:Y:S01]  /*2b80*/  IMAD R78, R79, 0x28, R154 ;  /* 0x000000284f4e7824 */ /* 0x000fe200078e029a */
[----:B------:R-:W-:Y:S02]  /*2b90*/  SHF.R.S32.HI R79, RZ, 0x2, R82 ;  /* 0x00000002ff4f7819 */ /* 0x000fe40000011452 */
[----:B------:R-:W-:Y:S01]  /*2ba0*/  SHF.R.S32.HI R84, RZ, 0x1f, R83 ;  /* 0x0000001fff547819 */ /* 0x000fe20000011453 */
[--C-:B------:R-:W-:Y:S01]  /*2bb0*/  IMAD R82, R81, 0x28, R154.reuse ;  /* 0x0000002851527824 */ /* 0x100fe200078e029a */
[----:B------:R-:W-:Y:S02]  /*2bc0*/  IADD3 R78, R78, R91, RZ ;  /* 0x0000005b4e4e7210 */ /* 0x000fe40007ffe0ff */
[----:B------:R-:W-:Y:S01]  /*2bd0*/  LEA.HI R83, R84, R83, RZ, 0x2 ;  /* 0x0000005354537211 */ /* 0x000fe200078f10ff */
[----:B------:R-:W-:Y:S01]  /*2be0*/  IMAD R84, R79, 0x28, R154 ;  /* 0x000000284f547824 */ /* 0x000fe200078e029a */
[----:B------:R-:W-:-:S02]  /*2bf0*/  SHF.R.S32.HI R85, RZ, 0x2, R80 ;  /* 0x00000002ff557819 */ /* 0x000fc40000011450 */
[C---:B------:R-:W-:Y:S01]  /*2c00*/  IADD3 R81, R91.reuse, R82, RZ ;  /* 0x000000525b517210 */ /* 0x040fe20007ffe0ff */
[----:B------:R-:W0:Y:S01]  /*2c10*/  LDS.64 R78, [R78] ;  /* 0x000000004e4e7984 */ /* 0x000e220000000a00 */
[----:B------:R-:W-:Y:S01]  /*2c20*/  IADD3 R82, R91, R84, RZ ;  /* 0x000000545b527210 */ /* 0x000fe20007ffe0ff */
[--C-:B------:R-:W-:Y:S01]  /*2c30*/  IMAD R84, R85, 0x28, R154.reuse ;  /* 0x0000002855547824 */ /* 0x100fe200078e029a */
[----:B------:R-:W-:Y:S02]  /*2c40*/  SHF.R.S32.HI R87, RZ, 0x2, R83 ;  /* 0x00000002ff577819 */ /* 0x000fe40000011453 */
[----:B------:R-:W1:Y:S01]  /*2c50*/  LDS.64 R80, [R81] ;  /* 0x0000000051507984 */ /* 0x000e620000000a00 */
[----:B------:R-:W-:Y:S02]  /*2c60*/  IADD3 R164, R90, 0x34, RZ ;  /* 0x000000345aa47810 */ /* 0x000fe40007ffe0ff */
[----:B------:R-:W-:Y:S01]  /*2c70*/  IMAD R86, R87, 0x28, R154 ;  /* 0x0000002857567824 */ /* 0x000fe200078e029a */
[C---:B------:R-:W-:Y:S01]  /*2c80*/  IADD3 R84, R91.reuse, R84, RZ ;  /* 0x000000545b547210 */ /* 0x040fe20007ffe0ff */
[----:B------:R-:W2:Y:S03]  /*2c90*/  LDS.64 R82, [R82] ;  /* 0x0000000052527984 */ /* 0x000ea60000000a00 */
[----:B------:R-:W-:-:S02]  /*2ca0*/  IADD3 R86, R91, R86, RZ ;  /* 0x000000565b567210 */ /* 0x000fc40007ffe0ff */
[----:B------:R-:W3:Y:S04]  /*2cb0*/  LDS.64 R84, [R84] ;  /* 0x0000000054547984 */ /* 0x000ee80000000a00 */
[----:B------:R-:W4:Y:S01]  /*2cc0*/  LDS.64 R86, [R86] ;  /* 0x0000000056567984 */ /* 0x000f220000000a00 */
[----:B0-----:R-:W-:Y:S01]  /*2cd0*/  FADD.FTZ R89, RZ, R78 ;  /* 0x0000004eff597221 */ /* 0x001fe20000010000 */
[----:B------:R-:W-:Y:S01]  /*2ce0*/  FADD.FTZ R78, RZ, R79 ;  /* 0x0000004fff4e7221 */ /* 0x000fe20000010000 */
[----:B------:R-:W-:Y:S02]  /*2cf0*/  IADD3 R79, R90, 0x14, RZ ;  /* 0x000000145a4f7810 */ /* 0x000fe40007ffe0ff */
[----:B-1----:R-:W-:Y:S01]  /*2d00*/  FADD.FTZ R89, R89, R80 ;  /* 0x0000005059597221 */ /* 0x002fe20000010000 */
[----:B------:R-:W-:Y:S01]  /*2d10*/  FADD.FTZ R78, R78, R81 ;  /* 0x000000514e4e7221 */ /* 0x000fe20000010000 */
[----:B------:R-:W-:-:S03]  /*2d20*/  SHF.R.S32.HI R80, RZ, 0x1f, R79 ;  /* 0x0000001fff507819 */ /* 0x000fc6000001144f */
[----:B--2---:R-:W-:Y:S01]  /*2d30*/  FADD.FTZ R78, R78, R83 ;  /* 0x000000534e4e7221 */ /* 0x004fe20000010000 */
[----:B------:R-:W-:Y:S01]  /*2d40*/  LEA.HI R80, R80, R79, RZ, 0x2 ;  /* 0x0000004f50507211 */ /* 0x000fe200078f10ff */
[----:B------:R-:W-:Y:S02]  /*2d50*/  FADD.FTZ R89, R89, R82 ;  /* 0x0000005259597221 */ /* 0x000fe40000010000 */
[----:B---3--:R-:W-:Y:S01]  /*2d60*/  FADD.FTZ R78, R78, R85 ;  /* 0x000000554e4e7221 */ /* 0x008fe20000010000 */
[----:B------:R-:W-:Y:S01]  /*2d70*/  SHF.R.S32.HI R79, RZ, 0x2, R80 ;  /* 0x00000002ff4f7819 */ /* 0x000fe20000011450 */
[----:B------:R-:W-:Y:S01]  /*2d80*/  FADD.FTZ R89, R89, R84 ;  /* 0x0000005459597221 */ /* 0x000fe20000010000 */
[----:B------:R-:W-:Y:S01]  /*2d90*/  IADD3 R85, R90, 0x28, RZ ;  /* 0x000000285a557810 */ /* 0x000fe20007ffe0ff */
[----:B----4-:R-:W-:Y:S02]  /*2da0*/  FADD.FTZ R160, R78, R87 ;  /* 0x000000574ea07221 */ /* 0x010fe40000010000 */
[----:B------:R-:W-:-:S02]  /*2db0*/  IMAD R78, R79, 0x28, R154 ;  /* 0x000000284f4e7824 */ /* 0x000fc400078e029a */
[----:B------:R-:W-:Y:S01]  /*2dc0*/  FADD.FTZ R165, R89, R86 ;  /* 0x0000005659a57221 */ /* 0x000fe20000010000 */
[----:B------:R-:W-:Y:S02]  /*2dd0*/  VIADD R79, R90, 0x18 ;  /* 0x000000185a4f7836 */ /* 0x000fe40000000000 */
[----:B------:R-:W-:-:S03]  /*2de0*/  IADD3 R78, R91, R78, RZ ;  /* 0x0000004e5b4e7210 */ /* 0x000fc60007ffe0ff */
[----:B------:R-:W-:-:S04]  /*2df0*/  SHF.R.S32.HI R80, RZ, 0x1f, R79 ;  /* 0x0000001fff507819 */ /* 0x000fc8000001144f */
[----:B------:R-:W-:Y:S02]  /*2e00*/  LEA.HI R82, R80, R79, RZ, 0x2 ;  /* 0x0000004f50527211 */ /* 0x000fe400078f10ff */
[----:B------:R-:W0:Y:S01]  /*2e10*/  LDS.64 R78, [R78] ;  /* 0x000000004e4e7984 */ /* 0x000e220000000a00 */
[----:B------:R-:W-:-:S04]  /*2e20*/  IADD3 R80, R90, 0x1c, RZ ;  /* 0x0000001c5a507810 */ /* 0x000fc80007ffe0ff */
[----:B------:R-:W-:-:S04]  /*2e30*/  SHF.R.S32.HI R81, RZ, 0x1f, R80 ;  /* 0x0000001fff517819 */ /* 0x000fc80000011450 */
[----:B------:R-:W-:Y:S02]  /*2e40*/  LEA.HI R84, R81, R80, RZ, 0x2 ;  /* 0x0000005051547211 */ /* 0x000fe400078f10ff */
[----:B------:R-:W-:-:S04]  /*2e50*/  IADD3 R81, R90, 0x20, RZ ;  /* 0x000000205a517810 */ /* 0x000fc80007ffe0ff */
[----:B------:R-:W-:-:S04]  /*2e60*/  SHF.R.S32.HI R80, RZ, 0x1f, R81 ;  /* 0x0000001fff507819 */ /* 0x000fc80000011451 */
[----:B------:R-:W-:Y:S02]  /*2e70*/  LEA.HI R81, R80, R81, RZ, 0x2 ;  /* 0x0000005150517211 */ /* 0x000fe400078f10ff */
[----:B------:R-:W-:-:S04]  /*2e80*/  IADD3 R80, R90, 0x24, RZ ;  /* 0x000000245a507810 */ /* 0x000fc80007ffe0ff */
[----:B------:R-:W-:-:S04]  /*2e90*/  SHF.R.S32.HI R83, RZ, 0x1f, R80 ;  /* 0x0000001fff537819 */ /* 0x000fc80000011450 */
[----:B------:R-:W-:Y:S02]  /*2ea0*/  LEA.HI R80, R83, R80, RZ, 0x2 ;  /* 0x0000005053507211 */ /* 0x000fe400078f10ff */
[----:B------:R-:W-:Y:S02]  /*2eb0*/  SHF.R.S32.HI R83, RZ, 0x2, R82 ;  /* 0x00000002ff537819 */ /* 0x000fe40000011452 */
[----:B------:R-:W-:-:S04]  /*2ec0*/  SHF.R.S32.HI R82, RZ, 0x1f, R85 ;  /* 0x0000001fff527819 */ /* 0x000fc80000011455 */
[----:B------:R-:W-:Y:S01]  /*2ed0*/  LEA.HI R86, R82, R85, RZ, 0x2 ;  /* 0x0000005552567211 */ /* 0x000fe200078f10ff */
[----:B------:R-:W-:Y:S01]  /*2ee0*/  IMAD R82, R83, 0x28, R154 ;  /* 0x0000002853527824 */ /* 0x000fe200078e029a */
[----:B------:R-:W-:Y:S01]  /*2ef0*/  SHF.R.S32.HI R85, RZ, 0x2, R84 ;  /* 0x00000002ff557819 */ /* 0x000fe20000011454 */
[----:B0-----:R-:W-:Y:S01]  /*2f00*/  FADD.FTZ R165, R165, R78 ;  /* 0x0000004ea5a57221 */ /* 0x001fe20000010000 */
[----:B------:R-:W-:Y:S01]  /*2f10*/  SHF.R.S32.HI R83, RZ, 0x2, R81 ;  /* 0x00000002ff537819 */ /* 0x000fe20000011451 */
[----:B------:R-:W-:Y:S01]  /*2f20*/  FADD.FTZ R160, R160, R79 ;  /* 0x0000004fa0a07221 */ /* 0x000fe20000010000 */
[----:B------:R-:W-:Y:S01]  /*2f30*/  IADD3 R81, R91, R82, RZ ;  /* 0x000000525b517210 */ /* 0x000fe20007ffe0ff */
[----:B------:R-:W-:Y:S01]  /*2f40*/  IMAD R78, R85, 0x28, R154 ;  /* 0x00000028554e7824 */ /* 0x000fe200078e029a */
[----:B------:R-:W-:Y:S01]  /*2f50*/  SHF.R.S32.HI R85, RZ, 0x2, R80 ;  /* 0x00000002ff557819 */ /* 0x000fe20000011450 */
[----:B------:R-:W-:Y:S01]  /*2f60*/  IMAD R82, R83, 0x28, R154 ;  /* 0x0000002853527824 */ /* 0x000fe200078e029a */
[----:B------:R-:W-:Y:S01]  /*2f70*/  SHF.R.S32.HI R87, RZ, 0x2, R86 ;  /* 0x00000002ff577819 */ /* 0x000fe20000011456 */
[----:B------:R-:W-:Y:S01]  /*2f80*/  IMAD.IADD R78, R91, 0x1, R78 ;  /* 0x000000015b4e7824 */ /* 0x000fe200078e024e */
[----:B------:R-:W0:Y:S01]  /*2f90*/  LDS.64 R80, [R81] ;  /* 0x0000000051507984 */ /* 0x000e220000000a00 */
[--C-:B------:R-:W-:Y:S01]  /*2fa0*/  IMAD R86, R85, 0x28, R154.reuse ;  /* 0x0000002855567824 */ /* 0x100fe200078e029a */
[----:B------:R-:W-:Y:S01]  /*2fb0*/  IADD3 R84, R91, R82, RZ ;  /* 0x000000525b547210 */ /* 0x000fe20007ffe0ff */
[----:B------:R-:W-:Y:S01]  /*2fc0*/  IMAD R88, R87, 0x28, R154 ;  /* 0x0000002857587824 */ /* 0x000fe200078e029a */
[----:B------:R1:W2:Y:S02]  /*2fd0*/  LDS.64 R82, [R78] ;  /* 0x000000004e527984 */ /* 0x0002a40000000a00 */
[----:B------:R-:W-:-:S02]  /*2fe0*/  IADD3 R86, R91, R86, RZ ;  /* 0x000000565b567210 */ /* 0x000fc40007ffe0ff */
[----:B------:R-:W3:Y:S01]  /*2ff0*/  LDS.64 R84, [R84] ;  /* 0x0000000054547984 */ /* 0x000ee20000000a00 */
[----:B------:R-:W-:-:S03]  /*3000*/  IADD3 R88, R91, R88, RZ ;  /* 0x000000585b587210 */ /* 0x000fc60007ffe0ff */
[----:B------:R-:W4:Y:S01]  /*3010*/  LDS.64 R86, [R86] ;  /* 0x0000000056567984 */ /* 0x000f220000000a00 */
[----:B-1----:R-:W-:-:S03]  /*3020*/  IADD3 R78, R90, 0x2c, RZ ;  /* 0x0000002c5a4e7810 */ /* 0x002fc60007ffe0ff */
[----:B------:R-:W1:Y:S01]  /*3030*/  LDS.64 R88, [R88] ;  /* 0x0000000058587984 */ /* 0x000e620000000a00 */
[----:B------:R-:W-:-:S04]  /*3040*/  SHF.R.S32.HI R79, RZ, 0x1f, R78 ;  /* 0x0000001fff4f7819 */ /* 0x000fc8000001144e */
[----:B------:R-:W-:Y:S02]  /*3050*/  LEA.HI R79, R79, R78, RZ, 0x2 ;  /* 0x0000004e4f4f7211 */ /* 0x000fe400078f10ff */
[----:B------:R-:W-:Y:S02]  /*3060*/  IADD3 R78, R90, 0x30, RZ ;  /* 0x000000305a4e7810 */ /* 0x000fe40007ffe0ff */
[----:B------:R-:W-:Y:S01]  /*3070*/  SHF.R.S32.HI R79, RZ, 0x2, R79 ;  /* 0x00000002ff4f7819 */ /* 0x000fe2000001144f */
[----:B0-----:R-:W-:Y:S01]  /*3080*/  FADD.FTZ R160, R160, R81 ;  /* 0x00000051a0a07221 */ /* 0x001fe20000010000 */
[----:B------:R-:W-:Y:S01]  /*3090*/  SHF.R.S32.HI R81, RZ, 0x1f, R78 ;  /* 0x0000001fff517819 */ /* 0x000fe2000001144e */
[----:B------:R-:W-:Y:S02]  /*30a0*/  FADD.FTZ R165, R165, R80 ;  /* 0x00000050a5a57221 */ /* 0x000fe40000010000 */
[----:B--2---:R-:W-:Y:S01]  /*30b0*/  FADD.FTZ R160, R160, R83 ;  /* 0x00000053a0a07221 */ /* 0x004fe20000010000 */
[----:B------:R-:W-:Y:S01]  /*30c0*/  LEA.HI R81, R81, R78, RZ, 0x2 ;  /* 0x0000004e51517211 */ /* 0x000fe200078f10ff */
[----:B------:R-:W-:Y:S01]  /*30d0*/  IMAD R78, R79, 0x28, R154 ;  /* 0x000000284f4e7824 */ /* 0x000fe200078e029a */
[----:B------:R-:W-:Y:S01]  /*30e0*/  SHF.R.S32.HI R83, RZ, 0x1f, R164 ;  /* 0x0000001fff537819 */ /* 0x000fe200000114a4 */
[----:B---3--:R-:W-:Y:S01]  /*30f0*/  FADD.FTZ R160, R160, R85 ;  /* 0x00000055a0a07221 */ /* 0x008fe20000010000 */
[----:B------:R-:W-:Y:S01]  /*3100*/  SHF.R.S32.HI R81, RZ, 0x2, R81 ;  /* 0x00000002ff517819 */ /* 0x000fe20000011451 */
[----:B------:R-:W-:Y:S01]  /*3110*/  FADD.FTZ R165, R165, R82 ;  /* 0x00000052a5a57221 */ /* 0x000fe20000010000 */
[----:B------:R-:W-:Y:S01]  /*3120*/  IADD3 R78, R91, R78, RZ ;  /* 0x0000004e5b4e7210 */ /* 0x000fe20007ffe0ff */
[----:B----4-:R-:W-:Y:S01]  /*3130*/  FADD.FTZ R160, R160, R87 ;  /* 0x00000057a0a07221 */ /* 0x010fe20000010000 */
[----:B------:R-:W-:Y:S01]  /*3140*/  LEA.HI R164, R83, R164, RZ, 0x2 ;  /* 0x000000a453a47211 */ /* 0x000fe200078f10ff */
[----:B------:R-:W-:Y:S01]  /*3150*/  FADD.FTZ R165, R165, R84 ;  /* 0x00000054a5a57221 */ /* 0x000fe20000010000 */
[----:B------:R-:W-:Y:S01]  /*3160*/  IADD3 R82, R90, 0x3c, RZ ;  /* 0x0000003c5a527810 */ /* 0x000fe20007ffe0ff */
[----:B-1----:R-:W-:Y:S01]  /*3170*/  FADD.FTZ R162, R160, R89 ;  /* 0x00000059a0a27221 */ /* 0x002fe20000010000 */
[C---:B------:R-:W-:Y:S01]  /*3180*/  IADD3 R89, R90.reuse, 0x40, RZ ;  /* 0x000000405a597810 */ /* 0x040fe20007ffe0ff */
[----:B------:R-:W0:Y:S01]  /*3190*/  LDS.64 R78, [R78] ;  /* 0x000000004e4e7984 */ /* 0x000e220000000a00 */
[C---:B------:R-:W-:Y:S01]  /*31a0*/  VIADD R160, R90.reuse, 0x38 ;  /* 0x000000385aa07836 */ /* 0x040fe20000000000 */
[----:B------:R-:W-:Y:S01]  /*31b0*/  IADD3 R87, R90, 0x44, RZ ;  /* 0x000000445a577810 */ /* 0x000fe20007ffe0ff */
[----:B------:R-:W-:Y:S01]  /*31c0*/  FADD.FTZ R165, R165, R86 ;  /* 0x00000056a5a57221 */ /* 0x000fe20000010000 */
[----:B------:R-:W-:-:S02]  /*31d0*/  SHF.R.S32.HI R80, RZ, 0x1f, R89 ;  /* 0x0000001fff507819 */ /* 0x000fc40000011459 */
[----:B------:R-:W-:Y:S01]  /*31e0*/  SHF.R.S32.HI R83, RZ, 0x1f, R160 ;  /* 0x0000001fff537819 */ /* 0x000fe200000114a0 */
[----:B------:R-:W-:Y:S01]  /*31f0*/  FADD.FTZ R165, R165, R88 ;  /* 0x00000058a5a57221 */ /* 0x000fe20000010000 */
[----:B------:R-:W-:Y:S01]  /*3200*/  LEA.HI R89, R80, R89, RZ, 0x2 ;  /* 0x0000005950597211 */ /* 0x000fe200078f10ff */
[----:B------:R-:W-:Y:S01]  /*3210*/  IMAD R80, R81, 0x28, R154 ;  /* 0x0000002851507824 */ /* 0x000fe200078e029a */
[----:B------:R-:W-:Y:S02]  /*3220*/  LEA.HI R160, R83, R160, RZ, 0x2 ;  /* 0x000000a053a07211 */ /* 0x000fe400078f10ff */
[----:B------:R-:W-:Y:S02]  /*3230*/  SHF.R.S32.HI R83, RZ, 0x1f, R82 ;  /* 0x0000001fff537819 */ /* 0x000fe40000011452 */
[----:B------:R-:W-:Y:S02]  /*3240*/  IADD3 R80, R91, R80, RZ ;  /* 0x000000505b507210 */ /* 0x000fe40007ffe0ff */
[----:B------:R-:W-:-:S02]  /*3250*/  SHF.R.S32.HI R84, RZ, 0x1f, R87 ;  /* 0x0000001fff547819 */ /* 0x000fc40000011457 */
[C---:B------:R-:W-:Y:S02]  /*3260*/  IADD3 R85, R90.reuse, 0x48, RZ ;  /* 0x000000485a557810 */ /* 0x040fe40007ffe0ff */
[----:B------:R-:W1:Y:S01]  /*3270*/  LDS.64 R80, [R80] ;  /* 0x0000000050507984 */ /* 0x000e620000000a00 */
[----:B------:R-:W-:Y:S01]  /*3280*/  LEA.HI R82, R83, R82, RZ, 0x2 ;  /* 0x0000005253527211 */ /* 0x000fe200078f10ff */
[----:B------:R-:W-:Y:S01]  /*3290*/  VIADD R83, R90, 0x4c ;  /* 0x0000004c5a537836 */ /* 0x000fe20000000000 */
[----:B------:R-:W-:Y:S02]  /*32a0*/  LEA.HI R87, R84, R87, RZ, 0x2 ;  /* 0x0000005754577211 */ /* 0x000fe400078f10ff */
[----:B------:R-:W-:Y:S02]  /*32b0*/  SHF.R.S32.HI R84, RZ, 0x1f, R85 ;  /* 0x0000001fff547819 */ /* 0x000fe40000011455 */
[----:B------:R-:W-:Y:S02]  /*32c0*/  SHF.R.S32.HI R164, RZ, 0x2, R164 ;  /* 0x00000002ffa47819 */ /* 0x000fe400000114a4 */
[----:B------:R-:W-:-:S02]  /*32d0*/  LEA.HI R85, R84, R85, RZ, 0x2 ;  /* 0x0000005554557211 */ /* 0x000fc400078f10ff */
[----:B------:R-:W-:Y:S01]  /*32e0*/  SHF.R.S32.HI R84, RZ, 0x1f, R83 ;  /* 0x0000001fff547819 */ /* 0x000fe20000011453 */
[----:B------:R-:W-:Y:S01]  /*32f0*/  IMAD R164, R164, 0x28, R154 ;  /* 0x00000028a4a47824 */ /* 0x000fe200078e029a */
[----:B------:R-:W-:Y:S02]  /*3300*/  SHF.R.S32.HI R160, RZ, 0x2, R160 ;  /* 0x00000002ffa07819 */ /* 0x000fe400000114a0 */
[----:B------:R-:W-:Y:S02]  /*3310*/  LEA.HI R83, R84, R83, RZ, 0x2 ;  /* 0x0000005354537211 */ /* 0x000fe400078f10ff */
[----:B------:R-:W-:Y:S01]  /*3320*/  SHF.R.S32.HI R82, RZ, 0x2, R82 ;  /* 0x00000002ff527819 */ /* 0x000fe20000011452 */
[----:B------:R-:W-:Y:S01]  /*3330*/  IMAD R160, R160, 0x28, R154 ;  /* 0x00000028a0a07824 */ /* 0x000fe200078e029a */
[----:B------:R-:W-:Y:S01]  /*3340*/  SHF.R.S32.HI R89, RZ, 0x2, R89 ;  /* 0x00000002ff597819 */ /* 0x000fe20000011459 */
[----:B0-----:R-:W-:Y:S01]  /*3350*/  FADD.FTZ R165, R165, R78 ;  /* 0x0000004ea5a57221 */ /* 0x001fe20000010000 */
[----:B------:R-:W-:Y:S01]  /*3360*/  SHF.R.S32.HI R87, RZ, 0x2, R87 ;  /* 0x00000002ff577819 */ /* 0x000fe20000011457 */
[--C-:B------:R-:W-:Y:S01]  /*3370*/  IMAD R82, R82, 0x28, R154.reuse ;  /* 0x0000002852527824 */ /* 0x100fe200078e029a */
[----:B------:R-:W-:Y:S01]  /*3380*/  SHF.R.S32.HI R85, RZ, 0x2, R85 ;  /* 0x00000002ff557819 */ /* 0x000fe20000011455 */
[--C-:B------:R-:W-:Y:S01]  /*3390*/  IMAD R84, R89, 0x28, R154.reuse ;  /* 0x0000002859547824 */ /* 0x100fe200078e029a */
[----:B------:R-:W-:Y:S01]  /*33a0*/  SHF.R.S32.HI R83, RZ, 0x2, R83 ;  /* 0x00000002ff537819 */ /* 0x000fe20000011453 */
[--C-:B------:R-:W-:Y:S01]  /*33b0*/  IMAD R86, R87, 0x28, R154.reuse ;  /* 0x0000002857567824 */ /* 0x100fe200078e029a */
[----:B------:R-:W-:Y:S01]  /*33c0*/  IADD3 R78, R91, R164, RZ ;  /* 0x000000a45b4e7210 */ /* 0x000fe20007ffe0ff */
[----:B------:R-:W-:-:S02]  /*33d0*/  IMAD R88, R85, 0x28, R154 ;  /* 0x0000002855587824 */ /* 0x000fc400078e029a */
[----:B------:R-:W-:Y:S01]  /*33e0*/  FADD.FTZ R90, R162, R79 ;  /* 0x0000004fa25a7221 */ /* 0x000fe20000010000 */
[----:B------:R-:W-:Y:S01]  /*33f0*/  IMAD R154, R83, 0x28, R154 ;  /* 0x00000028539a7824 */ /* 0x000fe200078e029a */
[C---:B------:R-:W-:Y:S01]  /*3400*/  IADD3 R160, R91.reuse, R160, RZ ;  /* 0x000000a05ba07210 */ /* 0x040fe20007ffe0ff */
[----:B------:R-:W0:Y:S01]  /*3410*/  LDS.64 R78, [R78] ;  /* 0x000000004e4e7984 */ /* 0x000e220000000a00 */
[C---:B------:R-:W-:Y:S02]  /*3420*/  IADD3 R82, R91.reuse, R82, RZ ;  /* 0x000000525b527210 */ /* 0x040fe40007ffe0ff */
[C---:B------:R-:W-:Y:S02]  /*3430*/  IADD3 R84, R91.reuse, R84, RZ ;  /* 0x000000545b547210 */ /* 0x040fe40007ffe0ff */
[C---:B------:R-:W-:Y:S02]  /*3440*/  IADD3 R86, R91.reuse, R86, RZ ;  /* 0x000000565b567210 */ /* 0x040fe40007ffe0ff */
[C---:B------:R-:W-:Y:S01]  /*3450*/  IADD3 R88, R91.reuse, R88, RZ ;  /* 0x000000585b587210 */ /* 0x040fe20007ffe0ff */
[----:B------:R-:W-:-:S02]  /*3460*/  IMAD.IADD R91, R91, 0x1, R154 ;  /* 0x000000015b5b7824 */ /* 0x000fc400078e029a */
[----:B-1----:R-:W-:Y:S01]  /*3470*/  FADD.FTZ R165, R165, R80 ;  /* 0x00000050a5a57221 */ /* 0x002fe20000010000 */
[----:B------:R-:W-:Y:S01]  /*3480*/  FADD.FTZ R154, R90, R81 ;  /* 0x000000515a9a7221 */ /* 0x000fe20000010000 */
[----:B------:R-:W-:Y:S04]  /*3490*/  LDS.64 R82, [R82] ;  /* 0x0000000052527984 */ /* 0x000fe80000000a00 */
[----:B------:R-:W1:Y:S04]  /*34a0*/  LDS.64 R80, [R160] ;  /* 0x00000000a0507984 */ /* 0x000e680000000a00 */
[----:B------:R-:W2:Y:S04]  /*34b0*/  LDS.64 R84, [R84] ;  /* 0x0000000054547984 */ /* 0x000ea80000000a00 */
[----:B------:R-:W3:Y:S04]  /*34c0*/  LDS.64 R86, [R86] ;  /* 0x0000000056567984 */ /* 0x000ee80000000a00 */
        /* <DEDUP_REMOVED lines=15> */
[----:B------:R-:W-:-:S07]  /*35c0*/  FADD.FTZ R91, R154, R91 ;  /* 0x0000005b9a5b7221 */ /* 0x000fce0000010000 */
.L_x_1621:
[----:B------:R-:W-:Y:S05]  /*35d0*/  BSYNC B0 ;  /* 0x0000000000007941 */ /* 0x000fea0003800000 */
.L_x_1620:
[----:B0-----:R-:W0:Y:S01]  /*35e0*/  SHFL.BFLY PT, R79, R90, 0x2, 0x1f ;  /* 0x0c401f005a4f7f89 */ /* 0x001e2200000e0000 */
[----:B------:R-:W-:Y:S01]  /*35f0*/  LOP3.LUT P0, RZ, R158, 0xfffffff3, RZ, 0xc0, !PT ;  /* 0xfffffff39eff7812 */ /* 0x000fe2000780c0ff */
[----:B------:R-:W1:Y:S02]  /*3600*/  LDC R84, c[0x0][0x140] ;  /* 0x00005000ff547b82 */ /* 0x000e640000000800 */
[----:B------:R-:W2:Y:S10]  /*3610*/  SHFL.BFLY PT, R78, R91, 0x2, 0x1f ;  /* 0x0c401f005b4e7f89 */ /* 0x000eb400000e0000 */
[----:B------:R-:W-:-:S04]  /*3620*/  @!P0 IADD3 R83, R153, 0xc80, RZ ;  /* 0x00000c8099538810 */ /* 0x000fc80007ffe0ff */
[----:B------:R-:W-:Y:S01]  /*3630*/  @!P0 LEA R83, R152, R83, 0x18 ;  /* 0x0000005398538211 */ /* 0x000fe200078ec0ff */
[----:B0-----:R-:W-:Y:S01]  /*3640*/  FADD.FTZ R80, R79, R90 ;  /* 0x0000005a4f507221 */ /* 0x001fe20000010000 */
[----:B-1----:R-:W-:Y:S01]  /*3650*/  ISETP.EQ.U32.AND P1, PT, R84, 0x1, PT ;  /* 0x000000015400780c */ /* 0x002fe20003f22070 */
[----:B--2---:R-:W-:-:S03]  /*3660*/  FADD.FTZ R81, R78, R91 ;  /* 0x0000005b4e517221 */ /* 0x004fc60000010000 */
[----:B------:R-:W0:Y:S01]  /*3670*/  SHFL.BFLY PT, R79, R80, 0x1, 0x1f ;  /* 0x0c201f00504f7f89 */ /* 0x000e2200000e0000 */
[----:B------:R-:W-:-:S03]  /*3680*/  @!P0 SHF.L.U32 R78, R158, 0x1, RZ ;  /* 0x000000019e4e8819 */ /* 0x000fc600000006ff */
[----:B------:R-:W1:Y:S01]  /*3690*/  SHFL.BFLY PT, R82, R81, 0x1, 0x1f ;  /* 0x0c201f0051527f89 */ /* 0x000e6200000e0000 */
[----:B------:R-:W-:-:S04]  /*36a0*/  @!P0 LOP3.LUT R78, R78, 0xfffffff8, RZ, 0xc0, !PT ;  /* 0xfffffff84e4e8812 */ /* 0x000fc800078ec0ff */
[----:B------:R-:W-:Y:S01]  /*36b0*/  @!P0 IADD3 R83, R78, R83, RZ ;  /* 0x000000534e538210 */ /* 0x000fe20007ffe0ff */
[----:B0-----:R-:W-:Y:S01]  /*36c0*/  FADD.FTZ R78, R80, R79 ;  /* 0x0000004f504e7221 */ /* 0x001fe20000010000 */
[----:B-1----:R-:W-:-:S05]  /*36d0*/  FADD.FTZ R79, R81, R82 ;  /* 0x00000052514f7221 */ /* 0x002fca0000010000 */
[----:B------:R0:W-:Y:S01]  /*36e0*/  @!P0 STS.64 [R83], R78 ;  /* 0x0000004e53008388 */ /* 0x0001e20000000a00 */
[----:B------:R-:W-:Y:S05]  /*36f0*/  @!P1 BRA `(.L_x_1622) ;  /* 0x0000000000149947 */ /* 0x000fea0003800000 */
[----:B------:R-:W-:Y:S06]  /*3700*/  MEMBAR.ALL.GPU ;  /* 0x0000000000007992 */ /* 0x000fec000000a000 */
[----:B------:R-:W-:-:S00]  /*3710*/  ERRBAR ;  /* 0x00000000000079ab */ /* 0x000fc00000000000 */
[----:B------:R-:W-:Y:S08]  /*3720*/  CGAERRBAR ;  /* 0x00000000000075ab */ /* 0x000ff00000000000 */
[----:B------:R-:W-:Y:S01]  /*3730*/  UCGABAR_ARV ;  /* 0x00000000000079c7 */ /* 0x000fe20008000000 */
[----:B------:R-:W-:Y:S05]  /*3740*/  BRA `(.L_x_1623) ;  /* 0x0000000000047947 */ /* 0x000fea0003800000 */
.L_x_1622:
[----:B------:R-:W-:Y:S01]  /*3750*/  NOP ;  /* 0x0000000000007918 */ /* 0x000fe20000000000 */
.L_x_1623:
[----:B------:R-:W-:Y:S05]  /*3760*/  @!P1 BRA `(.L_x_1624) ;  /* 0x00000000000c9947 */ /* 0x000fea0003800000 */
[----:B------:R-:W-:Y:S01]  /*3770*/  UCGABAR_WAIT ;  /* 0x0000000000007dc7 */ /* 0x000fe20008000000 */
[----:B------:R-:W-:Y:S01]  /*3780*/  CCTL.IVALL ;  /* 0x00000000ff00798f */ /* 0x000fe20002000000 */
[----:B------:R-:W-:Y:S05]  /*3790*/  BRA `(.L_x_1625) ;  /* 0x0000000000047947 */ /* 0x000fea0003800000 */
.L_x_1624:
[----:B------:R-:W-:Y:S06]  /*37a0*/  BAR.SYNC.DEFER_BLOCKING 0x0 ;  /* 0x0000000000007b1d */ /* 0x000fec0000010000 */
.L_x_1625:
[----:B------:R-:W-:Y:S01]  /*37b0*/  ISETP.GT.U32.AND P0, PT, R158, 0x7, PT ;  /* 0x000000079e00780c */ /* 0x000fe20003f04070 */
[----:B------:R-:W-:Y:S01]  /*37c0*/  BSSY B0, `(.L_x_1626) ;  /* 0x0000010000007945 */ /* 0x000fe20003800000 */
[----:B------:R-:W-:-:S11]  /*37d0*/  CS2R R80, SRZ ;  /* 0x0000000000507805 */ /* 0x000fd6000001ff00 */
[----:B------:R-:W-:Y:S05]  /*37e0*/  @P0 BRA `(.L_x_1627) ;  /* 0x0000000000340947 */ /* 0x000fea0003800000 */
[----:B------:R-:W1:Y:S01]  /*37f0*/  S2R R80, SR_SWINHI ;  /* 0x0000000000507919 */ /* 0x000e620000002f00 */
[----:B0-----:R-:W-:Y:S02]  /*3800*/  IADD3 R79, R153, 0xc80, RZ ;  /* 0x00000c80994f7810 */ /* 0x001fe40007ffe0ff */
[----:B------:R-:W-:Y:S02]  /*3810*/  LOP3.LUT R81, R158, 0x1, RZ, 0xc0, !PT ;  /* 0x000000019e517812 */ /* 0x000fe400078ec0ff */
[----:B------:R-:W-:Y:S02]  /*3820*/  LEA R79, R152, R79, 0x18 ;  /* 0x0000004f984f7211 */ /* 0x000fe400078ec0ff */
[----:B------:R-:W-:Y:S02]  /*3830*/  SHF.R.U32.HI R83, RZ, 0x1, R158 ;  /* 0x00000001ff537819 */ /* 0x000fe4000001169e */
[----:B------:R-:W-:Y:S02]  /*3840*/  MOV R78, R79 ;  /* 0x0000004f004e7202 */ /* 0x000fe40000000f00 */
[----:B-1----:R-:W-:-:S02]  /*3850*/  MOV R79, R80 ;  /* 0x00000050004f7202 */ /* 0x002fc40000000f00 */
[----:B------:R-:W-:Y:S02]  /*3860*/  PRMT R78, R81, 0x654, R78 ;  /* 0x00000654514e7816 */ /* 0x000fe4000000004e */
[----:B------:R-:W-:-:S03]  /*3870*/  MOV R79, R79 ;  /* 0x0000004f004f7202 */ /* 0x000fc60000000f00 */
[----:B------:R-:W-:-:S06]  /*3880*/  IMAD.WIDE.U32 R78, R83, 0x8, R78 ;  /* 0x00000008534e7825 */ /* 0x000fcc00078e004e */
[----:B------:R-:W2:Y:S02]  /*3890*/  LD.E.64 R78, desc[UR6][R78.64] ;  /* 0x000000064e4e7980 */ /* 0x000ea4000c101b00 */
[----:B--2---:R-:W-:Y:S01]  /*38a0*/  FADD.FTZ R81, RZ, R78 ;  /* 0x0000004eff517221 */ /* 0x004fe20000010000 */
[----:B------:R-:W-:-:S07]  /*38b0*/  FADD.FTZ R80, RZ, R79 ;  /* 0x0000004fff507221 */ /* 0x000fce0000010000 */
.L_x_1627:
[----:B------:R-:W-:Y:S05]  /*38c0*/  BSYNC B0 ;  /* 0x0000000000007941 */ /* 0x000fea0003800000 */
.L_x_1626:
[----:B------:R-:W-:Y:S05]  /*38d0*/  @!P1 BRA `(.L_x_1628) ;  /* 0x0000000000149947 */ /* 0x000fea0003800000 */
[----:B------:R-:W-:Y:S06]  /*38e0*/  MEMBAR.ALL.GPU ;  /* 0x0000000000007992 */ /* 0x000fec000000a000 */
[----:B------:R-:W-:-:S00]  /*38f0*/  ERRBAR ;  /* 0x00000000000079ab */ /* 0x000fc00000000000 */
[----:B------:R-:W-:Y:S08]  /*3900*/  CGAERRBAR ;  /* 0x00000000000075ab */ /* 0x000ff00000000000 */
[----:B------:R-:W-:Y:S01]  /*3910*/  UCGABAR_ARV ;  /* 0x00000000000079c7 */ /* 0x000fe20008000000 */
[----:B------:R-:W-:Y:S05]  /*3920*/  BRA `(.L_x_1629) ;  /* 0x0000000000047947 */ /* 0x000fea0003800000 */
.L_x_1628:
[----:B------:R-:W-:Y:S01]  /*3930*/  NOP ;  /* 0x0000000000007918 */ /* 0x000fe20000000000 */
.L_x_1629:
[----:B0-----:R-:W0:Y:S01]  /*3940*/  SHFL.BFLY PT, R78, R81, 0x1, 0x1f ;  /* 0x0c201f00514e7f89 */ /* 0x001e2200000e0000 */
[----:B------:R-:W-:Y:S01]  /*3950*/  LOP3.LUT P2, RZ, R158, 0xfffffff9, RZ, 0xc0, !PT ;  /* 0xfffffff99eff7812 */ /* 0x000fe2000784c0ff */
[----:B------:R-:W-:Y:S01]  /*3960*/  ULDC.64 UR4, c[0x0][0x240] ;  /* 0x0000900000047ab9 */ /* 0x000fe20000000a00 */
[----:B------:R-:W-:Y:S01]  /*3970*/  BSSY B0, `(.L_x_1630) ;  /* 0x0000011000007945 */ /* 0x000fe20003800000 */
[----:B------:R-:W1:Y:S01]  /*3980*/  SHFL.BFLY PT, R79, R80, 0x1, 0x1f ;  /* 0x0c201f00504f7f89 */ /* 0x000e6200000e0000 */
[----:B------:R-:W-:-:S04]  /*3990*/  ISETP.NE.U32.AND P0, PT, RZ, UR4, PT ;  /* 0x00000004ff007c0c */ /* 0x000fc8000bf05070 */
[----:B------:R-:W-:Y:S01]  /*39a0*/  ISETP.NE.AND.EX P0, PT, RZ, UR5, PT, P0 ;  /* 0x00000005ff007c0c */ /* 0x000fe2000bf05300 */
[----:B0-----:R-:W-:Y:S01]  /*39b0*/  FADD.FTZ R78, R78, R81 ;  /* 0x000000514e4e7221 */ /* 0x001fe20000010000 */
[----:B-1----:R-:W-:-:S03]  /*39c0*/  FADD.FTZ R82, R79, R80 ;  /* 0x000000504f527221 */ /* 0x002fc60000010000 */
[----:B------:R-:W-:Y:S08]  /*39d0*/  @P2 BRA `(.L_x_1631) ;  /* 0x0000000000282947 */ /* 0x000ff00003800000 */
[----:B------:R-:W-:Y:S01]  /*39e0*/  FMUL.FTZ R78, R78, 4.8828125727595761418e-05 ;  /* 0x384ccccd4e4e7820 */ /* 0x000fe20000410000 */
[----:B------:R-:W-:Y:S02]  /*39f0*/  SHF.L.U32 R80, R158, 0x2, RZ ;  /* 0x000000029e507819 */ /* 0x000fe400000006ff */
[----:B------:R-:W-:Y:S01]  /*3a00*/  IADD3 R81, R153, 0xcc0, RZ ;  /* 0x00000cc099517810 */ /* 0x000fe20007ffe0ff */
[----:B------:R-:W-:Y:S01]  /*3a10*/  FMUL.FTZ R79, R78, R78 ;  /* 0x0000004e4e4f7220 */ /* 0x000fe20000410000 */
[----:B------:R-:W-:Y:S02]  /*3a20*/  LOP3.LUT R80, R80, 0xfffffff8, RZ, 0xc0, !PT ;  /* 0xfffffff850507812 */ /* 0x000fe400078ec0ff */
[----:B------:R-:W-:Y:S01]  /*3a30*/  LEA R81, R152, R81, 0x18 ;  /* 0x0000005198517211 */ /* 0x000fe200078ec0ff */
[----:B------:R-:W-:-:S04]  /*3a40*/  FFMA.FTZ R79, R82, 4.8828125727595761418e-05, -R79 ;  /* 0x384ccccd524f7823 */ /* 0x000fc8000001084f */
[----:B------:R-:W-:Y:S01]  /*3a50*/  IMAD.IADD R80, R80, 0x1, R81 ;  /* 0x0000000150507824 */ /* 0x000fe200078e0251 */
[----:B------:R-:W-:-:S05]  /*3a60*/  FMNMX.FTZ R79, RZ, R79, !PT ;  /* 0x0000004fff4f7209 */ /* 0x000fca0007810000 */
[----:B------:R0:W-:Y:S02]  /*3a70*/  STS.64 [R80], R78 ;  /* 0x0000004e50007388 */ /* 0x0001e40000000a00 */
.L_x_1631:
[----:B------:R-:W-:Y:S05]  /*3a80*/  BSYNC B0 ;  /* 0x0000000000007941 */ /* 0x000fea0003800000 */
.L_x_1630:
[----:B------:R-:W-:Y:S06]  /*3a90*/  BAR.SYNC.DEFER_BLOCKING 0x0 ;  /* 0x0000000000007b1d */ /* 0x000fec0000010000 */
[----:B------:R-:W-:Y:S05]  /*3aa0*/  @!P0 BRA `(.L_x_1632) ;  /* 0x0000000000448947 */ /* 0x000fea0003800000 */
[----:B------:R-:W-:Y:S01]  /*3ab0*/  LOP3.LUT R163, R163, 0x1, RZ, 0xc0, !PT ;  /* 0x00000001a3a37812 */ /* 0x000fe200078ec0ff */
[----:B------:R-:W-:Y:S03]  /*3ac0*/  BSSY B0, `(.L_x_1632) ;  /* 0x000000f000007945 */ /* 0x000fe60003800000 */
[----:B------:R-:W-:-:S04]  /*3ad0*/  ISETP.NE.U32.AND P0, PT, R163, 0x1, PT ;  /* 0x00000001a300780c */ /* 0x000fc80003f05070 */
[----:B------:R-:W-:-:S13]  /*3ae0*/  ISETP.GT.U32.OR P0, PT, R158, 0x3, !P0 ;  /* 0x000000039e00780c */ /* 0x000fda0004704470 */
[----:B------:R-:W-:Y:S05]  /*3af0*/  @P0 BRA `(.L_x_1633) ;  /* 0x00000000002c0947 */ /* 0x000fea0003800000 */
[----:B------:R-:W-:-:S04]  /*3b00*/  IADD3 R153, R153, 0xcc0, RZ ;  /* 0x00000cc099997810 */ /* 0x000fc80007ffe0ff */
[----:B------:R-:W-:-:S04]  /*3b10*/  LEA R153, R152, R153, 0x18 ;  /* 0x0000009998997211 */ /* 0x000fc800078ec0ff */
[----:B0-----:R-:W-:Y:S02]  /*3b20*/  LEA R78, R158, R153, 0x3 ;  /* 0x000000999e4e7211 */ /* 0x001fe400078e18ff */
[----:B------:R-:W-:-:S04]  /*3b30*/  IADD3 R158, R155, R158, RZ ;  /* 0x0000009e9b9e7210 */ /* 0x000fc80007ffe0ff */
[----:B------:R-:W0:Y:S01]  /*3b40*/  LDS.64 R78, [R78] ;  /* 0x000000004e4e7984 */ /* 0x000e220000000a00 */
[----:B------:R-:W-:Y:S02]  /*3b50*/  SHF.R.S32.HI R80, RZ, 0x1f, R158 ;  /* 0x0000001fff507819 */ /* 0x000fe4000001149e */
[----:B------:R-:W-:-:S04]  /*3b60*/  LEA R158, P0, R161, R158, 0x5 ;  /* 0x0000009ea19e7211 */ /* 0x000fc800078028ff */
[----:B------:R-:W-:Y:S02]  /*3b70*/  LEA.HI.X R161, R161, R80, RZ, 0x5, P0 ;  /* 0x00000050a1a17211 */ /* 0x000fe400000f2cff */
[----:B------:R-:W-:-:S04]  /*3b80*/  LEA R80, P0, R158, UR4, 0x3 ;  /* 0x000000049e507c11 */ /* 0x000fc8000f8018ff */
[----:B------:R-:W-:-:S05]  /*3b90*/  LEA.HI.X R81, R158, UR5, R161, 0x3, P0 ;  /* 0x000000059e517c11 */ /* 0x000fca00080f1ca1 */
[----:B0-----:R1:W-:Y:S04]  /*3ba0*/  STG.E.64 desc[UR6][R80.64], R78 ;  /* 0x0000004e50007986 */ /* 0x0013e8000c101b06 */
.L_x_1633:
[----:B------:R-:W-:Y:S05]  /*3bb0*/  BSYNC B0 ;  /* 0x0000000000007941 */ /* 0x000fea0003800000 */
.L_x_1632:
[----:B------:R-:W2:Y:S01]  /*3bc0*/  S2UR UR5, SR_CgaCtaId ;  /* 0x00000000000579c3 */ /* 0x000ea20000008800 */
[----:B01----:R-:W-:Y:S01]  /*3bd0*/  IMAD R78, R159, 0x140, RZ ;  /* 0x000001409f4e7824 */ /* 0x003fe200078e02ff */
[----:B------:R-:W-:Y:S01]  /*3be0*/  IADD3 R155, RZ, -R155, RZ ;  /* 0x8000009bff9b7210 */ /* 0x000fe20007ffe0ff */
[----:B------:R-:W-:Y:S01]  /*3bf0*/  UMOV UR4, 0x400 ;  /* 0x0000040000047882 */ /* 0x000fe20000000000 */
[C---:B-----5:R-:W-:Y:S01]  /*3c00*/  PRMT R81, R74.reuse, 0x7632, R81 ;  /* 0x000076324a517816 */ /* 0x060fe20000000051 */
[----:B------:R-:W-:Y:S01]  /*3c10*/  UIADD3 UR4, UR4, 0xcc0, URZ ;  /* 0x00000cc004047890 */ /* 0x000fe2000fffe03f */
[----:B------:R-:W-:Y:S01]  /*3c20*/  LEA R83, R151, R78, 0x2 ;  /* 0x0000004e97537211 */ /* 0x000fe200078e10ff */
[----:B------:R-:W-:Y:S01]  /*3c30*/  IMAD.U32 R165, R74, 0x10000, RZ ;  /* 0x000100004aa57824 */ /* 0x000fe200078e00ff */
[C---:B------:R-:W-:Y:S01]  /*3c40*/  PRMT R80, R75.reuse, 0x7632, R80 ;  /* 0x000076324b507816 */ /* 0x040fe20000000050 */
[----:B------:R-:W-:Y:S01]  /*3c50*/  HFMA2.MMA R84, -RZ, RZ, 0, 0.00018310546875 ;  /* 0x00000a00ff547435 */ /* 0x000fe200000001ff */
[----:B------:R-:W-:Y:S01]  /*3c60*/  SHF.L.U32 R164, R75, 0x10, RZ ;  /* 0x000000104ba47819 */ /* 0x000fe200000006ff */
[----:B------:R-:W-:Y:S01]  /*3c70*/  IMAD.WIDE.U32 R78, R83, -0x33333333, RZ ;  /* 0xcccccccd534e7825 */ /* 0x000fe200078e00ff */
[----:B------:R-:W-:Y:S01]  /*3c80*/  MOV R78, R155 ;  /* 0x0000009b004e7202 */ /* 0x000fe20000000f00 */
[----:B------:R0:W-:Y:S01]  /*3c90*/  STL [R1+0x100], R122 ;  /* 0x0001007a01007387 */ /* 0x0001e20000100800 */
[----:B------:R-:W-:Y:S01]  /*3ca0*/  PRMT R75, R73, 0x7632, R75 ;  /* 0x00007632494b7816 */ /* 0x000fe2000000004b */
[----:B------:R-:W-:Y:S01]  /*3cb0*/  IMAD.U32 R80, R80, 0x10000, RZ ;  /* 0x0001000050507824 */ /* 0x000fe200078e00ff */
[----:B------:R-:W-:Y:S01]  /*3cc0*/  LEA.HI R78, R79, R78, RZ, 0x1a ;  /* 0x0000004e4f4e7211 */ /* 0x000fe200078fd0ff */
[----:B------:R-:W-:Y:S01]  /*3cd0*/  STL [R1+0xfc], R125 ;  /* 0x0000fc7d01007387 */ /* 0x000fe20000100800 */
[----:B------:R-:W-:Y:S01]  /*3ce0*/  SHF.L.U32 R81, R81, 0x10, RZ ;  /* 0x0000001051517819 */ /* 0x000fe200000006ff */
[C---:B------:R-:W-:Y:S01]  /*3cf0*/  VIADD R162, R68.reuse, 0x16800 ;  /* 0x0001680044a27836 */ /* 0x040fe20000000000 */
[----:B------:R-:W-:Y:S01]  /*3d00*/  SHF.L.U32 R73, R73, 0x10, RZ ;  /* 0x0000001049497819 */ /* 0x000fe200000006ff */
[----:B------:R-:W-:Y:S01]  /*3d10*/  ULDC.64 UR8, c[0x0][0x210] ;  /* 0x0000840000087ab9 */ /* 0x000fe20000000a00 */
[----:B------:R-:W-:Y:S01]  /*3d20*/  SHF.L.U32 R75, R75, 0x10, RZ ;  /* 0x000000104b4b7819 */ /* 0x000fe200000006ff */
[----:B--2---:R-:W-:Y:S01]  /*3d30*/  ULEA UR4, UR5, UR4, 0x18 ;  /* 0x0000000405047291 */ /* 0x004fe2000f8ec03f */
[----:B------:R-:W-:-:S02]  /*3d40*/  IADD3 R153, R68, 0x46000, RZ ;  /* 0x0004600044997810 */ /* 0x000fc40007ffe0ff */
[C---:B------:R-:W-:Y:S02]  /*3d50*/  IADD3 R154, R68.reuse, 0x3e800, RZ ;  /* 0x0003e800449a7810 */ /* 0x040fe40007ffe0ff */
[----:B------:R-:W-:Y:S02]  /*3d60*/  IADD3 R90, R68, 0x3c000, RZ ;  /* 0x0003c000445a7810 */ /* 0x000fe40007ffe0ff */
[----:B------:R-:W-:Y:S01]  /*3d70*/  LEA R78, R78, UR4, 0x3 ;  /* 0x000000044e4e7c11 */ /* 0x000fe2000f8e18ff */
[----:B------:R-:W-:Y:S01]  /*3d80*/  ULDC UR4, c[0x0][0x230] ;  /* 0x00008c0000047ab9 */ /* 0x000fe20000000800 */
[C---:B------:R-:W-:Y:S02]  /*3d90*/  IADD3 R155, R68.reuse, 0x39800, RZ ;  /* 0x00039800449b7810 */ /* 0x040fe40007ffe0ff */
[C---:B------:R-:W-:Y:S02]  /*3da0*/  IADD3 R158, R68.reuse, 0x2a800, RZ ;  /* 0x0002a800449e7810 */ /* 0x040fe40007ffe0ff */
[----:B------:R-:W1:Y:S01]  /*3db0*/  LDS.64 R78, [R78] ;  /* 0x000000004e4e7984 */ /* 0x000e620000000a00 */
[----:B------:R-:W-:-:S02]  /*3dc0*/  IADD3 R160, R68, 0x20800, RZ ;  /* 0x0002080044a07810 */ /* 0x000fc40007ffe0ff */
[C---:B------:R-:W-:Y:S02]  /*3dd0*/  IADD3 R161, R68.reuse, 0x1b800, RZ ;  /* 0x0001b80044a17810 */ /* 0x040fe40007ffe0ff */
[----:B0-----:R-:W-:Y:S01]  /*3de0*/  IADD3 R122, R68, 0x43800, RZ ;  /* 0x00043800447a7810 */ /* 0x001fe20007ffe0ff */
[----:B-1----:R-:W-:Y:S01]  /*3df0*/  FADD.FTZ R82, R79, UR4 ;  /* 0x000000044f527e21 */ /* 0x002fe20008010000 */
[----:B------:R-:W-:Y:S01]  /*3e00*/  PRMT R79, R72, 0x7632, R79 ;  /* 0x00007632484f7816 */ /* 0x000fe2000000004f */
[--C-:B------:R-:W-:Y:S01]  /*3e10*/  FADD.FTZ R85, R0, -R78.reuse ;  /* 0x8000004e00557221 */ /* 0x100fe20000010000 */
[--C-:B------:R-:W-:Y:S01]  /*3e20*/  FADD.FTZ R87, R66, -R78.reuse ;  /* 0x8000004e42577221 */ /* 0x100fe20000010000 */
[----:B------:R-:W0:Y:S01]  /*3e30*/  MUFU.RSQ R74, R82 ;  /* 0x00000052004a7308 */ /* 0x000e220000001400 */
[--C-:B------:R-:W-:Y:S01]  /*3e40*/  FADD.FTZ R67, R67, -R78.reuse ;  /* 0x8000004e43437221 */ /* 0x100fe20000010000 */
[--C-:B------:R-:W-:Y:S01]  /*3e50*/  FADD.FTZ R89, R64, -R78.reuse ;  /* 0x8000004e40597221 */ /* 0x100fe20000010000 */
[----:B------:R-:W-:Y:S01]  /*3e60*/  SHF.L.U32 R72, R72, 0x10, RZ ;  /* 0x0000001048487819 */ /* 0x000fe200000006ff */
[--C-:B------:R-:W-:Y:S01]  /*3e70*/  FADD.FTZ R65, R65, -R78.reuse ;  /* 0x8000004e41417221 */ /* 0x100fe20000010000 */
[----:B------:R-:W-:Y:S01]  /*3e80*/  SHF.L.U32 R79, R79, 0x10, RZ ;  /* 0x000000104f4f7819 */ /* 0x000fe200000006ff */
[--C-:B------:R-:W-:Y:S01]  /*3e90*/  FADD.FTZ R91, R62, -R78.reuse ;  /* 0x8000004e3e5b7221 */ /* 0x100fe20000010000 */
[--C-:B------:R-:W-:Y:S01]  /*3ea0*/  FADD.FTZ R63, R63, -R78.reuse ;  /* 0x8000004e3f3f7221 */ /* 0x100fe20000010000 */
[--C-:B------:R-:W-:Y:S01]  /*3eb0*/  FADD.FTZ R61, R61, -R78.reuse ;  /* 0x8000004e3d3d7221 */ /* 0x100fe20000010000 */
[--C-:B------:R-:W-:Y:S01]  /*3ec0*/  FADD.FTZ R59, R59, -R78.reuse ;  /* 0x8000004e3b3b7221 */ /* 0x100fe20000010000 */
[--C-:B------:R-:W-:Y:S01]  /*3ed0*/  FADD.FTZ R57, R57, -R78.reuse ;  /* 0x8000004e39397221 */ /* 0x100fe20000010000 */
[--C-:B------:R-:W-:Y:S01]  /*3ee0*/  FADD.FTZ R55, R55, -R78.reuse ;  /* 0x8000004e37377221 */ /* 0x100fe20000010000 */
[----:B------:R-:W-:Y:S01]  /*3ef0*/  FADD.FTZ R53, R53, -R78 ;  /* 0x8000004e35357221 */ /* 0x000fe20000010000 */
[----:B------:R-:W-:Y:S01]  /*3f00*/  ULDC.64 UR4, c[0x0][0x210] ;  /* 0x0000840000047ab9 */ /* 0x000fe20000000a00 */
[----:B0-----:R-:W-:Y:S01]  /*3f10*/  FMUL.FTZ R85, R85, R74 ;  /* 0x0000004a55557220 */ /* 0x001fe20000410000 */
[C---:B------:R-:W-:Y:S01]  /*3f20*/  FMUL.FTZ R62, R74.reuse, R87 ;  /* 0x000000574a3e7220 */ /* 0x040fe20000410000 */
[C---:B------:R-:W-:Y:S01]  /*3f30*/  FMUL.FTZ R64, R74.reuse, R67 ;  /* 0x000000434a407220 */ /* 0x040fe20000410000 */
        /* <DEDUP_REMOVED lines=8> */
[----:B------:R-:W-:Y:S01]  /*3fc0*/  FFMA.FTZ R85, R81, R86, R79 ;  /* 0x0000005651557223 */ /* 0x000fe2000001004f */
[----:B------:R-:W-:Y:S01]  /*3fd0*/  F2FP.BF16.F32.PACK_AB R0, R65, R0 ;  /* 0x000000004100723e */ /* 0x000fe200000010ff */
[----:B------:R-:W-:Y:S01]  /*3fe0*/  IMAD R82, R159, 0x50, R151 ;  /* 0x000000509f527824 */ /* 0x000fe200078e0297 */
[----:B------:R-:W-:Y:S01]  /*3ff0*/  F2FP.BF16.F32.PACK_AB R62, R67, R62 ;  /* 0x0000003e433e723e */ /* 0x000fe200000010ff */
[----:B------:R-:W-:Y:S01]  /*4000*/  FADD.FTZ R65, R60, -R78 ;  /* 0x8000004e3c417221 */ /* 0x000fe20000010000 */
[----:B------:R-:W-:-:S02]  /*4010*/  IMAD R151, R69, R84, 0x4d800 ;  /* 0x0004d80045977424 */ /* 0x000fc400078e0254 */
[--C-:B------:R-:W-:Y:S01]  /*4020*/  FADD.FTZ R67, R58, -R78.reuse ;  /* 0x8000004e3a437221 */ /* 0x100fe20000010000 */
[----:B------:R-:W-:Y:S01]  /*4030*/  F2FP.BF16.F32.PACK_AB R64, R85, R64 ;  /* 0x000000405540723e */ /* 0x000fe200000010ff */
[--C-:B------:R-:W-:Y:S01]  /*4040*/  FADD.FTZ R69, R56, -R78.reuse ;  /* 0x8000004e38457221 */ /* 0x100fe20000010000 */
[----:B------:R-:W-:Y:S01]  /*4050*/  FADD.FTZ R85, R54, -R78 ;  /* 0x8000004e36557221 */ /* 0x000fe20000010000 */
        /* <DEDUP_REMOVED lines=12> */
[--C-:B------:R-:W-:Y:S01]  /*4120*/  FFMA.FTZ R89, R165, R61, R72.reuse ;  /* 0x0000003da5597223 */ /* 0x100fe20000010048 */
[----:B------:R-:W-:Y:S01]  /*4130*/  FFMA.FTZ R56, R81, R56, R79 ;  /* 0x0000003851387223 */ /* 0x000fe2000001004f */
[----:B------:R-:W-:Y:S01]  /*4140*/  FFMA.FTZ R88, R164, R59, R73 ;  /* 0x0000003ba4587223 */ /* 0x000fe20000010049 */
[----:B------:R-:W-:Y:S01]  /*4150*/  FFMA.FTZ R69, R80, R69, R75 ;  /* 0x0000004550457223 */ /* 0x000fe2000001004b */
[----:B------:R-:W-:Y:S01]  /*4160*/  SHF.L.U32 R163, R82, 0x2, RZ ;  /* 0x0000000252a37819 */ /* 0x000fe200000006ff */
[----:B------:R-:W-:Y:S01]  /*4170*/  FFMA.FTZ R86, R165, R57, R72 ;  /* 0x00000039a5567223 */ /* 0x000fe20000010048 */
[----:B------:R-:W-:Y:S01]  /*4180*/  FFMA.FTZ R53, R81, R58, R79 ;  /* 0x0000003a51357223 */ /* 0x000fe2000001004f */
[----:B------:R-:W-:Y:S01]  /*4190*/  FFMA.FTZ R85, R164, R55, R73 ;  /* 0x00000037a4557223 */ /* 0x000fe20000010049 */
[----:B------:R-:W-:Y:S01]  /*41a0*/  FFMA.FTZ R60, R80, R60, R75 ;  /* 0x0000003c503c7223 */ /* 0x000fe2000001004b */
[----:B------:R-:W-:Y:S01]  /*41b0*/  F2FP.BF16.F32.PACK_AB R91, R54, R91 ;  /* 0x0000005b365b723e */ /* 0x000fe200000010ff */
[----:B------:R-:W-:Y:S01]  /*41c0*/  STL [R1+0xa4], R64 ;  /* 0x0000a44001007387 */ /* 0x000fe20000100800 */
[----:B------:R-:W-:Y:S01]  /*41d0*/  F2FP.BF16.F32.PACK_AB R89, R56, R89 ;  /* 0x000000593859723e */ /* 0x000fe200000010ff */
[----:B------:R-:W-:Y:S01]  /*41e0*/  VIADD R159, R68, 0x25800 ;  /* 0x00025800449f7836 */ /* 0x000fe20000000000 */
[----:B------:R-:W-:Y:S01]  /*41f0*/  LOP3.LUT R163, R76, R163, RZ, 0xfc, !PT ;  /* 0x000000a34ca37212 */ /* 0x000fe200078efcff */
[----:B------:R0:W-:Y:S01]  /*4200*/  STL [R1+0xa8], R91 ;  /* 0x0000a85b01007387 */ /* 0x0001e20000100800 */
[----:B------:R-:W-:-:S02]  /*4210*/  F2FP.BF16.F32.PACK_AB R88, R69, R88 ;  /* 0x000000584558723e */ /* 0x000fc400000010ff */
[----:B------:R-:W-:Y:S01]  /*4220*/  F2FP.BF16.F32.PACK_AB R86, R53, R86 ;  /* 0x000000563556723e */ /* 0x000fe200000010ff */
[----:B------:R1:W-:Y:S01]  /*4230*/  STL [R1+0xa0], R89 ;  /* 0x0000a05901007387 */ /* 0x0003e20000100800 */
[----:B------:R-:W-:Y:S01]  /*4240*/  F2FP.BF16.F32.PACK_AB R85, R60, R85 ;  /* 0x000000553c55723e */ /* 0x000fe200000010ff */
[----:B------:R-:W-:Y:S01]  /*4250*/  VIADD R60, R68, 0x37000 ;  /* 0x00037000443c7836 */ /* 0x000fe20000000000 */
[-C--:B------:R-:W-:Y:S01]  /*4260*/  IADD3 R151, P6, R151, R163.reuse, RZ ;  /* 0x000000a397977210 */ /* 0x080fe20007fde0ff */
[----:B------:R-:W-:Y:S01]  /*4270*/  STL [R1+0xac], R88 ;  /* 0x0000ac5801007387 */ /* 0x000fe20000100800 */
[----:B------:R-:W-:Y:S02]  /*4280*/  IADD3 R53, P0, R156, R163, RZ ;  /* 0x000000a39c357210 */ /* 0x000fe40007f1e0ff */
[----:B------:R-:W-:Y:S01]  /*4290*/  IADD3 R58, R68, 0x41000, RZ ;  /* 0x00041000443a7810 */ /* 0x000fe20007ffe0ff */
[----:B------:R-:W-:Y:S01]  /*42a0*/  STL [R1+0xb0], R86 ;  /* 0x0000b05601007387 */ /* 0x000fe20000100800 */
[----:B------:R-:W-:-:S02]  /*42b0*/  LOP3.LUT R55, R76, R83, RZ, 0xfc, !PT ;  /* 0x000000534c377212 */ /* 0x000fc400078efcff */
[-C--:B------:R-:W-:Y:S01]  /*42c0*/  IADD3 R152, P2, R157, R163.reuse, RZ ;  /* 0x000000a39d987210 */ /* 0x080fe20007f5e0ff */
[----:B------:R-:W-:Y:S01]  /*42d0*/  STL [R1+0xb4], R85 ;  /* 0x0000b45501007387 */ /* 0x000fe20000100800 */
[-C--:B------:R-:W-:Y:S02]  /*42e0*/  IADD3 R153, P3, R153, R163.reuse, RZ ;  /* 0x000000a399997210 */ /* 0x080fe40007f7e0ff */
[----:B------:R-:W-:Y:S01]  /*42f0*/  IADD3 R58, P4, R58, R163, RZ ;  /* 0x000000a33a3a7210 */ /* 0x000fe20007f9e0ff */
[----:B------:R-:W-:Y:S01]  /*4300*/  STL [R1+0xb8], R151 ;  /* 0x0000b89701007387 */ /* 0x000fe20000100800 */
[----:B------:R-:W-:Y:S01]  /*4310*/  IADD3 R154, P5, R154, R55, RZ ;  /* 0x000000379a9a7210 */ /* 0x000fe20007fbe0ff */
[----:B0-----:R-:W-:Y:S01]  /*4320*/  IMAD.X R91, RZ, RZ, R77, P3 ;  /* 0x000000ffff5b7224 */ /* 0x001fe200018e064d */
[C---:B------:R-:W-:Y:S01]  /*4330*/  IADD3 R84, R68.reuse, 0x34800, RZ ;  /* 0x0003480044547810 */ /* 0x040fe20007ffe0ff */
[----:B------:R0:W-:Y:S01]  /*4340*/  STL [R1+0xbc], R53 ;  /* 0x0000bc3501007387 */ /* 0x0001e20000100800 */
[----:B------:R-:W-:-:S02]  /*4350*/  IADD3 R61, R68, 0x32000, RZ ;  /* 0x00032000443d7810 */ /* 0x000fc40007ffe0ff */
[C---:B------:R-:W-:Y:S01]  /*4360*/  IADD3 R56, R68.reuse, 0x2f800, RZ ;  /* 0x0002f80044387810 */ /* 0x040fe20007ffe0ff */
[----:B------:R-:W-:Y:S01]  /*4370*/  STL [R1+0xc0], R152 ;  /* 0x0000c09801007387 */ /* 0x000fe20000100800 */
[----:B-1----:R-:W-:Y:S02]  /*4380*/  IADD3.X R89, RZ, R77, RZ, P0, !PT ;  /* 0x0000004dff597210 */ /* 0x002fe400007fe4ff */
[----:B------:R-:W-:Y:S01]  /*4390*/  IADD3 R155, P0, R155, R55, RZ ;  /* 0x000000379b9b7210 */ /* 0x000fe20007f1e0ff */
[----:B------:R1:W-:Y:S01]  /*43a0*/  STL [R1+0xc4], R153 ;  /* 0x0000c49901007387 */ /* 0x0003e20000100800 */
[----:B------:R-:W-:Y:S02]  /*43b0*/  IADD3 R63, R68, 0x2d000, RZ ;  /* 0x0002d000443f7810 */ /* 0x000fe40007ffe0ff */
[----:B0-----:R-:W-:Y:S01]  /*43c0*/  IADD3.X R53, RZ, R77, RZ, P6, !PT ;  /* 0x0000004dff357210 */ /* 0x001fe200037fe4ff */
[----:B------:R0:W-:Y:S01]  /*43d0*/  STL [R1+0xc8], R58 ;  /* 0x0000c83a01007387 */ /* 0x0001e20000100800 */
[----:B------:R-:W-:-:S02]  /*43e0*/  IADD3 R59, P6, R90, R55, RZ ;  /* 0x000000375a3b7210 */ /* 0x000fc40007fde0ff */
[----:B------:R-:W-:Y:S01]  /*43f0*/  IADD3.X R64, RZ, R77, RZ, P2, !PT ;  /* 0x0000004dff407210 */ /* 0x000fe200017fe4ff */
[----:B------:R-:W-:Y:S01]  /*4400*/  STL [R1+0xcc], R154 ;  /* 0x0000cc9a01007387 */ /* 0x000fe20000100800 */
[----:B------:R-:W-:Y:S02]  /*4410*/  IADD3 R60, P2, R60, R55, RZ ;  /* 0x000000373c3c7210 */ /* 0x000fe40007f5e0ff */
[-C--:B------:R-:W-:Y:S01]  /*4420*/  IADD3.X R88, RZ, R77.reuse, RZ, P4, !PT ;  /* 0x0000004dff587210 */ /* 0x080fe200027fe4ff */
[----:B------:R-:W-:Y:S01]  /*4430*/  STL [R1+0xd0], R59 ;  /* 0x0000d03b01007387 */ /* 0x000fe20000100800 */
[----:B------:R-:W-:Y:S02]  /*4440*/  IADD3.X R86, RZ, R77, RZ, P5, !PT ;  /* 0x0000004dff567210 */ /* 0x000fe40002ffe4ff */
[-C--:B------:R-:W-:Y:S01]  /*4450*/  IADD3 R156, P3, R84, R55.reuse, RZ ;  /* 0x00000037549c7210 */ /* 0x080fe20007f7e0ff */
[----:B------:R2:W-:Y:S01]  /*4460*/  STL [R1+0x90], R53 ;  /* 0x0000903501007387 */ /* 0x0005e20000100800 */
[----:B------:R-:W-:-:S02]  /*4470*/  IADD3 R61, P4, R61, R55, RZ ;  /* 0x000000373d3d7210 */ /* 0x000fc40007f9e0ff */
[----:B------:R-:W-:Y:S01]  /*4480*/  IADD3 R157, P5, R56, R55, RZ ;  /* 0x00000037389d7210 */ /* 0x000fe20007fbe0ff */
[----:B------:R-:W-:Y:S01]  /*4490*/  STL [R1+0xd4], R89 ;  /* 0x0000d45901007387 */ /* 0x000fe20000100800 */
[-C--:B------:R-:W-:Y:S01]  /*44a0*/  IADD3.X R85, RZ, R77.reuse, RZ, P6, !PT ;  /* 0x0000004dff557210 */ /* 0x080fe200037fe4ff */
[----:B-1----:R-:W-:Y:S01]  /*44b0*/  IMAD.X R153, RZ, RZ, R77, P4 ;  /* 0x000000ffff997224 */ /* 0x002fe200020e064d */
[----:B------:R-:W-:Y:S01]  /*44c0*/  IADD3.X R151, RZ, R77, RZ, P0, !PT ;  /* 0x0000004dff977210 */ /* 0x000fe200007fe4ff */
[----:B------:R-:W-:Y:S01]  /*44d0*/  STL [R1+0xd8], R155 ;  /* 0x0000d89b01007387 */ /* 0x000fe20000100800 */
[C---:B------:R-:W-:Y:S02]  /*44e0*/  IADD3 R65, R68.reuse, 0x28000, RZ ;  /* 0x0002800044417810 */ /* 0x040fe40007ffe0ff */
[----:B------:R-:W-:Y:S01]  /*44f0*/  IADD3 R66, R68, 0x23000, RZ ;  /* 0x0002300044427810 */ /* 0x000fe20007ffe0ff */
[----:B------:R1:W-:Y:S01]  /*4500*/  STL [R1+0xdc], R64 ;  /* 0x0000dc4001007387 */ /* 0x0003e20000100800 */
[----:B------:R-:W-:-:S02]  /*4510*/  IADD3 R63, P6, R63, R55, RZ ;  /* 0x000000373f3f7210 */ /* 0x000fc40007fde0ff */
[----:B------:R-:W-:Y:S01]  /*4520*/  IADD3 R158, P0, R158, R55, RZ ;  /* 0x000000379e9e7210 */ /* 0x000fe20007f1e0ff */
[----:B------:R-:W-:Y:S01]  /*4530*/  STL [R1+0xe0], R60 ;  /* 0x0000e03c01007387 */ /* 0x000fe20000100800 */
[----:B------:R-:W-:Y:S02]  /*4540*/  IADD3 R67, R68, 0x1e000, RZ ;  /* 0x0001e00044437810 */ /* 0x000fe40007ffe0ff */
[-C--:B------:R-:W-:Y:S01]  /*4550*/  IADD3.X R152, RZ, R77.reuse, RZ, P3, !PT ;  /* 0x0000004dff987210 */ /* 0x080fe20001ffe4ff */
[----:B------:R-:W-:Y:S01]  /*4560*/  STL [R1+0xe4], R91 ;  /* 0x0000e45b01007387 */ /* 0x000fe20000100800 */
[-C--:B0-----:R-:W-:Y:S02]  /*4570*/  IADD3.X R58, RZ, R77.reuse, RZ, P5, !PT ;  /* 0x0000004dff3a7210 */ /* 0x081fe40002ffe4ff */
[----:B--2---:R-:W-:Y:S01]  /*4580*/  IADD3.X R53, RZ, R77, RZ, P2, !PT ;  /* 0x0000004dff357210 */ /* 0x004fe200017fe4ff */
[----:B------:R-:W-:Y:S01]  /*4590*/  STL [R1+0xe8], R156 ;  /* 0x0000e89c01007387 */ /* 0x000fe20000100800 */
[----:B------:R-:W-:-:S02]  /*45a0*/  IADD3 R159, P3, R159, R55, RZ ;  /* 0x000000379f9f7210 */ /* 0x000fc40007f7e0ff */
[-C--:B------:R-:W-:Y:S01]  /*45b0*/  IADD3 R160, P5, R160, R55.reuse, RZ ;  /* 0x00000037a0a07210 */ /* 0x080fe20007fbe0ff */
[----:B------:R0:W-:Y:S01]  /*45c0*/  STL [R1+0xec], R88 ;  /* 0x0000ec5801007387 */ /* 0x0001e20000100800 */
[-C--:B------:R-:W-:Y:S02]  /*45d0*/  IADD3 R65, P2, R65, R55.reuse, RZ ;  /* 0x0000003741417210 */ /* 0x080fe40007f5e0ff */
[----:B------:R-:W-:Y:S01]  /*45e0*/  IADD3 R66, P4, R66, R55, RZ ;  /* 0x0000003742427210 */ /* 0x000fe20007f9e0ff */
[----:B------:R-:W-:Y:S01]  /*45f0*/  STL [R1+0xf0], R61 ;  /* 0x0000f03d01007387 */ /* 0x000fe20000100800 */
[-C--:B------:R-:W-:Y:S01]  /*4600*/  IADD3.X R154, RZ, R77.reuse, RZ, P6, !PT ;  /* 0x0000004dff9a7210 */ /* 0x080fe200037fe4ff */
[----:B-1----:R-:W-:Y:S01]  /*4610*/  IMAD.X R64, RZ, RZ, R77, P5 ;  /* 0x000000ffff407224 */ /* 0x002fe200028e064d */
[----:B------:R-:W-:Y:S01]  /*4620*/  IADD3.X R56, RZ, R77, RZ, P0, !PT ;  /* 0x0000004dff387210 */ /* 0x000fe200007fe4ff */
[----:B------:R-:W-:Y:S01]  /*4630*/  STL [R1+0xf4], R86 ;  /* 0x0000f45601007387 */ /* 0x000fe20000100800 */
[----:B------:R-:W-:-:S02]  /*4640*/  IADD3 R69, R68, 0x19000, RZ ;  /* 0x0001900044457810 */ /* 0x000fc40007ffe0ff */
[C---:B------:R-:W-:Y:S01]  /*4650*/  IADD3 R54, R68.reuse, 0x14000, RZ ;  /* 0x0001400044367810 */ /* 0x040fe20007ffe0ff */
[----:B------:R-:W-:Y:S01]  /*4660*/  STL [R1+0xf8], R157 ;  /* 0x0000f89d01007387 */ /* 0x000fe20000100800 */
[C---:B------:R-:W-:Y:S02]  /*4670*/  IADD3 R57, R68.reuse, 0x11800, RZ ;  /* 0x0001180044397810 */ /* 0x040fe40007ffe0ff */
[----:B------:R-:W-:Y:S01]  /*4680*/  IADD3 R67, P6, R67, R55, RZ ;  /* 0x0000003743437210 */ /* 0x000fe20007fde0ff */
[----:B------:R1:W-:Y:S01]  /*4690*/  STL [R1+0x44], R56 ;  /* 0x0000443801007387 */ /* 0x0003e20000100800 */
[----:B------:R-:W-:Y:S02]  /*46a0*/  IADD3 R82, R68, 0xf000, RZ ;  /* 0x0000f00044527810 */ /* 0x000fe40007ffe0ff */
[-C--:B------:R-:W-:Y:S02]  /*46b0*/  IADD3.X R89, RZ, R77.reuse, RZ, P3, !PT ;  /* 0x0000004dff597210 */ /* 0x080fe40001ffe4ff */
[----:B------:R-:W-:-:S02]  /*46c0*/  IADD3.X R59, RZ, R77, RZ, P2, !PT ;  /* 0x0000004dff3b7210 */ /* 0x000fc400017fe4ff */
[----:B------:R-:W-:Y:S02]  /*46d0*/  IADD3 R162, P3, R162, R55, RZ ;  /* 0x00000037a2a27210 */ /* 0x000fe40007f7e0ff */
[----:B------:R-:W-:Y:S02]  /*46e0*/  IADD3.X R155, RZ, R77, RZ, P4, !PT ;  /* 0x0000004dff9b7210 */ /* 0x000fe400027fe4ff */
[-C--:B------:R-:W-:Y:S01]  /*46f0*/  IADD3 R161, P0, R161, R55.reuse, RZ ;  /* 0x00000037a1a17210 */ /* 0x080fe20007f1e0ff */
[----:B0-----:R-:W-:Y:S01]  /*4700*/  IMAD.X R88, RZ, RZ, R77, P3 ;  /* 0x000000ffff587224 */ /* 0x001fe200018e064d */
[-C--:B------:R-:W-:Y:S02]  /*4710*/  IADD3 R69, P2, R69, R55.reuse, RZ ;  /* 0x0000003745457210 */ /* 0x080fe40007f5e0ff */
[-C--:B------:R-:W-:Y:S02]  /*4720*/  IADD3 R76, P4, R54, R55.reuse, RZ ;  /* 0x00000037364c7210 */ /* 0x080fe40007f9e0ff */
[----:B------:R-:W-:-:S02]  /*4730*/  IADD3 R57, P5, R57, R55, RZ ;  /* 0x0000003739397210 */ /* 0x000fc40007fbe0ff */
[----:B------:R-:W-:Y:S02]  /*4740*/  IADD3.X R60, RZ, R77, RZ, P6, !PT ;  /* 0x0000004dff3c7210 */ /* 0x000fe400037fe4ff */
[----:B------:R-:W-:Y:S02]  /*4750*/  IADD3 R83, R68, 0xc800, RZ ;  /* 0x0000c80044537810 */ /* 0x000fe40007ffe0ff */
[----:B------:R-:W-:Y:S02]  /*4760*/  IADD3 R82, P6, R82, R55, RZ ;  /* 0x0000003752527210 */ /* 0x000fe40007fde0ff */
[C---:B------:R-:W-:Y:S02]  /*4770*/  IADD3 R84, R68.reuse, 0xa000, RZ ;  /* 0x0000a00044547810 */ /* 0x040fe40007ffe0ff */
[C---:B-1----:R-:W-:Y:S02]  /*4780*/  IADD3 R56, R68.reuse, 0x7800, RZ ;  /* 0x0000780044387810 */ /* 0x042fe40007ffe0ff */
[----:B------:R-:W-:-:S02]  /*4790*/  IADD3 R87, R68, 0x5000, RZ ;  /* 0x0000500044577810 */ /* 0x000fc40007ffe0ff */
[----:B------:R-:W-:Y:S02]  /*47a0*/  IADD3 R90, R68, 0x2800, RZ ;  /* 0x00002800445a7810 */ /* 0x000fe40007ffe0ff */
[-C--:B------:R-:W-:Y:S02]  /*47b0*/  IADD3.X R91, RZ, R77.reuse, RZ, P0, !PT ;  /* 0x0000004dff5b7210 */ /* 0x080fe400007fe4ff */
[-C--:B------:R-:W-:Y:S02]  /*47c0*/  IADD3.X R156, RZ, R77.reuse, RZ, P2, !PT ;  /* 0x0000004dff9c7210 */ /* 0x080fe400017fe4ff */
[-C--:B------:R-:W-:Y:S02]  /*47d0*/  IADD3.X R61, RZ, R77.reuse, RZ, P4, !PT ;  /* 0x0000004dff3d7210 */ /* 0x080fe400027fe4ff */
[----:B------:R-:W-:Y:S02]  /*47e0*/  IADD3.X R86, RZ, R77, RZ, P5, !PT ;  /* 0x0000004dff567210 */ /* 0x000fe40002ffe4ff */
[----:B------:R-:W-:-:S02]  /*47f0*/  IADD3 R83, P0, R83, R55, RZ ;  /* 0x0000003753537210 */ /* 0x000fc40007f1e0ff */
[-C--:B------:R-:W-:Y:S02]  /*4800*/  IADD3 R84, P2, R84, R55.reuse, RZ ;  /* 0x0000003754547210 */ /* 0x080fe40007f5e0ff */
[-C--:B------:R-:W-:Y:S02]  /*4810*/  IADD3 R56, P3, R56, R55.reuse, RZ ;  /* 0x0000003738387210 */ /* 0x080fe40007f7e0ff */
[-C--:B------:R-:W-:Y:S02]  /*4820*/  IADD3 R87, P4, R87, R55.reuse, RZ ;  /* 0x0000003757577210 */ /* 0x080fe40007f9e0ff */
[----:B------:R-:W-:Y:S02]  /*4830*/  IADD3 R90, P5, R90, R55, RZ ;  /* 0x000000375a5a7210 */ /* 0x000fe40007fbe0ff */
[----:B------:R-:W-:Y:S02]  /*4840*/  IADD3.X R157, RZ, R77, RZ, P6, !PT ;  /* 0x0000004dff9d7210 */ /* 0x000fe400037fe4ff */
[----:B------:R-:W-:-:S05]  /*4850*/  IADD3 R55, P6, R68, R55, RZ ;  /* 0x0000003744377210 */ /* 0x000fca0007fde0ff */
[----:B------:R-:W-:Y:S01]  /*4860*/  IMAD.X R68, RZ, RZ, R77, P6 ;  /* 0x000000ffff447224 */ /* 0x000fe200030e064d */
[----:B------:R-:W-:-:S04]  /*4870*/  LEA R54, P6, R55, UR4, 0x1 ;  /* 0x0000000437367c11 */ /* 0x000fc8000f8c08ff */
[----:B------:R-:W-:Y:S02]  /*4880*/  LEA.HI.X R55, R55, UR5, R68, 0x1, P6 ;  /* 0x0000000537377c11 */ /* 0x000fe4000b0f0c44 */
[----:B------:R-:W-:Y:S02]  /*4890*/  IADD3 R163, P6, R122, R163, RZ ;  /* 0x000000a37aa37210 */ /* 0x000fe40007fde0ff */
[----:B------:R-:W2:Y:S01]  /*48a0*/  LDL.LU R122, [R1+0x100] ;  /* 0x00010000017a7983 */ /* 0x000ea20000300800 */
[----:B------:R-:W-:Y:S01]  /*48b0*/  PRMT R125, R0, 0x7610, R125 ;  /* 0x00007610007d7816 */ /* 0x000fe2000000007d */
[--C-:B------:R-:W-:Y:S01]  /*48c0*/  FADD.FTZ R146, R146, -R78.reuse ;  /* 0x8000004e92927221 */ /* 0x100fe20000010000 */
[----:B------:R-:W-:Y:S01]  /*48d0*/  FADD.FTZ R142, R142, -R78 ;  /* 0x8000004e8e8e7221 */ /* 0x000fe20000010000 */
[----:B------:R-:W-:Y:S02]  /*48e0*/  PRMT R68, R0, 0x7632, R68 ;  /* 0x0000763200447816 */ /* 0x000fe40000000044 */
[----:B------:R0:W-:Y:S01]  /*48f0*/  STG.E.U16 desc[UR6][R54.64], R125 ;  /* 0x0000007d36007986 */ /* 0x0001e2000c101506 */
[----:B------:R-:W-:Y:S01]  /*4900*/  FADD.FTZ R138, R138, -R78 ;  /* 0x8000004e8a8a7221 */ /* 0x000fe20000010000 */
[----:B------:R-:W-:-:S02]  /*4910*/  PRMT R0, R62, 0x7632, R0 ;  /* 0x000076323e007816 */ /* 0x000fc40000000000 */
[----:B0-----:R-:W3:Y:S01]  /*4920*/  LDL.LU R125, [R1+0xfc] ;  /* 0x0000fc00017d7983 */ /* 0x001ee20000300800 */
[C---:B------:R-:W-:Y:S01]  /*4930*/  FMUL.FTZ R146, R74.reuse, R146 ;  /* 0x000000924a927220 */ /* 0x040fe20000410000 */
[----:B------:R-:W-:Y:S01]  /*4940*/  FMUL.FTZ R142, R74, R142 ;  /* 0x0000008e4a8e7220 */ /* 0x000fe20000410000 */
[--C-:B------:R-:W-:Y:S01]  /*4950*/  FADD.FTZ R134, R134, -R78.reuse ;  /* 0x8000004e86867221 */ /* 0x100fe20000010000 */
[----:B------:R-:W-:Y:S01]  /*4960*/  FMUL.FTZ R138, R74, R138 ;  /* 0x0000008a4a8a7220 */ /* 0x000fe20000410000 */
[----:B------:R0:W-:Y:S01]  /*4970*/  STG.E.U16 desc[UR6][R54.64+0x4], R62 ;  /* 0x0000043e36007986 */ /* 0x0001e2000c101506 */
[--C-:B------:R-:W-:Y:S01]  /*4980*/  FADD.FTZ R130, R130, -R78.reuse ;  /* 0x8000004e82827221 */ /* 0x100fe20000010000 */
[--C-:B------:R-:W-:Y:S01]  /*4990*/  FADD.FTZ R126, R126, -R78.reuse ;  /* 0x8000004e7e7e7221 */ /* 0x100fe20000010000 */
[--C-:B------:R-:W-:Y:S01]  /*49a0*/  FADD.FTZ R49, R49, -R78.reuse ;  /* 0x8000004e31317221 */ /* 0x100fe20000010000 */
[----:B------:R-:W-:Y:S01]  /*49b0*/  STG.E.U16 desc[UR6][R54.64+0x2], R68 ;  /* 0x0000024436007986 */ /* 0x000fe2000c101506 */
[--C-:B------:R-:W-:Y:S01]  /*49c0*/  FADD.FTZ R45, R45, -R78.reuse ;  /* 0x8000004e2d2d7221 */ /* 0x100fe20000010000 */
[C---:B------:R-:W-:Y:S01]  /*49d0*/  FMUL.FTZ R134, R74.reuse, R134 ;  /* 0x000000864a867220 */ /* 0x040fe20000410000 */
[--C-:B------:R-:W-:Y:S01]  /*49e0*/  FADD.FTZ R41, R41, -R78.reuse ;  /* 0x8000004e29297221 */ /* 0x100fe20000010000 */
[----:B------:R1:W-:Y:S01]  /*49f0*/  STG.E.U16 desc[UR6][R54.64+0x6], R0 ;  /* 0x0000060036007986 */ /* 0x0003e2000c101506 */
[C---:B------:R-:W-:Y:S01]  /*4a00*/  FMUL.FTZ R130, R74.reuse, R130 ;  /* 0x000000824a827220 */ /* 0x040fe20000410000 */
[----:B------:R-:W-:Y:S01]  /*4a10*/  FADD.FTZ R37, R37, -R78 ;  /* 0x8000004e25257221 */ /* 0x000fe20000010000 */
[C---:B------:R-:W-:Y:S01]  /*4a20*/  FMUL.FTZ R126, R74.reuse, R126 ;  /* 0x0000007e4a7e7220 */ /* 0x040fe20000410000 */
[----:B0-----:R-:W-:Y:S01]  /*4a30*/  FFMA.FTZ R62, R165, R146, R72 ;  /* 0x00000092a53e7223 */ /* 0x001fe20000010048 */
[--C-:B------:R-:W-:Y:S01]  /*4a40*/  FADD.FTZ R33, R33, -R78.reuse ;  /* 0x8000004e21217221 */ /* 0x100fe20000010000 */
[C---:B------:R-:W-:Y:S01]  /*4a50*/  FMUL.FTZ R49, R74.reuse, R49 ;  /* 0x000000314a317220 */ /* 0x040fe20000410000 */
[--C-:B------:R-:W-:Y:S01]  /*4a60*/  FADD.FTZ R29, R29, -R78.reuse ;  /* 0x8000004e1d1d7221 */ /* 0x100fe20000010000 */
[C---:B------:R-:W-:Y:S01]  /*4a70*/  FMUL.FTZ R45, R74.reuse, R45 ;  /* 0x0000002d4a2d7220 */ /* 0x040fe20000410000 */
[----:B------:R0:W-:Y:S01]  /*4a80*/  STL [R1+0x98], R62 ;  /* 0x0000983e01007387 */ /* 0x0001e20000100800 */
[----:B------:R-:W-:Y:S01]  /*4a90*/  FADD.FTZ R25, R25, -R78 ;  /* 0x8000004e19197221 */ /* 0x000fe20000010000 */
[C---:B------:R-:W-:Y:S01]  /*4aa0*/  FMUL.FTZ R41, R74.reuse, R41 ;  /* 0x000000294a297220 */ /* 0x040fe20000410000 */
[C-C-:B-1----:R-:W-:Y:S01]  /*4ab0*/  FFMA.FTZ R55, R165.reuse, R142, R72.reuse ;  /* 0x0000008ea5377223 */ /* 0x142fe20000010048 */
[----:B------:R-:W-:Y:S01]  /*4ac0*/  FFMA.FTZ R54, R165, R138, R72 ;  /* 0x0000008aa5367223 */ /* 0x000fe20000010048 */
[--C-:B------:R-:W-:Y:S01]  /*4ad0*/  FADD.FTZ R21, R21, -R78.reuse ;  /* 0x8000004e15157221 */ /* 0x100fe20000010000 */
[C---:B------:R-:W-:Y:S01]  /*4ae0*/  FMUL.FTZ R37, R74.reuse, R37 ;  /* 0x000000254a257220 */ /* 0x040fe20000410000 */
[----:B------:R-:W-:Y:S01]  /*4af0*/  FADD.FTZ R17, R17, -R78 ;  /* 0x8000004e11117221 */ /* 0x000fe20000010000 */
[----:B------:R1:W-:Y:S01]  /*4b00*/  STL [R1+0x9c], R55 ;  /* 0x00009c3701007387 */ /* 0x0003e20000100800 */
[C---:B------:R-:W-:Y:S01]  /*4b10*/  FMUL.FTZ R33, R74.reuse, R33 ;  /* 0x000000214a217220 */ /* 0x040fe20000410000 */
[C-C-:B0-----:R-:W-:Y:S01]  /*4b20*/  FFMA.FTZ R62, R165.reuse, R134, R72.reuse ;  /* 0x00000086a53e7223 */ /* 0x141fe20000010048 */
[----:B------:R-:W-:Y:S01]  /*4b30*/  FFMA.FTZ R49, R165, R49, R72 ;  /* 0x00000031a5317223 */ /* 0x000fe20000010048 */
[----:B------:R0:W-:Y:S01]  /*4b40*/  STL [R1+0x94], R54 ;  /* 0x0000943601007387 */ /* 0x0001e20000100800 */
[----:B------:R-:W-:Y:S01]  /*4b50*/  FADD.FTZ R13, R13, -R78 ;  /* 0x8000004e0d0d7221 */ /* 0x000fe20000010000 */
[C---:B------:R-:W-:Y:S01]  /*4b60*/  FMUL.FTZ R29, R74.reuse, R29 ;  /* 0x0000001d4a1d7220 */ /* 0x040fe20000410000 */
[----:B------:R-:W-:Y:S01]  /*4b70*/  FFMA.FTZ R45, R165, R45, R72 ;  /* 0x0000002da52d7223 */ /* 0x000fe20000010048 */
[----:B------:R-:W-:Y:S01]  /*4b80*/  FADD.FTZ R9, R9, -R78 ;  /* 0x8000004e09097221 */ /* 0x000fe20000010000 */
[C---:B------:R-:W-:Y:S01]  /*4b90*/  FMUL.FTZ R25, R74.reuse, R25 ;  /* 0x000000194a197220 */ /* 0x040fe20000410000 */
[C-C-:B-1----:R-:W-:Y:S01]  /*4ba0*/  FFMA.FTZ R55, R165.reuse, R130, R72.reuse ;  /* 0x00000082a5377223 */ /* 0x142fe20000010048 */
[----:B------:R-:W-:Y:S01]  /*4bb0*/  STL [R1+0x8c], R62 ;  /* 0x00008c3e01007387 */ /* 0x000fe20000100800 */
[----:B------:R-:W-:Y:S01]  /*4bc0*/  FFMA.FTZ R41, R165, R41, R72 ;  /* 0x00000029a5297223 */ /* 0x000fe20000010048 */
[----:B------:R-:W-:Y:S01]  /*4bd0*/  FADD.FTZ R5, R5, -R78 ;  /* 0x8000004e05057221 */ /* 0x000fe20000010000 */
[C-C-:B0-----:R-:W-:Y:S01]  /*4be0*/  FFMA.FTZ R54, R165.reuse, R126, R72.reuse ;  /* 0x0000007ea5367223 */ /* 0x141fe20000010048 */
[C---:B------:R-:W-:Y:S01]  /*4bf0*/  FMUL.FTZ R21, R74.reuse, R21 ;  /* 0x000000154a157220 */ /* 0x040fe20000410000 */
[----:B------:R-:W-:Y:S01]  /*4c00*/  STL [R1+0x88], R55 ;  /* 0x0000883701007387 */ /* 0x000fe20000100800 */
[C-C-:B------:R-:W-:Y:S01]  /*4c10*/  FFMA.FTZ R37, R165.reuse, R37, R72.reuse ;  /* 0x00000025a5257223 */ /* 0x140fe20000010048 */
[C---:B------:R-:W-:Y:S01]  /*4c20*/  FMUL.FTZ R17, R74.reuse, R17 ;  /* 0x000000114a117220 */ /* 0x040fe20000410000 */
[C-C-:B------:R-:W-:Y:S01]  /*4c30*/  FFMA.FTZ R33, R165.reuse, R33, R72.reuse ;  /* 0x00000021a5217223 */ /* 0x140fe20000010048 */
[----:B------:R-:W-:Y:S01]  /*4c40*/  STL [R1+0x84], R54 ;  /* 0x0000843601007387 */ /* 0x000fe20000100800 */
[C---:B------:R-:W-:Y:S01]  /*4c50*/  FMUL.FTZ R13, R74.reuse, R13 ;  /* 0x0000000d4a0d7220 */ /* 0x040fe20000410000 */
[C-C-:B------:R-:W-:Y:S01]  /*4c60*/  FFMA.FTZ R29, R165.reuse, R29, R72.reuse ;  /* 0x0000001da51d7223 */ /* 0x140fe20000010048 */
[----:B------:R-:W-:Y:S01]  /*4c70*/  FMUL.FTZ R9, R74, R9 ;  /* 0x000000094a097220 */ /* 0x000fe20000410000 */
[----:B------:R-:W-:Y:S01]  /*4c80*/  STL [R1+0x80], R49 ;  /* 0x0000803101007387 */ /* 0x000fe20000100800 */
[C---:B------:R-:W-:Y:S01]  /*4c90*/  FFMA.FTZ R25, R165.reuse, R25, R72 ;  /* 0x00000019a5197223 */ /* 0x040fe20000010048 */
[----:B------:R-:W-:Y:S01]  /*4ca0*/  FADD.FTZ R94, R94, -R78 ;  /* 0x8000004e5e5e7221 */ /* 0x000fe20000010000 */
[C---:B------:R-:W-:Y:S01]  /*4cb0*/  FMUL.FTZ R5, R74.reuse, R5 ;  /* 0x000000054a057220 */ /* 0x040fe20000410000 */
[----:B------:R-:W-:Y:S01]  /*4cc0*/  STL [R1+0x7c], R45 ;  /* 0x00007c2d01007387 */ /* 0x000fe20000100800 */
[----:B------:R-:W-:Y:S01]  /*4cd0*/  FFMA.FTZ R21, R165, R21, R72 ;  /* 0x00000015a5157223 */ /* 0x000fe20000010048 */
[----:B------:R-:W-:Y:S01]  /*4ce0*/  FADD.FTZ R97, R97, -R78 ;  /* 0x8000004e61617221 */ /* 0x000fe20000010000 */
[----:B------:R-:W-:Y:S01]  /*4cf0*/  FFMA.FTZ R17, R165, R17, R72 ;  /* 0x00000011a5117223 */ /* 0x000fe20000010048 */
[----:B------:R-:W-:Y:S01]  /*4d00*/  STL [R1+0x78], R41 ;  /* 0x0000782901007387 */ /* 0x000fe20000100800 */
[----:B------:R-:W-:Y:S01]  /*4d10*/  FADD.FTZ R101, R101, -R78 ;  /* 0x8000004e65657221 */ /* 0x000fe20000010000 */
[C-C-:B------:R-:W-:Y:S01]  /*4d20*/  FFMA.FTZ R13, R165.reuse, R13, R72.reuse ;  /* 0x0000000da50d7223 */ /* 0x140fe20000010048 */
[C-C-:B------:R-:W-:Y:S01]  /*4d30*/  FFMA.FTZ R9, R165.reuse, R9, R72.reuse ;  /* 0x00000009a5097223 */ /* 0x140fe20000010048 */
[----:B------:R-:W-:Y:S01]  /*4d40*/  STL [R1+0x74], R37 ;  /* 0x0000742501007387 */ /* 0x000fe20000100800 */
[C---:B------:R-:W-:Y:S01]  /*4d50*/  FMUL.FTZ R94, R74.reuse, R94 ;  /* 0x0000005e4a5e7220 */ /* 0x040fe20000410000 */
[----:B------:R-:W-:Y:S01]  /*4d60*/  FFMA.FTZ R5, R165, R5, R72 ;  /* 0x00000005a5057223 */ /* 0x000fe20000010048 */
[C---:B------:R-:W-:Y:S01]  /*4d70*/  FMUL.FTZ R97, R74.reuse, R97 ;  /* 0x000000614a617220 */ /* 0x040fe20000410000 */
[----:B------:R-:W-:Y:S01]  /*4d80*/  STL [R1+0x70], R33 ;  /* 0x0000702101007387 */ /* 0x000fe20000100800 */
[--C-:B------:R-:W-:Y:S01]  /*4d90*/  FADD.FTZ R105, R105, -R78.reuse ;  /* 0x8000004e69697221 */ /* 0x100fe20000010000 */
[----:B------:R-:W-:Y:S01]  /*4da0*/  FMUL.FTZ R101, R74, R101 ;  /* 0x000000654a657220 */ /* 0x000fe20000410000 */
[--C-:B------:R-:W-:Y:S01]  /*4db0*/  FADD.FTZ R108, R108, -R78.reuse ;  /* 0x8000004e6c6c7221 */ /* 0x100fe20000010000 */
[----:B------:R-:W-:Y:S01]  /*4dc0*/  STL [R1+0x6c], R29 ;  /* 0x00006c1d01007387 */ /* 0x000fe20000100800 */
[--C-:B------:R-:W-:Y:S01]  /*4dd0*/  FADD.FTZ R113, R113, -R78.reuse ;  /* 0x8000004e71717221 */ /* 0x100fe20000010000 */
[C---:B------:R-:W-:Y:S01]  /*4de0*/  FMUL.FTZ R105, R74.reuse, R105 ;  /* 0x000000694a697220 */ /* 0x040fe20000410000 */
[C---:B------:R-:W-:Y:S01]  /*4df0*/  FMUL.FTZ R108, R74.reuse, R108 ;  /* 0x0000006c4a6c7220 */ /* 0x040fe20000410000 */
[----:B------:R-:W-:Y:S01]  /*4e00*/  STL [R1+0x68], R25 ;  /* 0x0000681901007387 */ /* 0x000fe20000100800 */
[--C-:B------:R-:W-:Y:S01]  /*4e10*/  FADD.FTZ R117, R117, -R78.reuse ;  /* 0x8000004e75757221 */ /* 0x100fe20000010000 */
[----:B------:R-:W-:Y:S01]  /*4e20*/  FMUL.FTZ R113, R74, R113 ;  /* 0x000000714a717220 */ /* 0x000fe20000410000 */
[--C-:B------:R-:W-:Y:S01]  /*4e30*/  FADD.FTZ R121, R121, -R78.reuse ;  /* 0x8000004e79797221 */ /* 0x100fe20000010000 */
[----:B------:R0:W-:Y:S01]  /*4e40*/  STL [R1+0x64], R21 ;  /* 0x0000641501007387 */ /* 0x0001e20000100800 */
[--C-:B------:R-:W-:Y:S01]  /*4e50*/  FADD.FTZ R124, R124, -R78.reuse ;  /* 0x8000004e7c7c7221 */ /* 0x100fe20000010000 */
[--C-:B------:R-:W-:Y:S01]  /*4e60*/  FADD.FTZ R145, R145, -R78.reuse ;  /* 0x8000004e91917221 */ /* 0x100fe20000010000 */
[C---:B------:R-:W-:Y:S01]  /*4e70*/  FMUL.FTZ R117, R74.reuse, R117 ;  /* 0x000000754a757220 */ /* 0x040fe20000410000 */
[----:B------:R-:W-:Y:S01]  /*4e80*/  STL [R1+0x60], R17 ;  /* 0x0000601101007387 */ /* 0x000fe20000100800 */
[--C-:B------:R-:W-:Y:S01]  /*4e90*/  FADD.FTZ R141, R141, -R78.reuse ;  /* 0x8000004e8d8d7221 */ /* 0x100fe20000010000 */
[C---:B------:R-:W-:Y:S01]  /*4ea0*/  FMUL.FTZ R121, R74.reuse, R121 ;  /* 0x000000794a797220 */ /* 0x040fe20000410000 */
[C---:B------:R-:W-:Y:S01]  /*4eb0*/  FMUL.FTZ R124, R74.reuse, R124 ;  /* 0x0000007c4a7c7220 */ /* 0x040fe20000410000 */
[----:B------:R1:W-:Y:S01]  /*4ec0*/  STL [R1+0x5c], R13 ;  /* 0x00005c0d01007387 */ /* 0x0003e20000100800 */
[--C-:B------:R-:W-:Y:S01]  /*4ed0*/  FADD.FTZ R137, R137, -R78.reuse ;  /* 0x8000004e89897221 */ /* 0x100fe20000010000 */
[C---:B------:R-:W-:Y:S01]  /*4ee0*/  FMUL.FTZ R145, R74.reuse, R145 ;  /* 0x000000914a917220 */ /* 0x040fe20000410000 */
[C---:B------:R-:W-:Y:S01]  /*4ef0*/  FMUL.FTZ R141, R74.reuse, R141 ;  /* 0x0000008d4a8d7220 */ /* 0x040fe20000410000 */
[----:B------:R4:W-:Y:S01]  /*4f00*/  STL [R1+0x58], R9 ;  /* 0x0000580901007387 */ /* 0x0009e20000100800 */
[--C-:B------:R-:W-:Y:S01]  /*4f10*/  FADD.FTZ R133, R133, -R78.reuse ;  /* 0x8000004e85857221 */ /* 0x100fe20000010000 */
[----:B------:R-:W-:Y:S01]  /*4f20*/  FADD.FTZ R129, R129, -R78 ;  /* 0x8000004e81817221 */ /* 0x000fe20000010000 */
[C---:B------:R-:W-:Y:S01]  /*4f30*/  FMUL.FTZ R137, R74.reuse, R137 ;  /* 0x000000894a897220 */ /* 0x040fe20000410000 */
[----:B------:R4:W-:Y:S01]  /*4f40*/  STL [R1+0x54], R5 ;  /* 0x0000540501007387 */ /* 0x0009e20000100800 */
[--C-:B0-----:R-:W-:Y:S01]  /*4f50*/  FFMA.FTZ R21, R81, R145, R79.reuse ;  /* 0x0000009151157223 */ /* 0x101fe2000001004f */
[----:B-1----:R-:W-:Y:S01]  /*4f60*/  FFMA.FTZ R13, R165, R94, R72 ;  /* 0x0000005ea50d7223 */ /* 0x002fe20000010048 */
[--C-:B------:R-:W-:Y:S01]  /*4f70*/  FFMA.FTZ R17, R81, R141, R79.reuse ;  /* 0x0000008d51117223 */ /* 0x100fe2000001004f */
[----:B------:R-:W-:Y:S01]  /*4f80*/  FADD.FTZ R51, R51, -R78 ;  /* 0x8000004e33337221 */ /* 0x000fe20000010000 */
[C---:B------:R-:W-:Y:S01]  /*4f90*/  FMUL.FTZ R133, R74.reuse, R133 ;  /* 0x000000854a857220 */ /* 0x040fe20000410000 */
[C---:B----4-:R-:W-:Y:S01]  /*4fa0*/  FFMA.FTZ R9, R165.reuse, R97, R72 ;  /* 0x00000061a5097223 */ /* 0x050fe20000010048 */
[----:B------:R0:W-:Y:S01]  /*4fb0*/  STL [R1+0x50], R13 ;  /* 0x0000500d01007387 */ /* 0x0001e20000100800 */
[----:B------:R-:W-:Y:S01]  /*4fc0*/  FMUL.FTZ R129, R74, R129 ;  /* 0x000000814a817220 */ /* 0x000fe20000410000 */
[----:B------:R-:W-:Y:S01]  /*4fd0*/  FADD.FTZ R48, R48, -R78 ;  /* 0x8000004e30307221 */ /* 0x000fe20000010000 */
[----:B------:R-:W-:Y:S01]  /*4fe0*/  FFMA.FTZ R5, R165, R101, R72 ;  /* 0x00000065a5057223 */ /* 0x000fe20000010048 */
[----:B------:R1:W-:Y:S01]  /*4ff0*/  STL [R1+0x4c], R9 ;  /* 0x00004c0901007387 */ /* 0x0003e20000100800 */
[--C-:B------:R-:W-:Y:S01]  /*5000*/  FFMA.FTZ R25, R81, R137, R79.reuse ;  /* 0x0000008951197223 */ /* 0x100fe2000001004f */
[--C-:B------:R-:W-:Y:S01]  /*5010*/  FADD.FTZ R44, R44, -R78.reuse ;  /* 0x8000004e2c2c7221 */ /* 0x100fe20000010000 */
[----:B------:R-:W-:Y:S01]  /*5020*/  FMUL.FTZ R51, R74, R51 ;  /* 0x000000334a337220 */ /* 0x000fe20000410000 */
[----:B------:R4:W-:Y:S01]  /*5030*/  STL [R1+0x48], R5 ;  /* 0x0000480501007387 */ /* 0x0009e20000100800 */
[----:B------:R-:W-:Y:S01]  /*5040*/  FADD.FTZ R40, R40, -R78 ;  /* 0x8000004e28287221 */ /* 0x000fe20000010000 */
[C---:B0-----:R-:W-:Y:S01]  /*5050*/  FFMA.FTZ R13, R165.reuse, R105, R72 ;  /* 0x00000069a50d7223 */ /* 0x041fe20000010048 */
[C---:B------:R-:W-:Y:S01]  /*5060*/  FMUL.FTZ R48, R74.reuse, R48 ;  /* 0x000000304a307220 */ /* 0x040fe20000410000 */
[----:B------:R-:W-:Y:S01]  /*5070*/  FMUL.FTZ R44, R74, R44 ;  /* 0x0000002c4a2c7220 */ /* 0x000fe20000410000 */
[----:B------:R-:W-:Y:S01]  /*5080*/  FADD.FTZ R36, R36, -R78 ;  /* 0x8000004e24247221 */ /* 0x000fe20000010000 */
[C---:B-1----:R-:W-:Y:S01]  /*5090*/  FFMA.FTZ R9, R165.reuse, R108, R72 ;  /* 0x0000006ca5097223 */ /* 0x042fe20000010048 */
[----:B------:R0:W-:Y:S01]  /*50a0*/  STL [R1+0x40], R13 ;  /* 0x0000400d01007387 */ /* 0x0001e20000100800 */
[----:B------:R-:W-:Y:S01]  /*50b0*/  FADD.FTZ R32, R32, -R78 ;  /* 0x8000004e20207221 */ /* 0x000fe20000010000 */
[----:B------:R-:W-:Y:S01]  /*50c0*/  FMUL.FTZ R40, R74, R40 ;  /* 0x000000284a287220 */ /* 0x000fe20000410000 */
[----:B----4-:R-:W-:Y:S01]  /*50d0*/  FFMA.FTZ R5, R165, R113, R72 ;  /* 0x00000071a5057223 */ /* 0x010fe20000010048 */
[----:B------:R1:W-:Y:S01]  /*50e0*/  STL [R1+0x3c], R9 ;  /* 0x00003c0901007387 */ /* 0x0003e20000100800 */
[--C-:B------:R-:W-:Y:S01]  /*50f0*/  FADD.FTZ R150, R150, -R78.reuse ;  /* 0x8000004e96967221 */ /* 0x100fe20000010000 */
[--C-:B------:R-:W-:Y:S01]  /*5100*/  FADD.FTZ R149, R149, -R78.reuse ;  /* 0x8000004e95957221 */ /* 0x100fe20000010000 */
[----:B------:R-:W-:Y:S01]  /*5110*/  FMUL.FTZ R36, R74, R36 ;  /* 0x000000244a247220 */ /* 0x000fe20000410000 */
[----:B------:R4:W-:Y:S01]  /*5120*/  STL [R1+0x38], R5 ;  /* 0x0000380501007387 */ /* 0x0009e20000100800 */
[----:B------:R-:W-:Y:S01]  /*5130*/  FADD.FTZ R148, R148, -R78 ;  /* 0x8000004e94947221 */ /* 0x000fe20000010000 */
[----:B0-----:R-:W-:Y:S01]  /*5140*/  FFMA.FTZ R13, R165, R117, R72 ;  /* 0x00000075a50d7223 */ /* 0x001fe20000010048 */
[--C-:B------:R-:W-:Y:S01]  /*5150*/  FADD.FTZ R147, R147, -R78.reuse ;  /* 0x8000004e93937221 */ /* 0x100fe20000010000 */
[----:B------:R-:W-:Y:S01]  /*5160*/  FMUL.FTZ R32, R74, R32 ;  /* 0x000000204a207220 */ /* 0x000fe20000410000 */
[----:B------:R-:W-:Y:S01]  /*5170*/  FADD.FTZ R16, R16, -R78 ;  /* 0x8000004e10107221 */ /* 0x000fe20000010000 */
[C-C-:B-1----:R-:W-:Y:S01]  /*5180*/  FFMA.FTZ R9, R165.reuse, R121, R72.reuse ;  /* 0x00000079a5097223 */ /* 0x142fe20000010048 */
[----:B------:R-:W-:Y:S01]  /*5190*/  STL [R1+0x34], R13 ;  /* 0x0000340d01007387 */ /* 0x000fe20000100800 */
[C---:B------:R-:W-:Y:S01]  /*51a0*/  FMUL.FTZ R0, R74.reuse, R150 ;  /* 0x000000964a007220 */ /* 0x040fe20000410000 */
[----:B------:R-:W-:Y:S01]  /*51b0*/  FMUL.FTZ R149, R74, R149 ;  /* 0x000000954a957220 */ /* 0x000fe20000410000 */
[----:B----4-:R-:W-:Y:S01]  /*51c0*/  FFMA.FTZ R5, R165, R124, R72 ;  /* 0x0000007ca5057223 */ /* 0x010fe20000010048 */
[----:B------:R-:W-:Y:S01]  /*51d0*/  STL [R1+0x30], R9 ;  /* 0x0000300901007387 */ /* 0x000fe20000100800 */
[--C-:B------:R-:W-:Y:S01]  /*51e0*/  FADD.FTZ R47, R47, -R78.reuse ;  /* 0x8000004e2f2f7221 */ /* 0x100fe20000010000 */
[--C-:B------:R-:W-:Y:S01]  /*51f0*/  FADD.FTZ R52, R52, -R78.reuse ;  /* 0x8000004e34347221 */ /* 0x100fe20000010000 */
[----:B------:R-:W-:Y:S01]  /*5200*/  FMUL.FTZ R148, R74, R148 ;  /* 0x000000944a947220 */ /* 0x000fe20000410000 */
[----:B------:R-:W-:Y:S01]  /*5210*/  STL [R1+0x2c], R5 ;  /* 0x00002c0501007387 */ /* 0x000fe20000100800 */
[--C-:B------:R-:W-:Y:S01]  /*5220*/  FADD.FTZ R46, R46, -R78.reuse ;  /* 0x8000004e2e2e7221 */ /* 0x100fe20000010000 */
[----:B------:R-:W-:Y:S01]  /*5230*/  FMUL.FTZ R147, R74, R147 ;  /* 0x000000934a937220 */ /* 0x000fe20000410000 */
[----:B------:R-:W-:Y:S01]  /*5240*/  FADD.FTZ R18, R18, -R78 ;  /* 0x8000004e12127221 */ /* 0x000fe20000010000 */
[----:B------:R0:W-:Y:S01]  /*5250*/  STL [R1+0x28], R21 ;  /* 0x0000281501007387 */ /* 0x0001e20000100800 */
[----:B------:R-:W-:Y:S01]  /*5260*/  FMUL.FTZ R146, R74, R16 ;  /* 0x000000104a927220 */ /* 0x000fe20000410000 */
[----:B------:R-:W-:Y:S01]  /*5270*/  FFMA.FTZ R0, R165, R0, R72 ;  /* 0x00000000a5007223 */ /* 0x000fe20000010048 */
[--C-:B------:R-:W-:Y:S01]  /*5280*/  FFMA.FTZ R16, R81, R149, R79.reuse ;  /* 0x0000009551107223 */ /* 0x100fe2000001004f */
[----:B------:R1:W-:Y:S01]  /*5290*/  STL [R1+0x24], R17 ;  /* 0x0000241101007387 */ /* 0x0003e20000100800 */
[--C-:B------:R-:W-:Y:S01]  /*52a0*/  FADD.FTZ R39, R39, -R78.reuse ;  /* 0x8000004e27277221 */ /* 0x100fe20000010000 */
[--C-:B------:R-:W-:Y:S01]  /*52b0*/  FADD.FTZ R23, R23, -R78.reuse ;  /* 0x8000004e17177221 */ /* 0x100fe20000010000 */
[--C-:B------:R-:W-:Y:S01]  /*52c0*/  FADD.FTZ R50, R50, -R78.reuse ;  /* 0x8000004e32327221 */ /* 0x100fe20000010000 */
[----:B------:R4:W-:Y:S01]  /*52d0*/  STL [R1+0x20], R25 ;  /* 0x0000201901007387 */ /* 0x0009e20000100800 */
[--C-:B------:R-:W-:Y:S01]  /*52e0*/  FADD.FTZ R3, R3, -R78.reuse ;  /* 0x8000004e03037221 */ /* 0x100fe20000010000 */
[--C-:B0-----:R-:W-:Y:S01]  /*52f0*/  FFMA.FTZ R21, R81, R133, R79.reuse ;  /* 0x0000008551157223 */ /* 0x101fe2000001004f */
[--C-:B------:R-:W-:Y:S01]  /*5300*/  FADD.FTZ R42, R42, -R78.reuse ;  /* 0x8000004e2a2a7221 */ /* 0x100fe20000010000 */
[--C-:B------:R-:W-:Y:S01]  /*5310*/  FADD.FTZ R20, R20, -R78.reuse ;  /* 0x8000004e14147221 */ /* 0x100fe20000010000 */
[--C-:B------:R-:W-:Y:S01]  /*5320*/  FADD.FTZ R123, R123, -R78.reuse ;  /* 0x8000004e7b7b7221 */ /* 0x100fe20000010000 */
[C-C-:B-1----:R-:W-:Y:S01]  /*5330*/  FFMA.FTZ R17, R81.reuse, R129, R79.reuse ;  /* 0x0000008151117223 */ /* 0x142fe2000001004f */
[----:B------:R0:W-:Y:S01]  /*5340*/  STL [R1+0x1c], R21 ;  /* 0x00001c1501007387 */ /* 0x0001e20000100800 */
[--C-:B------:R-:W-:Y:S01]  /*5350*/  FADD.FTZ R30, R30, -R78.reuse ;  /* 0x8000004e1e1e7221 */ /* 0x100fe20000010000 */
[--C-:B------:R-:W-:Y:S01]  /*5360*/  FADD.FTZ R26, R26, -R78.reuse ;  /* 0x8000004e1a1a7221 */ /* 0x100fe20000010000 */
[C---:B----4-:R-:W-:Y:S01]  /*5370*/  FFMA.FTZ R25, R81.reuse, R51, R79 ;  /* 0x0000003351197223 */ /* 0x050fe2000001004f */
[----:B------:R1:W-:Y:S01]  /*5380*/  STL [R1+0x18], R17 ;  /* 0x0000181101007387 */ /* 0x0003e20000100800 */
[C---:B------:R-:W-:Y:S01]  /*5390*/  FMUL.FTZ R37, R74.reuse, R47 ;  /* 0x0000002f4a257220 */ /* 0x040fe20000410000 */
[----:B------:R-:W-:Y:S01]  /*53a0*/  FMUL.FTZ R52, R74, R52 ;  /* 0x000000344a347220 */ /* 0x000fe20000410000 */
[----:B------:R-:W-:Y:S01]  /*53b0*/  FFMA.FTZ R147, R80, R147, R75 ;  /* 0x0000009350937223 */ /* 0x000fe2000001004b */
[----:B------:R4:W-:Y:S01]  /*53c0*/  STL [R1+0x14], R25 ;  /* 0x0000141901007387 */ /* 0x0009e20000100800 */
[----:B------:R-:W-:Y:S01]  /*53d0*/  F2FP.BF16.F32.PACK_AB R0, R16, R0 ;  /* 0x000000001000723e */ /* 0x000fe200000010ff */
[C-C-:B0-----:R-:W-:Y:S01]  /*53e0*/  FFMA.FTZ R21, R81.reuse, R48, R79.reuse ;  /* 0x0000003051157223 */ /* 0x141fe2000001004f */
[C---:B------:R-:W-:Y:S01]  /*53f0*/  FMUL.FTZ R23, R74.reuse, R23 ;  /* 0x000000174a177220 */ /* 0x040fe20000410000 */
[----:B------:R-:W-:Y:S01]  /*5400*/  IADD3.X R55, RZ, R77, RZ, P0, !PT ;  /* 0x0000004dff377210 */ /* 0x000fe200007fe4ff */
[----:B------:R-:W-:Y:S01]  /*5410*/  FMUL.FTZ R3, R74, R3 ;  /* 0x000000034a037220 */ /* 0x000fe20000410000 */
[C-C-:B-1----:R-:W-:Y:S01]  /*5420*/  FFMA.FTZ R17, R81.reuse, R44, R79.reuse ;  /* 0x0000002c51117223 */ /* 0x142fe2000001004f */
[----:B------:R0:W-:Y:S01]  /*5430*/  STL [R1+0x10], R21 ;  /* 0x0000101501007387 */ /* 0x0001e20000100800 */
[--C-:B------:R-:W-:Y:S01]  /*5440*/  FADD.FTZ R38, R38, -R78.reuse ;  /* 0x8000004e26267221 */ /* 0x100fe20000010000 */
[--C-:B------:R-:W-:Y:S01]  /*5450*/  FADD.FTZ R22, R22, -R78.reuse ;  /* 0x8000004e16167221 */ /* 0x100fe20000010000 */
[C---:B----4-:R-:W-:Y:S01]  /*5460*/  FFMA.FTZ R25, R81.reuse, R40, R79 ;  /* 0x0000002851197223 */ /* 0x050fe2000001004f */
[----:B------:R1:W-:Y:S01]  /*5470*/  STL [R1+0xc], R17 ;  /* 0x00000c1101007387 */ /* 0x0003e20000100800 */
[----:B------:R-:W-:Y:S01]  /*5480*/  FFMA.FTZ R47, R164, R148, R73 ;  /* 0x00000094a42f7223 */ /* 0x000fe20000010049 */
[----:B------:R-:W-:Y:S01]  /*5490*/  FMUL.FTZ R51, R74, R46 ;  /* 0x0000002e4a337220 */ /* 0x000fe20000410000 */
[--C-:B------:R-:W-:Y:S01]  /*54a0*/  FADD.FTZ R70, R70, -R78.reuse ;  /* 0x8000004e46467221 */ /* 0x100fe20000010000 */
[----:B------:R-:W-:Y:S01]  /*54b0*/  STL [R1+0x8], R25 ;  /* 0x0000081901007387 */ /* 0x000fe20000100800 */
[----:B------:R-:W-:Y:S01]  /*54c0*/  FMUL.FTZ R20, R74, R20 ;  /* 0x000000144a147220 */ /* 0x000fe20000410000 */
[C-C-:B0-----:R-:W-:Y:S01]  /*54d0*/  FFMA.FTZ R21, R81.reuse, R36, R79.reuse ;  /* 0x0000002451157223 */ /* 0x141fe2000001004f */
[--C-:B------:R-:W-:Y:S01]  /*54e0*/  FADD.FTZ R28, R28, -R78.reuse ;  /* 0x8000004e1c1c7221 */ /* 0x100fe20000010000 */
[----:B------:R-:W4:Y:S01]  /*54f0*/  LDL.LU R105, [R1+0x44] ;  /* 0x0000440001697983 */ /* 0x000f220000300800 */
[--C-:B------:R-:W-:Y:S01]  /*5500*/  FADD.FTZ R24, R24, -R78.reuse ;  /* 0x8000004e18187221 */ /* 0x100fe20000010000 */
[----:B-1----:R-:W-:Y:S01]  /*5510*/  FFMA.FTZ R17, R81, R32, R79 ;  /* 0x0000002051117223 */ /* 0x002fe2000001004f */
[C---:B------:R-:W-:Y:S01]  /*5520*/  FMUL.FTZ R46, R74.reuse, R18 ;  /* 0x000000124a2e7220 */ /* 0x040fe20000410000 */
[----:B------:R-:W-:Y:S01]  /*5530*/  STL [R1+0x4], R21 ;  /* 0x0000041501007387 */ /* 0x000fe20000100800 */
[----:B------:R-:W-:Y:S01]  /*5540*/  F2FP.BF16.F32.PACK_AB R16, R147, R47 ;  /* 0x0000002f9310723e */ /* 0x000fe200000010ff */
[----:B------:R-:W-:Y:S01]  /*5550*/  FMUL.FTZ R123, R74, R123 ;  /* 0x0000007b4a7b7220 */ /* 0x000fe20000410000 */
[--C-:B------:R-:W-:Y:S01]  /*5560*/  FADD.FTZ R12, R12, -R78.reuse ;  /* 0x8000004e0c0c7221 */ /* 0x100fe20000010000 */
[----:B------:R0:W-:Y:S01]  /*5570*/  STL [R1], R17 ;  /* 0x0000001101007387 */ /* 0x0001e20000100800 */
[----:B------:R-:W-:Y:S01]  /*5580*/  IADD3.X R47, RZ, R77, RZ, P5, !PT ;  /* 0x0000004dff2f7210 */ /* 0x000fe20002ffe4ff */
[--C-:B------:R-:W-:Y:S01]  /*5590*/  FADD.FTZ R8, R8, -R78.reuse ;  /* 0x8000004e08087221 */ /* 0x100fe20000010000 */
[--C-:B------:R-:W-:Y:S01]  /*55a0*/  FADD.FTZ R4, R4, -R78.reuse ;  /* 0x8000004e04047221 */ /* 0x100fe20000010000 */
[--C-:B------:R-:W-:Y:S01]  /*55b0*/  FADD.FTZ R96, R96, -R78.reuse ;  /* 0x8000004e60607221 */ /* 0x100fe20000010000 */
[--C-:B------:R-:W-:Y:S01]  /*55c0*/  FADD.FTZ R100, R100, -R78.reuse ;  /* 0x8000004e64647221 */ /* 0x100fe20000010000 */
[--C-:B------:R-:W-:Y:S01]  /*55d0*/  FADD.FTZ R104, R104, -R78.reuse ;  /* 0x8000004e68687221 */ /* 0x100fe20000010000 */
[--C-:B------:R-:W-:Y:S01]  /*55e0*/  FADD.FTZ R109, R109, -R78.reuse ;  /* 0x8000004e6d6d7221 */ /* 0x100fe20000010000 */
[--C-:B------:R-:W-:Y:S01]  /*55f0*/  FADD.FTZ R112, R112, -R78.reuse ;  /* 0x8000004e70707221 */ /* 0x100fe20000010000 */
[--C-:B------:R-:W-:Y:S01]  /*5600*/  FADD.FTZ R116, R116, -R78.reuse ;  /* 0x8000004e74747221 */ /* 0x100fe20000010000 */
[----:B0-----:R-:W-:Y:S01]  /*5610*/  FMUL.FTZ R17, R74, R39 ;  /* 0x000000274a117220 */ /* 0x001fe20000410000 */
[--C-:B------:R-:W-:Y:S01]  /*5620*/  FFMA.FTZ R39, R164, R52, R73.reuse ;  /* 0x00000034a4277223 */ /* 0x100fe20000010049 */
[C---:B------:R-:W-:Y:S01]  /*5630*/  FMUL.FTZ R52, R74.reuse, R50 ;  /* 0x000000324a347220 */ /* 0x040fe20000410000 */
[----:B------:R-:W-:Y:S01]  /*5640*/  FMUL.FTZ R50, R74, R42 ;  /* 0x0000002a4a327220 */ /* 0x000fe20000410000 */
        /* <DEDUP_REMOVED lines=40> */
[--C-:B------:R-:W-:Y:S01]  /*58d0*/  FFMA.FTZ R29, R164, R23, R73.reuse ;  /* 0x00000017a41d7223 */ /* 0x100fe20000010049 */
[C---:B------:R-:W-:Y:S01]  /*58e0*/  FMUL.FTZ R42, R74.reuse, R30 ;  /* 0x0000001e4a2a7220 */ /* 0x040fe20000410000 */
[----:B------:R-:W-:Y:S01]  /*58f0*/  FMUL.FTZ R72, R74, R26 ;  /* 0x0000001a4a487220 */ /* 0x000fe20000410000 */
[----:B------:R-:W-:Y:S01]  /*5900*/  FFMA.FTZ R23, R164, R3, R73 ;  /* 0x00000003a4177223 */ /* 0x000fe20000010049 */
[C---:B------:R-:W-:Y:S01]  /*5910*/  FMUL.FTZ R49, R74.reuse, R38 ;  /* 0x000000264a317220 */ /* 0x040fe20000410000 */
[----:B------:R-:W-:Y:S01]  /*5920*/  FMUL.FTZ R48, R74, R22 ;  /* 0x000000164a307220 */ /* 0x000fe20000410000 */
[C-C-:B------:R-:W-:Y:S01]  /*5930*/  FFMA.FTZ R26, R80.reuse, R51, R75.reuse ;  /* 0x00000033501a7223 */ /* 0x140fe2000001004b */
[----:B------:R-:W-:Y:S01]  /*5940*/  FFMA.FTZ R30, R80, R50, R75 ;  /* 0x00000032501e7223 */ /* 0x000fe2000001004b */
[----:B------:R-:W-:Y:S01]  /*5950*/  FMUL.FTZ R70, R74, R70 ;  /* 0x000000464a467220 */ /* 0x000fe20000410000 */
[----:B------:R-:W-:Y:S01]  /*5960*/  FFMA.FTZ R149, R81, R20, R79 ;  /* 0x0000001451957223 */ /* 0x000fe2000001004f */
[----:B------:R-:W-:Y:S01]  /*5970*/  FFMA.FTZ R3, R164, R123, R73 ;  /* 0x0000007ba4037223 */ /* 0x000fe20000010049 */
[----:B------:R-:W-:Y:S01]  /*5980*/  IADD3.X R51, RZ, R77, RZ, P4, !PT ;  /* 0x0000004dff337210 */ /* 0x000fe200027fe4ff */
        /* <DEDUP_REMOVED lines=13> */
[----:B--2---:R-:W-:-:S04]  /*5a60*/  FADD.FTZ R122, R122, -R78 ;  /* 0x8000004e7a7a7221 */ /* 0x004fc80000010000 */
[----:B------:R-:W-:Y:S01]  /*5a70*/  FMUL.FTZ R134, R74, R122 ;  /* 0x0000007a4a867220 */ /* 0x000fe20000410000 */
[----:B------:R-:W-:Y:S01]  /*5a80*/  FFMA.FTZ R122, R80, R46, R75 ;  /* 0x0000002e507a7223 */ /* 0x000fe2000001004b */
[----:B------:R-:W-:Y:S01]  /*5a90*/  LEA R46, P0, R90, UR4, 0x1 ;  /* 0x000000045a2e7c11 */ /* 0x000fe2000f8008ff */
[C---:B------:R-:W-:Y:S01]  /*5aa0*/  FMUL.FTZ R45, R74.reuse, R144 ;  /* 0x000000904a2d7220 */ /* 0x040fe20000410000 */
[----:B------:R-:W-:Y:S02]  /*5ab0*/  FMUL.FTZ R44, R74, R140 ;  /* 0x0000008c4a2c7220 */ /* 0x000fe40000410000 */
[----:B------:R-:W-:Y:S01]  /*5ac0*/  LEA.HI.X R47, R90, UR5, R47, 0x1, P0 ;  /* 0x000000055a2f7c11 */ /* 0x000fe200080f0c2f */
[C---:B------:R-:W-:Y:S01]  /*5ad0*/  FMUL.FTZ R136, R74.reuse, R136 ;  /* 0x000000884a887220 */ /* 0x040fe20000410000 */
[----:B------:R-:W-:Y:S01]  /*5ae0*/  LEA R50, P0, R87, UR4, 0x1 ;  /* 0x0000000457327c11 */ /* 0x000fe2000f8008ff */
[C---:B------:R-:W-:Y:S01]  /*5af0*/  FMUL.FTZ R41, R74.reuse, R132 ;  /* 0x000000844a297220 */ /* 0x040fe20000410000 */
[C---:B------:R-:W-:Y:S01]  /*5b00*/  FMUL.FTZ R40, R74.reuse, R128 ;  /* 0x000000804a287220 */ /* 0x040fe20000410000 */
[C---:B------:R-:W-:Y:S01]  /*5b10*/  FMUL.FTZ R36, R74.reuse, R43 ;  /* 0x0000002b4a247220 */ /* 0x040fe20000410000 */
[----:B---3--:R-:W-:Y:S01]  /*5b20*/  FADD.FTZ R78, R125, -R78 ;  /* 0x8000004e7d4e7221 */ /* 0x008fe20000010000 */
        /* <DEDUP_REMOVED lines=35> */
[-C--:B------:R-:W-:Y:S01]  /*5d60*/  IADD3.X R62, RZ, R77.reuse, RZ, P2, !PT ;  /* 0x0000004dff3e7210 */ /* 0x080fe200017fe4ff */
[----:B------:R-:W-:Y:S01]  /*5d70*/  FFMA.FTZ R138, R81, R70, R79 ;  /* 0x00000046518a7223 */ /* 0x000fe2000001004f */
[----:B------:R-:W-:-:S02]  /*5d80*/  IADD3.X R49, RZ, R77, RZ, P3, !PT ;  /* 0x0000004dff317210 */ /* 0x000fc40001ffe4ff */
[----:B------:R-:W-:Y:S02]  /*5d90*/  LEA R48, P2, R56, UR4, 0x1 ;  /* 0x0000000438307c11 */ /* 0x000fe4000f8408ff */
[----:B------:R-:W-:Y:S02]  /*5da0*/  LEA.HI.X R51, R87, UR5, R51, 0x1, P0 ;  /* 0x0000000557337c11 */ /* 0x000fe400080f0c33 */
[----:B------:R-:W-:Y:S01]  /*5db0*/  LEA R70, P0, R84, UR4, 0x1 ;  /* 0x0000000454467c11 */ /* 0x000fe2000f8008ff */
[C-C-:B------:R-:W-:Y:S01]  /*5dc0*/  FFMA.FTZ R18, R80.reuse, R127, R75.reuse ;  /* 0x0000007f50127223 */ /* 0x140fe2000001004b */
[C-C-:B------:R-:W-:Y:S01]  /*5dd0*/  FFMA.FTZ R10, R80.reuse, R135, R75.reuse ;  /* 0x00000087500a7223 */ /* 0x140fe2000001004b */
[----:B------:R-:W-:Y:S01]  /*5de0*/  FFMA.FTZ R127, R80, R71, R75 ;  /* 0x00000047507f7223 */ /* 0x000fe2000001004b */
[----:B------:R-:W-:Y:S01]  /*5df0*/  LEA.HI.X R49, R56, UR5, R49, 0x1, P2 ;  /* 0x0000000538317c11 */ /* 0x000fe200090f0c31 */
[----:B------:R-:W-:Y:S01]  /*5e00*/  FFMA.FTZ R135, R80, R74, R75 ;  /* 0x0000004a50877223 */ /* 0x000fe2000001004b */
[----:B------:R-:W-:-:S02]  /*5e10*/  LEA R54, P2, R83, UR4, 0x1 ;  /* 0x0000000453367c11 */ /* 0x000fc4000f8408ff */
[----:B------:R-:W-:Y:S02]  /*5e20*/  LEA.HI.X R71, R84, UR5, R62, 0x1, P0 ;  /* 0x0000000554477c11 */ /* 0x000fe400080f0c3e */
        /* <DEDUP_REMOVED lines=19> */
[----:B------:R-:W-:-:S02]  /*5f60*/  LEA.HI.X R55, R83, UR5, R55, 0x1, P2 ;  /* 0x0000000553377c11 */ /* 0x000fc400090f0c37 */
[C---:B------:R-:W-:Y:S02]  /*5f70*/  LEA R56, P2, R57.reuse, UR4, 0x1 ;  /* 0x0000000439387c11 */ /* 0x040fe4000f8408ff */
[----:B------:R-:W-:Y:S02]  /*5f80*/  LEA.HI.X R75, R82, UR5, R157, 0x1, P0 ;  /* 0x00000005524b7c11 */ /* 0x000fe400080f0c9d */
[C---:B------:R-:W-:Y:S01]  /*5f90*/  LEA R82, P0, R76.reuse, UR4, 0x1 ;  /* 0x000000044c527c11 */ /* 0x040fe2000f8008ff */
[----:B------:R-:W2:Y:S01]  /*5fa0*/  LDL.LU R157, [R1+0xf8] ;  /* 0x0000f800019d7983 */ /* 0x000ea20000300800 */
[----:B------:R-:W-:Y:S02]  /*5fb0*/  LEA.HI.X R57, R57, UR5, R86, 0x1, P2 ;  /* 0x0000000539397c11 */ /* 0x000fe400090f0c56 */
[----:B------:R-:W-:Y:S01]  /*5fc0*/  LEA.HI.X R83, R76, UR5, R61, 0x1, P0 ;  /* 0x000000054c537c11 */ /* 0x000fe200080f0c3d */
[----:B------:R-:W3:Y:S01]  /*5fd0*/  LDL.LU R86, [R1+0xf4] ;  /* 0x0000f40001567983 */ /* 0x000ee20000300800 */
[----:B------:R-:W-:Y:S01]  /*5fe0*/  LEA R80, P2, R162, UR4, 0x1 ;  /* 0x00000004a2507c11 */ /* 0x000fe2000f8408ff */
[----:B------:R-:W-:-:S02]  /*5ff0*/  FFMA.FTZ R145, R81, R12, R79 ;  /* 0x0000000c51917223 */ /* 0x000fc4000001004f */
[----:B------:R-:W3:Y:S01]  /*6000*/  LDL.LU R61, [R1+0xf0] ;  /* 0x0000f000013d7983 */ /* 0x000ee20000300800 */
[C-C-:B------:R-:W-:Y:S01]  /*6010*/  FFMA.FTZ R142, R81.reuse, R8, R79.reuse ;  /* 0x00000008518e7223 */ /* 0x140fe2000001004f */
[--C-:B------:R-:W-:Y:S01]  /*6020*/  FFMA.FTZ R141, R81, R4, R79.reuse ;  /* 0x00000004518d7223 */ /* 0x100fe2000001004f */
        /* <DEDUP_REMOVED lines=12> */
[----:B------:R-:W-:-:S02]  /*60f0*/  IADD3.X R52, RZ, R77, RZ, P6, !PT ;  /* 0x0000004dff347210 */ /* 0x000fc400037fe4ff */
[----:B------:R-:W-:Y:S02]  /*6100*/  LEA.HI.X R81, R162, UR5, R88, 0x1, P2 ;  /* 0x00000005a2517c11 */ /* 0x000fe400090f0c58 */
[----:B------:R-:W3:Y:S01]  /*6110*/  LDL.LU R88, [R1+0xec] ;  /* 0x0000ec0001587983 */ /* 0x000ee20000300800 */
[----:B------:R-:W-:Y:S02]  /*6120*/  LEA.HI.X R77, R69, UR5, R156, 0x1, P0 ;  /* 0x00000005454d7c11 */ /* 0x000fe400080f0c9c */
[----:B------:R-:W-:Y:S01]  /*6130*/  LEA R68, P2, R161, UR4, 0x1 ;  /* 0x00000004a1447c11 */ /* 0x000fe2000f8408ff */
[----:B------:R-:W3:Y:S01]  /*6140*/  LDL.LU R156, [R1+0xe8] ;  /* 0x0000e800019c7983 */ /* 0x000ee20000300800 */
[----:B------:R-:W-:Y:S02]  /*6150*/  LEA R94, P0, R67, UR4, 0x1 ;  /* 0x00000004435e7c11 */ /* 0x000fe4000f8008ff */
[----:B------:R-:W-:Y:S02]  /*6160*/  LEA.HI.X R69, R161, UR5, R91, 0x1, P2 ;  /* 0x00000005a1457c11 */ /* 0x000fe400090f0c5b */
[----:B------:R-:W3:Y:S01]  /*6170*/  LDL.LU R91, [R1+0xe4] ;  /* 0x0000e400015b7983 */ /* 0x000ee20000300800 */
[----:B------:R-:W-:-:S03]  /*6180*/  LEA.HI.X R95, R67, UR5, R60, 0x1, P0 ;  /* 0x00000005435f7c11 */ /* 0x000fc600080f0c3c */
        /* <DEDUP_REMOVED lines=27> */
[----:B------:R-:W3:Y:S01]  /*6340*/  LDL.LU R64, [R1+0xdc] ;  /* 0x0000dc0001407983 */ /* 0x000ee20000300800 */
[----:B------:R-:W-:-:S03]  /*6350*/  LEA.HI.X R99, R66, UR5, R155, 0x1, P0 ;  /* 0x0000000542637c11 */ /* 0x000fc600080f0c9b */
[----:B------:R-:W3:Y:S01]  /*6360*/  LDL.LU R155, [R1+0xd8] ;  /* 0x0000d800019b7983 */ /* 0x000ee20000300800 */
[----:B------:R-:W-:Y:S02]  /*6370*/  LEA R96, P2, R159, UR4, 0x1 ;  /* 0x000000049f607c11 */ /* 0x000fe4000f8408ff */
[----:B------:R-:W-:Y:S02]  /*6380*/  LEA R100, P0, R65, UR4, 0x1 ;  /* 0x0000000441647c11 */ /* 0x000fe4000f8008ff */
[----:B------:R-:W-:Y:S02]  /*6390*/  LEA.HI.X R97, R159, UR5, R89, 0x1, P2 ;  /* 0x000000059f617c11 */ /* 0x000fe400090f0c59 */
[C---:B------:R-:W-:Y:S01]  /*63a0*/  LEA R66, P2, R158.reuse, UR4, 0x1 ;  /* 0x000000049e427c11 */ /* 0x040fe2000f8408ff */
[----:B------:R-:W3:Y:S01]  /*63b0*/  LDL.LU R89, [R1+0xd4] ;  /* 0x0000d40001597983 */ /* 0x000ee20000300800 */
[----:B------:R-:W-:Y:S02]  /*63c0*/  LEA.HI.X R101, R65, UR5, R59, 0x1, P0 ;  /* 0x0000000541657c11 */ /* 0x000fe400080f0c3b */
[C---:B------:R-:W-:Y:S01]  /*63d0*/  LEA R102, P0, R63.reuse, UR4, 0x1 ;  /* 0x000000043f667c11 */ /* 0x040fe2000f8008ff */
[----:B------:R-:W3:Y:S03]  /*63e0*/  LDL.LU R59, [R1+0xd0] ;  /* 0x0000d000013b7983 */ /* 0x000ee60000300800 */
[----:B------:R-:W-:Y:S01]  /*63f0*/  LEA.HI.X R103, R63, UR5, R154, 0x1, P0 ;  /* 0x000000053f677c11 */ /* 0x000fe200080f0c9a */
[----:B------:R-:W3:Y:S04]  /*6400*/  LDL.LU R144, [R1+0x90] ;  /* 0x0000900001907983 */ /* 0x000ee80000300800 */
[----:B------:R-:W3:Y:S01]  /*6410*/  LDL.LU R154, [R1+0xcc] ;  /* 0x0000cc00019a7983 */ /* 0x000ee20000300800 */
[----:B----4-:R-:W-:-:S02]  /*6420*/  LEA.HI.X R67, R158, UR5, R105, 0x1, P2 ;  /* 0x000000059e437c11 */ /* 0x010fc400090f0c69 */
[----:B--2---:R-:W-:-:S04]  /*6430*/  LEA R62, P2, R157, UR4, 0x1 ;  /* 0x000000049d3e7c11 */ /* 0x004fc8000f8408ff */
[----:B------:R-:W-:Y:S02]  /*6440*/  LEA.HI.X R63, R157, UR5, R58, 0x1, P2 ;  /* 0x000000059d3f7c11 */ /* 0x000fe400090f0c3a */
[----:B------:R-:W2:Y:S01]  /*6450*/  LDL.LU R58, [R1+0xc8] ;  /* 0x0000c800013a7983 */ /* 0x000ea20000300800 */
        /* <DEDUP_REMOVED lines=9> */
[----:B------:R-:W-:-:S04]  /*64f0*/  LEA R108, P2, R155, UR4, 0x1 ;  /* 0x000000049b6c7c11 */ /* 0x000fc8000f8408ff */
[----:B------:R-:W-:Y:S02]  /*6500*/  LEA.HI.X R109, R155, UR5, R151, 0x1, P2 ;  /* 0x000000059b6d7c11 */ /* 0x000fe400090f0c97 */
[----:B------:R-:W4:Y:S01]  /*6510*/  LDL.LU R151, [R1+0xb8] ;  /* 0x0000b80001977983 */ /* 0x000f220000300800 */
[C---:B------:R-:W-:Y:S02]  /*6520*/  LEA R112, P0, R59.reuse, UR4, 0x1 ;  /* 0x000000043b707c11 */ /* 0x040fe4000f8008ff */
[C---:B------:R-:W-:Y:S02]  /*6530*/  LEA R60, P2, R154.reuse, UR4, 0x1 ;  /* 0x000000049a3c7c11 */ /* 0x040fe4000f8408ff */
[----:B------:R-:W-:Y:S02]  /*6540*/  LEA.HI.X R113, R59, UR5, R85, 0x1, P0 ;  /* 0x000000053b717c11 */ /* 0x000fe400080f0c55 */
[----:B------:R-:W-:Y:S01]  /*6550*/  LEA.HI.X R61, R154, UR5, R86, 0x1, P2 ;  /* 0x000000059a3d7c11 */ /* 0x000fe200090f0c56 */
[----:B------:R-:W4:Y:S04]  /*6560*/  LDL.LU R85, [R1+0xb4] ;  /* 0x0000b40001557983 */ /* 0x000f280000300800 */
[----:B------:R-:W4:Y:S01]  /*6570*/  LDL.LU R86, [R1+0xb0] ;  /* 0x0000b00001567983 */ /* 0x000f220000300800 */
[----:B--2---:R-:W-:-:S02]  /*6580*/  LEA R116, P0, R58, UR4, 0x1 ;  /* 0x000000043a747c11 */ /* 0x004fc4000f8008ff */
[C---:B---3--:R-:W-:Y:S02]  /*6590*/  LEA R114, P2, R153.reuse, UR8, 0x1 ;  /* 0x0000000899727c11 */ /* 0x048fe4000f8408ff */
[----:B------:R-:W-:Y:S02]  /*65a0*/  LEA.HI.X R117, R58, UR5, R88, 0x1, P0 ;  /* 0x000000053a757c11 */ /* 0x000fe400080f0c58 */
[----:B------:R-:W-:Y:S01]  /*65b0*/  LEA.HI.X R115, R153, UR9, R91, 0x1, P2 ;  /* 0x0000000999737c11 */ /* 0x000fe200090f0c5b */
[----:B------:R-:W-:Y:S01]  /*65c0*/  ULDC.64 UR8, c[0x0][0x210] ;  /* 0x0000840000087ab9 */ /* 0x000fe20000000a00 */
[C---:B------:R-:W-:Y:S01]  /*65d0*/  LEA R118, P0, R163.reuse, UR4, 0x1 ;  /* 0x00000004a3767c11 */ /* 0x040fe2000f8008ff */
[----:B------:R-:W2:Y:S03]  /*65e0*/  LDL.LU R88, [R1+0xac] ;  /* 0x0000ac0001587983 */ /* 0x000ea60000300800 */
[----:B------:R-:W-:Y:S01]  /*65f0*/  LEA.HI.X R119, R163, UR5, R52, 0x1, P0 ;  /* 0x00000005a3777c11 */ /* 0x000fe200080f0c34 */
[----:B------:R-:W3:Y:S01]  /*6600*/  LDL.LU R91, [R1+0xa8] ;  /* 0x0000a800015b7983 */ /* 0x000ee20000300800 */
[----:B------:R-:W-:Y:S01]  /*6610*/  ULDC.64 UR4, c[0x0][0x210] ;  /* 0x0000840000047ab9 */ /* 0x000fe20000000a00 */
[----:B----4-:R-:W-:-:S04]  /*6620*/  LEA R58, P2, R152, UR8, 0x1 ;  /* 0x00000008983a7c11 */ /* 0x010fc8000f8408ff */
[----:B------:R-:W-:Y:S01]  /*6630*/  LEA.HI.X R59, R152, UR9, R64, 0x1, P2 ;  /* 0x00000009983b7c11 */ /* 0x000fe200090f0c40 */
[----:B------:R-:W-:Y:S01]  /*6640*/  ULDC.64 UR8, c[0x0][0x210] ;  /* 0x0000840000087ab9 */ /* 0x000fe20000000a00 */
[----:B------:R-:W4:Y:S01]  /*6650*/  LDL.LU R64, [R1+0xa4] ;  /* 0x0000a40001407983 */ /* 0x000f220000300800 */
[----:B------:R-:W-:-:S04]  /*6660*/  LEA R52, P0, R53, UR4, 0x1 ;  /* 0x0000000435347c11 */ /* 0x000fc8000f8008ff */
[----:B------:R-:W-:Y:S02]  /*6670*/  LEA.HI.X R53, R53, UR5, R89, 0x1, P0 ;  /* 0x0000000535357c11 */ /* 0x000fe400080f0c59 */
[----:B------:R-:W2:Y:S04]  /*6680*/  LDL.LU R89, [R1+0xa0] ;  /* 0x0000a00001597983 */ /* 0x000ea80000300800 */
[----:B------:R-:W2:Y:S04]  /*6690*/  LDL.LU R164, [R1+0x28] ;  /* 0x0000280001a47983 */ /* 0x000ea80000300800 */
[----:B------:R-:W2:Y:S04]  /*66a0*/  LDL.LU R148, [R1+0x98] ;  /* 0x0000980001947983 */ /* 0x000ea80000300800 */
[----:B------:R-:W2:Y:S04]  /*66b0*/  LDL.LU R136, [R1+0x24] ;  /* 0x0000240001887983 */ /* 0x000ea80000300800 */
[----:B------:R-:W2:Y:S04]  /*66c0*/  LDL.LU R140, [R1+0x9c] ;  /* 0x00009c00018c7983 */ /* 0x000ea80000300800 */
[----:B------:R-:W2:Y:S01]  /*66d0*/  LDL.LU R143, [R1+0x20] ;  /* 0x00002000018f7983 */ /* 0x000ea20000300800 */
[----:B------:R-:W-:-:S04]  /*66e0*/  LEA R120, P2, R151, UR8, 0x1 ;  /* 0x0000000897787c11 */ /* 0x000fc8000f8408ff */
[----:B------:R-:W-:Y:S02]  /*66f0*/  LEA.HI.X R121, R151, UR9, R144, 0x1, P2 ;  /* 0x0000000997797c11 */ /* 0x000fe400090f0c90 */
[----:B------:R-:W2:Y:S01]  /*6700*/  LDL.LU R144, [R1+0x94] ;  /* 0x0000940001907983 */ /* 0x000ea20000300800 */
[----:B------:R-:W-:Y:S02]  /*6710*/  F2FP.BF16.F32.PACK_AB R2, R2, R45 ;  /* 0x0000002d0202723e */ /* 0x000fe400000010ff */
[----:B------:R-:W-:Y:S02]  /*6720*/  F2FP.BF16.F32.PACK_AB R6, R6, R44 ;  /* 0x0000002c0606723e */ /* 0x000fe400000010ff */
[----:B---3--:R-:W-:Y:S01]  /*6730*/  PRMT R84, R91, 0x7632, R84 ;  /* 0x000076325b547816 */ /* 0x008fe20000000054 */
[----:B------:R-:W-:Y:S04]  /*6740*/  STG.E.U16 desc[UR6][R46.64+0x4], R91 ;  /* 0x0000045b2e007986 */ /* 0x000fe8000c101506 */
[----:B------:R-:W-:Y:S01]  /*6750*/  STG.E.U16 desc[UR6][R46.64+0x6], R84 ;  /* 0x000006542e007986 */ /* 0x000fe2000c101506 */
[----:B----4-:R-:W-:-:S02]  /*6760*/  PRMT R65, R64, 0x7610, R65 ;  /* 0x0000761040417816 */ /* 0x010fc40000000041 */
[----:B------:R-:W-:-:S03]  /*6770*/  PRMT R64, R64, 0x7632, R64 ;  /* 0x0000763240407816 */ /* 0x000fc60000000040 */
[----:B------:R-:W-:Y:S04]  /*6780*/  STG.E.U16 desc[UR6][R46.64], R65 ;  /* 0x000000412e007986 */ /* 0x000fe8000c101506 */
[----:B------:R2:W-:Y:S02]  /*6790*/  STG.E.U16 desc[UR6][R46.64+0x2], R64 ;  /* 0x000002402e007986 */ /* 0x0005e4000c101506 */
[----:B--2---:R-:W-:Y:S02]  /*67a0*/  PRMT R46, R89, 0x7632, R46 ;  /* 0x00007632592e7816 */ /* 0x004fe4000000002e */
[----:B------:R-:W-:-:S03]  /*67b0*/  PRMT R47, R88, 0x7632, R47 ;  /* 0x00007632582f7816 */ /* 0x000fc6000000002f */
[----:B------:R0:W-:Y:S04]  /*67c0*/  STG.E.U16 desc[UR6][R50.64+0x2], R46 ;  /* 0x0000022e32007986 */ /* 0x0001e8000c101506 */
[----:B------:R1:W-:Y:S04]  /*67d0*/  STG.E.U16 desc[UR6][R50.64+0x6], R47 ;  /* 0x0000062f32007986 */ /* 0x0003e8000c101506 */
        /* <DEDUP_REMOVED lines=8> */
[----:B0-----:R-:W-:-:S03]  /*6860*/  PRMT R46, R0, 0x7632, R46 ;  /* 0x00007632002e7816 */ /* 0x001fc6000000002e */
[----:B------:R0:W-:Y:S04]  /*6870*/  STG.E.U16 desc[UR6][R70.64], R0 ;  /* 0x0000000046007986 */ /* 0x0001e8000c101506 */
[----:B------:R1:W-:Y:S01]  /*6880*/  STG.E.U16 desc[UR6][R70.64+0x4], R16 ;  /* 0x0000041046007986 */ /* 0x0003e2000c101506 */
[----:B0-----:R-:W-:-:S03]  /*6890*/  F2FP.BF16.F32.PACK_AB R0, R164, R148 ;  /* 0x00000094a400723e */ /* 0x001fc600000010ff */
[----:B------:R-:W2:Y:S01]  /*68a0*/  LDL.LU R164, [R1+0x1c] ;  /* 0x00001c0001a47983 */ /* 0x000ea20000300800 */
[----:B------:R-:W-:-:S03]  /*68b0*/  PRMT R45, R0, 0x7610, R45 ;  /* 0x00007610002d7816 */ /* 0x000fc6000000002d */
[----:B------:R-:W2:Y:S01]  /*68c0*/  LDL.LU R148, [R1+0x8c] ;  /* 0x00008c0001947983 */ /* 0x000ea20000300800 */
[----:B------:R-:W-:Y:S02]  /*68d0*/  PRMT R48, R0, 0x7632, R48 ;  /* 0x0000763200307816 */ /* 0x000fe40000000030 */
[----:B------:R-:W-:Y:S02]  /*68e0*/  F2FP.BF16.F32.PACK_AB R0, R136, R140 ;  /* 0x0000008c8800723e */ /* 0x000fe400000010ff */
[----:B------:R-:W3:Y:S01]  /*68f0*/  LDL.LU R136, [R1+0x18] ;  /* 0x0000180001887983 */ /* 0x000ee20000300800 */
[----:B------:R-:W-:-:S03]  /*6900*/  PRMT R47, R16, 0x7632, R47 ;  /* 0x00007632102f7816 */ /* 0x000fc6000000002f */
[----:B------:R-:W3:Y:S01]  /*6910*/  LDL.LU R140, [R1+0x88] ;  /* 0x00008800018c7983 */ /* 0x000ee20000300800 */
[C---:B-1----:R-:W-:Y:S02]  /*6920*/  PRMT R16, R0.reuse, 0x7610, R16 ;  /* 0x0000761000107816 */ /* 0x042fe40000000010 */
[----:B------:R-:W-:Y:S02]  /*6930*/  PRMT R44, R0, 0x7632, R44 ;  /* 0x00007632002c7816 */ /* 0x000fe4000000002c */
[----:B------:R-:W-:Y:S02]  /*6940*/  F2FP.BF16.F32.PACK_AB R0, R143, R144 ;  /* 0x000000908f00723e */ /* 0x000fe400000010ff */
[----:B------:R-:W4:Y:S04]  /*6950*/  LDL.LU R143, [R1+0x14] ;  /* 0x00001400018f7983 */ /* 0x000f280000300800 */
[----:B------:R-:W4:Y:S01]  /*6960*/  LDL.LU R144, [R1+0x84] ;  /* 0x0000840001907983 */ /* 0x000f220000300800 */
[----:B------:R-:W-:-:S02]  /*6970*/  PRMT R49, R2, 0x7632, R49 ;  /* 0x0000763202317816 */ /* 0x000fc40000000031 */
[----:B------:R-:W-:Y:S01]  /*6980*/  F2FP.BF16.F32.PACK_AB R10, R10, R43 ;  /* 0x0000002b0a0a723e */ /* 0x000fe200000010ff */
[----:B------:R-:W-:Y:S01]  /*6990*/  STG.E.U16 desc[UR6][R70.64+0x2], R46 ;  /* 0x0000022e46007986 */ /* 0x000fe2000c101506 */
[----:B------:R-:W-:-:S03]  /*69a0*/  PRMT R43, R0, 0x7632, R43 ;  /* 0x00007632002b7816 */ /* 0x000fc6000000002b */
[----:B------:R-:W-:Y:S04]  /*69b0*/  STG.E.U16 desc[UR6][R70.64+0x6], R47 ;  /* 0x0000062f46007986 */ /* 0x000fe8000c101506 */
[----:B------:R0:W-:Y:S01]  /*69c0*/  STG.E.U16 desc[UR6][R54.64+0x4], R2 ;  /* 0x0000040236007986 */ /* 0x0001e2000c101506 */
[----:B------:R-:W-:-:S03]  /*69d0*/  F2FP.BF16.F32.PACK_AB R14, R14, R41 ;  /* 0x000000290e0e723e */ /* 0x000fc600000010ff */
[----:B------:R1:W-:Y:S04]  /*69e0*/  STG.E.U16 desc[UR6][R54.64], R45 ;  /* 0x0000002d36007986 */ /* 0x0003e8000c101506 */
[----:B------:R-:W-:Y:S01]  /*69f0*/  STG.E.U16 desc[UR6][R54.64+0x2], R48 ;  /* 0x0000023036007986 */ /* 0x000fe2000c101506 */
[----:B0-----:R-:W-:-:S03]  /*6a00*/  PRMT R2, R0, 0x7610, R2 ;  /* 0x0000761000027816 */ /* 0x001fc60000000002 */
[----:B------:R-:W-:Y:S01]  /*6a10*/  STG.E.U16 desc[UR6][R54.64+0x6], R49 ;  /* 0x0000063136007986 */ /* 0x000fe2000c101506 */
[----:B-1----:R-:W-:-:S03]  /*6a20*/  PRMT R45, R6, 0x7632, R45 ;  /* 0x00007632062d7816 */ /* 0x002fc6000000002d */
[----:B------:R-:W-:Y:S01]  /*6a30*/  STG.E.U16 desc[UR6][R74.64+0x4], R6 ;  /* 0x000004064a007986 */ /* 0x000fe2000c101506 */
[----:B------:R-:W-:-:S03]  /*6a40*/  F2FP.BF16.F32.PACK_AB R18, R18, R40 ;  /* 0x000000281212723e */ /* 0x000fc600000010ff */
[----:B------:R0:W-:Y:S04]  /*6a50*/  STG.E.U16 desc[UR6][R74.64], R16 ;  /* 0x000000104a007986 */ /* 0x0001e8000c101506 */
[----:B------:R-:W-:Y:S04]  /*6a60*/  STG.E.U16 desc[UR6][R74.64+0x2], R44 ;  /* 0x0000022c4a007986 */ /* 0x000fe8000c101506 */
[----:B------:R-:W-:Y:S01]  /*6a70*/  STG.E.U16 desc[UR6][R74.64+0x6], R45 ;  /* 0x0000062d4a007986 */ /* 0x000fe2000c101506 */
[----:B0-----:R-:W-:-:S03]  /*6a80*/  PRMT R16, R10, 0x7632, R16 ;  /* 0x000076320a107816 */ /* 0x001fc60000000010 */
[----:B------:R0:W-:Y:S01]  /*6a90*/  STG.E.U16 desc[UR6][R56.64+0x4], R10 ;  /* 0x0000040a38007986 */ /* 0x0001e2000c101506 */
[----:B--2---:R-:W-:-:S03]  /*6aa0*/  F2FP.BF16.F32.PACK_AB R0, R164, R148 ;  /* 0x00000094a400723e */ /* 0x004fc600000010ff */
[----:B------:R-:W2:Y:S01]  /*6ab0*/  LDL.LU R164, [R1+0x10] ;  /* 0x0000100001a47983 */ /* 0x000ea20000300800 */
[----:B------:R-:W-:-:S03]  /*6ac0*/  PRMT R41, R0, 0x7610, R41 ;  /* 0x0000761000297816 */ /* 0x000fc60000000029 */
[----:B------:R-:W2:Y:S01]  /*6ad0*/  LDL.LU R148, [R1+0x80] ;  /* 0x0000800001947983 */ /* 0x000ea20000300800 */
[----:B------:R-:W-:Y:S02]  /*6ae0*/  PRMT R6, R0, 0x7632, R6 ;  /* 0x0000763200067816 */ /* 0x000fe40000000006 */
[----:B---3--:R-:W-:Y:S02]  /*6af0*/  F2FP.BF16.F32.PACK_AB R0, R136, R140 ;  /* 0x0000008c8800723e */ /* 0x008fe400000010ff */
[----:B------:R-:W3:Y:S02]  /*6b00*/  LDL.LU R136, [R1+0xc] ;  /* 0x00000c0001887983 */ /* 0x000ee40000300800 */
[C---:B------:R-:W-:Y:S02]  /*6b10*/  PRMT R40, R0.reuse, 0x7610, R40 ;  /* 0x0000761000287816 */ /* 0x040fe40000000028 */
[----:B------:R-:W3:Y:S01]  /*6b20*/  LDL.LU R140, [R1+0x7c] ;  /* 0x00007c00018c7983 */ /* 0x000ee20000300800 */
[----:B0-----:R-:W-:-:S02]  /*6b30*/  PRMT R10, R0, 0x7632, R10 ;  /* 0x00007632000a7816 */ /* 0x001fc4000000000a */
[----:B----4-:R-:W-:Y:S02]  /*6b40*/  F2FP.BF16.F32.PACK_AB R0, R143, R144 ;  /* 0x000000908f00723e */ /* 0x010fe400000010ff */
[----:B------:R-:W4:Y:S04]  /*6b50*/  LDL.LU R143, [R1+0x8] ;  /* 0x00000800018f7983 */ /* 0x000f280000300800 */
[----:B------:R-:W4:Y:S04]  /*6b60*/  LDL.LU R144, [R1+0x78] ;  /* 0x0000780001907983 */ /* 0x000f280000300800 */
[----:B------:R0:W-:Y:S04]  /*6b70*/  STG.E.U16 desc[UR6][R56.64], R2 ;  /* 0x0000000238007986 */ /* 0x0001e8000c101506 */
[----:B------:R-:W-:Y:S04]  /*6b80*/  STG.E.U16 desc[UR6][R56.64+0x2], R43 ;  /* 0x0000022b38007986 */ /* 0x000fe8000c101506 */
[----:B------:R1:W-:Y:S01]  /*6b90*/  STG.E.U16 desc[UR6][R56.64+0x6], R16 ;  /* 0x0000061038007986 */ /* 0x0003e2000c101506 */
[----:B0-----:R-:W-:-:S03]  /*6ba0*/  PRMT R2, R14, 0x7632, R2 ;  /* 0x000076320e027816 */ /* 0x001fc60000000002 */
[----:B------:R0:W-:Y:S04]  /*6bb0*/  STG.E.U16 desc[UR6][R82.64+0x2], R6 ;  /* 0x0000020652007986 */ /* 0x0001e8000c101506 */
[----:B------:R0:W-:Y:S01]  /*6bc0*/  STG.E.U16 desc[UR6][R82.64+0x6], R2 ;  /* 0x0000060252007986 */ /* 0x0001e2000c101506 */
[----:B-1----:R-:W-:-:S03]  /*6bd0*/  PRMT R16, R18, 0x7632, R16 ;  /* 0x0000763212107816 */ /* 0x002fc60000000010 */
[----:B------:R-:W-:Y:S01]  /*6be0*/  STG.E.U16 desc[UR6][R82.64], R41 ;  /* 0x0000002952007986 */ /* 0x000fe2000c101506 */
[----:B0-----:R-:W-:-:S03]  /*6bf0*/  PRMT R6, R0, 0x7610, R6 ;  /* 0x0000761000067816 */ /* 0x001fc60000000006 */
[----:B------:R-:W-:Y:S01]  /*6c00*/  STG.E.U16 desc[UR6][R82.64+0x4], R14 ;  /* 0x0000040e52007986 */ /* 0x000fe2000c101506 */
[----:B------:R-:W-:-:S03]  /*6c10*/  PRMT R2, R0, 0x7632, R2 ;  /* 0x0000763200027816 */ /* 0x000fc60000000002 */
[----:B------:R0:W-:Y:S04]  /*6c20*/  STG.E.U16 desc[UR6][R80.64+0x2], R10 ;  /* 0x0000020a50007986 */ /* 0x0001e8000c101506 */
[----:B------:R1:W-:Y:S04]  /*6c30*/  STG.E.U16 desc[UR6][R80.64+0x6], R16 ;  /* 0x0000061050007986 */ /* 0x0003e8000c101506 */
[----:B------:R-:W-:Y:S04]  /*6c40*/  STG.E.U16 desc[UR6][R80.64], R40 ;  /* 0x0000002850007986 */ /* 0x000fe8000c101506 */
[----:B------:R-:W-:Y:S04]  /*6c50*/  STG.E.U16 desc[UR6][R80.64+0x4], R18 ;  /* 0x0000041250007986 */ /* 0x000fe8000c101506 */
[----:B------:R3:W-:Y:S01]  /*6c60*/  STG.E.U16 desc[UR6][R76.64+0x2], R2 ;  /* 0x000002024c007986 */ /* 0x0007e2000c101506 */
[----:B--2---:R-:W-:-:S03]  /*6c70*/  F2FP.BF16.F32.PACK_AB R0, R164, R148 ;  /* 0x00000094a400723e */ /* 0x004fc600000010ff */
[----:B------:R-:W2:Y:S01]  /*6c80*/  LDL.LU R164, [R1+0x4] ;  /* 0x0000040001a47983 */ /* 0x000ea20000300800 */
[C---:B0-----:R-:W-:Y:S02]  /*6c90*/  PRMT R10, R0.reuse, 0x7610, R10 ;  /* 0x00007610000a7816 */ /* 0x041fe4000000000a */
[----:B-1----:R-:W-:Y:S01]  /*6ca0*/  PRMT R16, R0, 0x7632, R16 ;  /* 0x0000763200107816 */ /* 0x002fe20000000010 */
[----:B------:R-:W2:Y:S01]  /*6cb0*/  LDL.LU R148, [R1+0x74] ;  /* 0x0000740001947983 */ /* 0x000ea20000300800 */
[----:B---3--:R-:W-:-:S03]  /*6cc0*/  F2FP.BF16.F32.PACK_AB R0, R136, R140 ;  /* 0x0000008c8800723e */ /* 0x008fc600000010ff */
[----:B------:R-:W3:Y:S01]  /*6cd0*/  LDL.LU R136, [R1] ;  /* 0x0000000001887983 */ /* 0x000ee20000300800 */
[C---:B------:R-:W-:Y:S02]  /*6ce0*/  PRMT R47, R0.reuse, 0x7610, R47 ;  /* 0x00007610002f7816 */ /* 0x040fe4000000002f */
[----:B------:R-:W-:Y:S01]  /*6cf0*/  PRMT R2, R0, 0x7632, R2 ;  /* 0x0000763200027816 */ /* 0x000fe20000000002 */
[----:B------:R-:W3:Y:S01]  /*6d00*/  LDL.LU R140, [R1+0x70] ;  /* 0x00007000018c7983 */ /* 0x000ee20000300800 */
[----:B----4-:R-:W-:-:S03]  /*6d10*/  F2FP.BF16.F32.PACK_AB R0, R143, R144 ;  /* 0x000000908f00723e */ /* 0x010fc600000010ff */
[----:B------:R-:W4:Y:S01]  /*6d20*/  LDL.LU R144, [R1+0x6c] ;  /* 0x00006c0001907983 */ /* 0x000f220000300800 */
[----:B------:R-:W-:Y:S02]  /*6d30*/  F2FP.BF16.F32.PACK_AB R22, R22, R39 ;  /* 0x000000271616723e */ /* 0x000fe400000010ff */
[----:B------:R-:W-:Y:S01]  /*6d40*/  F2FP.BF16.F32.PACK_AB R26, R26, R37 ;  /* 0x000000251a1a723e */ /* 0x000fe200000010ff */
[----:B------:R0:W-:Y:S01]  /*6d50*/  STG.E.U16 desc[UR6][R76.64], R6 ;  /* 0x000000064c007986 */ /* 0x0001e2000c101506 */
[----:B------:R-:W-:-:S03]  /*6d60*/  PRMT R14, R22, 0x7632, R14 ;  /* 0x00007632160e7816 */ /* 0x000fc6000000000e */
[----:B------:R-:W-:Y:S01]  /*6d70*/  STG.E.U16 desc[UR6][R76.64+0x4], R22 ;  /* 0x000004164c007986 */ /* 0x000fe2000c101506 */
[----:B------:R-:W-:-:S03]  /*6d80*/  PRMT R46, R0, 0x7610, R46 ;  /* 0x00007610002e7816 */ /* 0x000fc6000000002e */
[----:B------:R-:W-:Y:S01]  /*6d90*/  STG.E.U16 desc[UR6][R76.64+0x6], R14 ;  /* 0x0000060e4c007986 */ /* 0x000fe2000c101506 */
[----:B0-----:R-:W-:-:S03]  /*6da0*/  PRMT R6, R26, 0x7632, R6 ;  /* 0x000076321a067816 */ /* 0x001fc60000000006 */
[----:B------:R-:W-:Y:S04]  /*6db0*/  STG.E.U16 desc[UR6][R68.64], R10 ;  /* 0x0000000a44007986 */ /* 0x000fe8000c101506 */
[----:B------:R0:W-:Y:S04]  /*6dc0*/  STG.E.U16 desc[UR6][R68.64+0x6], R6 ;  /* 0x0000060644007986 */ /* 0x0001e8000c101506 */
[----:B------:R-:W-:Y:S04]  /*6dd0*/  STG.E.U16 desc[UR6][R68.64+0x2], R16 ;  /* 0x0000021044007986 */ /* 0x000fe8000c101506 */
[----:B------:R-:W-:Y:S01]  /*6de0*/  STG.E.U16 desc[UR6][R68.64+0x4], R26 ;  /* 0x0000041a44007986 */ /* 0x000fe2000c101506 */
[----:B0-----:R-:W-:-:S03]  /*6df0*/  PRMT R6, R0, 0x7632, R6 ;  /* 0x0000763200067816 */ /* 0x001fc60000000006 */
[----:B------:R0:W-:Y:S01]  /*6e00*/  STG.E.U16 desc[UR6][R94.64+0x2], R2 ;  /* 0x000002025e007986 */ /* 0x0001e2000c101506 */
[----:B--2---:R-:W-:-:S03]  /*6e10*/  F2FP.BF16.F32.PACK_AB R0, R164, R148 ;  /* 0x00000094a400723e */ /* 0x004fc600000010ff */
[----:B------:R-:W2:Y:S01]  /*6e20*/  LDL.LU R148, [R1+0x68] ;  /* 0x0000680001947983 */ /* 0x000ea20000300800 */
[C---:B------:R-:W-:Y:S02]  /*6e30*/  PRMT R49, R0.reuse, 0x7610, R49 ;  /* 0x0000761000317816 */ /* 0x040fe40000000031 */
[----:B0-----:R-:W-:Y:S02]  /*6e40*/  PRMT R2, R0, 0x7632, R2 ;  /* 0x0000763200027816 */ /* 0x001fe40000000002 */
[----:B---3--:R-:W-:Y:S02]  /*6e50*/  F2FP.BF16.F32.PACK_AB R0, R136, R140 ;  /* 0x0000008c8800723e */ /* 0x008fe400000010ff */
        /* <DEDUP_REMOVED lines=21> */
[----:B------:R-:W-:Y:S02]  /*6fb0*/  F2FP.BF16.F32.PACK_AB R30, R30, R36 ;  /* 0x000000241e1e723e */ /* 0x000fe400000010ff */
[----:B------:R-:W-:Y:S02]  /*6fc0*/  F2FP.BF16.F32.PACK_AB R34, R34, R35 ;  /* 0x000000232222723e */ /* 0x000fe400000010ff */
[----:B------:R-:W-:Y:S02]  /*6fd0*/  PRMT R10, R30, 0x7632, R10 ;  /* 0x000076321e0a7816 */ /* 0x000fe4000000000a */
[----:B------:R-:W-:Y:S02]  /*6fe0*/  F2FP.BF16.F32.PACK_AB R33, R38, R33 ;  /* 0x000000212621723e */ /* 0x000fe400000010ff */
[----:B------:R-:W-:Y:S01]  /*6ff0*/  PRMT R14, R34, 0x7632, R14 ;  /* 0x00007632220e7816 */ /* 0x000fe2000000000e */
[----:B------:R0:W-:Y:S01]  /*7000*/  STG.E.U16 desc[UR6][R94.64+0x6], R10 ;  /* 0x0000060a5e007986 */ /* 0x0001e2000c101506 */
[----:B------:R-:W-:-:S02]  /*7010*/  F2FP.BF16.F32.PACK_AB R32, R42, R32 ;  /* 0x000000202a20723e */ /* 0x000fc400000010ff */
[----:B------:R-:W-:Y:S01]  /*7020*/  F2FP.BF16.F32.PACK_AB R31, R72, R31 ;  /* 0x0000001f481f723e */ /* 0x000fe200000010ff */
[----:B------:R-:W-:Y:S01]  /*7030*/  STG.E.U16 desc[UR6][R94.64], R47 ;  /* 0x0000002f5e007986 */ /* 0x000fe2000c101506 */
[----:B------:R-:W-:-:S03]  /*7040*/  F2FP.BF16.F32.PACK_AB R29, R78, R29 ;  /* 0x0000001d4e1d723e */ /* 0x000fc600000010ff */
[----:B------:R-:W-:Y:S01]  /*7050*/  STG.E.U16 desc[UR6][R94.64+0x4], R30 ;  /* 0x0000041e5e007986 */ /* 0x000fe2000c101506 */
[----:B0-----:R-:W-:-:S03]  /*7060*/  PRMT R10, R33, 0x7632, R10 ;  /* 0x00007632210a7816 */ /* 0x001fc6000000000a */
[----:B------:R-:W-:Y:S01]  /*7070*/  STG.E.U16 desc[UR6][R92.64], R46 ;  /* 0x0000002e5c007986 */ /* 0x000fe2000c101506 */
[----:B--2---:R-:W-:-:S03]  /*7080*/  F2FP.BF16.F32.PACK_AB R12, R12, R148 ;  /* 0x000000940c0c723e */ /* 0x004fc600000010ff */
[----:B------:R-:W2:Y:S01]  /*7090*/  LDL.LU R148, [R1+0x34] ;  /* 0x0000340001947983 */ /* 0x000ea20000300800 */
[----:B---3--:R-:W-:-:S03]  /*70a0*/  F2FP.BF16.F32.PACK_AB R9, R9, R140 ;  /* 0x0000008c0909723e */ /* 0x008fc600000010ff */
[----:B------:R-:W3:Y:S01]  /*70b0*/  LDL.LU R140, [R1+0x30] ;  /* 0x00003000018c7983 */ /* 0x000ee20000300800 */
[----:B----4-:R-:W-:-:S03]  /*70c0*/  F2FP.BF16.F32.PACK_AB R8, R8, R144 ;  /* 0x000000900808723e */ /* 0x010fc600000010ff */
[----:B------:R-:W4:Y:S01]  /*70d0*/  LDL.LU R144, [R1+0x2c] ;  /* 0x00002c0001907983 */ /* 0x000f220000300800 */
[----:B------:R-:W-:-:S03]  /*70e0*/  PRMT R48, R0, 0x7632, R48 ;  /* 0x0000763200307816 */ /* 0x000fc60000000030 */
[----:B------:R0:W-:Y:S01]  /*70f0*/  STG.E.U16 desc[UR6][R92.64+0x2], R6 ;  /* 0x000002065c007986 */ /* 0x0001e2000c101506 */
[----:B------:R-:W-:-:S03]  /*7100*/  PRMT R50, R165, 0x7632, R50 ;  /* 0x00007632a5327816 */ /* 0x000fc60000000032 */
[----:B------:R-:W-:Y:S04]  /*7110*/  STG.E.U16 desc[UR6][R92.64+0x4], R34 ;  /* 0x000004225c007986 */ /* 0x000fe8000c101506 */
[----:B------:R-:W-:Y:S04]  /*7120*/  STG.E.U16 desc[UR6][R92.64+0x6], R14 ;  /* 0x0000060e5c007986 */ /* 0x000fe8000c101506 */
[----:B------:R-:W-:Y:S01]  /*7130*/  STG.E.U16 desc[UR6][R98.64], R49 ;  /* 0x0000003162007986 */ /* 0x000fe2000c101506 */
[----:B0-----:R-:W-:-:S03]  /*7140*/  PRMT R6, R32, 0x7632, R6 ;  /* 0x0000763220067816 */ /* 0x001fc60000000006 */
[----:B------:R0:W-:Y:S04]  /*7150*/  STG.E.U16 desc[UR6][R98.64+0x2], R2 ;  /* 0x0000020262007986 */ /* 0x0001e8000c101506 */
[----:B------:R1:W-:Y:S04]  /*7160*/  STG.E.U16 desc[UR6][R98.64+0x4], R33 ;  /* 0x0000042162007986 */ /* 0x0003e8000c101506 */
[----:B------:R-:W-:Y:S01]  /*7170*/  STG.E.U16 desc[UR6][R98.64+0x6], R10 ;  /* 0x0000060a62007986 */ /* 0x000fe2000c101506 */
[----:B------:R-:W-:-:S03]  /*7180*/  F2FP.BF16.F32.PACK_AB R28, R122, R28 ;  /* 0x0000001c7a1c723e */ /* 0x000fc600000010ff */
[----:B------:R1:W-:Y:S01]  /*7190*/  STG.E.U16 desc[UR6][R96.64], R0 ;  /* 0x0000000060007986 */ /* 0x0003e2000c101506 */
[----:B0-----:R-:W-:Y:S02]  /*71a0*/  PRMT R2, R29, 0x7632, R2 ;  /* 0x000076321d027816 */ /* 0x001fe40000000002 */
[----:B------:R-:W-:Y:S01]  /*71b0*/  F2FP.BF16.F32.PACK_AB R27, R123, R27 ;  /* 0x0000001b7b1b723e */ /* 0x000fe200000010ff */
[----:B------:R-:W-:Y:S01]  /*71c0*/  STG.E.U16 desc[UR6][R96.64+0x2], R48 ;  /* 0x0000023060007986 */ /* 0x000fe2000c101506 */
[----:B-1----:R-:W-:-:S03]  /*71d0*/  PRMT R33, R150, 0x7632, R33 ;  /* 0x0000763296217816 */ /* 0x002fc60000000021 */
[----:B------:R-:W-:Y:S01]  /*71e0*/  STG.E.U16 desc[UR6][R96.64+0x4], R32 ;  /* 0x0000042060007986 */ /* 0x000fe2000c101506 */
[----:B------:R-:W-:-:S03]  /*71f0*/  PRMT R0, R31, 0x7632, R0 ;  /* 0x000076321f007816 */ /* 0x000fc60000000000 */
[----:B------:R0:W-:Y:S01]  /*7200*/  STG.E.U16 desc[UR6][R96.64+0x6], R6 ;  /* 0x0000060660007986 */ /* 0x0001e2000c101506 */
[----:B------:R-:W-:-:S03]  /*7210*/  PRMT R51, R149, 0x7632, R51 ;  /* 0x0000763295337816 */ /* 0x000fc60000000033 */
[----:B------:R-:W-:Y:S01]  /*7220*/  STG.E.U16 desc[UR6][R100.64], R165 ;  /* 0x000000a564007986 */ /* 0x000fe2000c101506 */
[----:B------:R-:W-:-:S03]  /*7230*/  F2FP.BF16.F32.PACK_AB R25, R124, R25 ;  /* 0x000000197c19723e */ /* 0x000fc600000010ff */
[----:B------:R-:W-:Y:S04]  /*7240*/  STG.E.U16 desc[UR6][R100.64+0x2], R50 ;  /* 0x0000023264007986 */ /* 0x000fe8000c101506 */
[----:B------:R-:W-:Y:S04]  /*7250*/  STG.E.U16 desc[UR6][R100.64+0x4], R31 ;  /* 0x0000041f64007986 */ /* 0x000fe8000c101506 */
[----:B------:R1:W-:Y:S04]  /*7260*/  STG.E.U16 desc[UR6][R100.64+0x6], R0 ;  /* 0x0000060064007986 */ /* 0x0003e8000c101506 */
[----:B------:R1:W-:Y:S01]  /*7270*/  STG.E.U16 desc[UR6][R66.64+0x6], R2 ;  /* 0x0000060242007986 */ /* 0x0003e2000c101506 */
[----:B0-----:R-:W-:-:S03]  /*7280*/  PRMT R6, R25, 0x7632, R6 ;  /* 0x0000763219067816 */ /* 0x001fc60000000006 */
[----:B------:R-:W-:Y:S01]  /*7290*/  STG.E.U16 desc[UR6][R66.64], R150 ;  /* 0x0000009642007986 */ /* 0x000fe2000c101506 */
[----:B-1----:R-:W-:-:S03]  /*72a0*/  PRMT R0, R28, 0x7632, R0 ;  /* 0x000076321c007816 */ /* 0x002fc60000000000 */
[----:B------:R-:W-:Y:S01]  /*72b0*/  STG.E.U16 desc[UR6][R66.64+0x2], R33 ;  /* 0x0000022142007986 */ /* 0x000fe2000c101506 */
[----:B------:R-:W-:-:S03]  /*72c0*/  PRMT R2, R27, 0x7632, R2 ;  /* 0x000076321b027816 */ /* 0x000fc60000000002 */
[----:B------:R-:W-:Y:S01]  /*72d0*/  STG.E.U16 desc[UR6][R66.64+0x4], R29 ;  /* 0x0000041d42007986 */ /* 0x000fe2000c101506 */
[----:B------:R-:W-:-:S03]  /*72e0*/  PRMT R31, R146, 0x7632, R31 ;  /* 0x00007632921f7816 */ /* 0x000fc6000000001f */
[----:B------:R-:W-:Y:S01]  /*72f0*/  STG.E.U16 desc[UR6][R102.64], R149 ;  /* 0x0000009566007986 */ /* 0x000fe2000c101506 */
[----:B------:R-:W-:-:S03]  /*7300*/  F2FP.BF16.F32.PACK_AB R24, R125, R24 ;  /* 0x000000187d18723e */ /* 0x000fc600000010ff */
        /* <DEDUP_REMOVED lines=15> */
[----:B------:R0:W-:Y:S04]  /*7400*/  STG.E.U16 desc[UR6][R106.64+0x2], R0 ;  /* 0x000002006a007986 */ /* 0x0001e8000c101506 */
[----:B------:R-:W-:Y:S04]  /*7410*/  STG.E.U16 desc[UR6][R106.64+0x4], R25 ;  /* 0x000004196a007986 */ /* 0x000fe8000c101506 */
[----:B------:R-:W-:Y:S01]  /*7420*/  STG.E.U16 desc[UR6][R106.64+0x6], R6 ;  /* 0x000006066a007986 */ /* 0x000fe2000c101506 */
[----:B------:R-:W-:-:S03]  /*7430*/  F2FP.BF16.F32.PACK_AB R19, R129, R19 ;  /* 0x000000138113723e */ /* 0x000fc600000010ff */
[----:B------:R1:W-:Y:S01]  /*7440*/  STG.E.U16 desc[UR6][R104.64+0x2], R2 ;  /* 0x0000020268007986 */ /* 0x0003e2000c101506 */
[----:B0-----:R-:W-:Y:S02]  /*7450*/  PRMT R0, R23, 0x7632, R0 ;  /* 0x0000763217007816 */ /* 0x001fe40000000000 */
[----:B------:R-:W-:Y:S01]  /*7460*/  PRMT R54, R138, 0x7632, R54 ;  /* 0x000076328a367816 */ /* 0x000fe20000000036 */
[----:B------:R-:W-:Y:S01]  /*7470*/  STG.E.U16 desc[UR6][R104.64], R142 ;  /* 0x0000008e68007986 */ /* 0x000fe2000c101506 */
[----:B------:R-:W-:-:S03]  /*7480*/  PRMT R56, R137, 0x7632, R56 ;  /* 0x0000763289387816 */ /* 0x000fc60000000038 */
[----:B------:R-:W-:Y:S01]  /*7490*/  STG.E.U16 desc[UR6][R104.64+0x4], R24 ;  /* 0x0000041868007986 */ /* 0x000fe2000c101506 */
[----:B-1----:R-:W-:-:S03]  /*74a0*/  PRMT R2, R21, 0x7632, R2 ;  /* 0x0000763215027816 */ /* 0x002fc60000000002 */
[----:B------:R-:W-:Y:S01]  /*74b0*/  STG.E.U16 desc[UR6][R104.64+0x6], R10 ;  /* 0x0000060a68007986 */ /* 0x000fe2000c101506 */
[----:B------:R-:W-:-:S03]  /*74c0*/  F2FP.BF16.F32.PACK_AB R17, R130, R17 ;  /* 0x000000118211723e */ /* 0x000fc600000010ff */
[----:B------:R-:W-:Y:S04]  /*74d0*/  STG.E.U16 desc[UR6][R110.64], R141 ;  /* 0x0000008d6e007986 */ /* 0x000fe8000c101506 */
[----:B------:R-:W-:Y:S04]  /*74e0*/  STG.E.U16 desc[UR6][R110.64+0x2], R55 ;  /* 0x000002376e007986 */ /* 0x000fe8000c101506 */
[----:B------:R-:W-:Y:S04]  /*74f0*/  STG.E.U16 desc[UR6][R110.64+0x4], R23 ;  /* 0x000004176e007986 */ /* 0x000fe8000c101506 */
[----:B------:R0:W-:Y:S04]  /*7500*/  STG.E.U16 desc[UR6][R110.64+0x6], R0 ;  /* 0x000006006e007986 */ /* 0x0001e8000c101506 */
        /* <DEDUP_REMOVED lines=30> */
[----:B0-----:R-:W-:-:S03]  /*76f0*/  PRMT R0, R11, 0x7632, R0 ;  /* 0x000076320b007816 */ /* 0x001fc60000000000 */
[----:B------:R-:W-:Y:S04]  /*7700*/  STG.E.U16 desc[UR6][R118.64], R9 ;  /* 0x0000000976007986 */ /* 0x000fe8000c101506 */
        /* <DEDUP_REMOVED lines=9> */
[----:B0-----:R-:W-:-:S02]  /*77a0*/  PRMT R0, R3, 0x7632, R0 ;  /* 0x0000763203007816 */ /* 0x001fc40000000000 */
[----:B-1----:R-:W-:Y:S02]  /*77b0*/  PRMT R2, R73, 0x7632, R2 ;  /* 0x0000763249027816 */ /* 0x002fe40000000002 */
[----:B--2---:R-:W-:-:S04]  /*77c0*/  F2FP.BF16.F32.PACK_AB R5, R5, R148 ;  /* 0x000000940505723e */ /* 0x004fc800000010ff */
[----:B------:R-:W-:Y:S02]  /*77d0*/  PRMT R29, R5, 0x7632, R29 ;  /* 0x00007632051d7816 */ /* 0x000fe4000000001d */
[----:B---3--:R-:W-:Y:S02]  /*77e0*/  F2FP.BF16.F32.PACK_AB R4, R4, R140 ;  /* 0x0000008c0404723e */ /* 0x008fe400000010ff */
[----:B----4-:R-:W-:Y:S02]  /*77f0*/  F2FP.BF16.F32.PACK_AB R79, R79, R144 ;  /* 0x000000904f4f723e */ /* 0x010fe400000010ff */
[----:B------:R-:W-:Y:S02]  /*7800*/  PRMT R26, R4, 0x7632, R26 ;  /* 0x00007632041a7816 */ /* 0x000fe4000000001a */
[----:B------:R-:W-:Y:S01]  /*7810*/  PRMT R60, R79, 0x7632, R60 ;  /* 0x000076324f3c7816 */ /* 0x000fe2000000003c */
        /* <DEDUP_REMOVED lines=11> */
[----:B------:R-:W-:Y:S01]  /*78d0*/  UCGABAR_WAIT ;  /* 0x0000000000007dc7 */ /* 0x000fe20008000000 */
[----:B------:R-:W-:Y:S01]  /*78e0*/  CCTL.IVALL ;  /* 0x00000000ff00798f */ /* 0x000fe20002000000 */
[----:B------:R-:W-:Y:S05]  /*78f0*/  EXIT ;  /* 0x000000000000794d */ /* 0x000fea0003800000 */
.L_x_1634:
[----:B------:R-:W-:Y:S06]  /*7900*/  BAR.SYNC.DEFER_BLOCKING 0x0 ;  /* 0x0000000000007b1d */ /* 0x000fec0000010000 */
[----:B------:R-:W-:Y:S05]  /*7910*/  EXIT ;  /* 0x000000000000794d */ /* 0x000fea0003800000 */
.L_x_1635:
        /* <DEDUP_REMOVED lines=14> */
.L_x_3563:


//--------------------- .text._ZN13group_norm_v214gn_cuda_kernelI13__nv_bfloat16Li320ELi3ELi32ELi80ELi256ELb0ELi64ELi320ELi320ELi4ELb1ELi87ELb0ELb0ENS_16CompileConditionILi900EEEEEvPT_PKS4_S7_S7_flPfS8_Pj --------------------------
	.section	.text._ZN13group_norm_v214gn_cuda_kernelI13__nv_bfloat16Li320ELi3ELi32ELi80ELi256ELb0ELi64ELi320ELi320ELi4ELb1ELi87ELb0ELb0ENS_16CompileConditionILi900EEEEEvPT_PKS4_S7_S7_flPfS8_Pj,"ax",@progbits
	.align	128
        .global         _ZN13group_norm_v214gn_cuda_kernelI13__nv_bfloat16Li320ELi3ELi32ELi80ELi256ELb0ELi64ELi320ELi320ELi4ELb1ELi87ELb0ELb0ENS_16CompileConditionILi900EEEEEvPT_PKS4_S7_S7_flPfS8_Pj
        .type           _ZN13group_norm_v214gn_cuda_kernelI13__nv_bfloat16Li320ELi3ELi32ELi80ELi256ELb0ELi64ELi320ELi320ELi4ELb1ELi87ELb0ELb0ENS_16CompileConditionILi900EEEEEvPT_PKS4_S7_S7_flPfS8_Pj,@function
        .size           _ZN13group_norm_v214gn_cuda_kernelI13__nv_bfloat16Li320ELi3ELi32ELi80ELi256ELb0ELi64ELi320ELi320ELi4ELb1ELi87ELb0ELb0ENS_16CompileConditionILi900EEEEEvPT_PKS4_S7_S7_flPfS8_Pj,(.L_x_3564 - _ZN13group_norm_v214gn_cuda_kernelI13__nv_bfloat16Li320ELi3ELi32ELi80ELi256ELb0ELi64ELi320ELi320ELi4ELb1ELi87ELb0ELb0ENS_16CompileConditionILi900EEEEEvPT_PKS4_S7_S7_flPfS8_Pj)
        .other          _ZN13group_norm_v214gn_cuda_kernelI13__nv_bfloat16Li320ELi3ELi32ELi80ELi256ELb0ELi64ELi320ELi320ELi4ELb1ELi87ELb0ELb0ENS_16CompileConditionILi900EEEEEvPT_PKS4_S7_S7_flPfS8_Pj,@"STO_CUDA_ENTRY STV_DEFAULT"
_ZN13group_norm_v214gn_cuda_kernelI13__nv_bfloat16Li320ELi3ELi32ELi80ELi256ELb0ELi64ELi320ELi320ELi4ELb1ELi87ELb0ELb0ENS_16CompileConditionILi900EEEEEvPT_PKS4_S7_S7_flPfS8_Pj:
.text._ZN13group_norm_v214gn_cuda_kernelI13__nv_bfloat16Li320ELi3ELi32ELi80ELi256ELb0ELi64ELi320ELi320ELi4ELb1ELi87ELb0ELb0ENS_16CompileConditionILi900EEEEEvPT_PKS4_S7_S7_flPfS8_Pj:
[----:B------:R-:W0:Y:S01]  /*0000*/  LDC R1, c[0x0][0x28] ;  /* 0x00000a00ff017b82 */ /* 0x000e220000000800 */
[----:B------:R-:W1:Y:S01]  /*0010*/  S2R R4, SR_CTAID.Y ;  /* 0x0000000000047919 */ /* 0x000e620000002600 */
[----:B------:R-:W-:Y:S01]  /*0020*/  ULDC.64 UR4, c[0x0][0x238] ;  /* 0x00008e0000047ab9 */ /* 0x000fe20000000a00 */
[----:B0-----:R-:W-:Y:S01]  /*0030*/  IADD3 R1, R1, -0x180, RZ ;  /* 0xfffffe8001017810 */ /* 0x001fe20007ffe0ff */
[----:B------:R-:W-:Y:S02]  /*0040*/  USHF.L.U64.HI UR5, UR4, 0x3, UR5 ;  /* 0x0000000304057899 */ /* 0x000fe40008010205 */
[----:B------:R-:W-:-:S04]  /*0050*/  USHF.L.U32 UR10, UR4, 0x3, URZ ;  /* 0x00000003040a7899 */ /* 0x000fc8000800063f */
[----:B------:R-:W-:Y:S02]  /*0060*/  IMAD.U32 R0, RZ, RZ, UR5 ;  /* 0x00000005ff007e24 */ /* 0x000fe4000f8e00ff */
[----:B-1----:R-:W-:-:S04]  /*0070*/  ISETP.LT.U32.AND P0, PT, R4, UR10, PT ;  /* 0x0000000a04007c0c */ /* 0x002fc8000bf01070 */
[----:B------:R-:W-:-:S13]  /*0080*/  ISETP.GT.AND.EX P0, PT, R0, RZ, PT, P0 ;  /* 0x000000ff0000720c */ /* 0x000fda0003f04300 */
[----:B------:R-:W-:Y:S05]  /*0090*/  @!P0 EXIT ;  /* 0x000000000000894d */ /* 0x000fea0003800000 */
[----:B------:R-:W0:Y:S01]  /*00a0*/  S2R R6, SR_TID.X ;  /* 0x0000000000067919 */ /* 0x000e220000002100 */
[----:B------:R-:W-:Y:S01]  /*00b0*/  MOV R0, 0x400 ;  /* 0x0000040000007802 */ /* 0x000fe20000000f00 */
[----:B------:R-:W-:Y:S01]  /*00c0*/  UMOV UR4, URZ ;  /* 0x0000003f00047c82 */ /* 0x000fe20008000000 */
[----:B------:R-:W-:Y:S01]  /*00d0*/  ULDC.64 UR8, c[0x0][0x208] ;  /* 0x0000820000087ab9 */ /* 0x000fe20000000a00 */
[----:B------:R-:W1:Y:S01]  /*00e0*/  S2R R5, SR_CgaCtaId ;  /* 0x0000000000057919 */ /* 0x000e620000008800 */
[----:B0-----:R-:W-:Y:S01]  /*00f0*/  IMAD.WIDE.U32 R2, R6, -0x33333333, RZ ;  /* 0xcccccccd06027825 */ /* 0x001fe200078e00ff */
[----:B------:R-:W-:-:S04]  /*0100*/  MOV R2, R4 ;  /* 0x0000000400027202 */ /* 0x000fc80000000f00 */
[----:B------:R-:W-:Y:S02]  /*0110*/  SHF.R.U32.HI R7, RZ, 0x6, R3 ;  /* 0x00000006ff077819 */ /* 0x000fe40000011603 */
[----:B-1----:R-:W-:-:S03]  /*0120*/  LEA R3, R5, R0, 0x18 ;  /* 0x0000000005037211 */ /* 0x002fc600078ec0ff */
[----:B------:R-:W-:-:S04]  /*0130*/  IMAD R0, R7, -0x50, R6 ;  /* 0xffffffb007007824 */ /* 0x000fc800078e0206 */
[----:B------:R-:W-:Y:S01]  /*0140*/  IMAD R0, R0, 0x28, R3 ;  /* 0x0000002800007824 */ /* 0x000fe200078e0203 */
[----:B------:R-:W-:-:S03]  /*0150*/  HFMA2.MMA R3, -RZ, RZ, 0, 0 ;  /* 0x00000000ff037435 */ /* 0x000fc600000001ff */
[----:B------:R-:W-:-:S05]  /*0160*/  IMAD R0, R7, 0x8, R0 ;  /* 0x0000000807007824 */ /* 0x000fca00078e0200 */
[----:B------:R0:W-:Y:S03]  /*0170*/  STL [R1+0x10c], R0 ;  /* 0x00010c0001007387 */ /* 0x0001e60000100800 */
.L_x_1644:
[----:B------:R-:W1:Y:S01]  /*0180*/  S2R R60, SR_TID.X ;  /* 0x00000000003c7919 */ /* 0x000e620000002100 */
[----:B------:R-:W-:Y:S01]  /*0190*/  SHF.R.U64 R59, R2, 0x3, R3 ;  /* 0x00000003023b7819 */ /* 0x000fe20000001203 */
[----:B------:R-:W-:Y:S01]  /*01a0*/  ULDC.64 UR6, c[0x0][0x218] ;  /* 0x0000860000067ab9 */ /* 0x000fe20000000a00 */
[----:B0-----:R-:W0:Y:S01]  /*01b0*/  S2R R0, SR_CTAID.X ;  /* 0x0000000000007919 */ /* 0x001e220000002500 */
[----:B-1----:R-:W-:Y:S01]  /*01c0*/  IMAD.WIDE.U32 R4, R60, -0x33333333, RZ ;  /* 0xcccccccd3c047825 */ /* 0x002fe200078e00ff */
[----:B------:R-:W-:-:S03]  /*01d0*/  LOP3.LUT R4, R2, 0x7, RZ, 0xc0, !PT ;  /* 0x0000000702047812 */ /* 0x000fc600078ec0ff */
[----:B0-----:R-:W-:Y:S01]  /*01e0*/  IMAD.SHL.U32 R0, R0, 0x40, RZ ;  /* 0x0000004000007824 */ /* 0x001fe200078e00ff */
[----:B------:R-:W-:Y:S01]  /*01f0*/  SHF.R.U32.HI R7, RZ, 0x6, R5 ;  /* 0x00000006ff077819 */ /* 0x000fe20000011605 */
[----:B------:R-:W-:Y:S01]  /*0200*/  IMAD R4, R4, 0x140, RZ ;  /* 0x0000014004047824 */ /* 0x000fe200078e02ff */
[----:B------:R-:W-:Y:S02]  /*0210*/  SHF.R.U32.HI R5, RZ, 0x3, R3 ;  /* 0x00000003ff057819 */ /* 0x000fe40000011603 */
[----:B------:R-:W-:Y:S01]  /*0220*/  LOP3.LUT R0, R0, 0xc0, RZ, 0xc0, !PT ;  /* 0x000000c000007812 */ /* 0x000fe200078ec0ff */
[----:B------:R-:W-:Y:S02]  /*0230*/  IMAD R6, R7, -0x50, R60 ;  /* 0xffffffb007067824 */ /* 0x000fe400078e023c */
[----:B------:R-:W-:Y:S02]  /*0240*/  IMAD R8, R5, 0xa0000, RZ ;  /* 0x000a000005087824 */ /* 0x000fe400078e02ff */
[----:B------:R-:W-:Y:S01]  /*0250*/  IMAD.IADD R0, R0, 0x1, R7 ;  /* 0x0000000100007824 */ /* 0x000fe200078e0207 */
[----:B------:R-:W-:Y:S01]  /*0260*/  LEA R10, R6, R4, 0x2 ;  /* 0x00000004060a7211 */ /* 0x000fe200078e10ff */
[----:B------:R0:W-:Y:S02]  /*0270*/  STL [R1+0x30], R6 ;  /* 0x0000300601007387 */ /* 0x0001e40000100800 */
[----:B------:R-:W-:Y:S01]  /*0280*/  IMAD R5, R0, 0xa00, RZ ;  /* 0x00000a0000057824 */ /* 0x000fe200078e02ff */
[--C-:B------:R-:W-:Y:S01]  /*0290*/  SHF.R.S32.HI R11, RZ, 0x1f, R10.reuse ;  /* 0x0000001fff0b7819 */ /* 0x100fe2000001140a */
[----:B------:R1:W-:Y:S03]  /*02a0*/  STL [R1+0x28], R8 ;  /* 0x0000280801007387 */ /* 0x0003e60000100800 */
[----:B------:R-:W-:Y:S01]  /*02b0*/  IADD3 R12, R5, 0x2800, RZ ;  /* 0x00002800050c7810 */ /* 0x000fe20007ffe0ff */
[----:B0-----:R-:W-:-:S05]  /*02c0*/  IMAD.WIDE.U32 R6, R59, 0xa0000, R10 ;  /* 0x000a00003b067825 */ /* 0x001fca00078e000a */
[----:B------:R-:W-:Y:S02]  /*02d0*/  IADD3 R0, R7, R8, RZ ;  /* 0x0000000807007210 */ /* 0x000fe40007ffe0ff */
[----:B------:R-:W-:-:S05]  /*02e0*/  IADD3 R7, P0, R5, R6, RZ ;  /* 0x0000000605077210 */ /* 0x000fca0007f1e0ff */
[----:B-1----:R-:W-:Y:S01]  /*02f0*/  IMAD.X R8, RZ, RZ, R0, P0 ;  /* 0x000000ffff087224 */ /* 0x002fe200000e0600 */
[----:B------:R-:W-:-:S04]  /*0300*/  LEA R44, P0, R7, UR6, 0x1 ;  /* 0x00000006072c7c11 */ /* 0x000fc8000f8008ff */
[----:B------:R-:W-:Y:S02]  /*0310*/  LEA.HI.X R45, R7, UR7, R8, 0x1, P0 ;  /* 0x00000007072d7c11 */ /* 0x000fe400080f0c08 */
[----:B------:R-:W-:-:S04]  /*0320*/  IADD3 R7, P0, R12, R6, RZ ;  /* 0x000000060c077210 */ /* 0x000fc80007f1e0ff */
[----:B------:R-:W2:Y:S01]  /*0330*/  LDG.E.64.CONSTANT R44, desc[UR8][R44.64] ;  /* 0x000000082c2c7981 */ /* 0x000ea2000c1e9b00 */
[----:B------:R-:W-:Y:S01]  /*0340*/  IMAD.X R8, RZ, RZ, R0, P0 ;  /* 0x000000ffff087224 */ /* 0x000fe200000e0600 */
[C---:B------:R-:W-:Y:S02]  /*0350*/  LEA R42, P0, R7.reuse, UR6, 0x1 ;  /* 0x00000006072a7c11 */ /* 0x040fe4000f8008ff */
[----:B------:R0:W-:Y:S02]  /*0360*/  STL [R1+0x70], R12 ;  /* 0x0000700c01007387 */ /* 0x0001e40000100800 */
[----:B------:R-:W-:-:S06]  /*0370*/  LEA.HI.X R43, R7, UR7, R8, 0x1, P0 ;  /* 0x00000007072b7c11 */ /* 0x000fcc00080f0c08 */
[----:B------:R-:W3:Y:S01]  /*0380*/  LDG.E.64.CONSTANT R42, desc[UR8][R42.64] ;  /* 0x000000082a2a7981 */ /* 0x000ee2000c1e9b00 */
[----:B0-----:R-:W-:-:S04]  /*0390*/  IADD3 R12, R5, 0x5000, RZ ;  /* 0x00005000050c7810 */ /* 0x001fc80007ffe0ff */
[----:B------:R-:W-:-:S05]  /*03a0*/  IADD3 R7, P0, R12, R6, RZ ;  /* 0x000000060c077210 */ /* 0x000fca0007f1e0ff */
[----:B------:R-:W-:Y:S01]  /*03b0*/  IMAD.X R8, RZ, RZ, R0, P0 ;  /* 0x000000ffff087224 */ /* 0x000fe200000e0600 */
[C---:B------:R-:W-:Y:S01]  /*03c0*/  LEA R40, P0, R7.reuse, UR6, 0x1 ;  /* 0x0000000607287c11 */ /* 0x040fe2000f8008ff */
[----:B------:R0:W-:Y:S03]  /*03d0*/  STL [R1+0x6c], R12 ;  /* 0x00006c0c01007387 */ /* 0x0001e60000100800 */
[----:B------:R-:W-:-:S06]  /*03e0*/  LEA.HI.X R41, R7, UR7, R8, 0x1, P0 ;  /* 0x0000000707297c11 */ /* 0x000fcc00080f0c08 */
[----:B------:R-:W4:Y:S01]  /*03f0*/  LDG.E.64.CONSTANT R40, desc[UR8][R40.64] ;  /* 0x0000000828287981 */ /* 0x000f22000c1e9b00 */
        /* <DEDUP_REMOVED lines=80> */
[----:B------:R-:W-:-:S04]  /*0900*/  LEA R16, P0, R7, UR6, 0x1 ;  /* 0x0000000607107c11 */ /* 0x000fc8000f8008ff */
[----:B------:R-:W-:-:S06]  /*0910*/  LEA.HI.X R17, R7, UR7, R8, 0x1, P0 ;  /* 0x0000000707117c11 */ /* 0x000fcc00080f0c08 */
[----:B------:R-:W4:Y:S04]  /*0920*/  LDG.E.64.CONSTANT R16, desc[UR8][R16.64] ;  /* 0x0000000810107981 */ /* 0x000f28000c1e9b00 */
[----:B------:R0:W-:Y:S02]  /*0930*/  STL [R1+0x38], R12 ;  /* 0x0000380c01007387 */ /* 0x0001e40000100800 */
[----:B0-----:R-:W-:-:S04]  /*0940*/  IADD3 R12, R5, 0x25800, RZ ;  /* 0x00025800050c7810 */ /* 0x001fc80007ffe0ff */
[----:B------:R-:W-:Y:S01]  /*0950*/  IADD3 R6, P0, R12, R6, RZ ;  /* 0x000000060c067210 */ /* 0x000fe20007f1e0ff */
[----:B------:R0:W-:Y:S04]  /*0960*/  STL [R1+0x34], R12 ;  /* 0x0000340c01007387 */ /* 0x0001e80000100800 */
[----:B------:R-:W-:Y:S01]  /*0970*/  IMAD.X R0, RZ, RZ, R0, P0 ;  /* 0x000000ffff007224 */ /* 0x000fe200000e0600 */
[----:B------:R-:W-:-:S04]  /*0980*/  LEA R14, P0, R6, UR6, 0x1 ;  /* 0x00000006060e7c11 */ /* 0x000fc8000f8008ff */
[----:B------:R-:W-:Y:S01]  /*0990*/  LEA.HI.X R15, R6, UR7, R0, 0x1, P0 ;  /* 0x00000007060f7c11 */ /* 0x000fe200080f0c00 */
[----:B0-----:R-:W0:Y:S08]  /*09a0*/  LDC.64 R12, c[0x0][0x220] ;  /* 0x00008800ff0c7b82 */ /* 0x001e300000000a00 */
[----:B------:R-:W1:Y:S01]  /*09b0*/  LDC.64 R6, c[0x0][0x228] ;  /* 0x00008a00ff067b82 */ /* 0x000e620000000a00 */
[C---:B--2---:R-:W-:Y:S01]  /*09c0*/  PRMT R8, R44.reuse, 0x7632, R8 ;  /* 0x000076322c087816 */ /* 0x044fe20000000008 */
[----:B------:R-:W2:Y:S01]  /*09d0*/  LDG.E.64.CONSTANT R14, desc[UR8][R14.64] ;  /* 0x000000080e0e7981 */ /* 0x000ea2000c1e9b00 */
[----:B------:R-:W-:-:S03]  /*09e0*/  SHF.L.U32 R0, R44, 0x10, RZ ;  /* 0x000000102c007819 */ /* 0x000fc600000006ff */
[----:B------:R-:W-:Y:S02]  /*09f0*/  IMAD.U32 R8, R8, 0x10000, RZ ;  /* 0x0001000008087824 */ /* 0x000fe400078e00ff */
[----:B------:R-:W-:Y:S01]  /*0a00*/  FADD.FTZ R49, RZ, R0 ;  /* 0x00000000ff317221 */ /* 0x000fe20000010000 */
[----:B------:R-:W-:Y:S01]  /*0a10*/  SHF.L.U32 R58, R45, 0x10, RZ ;  /* 0x000000102d3a7819 */ /* 0x000fe200000006ff */
[----:B0-----:R-:W-:-:S04]  /*0a20*/  IMAD.WIDE R12, R10, 0x2, R12 ;  /* 0x000000020a0c7825 */ /* 0x001fc800078e020c */
[----:B------:R-:W-:Y:S01]  /*0a30*/  FADD.FTZ R49, R49, R8 ;  /* 0x0000000831317221 */ /* 0x000fe20000010000 */
[----:B-1----:R-:W-:-:S04]  /*0a40*/  IMAD.WIDE R10, R10, 0x2, R6 ;  /* 0x000000020a0a7825 */ /* 0x002fc800078e0206 */
[----:B------:R-:W-:Y:S01]  /*0a50*/  FFMA.FTZ R6, R0, R0, RZ ;  /* 0x0000000000067223 */ /* 0x000fe200000100ff */
[----:B------:R-:W-:Y:S01]  /*0a60*/  PRMT R7, R45, 0x7632, R7 ;  /* 0x000076322d077816 */ /* 0x000fe20000000007 */
[----:B------:R-:W5:Y:S02]  /*0a70*/  LDG.E.64.CONSTANT R12, desc[UR8][R12.64] ;  /* 0x000000080c0c7981 */ /* 0x000f64000c1e9b00 */
[----:B------:R-:W-:Y:S01]  /*0a80*/  FFMA.FTZ R8, R8, R8, R6 ;  /* 0x0000000808087223 */ /* 0x000fe20000010006 */
[----:B------:R-:W-:Y:S01]  /*0a90*/  FADD.FTZ R49, R49, R58 ;  /* 0x0000003a31317221 */ /* 0x000fe20000010000 */
[----:B------:R-:W-:Y:S01]  /*0aa0*/  IMAD.U32 R7, R7, 0x10000, RZ ;  /* 0x0001000007077824 */ /* 0x000fe200078e00ff */
[----:B---3--:R-:W-:Y:S01]  /*0ab0*/  SHF.L.U32 R57, R42, 0x10, RZ ;  /* 0x000000102a397819 */ /* 0x008fe200000006ff */
[----:B------:R-:W-:Y:S01]  /*0ac0*/  FFMA.FTZ R8, R58, R58, R8 ;  /* 0x0000003a3a087223 */ /* 0x000fe20000010008 */
[----:B------:R-:W-:Y:S01]  /*0ad0*/  PRMT R6, R42, 0x7632, R6 ;  /* 0x000076322a067816 */ /* 0x000fe20000000006 */
[----:B------:R-:W-:Y:S01]  /*0ae0*/  FADD.FTZ R49, R49, R7 ;  /* 0x0000000731317221 */ /* 0x000fe20000010000 */
[----:B------:R-:W-:Y:S01]  /*0af0*/  SHF.L.U32 R50, R43, 0x10, RZ ;  /* 0x000000102b327819 */ /* 0x000fe200000006ff */
[----:B------:R-:W-:Y:S01]  /*0b00*/  FFMA.FTZ R7, R7, R7, R8 ;  /* 0x0000000707077223 */ /* 0x000fe20000010008 */
[----:B------:R-:W5:Y:S01]  /*0b10*/  LDG.E.64.CONSTANT R10, desc[UR8][R10.64] ;  /* 0x000000080a0a7981 */ /* 0x000f62000c1e9b00 */
[----:B------:R-:W-:-:S02]  /*0b20*/  IMAD.U32 R6, R6, 0x10000, RZ ;  /* 0x0001000006067824 */ /* 0x000fc400078e00ff */
[----:B------:R-:W-:Y:S01]  /*0b30*/  FADD.FTZ R49, R49, R57 ;  /* 0x0000003931317221 */ /* 0x000fe20000010000 */
[----:B------:R-:W-:Y:S01]  /*0b40*/  FFMA.FTZ R7, R57, R57, R7 ;  /* 0x0000003939077223 */ /* 0x000fe20000010007 */
[----:B------:R-:W-:Y:S02]  /*0b50*/  PRMT R8, R43, 0x7632, R8 ;  /* 0x000076322b087816 */ /* 0x000fe40000000008 */
[----:B------:R-:W-:Y:S01]  /*0b60*/  FADD.FTZ R49, R49, R6 ;  /* 0x0000000631317221 */ /* 0x000fe20000010000 */
[--C-:B------:R-:W-:Y:S02]  /*0b70*/  FFMA.FTZ R6, R6, R6, R7.reuse ;  /* 0x0000000606067223 */ /* 0x100fe40000010007 */
[----:B------:R-:W-:Y:S02]  /*0b80*/  IMAD.U32 R8, R8, 0x10000, RZ ;  /* 0x0001000008087824 */ /* 0x000fe400078e00ff */
[----:B------:R-:W-:Y:S01]  /*0b90*/  FADD.FTZ R49, R49, R50 ;  /* 0x0000003231317221 */ /* 0x000fe20000010000 */
[----:B------:R-:W-:Y:S01]  /*0ba0*/  FFMA.FTZ R6, R50, R50, R6 ;  /* 0x0000003232067223 */ /* 0x000fe20000010006 */
[----:B------:R0:W-:Y:S01]  /*0bb0*/  STL [R1+0x24], R50 ;  /* 0x0000243201007387 */ /* 0x0001e20000100800 */
[----:B----4-:R-:W-:Y:S01]  /*0bc0*/  PRMT R7, R40, 0x7632, R7 ;  /* 0x0000763228077816 */ /* 0x010fe20000000007 */
[----:B------:R-:W-:Y:S01]  /*0bd0*/  FADD.FTZ R49, R49, R8 ;  /* 0x0000000831317221 */ /* 0x000fe20000010000 */
[----:B------:R-:W-:Y:S01]  /*0be0*/  FFMA.FTZ R8, R8, R8, R6 ;  /* 0x0000000808087223 */ /* 0x000fe20000010006 */
[----:B0-----:R-:W-:-:S02]  /*0bf0*/  SHF.L.U32 R50, R40, 0x10, RZ ;  /* 0x0000001028327819 */ /* 0x001fc400000006ff */
[----:B------:R-:W-:Y:S01]  /*0c00*/  IMAD.U32 R7, R7, 0x10000, RZ ;  /* 0x0001000007077824 */ /* 0x000fe200078e00ff */
[----:B------:R-:W-:Y:S02]  /*0c10*/  PRMT R6, R41, 0x7632, R6 ;  /* 0x0000763229067816 */ /* 0x000fe40000000006 */
[----:B------:R-:W-:Y:S01]  /*0c20*/  FADD.FTZ R49, R49, R50 ;  /* 0x0000003231317221 */ /* 0x000fe20000010000 */
[----:B------:R-:W-:Y:S01]  /*0c30*/  FFMA.FTZ R8, R50, R50, R8 ;  /* 0x0000003232087223 */ /* 0x000fe20000010008 */
[----:B------:R0:W-:Y:S02]  /*0c40*/  STL [R1+0x20], R50 ;  /* 0x0000203201007387 */ /* 0x0001e40000100800 */
[----:B------:R-:W-:Y:S01]  /*0c50*/  FADD.FTZ R49, R49, R7 ;  /* 0x0000000731317221 */ /* 0x000fe20000010000 */
[----:B------:R-:W-:Y:S01]  /*0c60*/  FFMA.FTZ R7, R7, R7, R8 ;  /* 0x0000000707077223 */ /* 0x000fe20000010008 */
[----:B------:R-:W-:Y:S01]  /*0c70*/  IMAD.U32 R6, R6, 0x10000, RZ ;  /* 0x0001000006067824 */ /* 0x000fe200078e00ff */
[----:B0-----:R-:W-:-:S02]  /*0c80*/  SHF.L.U32 R50, R41, 0x10, RZ ;  /* 0x0000001029327819 */ /* 0x001fc400000006ff */
[----:B------:R-:W-:-:S03]  /*0c90*/  PRMT R8, R38, 0x7632, R8 ;  /* 0x0000763226087816 */ /* 0x000fc60000000008 */
[----:B------:R-:W-:Y:S01]  /*0ca0*/  FADD.FTZ R49, R49, R50 ;  /* 0x0000003231317221 */ /* 0x000fe20000010000 */
[----:B------:R-:W-:Y:S01]  /*0cb0*/  FFMA.FTZ R7, R50, R50, R7 ;  /* 0x0000003232077223 */ /* 0x000fe20000010007 */
[----:B------:R0:W-:Y:S02]  /*0cc0*/  STL [R1+0x48], R50 ;  /* 0x0000483201007387 */ /* 0x0001e40000100800 */
[----:B------:R-:W-:Y:S01]  /*0cd0*/  FADD.FTZ R49, R49, R6 ;  /* 0x0000000631317221 */ /* 0x000fe20000010000 */
[--C-:B------:R-:W-:Y:S01]  /*0ce0*/  FFMA.FTZ R6, R6, R6, R7.reuse ;  /* 0x0000000606067223 */ /* 0x100fe20000010007 */
[----:B------:R-:W-:Y:S01]  /*0cf0*/  IMAD.U32 R8, R8, 0x10000, RZ ;  /* 0x0001000008087824 */ /* 0x000fe200078e00ff */
[----:B0-----:R-:W-:Y:S02]  /*0d00*/  SHF.L.U32 R50, R38, 0x10, RZ ;  /* 0x0000001026327819 */ /* 0x001fe400000006ff */
        /* <DEDUP_REMOVED lines=37> */
[----:B------:R-:W-:Y:S01]  /*0f60*/  FFMA.FTZ R7, R7, R7, R8 ;  /* 0x0000000707077223 */ /* 0x000fe20000010008 */
[----:B------:R-:W-:Y:S01]  /*0f70*/  IMAD.U32 R6, R6, 0x10000, RZ ;  /* 0x0001000006067824 */ /* 0x000fe200078e00ff */
[----:B0-----:R-:W-:Y:S02]  /*0f80*/  SHF.L.U32 R50, R35, 0x10, RZ ;  /* 0x0000001023327819 */ /* 0x001fe400000006ff */
[----:B------:R-:W-:-:S03]  /*0f90*/  SHF.L.U32 R56, R32, 0x10, RZ ;  /* 0x0000001020387819 */ /* 0x000fc600000006ff */
        /* <DEDUP_REMOVED lines=9> */
[----:B------:R-:W-:Y:S01]  /*1030*/  PRMT R7, R33, 0x7632, R7 ;  /* 0x0000763221077816 */ /* 0x000fe20000000007 */
[----:B------:R-:W-:Y:S01]  /*1040*/  FADD.FTZ R49, R49, R8 ;  /* 0x0000000831317221 */ /* 0x000fe20000010000 */
[----:B------:R-:W-:Y:S01]  /*1050*/  FFMA.FTZ R8, R8, R8, R6 ;  /* 0x0000000808087223 */ /* 0x000fe20000010006 */
[----:B0-----:R-:W-:-:S02]  /*1060*/  SHF.L.U32 R50, R33, 0x10, RZ ;  /* 0x0000001021327819 */ /* 0x001fc400000006ff */
[----:B------:R-:W-:Y:S01]  /*1070*/  IMAD.U32 R7, R7, 0x10000, RZ ;  /* 0x0001000007077824 */ /* 0x000fe200078e00ff */
[----:B------:R-:W-:Y:S02]  /*1080*/  SHF.L.U32 R55, R30, 0x10, RZ ;  /* 0x000000101e377819 */ /* 0x000fe400000006ff */
[----:B------:R-:W-:Y:S01]  /*1090*/  FADD.FTZ R49, R49, R50 ;  /* 0x0000003231317221 */ /* 0x000fe20000010000 */
[----:B------:R-:W-:Y:S01]  /*10a0*/  FFMA.FTZ R8, R50, R50, R8 ;  /* 0x0000003232087223 */ /* 0x000fe20000010008 */
[----:B------:R-:W-:Y:S02]  /*10b0*/  PRMT R6, R30, 0x7632, R6 ;  /* 0x000076321e067816 */ /* 0x000fe40000000006 */
[----:B------:R-:W-:Y:S01]  /*10c0*/  FADD.FTZ R49, R49, R7 ;  /* 0x0000000731317221 */ /* 0x000fe20000010000 */
[----:B------:R-:W-:Y:S02]  /*10d0*/  FFMA.FTZ R7, R7, R7, R8 ;  /* 0x0000000707077223 */ /* 0x000fe40000010008 */
[----:B------:R-:W-:-:S02]  /*10e0*/  IMAD.U32 R6, R6, 0x10000, RZ ;  /* 0x0001000006067824 */ /* 0x000fc400078e00ff */
[----:B------:R-:W-:Y:S01]  /*10f0*/  FADD.FTZ R49, R49, R55 ;  /* 0x0000003731317221 */ /* 0x000fe20000010000 */
[----:B------:R-:W-:Y:S01]  /*1100*/  FFMA.FTZ R7, R55, R55, R7 ;  /* 0x0000003737077223 */ /* 0x000fe20000010007 */
[----:B------:R0:W-:Y:S01]  /*1110*/  STL [R1+0xd4], R50 ;  /* 0x0000d43201007387 */ /* 0x0001e20000100800 */
[----:B------:R-:W-:Y:S01]  /*1120*/  PRMT R8, R31, 0x7632, R8 ;  /* 0x000076321f087816 */ /* 0x000fe20000000008 */
[----:B------:R-:W-:Y:S01]  /*1130*/  FADD.FTZ R49, R49, R6 ;  /* 0x0000000631317221 */ /* 0x000fe20000010000 */
[--C-:B------:R-:W-:Y:S01]  /*1140*/  FFMA.FTZ R6, R6, R6, R7.reuse ;  /* 0x0000000606067223 */ /* 0x100fe20000010007 */
[----:B0-----:R-:W-:Y:S02]  /*1150*/  SHF.L.U32 R50, R31, 0x10, RZ ;  /* 0x000000101f327819 */ /* 0x001fe400000006ff */
[----:B------:R-:W-:Y:S01]  /*1160*/  IMAD.U32 R8, R8, 0x10000, RZ ;  /* 0x0001000008087824 */ /* 0x000fe200078e00ff */
[----:B------:R-:W-:Y:S02]  /*1170*/  SHF.L.U32 R54, R28, 0x10, RZ ;  /* 0x000000101c367819 */ /* 0x000fe400000006ff */
[----:B------:R-:W-:Y:S01]  /*1180*/  FADD.FTZ R49, R49, R50 ;  /* 0x0000003231317221 */ /* 0x000fe20000010000 */
[----:B------:R-:W-:Y:S01]  /*1190*/  FFMA.FTZ R6, R50, R50, R6 ;  /* 0x0000003232067223 */ /* 0x000fe20000010006 */
[----:B------:R-:W-:-:S02]  /*11a0*/  PRMT R7, R28, 0x7632, R7 ;  /* 0x000076321c077816 */ /* 0x000fc40000000007 */
[----:B------:R-:W-:Y:S01]  /*11b0*/  FADD.FTZ R49, R49, R8 ;  /* 0x0000000831317221 */ /* 0x000fe20000010000 */
[----:B------:R-:W-:Y:S01]  /*11c0*/  FFMA.FTZ R8, R8, R8, R6 ;  /* 0x0000000808087223 */ /* 0x000fe20000010006 */
[----:B------:R-:W-:Y:S02]  /*11d0*/  SHF.L.U32 R7, R7, 0x10, RZ ;  /* 0x0000001007077819 */ /* 0x000fe400000006ff */
[----:B------:R-:W-:Y:S01]  /*11e0*/  FADD.FTZ R49, R49, R54 ;  /* 0x0000003631317221 */ /* 0x000fe20000010000 */
[----:B------:R-:W-:Y:S01]  /*11f0*/  FFMA.FTZ R8, R54, R54, R8 ;  /* 0x0000003636087223 */ /* 0x000fe20000010008 */
[----:B------:R0:W-:Y:S01]  /*1200*/  STL [R1+0xd8], R50 ;  /* 0x0000d83201007387 */ /* 0x0001e20000100800 */
[----:B------:R-:W-:Y:S01]  /*1210*/  PRMT R6, R29, 0x7632, R6 ;  /* 0x000076321d067816 */ /* 0x000fe20000000006 */
[----:B------:R-:W-:Y:S01]  /*1220*/  FADD.FTZ R49, R49, R7 ;  /* 0x0000000731317221 */ /* 0x000fe20000010000 */
[----:B------:R-:W-:Y:S02]  /*1230*/  FFMA.FTZ R7, R7, R7, R8 ;  /* 0x0000000707077223 */ /* 0x000fe40000010008 */
[----:B------:R-:W-:Y:S01]  /*1240*/  SHF.L.U32 R6, R6, 0x10, RZ ;  /* 0x0000001006067819 */ /* 0x000fe200000006ff */
[----:B0-----:R-:W-:Y:S01]  /*1250*/  IMAD.U32 R50, R29, 0x10000, RZ ;  /* 0x000100001d327824 */ /* 0x001fe200078e00ff */
[----:B------:R-:W-:-:S03]  /*1260*/  SHF.L.U32 R53, R26, 0x10, RZ ;  /* 0x000000101a357819 */ /* 0x000fc600000006ff */
[----:B------:R-:W-:Y:S01]  /*1270*/  FADD.FTZ R49, R49, R50 ;  /* 0x0000003231317221 */ /* 0x000fe20000010000 */
[----:B------:R-:W-:Y:S01]  /*1280*/  FFMA.FTZ R7, R50, R50, R7 ;  /* 0x0000003232077223 */ /* 0x000fe20000010007 */
[----:B------:R-:W-:Y:S02]  /*1290*/  PRMT R8, R26, 0x7632, R8 ;  /* 0x000076321a087816 */ /* 0x000fe40000000008 */
[----:B------:R-:W-:Y:S01]  /*12a0*/  FADD.FTZ R49, R49, R6 ;  /* 0x0000000631317221 */ /* 0x000fe20000010000 */
[----:B------:R-:W-:Y:S02]  /*12b0*/  FFMA.FTZ R6, R6, R6, R7 ;  /* 0x0000000606067223 */ /* 0x000fe40000010007 */
[----:B------:R-:W-:Y:S02]  /*12c0*/  IMAD.U32 R8, R8, 0x10000, RZ ;  /* 0x0001000008087824 */ /* 0x000fe400078e00ff */
[----:B------:R-:W-:Y:S01]  /*12d0*/  FADD.FTZ R49, R49, R53 ;  /* 0x0000003531317221 */ /* 0x000fe20000010000 */
[----:B------:R-:W-:Y:S01]  /*12e0*/  FFMA.FTZ R6, R53, R53, R6 ;  /* 0x0000003535067223 */ /* 0x000fe20000010006 */
[----:B------:R0:W-:Y:S01]  /*12f0*/  STL [R1+0xd0], R50 ;  /* 0x0000d03201007387 */ /* 0x0001e20000100800 */
[----:B------:R-:W-:Y:S01]  /*1300*/  PRMT R7, R27, 0x7632, R7 ;  /* 0x000076321b077816 */ /* 0x000fe20000000007 */
[----:B------:R-:W-:Y:S01]  /*1310*/  FADD.FTZ R49, R49, R8 ;  /* 0x0000000831317221 */ /* 0x000fe20000010000 */
[----:B------:R-:W-:-:S02]  /*1320*/  FFMA.FTZ R8, R8, R8, R6 ;  /* 0x0000000808087223 */ /* 0x000fc40000010006 */
[----:B------:R-:W-:Y:S02]  /*1330*/  SHF.L.U32 R7, R7, 0x10, RZ ;  /* 0x0000001007077819 */ /* 0x000fe400000006ff */
[----:B0-----:R-:W-:Y:S01]  /*1340*/  SHF.L.U32 R50, R27, 0x10, RZ ;  /* 0x000000101b327819 */ /* 0x001fe200000006ff */
[C---:B------:R-:W-:Y:S01]  /*1350*/  IMAD.U32 R6, R24.reuse, 0x10000, RZ ;  /* 0x0001000018067824 */ /* 0x040fe200078e00ff */
[----:B------:R-:W-:-:S03]  /*1360*/  PRMT R9, R24, 0x7632, R9 ;  /* 0x0000763218097816 */ /* 0x000fc60000000009 */
[----:B------:R-:W-:Y:S01]  /*1370*/  FADD.FTZ R49, R49, R50 ;  /* 0x0000003231317221 */ /* 0x000fe20000010000 */
[----:B------:R-:W-:-:S03]  /*1380*/  FFMA.FTZ R8, R50, R50, R8 ;  /* 0x0000003232087223 */ /* 0x000fc60000010008 */
        /* <DEDUP_REMOVED lines=23> */
[----:B------:R-:W-:-:S02]  /*1500*/  FFMA.FTZ R47, R47, R47, R8 ;  /* 0x0000002f2f2f7223 */ /* 0x000fc40000010008 */
        /* <DEDUP_REMOVED lines=31> */
[----:B------:R-:W-:-:S03]  /*1700*/  IMAD.U32 R46, R46, 0x10000, RZ ;  /* 0x000100002e2e7824 */ /* 0x000fc600078e00ff */
[----:B------:R-:W-:Y:S01]  /*1710*/  FADD.FTZ R49, R49, R50 ;  /* 0x0000003231317221 */ /* 0x000fe20000010000 */
[----:B------:R-:W-:Y:S01]  /*1720*/  FFMA.FTZ R47, R50, R50, R47 ;  /* 0x00000032322f7223 */ /* 0x000fe2000001002f */
[----:B------:R0:W-:Y:S02]  /*1730*/  STL [R1+0x8c], R50 ;  /* 0x00008c3201007387 */ /* 0x0001e40000100800 */
[----:B------:R-:W-:Y:S01]  /*1740*/  FADD.FTZ R49, R49, R46 ;  /* 0x0000002e31317221 */ /* 0x000fe20000010000 */
[----:B------:R-:W-:Y:S01]  /*1750*/  FFMA.FTZ R47, R46, R46, R47 ;  /* 0x0000002e2e2f7223 */ /* 0x000fe2000001002f */
[----:B0-----:R-:W-:-:S05]  /*1760*/  SHF.L.U32 R50, R16, 0x10, RZ ;  /* 0x0000001010327819 */ /* 0x001fca00000006ff */
[----:B------:R0:W-:Y:S01]  /*1770*/  STL [R1+0x2c], R50 ;  /* 0x00002c3201007387 */ /* 0x0001e20000100800 */
[----:B------:R-:W-:Y:S01]  /*1780*/  FADD.FTZ R49, R49, R50 ;  /* 0x0000003231317221 */ /* 0x000fe20000010000 */
[----:B------:R-:W-:Y:S02]  /*1790*/  FFMA.FTZ R47, R50, R50, R47 ;  /* 0x00000032322f7223 */ /* 0x000fe4000001002f */
[----:B0-----:R-:W3:Y:S01]  /*17a0*/  LDL R50, [R1+0x10c] ;  /* 0x00010c0001327983 */ /* 0x001ee20000100800 */
[----:B------:R-:W-:-:S04]  /*17b0*/  PRMT R48, R16, 0x7632, R48 ;  /* 0x0000763210307816 */ /* 0x000fc80000000030 */
[----:B------:R-:W-:Y:S01]  /*17c0*/  SHF.L.U32 R48, R48, 0x10, RZ ;  /* 0x0000001030307819 */ /* 0x000fe200000006ff */
[----:B------:R-:W-:-:S04]  /*17d0*/  IMAD.U32 R46, R17, 0x10000, RZ ;  /* 0x00010000112e7824 */ /* 0x000fc800078e00ff */
[----:B------:R-:W-:Y:S01]  /*17e0*/  FADD.FTZ R49, R49, R48 ;  /* 0x0000003031317221 */ /* 0x000fe20000010000 */
[--C-:B------:R-:W-:Y:S01]  /*17f0*/  FFMA.FTZ R48, R48, R48, R47.reuse ;  /* 0x0000003030307223 */ /* 0x100fe2000001002f */
[----:B------:R-:W-:Y:S01]  /*1800*/  PRMT R47, R17, 0x7632, R47 ;  /* 0x00007632112f7816 */ /* 0x000fe2000000002f */
[----:B------:R0:W-:Y:S01]  /*1810*/  STL [R1+0x88], R46 ;  /* 0x0000882e01007387 */ /* 0x0001e20000100800 */
[----:B------:R-:W-:Y:S02]  /*1820*/  FADD.FTZ R49, R49, R46 ;  /* 0x0000002e31317221 */ /* 0x000fe40000010000 */
[----:B------:R-:W-:Y:S02]  /*1830*/  SHF.L.U32 R47, R47, 0x10, RZ ;  /* 0x000000102f2f7819 */ /* 0x000fe400000006ff */
[----:B--2---:R-:W-:Y:S01]  /*1840*/  SHF.L.U32 R52, R14, 0x10, RZ ;  /* 0x000000100e347819 */ /* 0x004fe200000006ff */
[----:B0-----:R-:W-:Y:S02]  /*1850*/  FFMA.FTZ R46, R46, R46, R48 ;  /* 0x0000002e2e2e7223 */ /* 0x001fe40000010030 */
[----:B------:R-:W-:-:S02]  /*1860*/  FADD.FTZ R48, R49, R47 ;  /* 0x0000002f31307221 */ /* 0x000fc40000010000 */
[--C-:B------:R-:W-:Y:S01]  /*1870*/  FFMA.FTZ R47, R47, R47, R46.reuse ;  /* 0x0000002f2f2f7223 */ /* 0x100fe2000001002e */
[----:B------:R-:W-:Y:S01]  /*1880*/  PRMT R46, R14, 0x7632, R46 ;  /* 0x000076320e2e7816 */ /* 0x000fe2000000002e */
[----:B------:R-:W-:Y:S01]  /*1890*/  FADD.FTZ R48, R48, R52 ;  /* 0x0000003430307221 */ /* 0x000fe20000010000 */
[C---:B------:R-:W-:Y:S01]  /*18a0*/  SHF.L.U32 R51, R15.reuse, 0x10, RZ ;  /* 0x000000100f337819 */ /* 0x040fe200000006ff */
[----:B------:R-:W-:Y:S02]  /*18b0*/  FFMA.FTZ R47, R52, R52, R47 ;  /* 0x00000034342f7223 */ /* 0x000fe4000001002f */
[----:B------:R-:W-:Y:S02]  /*18c0*/  IMAD.U32 R46, R46, 0x10000, RZ ;  /* 0x000100002e2e7824 */ /* 0x000fe400078e00ff */
[----:B------:R-:W-:Y:S02]  /*18d0*/  STL [R1+0x84], R51 ;  /* 0x0000843301007387 */ /* 0x000fe40000100800 */
[--C-:B------:R-:W-:Y:S01]  /*18e0*/  FADD.FTZ R48, R48, R46.reuse ;  /* 0x0000002e30307221 */ /* 0x100fe20000010000 */
[----:B------:R-:W-:Y:S01]  /*18f0*/  FFMA.FTZ R47, R46, R46, R47 ;  /* 0x0000002e2e2f7223 */ /* 0x000fe2000001002f */
[----:B------:R-:W-:-:S02]  /*1900*/  PRMT R46, R15, 0x7632, R46 ;  /* 0x000076320f2e7816 */ /* 0x000fc4000000002e */
[----:B------:R-:W-:Y:S01]  /*1910*/  ISETP.GT.U32.AND P1, PT, R60, 0xf, PT ;  /* 0x0000000f3c00780c */ /* 0x000fe20003f24070 */
[----:B------:R-:W-:Y:S01]  /*1920*/  FFMA.FTZ R47, R51, R51, R47 ;  /* 0x00000033332f7223 */ /* 0x000fe2000001002f */
[----:B------:R-:W-:Y:S01]  /*1930*/  SHF.L.U32 R46, R46, 0x10, RZ ;  /* 0x000000102e2e7819 */ /* 0x000fe200000006ff */
[----:B------:R-:W-:-:S04]  /*1940*/  FADD.FTZ R48, R48, R51 ;  /* 0x0000003330307221 */ /* 0x000fc80000010000 */
[----:B------:R-:W-:Y:S01]  /*1950*/  FFMA.FTZ R47, R46, R46, R47 ;  /* 0x0000002e2e2f7223 */ /* 0x000fe2000001002f */
[----:B------:R-:W-:Y:S01]  /*1960*/  FADD.FTZ R46, R48, R46 ;  /* 0x0000002e302e7221 */ /* 0x000fe20000010000 */
[----:B------:R-:W-:Y:S04]  /*1970*/  BSSY B0, `(.L_x_1636) ;  /* 0x00000c6000007945 */ /* 0x000fe80003800000 */
[----:B---3--:R0:W-:Y:S02]  /*1980*/  STS.64 [R50], R46 ;  /* 0x0000002e32007388 */ /* 0x0081e40000000a00 */
[----:B0-----:R-:W-:Y:S01]  /*1990*/  CS2R R46, SRZ ;  /* 0x00000000002e7805 */ /* 0x001fe2000001ff00 */
[----:B------:R-:W-:Y:S06]  /*19a0*/  BAR.SYNC.DEFER_BLOCKING 0x0 ;  /* 0x0000000000007b1d */ /* 0x000fec0000010000 */
[----:B------:R-:W-:Y:S05]  /*19b0*/  @P1 BRA `(.L_x_1637) ;  /* 0x0000000c00041947 */ /* 0x000fea0003800000 */
[----:B------:R-:W0:Y:S01]  /*19c0*/  S2R R47, SR_CgaCtaId ;  /* 0x00000000002f7919 */ /* 0x000e220000008800 */
[----:B------:R-:W-:Y:S01]  /*19d0*/  IMAD.SHL.U32 R46, R2, 0x4, RZ ;  /* 0x00000004022e7824 */ /* 0x000fe200078e00ff */
[----:B------:R-:W-:Y:S01]  /*19e0*/  MOV R51, 0x400 ;  /* 0x0000040000337802 */ /* 0x000fe20000000f00 */
[----:B------:R1:W-:Y:S03]  /*19f0*/  STL [R1+0x110], R0 ;  /* 0x0001100001007387 */ /* 0x0003e60000100800 */
[----:B------:R-:W-:-:S04]  /*1a00*/  LOP3.LUT R46, R46, 0x1c, RZ, 0xc0, !PT ;  /* 0x0000001c2e2e7812 */ /* 0x000fc800078ec0ff */
[----:B------:R-:W-:-:S05]  /*1a10*/  LEA.HI R46, R60, R46, RZ, 0x1e ;  /* 0x0000002e3c2e7211 */ /* 0x000fca00078ff0ff */
[----:B------:R-:W-:-:S05]  /*1a20*/  IMAD R50, R46, 0x50, -R4 ;  /* 0x000000502e327824 */ /* 0x000fca00078e0a04 */
[----:B------:R-:W-:Y:S02]  /*1a30*/  SHF.R.S32.HI R46, RZ, 0x1f, R50 ;  /* 0x0000001fff2e7819 */ /* 0x000fe40000011432 */
[----:B------:R-:W-:Y:S02]  /*1a40*/  IADD3 R61, R50, 0x4c, RZ ;  /* 0x0000004c323d7810 */ /* 0x000fe40007ffe0ff */
[----:B------:R-:W-:-:S04]  /*1a50*/  LEA.HI R46, R46, R50, RZ, 0x2 ;  /* 0x000000322e2e7211 */ /* 0x000fc800078f10ff */
[----:B------:R-:W-:Y:S02]  /*1a60*/  SHF.R.S32.HI R46, RZ, 0x2, R46 ;  /* 0x00000002ff2e7819 */ /* 0x000fe4000001142e */
[----:B0-----:R-:W-:Y:S02]  /*1a70*/  LEA R51, R47, R51, 0x18 ;  /* 0x000000332f337211 */ /* 0x001fe400078ec0ff */
[----:B------:R-:W-:-:S03]  /*1a80*/  IADD3 R47, R50, 0x4, RZ ;  /* 0x00000004322f7810 */ /* 0x000fc60007ffe0ff */
[----:B------:R-:W-:Y:S01]  /*1a90*/  IMAD R46, R46, 0x28, R51 ;  /* 0x000000282e2e7824 */ /* 0x000fe200078e0233 */
[----:B------:R-:W-:-:S04]  /*1aa0*/  SHF.R.S32.HI R48, RZ, 0x1f, R47 ;  /* 0x0000001fff307819 */ /* 0x000fc8000001142f */
[----:B------:R-:W-:Y:S02]  /*1ab0*/  LEA.HI R48, R48, R47, RZ, 0x2 ;  /* 0x0000002f30307211 */ /* 0x000fe400078f10ff */
[----:B------:R-:W-:Y:S02]  /*1ac0*/  SHF.L.U32 R47, R60, 0x3, RZ ;  /* 0x000000033c2f7819 */ /* 0x000fe400000006ff */
[----:B------:R-:W-:Y:S02]  /*1ad0*/  SHF.R.S32.HI R48, RZ, 0x2, R48 ;  /* 0x00000002ff307819 */ /* 0x000fe40000011430 */
[----:B-1----:R-:W-:-:S03]  /*1ae0*/  LOP3.LUT R0, R47, 0x18, RZ, 0xc0, !PT ;  /* 0x000000182f007812 */ /* 0x002fc600078ec0ff */
[----:B------:R-:W-:Y:S02]  /*1af0*/  IMAD R48, R48, 0x28, R51 ;  /* 0x0000002830307824 */ /* 0x000fe400078e0233 */
[----:B------:R-:W-:-:S03]  /*1b00*/  IMAD.IADD R46, R46, 0x1, R0 ;  /* 0x000000012e2e7824 */ /* 0x000fc600078e0200 */
[----:B------:R-:W-:-:S03]  /*1b10*/  IADD3 R48, R0, R48, RZ ;  /* 0x0000003000307210 */ /* 0x000fc60007ffe0ff */
[----:B------:R-:W0:Y:S04]  /*1b20*/  LDS.64 R46, [R46] ;  /* 0x000000002e2e7984 */ /* 0x000e280000000a00 */
        /* <DEDUP_REMOVED lines=121> */
[C---:B------:R-:W-:Y:S01]  /*22c0*/  IADD3 R46, R50.reuse, 0x3c, RZ ;  /* 0x0000003c322e7810 */ /* 0x040fe20007ffe0ff */
[----:B------:R-:W-:Y:S01]  /*22d0*/  FADD.FTZ R48, R49, R47 ;  /* 0x0000002f31307221 */ /* 0x000fe20000010000 */
[----:B------:R-:W-:Y:S02]  /*22e0*/  IADD3 R49, R50, 0x40, RZ ;  /* 0x0000004032317810 */ /* 0x000fe40007ffe0ff */
[----:B------:R-:W-:-:S04]  /*22f0*/  SHF.R.S32.HI R47, RZ, 0x1f, R46 ;  /* 0x0000001fff2f7819 */ /* 0x000fc8000001142e */
[----:B------:R-:W-:Y:S02]  /*2300*/  LEA.HI R46, R47, R46, RZ, 0x2 ;  /* 0x0000002e2f2e7211 */ /* 0x000fe400078f10ff */
[----:B------:R-:W-:Y:S02]  /*2310*/  SHF.R.S32.HI R47, RZ, 0x1f, R49 ;  /* 0x0000001fff2f7819 */ /* 0x000fe40000011431 */
[----:B------:R-:W-:Y:S02]  /*2320*/  SHF.R.S32.HI R46, RZ, 0x2, R46 ;  /* 0x00000002ff2e7819 */ /* 0x000fe4000001142e */
[----:B------:R-:W-:Y:S01]  /*2330*/  LEA.HI R49, R47, R49, RZ, 0x2 ;  /* 0x000000312f317211 */ /* 0x000fe200078f10ff */
[----:B------:R-:W-:Y:S02]  /*2340*/  VIADD R47, R50, 0x44 ;  /* 0x00000044322f7836 */ /* 0x000fe40000000000 */
[----:B------:R-:W-:Y:S01]  /*2350*/  IMAD R46, R46, 0x28, R51 ;  /* 0x000000282e2e7824 */ /* 0x000fe200078e0233 */
[----:B------:R-:W-:-:S02]  /*2360*/  SHF.R.S32.HI R49, RZ, 0x2, R49 ;  /* 0x00000002ff317819 */ /* 0x000fc40000011431 */
[----:B------:R-:W-:-:S03]  /*2370*/  SHF.R.S32.HI R60, RZ, 0x1f, R47 ;  /* 0x0000001fff3c7819 */ /* 0x000fc6000001142f */
[----:B------:R-:W-:Y:S01]  /*2380*/  IMAD R49, R49, 0x28, R51 ;  /* 0x0000002831317824 */ /* 0x000fe200078e0233 */
[----:B------:R-:W-:Y:S02]  /*2390*/  LEA.HI R47, R60, R47, RZ, 0x2 ;  /* 0x0000002f3c2f7211 */ /* 0x000fe400078f10ff */
[----:B------:R-:W-:Y:S02]  /*23a0*/  IADD3 R60, R50, 0x48, RZ ;  /* 0x00000048323c7810 */ /* 0x000fe40007ffe0ff */
[----:B------:R-:W-:Y:S02]  /*23b0*/  SHF.R.S32.HI R47, RZ, 0x2, R47 ;  /* 0x00000002ff2f7819 */ /* 0x000fe4000001142f */
[----:B------:R-:W-:-:S03]  /*23c0*/  SHF.R.S32.HI R50, RZ, 0x1f, R60 ;  /* 0x0000001fff327819 */ /* 0x000fc6000001143c */
[----:B------:R-:W-:Y:S01]  /*23d0*/  IMAD R47, R47, 0x28, R51 ;  /* 0x000000282f2f7824 */ /* 0x000fe200078e0233 */
[----:B------:R-:W-:Y:S02]  /*23e0*/  LEA.HI R50, R50, R60, RZ, 0x2 ;  /* 0x0000003c32327211 */ /* 0x000fe400078f10ff */
[----:B------:R-:W-:Y:S02]  /*23f0*/  SHF.R.S32.HI R60, RZ, 0x1f, R61 ;  /* 0x0000001fff3c7819 */ /* 0x000fe4000001143d */
[----:B------:R-:W-:Y:S02]  /*2400*/  SHF.R.S32.HI R50, RZ, 0x2, R50 ;  /* 0x00000002ff327819 */ /* 0x000fe40000011432 */
[----:B------:R-:W-:Y:S02]  /*2410*/  LEA.HI R61, R60, R61, RZ, 0x2 ;  /* 0x0000003d3c3d7211 */ /* 0x000fe400078f10ff */
[----:B------:R-:W0:Y:S01]  /*2420*/  S2R R60, SR_TID.X ;  /* 0x00000000003c7919 */ /* 0x000e220000002100 */
[----:B------:R-:W-:Y:S01]  /*2430*/  IMAD R50, R50, 0x28, R51 ;  /* 0x0000002832327824 */ /* 0x000fe200078e0233 */
[----:B------:R-:W-:-:S05]  /*2440*/  SHF.R.S32.HI R61, RZ, 0x2, R61 ;  /* 0x00000002ff3d7819 */ /* 0x000fca000001143d */
[----:B------:R-:W-:Y:S02]  /*2450*/  IMAD R61, R61, 0x28, R51 ;  /* 0x000000283d3d7824 */ /* 0x000fe400078e0233 */
[----:B0-----:R-:W-:-:S05]  /*2460*/  IMAD.SHL.U32 R60, R60, 0x8, RZ ;  /* 0x000000083c3c7824 */ /* 0x001fca00078e00ff */
[----:B------:R-:W-:-:S04]  /*2470*/  LOP3.LUT R60, R60, 0x18, RZ, 0xc0, !PT ;  /* 0x000000183c3c7812 */ /* 0x000fc800078ec0ff */
[C---:B------:R-:W-:Y:S01]  /*2480*/  IADD3 R46, R60.reuse, R46, RZ ;  /* 0x0000002e3c2e7210 */ /* 0x040fe20007ffe0ff */
[C---:B------:R-:W-:Y:S01]  /*2490*/  IMAD.IADD R51, R60.reuse, 0x1, R47 ;  /* 0x000000013c337824 */ /* 0x040fe200078e022f */
[C---:B------:R-:W-:Y:S02]  /*24a0*/  IADD3 R49, R60.reuse, R49, RZ ;  /* 0x000000313c317210 */ /* 0x040fe40007ffe0ff */
[C---:B------:R-:W-:Y:S02]  /*24b0*/  IADD3 R50, R60.reuse, R50, RZ ;  /* 0x000000323c327210 */ /* 0x040fe40007ffe0ff */
[----:B------:R-:W0:Y:S01]  /*24c0*/  LDS.64 R46, [R46] ;  /* 0x000000002e2e7984 */ /* 0x000e220000000a00 */
[----:B------:R-:W-:Y:S01]  /*24d0*/  IADD3 R61, R60, R61, RZ ;  /* 0x0000003d3c3d7210 */ /* 0x000fe20007ffe0ff */
[----:B0-----:R-:W-:Y:S02]  /*24e0*/  FADD.FTZ R46, R0, R46 ;  /* 0x0000002e002e7221 */ /* 0x001fe40000010000 */
[----:B------:R0:W5:Y:S01]  /*24f0*/  LDL.LU R0, [R1+0x110] ;  /* 0x0001100001007983 */ /* 0x0001620000300800 */
[----:B------:R-:W-:-:S03]  /*2500*/  FADD.FTZ R60, R48, R47 ;  /* 0x0000002f303c7221 */ /* 0x000fc60000010000 */
[----:B------:R-:W1:Y:S02]  /*2510*/  LDS.64 R48, [R49] ;  /* 0x0000000031307984 */ /* 0x000e640000000a00 */
[----:B-1----:R-:W-:Y:S01]  /*2520*/  FADD.FTZ R48, R46, R48 ;  /* 0x000000302e307221 */ /* 0x002fe20000010000 */
[----:B------:R-:W-:Y:S01]  /*2530*/  FADD.FTZ R60, R60, R49 ;  /* 0x000000313c3c7221 */ /* 0x000fe20000010000 */
[----:B------:R-:W1:Y:S02]  /*2540*/  LDS.64 R46, [R51] ;  /* 0x00000000332e7984 */ /* 0x000e640000000a00 */
[----:B-1----:R-:W-:Y:S01]  /*2550*/  FADD.FTZ R46, R48, R46 ;  /* 0x0000002e302e7221 */ /* 0x002fe20000010000 */
[----:B------:R-:W-:Y:S01]  /*2560*/  FADD.FTZ R47, R60, R47 ;  /* 0x0000002f3c2f7221 */ /* 0x000fe20000010000 */
[----:B------:R-:W1:Y:S04]  /*2570*/  LDS.64 R48, [R50] ;  /* 0x0000000032307984 */ /* 0x000e680000000a00 */
[----:B------:R-:W2:Y:S01]  /*2580*/  LDS.64 R50, [R61] ;  /* 0x000000003d327984 */ /* 0x000ea20000000a00 */
[----:B-1----:R-:W-:Y:S01]  /*2590*/  FADD.FTZ R46, R46, R48 ;  /* 0x000000302e2e7221 */ /* 0x002fe20000010000 */
[----:B------:R-:W-:-:S03]  /*25a0*/  FADD.FTZ R47, R47, R49 ;  /* 0x000000312f2f7221 */ /* 0x000fc60000010000 */
[----:B--2---:R-:W-:Y:S01]  /*25b0*/  FADD.FTZ R46, R46, R50 ;  /* 0x000000322e2e7221 */ /* 0x004fe20000010000 */
[----:B0-----:R-:W-:-:S07]  /*25c0*/  FADD.FTZ R47, R47, R51 ;  /* 0x000000332f2f7221 */ /* 0x001fce0000010000 */
.L_x_1637:
[----:B------:R-:W-:Y:S05]  /*25d0*/  BSYNC B0 ;  /* 0x0000000000007941 */ /* 0x000fea0003800000 */
.L_x_1636:
[----:B------:R-:W0:Y:S01]  /*25e0*/  SHFL.BFLY PT, R49, R46, 0x2, 0x1f ;  /* 0x0c401f002e317f89 */ /* 0x000e2200000e0000 */
[----:B------:R-:W-:Y:S03]  /*25f0*/  BSSY B0, `(.L_x_1638) ;  /* 0x0000016000007945 */ /* 0x000fe60003800000 */
        /* <DEDUP_REMOVED lines=8> */
[----:B-1----:R-:W-:-:S11]  /*2680*/  FADD.FTZ R47, R47, R48 ;  /* 0x000000302f2f7221 */ /* 0x002fd60000010000 */
[----:B------:R-:W-:Y:S05]  /*2690*/  @P0 BRA `(.L_x_1639) ;  /* 0x00000000002c0947 */ /* 0x000fea0003800000 */
[----:B------:R-:W0:Y:S01]  /*26a0*/  S2R R60, SR_CTAID.X ;  /* 0x00000000003c7919 */ /* 0x000e220000002500 */
[----:B------:R-:W1:Y:S01]  /*26b0*/  LDC R48, c[0x0][0x10] ;  /* 0x00000400ff307b82 */ /* 0x000e620000000800 */
[----:B------:R-:W1:Y:S01]  /*26c0*/  S2R R51, SR_CTAID.Y ;  /* 0x0000000000337919 */ /* 0x000e620000002600 */
[----:B0-----:R-:W-:Y:S01]  /*26d0*/  LOP3.LUT R49, R60, 0x3, RZ, 0xc0, !PT ;  /* 0x000000033c317812 */ /* 0x001fe200078ec0ff */
[----:B-1----:R-:W-:-:S03]  /*26e0*/  IMAD R48, R48, UR4, R51 ;  /* 0x0000000430307c24 */ /* 0x002fc6000f8e0233 */
[----:B------:R-:W-:Y:S02]  /*26f0*/  LOP3.LUT R49, R49, 0x7ffffffc, R50, 0xf8, !PT ;  /* 0x7ffffffc31317812 */ /* 0x000fe400078ef832 */
[----:B------:R-:W0:Y:S03]  /*2700*/  LDC.64 R50, c[0x0][0x248] ;  /* 0x00009200ff327b82 */ /* 0x000e260000000a00 */
[----:B------:R-:W-:-:S05]  /*2710*/  IMAD R48, R48, 0x10, R49 ;  /* 0x0000001030307824 */ /* 0x000fca00078e0231 */
[----:B------:R-:W-:-:S05]  /*2720*/  SHF.L.U32 R48, R48, 0x1, RZ ;  /* 0x0000000130307819 */ /* 0x000fca00000006ff */
[----:B0-----:R-:W-:-:S05]  /*2730*/  IMAD.WIDE.U32 R48, R48, 0x4, R50 ;  /* 0x0000000430307825 */ /* 0x001fca00078e0032 */
[----:B------:R0:W-:Y:S02]  /*2740*/  STG.E.64 desc[UR8][R48.64], R46 ;  /* 0x0000002e30007986 */ /* 0x0001e4000c101b08 */
.L_x_1639:
[----:B------:R-:W-:Y:S05]  /*2750*/  BSYNC B0 ;  /* 0x0000000000007941 */ /* 0x000fea0003800000 */
.L_x_1638:
[----:B------:R-:W-:Y:S01]  /*2760*/  PRMT R36, R44, 0x7632, R36 ;  /* 0x000076322c247816 */ /* 0x000fe20000000024 */
[----:B------:R-:W-:Y:S01]  /*2770*/  BAR.SYNC.DEFER_BLOCKING 0x0 ;  /* 0x0000000000007b1d */ /* 0x000fe20000010000 */
[----:B------:R-:W-:Y:S02]  /*2780*/  PRMT R44, R38, 0x7632, R44 ;  /* 0x00007632262c7816 */ /* 0x000fe4000000002c */
[----:B------:R-:W-:Y:S02]  /*2790*/  PRMT R24, R41, 0x7632, R24 ;  /* 0x0000763229187816 */ /* 0x000fe40000000018 */
[----:B------:R-:W-:Y:S02]  /*27a0*/  PRMT R35, R45, 0x7632, R35 ;  /* 0x000076322d237816 */ /* 0x000fe40000000023 */
[----:B------:R-:W-:Y:S01]  /*27b0*/  PRMT R26, R40, 0x7632, R26 ;  /* 0x00007632281a7816 */ /* 0x000fe2000000001a */
[----:B------:R1:W-:Y:S01]  /*27c0*/  STL.S16 [R1+0x1c], R44 ;  /* 0x00001c2c01007387 */ /* 0x0003e20000100600 */
[----:B------:R-:W-:-:S02]  /*27d0*/  PRMT R41, R39, 0x7632, R41 ;  /* 0x0000763227297816 */ /* 0x000fc40000000029 */
[----:B------:R-:W-:Y:S02]  /*27e0*/  PRMT R40, R36, 0x7632, R40 ;  /* 0x0000763224287816 */ /* 0x000fe40000000028 */
[----:B------:R-:W-:Y:S01]  /*27f0*/  PRMT R39, R37, 0x7632, R39 ;  /* 0x0000763225277816 */ /* 0x000fe20000000027 */
[----:B------:R2:W-:Y:S01]  /*2800*/  STL.S16 [R1+0x74], R41 ;  /* 0x0000742901007387 */ /* 0x0005e20000100600 */
[----:B------:R-:W-:Y:S02]  /*2810*/  PRMT R38, R34, 0x7632, R38 ;  /* 0x0000763222267816 */ /* 0x000fe40000000026 */
[----:B------:R-:W-:Y:S01]  /*2820*/  PRMT R37, R35, 0x7632, R37 ;  /* 0x0000763223257816 */ /* 0x000fe20000000025 */
[----:B-1----:R-:W1:Y:S01]  /*2830*/  S2R R44, SR_TID.X ;  /* 0x00000000002c7919 */ /* 0x002e620000002100 */
[----:B------:R-:W-:Y:S02]  /*2840*/  PRMT R34, R32, 0x7632, R34 ;  /* 0x0000763220227816 */ /* 0x000fe40000000022 */
[----:B------:R-:W-:Y:S01]  /*2850*/  PRMT R33, R33, 0x7632, R33 ;  /* 0x0000763221217816 */ /* 0x000fe20000000021 */
[----:B------:R2:W-:Y:S01]  /*2860*/  STL.S16 [R1+0x14], R40 ;  /* 0x0000142801007387 */ /* 0x0005e20000100600 */
[----:B------:R-:W-:-:S02]  /*2870*/  PRMT R32, R30, 0x7632, R32 ;  /* 0x000076321e207816 */ /* 0x000fc40000000020 */
[----:B------:R-:W-:Y:S01]  /*2880*/  PRMT R30, R31, 0x7632, R30 ;  /* 0x000076321f1e7816 */ /* 0x000fe2000000001e */
[----:B------:R2:W-:Y:S01]  /*2890*/  STL.S16 [R1+0x78], R39 ;  /* 0x0000782701007387 */ /* 0x0005e20000100600 */
[----:B------:R-:W-:Y:S02]  /*28a0*/  PRMT R61, R28, 0x7632, R61 ;  /* 0x000076321c3d7816 */ /* 0x000fe4000000003d */
[----:B------:R-:W-:Y:S01]  /*28b0*/  PRMT R28, R29, 0x7632, R28 ;  /* 0x000076321d1c7816 */ /* 0x000fe2000000001c */
[----:B------:R2:W-:Y:S01]  /*28c0*/  STL.S16 [R1+0x10], R38 ;  /* 0x0000102601007387 */ /* 0x0005e20000100600 */
[----:B------:R-:W-:Y:S02]  /*28d0*/  PRMT R27, R27, 0x7632, R27 ;  /* 0x000076321b1b7816 */ /* 0x000fe4000000001b */
[----:B------:R-:W-:Y:S01]  /*28e0*/  PRMT R25, R25, 0x7632, R25 ;  /* 0x0000763219197816 */ /* 0x000fe20000000019 */
[----:B------:R2:W-:Y:S01]  /*28f0*/  STL.S16 [R1+0x7c], R37 ;  /* 0x00007c2501007387 */ /* 0x0005e20000100600 */
[----:B------:R-:W-:-:S02]  /*2900*/  PRMT R50, R22, 0x7632, R50 ;  /* 0x0000763216327816 */ /* 0x000fc40000000032 */
[----:B------:R-:W-:Y:S01]  /*2910*/  PRMT R22, R23, 0x7632, R22 ;  /* 0x0000763217167816 */ /* 0x000fe20000000016 */
[----:B------:R2:W-:Y:S01]  /*2920*/  STL.S16 [R1+0xc], R34 ;  /* 0x00000c2201007387 */ /* 0x0005e20000100600 */
[----:B0-----:R-:W-:Y:S02]  /*2930*/  PRMT R49, R20, 0x7632, R49 ;  /* 0x0000763214317816 */ /* 0x001fe40000000031 */
[----:B------:R-:W-:Y:S01]  /*2940*/  PRMT R20, R21, 0x7632, R20 ;  /* 0x0000763215147816 */ /* 0x000fe20000000014 */
[----:B------:R2:W-:Y:S01]  /*2950*/  STL.S16 [R1+0x80], R33 ;  /* 0x0000802101007387 */ /* 0x0005e20000100600 */
[----:B------:R-:W-:Y:S02]  /*2960*/  PRMT R48, R18, 0x7632, R48 ;  /* 0x0000763212307816 */ /* 0x000fe40000000030 */
[----:B------:R-:W-:Y:S01]  /*2970*/  PRMT R18, R19, 0x7632, R18 ;  /* 0x0000763213127816 */ /* 0x000fe20000000012 */
[----:B------:R2:W-:Y:S01]  /*2980*/  STL.S16 [R1], R32 ;  /* 0x0000002001007387 */ /* 0x0005e20000100600 */
[----:B------:R-:W-:-:S02]  /*2990*/  PRMT R47, R16, 0x7632, R47 ;  /* 0x00007632102f7816 */ /* 0x000fc4000000002f */
[----:B------:R-:W-:Y:S01]  /*29a0*/  PRMT R16, R17, 0x7632, R16 ;  /* 0x0000763211107816 */ /* 0x000fe20000000010 */
[----:B------:R2:W-:Y:S01]  /*29b0*/  STL.S16 [R1+0x98], R30 ;  /* 0x0000981e01007387 */ /* 0x0005e20000100600 */
[----:B------:R-:W-:Y:S02]  /*29c0*/  PRMT R46, R14, 0x7632, R46 ;  /* 0x000076320e2e7816 */ /* 0x000fe4000000002e */
[----:B------:R-:W-:Y:S01]  /*29d0*/  PRMT R14, R15, 0x7632, R14 ;  /* 0x000076320f0e7816 */ /* 0x000fe2000000000e */
[----:B------:R2:W-:Y:S01]  /*29e0*/  STL.S16 [R1+0xa0], R28 ;  /* 0x0000a01c01007387 */ /* 0x0005e20000100600 */
[----:B-1----:R-:W-:Y:S02]  /*29f0*/  ISETP.NE.AND P2, PT, R44, RZ, PT ;  /* 0x000000ff2c00720c */ /* 0x002fe40003f45270 */
[----:B------:R-:W-:Y:S01]  /*2a00*/  PRMT R42, R42, 0x7632, R42 ;  /* 0x000076322a2a7816 */ /* 0x000fe2000000002a */
[----:B------:R2:W-:Y:S01]  /*2a10*/  STL.S16 [R1+0xa8], R27 ;  /* 0x0000a81b01007387 */ /* 0x0005e20000100600 */
[----:B------:R-:W-:-:S02]  /*2a20*/  PRMT R43, R43, 0x7632, R43 ;  /* 0x000076322b2b7816 */ /* 0x000fc4000000002b */
[----:B------:R-:W-:Y:S01]  /*2a30*/  PRMT R60, R26, 0x7632, R60 ;  /* 0x000076321a3c7816 */ /* 0x000fe2000000003c */
[----:B------:R2:W-:Y:S01]  /*2a40*/  STL.S16 [R1+0xac], R25 ;  /* 0x0000ac1901007387 */ /* 0x0005e20000100600 */
[----:B------:R-:W-:-:S03]  /*2a50*/  PRMT R51, R24, 0x7632, R51 ;  /* 0x0000763218337816 */ /* 0x000fc60000000033 */
[----:B------:R2:W-:Y:S04]  /*2a60*/  STL.S16 [R1+0xb4], R22 ;  /* 0x0000b41601007387 */ /* 0x0005e80000100600 */
[----:B------:R2:W-:Y:S04]  /*2a70*/  STL.S16 [R1+0xb8], R20 ;  /* 0x0000b81401007387 */ /* 0x0005e80000100600 */
[----:B------:R2:W-:Y:S04]  /*2a80*/  STL.S16 [R1+0xc0], R18 ;  /* 0x0000c01201007387 */ /* 0x0005e80000100600 */
[----:B------:R2:W-:Y:S04]  /*2a90*/  STL.S16 [R1+0xc8], R16 ;  /* 0x0000c81001007387 */ /* 0x0005e80000100600 */
[----:B------:R2:W-:Y:S01]  /*2aa0*/  STL.S16 [R1+0xcc], R14 ;  /* 0x0000cc0e01007387 */ /* 0x0005e20000100600 */
[----:B------:R-:W-:Y:S05]  /*2ab0*/  @P2 BRA `(.L_x_1640) ;  /* 0x0000000000442947 */ /* 0x000fea0003800000 */
[----:B------:R-:W0:Y:S01]  /*2ac0*/  S2R R45, SR_CTAID.X ;  /* 0x00000000002d7919 */ /* 0x000e220000002500 */
[----:B--2---:R-:W1:Y:S01]  /*2ad0*/  LDC.64 R14, c[0x0][0x250] ;  /* 0x00009400ff0e7b82 */ /* 0x004e620000000a00 */
[----:B------:R-:W-:Y:S01]  /*2ae0*/  MOV R16, 0x7ffffffd ;  /* 0x7ffffffd00107802 */ /* 0x000fe20000000f00 */
[----:B------:R-:W1:Y:S01]  /*2af0*/  S2R R44, SR_CTAID.Y ;  /* 0x00000000002c7919 */ /* 0x000e620000002600 */
[----:B0-----:R-:W-:-:S04]  /*2b00*/  ISETP.NE.AND P2, PT, R45, RZ, PT ;  /* 0x000000ff2d00720c */ /* 0x001fc80003f45270 */
[----:B------:R-:W-:Y:S01]  /*2b10*/  SEL R16, R16, 0x1, !P2 ;  /* 0x0000000110107807 */ /* 0x000fe20005000000 */
[----:B-1----:R-:W-:Y:S01]  /*2b20*/  IMAD.WIDE.U32 R14, R44, 0x4, R14 ;  /* 0x000000042c0e7825 */ /* 0x002fe200078e000e */
[----:B------:R-:W-:Y:S06]  /*2b30*/  MEMBAR.ALL.GPU ;  /* 0x0000000000007992 */ /* 0x000fec000000a000 */
[----:B------:R-:W-:-:S00]  /*2b40*/  ERRBAR ;  /* 0x00000000000079ab */ /* 0x000fc00000000000 */
[----:B------:R-:W-:Y:S06]  /*2b50*/  CGAERRBAR ;  /* 0x00000000000075ab */ /* 0x000fec0000000000 */
[----:B------:R0:W5:Y:S02]  /*2b60*/  ATOM.E.ADD.STRONG.GPU PT, R16, desc[UR8][R14.64], R16 ;  /* 0x000000100e10798a */ /* 0x00016400081ee1c8 */
.L_x_1641:
[----:B------:R-:W2:Y:S04]  /*2b70*/  LD.E.STRONG.GPU R17, desc[UR8][R14.64] ;  /* 0x000000080e117980 */ /* 0x000ea8000c10f900 */
[----:B--2---:R-:W-:Y:S01]  /*2b80*/  CCTL.IVALL ;  /* 0x00000000ff00798f */ /* 0x004fe20002000000 */
[----:B------:R-:W-:Y:S05]  /*2b90*/  YIELD ;  /* 0x0000000000007946 */ /* 0x000fea0003800000 */
[----:B-----5:R-:W-:-:S04]  /*2ba0*/  LOP3.LUT R17, R17, R16, RZ, 0x3c, !PT ;  /* 0x0000001011117212 */ /* 0x020fc800078e3cff */
[----:B------:R-:W-:-:S13]  /*2bb0*/  ISETP.GT.AND P2, PT, R17, -0x1, PT ;  /* 0xffffffff1100780c */ /* 0x000fda0003f44270 */
[----:B------:R-:W-:Y:S05]  /*2bc0*/  @P2 BRA `(.L_x_1641) ;  /* 0xfffffffc00e82947 */ /* 0x000fea000383ffff */
.L_x_1640:
[----:B------:R-:W-:Y:S05]  /*2bd0*/  WARPSYNC.ALL ;  /* 0x0000000000007948 */ /* 0x000fea0003800000 */
[----:B--2--5:R-:W-:Y:S02]  /*2be0*/  PRMT R37, R12, 0x7632, R37 ;  /* 0x000076320c257816 */ /* 0x024fe40000000025 */
[----:B------:R-:W-:Y:S02]  /*2bf0*/  PRMT R34, R13, 0x7632, R34 ;  /* 0x000076320d227816 */ /* 0x000fe40000000022 */
[----:B------:R-:W-:Y:S02]  /*2c00*/  PRMT R45, R10, 0x7632, R45 ;  /* 0x000076320a2d7816 */ /* 0x000fe4000000002d */
[----:B------:R-:W-:Y:S01]  /*2c10*/  PRMT R33, R11, 0x7632, R33 ;  /* 0x000076320b217816 */ /* 0x000fe20000000021 */
[----:B------:R-:W1:Y:S01]  /*2c20*/  S2R R18, SR_TID.X ;  /* 0x0000000000127919 */ /* 0x000e620000002100 */
[----:B0-----:R-:W0:Y:S01]  /*2c30*/  @!P1 LDC R14, c[0x0][0x10] ;  /* 0x00000400ff0e9b82 */ /* 0x001e220000000800 */
[----:B------:R-:W-:Y:S01]  /*2c40*/  ULDC.64 UR12, c[0x0][0x240] ;  /* 0x00009000000c7ab9 */ /* 0x000fe20000000a00 */
[----:B------:R-:W0:Y:S01]  /*2c50*/  S2R R17, SR_CTAID.Y ;  /* 0x0000000000117919 */ /* 0x000e220000002600 */
[----:B-1----:R-:W-:-:S02]  /*2c60*/  @!P1 LOP3.LUT R15, R18, 0x7ffffffc, RZ, 0xc0, !PT ;  /* 0x7ffffffc120f9812 */ /* 0x002fc400078ec0ff */
[----:B------:R-:W-:Y:S01]  /*2c70*/  @!P1 LOP3.LUT R16, R18, 0x3, RZ, 0xc0, !PT ;  /* 0x0000000312109812 */ /* 0x000fe200078ec0ff */
[----:B0-----:R-:W-:-:S04]  /*2c80*/  @!P1 IMAD R14, R14, UR4, R17 ;  /* 0x000000040e0e9c24 */ /* 0x001fc8000f8e0211 */
[----:B------:R-:W-:-:S05]  /*2c90*/  @!P1 IMAD R14, R14, 0x10, R15 ;  /* 0x000000100e0e9824 */ /* 0x000fca00078e020f */
[----:B------:R-:W-:Y:S02]  /*2ca0*/  @!P1 IADD3 R16, R14, R16, RZ ;  /* 0x000000100e109210 */ /* 0x000fe40007ffe0ff */
[----:B------:R-:W0:Y:S02]  /*2cb0*/  @!P1 LDC.64 R14, c[0x0][0x248] ;  /* 0x00009200ff0e9b82 */ /* 0x000e240000000a00 */
[----:B------:R-:W-:-:S05]  /*2cc0*/  @!P1 SHF.L.U32 R16, R16, 0x1, RZ ;  /* 0x0000000110109819 */ /* 0x000fca00000006ff */
[----:B0-----:R-:W-:Y:S01]  /*2cd0*/  @!P1 IMAD.WIDE.U32 R14, R16, 0x4, R14 ;  /* 0x00000004100e9825 */ /* 0x001fe200078e000e */
[----:B------:R-:W-:Y:S06]  /*2ce0*/  BAR.SYNC.DEFER_BLOCKING 0x0 ;  /* 0x0000000000007b1d */ /* 0x000fec0000010000 */
[----:B------:R-:W2:Y:S01]  /*2cf0*/  @!P1 LDG.E.64 R14, desc[UR8][R14.64] ;  /* 0x000000080e0e9981 */ /* 0x000ea2000c1e1b00 */
[----:B------:R-:W-:Y:S01]  /*2d00*/  IMAD.MOV.U32 R16, RZ, RZ, RZ ;  /* 0x000000ffff107224 */ /* 0x000fe200078e00ff */
[----:B------:R-:W-:Y:S01]  /*2d10*/  @!P0 MOV R17, 0x400 ;  /* 0x0000040000118802 */ /* 0x000fe20000000f00 */
[----:B------:R-:W-:Y:S01]  /*2d20*/  BSSY B0, `(.L_x_1642) ;  /* 0x000002f000007945 */ /* 0x000fe20003800000 */
[----:B------:R-:W0:Y:S02]  /*2d30*/  S2R R19, SR_CTAID.X ;  /* 0x0000000000137919 */ /* 0x000e240000002500 */
[----:B------:R-:W-:Y:S01]  /*2d40*/  @!P0 IADD3 R17, R17, 0xc80, RZ ;  /* 0x00000c8011118810 */ /* 0x000fe20007ffe0ff */
[----:B--2---:R-:W-:Y:S01]  /*2d50*/  @!P1 FADD.FTZ R16, RZ, R14 ;  /* 0x0000000eff109221 */ /* 0x004fe20000010000 */
[----:B------:R-:W-:-:S06]  /*2d60*/  HFMA2.MMA R14, -RZ, RZ, 0, 0 ;  /* 0x00000000ff0e7435 */ /* 0x000fcc00000001ff */
[----:B------:R-:W-:Y:S01]  /*2d70*/  @!P1 FADD.FTZ R14, RZ, R15 ;  /* 0x0000000fff0e9221 */ /* 0x000fe20000010000 */
[----:B------:R-:W-:Y:S01]  /*2d80*/  ISETP.EQ.U32.AND P1, PT, RZ, UR12, PT ;  /* 0x0000000cff007c0c */ /* 0x000fe2000bf22070 */
[----:B------:R-:W1:Y:S02]  /*2d90*/  SHFL.BFLY PT, R15, R16, 0x2, 0x1f ;  /* 0x0c401f00100f7f89 */ /* 0x000e6400000e0000 */
[----:B-1----:R-:W-:Y:S02]  /*2da0*/  FADD.FTZ R16, R15, R16 ;  /* 0x000000100f107221 */ /* 0x002fe40000010000 */
[----:B------:R-:W1:Y:S02]  /*2db0*/  SHFL.BFLY PT, R15, R14, 0x2, 0x1f ;  /* 0x0c401f000e0f7f89 */ /* 0x000e6400000e0000 */
[----:B-1----:R-:W-:Y:S02]  /*2dc0*/  FADD.FTZ R15, R15, R14 ;  /* 0x0000000e0f0f7221 */ /* 0x002fe40000010000 */
[----:B------:R-:W1:Y:S02]  /*2dd0*/  SHFL.BFLY PT, R14, R16, 0x1, 0x1f ;  /* 0x0c201f00100e7f89 */ /* 0x000e6400000e0000 */
[----:B-1----:R-:W-:-:S02]  /*2de0*/  FADD.FTZ R14, R16, R14 ;  /* 0x0000000e100e7221 */ /* 0x002fc40000010000 */
[----:B------:R-:W1:Y:S02]  /*2df0*/  SHFL.BFLY PT, R16, R15, 0x1, 0x1f ;  /* 0x0c201f000f107f89 */ /* 0x000e6400000e0000 */
[----:B------:R-:W-:Y:S01]  /*2e00*/  @!P0 FMUL.FTZ R14, R14, 4.8828125727595761418e-05 ;  /* 0x384ccccd0e0e8820 */ /* 0x000fe20000410000 */
[----:B-1----:R-:W-:-:S03]  /*2e10*/  FADD.FTZ R15, R15, R16 ;  /* 0x000000100f0f7221 */ /* 0x002fc60000010000 */
[----:B------:R-:W-:-:S04]  /*2e20*/  @!P0 FMUL.FTZ R16, R14, R14 ;  /* 0x0000000e0e108220 */ /* 0x000fc80000410000 */
[----:B------:R-:W-:Y:S02]  /*2e30*/  @!P0 FFMA.FTZ R15, R15, 4.8828125727595761418e-05, -R16 ;  /* 0x384ccccd0f0f8823 */ /* 0x000fe40000010810 */
[----:B------:R-:W1:Y:S03]  /*2e40*/  @!P0 S2R R16, SR_CgaCtaId ;  /* 0x0000000000108919 */ /* 0x000e660000008800 */
[----:B------:R-:W-:Y:S02]  /*2e50*/  @!P0 FMNMX.FTZ R15, RZ, R15, !PT ;  /* 0x0000000fff0f8209 */ /* 0x000fe40007810000 */
[----:B-1----:R-:W-:Y:S01]  /*2e60*/  @!P0 LEA R16, R16, R17, 0x18 ;  /* 0x0000001110108211 */ /* 0x002fe200078ec0ff */
[----:B------:R-:W-:-:S05]  /*2e70*/  @!P0 IMAD.SHL.U32 R17, R18, 0x2, RZ ;  /* 0x0000000212118824 */ /* 0x000fca00078e00ff */
[----:B------:R-:W-:-:S04]  /*2e80*/  @!P0 LOP3.LUT R17, R17, 0xfffffff8, RZ, 0xc0, !PT ;  /* 0xfffffff811118812 */ /* 0x000fc800078ec0ff */
[----:B------:R-:W-:-:S05]  /*2e90*/  @!P0 IADD3 R16, R17, R16, RZ ;  /* 0x0000001011108210 */ /* 0x000fca0007ffe0ff */
[----:B------:R1:W-:Y:S01]  /*2ea0*/  @!P0 STS.64 [R16], R14 ;  /* 0x0000000e10008388 */ /* 0x0003e20000000a00 */
[----:B------:R-:W-:Y:S01]  /*2eb0*/  BAR.SYNC.DEFER_BLOCKING 0x0 ;  /* 0x0000000000007b1d */ /* 0x000fe20000010000 */
[----:B0-----:R-:W-:-:S04]  /*2ec0*/  LOP3.LUT P0, RZ, R19, 0x3, RZ, 0xc0, !PT ;  /* 0x0000000313ff7812 */ /* 0x001fc8000780c0ff */
[----:B------:R-:W-:-:S04]  /*2ed0*/  ISETP.GT.U32.OR P0, PT, R18, 0x3, P0 ;  /* 0x000000031200780c */ /* 0x000fc80000704470 */
[----:B------:R-:W-:-:S13]  /*2ee0*/  ISETP.EQ.OR.EX P0, PT, RZ, UR13, P0, P1 ;  /* 0x0000000dff007c0c */ /* 0x000fda0008702710 */
[----:B-1----:R-:W-:Y:S05]  /*2ef0*/  @P0 BRA `(.L_x_1643) ;  /* 0x0000000000440947 */ /* 0x002fea0003800000 */
[----:B------:R-:W0:Y:S01]  /*2f00*/  S2UR UR7, SR_CgaCtaId ;  /* 0x00000000000779c3 */ /* 0x000e220000008800 */
[C---:B------:R-:W-:Y:S01]  /*2f10*/  SHF.L.U32 R15, R2.reuse, 0x2, RZ ;  /* 0x00000002020f7819 */ /* 0x040fe200000006ff */
[----:B------:R-:W-:Y:S01]  /*2f20*/  UMOV UR6, 0x400 ;  /* 0x0000040000067882 */ /* 0x000fe20000000000 */
[----:B------:R-:W-:Y:S01]  /*2f30*/  SHF.L.U64.HI R14, R2, 0x2, R3 ;  /* 0x00000002020e7819 */ /* 0x000fe20000010203 */
[----:B------:R-:W-:Y:S01]  /*2f40*/  UIADD3 UR6, UR6, 0xc80, URZ ;  /* 0x00000c8006067890 */ /* 0x000fe2000fffe03f */
        /* <DEDUP_REMOVED lines=12> */
.L_x_1643:
[----:B------:R-:W-:Y:S05]  /*3010*/  BSYNC B0 ;  /* 0x0000000000007941 */ /* 0x000fea0003800000 */
.L_x_1642:
[----:B0-----:R-:W2:Y:S01]  /*3020*/  LDL.LU R14, [R1+0x30] ;  /* 0x00003000010e7983 */ /* 0x001ea20000300800 */
[----:B------:R-:W-:-:S03]  /*3030*/  ULDC.64 UR12, c[0x0][0x210] ;  /* 0x00008400000c7ab9 */ /* 0x000fc60000000a00 */
[----:B------:R-:W3:Y:S04]  /*3040*/  LDL.LU R20, [R1+0x28] ;  /* 0x0000280001147983 */ /* 0x000ee80000300800 */
[----:B------:R-:W4:Y:S04]  /*3050*/  LDL.LU R23, [R1+0x34] ;  /* 0x0000340001177983 */ /* 0x000f280000300800 */
[----:B------:R-:W5:Y:S04]  /*3060*/  LDL.LU R30, [R1+0x38] ;  /* 0x00003800011e7983 */ /* 0x000f680000300800 */
[----:B------:R-:W5:Y:S04]  /*3070*/  LDL.LU R22, [R1+0x3c] ;  /* 0x00003c0001167983 */ /* 0x000f680000300800 */
[----:B------:R-:W5:Y:S04]  /*3080*/  LDL.LU R19, [R1+0x40] ;  /* 0x0000400001137983 */ /* 0x000f680000300800 */
[----:B------:R-:W-:Y:S04]  /*3090*/  STL [R1+0x17c], R51 ;  /* 0x00017c3301007387 */ /* 0x000fe80000100800 */
[----:B------:R-:W-:Y:S04]  /*30a0*/  STL [R1+0x178], R50 ;  /* 0x0001783201007387 */ /* 0x000fe80000100800 */
[----:B------:R-:W-:Y:S04]  /*30b0*/  STL [R1+0x174], R49 ;  /* 0x0001743101007387 */ /* 0x000fe80000100800 */
[----:B------:R-:W-:Y:S04]  /*30c0*/  STL [R1+0x170], R48 ;  /* 0x0001703001007387 */ /* 0x000fe80000100800 */
[----:B------:R-:W-:Y:S04]  /*30d0*/  STL [R1+0x16c], R47 ;  /* 0x00016c2f01007387 */ /* 0x000fe80000100800 */
[----:B------:R-:W-:Y:S04]  /*30e0*/  STL [R1+0x168], R46 ;  /* 0x0001682e01007387 */ /* 0x000fe80000100800 */
[----:B------:R0:W-:Y:S04]  /*30f0*/  STL [R1+0x110], R3 ;  /* 0x0001100301007387 */ /* 0x0001e80000100800 */
[----:B------:R-:W5:Y:S04]  /*3100*/  LDL.LU R25, [R1+0x44] ;  /* 0x0000440001197983 */ /* 0x000f680000300800 */
[----:B------:R-:W5:Y:S04]  /*3110*/  LDL.LU R27, [R1+0x4c] ;  /* 0x00004c00011b7983 */ /* 0x000f680000300800 */
[----:B------:R-:W5:Y:S04]  /*3120*/  LDL.LU R28, [R1+0x50] ;  /* 0x00005000011c7983 */ /* 0x000f680000300800 */
[----:B------:R-:W5:Y:S04]  /*3130*/  LDL.LU R29, [R1+0x54] ;  /* 0x00005400011d7983 */ /* 0x000f680000300800 */
[----:B------:R-:W5:Y:S04]  /*3140*/  LDL.LU R18, [R1+0x58] ;  /* 0x0000580001127983 */ /* 0x000f680000300800 */
[----:B------:R-:W-:Y:S01]  /*3150*/  STL [R1+0x114], R2 ;  /* 0x0001140201007387 */ /* 0x000fe20000100800 */
[----:B--2---:R-:W-:-:S02]  /*3160*/  LEA R14, R14, R4, 0x2 ;  /* 0x000000040e0e7211 */ /* 0x004fc400078e10ff */
[----:B------:R-:W-:Y:S02]  /*3170*/  SHF.L.U32 R4, R2, 0x2, RZ ;  /* 0x0000000202047819 */ /* 0x000fe400000006ff */
[--C-:B------:R-:W-:Y:S02]  /*3180*/  SHF.R.S32.HI R15, RZ, 0x1f, R14.reuse ;  /* 0x0000001fff0f7819 */ /* 0x100fe4000001140e */
[----:B------:R-:W-:Y:S01]  /*3190*/  LOP3.LUT R4, R4, 0x1c, RZ, 0xc0, !PT ;  /* 0x0000001c04047812 */ /* 0x000fe200078ec0ff */
[----:B------:R-:W-:-:S04]  /*31a0*/  IMAD.WIDE.U32 R16, R59, 0xa0000, R14 ;  /* 0x000a00003b107825 */ /* 0x000fc800078e000e */
[----:B------:R-:W-:Y:S02]  /*31b0*/  IMAD.MOV R4, RZ, RZ, -R4 ;  /* 0x000000ffff047224 */ /* 0x000fe400078e0a04 */
[----:B------:R-:W-:Y:S01]  /*31c0*/  IMAD.WIDE.U32 R14, R14, -0x33333333, RZ ;  /* 0xcccccccd0e0e7825 */ /* 0x000fe200078e00ff */
[----:B------:R-:W-:-:S04]  /*31d0*/  IADD3 R5, P0, R5, R16, RZ ;  /* 0x0000001005057210 */ /* 0x000fc80007f1e0ff */
[----:B------:R-:W-:Y:S02]  /*31e0*/  LEA.HI R15, R15, R4, RZ, 0x1a ;  /* 0x000000040f0f7211 */ /* 0x000fe400078fd0ff */
[----:B---3--:R-:W-:-:S04]  /*31f0*/  IADD3 R4, R20, R17, RZ ;  /* 0x0000001114047210 */ /* 0x008fc80007ffe0ff */
[----:B------:R-:W-:Y:S02]  /*3200*/  IADD3.X R14, RZ, R4, RZ, P0, !PT ;  /* 0x00000004ff0e7210 */ /* 0x000fe400007fe4ff */
[----:B------:R-:W-:-:S04]  /*3210*/  LEA R20, P0, R5, UR12, 0x1 ;  /* 0x0000000c05147c11 */ /* 0x000fc8000f8008ff */
[----:B------:R-:W-:Y:S02]  /*3220*/  LEA.HI.X R21, R5, UR13, R14, 0x1, P0 ;  /* 0x0000000d05157c11 */ /* 0x000fe400080f0c0e */
[-C--:B----4-:R-:W-:Y:S02]  /*3230*/  IADD3 R5, P0, R23, R16.reuse, RZ ;  /* 0x0000001017057210 */ /* 0x090fe40007f1e0ff */
[----:B-----5:R-:W-:Y:S01]  /*3240*/  IADD3 R14, P1, R30, R16, RZ ;  /* 0x000000101e0e7210 */ /* 0x020fe20007f3e0ff */
[----:B------:R-:W2:Y:S04]  /*3250*/  LDL.LU R23, [R1+0x5c] ;  /* 0x00005c0001177983 */ /* 0x000ea80000300800 */
[----:B------:R1:W-:Y:S04]  /*3260*/  STL [R1+0x160], R5 ;  /* 0x0001600501007387 */ /* 0x0003e80000100800 */
[----:B------:R3:W-:Y:S04]  /*3270*/  STL [R1+0x164], R14 ;  /* 0x0001640e01007387 */ /* 0x0007e80000100800 */
[----:B------:R-:W4:Y:S04]  /*3280*/  LDL.LU R30, [R1+0x60] ;  /* 0x00006000011e7983 */ /* 0x000f280000300800 */
[----:B------:R-:W5:Y:S04]  /*3290*/  LDL.LU R31, [R1+0x68] ;  /* 0x00006800011f7983 */ /* 0x000f680000300800 */
[----:B------:R-:W4:Y:S04]  /*32a0*/  LDL.LU R32, [R1+0x6c] ;  /* 0x00006c0001207983 */ /* 0x000f280000300800 */
[----:B------:R-:W4:Y:S04]  /*32b0*/  LDL.LU R38, [R1+0x64] ;  /* 0x0000640001267983 */ /* 0x000f280000300800 */
[----:B0-----:R-:W4:Y:S01]  /*32c0*/  LDL.LU R3, [R1+0x70] ;  /* 0x0000700001037983 */ /* 0x001f220000300800 */
[----:B------:R-:W0:Y:S01]  /*32d0*/  S2UR UR7, SR_CgaCtaId ;  /* 0x00000000000779c3 */ /* 0x000e220000008800 */
[----:B------:R-:W-:-:S02]  /*32e0*/  UMOV UR6, 0x400 ;  /* 0x0000040000067882 */ /* 0x000fc40000000000 */
[----:B------:R-:W-:Y:S01]  /*32f0*/  UIADD3 UR6, UR6, 0xc80, URZ ;  /* 0x00000c8006067890 */ /* 0x000fe2000fffe03f */
[-C--:B------:R-:W-:Y:S02]  /*3300*/  IADD3 R25, P3, R25, R16.reuse, RZ ;  /* 0x0000001019197210 */ /* 0x080fe40007f7e0ff */
[----:B------:R-:W-:Y:S01]  /*3310*/  SHF.L.U32 R39, R10, 0x10, RZ ;  /* 0x000000100a277819 */ /* 0x000fe200000006ff */
[----:B------:R-:W-:Y:S01]  /*3320*/  IMAD.U32 R45, R45, 0x10000, RZ ;  /* 0x000100002d2d7824 */ /* 0x000fe200078e00ff */
[-C--:B------:R-:W-:Y:S02]  /*3330*/  IADD3 R22, P2, R22, R16.reuse, RZ ;  /* 0x0000001016167210 */ /* 0x080fe40007f5e0ff */
[----:B------:R-:W-:Y:S01]  /*3340*/  SHF.L.U32 R35, R35, 0x10, RZ ;  /* 0x0000001023237819 */ /* 0x000fe200000006ff */
[----:B------:R-:W-:Y:S01]  /*3350*/  IMAD.U32 R42, R42, 0x10000, RZ ;  /* 0x000100002a2a7824 */ /* 0x000fe200078e00ff */
[----:B-1----:R-:W-:Y:S01]  /*3360*/  P2R R5, PR, RZ, 0x2 ;  /* 0x00000002ff057803 */ /* 0x002fe20000000000 */
[----:B------:R-:W-:Y:S01]  /*3370*/  IMAD.U32 R11, R11, 0x10000, RZ ;  /* 0x000100000b0b7824 */ /* 0x000fe200078e00ff */
[----:B------:R-:W-:Y:S01]  /*3380*/  IADD3 R28, P4, R28, R16, RZ ;  /* 0x000000101c1c7210 */ /* 0x000fe20007f9e0ff */
[----:B------:R-:W4:Y:S01]  /*3390*/  LDL.LU R59, [R1+0x8] ;  /* 0x00000800013b7983 */ /* 0x000f220000300800 */
[----:B------:R-:W-:-:S02]  /*33a0*/  IADD3.X R47, RZ, R4, RZ, P3, !PT ;  /* 0x00000004ff2f7210 */ /* 0x000fc40001ffe4ff */
[-C--:B------:R-:W-:Y:S01]  /*33b0*/  IADD3 R27, P1, R27, R16.reuse, RZ ;  /* 0x000000101b1b7210 */ /* 0x080fe20007f3e0ff */
[----:B0-----:R-:W-:Y:S01]  /*33c0*/  ULEA UR6, UR7, UR6, 0x18 ;  /* 0x0000000607067291 */ /* 0x001fe2000f8ec03f */
[----:B------:R-:W-:Y:S01]  /*33d0*/  IADD3 R29, P3, R29, R16, RZ ;  /* 0x000000101d1d7210 */ /* 0x000fe20007f7e0ff */
[--C-:B------:R-:W-:Y:S01]  /*33e0*/  IMAD.X R46, RZ, RZ, R4.reuse, P2 ;  /* 0x000000ffff2e7224 */ /* 0x100fe200010e0604 */
[----:B---3--:R-:W-:Y:S01]  /*33f0*/  P2R R14, PR, RZ, 0x1 ;  /* 0x00000001ff0e7803 */ /* 0x008fe20000000000 */
[----:B------:R-:W-:Y:S01]  /*3400*/  IMAD.X R48, RZ, RZ, R4, P4 ;  /* 0x000000ffff307224 */ /* 0x000fe200020e0604 */
[----:B------:R-:W-:Y:S01]  /*3410*/  SHF.L.U32 R13, R13, 0x10, RZ ;  /* 0x000000100d0d7819 */ /* 0x000fe200000006ff */
[----:B------:R-:W3:Y:S01]  /*3420*/  LDL.LU R40, [R1+0x4] ;  /* 0x0000040001287983 */ /* 0x000ee20000300800 */
[----:B------:R-:W-:Y:S01]  /*3430*/  LEA R15, R15, UR6, 0x3 ;  /* 0x000000060f0f7c11 */ /* 0x000fe2000f8e18ff */
[----:B------:R-:W-:Y:S01]  /*3440*/  ULDC UR6, c[0x0][0x230] ;  /* 0x00008c0000067ab9 */ /* 0x000fe20000000800 */
[----:B------:R-:W-:-:S02]  /*3450*/  IADD3.X R2, RZ, R4, RZ, P1, !PT ;  /* 0x00000004ff027210 */ /* 0x000fc40000ffe4ff */
[----:B------:R-:W-:Y:S02]  /*3460*/  IADD3.X R49, RZ, R4, RZ, P3, !PT ;  /* 0x00000004ff317210 */ /* 0x000fe40001ffe4ff */
[-C--:B------:R-:W-:Y:S02]  /*3470*/  IADD3 R19, P0, R19, R16.reuse, RZ ;  /* 0x0000001013137210 */ /* 0x080fe40007f1e0ff */
[-C--:B------:R-:W-:Y:S02]  /*3480*/  IADD3 R18, P2, R18, R16.reuse, RZ ;  /* 0x0000001012127210 */ /* 0x080fe40007f5e0ff */
[-C--:B--2---:R-:W-:Y:S02]  /*3490*/  IADD3 R23, P1, R23, R16.reuse, RZ ;  /* 0x0000001017177210 */ /* 0x084fe40007f3e0ff */
[-C--:B-----5:R-:W-:Y:S02]  /*34a0*/  IADD3 R31, P5, R31, R16.reuse, RZ ;  /* 0x000000101f1f7210 */ /* 0x0a0fe40007fbe0ff */
[----:B----4-:R-:W-:-:S04]  /*34b0*/  IADD3 R44, P6, R38, R16, RZ ;  /* 0x00000010262c7210 */ /* 0x010fc80007fde0ff */
[----:B------:R-:W-:Y:S01]  /*34c0*/  P2R R17, PR, RZ, 0x40 ;  /* 0x00000040ff117803 */ /* 0x000fe20000000000 */
[----:B------:R-:W-:Y:S01]  /*34d0*/  IMAD.X R51, RZ, RZ, R4, P5 ;  /* 0x000000ffff337224 */ /* 0x000fe200028e0604 */
[-C--:B------:R-:W-:Y:S02]  /*34e0*/  IADD3 R30, P3, R30, R16.reuse, RZ ;  /* 0x000000101e1e7210 */ /* 0x080fe40007f7e0ff */
[-C--:B------:R-:W-:Y:S02]  /*34f0*/  IADD3 R32, P4, R32, R16.reuse, RZ ;  /* 0x0000001020207210 */ /* 0x080fe40007f9e0ff */
[----:B------:R-:W-:Y:S02]  /*3500*/  IADD3 R38, P6, R3, R16, RZ ;  /* 0x0000001003267210 */ /* 0x000fe40007fde0ff */
[----:B------:R-:W-:Y:S01]  /*3510*/  ISETP.NE.AND P5, PT, R17, RZ, PT ;  /* 0x000000ff1100720c */ /* 0x000fe20003fa5270 */
[----:B------:R-:W2:Y:S04]  /*3520*/  LDL.LU R3, [R1+0x2c] ;  /* 0x00002c0001037983 */ /* 0x000ea80000300800 */
[----:B------:R-:W0:Y:S02]  /*3530*/  LDS.64 R16, [R15] ;  /* 0x000000000f107984 */ /* 0x000e240000000a00 */
[----:B0-----:R-:W-:-:S06]  /*3540*/  FADD.FTZ R15, R17, UR6 ;  /* 0x00000006110f7e21 */ /* 0x001fcc0008010000 */
[----:B------:R-:W0:Y:S01]  /*3550*/  MUFU.RSQ R15, R15 ;  /* 0x0000000f000f7308 */ /* 0x000e220000001400 */
[----:B------:R-:W-:Y:S01]  /*3560*/  SHF.L.U32 R17, R36, 0x10, RZ ;  /* 0x0000001024117819 */ /* 0x000fe200000006ff */
[----:B------:R-:W-:-:S04]  /*3570*/  FADD.FTZ R0, R0, -R16 ;  /* 0x8000001000007221 */ /* 0x000fc80000010000 */
[----:B------:R-:W-:Y:S01]  /*3580*/  FADD.FTZ R10, -R16, R17 ;  /* 0x00000011100a7221 */ /* 0x000fe20000010100 */
[----:B------:R-:W-:Y:S01]  /*3590*/  SHF.L.U32 R17, R37, 0x10, RZ ;  /* 0x0000001025117819 */ /* 0x000fe200000006ff */
[----:B------:R-:W-:Y:S02]  /*35a0*/  IMAD.U32 R36, R12, 0x10000, RZ ;  /* 0x000100000c247824 */ /* 0x000fe400078e00ff */
[----:B------:R-:W-:Y:S01]  /*35b0*/  FADD.FTZ R58, R58, -R16 ;  /* 0x800000103a3a7221 */ /* 0x000fe20000010000 */
[----:B------:R-:W-:Y:S01]  /*35c0*/  FADD.FTZ R35, -R16, R35 ;  /* 0x0000002310237221 */ /* 0x000fe20000010100 */
[----:B0-----:R-:W-:Y:S01]  /*35d0*/  FMUL.FTZ R0, R0, R15 ;  /* 0x0000000f00007220 */ /* 0x001fe20000410000 */
[----:B------:R-:W-:-:S03]  /*35e0*/  FMUL.FTZ R10, R15, R10 ;  /* 0x0000000a0f0a7220 */ /* 0x000fc60000410000 */
[----:B------:R-:W-:Y:S01]  /*35f0*/  FFMA.FTZ R37, R0, R36, R39 ;  /* 0x0000002400257223 */ /* 0x000fe20000010027 */
[----:B------:R-:W-:Y:S01]  /*3600*/  FFMA.FTZ R10, R10, R17, R45 ;  /* 0x000000110a0a7223 */ /* 0x000fe2000001002d */
[----:B------:R-:W-:Y:S01]  /*3610*/  SHF.L.U32 R0, R33, 0x10, RZ ;  /* 0x0000001021007819 */ /* 0x000fe200000006ff */
[C---:B------:R-:W-:Y:S01]  /*3620*/  FMUL.FTZ R58, R15.reuse, R58 ;  /* 0x0000003a0f3a7220 */ /* 0x040fe20000410000 */
[----:B------:R-:W-:Y:S02]  /*3630*/  FMUL.FTZ R35, R15, R35 ;  /* 0x000000230f237220 */ /* 0x000fe40000410000 */
[----:B------:R-:W-:Y:S01]  /*3640*/  F2FP.BF16.F32.PACK_AB R37, R10, R37 ;  /* 0x000000250a25723e */ /* 0x000fe200000010ff */
[----:B------:R-:W-:Y:S01]  /*3650*/  FADD.FTZ R57, R57, -R16 ;  /* 0x8000001039397221 */ /* 0x000fe20000010000 */
[----:B------:R-:W-:Y:S01]  /*3660*/  SHF.L.U32 R10, R34, 0x10, RZ ;  /* 0x00000010220a7819 */ /* 0x000fe200000006ff */
[----:B------:R-:W-:Y:S01]  /*3670*/  FADD.FTZ R42, -R16, R42 ;  /* 0x0000002a102a7221 */ /* 0x000fe20000010100 */
[----:B------:R-:W-:Y:S01]  /*3680*/  FFMA.FTZ R58, R58, R13, R11 ;  /* 0x0000000d3a3a7223 */ /* 0x000fe2000001000b */
[----:B------:R-:W-:-:S02]  /*3690*/  FMUL.FTZ R57, R15, R57 ;  /* 0x000000390f397220 */ /* 0x000fc40000410000 */
[----:B------:R-:W-:Y:S01]  /*36a0*/  FFMA.FTZ R35, R35, R10, R0 ;  /* 0x0000000a23237223 */ /* 0x000fe20000010000 */
[----:B------:R-:W-:Y:S01]  /*36b0*/  FMUL.FTZ R42, R15, R42 ;  /* 0x0000002a0f2a7220 */ /* 0x000fe20000410000 */
[----:B------:R-:W-:-:S03]  /*36c0*/  FFMA.FTZ R12, R36, R57, R39 ;  /* 0x00000039240c7223 */ /* 0x000fc60000010027 */
[----:B------:R-:W-:Y:S01]  /*36d0*/  FFMA.FTZ R42, R17, R42, R45 ;  /* 0x0000002a112a7223 */ /* 0x000fe2000001002d */
[----:B------:R-:W-:Y:S02]  /*36e0*/  F2FP.BF16.F32.PACK_AB R35, R35, R58 ;  /* 0x0000003a2323723e */ /* 0x000fe400000010ff */
[----:B------:R-:W4:Y:S02]  /*36f0*/  LDL.LU R58, [R1+0x18] ;  /* 0x00001800013a7983 */ /* 0x000f240000300800 */
[----:B------:R-:W-:Y:S02]  /*3700*/  F2FP.BF16.F32.PACK_AB R12, R42, R12 ;  /* 0x0000000c2a0c723e */ /* 0x000fe400000010ff */
[----:B------:R-:W5:Y:S04]  /*3710*/  LDL.LU R57, [R1+0x20] ;  /* 0x0000200001397983 */ /* 0x000f680000300800 */
[----:B------:R-:W5:Y:S01]  /*3720*/  LDL.LU R42, [R1+0x24] ;  /* 0x00002400012a7983 */ /* 0x000f620000300800 */
[----:B------:R-:W-:-:S02]  /*3730*/  PRMT R34, R35, 0x7632, R34 ;  /* 0x0000763223227816 */ /* 0x000fc40000000022 */
[----:B------:R-:W-:Y:S01]  /*3740*/  PRMT R33, R37, 0x7632, R33 ;  /* 0x0000763225217816 */ /* 0x000fe20000000021 */
[----:B------:R0:W-:Y:S04]  /*3750*/  STG.E.U16 desc[UR8][R20.64+0x4], R35 ;  /* 0x0000042314007986 */ /* 0x0001e8000c101508 */
[----:B------:R-:W-:Y:S01]  /*3760*/  STG.E.U16 desc[UR8][R20.64+0x6], R34 ;  /* 0x0000062214007986 */ /* 0x000fe2000c101508 */
[----:B------:R-:W-:-:S03]  /*3770*/  FADD.FTZ R56, R56, -R16 ;  /* 0x8000001038387221 */ /* 0x000fc60000010000 */
[----:B------:R3:W-:Y:S01]  /*3780*/  STG.E.U16 desc[UR8][R20.64], R37 ;  /* 0x0000002514007986 */ /* 0x0007e2000c101508 */
[----:B0-----:R-:W-:-:S03]  /*3790*/  FADD.FTZ R35, R59, -R16 ;  /* 0x800000103b237221 */ /* 0x001fc60000010000 */
[----:B------:R0:W-:Y:S01]  /*37a0*/  STG.E.U16 desc[UR8][R20.64+0x2], R33 ;  /* 0x0000022114007986 */ /* 0x0001e2000c101508 */
[--C-:B------:R-:W-:Y:S01]  /*37b0*/  FADD.FTZ R55, R55, -R16.reuse ;  /* 0x8000001037377221 */ /* 0x100fe20000010000 */
[----:B------:R-:W-:Y:S02]  /*37c0*/  FMUL.FTZ R35, R15, R35 ;  /* 0x000000230f237220 */ /* 0x000fe40000410000 */
[----:B------:R1:W-:Y:S01]  /*37d0*/  STL [R1+0x148], R12 ;  /* 0x0001480c01007387 */ /* 0x0003e20000100800 */
[--C-:B---3--:R-:W-:Y:S01]  /*37e0*/  FADD.FTZ R37, R40, -R16.reuse ;  /* 0x8000001028257221 */ /* 0x108fe20000010000 */
[--C-:B------:R-:W-:Y:S01]  /*37f0*/  FADD.FTZ R40, R9, -R16.reuse ;  /* 0x8000001009287221 */ /* 0x100fe20000010000 */
[C---:B------:R-:W-:Y:S02]  /*3800*/  FMUL.FTZ R56, R15.reuse, R56 ;  /* 0x000000380f387220 */ /* 0x040fe40000410000 */
[C---:B------:R-:W-:Y:S01]  /*3810*/  FMUL.FTZ R37, R15.reuse, R37 ;  /* 0x000000250f257220 */ /* 0x040fe20000410000 */
[--C-:B------:R-:W-:Y:S01]  /*3820*/  FADD.FTZ R54, R54, -R16.reuse ;  /* 0x8000001036367221 */ /* 0x100fe20000010000 */
[----:B------:R-:W-:Y:S01]  /*3830*/  FMUL.FTZ R55, R15, R55 ;  /* 0x000000370f377220 */ /* 0x000fe20000410000 */
[--C-:B------:R-:W-:Y:S01]  /*3840*/  FADD.FTZ R53, R53, -R16.reuse ;  /* 0x8000001035357221 */ /* 0x100fe20000010000 */
[--C-:B------:R-:W-:Y:S01]  /*3850*/  FADD.FTZ R6, R6, -R16.reuse ;  /* 0x8000001006067221 */ /* 0x100fe20000010000 */
[--C-:B------:R-:W-:Y:S01]  /*3860*/  FADD.FTZ R7, R7, -R16.reuse ;  /* 0x8000001007077221 */ /* 0x100fe20000010000 */
[C---:B------:R-:W-:Y:S01]  /*3870*/  FMUL.FTZ R54, R15.reuse, R54 ;  /* 0x000000360f367220 */ /* 0x040fe20000410000 */
[C---:B------:R-:W-:Y:S01]  /*3880*/  FMUL.FTZ R53, R15.reuse, R53 ;  /* 0x000000350f357220 */ /* 0x040fe20000410000 */
[----:B------:R-:W-:Y:S01]  /*3890*/  FADD.FTZ R8, R8, -R16 ;  /* 0x8000001008087221 */ /* 0x000fe20000010000 */
[C---:B------:R-:W-:Y:S01]  /*38a0*/  FMUL.FTZ R6, R15.reuse, R6 ;  /* 0x000000060f067220 */ /* 0x040fe20000410000 */
[----:B------:R-:W-:-:S02]  /*38b0*/  FMUL.FTZ R7, R15, R7 ;  /* 0x000000070f077220 */ /* 0x000fc40000410000 */
[C---:B------:R-:W-:Y:S01]  /*38c0*/  FMUL.FTZ R8, R15.reuse, R8 ;  /* 0x000000080f087220 */ /* 0x040fe20000410000 */
[----:B------:R-:W-:Y:S01]  /*38d0*/  FMUL.FTZ R40, R15, R40 ;  /* 0x000000280f287220 */ /* 0x000fe20000410000 */
[----:B0-----:R-:W-:Y:S02]  /*38e0*/  SHF.L.U32 R21, R43, 0x10, RZ ;  /* 0x000000102b157819 */ /* 0x001fe400000006ff */
[----:B------:R-:W-:-:S03]  /*38f0*/  IADD3.X R50, RZ, R4, RZ, P3, !PT ;  /* 0x00000004ff327210 */ /* 0x000fc60001ffe4ff */
[----:B------:R-:W-:Y:S01]  /*3900*/  FADD.FTZ R21, -R16, R21 ;  /* 0x0000001510157221 */ /* 0x000fe20000010100 */
[----:B------:R-:W-:Y:S01]  /*3910*/  FADD.FTZ R52, R52, -R16 ;  /* 0x8000001034347221 */ /* 0x000fe20000010000 */
[----:B------:R-:W-:Y:S02]  /*3920*/  IADD3.X R41, RZ, R4, RZ, P4, !PT ;  /* 0x00000004ff297210 */ /* 0x000fe400027fe4ff */
[C---:B------:R-:W-:Y:S01]  /*3930*/  FMUL.FTZ R21, R15.reuse, R21 ;  /* 0x000000150f157220 */ /* 0x040fe20000410000 */
[----:B------:R-:W-:-:S03]  /*3940*/  FMUL.FTZ R52, R15, R52 ;  /* 0x000000340f347220 */ /* 0x000fc60000410000 */
[----:B------:R-:W-:Y:S01]  /*3950*/  FFMA.FTZ R21, R10, R21, R0 ;  /* 0x000000150a157223 */ /* 0x000fe20000010000 */
[----:B--2---:R-:W-:Y:S01]  /*3960*/  FADD.FTZ R9, R3, -R16 ;  /* 0x8000001003097221 */ /* 0x004fe20000010000 */
[----:B------:R-:W-:-:S03]  /*3970*/  FFMA.FTZ R3, R36, R35, R39 ;  /* 0x0000002324037223 */ /* 0x000fc60000010027 */
[----:B------:R-:W-:Y:S01]  /*3980*/  FMUL.FTZ R9, R15, R9 ;  /* 0x000000090f097220 */ /* 0x000fe20000410000 */
[----:B----4-:R-:W-:-:S04]  /*3990*/  FADD.FTZ R34, R58, -R16 ;  /* 0x800000103a227221 */ /* 0x010fc80000010000 */
[----:B------:R-:W-:Y:S01]  /*39a0*/  FMUL.FTZ R34, R15, R34 ;  /* 0x000000220f227220 */ /* 0x000fe20000410000 */
[----:B-----5:R-:W-:-:S03]  /*39b0*/  FADD.FTZ R20, R42, -R16 ;  /* 0x800000102a147221 */ /* 0x020fc60000010000 */
[----:B-1----:R-:W-:Y:S01]  /*39c0*/  FFMA.FTZ R12, R36, R34, R39 ;  /* 0x00000022240c7223 */ /* 0x002fe20000010027 */
[----:B------:R-:W-:-:S04]  /*39d0*/  FMUL.FTZ R20, R15, R20 ;  /* 0x000000140f147220 */ /* 0x000fc80000410000 */
[----:B------:R0:W-:Y:S01]  /*39e0*/  STL [R1+0xdc], R12 ;  /* 0x0000dc0c01007387 */ /* 0x0001e20000100800 */
[----:B------:R-:W-:Y:S01]  /*39f0*/  FFMA.FTZ R59, R13, R20, R11 ;  /* 0x000000140d3b7223 */ /* 0x000fe2000001000b */
[C-C-:B------:R-:W-:Y:S02]  /*3a00*/  FFMA.FTZ R20, R36.reuse, R37, R39.reuse ;  /* 0x0000002524147223 */ /* 0x140fe40000010027 */
        /* <DEDUP_REMOVED lines=9> */
[C-C-:B--2---:R-:W-:Y:S01]  /*3aa0*/  FFMA.FTZ R3, R36.reuse, R6, R39.reuse ;  /* 0x0000000624037223 */ /* 0x144fe20000010027 */
[C-C-:B------:R-:W-:Y:S02]  /*3ab0*/  FFMA.FTZ R6, R36.reuse, R7, R39.reuse ;  /* 0x0000000724067223 */ /* 0x140fe40000010027 */
[----:B------:R-:W-:Y:S01]  /*3ac0*/  STL [R1+0xfc], R12 ;  /* 0x0000fc0c01007387 */ /* 0x000fe20000100800 */
[----:B------:R-:W-:-:S03]  /*3ad0*/  FFMA.FTZ R7, R36, R8, R39 ;  /* 0x0000000824077223 */ /* 0x000fc60000010027 */
[----:B------:R0:W-:Y:S04]  /*3ae0*/  STL [R1+0xf8], R3 ;  /* 0x0000f80301007387 */ /* 0x0001e80000100800 */
[----:B------:R1:W-:Y:S01]  /*3af0*/  STL [R1+0xf4], R6 ;  /* 0x0000f40601007387 */ /* 0x0003e20000100800 */
[----:B0-----:R-:W-:-:S03]  /*3b00*/  FFMA.FTZ R3, R36, R40, R39 ;  /* 0x0000002824037223 */ /* 0x001fc60000010027 */
[----:B------:R0:W-:Y:S01]  /*3b10*/  STL [R1+0xec], R7 ;  /* 0x0000ec0701007387 */ /* 0x0001e20000100800 */
[----:B-1----:R-:W-:Y:S01]  /*3b20*/  FFMA.FTZ R6, R36, R9, R39 ;  /* 0x0000000924067223 */ /* 0x002fe20000010027 */
[----:B------:R-:W-:Y:S02]  /*3b30*/  LEA R42, P3, R38, UR12, 0x1 ;  /* 0x0000000c262a7c11 */ /* 0x000fe4000f8608ff */
[----:B0-----:R-:W2:Y:S04]  /*3b40*/  LDL.LU R7, [R1+0x48] ;  /* 0x0000480001077983 */ /* 0x001ea80000300800 */
[----:B------:R-:W-:Y:S04]  /*3b50*/  STL [R1+0xe8], R3 ;  /* 0x0000e80301007387 */ /* 0x000fe80000100800 */
[----:B------:R0:W-:Y:S01]  /*3b60*/  STL [R1+0xe0], R6 ;  /* 0x0000e00601007387 */ /* 0x0001e20000100800 */
[----:B------:R-:W-:Y:S01]  /*3b70*/  FADD.FTZ R33, R57, -R16 ;  /* 0x8000001039217221 */ /* 0x000fe20000010000 */
[----:B0-----:R-:W-:-:S04]  /*3b80*/  IADD3.X R6, RZ, R4, RZ, P6, !PT ;  /* 0x00000004ff067210 */ /* 0x001fc800037fe4ff */
[----:B------:R-:W-:Y:S02]  /*3b90*/  LEA.HI.X R43, R38, UR13, R6, 0x1, P3 ;  /* 0x0000000d262b7c11 */ /* 0x000fe400098f0c06 */
[----:B------:R-:W-:Y:S01]  /*3ba0*/  LEA R40, P3, R32, UR12, 0x1 ;  /* 0x0000000c20287c11 */ /* 0x000fe2000f8608ff */
[----:B------:R-:W-:-:S03]  /*3bb0*/  FMUL.FTZ R33, R15, R33 ;  /* 0x000000210f217220 */ /* 0x000fc60000410000 */
[----:B------:R-:W-:Y:S02]  /*3bc0*/  LEA.HI.X R41, R32, UR13, R41, 0x1, P3 ;  /* 0x0000000d20297c11 */ /* 0x000fe400098f0c29 */
[----:B------:R-:W-:Y:S01]  /*3bd0*/  LEA R38, P3, R31, UR12, 0x1 ;  /* 0x0000000c1f267c11 */ /* 0x000fe2000f8608ff */
[C-C-:B------:R-:W-:Y:S01]  /*3be0*/  FFMA.FTZ R3, R36.reuse, R52, R39.reuse ;  /* 0x0000003424037223 */ /* 0x140fe20000010027 */
[----:B------:R-:W-:Y:S01]  /*3bf0*/  FFMA.FTZ R58, R36, R33, R39 ;  /* 0x00000021243a7223 */ /* 0x000fe20000010027 */
[----:B------:R-:W-:Y:S02]  /*3c00*/  F2FP.BF16.F32.PACK_AB R59, R21, R59 ;  /* 0x0000003b153b723e */ /* 0x000fe400000010ff */
[----:B------:R-:W-:Y:S02]  /*3c10*/  LEA.HI.X R39, R31, UR13, R51, 0x1, P3 ;  /* 0x0000000d1f277c11 */ /* 0x000fe400098f0c33 */
[C---:B------:R-:W-:Y:S01]  /*3c20*/  LEA R36, P3, R30.reuse, UR12, 0x1 ;  /* 0x0000000c1e247c11 */ /* 0x040fe2000f8608ff */
[----:B------:R0:W-:Y:S03]  /*3c30*/  STL [R1+0x118], R3 ;  /* 0x0001180301007387 */ /* 0x0001e60000100800 */
[----:B------:R-:W-:Y:S01]  /*3c40*/  LEA.HI.X R37, R30, UR13, R50, 0x1, P3 ;  /* 0x0000000d1e257c11 */ /* 0x000fe200098f0c32 */
[----:B------:R-:W-:Y:S01]  /*3c50*/  STL [R1+0x158], R59 ;  /* 0x0001583b01007387 */ /* 0x000fe20000100800 */
[----:B------:R-:W-:-:S03]  /*3c60*/  LEA R34, P3, R29, UR12, 0x1 ;  /* 0x0000000c1d227c11 */ /* 0x000fc6000f8608ff */
[----:B------:R-:W-:Y:S04]  /*3c70*/  STL [R1+0x15c], R42 ;  /* 0x00015c2a01007387 */ /* 0x000fe80000100800 */
[----:B------:R-:W-:Y:S01]  /*3c80*/  STL [R1+0x154], R43 ;  /* 0x0001542b01007387 */ /* 0x000fe20000100800 */
[----:B------:R-:W-:-:S03]  /*3c90*/  LEA.HI.X R35, R29, UR13, R49, 0x1, P3 ;  /* 0x0000000d1d237c11 */ /* 0x000fc600098f0c31 */
[----:B------:R-:W-:Y:S01]  /*3ca0*/  STL [R1+0x14c], R40 ;  /* 0x00014c2801007387 */ /* 0x000fe20000100800 */
[----:B------:R-:W-:-:S03]  /*3cb0*/  LEA R32, P3, R28, UR12, 0x1 ;  /* 0x0000000c1c207c11 */ /* 0x000fc6000f8608ff */
[----:B------:R-:W-:Y:S04]  /*3cc0*/  STL [R1+0x144], R41 ;  /* 0x0001442901007387 */ /* 0x000fe80000100800 */
[----:B------:R-:W3:Y:S04]  /*3cd0*/  LDL.LU R51, [R1+0x17c] ;  /* 0x00017c0001337983 */ /* 0x000ee80000300800 */
[----:B------:R-:W-:Y:S04]  /*3ce0*/  STL [R1+0x140], R38 ;  /* 0x0001402601007387 */ /* 0x000fe80000100800 */
[----:B------:R-:W-:Y:S01]  /*3cf0*/  STL [R1+0x13c], R39 ;  /* 0x00013c2701007387 */ /* 0x000fe20000100800 */
[----:B------:R-:W-:-:S03]  /*3d00*/  LEA.HI.X R33, R28, UR13, R48, 0x1, P3 ;  /* 0x0000000d1c217c11 */ /* 0x000fc600098f0c30 */
[----:B------:R-:W4:Y:S04]  /*3d10*/  LDL.LU R50, [R1+0x178] ;  /* 0x0001780001327983 */ /* 0x000f280000300800 */
[----:B------:R1:W-:Y:S04]  /*3d20*/  STL [R1+0x150], R36 ;  /* 0x0001502401007387 */ /* 0x0003e80000100800 */
[----:B------:R-:W-:Y:S04]  /*3d30*/  STL [R1+0x138], R37 ;  /* 0x0001382501007387 */ /* 0x000fe80000100800 */
[----:B------:R-:W5:Y:S01]  /*3d40*/  LDL.LU R49, [R1+0x174] ;  /* 0x0001740001317983 */ /* 0x000f620000300800 */
[----:B------:R-:W-:-:S03]  /*3d50*/  LEA R30, P3, R27, UR12, 0x1 ;  /* 0x0000000c1b1e7c11 */ /* 0x000fc6000f8608ff */
[----:B------:R1:W-:Y:S04]  /*3d60*/  STL [R1+0x134], R35 ;  /* 0x0001342301007387 */ /* 0x0003e80000100800 */
[----:B------:R-:W5:Y:S04]  /*3d70*/  LDL.LU R48, [R1+0x170] ;  /* 0x0001700001307983 */ /* 0x000f680000300800 */
[----:B------:R-:W-:Y:S01]  /*3d80*/  STL [R1+0x130], R33 ;  /* 0x0001302101007387 */ /* 0x000fe20000100800 */
[----:B------:R-:W-:-:S03]  /*3d90*/  LEA.HI.X R31, R27, UR13, R2, 0x1, P3 ;  /* 0x0000000d1b1f7c11 */ /* 0x000fc600098f0c02 */
[----:B------:R-:W5:Y:S04]  /*3da0*/  LDL.LU R20, [R1+0x1c] ;  /* 0x00001c0001147983 */ /* 0x000f680000300800 */
[----:B------:R-:W5:Y:S04]  /*3db0*/  LDL.LU R12, [R1+0x14] ;  /* 0x00001400010c7983 */ /* 0x000f680000300800 */
[----:B------:R-:W5:Y:S04]  /*3dc0*/  LDL.LU R9, [R1+0x10] ;  /* 0x0000100001097983 */ /* 0x000f680000300800 */
[----:B0-----:R-:W5:Y:S04]  /*3dd0*/  LDL.LU R3, [R1+0xc] ;  /* 0x00000c0001037983 */ /* 0x001f680000300800 */
[----:B------:R-:W5:Y:S01]  /*3de0*/  LDL.LU R2, [R1] ;  /* 0x0000000001027983 */ /* 0x000f620000300800 */
[----:B------:R-:W-:Y:S01]  /*3df0*/  IMAD.U32 R6, R26, 0x10000, RZ ;  /* 0x000100001a067824 */ /* 0x000fe200078e00ff */
[----:B------:R-:W-:-:S03]  /*3e00*/  SHF.L.U32 R24, R24, 0x10, RZ ;  /* 0x0000001018187819 */ /* 0x000fc600000006ff */
[C---:B------:R-:W-:Y:S02]  /*3e10*/  FADD.FTZ R6, -R16.reuse, R6 ;  /* 0x0000000610067221 */ /* 0x040fe40000010100 */
[----:B------:R-:W-:Y:S02]  /*3e20*/  FADD.FTZ R24, -R16, R24 ;  /* 0x0000001810187221 */ /* 0x000fe40000010100 */
[C---:B------:R-:W-:Y:S02]  /*3e30*/  FMUL.FTZ R6, R15.reuse, R6 ;  /* 0x000000060f067220 */ /* 0x040fe40000410000 */
[----:B------:R-:W-:Y:S01]  /*3e40*/  FMUL.FTZ R24, R15, R24 ;  /* 0x000000180f187220 */ /* 0x000fe20000410000 */
[----:B------:R-:W-:Y:S01]  /*3e50*/  LEA R28, P3, R25, UR12, 0x1 ;  /* 0x0000000c191c7c11 */ /* 0x000fe2000f8608ff */
[----:B------:R-:W-:Y:S02]  /*3e60*/  FFMA.FTZ R8, R17, R6, R45 ;  /* 0x0000000611087223 */ /* 0x000fe4000001002d */
[----:B------:R-:W-:Y:S01]  /*3e70*/  FFMA.FTZ R24, R10, R24, R0 ;  /* 0x000000180a187223 */ /* 0x000fe20000010000 */
[----:B------:R-:W-:Y:S01]  /*3e80*/  LEA.HI.X R29, R25, UR13, R47, 0x1, P3 ;  /* 0x0000000d191d7c11 */ /* 0x000fe200098f0c2f */
[----:B------:R-:W-:Y:S01]  /*3e90*/  STL [R1+0x12c], R31 ;  /* 0x00012c1f01007387 */ /* 0x000fe20000100800 */
[----:B------:R-:W-:-:S02]  /*3ea0*/  LEA R26, P3, R22, UR12, 0x1 ;  /* 0x0000000c161a7c11 */ /* 0x000fc4000f8608ff */
[----:B------:R-:W-:Y:S01]  /*3eb0*/  F2FP.BF16.F32.PACK_AB R58, R8, R58 ;  /* 0x0000003a083a723e */ /* 0x000fe200000010ff */
[----:B------:R-:W5:Y:S01]  /*3ec0*/  LDL.LU R47, [R1+0x16c] ;  /* 0x00016c00012f7983 */ /* 0x000f620000300800 */
[----:B------:R-:W-:Y:S01]  /*3ed0*/  IMAD.X R8, RZ, RZ, R4, P1 ;  /* 0x000000ffff087224 */ /* 0x000fe200008e0604 */
[----:B------:R-:W-:Y:S02]  /*3ee0*/  LEA.HI.X R27, R22, UR13, R46, 0x1, P3 ;  /* 0x0000000d161b7c11 */ /* 0x000fe400098f0c2e */
[----:B------:R-:W-:Y:S04]  /*3ef0*/  STL [R1+0x128], R28 ;  /* 0x0001281c01007387 */ /* 0x000fe80000100800 */
[----:B------:R-:W-:Y:S04]  /*3f00*/  STL [R1+0x124], R29 ;  /* 0x0001241d01007387 */ /* 0x000fe80000100800 */
[----:B------:R-:W5:Y:S04]  /*3f10*/  LDL.LU R46, [R1+0x168] ;  /* 0x00016800012e7983 */ /* 0x000f680000300800 */
[----:B------:R-:W-:Y:S01]  /*3f20*/  STL [R1+0x120], R27 ;  /* 0x0001201b01007387 */ /* 0x000fe20000100800 */
[----:B--2---:R-:W-:-:S04]  /*3f30*/  FADD.FTZ R7, R7, -R16 ;  /* 0x8000001007077221 */ /* 0x004fc80000010000 */
[----:B------:R-:W-:-:S04]  /*3f40*/  FMUL.FTZ R7, R15, R7 ;  /* 0x000000070f077220 */ /* 0x000fc80000410000 */
[----:B------:R-:W-:Y:S01]  /*3f50*/  FFMA.FTZ R6, R13, R7, R11 ;  /* 0x000000070d067223 */ /* 0x000fe2000001000b */
[----:B------:R-:W-:-:S04]  /*3f60*/  IADD3.X R7, RZ, R4, RZ, P2, !PT ;  /* 0x00000004ff077210 */ /* 0x000fc800017fe4ff */
[----:B------:R-:W-:Y:S02]  /*3f70*/  F2FP.BF16.F32.PACK_AB R6, R24, R6 ;  /* 0x000000061806723e */ /* 0x000fe400000010ff */
[C---:B------:R-:W-:Y:S02]  /*3f80*/  LEA R24, P1, R23.reuse, UR12, 0x1 ;  /* 0x0000000c17187c11 */ /* 0x040fe4000f8208ff */
[C---:B------:R-:W-:Y:S02]  /*3f90*/  LEA R22, P2, R18.reuse, UR12, 0x1 ;  /* 0x0000000c12167c11 */ /* 0x040fe4000f8408ff */
[----:B------:R-:W-:Y:S02]  /*3fa0*/  LEA.HI.X R25, R23, UR13, R8, 0x1, P1 ;  /* 0x0000000d17197c11 */ /* 0x000fe400088f0c08 */
[----:B------:R-:W-:-:S03]  /*3fb0*/  LEA.HI.X R23, R18, UR13, R7, 0x1, P2 ;  /* 0x0000000d12177c11 */ /* 0x000fc600090f0c07 */
[----:B------:R0:W-:Y:S04]  /*3fc0*/  STL [R1+0x11c], R25 ;  /* 0x00011c1901007387 */ /* 0x0001e80000100800 */
[----:B-1----:R-:W2:Y:S04]  /*3fd0*/  LDL.LU R36, [R1+0x74] ;  /* 0x0000740001247983 */ /* 0x002ea80000300800 */
[----:B------:R-:W2:Y:S04]  /*3fe0*/  LDL.LU R53, [R1+0x78] ;  /* 0x0000780001357983 */ /* 0x000ea80000300800 */
[----:B------:R-:W2:Y:S04]  /*3ff0*/  LDL.LU R52, [R1+0x7c] ;  /* 0x00007c0001347983 */ /* 0x000ea80000300800 */
[----:B------:R-:W2:Y:S01]  /*4000*/  LDL.LU R35, [R1+0x80] ;  /* 0x0000800001237983 */ /* 0x000ea20000300800 */
[----:B---3--:R-:W-:-:S05]  /*4010*/  SHF.L.U32 R51, R51, 0x10, RZ ;  /* 0x0000001033337819 */ /* 0x008fca00000006ff */
[----:B------:R-:W-:Y:S01]  /*4020*/  FADD.FTZ R51, -R16, R51 ;  /* 0x0000003310337221 */ /* 0x000fe20000010100 */
[----:B----4-:R-:W-:-:S04]  /*4030*/  IMAD.U32 R50, R50, 0x10000, RZ ;  /* 0x0001000032327824 */ /* 0x010fc800078e00ff */
[----:B------:R-:W-:Y:S01]  /*4040*/  FADD.FTZ R50, -R16, R50 ;  /* 0x0000003210327221 */ /* 0x000fe20000010100 */
[----:B-----5:R-:W-:-:S03]  /*4050*/  SHF.L.U32 R49, R49, 0x10, RZ ;  /* 0x0000001031317819 */ /* 0x020fc600000006ff */
[C---:B------:R-:W-:Y:S02]  /*4060*/  FMUL.FTZ R50, R15.reuse, R50 ;  /* 0x000000320f327220 */ /* 0x040fe40000410000 */
[----:B------:R-:W-:Y:S01]  /*4070*/  FADD.FTZ R49, -R16, R49 ;  /* 0x0000003110317221 */ /* 0x000fe20000010100 */
[----:B------:R-:W-:-:S03]  /*4080*/  FMUL.FTZ R51, R15, R51 ;  /* 0x000000330f337220 */ /* 0x000fc60000410000 */
[----:B------:R-:W-:Y:S01]  /*4090*/  FMUL.FTZ R49, R15, R49 ;  /* 0x000000310f317220 */ /* 0x000fe20000410000 */
[--C-:B0-----:R-:W-:Y:S02]  /*40a0*/  FFMA.FTZ R25, R17, R51, R45.reuse ;  /* 0x0000003311197223 */ /* 0x101fe4000001002d */
[----:B------:R-:W3:Y:S01]  /*40b0*/  LDL.LU R51, [R1+0x98] ;  /* 0x0000980001337983 */ /* 0x000ee20000300800 */
[----:B------:R-:W-:Y:S02]  /*40c0*/  SHF.L.U32 R7, R20, 0x10, RZ ;  /* 0x0000001014077819 */ /* 0x000fe400000006ff */
[----:B------:R-:W-:Y:S01]  /*40d0*/  SHF.L.U32 R18, R3, 0x10, RZ ;  /* 0x0000001003127819 */ /* 0x000fe200000006ff */
[C-C-:B------:R-:W-:Y:S01]  /*40e0*/  FFMA.FTZ R3, R17.reuse, R49, R45.reuse ;  /* 0x0000003111037223 */ /* 0x140fe2000001002d */
[----:B------:R-:W-:Y:S01]  /*40f0*/  SHF.L.U32 R20, R2, 0x10, RZ ;  /* 0x0000001002147819 */ /* 0x000fe200000006ff */
[----:B------:R-:W-:-:S05]  /*4100*/  FFMA.FTZ R2, R17, R50, R45 ;  /* 0x0000003211027223 */ /* 0x000fca000001002d */
[----:B------:R0:W-:Y:S04]  /*4110*/  STL [R1+0x58], R2 ;  /* 0x0000580201007387 */ /* 0x0001e80000100800 */
[----:B------:R-:W4:Y:S04]  /*4120*/  LDL.LU R50, [R1+0xa0] ;  /* 0x0000a00001327983 */ /* 0x000f280000300800 */
[----:B------:R1:W-:Y:S04]  /*4130*/  STL [R1+0x54], R3 ;  /* 0x0000540301007387 */ /* 0x0003e80000100800 */
[----:B------:R-:W5:Y:S01]  /*4140*/  LDL.LU R40, [R1+0xa8] ;  /* 0x0000a80001287983 */ /* 0x000f620000300800 */
[----:B------:R-:W-:-:S02]  /*4150*/  SHF.L.U32 R48, R48, 0x10, RZ ;  /* 0x0000001030307819 */ /* 0x000fc400000006ff */
[----:B------:R-:W-:Y:S01]  /*4160*/  SHF.L.U32 R8, R12, 0x10, RZ ;  /* 0x000000100c087819 */ /* 0x000fe200000006ff */
[----:B------:R-:W-:Y:S02]  /*4170*/  IMAD.U32 R9, R9, 0x10000, RZ ;  /* 0x0001000009097824 */ /* 0x000fe400078e00ff */
[C---:B------:R-:W-:Y:S01]  /*4180*/  FADD.FTZ R7, -R16.reuse, R7 ;  /* 0x0000000710077221 */ /* 0x040fe20000010100 */
[----:B------:R-:W-:Y:S01]  /*4190*/  FADD.FTZ R48, -R16, R48 ;  /* 0x0000003010307221 */ /* 0x000fe20000010100 */
[----:B------:R-:W-:Y:S01]  /*41a0*/  SHF.L.U32 R60, R60, 0x10, RZ ;  /* 0x000000103c3c7819 */ /* 0x000fe200000006ff */
[C---:B------:R-:W-:Y:S01]  /*41b0*/  FADD.FTZ R20, -R16.reuse, R20 ;  /* 0x0000001410147221 */ /* 0x040fe20000010100 */
[----:B------:R-:W-:Y:S02]  /*41c0*/  IMAD.U32 R61, R61, 0x10000, RZ ;  /* 0x000100003d3d7824 */ /* 0x000fe400078e00ff */
[----:B------:R-:W-:Y:S01]  /*41d0*/  FMUL.FTZ R48, R15, R48 ;  /* 0x000000300f307220 */ /* 0x000fe20000410000 */
[----:B------:R-:W-:Y:S01]  /*41e0*/  FADD.FTZ R8, -R16, R8 ;  /* 0x0000000810087221 */ /* 0x000fe20000010100 */
[----:B------:R-:W-:-:S02]  /*41f0*/  IMAD.U32 R47, R47, 0x10000, RZ ;  /* 0x000100002f2f7824 */ /* 0x000fc400078e00ff */
[----:B------:R-:W-:Y:S01]  /*4200*/  FADD.FTZ R18, -R16, R18 ;  /* 0x0000001210127221 */ /* 0x000fe20000010100 */
[----:B0-----:R-:W-:Y:S01]  /*4210*/  FFMA.FTZ R2, R17, R48, R45 ;  /* 0x0000003011027223 */ /* 0x001fe2000001002d */
[----:B------:R-:W-:Y:S01]  /*4220*/  SHF.L.U32 R46, R46, 0x10, RZ ;  /* 0x000000102e2e7819 */ /* 0x000fe200000006ff */
[C---:B------:R-:W-:Y:S01]  /*4230*/  FADD.FTZ R9, -R16.reuse, R9 ;  /* 0x0000000910097221 */ /* 0x040fe20000010100 */
[C---:B------:R-:W-:Y:S01]  /*4240*/  FMUL.FTZ R7, R15.reuse, R7 ;  /* 0x000000070f077220 */ /* 0x040fe20000410000 */
[C---:B------:R-:W-:Y:S01]  /*4250*/  FMUL.FTZ R8, R15.reuse, R8 ;  /* 0x000000080f087220 */ /* 0x040fe20000410000 */
[C---:B------:R-:W-:Y:S01]  /*4260*/  FMUL.FTZ R20, R15.reuse, R20 ;  /* 0x000000140f147220 */ /* 0x040fe20000410000 */
[C---:B------:R-:W-:Y:S01]  /*4270*/  FADD.FTZ R61, -R16.reuse, R61 ;  /* 0x0000003d103d7221 */ /* 0x040fe20000010100 */
[C---:B------:R-:W-:Y:S01]  /*4280*/  FADD.FTZ R60, -R16.reuse, R60 ;  /* 0x0000003c103c7221 */ /* 0x040fe20000010100 */
[C---:B------:R-:W-:Y:S01]  /*4290*/  FADD.FTZ R47, -R16.reuse, R47 ;  /* 0x0000002f102f7221 */ /* 0x040fe20000010100 */
[----:B------:R-:W-:Y:S01]  /*42a0*/  FADD.FTZ R46, -R16, R46 ;  /* 0x0000002e102e7221 */ /* 0x000fe20000010100 */
[C---:B------:R-:W-:Y:S01]  /*42b0*/  FMUL.FTZ R18, R15.reuse, R18 ;  /* 0x000000120f127220 */ /* 0x040fe20000410000 */
[----:B------:R-:W3:Y:S01]  /*42c0*/  LDL.LU R49, [R1+0xac] ;  /* 0x0000ac0001317983 */ /* 0x000ee20000300800 */
[----:B------:R-:W-:Y:S01]  /*42d0*/  FMUL.FTZ R9, R15, R9 ;  /* 0x000000090f097220 */ /* 0x000fe20000410000 */
[C-C-:B------:R-:W-:Y:S01]  /*42e0*/  FFMA.FTZ R38, R17.reuse, R7, R45.reuse ;  /* 0x0000000711267223 */ /* 0x140fe2000001002d */
[----:B------:R-:W-:Y:S01]  /*42f0*/  ISETP.NE.AND P4, PT, R14, RZ, PT ;  /* 0x000000ff0e00720c */ /* 0x000fe20003f85270 */
[----:B------:R0:W-:Y:S01]  /*4300*/  STL [R1+0x50], R2 ;  /* 0x0000500201007387 */ /* 0x0001e20000100800 */
[C-C-:B------:R-:W-:Y:S01]  /*4310*/  FFMA.FTZ R37, R17.reuse, R8, R45.reuse ;  /* 0x0000000811257223 */ /* 0x140fe2000001002d */
[--C-:B------:R-:W-:Y:S01]  /*4320*/  FFMA.FTZ R28, R17, R20, R45.reuse ;  /* 0x00000014111c7223 */ /* 0x100fe2000001002d */
[----:B------:R-:W-:Y:S01]  /*4330*/  IADD3.X R7, RZ, R4, RZ, P0, !PT ;  /* 0x00000004ff077210 */ /* 0x000fe200007fe4ff */
[----:B------:R-:W3:Y:S01]  /*4340*/  LDL.LU R43, [R1+0xb4] ;  /* 0x0000b400012b7983 */ /* 0x000ee20000300800 */
[C---:B------:R-:W-:Y:S01]  /*4350*/  FMUL.FTZ R61, R15.reuse, R61 ;  /* 0x0000003d0f3d7220 */ /* 0x040fe20000410000 */
[C---:B------:R-:W-:Y:S01]  /*4360*/  FMUL.FTZ R60, R15.reuse, R60 ;  /* 0x0000003c0f3c7220 */ /* 0x040fe20000410000 */
[C---:B------:R-:W-:Y:S01]  /*4370*/  FMUL.FTZ R47, R15.reuse, R47 ;  /* 0x0000002f0f2f7220 */ /* 0x040fe20000410000 */
[----:B------:R-:W3:Y:S01]  /*4380*/  LDL.LU R14, [R1+0x164] ;  /* 0x00016400010e7983 */ /* 0x000ee20000300800 */
[----:B------:R-:W-:Y:S01]  /*4390*/  FMUL.FTZ R46, R15, R46 ;  /* 0x0000002e0f2e7220 */ /* 0x000fe20000410000 */
[--C-:B------:R-:W-:Y:S01]  /*43a0*/  FFMA.FTZ R31, R17, R18, R45.reuse ;  /* 0x00000012111f7223 */ /* 0x100fe2000001002d */
[----:B------:R-:W-:Y:S01]  /*43b0*/  LEA R20, P0, R19, UR12, 0x1 ;  /* 0x0000000c13147c11 */ /* 0x000fe2000f8008ff */
[----:B------:R-:W-:Y:S01]  /*43c0*/  IMAD.X R8, RZ, RZ, R4, P5 ;  /* 0x000000ffff087224 */ /* 0x000fe200028e0604 */
[----:B------:R-:W3:Y:S01]  /*43d0*/  LDL.LU R12, [R1+0xb8] ;  /* 0x0000b800010c7983 */ /* 0x000ee20000300800 */
[----:B------:R-:W-:Y:S01]  /*43e0*/  ISETP.NE.AND P5, PT, R5, RZ, PT ;  /* 0x000000ff0500720c */ /* 0x000fe20003fa5270 */
[C-C-:B------:R-:W-:Y:S01]  /*43f0*/  FFMA.FTZ R33, R17.reuse, R9, R45.reuse ;  /* 0x0000000911217223 */ /* 0x140fe2000001002d */
[----:B------:R-:W-:Y:S01]  /*4400*/  LEA R18, P1, R44, UR12, 0x1 ;  /* 0x0000000c2c127c11 */ /* 0x000fe2000f8208ff */
[----:B------:R-:W3:Y:S01]  /*4410*/  LDL.LU R5, [R1+0x160] ;  /* 0x0001600001057983 */ /* 0x000ee20000300800 */
[C-C-:B------:R-:W-:Y:S01]  /*4420*/  FFMA.FTZ R29, R17.reuse, R61, R45.reuse ;  /* 0x0000003d111d7223 */ /* 0x140fe2000001002d */
[C-C-:B------:R-:W-:Y:S01]  /*4430*/  FFMA.FTZ R27, R17.reuse, R60, R45.reuse ;  /* 0x0000003c111b7223 */ /* 0x140fe2000001002d */
[C-C-:B-1----:R-:W-:Y:S01]  /*4440*/  FFMA.FTZ R3, R17.reuse, R47, R45.reuse ;  /* 0x0000002f11037223 */ /* 0x142fe2000001002d */
[----:B------:R-:W3:Y:S01]  /*4450*/  LDL.LU R9, [R1+0xc0] ;  /* 0x0000c00001097983 */ /* 0x000ee20000300800 */
[----:B0-----:R-:W-:Y:S01]  /*4460*/  FFMA.FTZ R2, R17, R46, R45 ;  /* 0x0000002e11027223 */ /* 0x001fe2000001002d */
[----:B------:R-:W-:-:S02]  /*4470*/  LEA.HI.X R21, R19, UR13, R7, 0x1, P0 ;  /* 0x0000000d13157c11 */ /* 0x000fc400080f0c07 */
[----:B------:R-:W3:Y:S01]  /*4480*/  LDL.LU R42, [R1+0xc8] ;  /* 0x0000c800012a7983 */ /* 0x000ee20000300800 */
[----:B------:R-:W-:-:S03]  /*4490*/  LEA.HI.X R19, R44, UR13, R8, 0x1, P1 ;  /* 0x0000000d2c137c11 */ /* 0x000fc600088f0c08 */
[----:B------:R-:W3:Y:S01]  /*44a0*/  LDL.LU R39, [R1+0xcc] ;  /* 0x0000cc0001277983 */ /* 0x000ee20000300800 */
[----:B--2---:R-:W-:-:S03]  /*44b0*/  SHF.L.U32 R45, R36, 0x10, RZ ;  /* 0x00000010242d7819 */ /* 0x004fc600000006ff */
[----:B------:R-:W2:Y:S01]  /*44c0*/  LDL.LU R36, [R1+0x94] ;  /* 0x0000940001247983 */ /* 0x000ea20000300800 */
[----:B------:R-:W-:Y:S01]  /*44d0*/  IMAD.U32 R8, R52, 0x10000, RZ ;  /* 0x0001000034087824 */ /* 0x000fe200078e00ff */
[----:B------:R-:W-:Y:S02]  /*44e0*/  SHF.L.U32 R61, R35, 0x10, RZ ;  /* 0x00000010233d7819 */ /* 0x000fe400000006ff */
[----:B------:R-:W2:Y:S01]  /*44f0*/  LDL.LU R35, [R1+0xa4] ;  /* 0x0000a40001237983 */ /* 0x000ea20000300800 */
[----:B-----5:R-:W-:-:S03]  /*4500*/  SHF.L.U32 R52, R40, 0x10, RZ ;  /* 0x0000001028347819 */ /* 0x020fc600000006ff */
[----:B------:R-:W5:Y:S01]  /*4510*/  LDL.LU R40, [R1+0xbc] ;  /* 0x0000bc0001287983 */ /* 0x000f620000300800 */
[----:B------:R-:W-:Y:S01]  /*4520*/  SHF.L.U32 R17, R53, 0x10, RZ ;  /* 0x0000001035117819 */ /* 0x000fe200000006ff */
[----:B----4-:R-:W-:Y:S01]  /*4530*/  IMAD.U32 R54, R50, 0x10000, RZ ;  /* 0x0001000032367824 */ /* 0x010fe200078e00ff */
[----:B---3--:R-:W-:Y:S02]  /*4540*/  SHF.L.U32 R56, R51, 0x10, RZ ;  /* 0x0000001033387819 */ /* 0x008fe400000006ff */
[----:B------:R-:W-:Y:S01]  /*4550*/  SHF.L.U32 R50, R49, 0x10, RZ ;  /* 0x0000001031327819 */ /* 0x000fe200000006ff */
[----:B------:R-:W-:Y:S01]  /*4560*/  IMAD.U32 R48, R43, 0x10000, RZ ;  /* 0x000100002b307824 */ /* 0x000fe200078e00ff */
[----:B------:R-:W-:Y:S02]  /*4570*/  SHF.L.U32 R46, R12, 0x10, RZ ;  /* 0x000000100c2e7819 */ /* 0x000fe400000006ff */
[----:B------:R-:W3:Y:S04]  /*4580*/  LDL.LU R12, [R1+0xd4] ;  /* 0x0000d400010c7983 */ /* 0x000ee80000300800 */
[----:B------:R-:W4:Y:S04]  /*4590*/  LDL.LU R55, [R1+0xd8] ;  /* 0x0000d80001377983 */ /* 0x000f280000300800 */
[----:B------:R-:W4:Y:S04]  /*45a0*/  LDL.LU R53, [R1+0xd0] ;  /* 0x0000d00001357983 */ /* 0x000f280000300800 */
[----:B------:R-:W4:Y:S01]  /*45b0*/  LDL.LU R51, [R1+0xc4] ;  /* 0x0000c40001337983 */ /* 0x000f220000300800 */
[----:B------:R-:W-:Y:S01]  /*45c0*/  SHF.L.U32 R44, R39, 0x10, RZ ;  /* 0x00000010272c7819 */ /* 0x000fe200000006ff */
[----:B------:R-:W-:-:S02]  /*45d0*/  FADD.FTZ R39, -R16, R45 ;  /* 0x0000002d10277221 */ /* 0x000fc40000010100 */
[----:B------:R-:W4:Y:S01]  /*45e0*/  LDL.LU R49, [R1+0xb0] ;  /* 0x0000b00001317983 */ /* 0x000f220000300800 */
[----:B------:R-:W-:-:S03]  /*45f0*/  IMAD.U32 R7, R42, 0x10000, RZ ;  /* 0x000100002a077824 */ /* 0x000fc600078e00ff */
[----:B------:R-:W4:Y:S04]  /*4600*/  LDL.LU R47, [R1+0x9c] ;  /* 0x00009c00012f7983 */ /* 0x000f280000300800 */
[----:B------:R-:W4:Y:S04]  /*4610*/  LDL.LU R45, [R1+0x90] ;  /* 0x00009000012d7983 */ /* 0x000f280000300800 */
[----:B------:R-:W4:Y:S01]  /*4620*/  LDL.LU R42, [R1+0x8c] ;  /* 0x00008c00012a7983 */ /* 0x000f220000300800 */
[--C-:B--2---:R-:W-:Y:S01]  /*4630*/  FADD.FTZ R59, R36, -R16.reuse ;  /* 0x80000010243b7221 */ /* 0x104fe20000010000 */
[----:B------:R-:W-:Y:S01]  /*4640*/  FADD.FTZ R36, R35, -R16 ;  /* 0x8000001023247221 */ /* 0x000fe20000010000 */
[----:B------:R-:W-:-:S02]  /*4650*/  FADD.FTZ R35, -R16, R17 ;  /* 0x0000001110237221 */ /* 0x000fc40000010100 */
[----:B------:R-:W2:Y:S01]  /*4660*/  LDL.LU R17, [R1+0x88] ;  /* 0x0000880001117983 */ /* 0x000ea20000300800 */
[----:B-----5:R-:W-:Y:S01]  /*4670*/  FADD.FTZ R43, R40, -R16 ;  /* 0x80000010282b7221 */ /* 0x020fe20000010000 */
[C---:B------:R-:W-:Y:S02]  /*4680*/  FADD.FTZ R40, -R16.reuse, R8 ;  /* 0x0000000810287221 */ /* 0x040fe40000010100 */
[----:B------:R-:W5:Y:S01]  /*4690*/  LDL.LU R8, [R1+0x84] ;  /* 0x0000840001087983 */ /* 0x000f620000300800 */
[----:B------:R-:W-:Y:S01]  /*46a0*/  SHF.L.U32 R9, R9, 0x10, RZ ;  /* 0x0000001009097819 */ /* 0x000fe200000006ff */
        /* <DEDUP_REMOVED lines=9> */
[C---:B------:R-:W-:Y:S01]  /*4740*/  FMUL.FTZ R40, R15.reuse, R40 ;  /* 0x000000280f287220 */ /* 0x040fe20000410000 */
[C---:B------:R-:W-:Y:S01]  /*4750*/  FMUL.FTZ R43, R15.reuse, R43 ;  /* 0x0000002b0f2b7220 */ /* 0x040fe20000410000 */
[----:B------:R-:W-:Y:S01]  /*4760*/  FMUL.FTZ R36, R15, R36 ;  /* 0x000000240f247220 */ /* 0x000fe20000410000 */
[--C-:B---3--:R-:W-:Y:S01]  /*4770*/  FADD.FTZ R12, R12, -R16.reuse ;  /* 0x800000100c0c7221 */ /* 0x108fe20000010000 */
[--C-:B----4-:R-:W-:Y:S01]  /*4780*/  FADD.FTZ R60, R55, -R16.reuse ;  /* 0x80000010373c7221 */ /* 0x110fe20000010000 */
[--C-:B------:R-:W-:Y:S01]  /*4790*/  FADD.FTZ R57, R53, -R16.reuse ;  /* 0x8000001035397221 */ /* 0x100fe20000010000 */
[--C-:B------:R-:W-:Y:S01]  /*47a0*/  FADD.FTZ R55, R51, -R16.reuse ;  /* 0x8000001033377221 */ /* 0x100fe20000010000 */
[--C-:B------:R-:W-:Y:S01]  /*47b0*/  FADD.FTZ R53, R49, -R16.reuse ;  /* 0x8000001031357221 */ /* 0x100fe20000010000 */
[--C-:B------:R-:W-:Y:S01]  /*47c0*/  FADD.FTZ R51, R47, -R16.reuse ;  /* 0x800000102f337221 */ /* 0x100fe20000010000 */
[----:B------:R-:W-:Y:S01]  /*47d0*/  FADD.FTZ R49, R45, -R16 ;  /* 0x800000102d317221 */ /* 0x000fe20000010000 */
[----:B------:R-:W-:-:S02]  /*47e0*/  IMAD.X R45, RZ, RZ, R4, P5 ;  /* 0x000000ffff2d7224 */ /* 0x000fc400028e0604 */
[----:B------:R-:W-:Y:S01]  /*47f0*/  FADD.FTZ R47, R42, -R16 ;  /* 0x800000102a2f7221 */ /* 0x000fe20000010000 */
[C---:B------:R-:W-:Y:S01]  /*4800*/  FMUL.FTZ R60, R15.reuse, R60 ;  /* 0x0000003c0f3c7220 */ /* 0x040fe20000410000 */
[C---:B------:R-:W-:Y:S01]  /*4810*/  FMUL.FTZ R39, R15.reuse, R39 ;  /* 0x000000270f277220 */ /* 0x040fe20000410000 */
[C---:B------:R-:W-:Y:S01]  /*4820*/  FMUL.FTZ R35, R15.reuse, R35 ;  /* 0x000000230f237220 */ /* 0x040fe20000410000 */
[C---:B------:R-:W-:Y:S01]  /*4830*/  FMUL.FTZ R57, R15.reuse, R57 ;  /* 0x000000390f397220 */ /* 0x040fe20000410000 */
[C---:B------:R-:W-:Y:S01]  /*4840*/  FMUL.FTZ R55, R15.reuse, R55 ;  /* 0x000000370f377220 */ /* 0x040fe20000410000 */
[----:B------:R-:W-:Y:S01]  /*4850*/  FMUL.FTZ R53, R15, R53 ;  /* 0x000000350f357220 */ /* 0x000fe20000410000 */
[----:B------:R-:W-:Y:S02]  /*4860*/  IADD3.X R42, RZ, R4, RZ, P4, !PT ;  /* 0x00000004ff2a7210 */ /* 0x000fe400027fe4ff */
[----:B------:R-:W-:-:S04]  /*4870*/  LEA R4, P1, R5, UR12, 0x1 ;  /* 0x0000000c05047c11 */ /* 0x000fc8000f8208ff */
[----:B------:R-:W-:Y:S02]  /*4880*/  LEA.HI.X R5, R5, UR13, R42, 0x1, P1 ;  /* 0x0000000d05057c11 */ /* 0x000fe400088f0c2a */
[----:B------:R-:W3:Y:S01]  /*4890*/  LDL.LU R42, [R1+0x15c] ;  /* 0x00015c00012a7983 */ /* 0x000ee20000300800 */
[C-C-:B------:R-:W-:Y:S01]  /*48a0*/  FFMA.FTZ R39, R10.reuse, R39, R0.reuse ;  /* 0x000000270a277223 */ /* 0x140fe20000010000 */
[----:B------:R-:W-:Y:S01]  /*48b0*/  FFMA.FTZ R35, R10, R35, R0 ;  /* 0x000000230a237223 */ /* 0x000fe20000010000 */
[--C-:B--2---:R-:W-:Y:S01]  /*48c0*/  FADD.FTZ R17, R17, -R16.reuse ;  /* 0x8000001011117221 */ /* 0x104fe20000010000 */
[----:B-----5:R-:W-:Y:S01]  /*48d0*/  FADD.FTZ R8, R8, -R16 ;  /* 0x8000001008087221 */ /* 0x020fe20000010000 */
[----:B------:R-:W-:Y:S01]  /*48e0*/  FADD.FTZ R16, -R16, R44 ;  /* 0x0000002c10107221 */ /* 0x000fe20000010100 */
[----:B------:R-:W-:-:S04]  /*48f0*/  LEA R44, P0, R14, UR12, 0x1 ;  /* 0x0000000c0e2c7c11 */ /* 0x000fc8000f8008ff */
[----:B------:R-:W-:Y:S01]  /*4900*/  LEA.HI.X R45, R14, UR13, R45, 0x1, P0 ;  /* 0x0000000d0e2d7c11 */ /* 0x000fe200080f0c2d */
[C---:B------:R-:W-:Y:S01]  /*4910*/  FMUL.FTZ R14, R15.reuse, R59 ;  /* 0x0000003b0f0e7220 */ /* 0x040fe20000410000 */
[C---:B------:R-:W-:Y:S01]  /*4920*/  FMUL.FTZ R59, R15.reuse, R12 ;  /* 0x0000000c0f3b7220 */ /* 0x040fe20000410000 */
[----:B------:R-:W-:-:S04]  /*4930*/  FMUL.FTZ R12, R15, R61 ;  /* 0x0000003d0f0c7220 */ /* 0x000fc80000410000 */
[----:B------:R-:W-:Y:S01]  /*4940*/  MOV R61, R59 ;  /* 0x0000003b003d7202 */ /* 0x000fe20000000f00 */
[C---:B------:R-:W-:Y:S01]  /*4950*/  FMUL.FTZ R59, R15.reuse, R56 ;  /* 0x000000380f3b7220 */ /* 0x040fe20000410000 */
[----:B------:R-:W-:Y:S01]  /*4960*/  MOV R56, R40 ;  /* 0x0000002800387202 */ /* 0x000fe20000000f00 */
[C---:B------:R-:W-:Y:S02]  /*4970*/  FMUL.FTZ R40, R15.reuse, R54 ;  /* 0x000000360f287220 */ /* 0x040fe40000410000 */
[----:B------:R-:W-:Y:S02]  /*4980*/  IMAD.MOV.U32 R54, RZ, RZ, R59 ;  /* 0x000000ffff367224 */ /* 0x000fe400078e003b */
[C---:B------:R-:W-:Y:S01]  /*4990*/  FMUL.FTZ R59, R15.reuse, R52 ;  /* 0x000000340f3b7220 */ /* 0x040fe20000410000 */
[----:B------:R-:W-:Y:S01]  /*49a0*/  MOV R52, R61 ;  /* 0x0000003d00347202 */ /* 0x000fe20000000f00 */
[C---:B------:R-:W-:Y:S01]  /*49b0*/  FMUL.FTZ R61, R15.reuse, R50 ;  /* 0x000000320f3d7220 */ /* 0x040fe20000410000 */
[----:B------:R-:W-:Y:S01]  /*49c0*/  MOV R50, R14 ;  /* 0x0000000e00327202 */ /* 0x000fe20000000f00 */
[----:B------:R-:W-:Y:S01]  /*49d0*/  FMUL.FTZ R14, R15, R51 ;  /* 0x000000330f0e7220 */ /* 0x000fe20000410000 */
[----:B------:R-:W-:-:S02]  /*49e0*/  IMAD.MOV.U32 R51, RZ, RZ, R43 ;  /* 0x000000ffff337224 */ /* 0x000fc400078e002b */
[----:B------:R-:W-:-:S03]  /*49f0*/  FMUL.FTZ R43, R15, R48 ;  /* 0x000000300f2b7220 */ /* 0x000fc60000410000 */
[----:B------:R-:W-:Y:S01]  /*4a00*/  MOV R48, R51 ;  /* 0x0000003300307202 */ /* 0x000fe20000000f00 */
[C---:B------:R-:W-:Y:S01]  /*4a10*/  FMUL.FTZ R51, R15.reuse, R49 ;  /* 0x000000310f337220 */ /* 0x040fe20000410000 */
[----:B------:R-:W-:Y:S01]  /*4a20*/  MOV R49, R36 ;  /* 0x0000002400317202 */ /* 0x000fe20000000f00 */
[C---:B------:R-:W-:Y:S01]  /*4a30*/  FMUL.FTZ R36, R15.reuse, R46 ;  /* 0x0000002e0f247220 */ /* 0x040fe20000410000 */
[----:B------:R-:W-:Y:S02]  /*4a40*/  IMAD.MOV.U32 R46, RZ, RZ, R52 ;  /* 0x000000ffff2e7224 */ /* 0x000fe400078e0034 */
[C---:B------:R-:W-:Y:S01]  /*4a50*/  FMUL.FTZ R52, R15.reuse, R47 ;  /* 0x0000002f0f347220 */ /* 0x040fe20000410000 */
[----:B------:R-:W-:Y:S01]  /*4a60*/  MOV R47, R40 ;  /* 0x00000028002f7202 */ /* 0x000fe20000000f00 */
[C---:B------:R-:W-:Y:S01]  /*4a70*/  FMUL.FTZ R40, R15.reuse, R9 ;  /* 0x000000090f287220 */ /* 0x040fe20000410000 */
[----:B------:R-:W-:Y:S01]  /*4a80*/  MOV R9, R54 ;  /* 0x0000003600097202 */ /* 0x000fe20000000f00 */
[----:B------:R-:W-:Y:S01]  /*4a90*/  FMUL.FTZ R54, R15, R17 ;  /* 0x000000110f367220 */ /* 0x000fe20000410000 */
[----:B------:R-:W-:-:S02]  /*4aa0*/  IMAD.MOV.U32 R17, RZ, RZ, R61 ;  /* 0x000000ffff117224 */ /* 0x000fc400078e003d */
[C---:B------:R-:W-:Y:S01]  /*4ab0*/  FMUL.FTZ R61, R15.reuse, R7 ;  /* 0x000000070f3d7220 */ /* 0x040fe20000410000 */
[----:B------:R-:W-:Y:S01]  /*4ac0*/  MOV R7, R56 ;  /* 0x0000003800077202 */ /* 0x000fe20000000f00 */
[C---:B------:R-:W-:Y:S01]  /*4ad0*/  FMUL.FTZ R56, R15.reuse, R8 ;  /* 0x000000080f387220 */ /* 0x040fe20000410000 */
[----:B------:R-:W-:Y:S01]  /*4ae0*/  MOV R8, R12 ;  /* 0x0000000c00087202 */ /* 0x000fe20000000f00 */
[----:B------:R-:W-:Y:S01]  /*4af0*/  FMUL.FTZ R12, R15, R16 ;  /* 0x000000100f0c7220 */ /* 0x000fe20000410000 */
[----:B------:R-:W-:Y:S01]  /*4b00*/  MOV R15, R47 ;  /* 0x0000002f000f7202 */ /* 0x000fe20000000f00 */
[----:B------:R-:W-:Y:S02]  /*4b10*/  IMAD.MOV.U32 R16, RZ, RZ, R59 ;  /* 0x000000ffff107224 */ /* 0x000fe400078e003b */
[C-C-:B------:R-:W-:Y:S01]  /*4b20*/  FFMA.FTZ R47, R13.reuse, R46, R11.reuse ;  /* 0x0000002e0d2f7223 */ /* 0x140fe2000001000b */
[C-C-:B------:R-:W-:Y:S01]  /*4b30*/  FFMA.FTZ R46, R13.reuse, R60, R11.reuse ;  /* 0x0000003c0d2e7223 */ /* 0x140fe2000001000b */
[----:B------:R-:W-:Y:S01]  /*4b40*/  MOV R60, R17 ;  /* 0x00000011003c7202 */ /* 0x000fe20000000f00 */
[----:B------:R-:W-:Y:S01]  /*4b50*/  FFMA.FTZ R17, R13, R57, R11 ;  /* 0x000000390d117223 */ /* 0x000fe2000001000b */
[----:B------:R-:W-:-:S02]  /*4b60*/  IMAD.MOV.U32 R57, RZ, RZ, R16 ;  /* 0x000000ffff397224 */ /* 0x000fc400078e0010 */
[C-C-:B------:R-:W-:Y:S01]  /*4b70*/  FFMA.FTZ R16, R13.reuse, R55, R11.reuse ;  /* 0x000000370d107223 */ /* 0x140fe2000001000b */
[----:B------:R-:W-:Y:S01]  /*4b80*/  MOV R55, R15 ;  /* 0x0000000f00377202 */ /* 0x000fe20000000f00 */
[C-C-:B------:R-:W-:Y:S01]  /*4b90*/  FFMA.FTZ R15, R13.reuse, R53, R11.reuse ;  /* 0x000000350d0f7223 */ /* 0x140fe2000001000b */
[----:B------:R-:W-:Y:S01]  /*4ba0*/  MOV R53, R9 ;  /* 0x0000000900357202 */ /* 0x000fe20000000f00 */
[C-C-:B------:R-:W-:Y:S01]  /*4bb0*/  FFMA.FTZ R9, R13.reuse, R51, R11.reuse ;  /* 0x000000330d097223 */ /* 0x140fe2000001000b */
[----:B------:R-:W-:Y:S02]  /*4bc0*/  IMAD.MOV.U32 R51, RZ, RZ, R8 ;  /* 0x000000ffff337224 */ /* 0x000fe400078e0008 */
[C-C-:B------:R-:W-:Y:S01]  /*4bd0*/  FFMA.FTZ R8, R13.reuse, R52, R11.reuse ;  /* 0x000000340d087223 */ /* 0x140fe2000001000b */
[----:B------:R-:W-:Y:S01]  /*4be0*/  MOV R52, R7 ;  /* 0x0000000700347202 */ /* 0x000fe20000000f00 */
[C-C-:B------:R-:W-:Y:S01]  /*4bf0*/  FFMA.FTZ R50, R13.reuse, R50, R11.reuse ;  /* 0x000000320d327223 */ /* 0x140fe2000001000b */
[C-C-:B------:R-:W-:Y:S01]  /*4c00*/  FFMA.FTZ R49, R13.reuse, R49, R11.reuse ;  /* 0x000000310d317223 */ /* 0x140fe2000001000b */
[C-C-:B------:R-:W-:Y:S01]  /*4c10*/  FFMA.FTZ R48, R13.reuse, R48, R11.reuse ;  /* 0x000000300d307223 */ /* 0x140fe2000001000b */
[C-C-:B------:R-:W-:Y:S01]  /*4c20*/  FFMA.FTZ R14, R13.reuse, R14, R11.reuse ;  /* 0x0000000e0d0e7223 */ /* 0x140fe2000001000b */
[C-C-:B------:R-:W-:Y:S01]  /*4c30*/  FFMA.FTZ R7, R13.reuse, R54, R11.reuse ;  /* 0x000000360d077223 */ /* 0x140fe2000001000b */
[----:B------:R-:W-:Y:S01]  /*4c40*/  FFMA.FTZ R11, R13, R56, R11 ;  /* 0x000000380d0b7223 */ /* 0x000fe2000001000b */
[C-C-:B------:R-:W-:Y:S01]  /*4c50*/  FFMA.FTZ R13, R10.reuse, R52, R0.reuse ;  /* 0x000000340a0d7223 */ /* 0x140fe20000010000 */
[C-C-:B------:R-:W-:Y:S01]  /*4c60*/  FFMA.FTZ R52, R10.reuse, R53, R0.reuse ;  /* 0x000000350a347223 */ /* 0x140fe20000010000 */
[----:B------:R-:W2:Y:S01]  /*4c70*/  LDL.LU R59, [R1+0x158] ;  /* 0x00015800013b7983 */ /* 0x000ea20000300800 */
[C-C-:B------:R-:W-:Y:S01]  /*4c80*/  FFMA.FTZ R53, R10.reuse, R55, R0.reuse ;  /* 0x000000370a357223 */ /* 0x140fe20000010000 */
[C-C-:B------:R-:W-:Y:S01]  /*4c90*/  FFMA.FTZ R54, R10.reuse, R57, R0.reuse ;  /* 0x000000390a367223 */ /* 0x140fe20000010000 */
[C-C-:B------:R-:W-:Y:S01]  /*4ca0*/  FFMA.FTZ R56, R10.reuse, R43, R0.reuse ;  /* 0x0000002b0a387223 */ /* 0x140fe20000010000 */
[C-C-:B------:R-:W-:Y:S01]  /*4cb0*/  FFMA.FTZ R55, R10.reuse, R60, R0.reuse ;  /* 0x0000003c0a377223 */ /* 0x140fe20000010000 */
[----:B------:R-:W3:Y:S01]  /*4cc0*/  LDL.LU R43, [R1+0x154] ;  /* 0x00015400012b7983 */ /* 0x000ee20000300800 */
[C-C-:B------:R-:W-:Y:S01]  /*4cd0*/  FFMA.FTZ R57, R10.reuse, R36, R0.reuse ;  /* 0x000000240a397223 */ /* 0x140fe20000010000 */
[C-C-:B------:R-:W-:Y:S01]  /*4ce0*/  FFMA.FTZ R51, R10.reuse, R51, R0.reuse ;  /* 0x000000330a337223 */ /* 0x140fe20000010000 */
[C-C-:B------:R-:W-:Y:S01]  /*4cf0*/  FFMA.FTZ R60, R10.reuse, R40, R0.reuse ;  /* 0x000000280a3c7223 */ /* 0x140fe20000010000 */
[----:B------:R-:W4:Y:S01]  /*4d00*/  LDL.LU R36, [R1+0x150] ;  /* 0x0001500001247983 */ /* 0x000f220000300800 */
[C-C-:B------:R-:W-:Y:S01]  /*4d10*/  FFMA.FTZ R61, R10.reuse, R61, R0.reuse ;  /* 0x0000003d0a3d7223 */ /* 0x140fe20000010000 */
[----:B------:R-:W-:-:S02]  /*4d20*/  FFMA.FTZ R0, R10, R12, R0 ;  /* 0x0000000c0a007223 */ /* 0x000fc40000010000 */
[----:B------:R-:W5:Y:S04]  /*4d30*/  LDL.LU R40, [R1+0x14c] ;  /* 0x00014c0001287983 */ /* 0x000f680000300800 */
[----:B------:R-:W4:Y:S01]  /*4d40*/  LDL.LU R12, [R1+0x148] ;  /* 0x00014800010c7983 */ /* 0x000f220000300800 */
[----:B--2---:R-:W-:-:S03]  /*4d50*/  PRMT R10, R59, 0x7632, R10 ;  /* 0x000076323b0a7816 */ /* 0x004fc6000000000a */
[----:B---3--:R-:W-:Y:S04]  /*4d60*/  STG.E.U16 desc[UR8][R42.64+0x4], R59 ;  /* 0x0000043b2a007986 */ /* 0x008fe8000c101508 */
[----:B------:R-:W-:Y:S01]  /*4d70*/  STG.E.U16 desc[UR8][R42.64+0x6], R10 ;  /* 0x0000060a2a007986 */ /* 0x000fe2000c101508 */
[C---:B----4-:R-:W-:Y:S02]  /*4d80*/  PRMT R41, R12.reuse, 0x7610, R41 ;  /* 0x000076100c297816 */ /* 0x050fe40000000029 */
[----:B------:R-:W-:-:S03]  /*4d90*/  PRMT R12, R12, 0x7632, R12 ;  /* 0x000076320c0c7816 */ /* 0x000fc6000000000c */
[----:B------:R0:W-:Y:S04]  /*4da0*/  STG.E.U16 desc[UR8][R42.64], R41 ;  /* 0x000000292a007986 */ /* 0x0001e8000c101508 */
[----:B------:R1:W-:Y:S04]  /*4db0*/  STG.E.U16 desc[UR8][R42.64+0x2], R12 ;  /* 0x0000020c2a007986 */ /* 0x0003e8000c101508 */
[----:B0-----:R-:W5:Y:S04]  /*4dc0*/  LDL.LU R41, [R1+0x144] ;  /* 0x0001440001297983 */ /* 0x001f680000300800 */
[----:B------:R-:W2:Y:S04]  /*4dd0*/  LDL.LU R59, [R1+0xe4] ;  /* 0x0000e400013b7983 */ /* 0x000ea80000300800 */
[----:B-1----:R-:W3:Y:S01]  /*4de0*/  LDL.LU R43, [R1+0xdc] ;  /* 0x0000dc00012b7983 */ /* 0x002ee20000300800 */
[----:B------:R-:W-:-:S02]  /*4df0*/  PRMT R10, R58, 0x7632, R10 ;  /* 0x000076323a0a7816 */ /* 0x000fc4000000000a */
[----:B------:R-:W-:Y:S01]  /*4e00*/  F2FP.BF16.F32.PACK_AB R50, R39, R50 ;  /* 0x000000322732723e */ /* 0x000fe200000010ff */
[----:B-----5:R0:W-:Y:S01]  /*4e10*/  STG.E.U16 desc[UR8][R40.64], R58 ;  /* 0x0000003a28007986 */ /* 0x0201e2000c101508 */
[----:B---3--:R-:W-:-:S03]  /*4e20*/  F2FP.BF16.F32.PACK_AB R12, R38, R43 ;  /* 0x0000002b260c723e */ /* 0x008fc600000010ff */
[----:B0-----:R-:W3:Y:S04]  /*4e30*/  LDL.LU R58, [R1+0xf0] ;  /* 0x0000f000013a7983 */ /* 0x001ee80000300800 */
[----:B------:R-:W4:Y:S04]  /*4e40*/  LDL.LU R38, [R1+0x140] ;  /* 0x0001400001267983 */ /* 0x000f280000300800 */
[----:B------:R-:W5:Y:S04]  /*4e50*/  LDL.LU R43, [R1+0x100] ;  /* 0x00010000012b7983 */ /* 0x000f680000300800 */
[----:B------:R-:W4:Y:S04]  /*4e60*/  LDL.LU R39, [R1+0x13c] ;  /* 0x00013c0001277983 */ /* 0x000f280000300800 */
[----:B------:R2:W-:Y:S02]  /*4e70*/  STG.E.U16 desc[UR8][R40.64+0x2], R10 ;  /* 0x0000020a28007986 */ /* 0x0005e4000c101508 */
[----:B--2---:R-:W-:-:S02]  /*4e80*/  F2FP.BF16.F32.PACK_AB R10, R37, R59 ;  /* 0x0000003b250a723e */ /* 0x004fc400000010ff */
[----:B------:R-:W2:Y:S01]  /*4e90*/  LDL.LU R37, [R1+0x138] ;  /* 0x0001380001257983 */ /* 0x000ea20000300800 */
[----:B------:R-:W-:-:S03]  /*4ea0*/  PRMT R42, R6, 0x7632, R42 ;  /* 0x00007632062a7816 */ /* 0x000fc6000000002a */
[----:B------:R0:W-:Y:S01]  /*4eb0*/  STG.E.U16 desc[UR8][R40.64+0x4], R6 ;  /* 0x0000040628007986 */ /* 0x0001e2000c101508 */
[----:B------:R-:W-:-:S03]  /*4ec0*/  F2FP.BF16.F32.PACK_AB R49, R35, R49 ;  /* 0x000000312331723e */ /* 0x000fc600000010ff */
[----:B------:R-:W-:Y:S04]  /*4ed0*/  STG.E.U16 desc[UR8][R40.64+0x6], R42 ;  /* 0x0000062a28007986 */ /* 0x000fe8000c101508 */
[----:B------:R-:W5:Y:S01]  /*4ee0*/  LDL.LU R59, [R1+0x108] ;  /* 0x00010800013b7983 */ /* 0x000f620000300800 */
[----:B0-----:R-:W-:-:S03]  /*4ef0*/  PRMT R6, R12, 0x7632, R6 ;  /* 0x000076320c067816 */ /* 0x001fc60000000006 */
[----:B------:R-:W5:Y:S04]  /*4f00*/  LDL.LU R35, [R1+0x134] ;  /* 0x0001340001237983 */ /* 0x000f680000300800 */
[----:B----4-:R0:W-:Y:S04]  /*4f10*/  STG.E.U16 desc[UR8][R38.64], R12 ;  /* 0x0000000c26007986 */ /* 0x0101e8000c101508 */
[----:B------:R1:W-:Y:S01]  /*4f20*/  STG.E.U16 desc[UR8][R38.64+0x2], R6 ;  /* 0x0000020626007986 */ /* 0x0003e2000c101508 */
[----:B0-----:R-:W-:-:S03]  /*4f30*/  PRMT R12, R50, 0x7632, R12 ;  /* 0x00007632320c7816 */ /* 0x001fc6000000000c */
[----:B------:R-:W-:Y:S01]  /*4f40*/  STG.E.U16 desc[UR8][R38.64+0x4], R50 ;  /* 0x0000043226007986 */ /* 0x000fe2000c101508 */
[----:B-1----:R-:W-:-:S03]  /*4f50*/  PRMT R6, R10, 0x7632, R6 ;  /* 0x000076320a067816 */ /* 0x002fc60000000006 */
[----:B------:R-:W-:Y:S04]  /*4f60*/  STG.E.U16 desc[UR8][R38.64+0x6], R12 ;  /* 0x0000060c26007986 */ /* 0x000fe8000c101508 */
[----:B--2---:R3:W-:Y:S02]  /*4f70*/  STG.E.U16 desc[UR8][R36.64], R10 ;  /* 0x0000000a24007986 */ /* 0x0047e4000c101508 */
[----:B---3--:R-:W-:Y:S02]  /*4f80*/  F2FP.BF16.F32.PACK_AB R10, R33, R58 ;  /* 0x0000003a210a723e */ /* 0x008fe400000010ff */
[----:B------:R-:W2:Y:S04]  /*4f90*/  LDL.LU R33, [R1+0x130] ;  /* 0x0001300001217983 */ /* 0x000ea80000300800 */
[----:B------:R-:W3:Y:S01]  /*4fa0*/  LDL.LU R58, [R1+0x104] ;  /* 0x00010400013a7983 */ /* 0x000ee20000300800 */
[----:B------:R-:W-:-:S02]  /*4fb0*/  PRMT R12, R49, 0x7632, R12 ;  /* 0x00007632310c7816 */ /* 0x000fc4000000000c */
[----:B------:R-:W-:Y:S01]  /*4fc0*/  F2FP.BF16.F32.PACK_AB R13, R13, R48 ;  /* 0x000000300d0d723e */ /* 0x000fe200000010ff */
[----:B------:R0:W-:Y:S01]  /*4fd0*/  STG.E.U16 desc[UR8][R36.64+0x2], R6 ;  /* 0x0000020624007986 */ /* 0x0001e2000c101508 */
[----:B------:R-:W-:-:S03]  /*4fe0*/  F2FP.BF16.F32.PACK_AB R47, R51, R47 ;  /* 0x0000002f332f723e */ /* 0x000fc600000010ff */
[----:B------:R1:W-:Y:S04]  /*4ff0*/  STG.E.U16 desc[UR8][R36.64+0x6], R12 ;  /* 0x0000060c24007986 */ /* 0x0003e8000c101508 */
[----:B------:R-:W-:Y:S01]  /*5000*/  STG.E.U16 desc[UR8][R36.64+0x4], R49 ;  /* 0x0000043124007986 */ /* 0x000fe2000c101508 */
[----:B0-----:R-:W-:-:S03]  /*5010*/  PRMT R6, R10, 0x7632, R6 ;  /* 0x000076320a067816 */ /* 0x001fc60000000006 */
[----:B-----5:R0:W-:Y:S01]  /*5020*/  STG.E.U16 desc[UR8][R34.64], R10 ;  /* 0x0000000a22007986 */ /* 0x0201e2000c101508 */
[----:B-1----:R-:W-:-:S03]  /*5030*/  PRMT R12, R13, 0x7632, R12 ;  /* 0x000076320d0c7816 */ /* 0x002fc6000000000c */
[----:B------:R1:W-:Y:S04]  /*5040*/  STG.E.U16 desc[UR8][R34.64+0x2], R6 ;  /* 0x0000020622007986 */ /* 0x0003e8000c101508 */
[----:B------:R4:W-:Y:S01]  /*5050*/  STG.E.U16 desc[UR8][R34.64+0x6], R12 ;  /* 0x0000060c22007986 */ /* 0x0009e2000c101508 */
[----:B0-----:R-:W-:-:S03]  /*5060*/  F2FP.BF16.F32.PACK_AB R10, R31, R43 ;  /* 0x0000002b1f0a723e */ /* 0x001fc600000010ff */
[----:B------:R-:W-:Y:S01]  /*5070*/  STG.E.U16 desc[UR8][R34.64+0x4], R13 ;  /* 0x0000040d22007986 */ /* 0x000fe2000c101508 */
[----:B-1----:R-:W-:-:S03]  /*5080*/  PRMT R6, R10, 0x7632, R6 ;  /* 0x000076320a067816 */ /* 0x002fc60000000006 */
[----:B------:R-:W5:Y:S01]  /*5090*/  LDL.LU R31, [R1+0x12c] ;  /* 0x00012c00011f7983 */ /* 0x000f620000300800 */
[----:B----4-:R-:W-:-:S03]  /*50a0*/  PRMT R12, R47, 0x7632, R12 ;  /* 0x000076322f0c7816 */ /* 0x010fc6000000000c */
[----:B------:R-:W4:Y:S04]  /*50b0*/  LDL.LU R43, [R1+0xfc] ;  /* 0x0000fc00012b7983 */ /* 0x000f280000300800 */
[----:B--2---:R0:W-:Y:S04]  /*50c0*/  STG.E.U16 desc[UR8][R32.64], R10 ;  /* 0x0000000a20007986 */ /* 0x0041e8000c101508 */
[----:B------:R-:W-:Y:S04]  /*50d0*/  STG.E.U16 desc[UR8][R32.64+0x2], R6 ;  /* 0x0000020620007986 */ /* 0x000fe8000c101508 */
[----:B------:R-:W-:Y:S01]  /*50e0*/  STG.E.U16 desc[UR8][R32.64+0x4], R47 ;  /* 0x0000042f20007986 */ /* 0x000fe2000c101508 */
[----:B0-----:R-:W-:-:S03]  /*50f0*/  F2FP.BF16.F32.PACK_AB R10, R28, R59 ;  /* 0x0000003b1c0a723e */ /* 0x001fc600000010ff */
[----:B------:R0:W-:Y:S01]  /*5100*/  STG.E.U16 desc[UR8][R32.64+0x6], R12 ;  /* 0x0000060c20007986 */ /* 0x0001e2000c101508 */
[----:B------:R-:W-:-:S03]  /*5110*/  PRMT R13, R10, 0x7610, R13 ;  /* 0x000076100a0d7816 */ /* 0x000fc6000000000d */
[----:B------:R-:W2:Y:S04]  /*5120*/  LDL.LU R28, [R1+0x128] ;  /* 0x00012800011c7983 */ /* 0x000ea80000300800 */
[----:B------:R-:W2:Y:S01]  /*5130*/  LDL.LU R59, [R1+0xf8] ;  /* 0x0000f800013b7983 */ /* 0x000ea20000300800 */
[----:B0-----:R-:W-:Y:S02]  /*5140*/  PRMT R33, R10, 0x7632, R33 ;  /* 0x000076320a217816 */ /* 0x001fe40000000021 */
[----:B---3--:R-:W-:Y:S02]  /*5150*/  F2FP.BF16.F32.PACK_AB R10, R29, R58 ;  /* 0x0000003a1d0a723e */ /* 0x008fe400000010ff */
[----:B------:R-:W2:Y:S01]  /*5160*/  LDL.LU R29, [R1+0x124] ;  /* 0x00012400011d7983 */ /* 0x000ea20000300800 */
[----:B------:R-:W-:-:S02]  /*5170*/  F2FP.BF16.F32.PACK_AB R46, R52, R46 ;  /* 0x0000002e342e723e */ /* 0x000fc400000010ff */
[----:B------:R-:W-:Y:S01]  /*5180*/  F2FP.BF16.F32.PACK_AB R17, R53, R17 ;  /* 0x000000113511723e */ /* 0x000fe200000010ff */
[----:B------:R-:W3:Y:S01]  /*5190*/  LDL.LU R50, [R1+0x58] ;  /* 0x0000580001327983 */ /* 0x000ee20000300800 */
[----:B------:R-:W-:Y:S02]  /*51a0*/  PRMT R34, R46, 0x7632, R34 ;  /* 0x000076322e227816 */ /* 0x000fe40000000022 */
[----:B------:R-:W-:Y:S01]  /*51b0*/  PRMT R12, R10, 0x7632, R12 ;  /* 0x000076320a0c7816 */ /* 0x000fe2000000000c */
[----:B------:R-:W3:Y:S04]  /*51c0*/  LDL.LU R42, [R1+0xf4] ;  /* 0x0000f400012a7983 */ /* 0x000ee80000300800 */
[----:B-----5:R0:W-:Y:S01]  /*51d0*/  STG.E.U16 desc[UR8][R30.64], R13 ;  /* 0x0000000d1e007986 */ /* 0x0201e2000c101508 */
[----:B----4-:R-:W-:-:S03]  /*51e0*/  F2FP.BF16.F32.PACK_AB R6, R27, R43 ;  /* 0x0000002b1b06723e */ /* 0x010fc600000010ff */
[----:B------:R-:W-:Y:S04]  /*51f0*/  STG.E.U16 desc[UR8][R30.64+0x2], R33 ;  /* 0x000002211e007986 */ /* 0x000fe8000c101508 */
[----:B------:R-:W-:Y:S01]  /*5200*/  STG.E.U16 desc[UR8][R30.64+0x4], R46 ;  /* 0x0000042e1e007986 */ /* 0x000fe2000c101508 */
[----:B0-----:R-:W-:-:S03]  /*5210*/  PRMT R13, R17, 0x7632, R13 ;  /* 0x00007632110d7816 */ /* 0x001fc6000000000d */
[----:B------:R0:W-:Y:S04]  /*5220*/  STG.E.U16 desc[UR8][R30.64+0x6], R34 ;  /* 0x000006221e007986 */ /* 0x0001e8000c101508 */
[----:B------:R-:W4:Y:S04]  /*5230*/  LDL.LU R27, [R1+0x120] ;  /* 0x00012000011b7983 */ /* 0x000f280000300800 */
[----:B------:R-:W5:Y:S04]  /*5240*/  LDL.LU R40, [R1+0x54] ;  /* 0x0000540001287983 */ /* 0x000f680000300800 */
[----:B------:R-:W5:Y:S01]  /*5250*/  LDL.LU R41, [R1+0xec] ;  /* 0x0000ec0001297983 */ /* 0x000f620000300800 */
[----:B0-----:R-:W-:-:S03]  /*5260*/  PRMT R31, R6, 0x7610, R31 ;  /* 0x00007610061f7816 */ /* 0x001fc6000000001f */
[----:B--2---:R-:W-:Y:S04]  /*5270*/  STG.E.U16 desc[UR8][R28.64], R10 ;  /* 0x0000000a1c007986 */ /* 0x004fe8000c101508 */
[----:B------:R-:W-:Y:S04]  /*5280*/  STG.E.U16 desc[UR8][R28.64+0x2], R12 ;  /* 0x0000020c1c007986 */ /* 0x000fe8000c101508 */
[----:B------:R-:W-:Y:S04]  /*5290*/  STG.E.U16 desc[UR8][R28.64+0x4], R17 ;  /* 0x000004111c007986 */ /* 0x000fe8000c101508 */
[----:B------:R0:W-:Y:S02]  /*52a0*/  STG.E.U16 desc[UR8][R28.64+0x6], R13 ;  /* 0x0000060d1c007986 */ /* 0x0001e4000c101508 */
[----:B0-----:R-:W-:-:S02]  /*52b0*/  PRMT R29, R6, 0x7632, R29 ;  /* 0x00007632061d7816 */ /* 0x001fc4000000001d */
[----:B------:R-:W-:Y:S02]  /*52c0*/  F2FP.BF16.F32.PACK_AB R6, R25, R59 ;  /* 0x0000003b1906723e */ /* 0x000fe400000010ff */
[----:B------:R-:W2:Y:S04]  /*52d0*/  LDL.LU R25, [R1+0x11c] ;  /* 0x00011c0001197983 */ /* 0x000ea80000300800 */
[----:B------:R-:W2:Y:S04]  /*52e0*/  LDL.LU R58, [R1+0x50] ;  /* 0x00005000013a7983 */ /* 0x000ea80000300800 */
[----:B------:R-:W2:Y:S04]  /*52f0*/  LDL.LU R43, [R1+0xe8] ;  /* 0x0000e800012b7983 */ /* 0x000ea80000300800 */
[----:B------:R-:W2:Y:S01]  /*5300*/  LDL.LU R59, [R1+0xe0] ;  /* 0x0000e000013b7983 */ /* 0x000ea20000300800 */
[----:B------:R-:W-:-:S02]  /*5310*/  F2FP.BF16.F32.PACK_AB R16, R54, R16 ;  /* 0x000000103610723e */ /* 0x000fc400000010ff */
[----:B------:R-:W-:Y:S02]  /*5320*/  PRMT R12, R6, 0x7610, R12 ;  /* 0x00007610060c7816 */ /* 0x000fe4000000000c */
[----:B------:R-:W-:Y:S02]  /*5330*/  PRMT R10, R16, 0x7632, R10 ;  /* 0x00007632100a7816 */ /* 0x000fe4000000000a */
[----:B------:R-:W-:Y:S02]  /*5340*/  PRMT R13, R6, 0x7632, R13 ;  /* 0x00007632060d7816 */ /* 0x000fe4000000000d */
[----:B---3--:R-:W-:Y:S01]  /*5350*/  F2FP.BF16.F32.PACK_AB R6, R50, R42 ;  /* 0x0000002a3206723e */ /* 0x008fe200000010ff */
[----:B----4-:R0:W-:Y:S01]  /*5360*/  STG.E.U16 desc[UR8][R26.64+0x4], R16 ;  /* 0x000004101a007986 */ /* 0x0101e2000c101508 */
[----:B------:R-:W-:Y:S02]  /*5370*/  F2FP.BF16.F32.PACK_AB R15, R55, R15 ;  /* 0x0000000f370f723e */ /* 0x000fe400000010ff */
[----:B------:R-:W-:Y:S01]  /*5380*/  F2FP.BF16.F32.PACK_AB R14, R56, R14 ;  /* 0x0000000e380e723e */ /* 0x000fe200000010ff */
[----:B------:R1:W-:Y:S01]  /*5390*/  STG.E.U16 desc[UR8][R26.64+0x6], R10 ;  /* 0x0000060a1a007986 */ /* 0x0003e2000c101508 */
[----:B------:R-:W-:-:S03]  /*53a0*/  PRMT R17, R15, 0x7632, R17 ;  /* 0x000076320f117816 */ /* 0x000fc60000000011 */
[----:B------:R-:W-:Y:S01]  /*53b0*/  STG.E.U16 desc[UR8][R26.64], R31 ;  /* 0x0000001f1a007986 */ /* 0x000fe2000c101508 */
[----:B0-----:R-:W-:-:S03]  /*53c0*/  PRMT R16, R6, 0x7610, R16 ;  /* 0x0000761006107816 */ /* 0x001fc60000000010 */
[----:B------:R-:W-:Y:S01]  /*53d0*/  STG.E.U16 desc[UR8][R26.64+0x2], R29 ;  /* 0x0000021d1a007986 */ /* 0x000fe2000c101508 */
[----:B-1----:R-:W-:Y:S02]  /*53e0*/  PRMT R10, R6, 0x7632, R10 ;  /* 0x00007632060a7816 */ /* 0x002fe4000000000a */
[----:B-----5:R-:W-:Y:S01]  /*53f0*/  F2FP.BF16.F32.PACK_AB R6, R40, R41 ;  /* 0x000000292806723e */ /* 0x020fe200000010ff */
[----:B--2---:R0:W-:Y:S04]  /*5400*/  STG.E.U16 desc[UR8][R24.64], R12 ;  /* 0x0000000c18007986 */ /* 0x0041e8000c101508 */
[----:B------:R1:W-:Y:S04]  /*5410*/  STG.E.U16 desc[UR8][R24.64+0x2], R13 ;  /* 0x0000020d18007986 */ /* 0x0003e8000c101508 */
[----:B------:R2:W-:Y:S01]  /*5420*/  STG.E.U16 desc[UR8][R24.64+0x4], R15 ;  /* 0x0000040f18007986 */ /* 0x0005e2000c101508 */
[----:B0-----:R-:W-:-:S03]  /*5430*/  PRMT R12, R14, 0x7632, R12 ;  /* 0x000076320e0c7816 */ /* 0x001fc6000000000c */
[----:B------:R-:W-:Y:S01]  /*5440*/  STG.E.U16 desc[UR8][R24.64+0x6], R17 ;  /* 0x0000061118007986 */ /* 0x000fe2000c101508 */
[C---:B-1----:R-:W-:Y:S02]  /*5450*/  PRMT R13, R6.reuse, 0x7610, R13 ;  /* 0x00007610060d7816 */ /* 0x042fe4000000000d */
[----:B--2---:R-:W-:Y:S02]  /*5460*/  PRMT R15, R6, 0x7632, R15 ;  /* 0x00007632060f7816 */ /* 0x004fe4000000000f */
[----:B------:R-:W-:Y:S01]  /*5470*/  F2FP.BF16.F32.PACK_AB R6, R58, R43 ;  /* 0x0000002b3a06723e */ /* 0x000fe200000010ff */
[----:B------:R0:W-:Y:S04]  /*5480*/  STG.E.U16 desc[UR8][R22.64+0x2], R10 ;  /* 0x0000020a16007986 */ /* 0x0001e8000c101508 */
[----:B------:R1:W-:Y:S01]  /*5490*/  STG.E.U16 desc[UR8][R22.64+0x6], R12 ;  /* 0x0000060c16007986 */ /* 0x0003e2000c101508 */
[----:B0-----:R-:W-:-:S02]  /*54a0*/  PRMT R10, R6, 0x7610, R10 ;  /* 0x00007610060a7816 */ /* 0x001fc4000000000a */
[----:B-1----:R-:W-:Y:S02]  /*54b0*/  PRMT R12, R6, 0x7632, R12 ;  /* 0x00007632060c7816 */ /* 0x002fe4000000000c */
[----:B------:R-:W-:Y:S02]  /*54c0*/  F2FP.BF16.F32.PACK_AB R6, R3, R59 ;  /* 0x0000003b0306723e */ /* 0x000fe400000010ff */
[----:B------:R-:W2:Y:S01]  /*54d0*/  LDL.LU R3, [R1+0x118] ;  /* 0x0001180001037983 */ /* 0x000ea20000300800 */
[----:B------:R-:W-:-:S03]  /*54e0*/  F2FP.BF16.F32.PACK_AB R9, R57, R9 ;  /* 0x000000093909723e */ /* 0x000fc600000010ff */
[----:B------:R0:W-:Y:S04]  /*54f0*/  STG.E.U16 desc[UR8][R22.64], R16 ;  /* 0x0000001016007986 */ /* 0x0001e8000c101508 */
[----:B------:R1:W-:Y:S04]  /*5500*/  STG.E.U16 desc[UR8][R22.64+0x4], R14 ;  /* 0x0000040e16007986 */ /* 0x0003e8000c101508 */
[----:B------:R3:W-:Y:S01]  /*5510*/  STG.E.U16 desc[UR8][R20.64+0x4], R9 ;  /* 0x0000040914007986 */ /* 0x0007e2000c101508 */
[----:B0-----:R-:W-:Y:S02]  /*5520*/  PRMT R16, R9, 0x7632, R16 ;  /* 0x0000763209107816 */ /* 0x001fe40000000010 */
[----:B-1----:R-:W-:-:S02]  /*5530*/  PRMT R22, R6, 0x7610, R22 ;  /* 0x0000761006167816 */ /* 0x002fc40000000016 */
[----:B---3--:R-:W-:Y:S02]  /*5540*/  PRMT R9, R6, 0x7632, R9 ;  /* 0x0000763206097816 */ /* 0x008fe40000000009 */
[----:B--2---:R-:W-:Y:S02]  /*5550*/  F2FP.BF16.F32.PACK_AB R6, R2, R3 ;  /* 0x000000030206723e */ /* 0x004fe400000010ff */
[----:B------:R-:W2:Y:S04]  /*5560*/  LDL.LU R2, [R1+0x114] ;  /* 0x0001140001027983 */ /* 0x000ea80000300800 */
[----:B------:R-:W3:Y:S01]  /*5570*/  LDL.LU R3, [R1+0x110] ;  /* 0x0001100001037983 */ /* 0x000ee20000300800 */
[----:B------:R-:W-:Y:S02]  /*5580*/  F2FP.BF16.F32.PACK_AB R8, R60, R8 ;  /* 0x000000083c08723e */ /* 0x000fe400000010ff */
[----:B------:R-:W-:Y:S01]  /*5590*/  F2FP.BF16.F32.PACK_AB R7, R61, R7 ;  /* 0x000000073d07723e */ /* 0x000fe200000010ff */
[----:B------:R0:W-:Y:S01]  /*55a0*/  STG.E.U16 desc[UR8][R20.64], R13 ;  /* 0x0000000d14007986 */ /* 0x0001e2000c101508 */
[----:B------:R-:W-:-:S03]  /*55b0*/  F2FP.BF16.F32.PACK_AB R0, R0, R11 ;  /* 0x0000000b0000723e */ /* 0x000fc600000010ff */
[----:B------:R-:W-:Y:S01]  /*55c0*/  STG.E.U16 desc[UR8][R20.64+0x2], R15 ;  /* 0x0000020f14007986 */ /* 0x000fe2000c101508 */
[----:B------:R-:W-:-:S03]  /*55d0*/  PRMT R11, R0, 0x7632, R11 ;  /* 0x00007632000b7816 */ /* 0x000fc6000000000b */
[----:B------:R-:W-:Y:S04]  /*55e0*/  STG.E.U16 desc[UR8][R20.64+0x6], R16 ;  /* 0x0000061014007986 */ /* 0x000fe8000c101508 */
[----:B------:R1:W-:Y:S01]  /*55f0*/  STG.E.U16 desc[UR8][R18.64], R10 ;  /* 0x0000000a12007986 */ /* 0x0003e2000c101508 */
[----:B0-----:R-:W-:-:S03]  /*5600*/  PRMT R13, R8, 0x7632, R13 ;  /* 0x00007632080d7816 */ /* 0x001fc6000000000d */
[----:B------:R0:W-:Y:S04]  /*5610*/  STG.E.U16 desc[UR8][R18.64+0x4], R8 ;  /* 0x0000040812007986 */ /* 0x0001e8000c101508 */
[----:B------:R4:W-:Y:S01]  /*5620*/  STG.E.U16 desc[UR8][R18.64+0x2], R12 ;  /* 0x0000020c12007986 */ /* 0x0009e2000c101508 */
[----:B-1----:R-:W-:-:S03]  /*5630*/  PRMT R10, R7, 0x7632, R10 ;  /* 0x00007632070a7816 */ /* 0x002fc6000000000a */
        /* <DEDUP_REMOVED lines=11> */
[----:B--2---:R-:W-:-:S04]  /*56f0*/  IADD3 R2, P0, R2, 0x57, RZ ;  /* 0x0000005702027810 */ /* 0x004fc80007f1e0ff */
[----:B---3--:R-:W-:Y:S02]  /*5700*/  IADD3.X R3, RZ, R3, RZ, P0, !PT ;  /* 0x00000003ff037210 */ /* 0x008fe400007fe4ff */
[----:B------:R-:W-:-:S04]  /*5710*/  ISETP.GE.U32.AND P0, PT, R2, UR10, PT ;  /* 0x0000000a02007c0c */ /* 0x000fc8000bf06070 */
[----:B------:R-:W-:-:S13]  /*5720*/  ISETP.GE.AND.EX P0, PT, R3, UR5, PT, P0 ;  /* 0x0000000503007c0c */ /* 0x000fda000bf06300 */
[----:B----4-:R-:W-:Y:S05]  /*5730*/  @!P0 BRA `(.L_x_1644) ;  /* 0xffffffa800908947 */ /* 0x010fea000383ffff */
[----:B------:R-:W-:Y:S05]  /*5740*/  EXIT ;  /* 0x000000000000794d */ /* 0x000fea0003800000 */
.L_x_1645:
        /* <DEDUP_REMOVED lines=11> */
.L_x_3564:


//--------------------- .text._ZN13group_norm_v214gn_cuda_kernelI13__nv_bfloat16Li320ELi2ELi32ELi80ELi256ELb0ELi64ELi320ELi320ELi4ELb1ELi74ELb0ELb0ENS_16CompileConditionILi900EEEEEvPT_PKS4_S7_S7_flPfS8_Pj --------------------------
	.section	.text._ZN13group_norm_v214gn_cuda_kernelI13__nv_bfloat16Li320ELi2ELi32ELi80ELi256ELb0ELi64ELi320ELi320ELi4ELb1ELi74ELb0ELb0ENS_16CompileConditionILi900EEEEEvPT_PKS4_S7_S7_flPfS8_Pj,"ax",@progbits
	.align	128
        .global         _ZN13group_norm_v214gn_cuda_kernelI13__nv_bfloat16Li320ELi2ELi32ELi80ELi256ELb0ELi64ELi320ELi320ELi4ELb1ELi74ELb0ELb0ENS_16CompileConditionILi900EEEEEvPT_PKS4_S7_S7_flPfS8_Pj
        .type           _ZN13group_norm_v214gn_cuda_kernelI13__nv_bfloat16Li320ELi2ELi32ELi80ELi256ELb0ELi64ELi320ELi320ELi4ELb1ELi74ELb0ELb0ENS_16CompileConditionILi900EEEEEvPT_PKS4_S7_S7_flPfS8_Pj,@function
        .size           _ZN13group_norm_v214gn_cuda_kernelI13__nv_bfloat16Li320ELi2ELi32ELi80ELi256ELb0ELi64ELi320ELi320ELi4ELb1ELi74ELb0ELb0ENS_16CompileConditionILi900EEEEEvPT_PKS4_S7_S7_flPfS8_Pj,(.L_x_3565 - _ZN13group_norm_v214gn_cuda_kernelI13__nv_bfloat16Li320ELi2ELi32ELi80ELi256ELb0ELi64ELi320ELi320ELi4ELb1ELi74ELb0ELb0ENS_16CompileConditionILi900EEEEEvPT_PKS4_S7_S7_flPfS8_Pj)
        .other          _ZN13group_norm_v214gn_cuda_kernelI13__nv_bfloat16Li320ELi2ELi32ELi80ELi256ELb0ELi64ELi320ELi320ELi4ELb1ELi74ELb0ELb0ENS_16CompileConditionILi900EEEEEvPT_PKS4_S7_S7_flPfS8_Pj,@"STO_CUDA_ENTRY STV_DEFAULT"
_ZN13group_norm_v214gn_cuda_kernelI13__nv_bfloat16Li320ELi2ELi32ELi80ELi256ELb0ELi64ELi320ELi320ELi4ELb1ELi74ELb0ELb0ENS_16CompileConditionILi900EEEEEvPT_PKS4_S7_S7_flPfS8_Pj:
.text._ZN13group_norm_v214gn_cuda_kernelI13__nv_bfloat16Li320ELi2ELi32ELi80ELi256ELb0ELi64ELi320ELi320ELi4ELb1ELi74ELb0ELb0ENS_16CompileConditionILi900EEEEEvPT_PKS4_S7_S7_flPfS8_Pj:
        /* <DEDUP_REMOVED lines=17> */
[----:B0-----:R-:W-:-:S05]  /*0110*/  IMAD.WIDE.U32 R2, R4, -0x33333333, RZ ;  /* 0xcccccccd04027825 */ /* 0x001fca00078e00ff */
[----:B------:R-:W-:Y:S02]  /*0120*/  SHF.R.U32.HI R7, RZ, 0x6, R3 ;  /* 0x00000006ff077819 */ /* 0x000fe40000011603 */
[----:B-1----:R-:W-:-:S03]  /*0130*/  LEA R3, R5, R0, 0x18 ;  /* 0x0000000005037211 */ /* 0x002fc600078ec0ff */
[----:B------:R-:W-:-:S04]  /*0140*/  IMAD R0, R7, -0x50, R4 ;  /* 0xffffffb007007824 */ /* 0x000fc800078e0204 */
[----:B------:R-:W-:-:S05]  /*0150*/  IMAD R0, R0, 0x28, R3 ;  /* 0x0000002800007824 */ /* 0x000fca00078e0203 */
[----:B------:R-:W-:-:S05]  /*0160*/  LEA R0, R7, R0, 0x3 ;  /* 0x0000000007007211 */ /* 0x000fca00078e18ff */
[----:B------:R0:W-:Y:S02]  /*0170*/  STL [R1+0x34], R0 ;  /* 0x0000340001007387 */ /* 0x0001e40000100800 */
.L_x_1654:
[----:B------:R-:W1:Y:S01]  /*0180*/  S2R R88, SR_TID.X ;  /* 0x0000000000587919 */ /* 0x000e620000002100 */
[----:B------:R-:W-:Y:S01]  /*0190*/  ULOP3.LUT UR6, UR9, 0x7, URZ, 0xc0, !UPT ;  /* 0x0000000709067892 */ /* 0x000fe2000f8ec03f */
[----:B--2---:R-:W2:Y:S01]  /*01a0*/  LDC.64 R28, c[0x0][0x220] ;  /* 0x00008800ff1c7b82 */ /* 0x004ea20000000a00 */
[----:B------:R-:W-:Y:S01]  /*01b0*/  USHF.R.U64 UR15, UR9, 0x3, UR5 ;  /* 0x00000003090f7899 */ /* 0x000fe20008001205 */
[----:B0-----:R-:W0:Y:S01]  /*01c0*/  S2R R0, SR_CTAID.X ;  /* 0x0000000000007919 */ /* 0x001e220000002500 */
[----:B------:R-:W-:Y:S02]  /*01d0*/  UIMAD UR12, UR6, 0x140, URZ ;  /* 0x00000140060c78a4 */ /* 0x000fe4000f8e023f */
[----:B------:R-:W-:Y:S02]  /*01e0*/  USHF.R.U32.HI UR6, URZ, 0x3, UR5 ;  /* 0x000000033f067899 */ /* 0x000fe40008011605 */
[----:B------:R-:W-:Y:S01]  /*01f0*/  MOV R7, UR15 ;  /* 0x0000000f00077c02 */ /* 0x000fe20008000f00 */
[----:B------:R-:W-:Y:S01]  /*0200*/  ULDC.64 UR20, c[0x0][0x218] ;  /* 0x0000860000147ab9 */ /* 0x000fe20000000a00 */
[----:B------:R-:W-:Y:S01]  /*0210*/  UIMAD UR11, UR6, 0xa0000, URZ ;  /* 0x000a0000060b78a4 */ /* 0x000fe2000f8e023f */
[----:B------:R-:W3:Y:S01]  /*0220*/  LDC.64 R26, c[0x0][0x228] ;  /* 0x00008a00ff1a7b82 */ /* 0x000ee20000000a00 */
[----:B-1----:R-:W-:-:S04]  /*0230*/  IMAD.WIDE.U32 R2, R88, -0x33333333, RZ ;  /* 0xcccccccd58027825 */ /* 0x002fc800078e00ff */
[----:B0-----:R-:W-:Y:S01]  /*0240*/  IMAD.SHL.U32 R0, R0, 0x40, RZ ;  /* 0x0000004000007824 */ /* 0x001fe200078e00ff */
[----:B------:R-:W-:-:S04]  /*0250*/  SHF.R.U32.HI R3, RZ, 0x6, R3 ;  /* 0x00000006ff037819 */ /* 0x000fc80000011603 */
[----:B------:R-:W-:Y:S01]  /*0260*/  LOP3.LUT R0, R0, 0xc0, RZ, 0xc0, !PT ;  /* 0x000000c000007812 */ /* 0x000fe200078ec0ff */
[----:B------:R-:W-:-:S03]  /*0270*/  IMAD R77, R3, -0x50, R88 ;  /* 0xffffffb0034d7824 */ /* 0x000fc600078e0258 */
[----:B------:R-:W-:Y:S02]  /*0280*/  IADD3 R0, R0, R3, RZ ;  /* 0x0000000300007210 */ /* 0x000fe40007ffe0ff */
[----:B------:R-:W-:-:S03]  /*0290*/  LEA R4, R77, UR12, 0x2 ;  /* 0x0000000c4d047c11 */ /* 0x000fc6000f8e10ff */
[----:B------:R-:W-:Y:S01]  /*02a0*/  IMAD R2, R0, 0xa00, RZ ;  /* 0x00000a0000027824 */ /* 0x000fe200078e02ff */
[----:B------:R-:W-:-:S04]  /*02b0*/  SHF.R.S32.HI R5, RZ, 0x1f, R4 ;  /* 0x0000001fff057819 */ /* 0x000fc80000011404 */
[----:B------:R-:W-:Y:S01]  /*02c0*/  IADD3 R9, R2, 0x2800, RZ ;  /* 0x0000280002097810 */ /* 0x000fe20007ffe0ff */
[----:B------:R-:W-:-:S04]  /*02d0*/  IMAD.WIDE.U32 R6, R7, 0xa0000, R4 ;  /* 0x000a000007067825 */ /* 0x000fc800078e0004 */
[----:B------:R-:W-:Y:S01]  /*02e0*/  VIADD R0, R7, UR11 ;  /* 0x0000000b07007c36 */ /* 0x000fe20008000000 */
[----:B------:R-:W-:-:S04]  /*02f0*/  IADD3 R3, P0, R2, R6, RZ ;  /* 0x0000000602037210 */ /* 0x000fc80007f1e0ff */
[----:B------:R-:W-:Y:S02]  /*0300*/  IADD3.X R8, RZ, R0, RZ, P0, !PT ;  /* 0x00000000ff087210 */ /* 0x000fe400007fe4ff */
[----:B------:R-:W-:-:S04]  /*0310*/  LEA R60, P0, R3, UR20, 0x1 ;  /* 0x00000014033c7c11 */ /* 0x000fc8000f8008ff */
[----:B------:R-:W-:Y:S02]  /*0320*/  LEA.HI.X R61, R3, UR21, R8, 0x1, P0 ;  /* 0x00000015033d7c11 */ /* 0x000fe400080f0c08 */
[----:B------:R-:W-:-:S04]  /*0330*/  IADD3 R3, P0, R9, R6, RZ ;  /* 0x0000000609037210 */ /* 0x000fc80007f1e0ff */
[----:B------:R-:W4:Y:S01]  /*0340*/  LDG.E.64.CONSTANT R60, desc[UR16][R60.64] ;  /* 0x000000103c3c7981 */ /* 0x000f22000c1e9b00 */
[----:B------:R-:W-:Y:S01]  /*0350*/  IMAD.X R8, RZ, RZ, R0, P0 ;  /* 0x000000ffff087224 */ /* 0x000fe200000e0600 */
[C---:B------:R-:W-:Y:S02]  /*0360*/  LEA R58, P0, R3.reuse, UR20, 0x1 ;  /* 0x00000014033a7c11 */ /* 0x040fe4000f8008ff */
[----:B------:R0:W-:Y:S02]  /*0370*/  STL [R1+0x2c], R9 ;  /* 0x00002c0901007387 */ /* 0x0001e40000100800 */
[----:B------:R-:W-:-:S06]  /*0380*/  LEA.HI.X R59, R3, UR21, R8, 0x1, P0 ;  /* 0x00000015033b7c11 */ /* 0x000fcc00080f0c08 */
[----:B------:R-:W4:Y:S01]  /*0390*/  LDG.E.64.CONSTANT R58, desc[UR16][R58.64] ;  /* 0x000000103a3a7981 */ /* 0x000f22000c1e9b00 */
[----:B0-----:R-:W-:-:S04]  /*03a0*/  IADD3 R9, R2, 0x5000, RZ ;  /* 0x0000500002097810 */ /* 0x001fc80007ffe0ff */
[----:B------:R-:W-:-:S04]  /*03b0*/  IADD3 R3, P0, R9, R6, RZ ;  /* 0x0000000609037210 */ /* 0x000fc80007f1e0ff */
[----:B------:R-:W-:Y:S02]  /*03c0*/  IADD3.X R8, RZ, R0, RZ, P0, !PT ;  /* 0x00000000ff087210 */ /* 0x000fe400007fe4ff */
[C---:B------:R-:W-:Y:S01]  /*03d0*/  LEA R56, P0, R3.reuse, UR20, 0x1 ;  /* 0x0000001403387c11 */ /* 0x040fe2000f8008ff */
[----:B------:R0:W-:Y:S03]  /*03e0*/  STL [R1+0x24], R9 ;  /* 0x0000240901007387 */ /* 0x0001e60000100800 */
[----:B------:R-:W-:-:S06]  /*03f0*/  LEA.HI.X R57, R3, UR21, R8, 0x1, P0 ;  /* 0x0000001503397c11 */ /* 0x000fcc00080f0c08 */
[----:B------:R-:W4:Y:S01]  /*0400*/  LDG.E.64.CONSTANT R56, desc[UR16][R56.64] ;  /* 0x0000001038387981 */ /* 0x000f22000c1e9b00 */
[----:B0-----:R-:W-:-:S05]  /*0410*/  VIADD R9, R2, 0x7800 ;  /* 0x0000780002097836 */ /* 0x001fca0000000000 */
[----:B------:R-:W-:-:S04]  /*0420*/  IADD3 R3, P0, R9, R6, RZ ;  /* 0x0000000609037210 */ /* 0x000fc80007f1e0ff */
[----:B------:R-:W-:Y:S02]  /*0430*/  IADD3.X R8, RZ, R0, RZ, P0, !PT ;  /* 0x00000000ff087210 */ /* 0x000fe400007fe4ff */
        /* <DEDUP_REMOVED lines=57> */
[----:B------:R0:W-:Y:S03]  /*07d0*/  STL [R1], R9 ;  /* 0x0000000901007387 */ /* 0x0001e60000100800 */
        /* <DEDUP_REMOVED lines=20> */
[----:B--2---:R-:W-:-:S03]  /*0920*/  IMAD.WIDE R28, R4, 0x2, R28 ;  /* 0x00000002041c7825 */ /* 0x004fc600078e021c */
[----:B------:R0:W-:Y:S01]  /*0930*/  STL [R1+0x28], R9 ;  /* 0x0000280901007387 */ /* 0x0001e20000100800 */
[----:B---3--:R-:W-:-:S03]  /*0940*/  IMAD.WIDE R26, R4, 0x2, R26 ;  /* 0x00000002041a7825 */ /* 0x008fc600078e021a */
[----:B------:R-:W2:Y:S04]  /*0950*/  LDL R76, [R1+0x34] ;  /* 0x00003400014c7983 */ /* 0x000ea80000100800 */
[----:B------:R-:W5:Y:S04]  /*0960*/  LDG.E.64.CONSTANT R28, desc[UR16][R28.64] ;  /* 0x000000101c1c7981 */ /* 0x000f68000c1e9b00 */
[----:B------:R-:W5:Y:S01]  /*0970*/  LDG.E.64.CONSTANT R26, desc[UR16][R26.64] ;  /* 0x000000101a1a7981 */ /* 0x000f62000c1e9b00 */
[C---:B----4-:R-:W-:Y:S02]  /*0980*/  PRMT R3, R60.reuse, 0x7632, R3 ;  /* 0x000076323c037816 */ /* 0x050fe40000000003 */
[----:B------:R-:W-:-:S03]  /*0990*/  SHF.L.U32 R0, R60, 0x10, RZ ;  /* 0x000000103c007819 */ /* 0x000fc600000006ff */
[----:B------:R-:W-:Y:S02]  /*09a0*/  IMAD.U32 R6, R3, 0x10000, RZ ;  /* 0x0001000003067824 */ /* 0x000fe400078e00ff */
[----:B------:R-:W-:Y:S01]  /*09b0*/  FADD.FTZ R4, RZ, R0 ;  /* 0x00000000ff047221 */ /* 0x000fe20000010000 */
[----:B------:R-:W-:Y:S01]  /*09c0*/  FFMA.FTZ R5, R0, R0, RZ ;  /* 0x0000000000057223 */ /* 0x000fe200000100ff */
        /* <DEDUP_REMOVED lines=34> */
[----:B------:R-:W-:-:S03]  /*0bf0*/  FFMA.FTZ R4, R71, R71, R4 ;  /* 0x0000004747047223 */ /* 0x000fc60000010004 */
[----:B------:R-:W-:Y:S01]  /*0c00*/  FADD.FTZ R7, R6, R5 ;  /* 0x0000000506077221 */ /* 0x000fe20000010000 */
[C---:B------:R-:W-:Y:S02]  /*0c10*/  SHF.L.U32 R70, R54.reuse, 0x10, RZ ;  /* 0x0000001036467819 */ /* 0x040fe400000006ff */
[----:B------:R-:W-:Y:S01]  /*0c20*/  PRMT R3, R54, 0x7632, R3 ;  /* 0x0000763236037816 */ /* 0x000fe20000000003 */
[----:B------:R-:W-:Y:S02]  /*0c30*/  FFMA.FTZ R5, R5, R5, R4 ;  /* 0x0000000505057223 */ /* 0x000fe40000010004 */
[----:B------:R-:W-:Y:S02]  /*0c40*/  FADD.FTZ R7, R7, R70 ;  /* 0x0000004607077221 */ /* 0x000fe40000010000 */
[----:B------:R-:W-:Y:S02]  /*0c50*/  IMAD.U32 R4, R3, 0x10000, RZ ;  /* 0x0001000003047824 */ /* 0x000fe400078e00ff */
[----:B------:R-:W-:Y:S01]  /*0c60*/  FFMA.FTZ R5, R70, R70, R5 ;  /* 0x0000004646057223 */ /* 0x000fe20000010005 */
[----:B------:R-:W-:-:S02]  /*0c70*/  SHF.L.U32 R69, R55, 0x10, RZ ;  /* 0x0000001037457819 */ /* 0x000fc400000006ff */
[----:B------:R-:W-:Y:S01]  /*0c80*/  PRMT R3, R55, 0x7632, R3 ;  /* 0x0000763237037816 */ /* 0x000fe20000000003 */
[----:B------:R-:W-:Y:S01]  /*0c90*/  FADD.FTZ R6, R7, R4 ;  /* 0x0000000407067221 */ /* 0x000fe20000010000 */
[----:B------:R-:W-:Y:S02]  /*0ca0*/  FFMA.FTZ R4, R4, R4, R5 ;  /* 0x0000000404047223 */ /* 0x000fe40000010005 */
[----:B------:R-:W-:Y:S01]  /*0cb0*/  SHF.L.U32 R8, R3, 0x10, RZ ;  /* 0x0000001003087819 */ /* 0x000fe200000006ff */
[----:B------:R-:W-:Y:S01]  /*0cc0*/  FADD.FTZ R6, R6, R69 ;  /* 0x0000004506067221 */ /* 0x000fe20000010000 */
[----:B------:R-:W-:-:S03]  /*0cd0*/  FFMA.FTZ R5, R69, R69, R4 ;  /* 0x0000004545057223 */ /* 0x000fc60000010004 */
[----:B------:R-:W-:Y:S01]  /*0ce0*/  FADD.FTZ R6, R6, R8 ;  /* 0x0000000806067221 */ /* 0x000fe20000010000 */
[C---:B------:R-:W-:Y:S01]  /*0cf0*/  PRMT R4, R52.reuse, 0x7632, R4 ;  /* 0x0000763234047816 */ /* 0x040fe20000000004 */
[----:B------:R-:W-:Y:S02]  /*0d00*/  IMAD.U32 R3, R52, 0x10000, RZ ;  /* 0x0001000034037824 */ /* 0x000fe400078e00ff */
[----:B------:R-:W-:Y:S01]  /*0d10*/  FFMA.FTZ R8, R8, R8, R5 ;  /* 0x0000000808087223 */ /* 0x000fe20000010005 */
[----:B------:R-:W-:Y:S01]  /*0d20*/  SHF.L.U32 R7, R4, 0x10, RZ ;  /* 0x0000001004077819 */ /* 0x000fe200000006ff */
[----:B------:R-:W-:Y:S02]  /*0d30*/  FADD.FTZ R6, R6, R3 ;  /* 0x0000000306067221 */ /* 0x000fe40000010000 */
[----:B------:R-:W-:Y:S01]  /*0d40*/  FFMA.FTZ R8, R3, R3, R8 ;  /* 0x0000000303087223 */ /* 0x000fe20000010008 */
[C---:B------:R-:W-:Y:S02]  /*0d50*/  SHF.L.U32 R4, R53.reuse, 0x10, RZ ;  /* 0x0000001035047819 */ /* 0x040fe400000006ff */
[----:B------:R-:W-:Y:S01]  /*0d60*/  PRMT R5, R53, 0x7632, R5 ;  /* 0x0000763235057816 */ /* 0x000fe20000000005 */
[----:B0-----:R-:W-:Y:S01]  /*0d70*/  FADD.FTZ R9, R6, R7 ;  /* 0x0000000706097221 */ /* 0x001fe20000010000 */
        /* <DEDUP_REMOVED lines=137> */
[----:B------:R-:W-:-:S02]  /*1610*/  IMAD.U32 R24, R33, 0x10000, RZ ;  /* 0x0001000021187824 */ /* 0x000fc400078e00ff */
[--C-:B------:R-:W-:Y:S01]  /*1620*/  FADD.FTZ R63, R64, R25.reuse ;  /* 0x00000019403f7221 */ /* 0x100fe20000010000 */
[----:B------:R-:W-:Y:S01]  /*1630*/  FFMA.FTZ R65, R25, R25, R62 ;  /* 0x0000001919417223 */ /* 0x000fe2000001003e */
[----:B------:R-:W-:Y:S02]  /*1640*/  PRMT R25, R33, 0x7632, R25 ;  /* 0x0000763221197816 */ /* 0x000fe40000000019 */
[----:B------:R-:W-:Y:S01]  /*1650*/  FADD.FTZ R63, R63, R24 ;  /* 0x000000183f3f7221 */ /* 0x000fe20000010000 */
[----:B------:R-:W-:Y:S01]  /*1660*/  FFMA.FTZ R65, R24, R24, R65 ;  /* 0x0000001818417223 */ /* 0x000fe20000010041 */
[----:B------:R-:W-:Y:S02]  /*1670*/  SHF.L.U32 R62, R25, 0x10, RZ ;  /* 0x00000010193e7819 */ /* 0x000fe400000006ff */
[----:B------:R-:W-:-:S03]  /*1680*/  SHF.L.U32 R25, R30, 0x10, RZ ;  /* 0x000000101e197819 */ /* 0x000fc600000006ff */
[--C-:B------:R-:W-:Y:S01]  /*1690*/  FADD.FTZ R64, R63, R62.reuse ;  /* 0x0000003e3f407221 */ /* 0x100fe20000010000 */
[----:B------:R-:W-:Y:S01]  /*16a0*/  FFMA.FTZ R66, R62, R62, R65 ;  /* 0x0000003e3e427223 */ /* 0x000fe20000010041 */
[----:B------:R-:W-:Y:S02]  /*16b0*/  PRMT R62, R30, 0x7632, R62 ;  /* 0x000076321e3e7816 */ /* 0x000fe4000000003e */
[----:B------:R-:W-:Y:S01]  /*16c0*/  FADD.FTZ R63, R64, R25 ;  /* 0x00000019403f7221 */ /* 0x000fe20000010000 */
[----:B------:R-:W-:Y:S02]  /*16d0*/  FFMA.FTZ R66, R25, R25, R66 ;  /* 0x0000001919427223 */ /* 0x000fe40000010042 */
[----:B------:R-:W-:Y:S01]  /*16e0*/  IMAD.U32 R65, R62, 0x10000, RZ ;  /* 0x000100003e417824 */ /* 0x000fe200078e00ff */
[C---:B------:R-:W-:Y:S02]  /*16f0*/  SHF.L.U32 R68, R31.reuse, 0x10, RZ ;  /* 0x000000101f447819 */ /* 0x040fe400000006ff */
[----:B------:R-:W-:Y:S01]  /*1700*/  PRMT R62, R31, 0x7632, R62 ;  /* 0x000076321f3e7816 */ /* 0x000fe2000000003e */
[----:B------:R-:W-:Y:S01]  /*1710*/  FADD.FTZ R63, R63, R65 ;  /* 0x000000413f3f7221 */ /* 0x000fe20000010000 */
[----:B------:R-:W-:Y:S01]  /*1720*/  FFMA.FTZ R65, R65, R65, R66 ;  /* 0x0000004141417223 */ /* 0x000fe20000010042 */
[----:B------:R-:W-:-:S02]  /*1730*/  ISETP.GT.U32.AND P1, PT, R88, 0xf, PT ;  /* 0x0000000f5800780c */ /* 0x000fc40003f24070 */
[----:B------:R-:W-:Y:S01]  /*1740*/  SHF.L.U32 R62, R62, 0x10, RZ ;  /* 0x000000103e3e7819 */ /* 0x000fe200000006ff */
[----:B------:R-:W-:Y:S01]  /*1750*/  FFMA.FTZ R67, R68, R68, R65 ;  /* 0x0000004444437223 */ /* 0x000fe20000010041 */
[----:B------:R-:W-:-:S03]  /*1760*/  FADD.FTZ R65, R63, R68 ;  /* 0x000000443f417221 */ /* 0x000fc60000010000 */
[----:B------:R-:W-:Y:S01]  /*1770*/  FFMA.FTZ R63, R62, R62, R67 ;  /* 0x0000003e3e3f7223 */ /* 0x000fe20000010043 */
[----:B------:R-:W-:Y:S01]  /*1780*/  FADD.FTZ R62, R65, R62 ;  /* 0x0000003e413e7221 */ /* 0x000fe20000010000 */
[----:B------:R-:W-:Y:S01]  /*1790*/  BSSY B0, `(.L_x_1646) ;  /* 0x00000c3000007945 */ /* 0x000fe20003800000 */
[----:B------:R-:W-:-:S03]  /*17a0*/  HFMA2.MMA R87, -RZ, RZ, 0, 0 ;  /* 0x00000000ff577435 */ /* 0x000fc600000001ff */
[----:B--2---:R0:W-:Y:S01]  /*17b0*/  STS.64 [R76], R62 ;  /* 0x0000003e4c007388 */ /* 0x0041e20000000a00 */
[----:B------:R-:W-:Y:S01]  /*17c0*/  IMAD.MOV.U32 R65, RZ, RZ, RZ ;  /* 0x000000ffff417224 */ /* 0x000fe200078e00ff */
[----:B------:R-:W-:Y:S06]  /*17d0*/  BAR.SYNC.DEFER_BLOCKING 0x0 ;  /* 0x0000000000007b1d */ /* 0x000fec0000010000 */
[----:B------:R-:W-:Y:S05]  /*17e0*/  @P1 BRA `(.L_x_1647) ;  /* 0x0000000800f41947 */ /* 0x000fea0003800000 */
[----:B0-----:R-:W0:Y:S01]  /*17f0*/  S2R R62, SR_CgaCtaId ;  /* 0x00000000003e7919 */ /* 0x001e220000008800 */
[----:B------:R-:W-:Y:S01]  /*1800*/  USHF.L.U32 UR6, UR9, 0x2, URZ ;  /* 0x0000000209067899 */ /* 0x000fe2000800063f */
[----:B------:R-:W-:Y:S02]  /*1810*/  MOV R63, 0x50 ;  /* 0x00000050003f7802 */ /* 0x000fe40000000f00 */
[----:B------:R-:W-:Y:S01]  /*1820*/  MOV R67, 0x400 ;  /* 0x0000040000437802 */ /* 0x000fe20000000f00 */
[----:B------:R-:W-:Y:S01]  /*1830*/  ULOP3.LUT UR6, UR6, 0x1c, URZ, 0xc0, !UPT ;  /* 0x0000001c06067892 */ /* 0x000fe2000f8ec03f */
[----:B------:R-:W-:-:S04]  /*1840*/  SHF.L.U32 R76, R88, 0x3, RZ ;  /* 0x00000003584c7819 */ /* 0x000fc800000006ff */
[----:B------:R-:W-:Y:S02]  /*1850*/  LOP3.LUT R76, R76, 0x18, RZ, 0xc0, !PT ;  /* 0x000000184c4c7812 */ /* 0x000fe400078ec0ff */
[----:B------:R-:W-:-:S05]  /*1860*/  LEA.HI R66, R88, UR6, RZ, 0x1e ;  /* 0x0000000658427c11 */ /* 0x000fca000f8ff0ff */
[----:B------:R-:W-:-:S05]  /*1870*/  IMAD R66, R66, R63, -UR12 ;  /* 0x8000000c42427e24 */ /* 0x000fca000f8e023f */
[----:B------:R-:W-:Y:S02]  /*1880*/  SHF.R.S32.HI R63, RZ, 0x1f, R66 ;  /* 0x0000001fff3f7819 */ /* 0x000fe40000011442 */
[----:B------:R-:W-:Y:S02]  /*1890*/  IADD3 R85, R66, 0x40, RZ ;  /* 0x0000004042557810 */ /* 0x000fe40007ffe0ff */
[----:B------:R-:W-:-:S04]  /*18a0*/  LEA.HI R64, R63, R66, RZ, 0x2 ;  /* 0x000000423f407211 */ /* 0x000fc800078f10ff */
[----:B------:R-:W-:Y:S02]  /*18b0*/  SHF.R.S32.HI R64, RZ, 0x2, R64 ;  /* 0x00000002ff407819 */ /* 0x000fe40000011440 */
[----:B0-----:R-:W-:Y:S01]  /*18c0*/  LEA R67, R62, R67, 0x18 ;  /* 0x000000433e437211 */ /* 0x001fe200078ec0ff */
[----:B------:R-:W-:-:S04]  /*18d0*/  VIADD R62, R66, 0x4 ;  /* 0x00000004423e7836 */ /* 0x000fc80000000000 */
[----:B------:R-:W-:Y:S01]  /*18e0*/  IMAD R65, R64, 0x28, R67 ;  /* 0x0000002840417824 */ /* 0x000fe200078e0243 */
[----:B------:R-:W-:-:S04]  /*18f0*/  SHF.R.S32.HI R63, RZ, 0x1f, R62 ;  /* 0x0000001fff3f7819 */ /* 0x000fc8000001143e */
[----:B------:R-:W-:Y:S02]  /*1900*/  LEA.HI R62, R63, R62, RZ, 0x2 ;  /* 0x0000003e3f3e7211 */ /* 0x000fe400078f10ff */
[----:B------:R-:W-:Y:S02]  /*1910*/  IADD3 R84, R65, R76, RZ ;  /* 0x0000004c41547210 */ /* 0x000fe40007ffe0ff */
[----:B------:R-:W-:-:S05]  /*1920*/  SHF.R.S32.HI R62, RZ, 0x2, R62 ;  /* 0x00000002ff3e7819 */ /* 0x000fca000001143e */
[----:B------:R-:W-:-:S04]  /*1930*/  IMAD R63, R62, 0x28, R67 ;  /* 0x000000283e3f7824 */ /* 0x000fc800078e0243 */
[----:B------:R-:W-:Y:S02]  /*1940*/  IMAD.IADD R64, R76, 0x1, R63 ;  /* 0x000000014c407824 */ /* 0x000fe400078e023f */
[----:B------:R0:W1:Y:S04]  /*1950*/  LDS.64 R62, [R84] ;  /* 0x00000000543e7984 */ /* 0x0000680000000a00 */
[----:B------:R-:W2:Y:S01]  /*1960*/  LDS.64 R64, [R64] ;  /* 0x0000000040407984 */ /* 0x000ea20000000a00 */
[----:B0-----:R-:W-:Y:S01]  /*1970*/  IADD3 R84, R66, 0x44, RZ ;  /* 0x0000004442547810 */ /* 0x001fe20007ffe0ff */
[----:B-1----:R-:W-:Y:S01]  /*1980*/  FADD.FTZ R62, RZ, R62 ;  /* 0x0000003eff3e7221 */ /* 0x002fe20000010000 */
[----:B------:R-:W-:-:S03]  /*1990*/  FADD.FTZ R63, RZ, R63 ;  /* 0x0000003fff3f7221 */ /* 0x000fc60000010000 */
[----:B--2---:R-:W-:Y:S01]  /*19a0*/  FADD.FTZ R64, R62, R64 ;  /* 0x000000403e407221 */ /* 0x004fe20000010000 */
        /* <DEDUP_REMOVED lines=128> */
[C---:B------:R-:W-:Y:S01]  /*21b0*/  VIADD R63, R66.reuse, 0x48 ;  /* 0x00000048423f7836 */ /* 0x040fe20000000000 */
[----:B------:R-:W-:Y:S01]  /*21c0*/  IADD3 R66, R66, 0x4c, RZ ;  /* 0x0000004c42427810 */ /* 0x000fe20007ffe0ff */
[----:B------:R-:W-:Y:S01]  /*21d0*/  IMAD R85, R85, 0x28, R67 ;  /* 0x0000002855557824 */ /* 0x000fe200078e0243 */
[----:B------:R-:W-:Y:S02]  /*21e0*/  SHF.R.S32.HI R84, RZ, 0x2, R84 ;  /* 0x00000002ff547819 */ /* 0x000fe40000011454 */
[----:B------:R-:W-:Y:S01]  /*21f0*/  SHF.R.S32.HI R86, RZ, 0x1f, R63 ;  /* 0x0000001fff567819 */ /* 0x000fe2000001143f */
[C---:B------:R-:W-:Y:S01]  /*2200*/  IMAD.IADD R85, R76.reuse, 0x1, R85 ;  /* 0x000000014c557824 */ /* 0x040fe200078e0255 */
[----:B------:R-:W-:Y:S01]  /*2210*/  IADD3 R62, R76, R62, RZ ;  /* 0x0000003e4c3e7210 */ /* 0x000fe20007ffe0ff */
[----:B------:R-:W-:Y:S01]  /*2220*/  IMAD R84, R84, 0x28, R67 ;  /* 0x0000002854547824 */ /* 0x000fe200078e0243 */
[----:B------:R-:W-:-:S02]  /*2230*/  LEA.HI R63, R86, R63, RZ, 0x2 ;  /* 0x0000003f563f7211 */ /* 0x000fc400078f10ff */
[----:B------:R-:W-:Y:S02]  /*2240*/  SHF.R.S32.HI R86, RZ, 0x1f, R66 ;  /* 0x0000001fff567819 */ /* 0x000fe40000011442 */
[----:B------:R-:W-:Y:S02]  /*2250*/  SHF.R.S32.HI R63, RZ, 0x2, R63 ;  /* 0x00000002ff3f7819 */ /* 0x000fe4000001143f */
[----:B------:R-:W-:Y:S02]  /*2260*/  LEA.HI R66, R86, R66, RZ, 0x2 ;  /* 0x0000004256427211 */ /* 0x000fe400078f10ff */
[----:B------:R-:W-:Y:S01]  /*2270*/  IADD3 R84, R76, R84, RZ ;  /* 0x000000544c547210 */ /* 0x000fe20007ffe0ff */
[----:B------:R-:W-:Y:S01]  /*2280*/  IMAD R63, R63, 0x28, R67 ;  /* 0x000000283f3f7824 */ /* 0x000fe200078e0243 */
[----:B------:R-:W-:-:S05]  /*2290*/  SHF.R.S32.HI R66, RZ, 0x2, R66 ;  /* 0x00000002ff427819 */ /* 0x000fca0000011442 */
[----:B------:R-:W-:Y:S01]  /*22a0*/  IMAD R66, R66, 0x28, R67 ;  /* 0x0000002842427824 */ /* 0x000fe200078e0243 */
[C---:B------:R-:W-:Y:S02]  /*22b0*/  IADD3 R67, R76.reuse, R63, RZ ;  /* 0x0000003f4c437210 */ /* 0x040fe40007ffe0ff */
[----:B------:R-:W0:Y:S01]  /*22c0*/  LDS.64 R62, [R62] ;  /* 0x000000003e3e7984 */ /* 0x000e220000000a00 */
[----:B------:R-:W-:Y:S02]  /*22d0*/  IMAD.IADD R66, R76, 0x1, R66 ;  /* 0x000000014c427824 */ /* 0x000fe400078e0242 */
        /* <DEDUP_REMOVED lines=14> */
.L_x_1647:
[----:B------:R-:W-:Y:S05]  /*23c0*/  BSYNC B0 ;  /* 0x0000000000007941 */ /* 0x000fea0003800000 */
.L_x_1646:
[----:B------:R-:W1:Y:S01]  /*23d0*/  SHFL.BFLY PT, R64, R87, 0x2, 0x1f ;  /* 0x0c401f0057407f89 */ /* 0x000e6200000e0000 */
[----:B------:R-:W-:Y:S01]  /*23e0*/  LOP3.LUT P0, RZ, R88, 0xfffffff3, RZ, 0xc0, !PT ;  /* 0xfffffff358ff7812 */ /* 0x000fe2000780c0ff */
[----:B------:R-:W-:Y:S02]  /*23f0*/  BSSY B0, `(.L_x_1648) ;  /* 0x0000014000007945 */ /* 0x000fe40003800000 */
[----:B0-----:R-:W0:Y:S01]  /*2400*/  SHFL.BFLY PT, R62, R65, 0x2, 0x1f ;  /* 0x0c401f00413e7f89 */ /* 0x001e2200000e0000 */
[----:B------:R-:W2:Y:S01]  /*2410*/  S2R R76, SR_CTAID.X ;  /* 0x00000000004c7919 */ /* 0x000ea20000002500 */
[----:B-1----:R-:W-:Y:S01]  /*2420*/  FADD.FTZ R64, R64, R87 ;  /* 0x0000005740407221 */ /* 0x002fe20000010000 */
[----:B0-----:R-:W-:-:S04]  /*2430*/  FADD.FTZ R66, R62, R65 ;  /* 0x000000413e427221 */ /* 0x001fc80000010000 */
[----:B------:R-:W0:Y:S04]  /*2440*/  SHFL.BFLY PT, R63, R64, 0x1, 0x1f ;  /* 0x0c201f00403f7f89 */ /* 0x000e2800000e0000 */
[----:B------:R-:W1:Y:S01]  /*2450*/  SHFL.BFLY PT, R67, R66, 0x1, 0x1f ;  /* 0x0c201f0042437f89 */ /* 0x000e6200000e0000 */
[----:B0-----:R-:W-:Y:S01]  /*2460*/  FADD.FTZ R62, R64, R63 ;  /* 0x0000003f403e7221 */ /* 0x001fe20000010000 */
[----:B-1----:R-:W-:Y:S01]  /*2470*/  FADD.FTZ R63, R66, R67 ;  /* 0x00000043423f7221 */ /* 0x002fe20000010000 */
[----:B--2---:R-:W-:Y:S06]  /*2480*/  @P0 BRA `(.L_x_1649) ;  /* 0x0000000000280947 */ /* 0x004fec0003800000 */
[----:B------:R-:W-:Y:S01]  /*2490*/  ULDC UR6, c[0x0][0x10] ;  /* 0x0000040000067ab9 */ /* 0x000fe20000000800 */
[----:B------:R-:W-:Y:S01]  /*24a0*/  LOP3.LUT R64, R76, 0x3, RZ, 0xc0, !PT ;  /* 0x000000034c407812 */ /* 0x000fe200078ec0ff */
[----:B------:R-:W-:-:S03]  /*24b0*/  UIMAD UR6, UR6, UR4, UR7 ;  /* 0x00000004060672a4 */ /* 0x000fc6000f8e0207 */
[----:B------:R-:W-:-:S03]  /*24c0*/  LOP3.LUT R64, R64, 0x7ffffffc, R88, 0xf8, !PT ;  /* 0x7ffffffc40407812 */ /* 0x000fc600078ef858 */
[----:B------:R-:W-:-:S04]  /*24d0*/  MOV R65, UR6 ;  /* 0x0000000600417c02 */ /* 0x000fc80008000f00 */
[----:B------:R-:W-:Y:S02]  /*24e0*/  LEA R66, R65, R64, 0x4 ;  /* 0x0000004041427211 */ /* 0x000fe400078e20ff */
[----:B------:R-:W0:Y:S03]  /*24f0*/  LDC.64 R64, c[0x0][0x248] ;  /* 0x00009200ff407b82 */ /* 0x000e260000000a00 */
[----:B------:R-:W-:-:S04]  /*2500*/  IMAD.SHL.U32 R67, R66, 0x2, RZ ;  /* 0x0000000242437824 */ /* 0x000fc800078e00ff */
[----:B0-----:R-:W-:-:S05]  /*2510*/  IMAD.WIDE.U32 R64, R67, 0x4, R64 ;  /* 0x0000000443407825 */ /* 0x001fca00078e0040 */
[----:B------:R0:W-:Y:S02]  /*2520*/  STG.E.64 desc[UR16][R64.64], R62 ;  /* 0x0000003e40007986 */ /* 0x0001e4000c101b10 */
.L_x_1649:
[----:B------:R-:W-:Y:S05]  /*2530*/  BSYNC B0 ;  /* 0x0000000000007941 */ /* 0x000fea0003800000 */
.L_x_1648:
[----:B0-----:R-:W0:Y:S01]  /*2540*/  S2R R62, SR_TID.X ;  /* 0x00000000003e7919 */ /* 0x001e220000002100 */
[----:B------:R-:W-:Y:S02]  /*2550*/  PRMT R41, R41, 0x7632, R41 ;  /* 0x0000763229297816 */ /* 0x000fe40000000029 */
        /* <DEDUP_REMOVED lines=22> */
[----:B0-----:R-:W-:Y:S02]  /*26c0*/  ISETP.NE.AND P2, PT, R62, RZ, PT ;  /* 0x000000ff3e00720c */ /* 0x001fe40003f45270 */
        /* <DEDUP_REMOVED lines=16> */
[----:B-1----:R-:W-:Y:S06]  /*27d0*/  @P2 BRA `(.L_x_1650) ;  /* 0x0000000000402947 */ /* 0x002fec0003800000 */
[----:B------:R-:W0:Y:S01]  /*27e0*/  LDC.64 R36, c[0x0][0x250] ;  /* 0x00009400ff247b82 */ /* 0x000e220000000a00 */
[----:B------:R-:W-:Y:S02]  /*27f0*/  MOV R35, UR7 ;  /* 0x0000000700237c02 */ /* 0x000fe40008000f00 */
[----:B------:R-:W-:-:S03]  /*2800*/  ISETP.NE.AND P2, PT, R76, RZ, PT ;  /* 0x000000ff4c00720c */ /* 0x000fc60003f45270 */
[----:B0-----:R-:W-:Y:S01]  /*2810*/  IMAD.WIDE.U32 R36, R35, 0x4, R36 ;  /* 0x0000000423247825 */ /* 0x001fe200078e0024 */
[----:B------:R-:W-:-:S04]  /*2820*/  MOV R35, 0x7ffffffd ;  /* 0x7ffffffd00237802 */ /* 0x000fc80000000f00 */
[----:B------:R-:W-:Y:S01]  /*2830*/  SEL R35, R35, 0x1, !P2 ;  /* 0x0000000123237807 */ /* 0x000fe20005000000 */
[----:B------:R-:W-:Y:S06]  /*2840*/  MEMBAR.ALL.GPU ;  /* 0x0000000000007992 */ /* 0x000fec000000a000 */
[----:B------:R-:W-:-:S00]  /*2850*/  ERRBAR ;  /* 0x00000000000079ab */ /* 0x000fc00000000000 */
[----:B------:R-:W-:Y:S06]  /*2860*/  CGAERRBAR ;  /* 0x00000000000075ab */ /* 0x000fec0000000000 */
[----:B------:R0:W5:Y:S02]  /*2870*/  ATOM.E.ADD.STRONG.GPU PT, R35, desc[UR16][R36.64], R35 ;  /* 0x000000232423798a */ /* 0x00016400081ee1d0 */
.L_x_1651:
[----:B------:R-:W2:Y:S04]  /*2880*/  LD.E.STRONG.GPU R38, desc[UR16][R36.64] ;  /* 0x0000001024267980 */ /* 0x000ea8000c10f900 */
[----:B--2---:R-:W-:Y:S01]  /*2890*/  CCTL.IVALL ;  /* 0x00000000ff00798f */ /* 0x004fe20002000000 */
[----:B------:R-:W-:Y:S05]  /*28a0*/  YIELD ;  /* 0x0000000000007946 */ /* 0x000fea0003800000 */
[----:B-----5:R-:W-:-:S04]  /*28b0*/  LOP3.LUT R38, R38, R35, RZ, 0x3c, !PT ;  /* 0x0000002326267212 */ /* 0x020fc800078e3cff */
[----:B------:R-:W-:-:S13]  /*28c0*/  ISETP.GT.AND P2, PT, R38, -0x1, PT ;  /* 0xffffffff2600780c */ /* 0x000fda0003f44270 */
[----:B------:R-:W-:Y:S05]  /*28d0*/  @P2 BRA `(.L_x_1651) ;  /* 0xfffffffc00e82947 */ /* 0x000fea000383ffff */
.L_x_1650:
[----:B------:R-:W-:Y:S05]  /*28e0*/  WARPSYNC.ALL ;  /* 0x0000000000007948 */ /* 0x000fea0003800000 */
[----:B-----5:R-:W-:Y:S02]  /*28f0*/  PRMT R45, R28, 0x7632, R45 ;  /* 0x000076321c2d7816 */ /* 0x020fe4000000002d */
[----:B------:R-:W-:Y:S02]  /*2900*/  PRMT R35, R29, 0x7632, R35 ;  /* 0x000076321d237816 */ /* 0x000fe40000000023 */
[----:B------:R-:W-:Y:S02]  /*2910*/  PRMT R43, R26, 0x7632, R43 ;  /* 0x000076321a2b7816 */ /* 0x000fe4000000002b */
[----:B------:R-:W-:Y:S01]  /*2920*/  PRMT R41, R27, 0x7632, R41 ;  /* 0x000076321b297816 */ /* 0x000fe20000000029 */
[----:B------:R-:W1:Y:S01]  /*2930*/  S2R R47, SR_TID.X ;  /* 0x00000000002f7919 */ /* 0x000e620000002100 */
[----:B0-----:R-:W0:Y:S01]  /*2940*/  @!P1 LDC R36, c[0x0][0x10] ;  /* 0x00000400ff249b82 */ /* 0x001e220000000800 */
[----:B------:R-:W-:-:S07]  /*2950*/  IMAD.U32 R37, RZ, RZ, UR4 ;  /* 0x00000004ff257e24 */ /* 0x000fce000f8e00ff */
[----:B------:R-:W-:Y:S01]  /*2960*/  BAR.SYNC.DEFER_BLOCKING 0x0 ;  /* 0x0000000000007b1d */ /* 0x000fe20000010000 */
[----:B------:R-:W-:-:S05]  /*2970*/  @!P0 MOV R39, 0x400 ;  /* 0x0000040000278802 */ /* 0x000fca0000000f00 */
[----:B------:R-:W-:Y:S01]  /*2980*/  ULDC.64 UR20, c[0x0][0x240] ;  /* 0x0000900000147ab9 */ /* 0x000fe20000000a00 */
[----:B0-----:R-:W-:Y:S01]  /*2990*/  @!P1 IMAD R36, R36, R37, UR7 ;  /* 0x0000000724249e24 */ /* 0x001fe2000f8e0225 */
[C---:B-1----:R-:W-:Y:S02]  /*29a0*/  @!P1 LOP3.LUT R37, R47.reuse, 0x7ffffffc, RZ, 0xc0, !PT ;  /* 0x7ffffffc2f259812 */ /* 0x042fe400078ec0ff */
[----:B------:R-:W-:Y:S02]  /*29b0*/  @!P1 LOP3.LUT R38, R47, 0x3, RZ, 0xc0, !PT ;  /* 0x000000032f269812 */ /* 0x000fe400078ec0ff */
[----:B------:R-:W-:-:S04]  /*29c0*/  @!P1 LEA R36, R36, R37, 0x4 ;  /* 0x0000002524249211 */ /* 0x000fc800078e20ff */
[----:B------:R-:W-:Y:S02]  /*29d0*/  @!P1 IADD3 R38, R36, R38, RZ ;  /* 0x0000002624269210 */ /* 0x000fe40007ffe0ff */
[----:B------:R-:W0:Y:S03]  /*29e0*/  @!P1 LDC.64 R36, c[0x0][0x248] ;  /* 0x00009200ff249b82 */ /* 0x000e260000000a00 */
[----:B------:R-:W-:-:S04]  /*29f0*/  @!P1 IMAD.SHL.U32 R38, R38, 0x2, RZ ;  /* 0x0000000226269824 */ /* 0x000fc800078e00ff */
[----:B0-----:R-:W-:-:S06]  /*2a00*/  @!P1 IMAD.WIDE.U32 R36, R38, 0x4, R36 ;  /* 0x0000000426249825 */ /* 0x001fcc00078e0024 */
[----:B------:R-:W2:Y:S01]  /*2a10*/  @!P1 LDG.E.64 R36, desc[UR16][R36.64] ;  /* 0x0000001024249981 */ /* 0x000ea2000c1e1b00 */
[----:B------:R-:W-:Y:S01]  /*2a20*/  HFMA2.MMA R38, -RZ, RZ, 0, 0 ;  /* 0x00000000ff267435 */ /* 0x000fe200000001ff */
[----:B------:R-:W-:Y:S01]  /*2a30*/  @!P0 VIADD R39, R39, 0xc80 ;  /* 0x00000c8027278836 */ /* 0x000fe20000000000 */
[----:B------:R-:W-:Y:S01]  /*2a40*/  BSSY B0, `(.L_x_1652) ;  /* 0x000002e000007945 */ /* 0x000fe20003800000 */
[----:B------:R-:W0:Y:S03]  /*2a50*/  S2R R49, SR_CTAID.X ;  /* 0x0000000000317919 */ /* 0x000e260000002500 */
[----:B--2---:R-:W-:Y:S01]  /*2a60*/  @!P1 FADD.FTZ R38, RZ, R36 ;  /* 0x00000024ff269221 */ /* 0x004fe20000010000 */
[----:B------:R-:W-:Y:S01]  /*2a70*/  MOV R36, RZ ;  /* 0x000000ff00247202 */ /* 0x000fe20000000f00 */
[----:B------:R-:W-:Y:S01]  /*2a80*/  @!P1 FADD.FTZ R36, RZ, R37 ;  /* 0x00000025ff249221 */ /* 0x000fe20000010000 */
[----:B------:R-:W-:-:S02]  /*2a90*/  ISETP.EQ.U32.AND P1, PT, RZ, UR20, PT ;  /* 0x00000014ff007c0c */ /* 0x000fc4000bf22070 */
        /* <DEDUP_REMOVED lines=13> */
[----:B-1----:R-:W-:Y:S02]  /*2b70*/  @!P0 LEA R38, R38, R39, 0x18 ;  /* 0x0000002726268211 */ /* 0x002fe400078ec0ff */
[----:B------:R-:W-:-:S04]  /*2b80*/  @!P0 SHF.L.U32 R39, R47, 0x1, RZ ;  /* 0x000000012f278819 */ /* 0x000fc800000006ff */
        /* <DEDUP_REMOVED lines=9> */
[----:B------:R-:W-:Y:S02]  /*2c20*/  USHF.L.U32 UR6, UR9, 0x2, URZ ;  /* 0x0000000209067899 */ /* 0x000fe4000800063f */
[----:B------:R-:W-:Y:S02]  /*2c30*/  USHF.L.U64.HI UR8, UR9, 0x2, UR5 ;  /* 0x0000000209087899 */ /* 0x000fe40008010205 */
[----:B------:R-:W-:Y:S02]  /*2c40*/  ULOP3.LUT UR19, UR6, 0x1c, URZ, 0xc0, !UPT ;  /* 0x0000001c06137892 */ /* 0x000fe4000f8ec03f */
[----:B------:R-:W-:Y:S01]  /*2c50*/  ULOP3.LUT UR6, UR6, 0xffffffe0, URZ, 0xc0, !UPT ;  /* 0xffffffe006067892 */ /* 0x000fe2000f8ec03f */
[----:B------:R-:W-:Y:S01]  /*2c60*/  UMOV UR13, 0x400 ;  /* 0x00000400000d7882 */ /* 0x000fe20000000000 */
[----:B------:R-:W-:Y:S02]  /*2c70*/  ULOP3.LUT UR8, UR8, 0x1fffffff, URZ, 0xc0, !UPT ;  /* 0x1fffffff08087892 */ /* 0x000fe4000f8ec03f */
[----:B------:R-:W-:Y:S01]  /*2c80*/  VIADD R38, R47, UR19 ;  /* 0x000000132f267c36 */ /* 0x000fe20008000000 */
[----:B------:R-:W-:-:S04]  /*2c90*/  UIADD3 UR13, UR13, 0xc80, URZ ;  /* 0x00000c800d0d7890 */ /* 0x000fc8000fffe03f */
[----:B------:R-:W-:-:S04]  /*2ca0*/  IADD3 R37, P0, R38, UR6, RZ ;  /* 0x0000000626257c10 */ /* 0x000fc8000ff1e0ff */
[----:B------:R-:W-:Y:S02]  /*2cb0*/  LEA.HI.X.SX32 R38, R38, UR8, 0x1, P0 ;  /* 0x0000000826267c11 */ /* 0x000fe400080f0eff */
[----:B------:R-:W-:Y:S01]  /*2cc0*/  LEA R36, P0, R37, UR20, 0x3 ;  /* 0x0000001425247c11 */ /* 0x000fe2000f8018ff */
[----:B0-----:R-:W-:-:S03]  /*2cd0*/  ULEA UR13, UR14, UR13, 0x18 ;  /* 0x0000000d0e0d7291 */ /* 0x001fc6000f8ec03f */
[----:B------:R-:W-:-:S03]  /*2ce0*/  LEA.HI.X R37, R37, UR21, R38, 0x3, P0 ;  /* 0x0000001525257c11 */ /* 0x000fc600080f1c26 */
[----:B------:R-:W-:-:S06]  /*2cf0*/  LEA R38, R47, UR13, 0x3 ;  /* 0x0000000d2f267c11 */ /* 0x000fcc000f8e18ff */
[----:B------:R-:W0:Y:S04]  /*2d00*/  LDS.64 R38, [R38] ;  /* 0x0000000026267984 */ /* 0x000e280000000a00 */
[----:B0-----:R0:W-:Y:S02]  /*2d10*/  STG.E.64 desc[UR16][R36.64], R38 ;  /* 0x0000002624007986 */ /* 0x0011e4000c101b10 */
.L_x_1653:
[----:B------:R-:W-:Y:S05]  /*2d20*/  BSYNC B0 ;  /* 0x0000000000007941 */ /* 0x000fea0003800000 */
.L_x_1652:
[----:B0-----:R-:W-:Y:S01]  /*2d30*/  LEA R38, R77, UR12, 0x2 ;  /* 0x0000000c4d267c11 */ /* 0x001fe2000f8e10ff */
[----:B------:R-:W-:Y:S01]  /*2d40*/  USHF.L.U32 UR6, UR9, 0x2, URZ ;  /* 0x0000000209067899 */ /* 0x000fe2000800063f */
[----:B------:R-:W-:Y:S01]  /*2d50*/  MOV R36, UR15 ;  /* 0x0000000f00247c02 */ /* 0x000fe20008000f00 */
[----:B------:R-:W-:Y:S01]  /*2d60*/  ULDC.64 UR12, c[0x0][0x210] ;  /* 0x00008400000c7ab9 */ /* 0x000fe20000000a00 */
[--C-:B------:R-:W-:Y:S01]  /*2d70*/  SHF.R.S32.HI R39, RZ, 0x1f, R38.reuse ;  /* 0x0000001fff277819 */ /* 0x100fe20000011426 */
[----:B------:R-:W-:Y:S01]  /*2d80*/  ULOP3.LUT UR6, UR6, 0x1c, URZ, 0xc0, !UPT ;  /* 0x0000001c06067892 */ /* 0x000fe2000f8ec03f */
[----:B------:R0:W-:Y:S01]  /*2d90*/  STL [R1+0x48], R18 ;  /* 0x0000481201007387 */ /* 0x0001e20000100800 */
[----:B------:R-:W-:-:S03]  /*2da0*/  IMAD.WIDE.U32 R36, R36, 0xa0000, R38 ;  /* 0x000a000024247825 */ /* 0x000fc600078e0026 */
[----:B------:R-:W-:Y:S01]  /*2db0*/  STL [R1+0x44], R20 ;  /* 0x0000441401007387 */ /* 0x000fe20000100800 */
[----:B------:R-:W-:Y:S01]  /*2dc0*/  IADD3 R66, RZ, -UR6, RZ ;  /* 0x80000006ff427c10 */ /* 0x000fe2000fffe0ff */
[----:B------:R-:W-:Y:S02]  /*2dd0*/  IMAD.WIDE.U32 R38, R38, -0x33333333, RZ ;  /* 0xcccccccd26267825 */ /* 0x000fe400078e00ff */
[----:B------:R-:W-:Y:S01]  /*2de0*/  STL [R1+0x40], R22 ;  /* 0x0000401601007387 */ /* 0x000fe20000100800 */
[-C--:B------:R-:W-:Y:S02]  /*2df0*/  IADD3 R47, P1, R79, R36.reuse, RZ ;  /* 0x000000244f2f7210 */ /* 0x080fe40007f3e0ff */
[----:B------:R-:W-:Y:S01]  /*2e00*/  IADD3 R63, P2, R80, R36, RZ ;  /* 0x00000024503f7210 */ /* 0x000fe20007f5e0ff */
[----:B------:R-:W-:Y:S01]  /*2e10*/  STL [R1+0x3c], R24 ;  /* 0x00003c1801007387 */ /* 0x000fe20000100800 */
[----:B------:R-:W-:Y:S02]  /*2e20*/  LEA.HI R66, R39, R66, RZ, 0x1a ;  /* 0x0000004227427211 */ /* 0x000fe400078fd0ff */
[----:B------:R-:W-:Y:S01]  /*2e30*/  IADD3 R39, P0, R2, R36, RZ ;  /* 0x0000002402277210 */ /* 0x000fe20007f1e0ff */
[----:B------:R-:W-:Y:S01]  /*2e40*/  VIADD R2, R37, UR11 ;  /* 0x0000000b25027c36 */ /* 0x000fe20008000000 */
[----:B------:R1:W-:Y:S04]  /*2e50*/  STL [R1+0x38], R68 ;  /* 0x0000384401007387 */ /* 0x0003e80000100800 */
[----:B------:R-:W-:Y:S01]  /*2e60*/  IADD3.X R37, RZ, R2, RZ, P0, !PT ;  /* 0x00000002ff257210 */ /* 0x000fe200007fe4ff */
[----:B------:R-:W2:Y:S01]  /*2e70*/  LDL.LU R62, [R1] ;  /* 0x00000000013e7983 */ /* 0x000ea20000300800 */
[----:B------:R-:W-:-:S03]  /*2e80*/  LEA R38, P0, R39, UR12, 0x1 ;  /* 0x0000000c27267c11 */ /* 0x000fc6000f8008ff */
[----:B------:R-:W3:Y:S01]  /*2e90*/  LDL.LU R79, [R1+0x4] ;  /* 0x00000400014f7983 */ /* 0x000ee20000300800 */
[----:B------:R-:W-:Y:S02]  /*2ea0*/  LEA.HI.X R39, R39, UR13, R37, 0x1, P0 ;  /* 0x0000000d27277c11 */ /* 0x000fe400080f0c25 */
[----:B------:R-:W-:-:S04]  /*2eb0*/  IADD3 R51, P0, R78, R36, RZ ;  /* 0x000000244e337210 */ /* 0x000fc80007f1e0ff */
[----:B0-----:R-:W-:-:S05]  /*2ec0*/  P2R R18, PR, RZ, 0x1 ;  /* 0x00000001ff127803 */ /* 0x001fca0000000000 */
[----:B------:R0:W-:Y:S04]  /*2ed0*/  STL [R1+0x30], R18 ;  /* 0x0000301201007387 */ /* 0x0001e80000100800 */
[----:B------:R-:W4:Y:S04]  /*2ee0*/  LDL.LU R80, [R1+0x20] ;  /* 0x0000200001507983 */ /* 0x000f280000300800 */
[----:B------:R-:W5:Y:S04]  /*2ef0*/  LDL.LU R77, [R1+0x24] ;  /* 0x00002400014d7983 */ /* 0x000f680000300800 */
[----:B------:R-:W5:Y:S04]  /*2f00*/  LDL.LU R53, [R1+0x28] ;  /* 0x0000280001357983 */ /* 0x000f680000300800 */
[----:B------:R-:W5:Y:S01]  /*2f10*/  LDL.LU R67, [R1+0x2c] ;  /* 0x00002c0001437983 */ /* 0x000f620000300800 */
[----:B------:R-:W0:Y:S01]  /*2f20*/  S2UR UR8, SR_CgaCtaId ;  /* 0x00000000000879c3 */ /* 0x000e220000008800 */
[----:B------:R-:W-:Y:S01]  /*2f30*/  IADD3 R64, P3, R82, R36, RZ ;  /* 0x0000002452407210 */ /* 0x000fe20007f7e0ff */
[----:B------:R-:W-:-:S02]  /*2f40*/  UMOV UR6, 0x400 ;  /* 0x0000040000067882 */ /* 0x000fc40000000000 */
[----:B------:R-:W-:Y:S01]  /*2f50*/  UIADD3 UR6, UR6, 0xc80, URZ ;  /* 0x00000c8006067890 */ /* 0x000fe2000fffe03f */
[----:B-1----:R-:W-:Y:S01]  /*2f60*/  P2R R68, PR, RZ, 0x2 ;  /* 0x00000002ff447803 */ /* 0x002fe20000000000 */
[--C-:B------:R-:W-:Y:S01]  /*2f70*/  IMAD.X R22, RZ, RZ, R2.reuse, P3 ;  /* 0x000000ffff167224 */ /* 0x100fe200018e0602 */
[-C--:B------:R-:W-:Y:S02]  /*2f80*/  IADD3 R78, P3, R92, R36.reuse, RZ ;  /* 0x000000245c4e7210 */ /* 0x080fe40007f7e0ff */
[-C--:B------:R-:W-:Y:S02]  /*2f90*/  IADD3 R65, P1, R83, R36.reuse, RZ ;  /* 0x0000002453417210 */ /* 0x080fe40007f3e0ff */
[----:B------:R-:W-:Y:S02]  /*2fa0*/  IADD3 R76, P4, R91, R36, RZ ;  /* 0x000000245b4c7210 */ /* 0x000fe40007f9e0ff */
[----:B------:R-:W-:Y:S02]  /*2fb0*/  IADD3.X R24, RZ, R2, RZ, P2, !PT ;  /* 0x00000002ff187210 */ /* 0x000fe400017fe4ff */
[----:B------:R-:W-:Y:S01]  /*2fc0*/  IADD3 R55, P2, R93, R36, RZ ;  /* 0x000000245d377210 */ /* 0x000fe20007f5e0ff */
[----:B------:R-:W-:Y:S01]  /*2fd0*/  IMAD.X R93, RZ, RZ, R2, P3 ;  /* 0x000000ffff5d7224 */ /* 0x000fe200018e0602 */
[----:B------:R-:W-:-:S02]  /*2fe0*/  IADD3.X R20, RZ, R2, RZ, P1, !PT ;  /* 0x00000002ff147210 */ /* 0x000fc40000ffe4ff */
[----:B0-----:R-:W-:Y:S01]  /*2ff0*/  IADD3.X R18, RZ, R2, RZ, P4, !PT ;  /* 0x00000002ff127210 */ /* 0x001fe200027fe4ff */
[----:B------:R-:W-:Y:S01]  /*3000*/  ULEA UR6, UR8, UR6, 0x18 ;  /* 0x0000000608067291 */ /* 0x000fe2000f8ec03f */
[----:B------:R-:W-:Y:S02]  /*3010*/  IADD3 R49, P0, R81, R36, RZ ;  /* 0x0000002451317210 */ /* 0x000fe40007f1e0ff */
[----:B------:R-:W-:Y:S01]  /*3020*/  SHF.L.U32 R60, R60, 0x10, RZ ;  /* 0x000000103c3c7819 */ /* 0x000fe200000006ff */
[----:B------:R-:W-:Y:S01]  /*3030*/  IMAD.U32 R26, R26, 0x10000, RZ ;  /* 0x000100001a1a7824 */ /* 0x000fe200078e00ff */
[----:B------:R-:W-:Y:S02]  /*3040*/  SHF.L.U32 R28, R28, 0x10, RZ ;  /* 0x000000101c1c7819 */ /* 0x000fe400000006ff */
[----:B------:R-:W-:Y:S02]  /*3050*/  SHF.L.U32 R45, R45, 0x10, RZ ;  /* 0x000000102d2d7819 */ /* 0x000fe400000006ff */
[----:B------:R-:W-:Y:S01]  /*3060*/  SHF.L.U32 R43, R43, 0x10, RZ ;  /* 0x000000102b2b7819 */ /* 0x000fe200000006ff */
[----:B------:R-:W-:Y:S01]  /*3070*/  IMAD.U32 R61, R61, 0x10000, RZ ;  /* 0x000100003d3d7824 */ /* 0x000fe200078e00ff */
[----:B------:R-:W-:Y:S01]  /*3080*/  SHF.L.U32 R41, R41, 0x10, RZ ;  /* 0x0000001029297819 */ /* 0x000fe200000006ff */
[----:B------:R-:W-:Y:S01]  /*3090*/  IMAD.U32 R35, R35, 0x10000, RZ ;  /* 0x0001000023237824 */ /* 0x000fe200078e00ff */
[----:B------:R-:W-:-:S02]  /*30a0*/  SHF.L.U32 R58, R58, 0x10, RZ ;  /* 0x000000103a3a7819 */ /* 0x000fc400000006ff */
[-C--:B--2---:R-:W-:Y:S02]  /*30b0*/  IADD3 R62, P1, R62, R36.reuse, RZ ;  /* 0x000000243e3e7210 */ /* 0x084fe40007f3e0ff */
[-C--:B---3--:R-:W-:Y:S02]  /*30c0*/  IADD3 R79, P3, R79, R36.reuse, RZ ;  /* 0x000000244f4f7210 */ /* 0x088fe40007f7e0ff */
[-C--:B----4-:R-:W-:Y:S02]  /*30d0*/  IADD3 R80, P5, R80, R36.reuse, RZ ;  /* 0x0000002450507210 */ /* 0x090fe40007fbe0ff */
[-C--:B-----5:R-:W-:Y:S02]  /*30e0*/  IADD3 R53, P6, R53, R36.reuse, RZ ;  /* 0x0000002435357210 */ /* 0x0a0fe40007fde0ff */
[----:B------:R-:W-:Y:S02]  /*30f0*/  IADD3 R82, P4, R77, R36, RZ ;  /* 0x000000244d527210 */ /* 0x000fe40007f9e0ff */
[----:B------:R-:W-:-:S02]  /*3100*/  P2R R37, PR, RZ, 0x40 ;  /* 0x00000040ff257803 */ /* 0x000fc40000000000 */
[----:B------:R-:W-:Y:S02]  /*3110*/  IADD3 R67, P6, R67, R36, RZ ;  /* 0x0000002443437210 */ /* 0x000fe40007fde0ff */
[----:B------:R-:W-:Y:S01]  /*3120*/  LEA R36, R66, UR6, 0x3 ;  /* 0x0000000642247c11 */ /* 0x000fe2000f8e18ff */
[----:B------:R-:W-:Y:S01]  /*3130*/  ULDC UR6, c[0x0][0x230] ;  /* 0x00008c0000067ab9 */ /* 0x000fe20000000800 */
[----:B------:R-:W-:Y:S02]  /*3140*/  IADD3.X R91, RZ, R2, RZ, P5, !PT ;  /* 0x00000002ff5b7210 */ /* 0x000fe40002ffe4ff */
[----:B------:R-:W-:Y:S02]  /*3150*/  ISETP.NE.AND P5, PT, R37, RZ, PT ;  /* 0x000000ff2500720c */ /* 0x000fe40003fa5270 */
[----:B------:R-:W0:Y:S01]  /*3160*/  LDS.64 R36, [R36] ;  /* 0x0000000024247984 */ /* 0x000e220000000a00 */
[----:B------:R-:W-:Y:S01]  /*3170*/  SHF.L.U32 R77, R27, 0x10, RZ ;  /* 0x000000101b4d7819 */ /* 0x000fe200000006ff */
[----:B0-----:R-:W-:-:S06]  /*3180*/  FADD.FTZ R37, R37, UR6 ;  /* 0x0000000625257e21 */ /* 0x001fcc0008010000 */
[----:B------:R-:W0:Y:S01]  /*3190*/  MUFU.RSQ R37, R37 ;  /* 0x0000002500257308 */ /* 0x000e220000001400 */
[----:B------:R-:W-:Y:S01]  /*31a0*/  FADD.FTZ R0, R0, -R36 ;  /* 0x8000002400007221 */ /* 0x000fe20000010000 */
[C---:B------:R-:W-:Y:S01]  /*31b0*/  FADD.FTZ R60, -R36.reuse, R60 ;  /* 0x0000003c243c7221 */ /* 0x040fe20000010100 */
[----:B------:R-:W-:Y:S01]  /*31c0*/  FADD.FTZ R75, R75, -R36 ;  /* 0x800000244b4b7221 */ /* 0x000fe20000010000 */
[----:B------:R-:W-:Y:S01]  /*31d0*/  FADD.FTZ R61, -R36, R61 ;  /* 0x0000003d243d7221 */ /* 0x000fe20000010100 */
[----:B0-----:R-:W-:Y:S01]  /*31e0*/  FMUL.FTZ R0, R0, R37 ;  /* 0x0000002500007220 */ /* 0x001fe20000410000 */
[----:B------:R-:W-:-:S03]  /*31f0*/  FMUL.FTZ R60, R37, R60 ;  /* 0x0000003c253c7220 */ /* 0x000fc60000410000 */
[----:B------:R-:W-:Y:S01]  /*3200*/  FFMA.FTZ R0, R0, R28, R26 ;  /* 0x0000001c00007223 */ /* 0x000fe2000001001a */
[----:B------:R-:W-:Y:S01]  /*3210*/  FFMA.FTZ R60, R60, R45, R43 ;  /* 0x0000002d3c3c7223 */ /* 0x000fe2000001002b */
[C---:B------:R-:W-:Y:S01]  /*3220*/  FMUL.FTZ R75, R37.reuse, R75 ;  /* 0x0000004b254b7220 */ /* 0x040fe20000410000 */
[----:B------:R-:W-:-:S03]  /*3230*/  FMUL.FTZ R61, R37, R61 ;  /* 0x0000003d253d7220 */ /* 0x000fc60000410000 */
[----:B------:R-:W-:Y:S02]  /*3240*/  F2FP.BF16.F32.PACK_AB R60, R60, R0 ;  /* 0x000000003c3c723e */ /* 0x000fe400000010ff */
[----:B------:R-:W-:Y:S01]  /*3250*/  SHF.L.U32 R0, R29, 0x10, RZ ;  /* 0x000000101d007819 */ /* 0x000fe200000006ff */
[----:B------:R-:W-:-:S04]  /*3260*/  FFMA.FTZ R61, R61, R35, R41 ;  /* 0x000000233d3d7223 */ /* 0x000fc80000010029 */
[----:B------:R-:W-:Y:S01]  /*3270*/  FFMA.FTZ R75, R75, R0, R77 ;  /* 0x000000004b4b7223 */ /* 0x000fe2000001004d */
[----:B------:R-:W-:Y:S01]  /*3280*/  FADD.FTZ R74, R74, -R36 ;  /* 0x800000244a4a7221 */ /* 0x000fe20000010000 */
[----:B------:R-:W-:-:S03]  /*3290*/  FADD.FTZ R58, -R36, R58 ;  /* 0x0000003a243a7221 */ /* 0x000fc60000010100 */
[----:B------:R-:W-:Y:S01]  /*32a0*/  F2FP.BF16.F32.PACK_AB R75, R61, R75 ;  /* 0x0000004b3d4b723e */ /* 0x000fe200000010ff */
[--C-:B------:R-:W-:Y:S01]  /*32b0*/  FADD.FTZ R70, R70, -R36.reuse ;  /* 0x8000002446467221 */ /* 0x100fe20000010000 */
[C---:B------:R-:W-:Y:S01]  /*32c0*/  FMUL.FTZ R74, R37.reuse, R74 ;  /* 0x0000004a254a7220 */ /* 0x040fe20000410000 */
[----:B------:R-:W-:Y:S01]  /*32d0*/  FMUL.FTZ R58, R37, R58 ;  /* 0x0000003a253a7220 */ /* 0x000fe20000410000 */
[----:B------:R-:W-:Y:S01]  /*32e0*/  PRMT R29, R75, 0x7632, R29 ;  /* 0x000076324b1d7816 */ /* 0x000fe2000000001d */
[--C-:B------:R-:W-:Y:S01]  /*32f0*/  FADD.FTZ R3, R3, -R36.reuse ;  /* 0x8000002403037221 */ /* 0x100fe20000010000 */
[--C-:B------:R-:W-:Y:S01]  /*3300*/  FADD.FTZ R11, R11, -R36.reuse ;  /* 0x800000240b0b7221 */ /* 0x100fe20000010000 */
[----:B------:R-:W-:Y:S01]  /*3310*/  FADD.FTZ R15, R15, -R36 ;  /* 0x800000240f0f7221 */ /* 0x000fe20000010000 */
[----:B------:R-:W-:Y:S01]  /*3320*/  FMUL.FTZ R70, R37, R70 ;  /* 0x0000004625467220 */ /* 0x000fe20000410000 */
[----:B------:R-:W-:Y:S01]  /*3330*/  FFMA.FTZ R81, R28, R74, R26 ;  /* 0x0000004a1c517223 */ /* 0x000fe2000001001a */
[----:B------:R-:W-:Y:S01]  /*3340*/  FFMA.FTZ R58, R45, R58, R43 ;  /* 0x0000003a2d3a7223 */ /* 0x000fe2000001002b */
[----:B------:R-:W-:Y:S01]  /*3350*/  PRMT R27, R60, 0x7632, R27 ;  /* 0x000076323c1b7816 */ /* 0x000fe2000000001b */
[----:B------:R0:W-:Y:S01]  /*3360*/  STG.E.U16 desc[UR16][R38.64+0x6], R29 ;  /* 0x0000061d26007986 */ /* 0x0001e2000c101510 */
        /* <DEDUP_REMOVED lines=10> */
[C---:B0-----:R-:W-:Y:S01]  /*3410*/  FMUL.FTZ R29, R37.reuse, R11 ;  /* 0x0000000b251d7220 */ /* 0x041fe20000410000 */
[----:B------:R-:W-:Y:S01]  /*3420*/  FMUL.FTZ R11, R37, R15 ;  /* 0x0000000f250b7220 */ /* 0x000fe20000410000 */
[----:B------:R-:W-:Y:S01]  /*3430*/  FADD.FTZ R25, R25, -R36 ;  /* 0x8000002419197221 */ /* 0x000fe20000010000 */
[C-C-:B------:R-:W-:Y:S01]  /*3440*/  FFMA.FTZ R15, R28.reuse, R70, R26.reuse ;  /* 0x000000461c0f7223 */ /* 0x140fe2000001001a */
[----:B------:R-:W-:Y:S01]  /*3450*/  FFMA.FTZ R3, R28, R3, R26 ;  /* 0x000000031c037223 */ /* 0x000fe2000001001a */
[----:B------:R-:W-:Y:S01]  /*3460*/  F2FP.BF16.F32.PACK_AB R81, R58, R81 ;  /* 0x000000513a51723e */ /* 0x000fe200000010ff */
[----:B------:R-:W-:Y:S01]  /*3470*/  STG.E.U16 desc[UR16][R38.64], R60 ;  /* 0x0000003c26007986 */ /* 0x000fe2000c101510 */
[C---:B------:R-:W-:Y:S01]  /*3480*/  FMUL.FTZ R58, R37.reuse, R5 ;  /* 0x00000005253a7220 */ /* 0x040fe20000410000 */
[----:B------:R-:W-:-:S02]  /*3490*/  FMUL.FTZ R23, R37, R23 ;  /* 0x0000001725177220 */ /* 0x000fc40000410000 */
[----:B------:R0:W-:Y:S01]  /*34a0*/  STG.E.U16 desc[UR16][R38.64+0x2], R27 ;  /* 0x0000021b26007986 */ /* 0x0001e2000c101510 */
[C---:B------:R-:W-:Y:S01]  /*34b0*/  FMUL.FTZ R72, R37.reuse, R72 ;  /* 0x0000004825487220 */ /* 0x040fe20000410000 */
[C---:B------:R-:W-:Y:S02]  /*34c0*/  FMUL.FTZ R13, R37.reuse, R13 ;  /* 0x0000000d250d7220 */ /* 0x040fe40000410000 */
[----:B------:R1:W-:Y:S01]  /*34d0*/  STG.E.U16 desc[UR16][R38.64+0x4], R75 ;  /* 0x0000044b26007986 */ /* 0x0003e2000c101510 */
[----:B------:R-:W-:-:S03]  /*34e0*/  FMUL.FTZ R5, R37, R21 ;  /* 0x0000001525057220 */ /* 0x000fc60000410000 */
[----:B------:R2:W-:Y:S01]  /*34f0*/  STL [R1+0x4], R15 ;  /* 0x0000040f01007387 */ /* 0x0005e20000100800 */
[----:B0-----:R-:W-:Y:S02]  /*3500*/  IMAD.U32 R27, R59, 0x10000, RZ ;  /* 0x000100003b1b7824 */ /* 0x001fe400078e00ff */
[C---:B------:R-:W-:Y:S01]  /*3510*/  FMUL.FTZ R59, R37.reuse, R25 ;  /* 0x00000019253b7220 */ /* 0x040fe20000410000 */
[C---:B-1----:R-:W-:Y:S01]  /*3520*/  FMUL.FTZ R39, R37.reuse, R7 ;  /* 0x0000000725277220 */ /* 0x042fe20000410000 */
[C---:B------:R-:W-:Y:S01]  /*3530*/  FMUL.FTZ R38, R37.reuse, R9 ;  /* 0x0000000925267220 */ /* 0x040fe20000410000 */
[C---:B------:R-:W-:Y:S01]  /*3540*/  FMUL.FTZ R9, R37.reuse, R17 ;  /* 0x0000001125097220 */ /* 0x040fe20000410000 */
[----:B------:R-:W-:Y:S01]  /*3550*/  FMUL.FTZ R7, R37, R19 ;  /* 0x0000001325077220 */ /* 0x000fe20000410000 */
[----:B------:R0:W-:Y:S01]  /*3560*/  STL [R1], R3 ;  /* 0x0000000301007387 */ /* 0x0001e20000100800 */
[----:B------:R-:W-:Y:S01]  /*3570*/  IADD3.X R92, RZ, R2, RZ, P3, !PT ;  /* 0x00000002ff5c7210 */ /* 0x000fe20001ffe4ff */
[C-C-:B------:R-:W-:Y:S01]  /*3580*/  FFMA.FTZ R72, R28.reuse, R72, R26.reuse ;  /* 0x000000481c487223 */ /* 0x140fe2000001001a */
[C-C-:B------:R-:W-:Y:S01]  /*3590*/  FFMA.FTZ R21, R28.reuse, R58, R26.reuse ;  /* 0x0000003a1c157223 */ /* 0x140fe2000001001a */
[C-C-:B------:R-:W-:Y:S01]  /*35a0*/  FFMA.FTZ R19, R28.reuse, R39, R26.reuse ;  /* 0x000000271c137223 */ /* 0x140fe2000001001a */
[C-C-:B------:R-:W-:Y:S01]  /*35b0*/  FFMA.FTZ R17, R28.reuse, R38, R26.reuse ;  /* 0x000000261c117223 */ /* 0x140fe2000001001a */
[C-C-:B--2---:R-:W-:Y:S01]  /*35c0*/  FFMA.FTZ R15, R28.reuse, R29, R26.reuse ;  /* 0x0000001d1c0f7223 */ /* 0x144fe2000001001a */
[C-C-:B------:R-:W-:Y:S01]  /*35d0*/  FFMA.FTZ R13, R28.reuse, R13, R26.reuse ;  /* 0x0000000d1c0d7223 */ /* 0x140fe2000001001a */
[C-C-:B------:R-:W-:Y:S01]  /*35e0*/  FFMA.FTZ R11, R28.reuse, R11, R26.reuse ;  /* 0x0000000b1c0b7223 */ /* 0x140fe2000001001a */
[C-C-:B------:R-:W-:Y:S01]  /*35f0*/  FFMA.FTZ R9, R28.reuse, R9, R26.reuse ;  /* 0x000000091c097223 */ /* 0x140fe2000001001a */
[C-C-:B0-----:R-:W-:Y:S01]  /*3600*/  FFMA.FTZ R3, R28.reuse, R23, R26.reuse ;  /* 0x000000171c037223 */ /* 0x141fe2000001001a */
[C-C-:B------:R-:W-:Y:S01]  /*3610*/  FFMA.FTZ R7, R28.reuse, R7, R26.reuse ;  /* 0x000000071c077223 */ /* 0x140fe2000001001a */
[C-C-:B------:R-:W-:Y:S01]  /*3620*/  FFMA.FTZ R5, R28.reuse, R5, R26.reuse ;  /* 0x000000051c057223 */ /* 0x140fe2000001001a */
[----:B------:R-:W-:Y:S01]  /*3630*/  FFMA.FTZ R23, R28, R59, R26 ;  /* 0x0000003b1c177223 */ /* 0x000fe2000001001a */
[----:B------:R-:W-:-:S02]  /*3640*/  IADD3.X R26, RZ, R2, RZ, P6, !PT ;  /* 0x00000002ff1a7210 */ /* 0x000fc400037fe4ff */
[----:B------:R-:W-:Y:S01]  /*3650*/  LEA R66, P3, R67, UR12, 0x1 ;  /* 0x0000000c43427c11 */ /* 0x000fe2000f8608ff */
[----:B------:R-:W-:-:S03]  /*3660*/  IMAD.X R83, RZ, RZ, R2, P4 ;  /* 0x000000ffff537224 */ /* 0x000fc600020e0602 */
[----:B------:R-:W-:Y:S02]  /*3670*/  LEA.HI.X R67, R67, UR13, R26, 0x1, P3 ;  /* 0x0000000d43437c11 */ /* 0x000fe400098f0c1a */
[----:B------:R-:W-:-:S04]  /*3680*/  LEA R60, P3, R82, UR12, 0x1 ;  /* 0x0000000c523c7c11 */ /* 0x000fc8000f8608ff */
[----:B------:R-:W-:Y:S02]  /*3690*/  LEA.HI.X R61, R82, UR13, R83, 0x1, P3 ;  /* 0x0000000d523d7c11 */ /* 0x000fe400098f0c53 */
[----:B------:R-:W-:Y:S01]  /*36a0*/  LEA R58, P3, R80, UR12, 0x1 ;  /* 0x0000000c503a7c11 */ /* 0x000fe2000f8608ff */
[----:B------:R-:W-:Y:S01]  /*36b0*/  FADD.FTZ R73, R73, -R36 ;  /* 0x8000002449497221 */ /* 0x000fe20000010000 */
[----:B------:R-:W-:Y:S02]  /*36c0*/  FADD.FTZ R27, -R36, R27 ;  /* 0x0000001b241b7221 */ /* 0x000fe40000010100 */
[----:B------:R-:W-:Y:S02]  /*36d0*/  LEA.HI.X R59, R80, UR13, R91, 0x1, P3 ;  /* 0x0000000d503b7c11 */ /* 0x000fe400098f0c5b */
[----:B------:R-:W-:Y:S01]  /*36e0*/  LEA R38, P3, R79, UR12, 0x1 ;  /* 0x0000000c4f267c11 */ /* 0x000fe2000f8608ff */
[C---:B------:R-:W-:Y:S01]  /*36f0*/  FMUL.FTZ R73, R37.reuse, R73 ;  /* 0x0000004925497220 */ /* 0x040fe20000410000 */
[----:B------:R-:W-:-:S02]  /*3700*/  FMUL.FTZ R27, R37, R27 ;  /* 0x0000001b251b7220 */ /* 0x000fc40000410000 */
[----:B------:R-:W-:Y:S02]  /*3710*/  LEA.HI.X R39, R79, UR13, R92, 0x1, P3 ;  /* 0x0000000d4f277c11 */ /* 0x000fe400098f0c5c */
[----:B------:R-:W-:Y:S01]  /*3720*/  LEA R28, P3, R78, UR12, 0x1 ;  /* 0x0000000c4e1c7c11 */ /* 0x000fe2000f8608ff */
[----:B------:R-:W-:Y:S01]  /*3730*/  FFMA.FTZ R25, R0, R73, R77 ;  /* 0x0000004900197223 */ /* 0x000fe2000001004d */
[----:B------:R-:W-:Y:S02]  /*3740*/  FFMA.FTZ R27, R35, R27, R41 ;  /* 0x0000001b231b7223 */ /* 0x000fe40000010029 */
[----:B------:R-:W-:Y:S02]  /*3750*/  LEA.HI.X R29, R78, UR13, R93, 0x1, P3 ;  /* 0x0000000d4e1d7c11 */ /* 0x000fe400098f0c5d */
[----:B------:R-:W-:Y:S02]  /*3760*/  LEA R26, P3, R76, UR12, 0x1 ;  /* 0x0000000c4c1a7c11 */ /* 0x000fe4000f8608ff */
[----:B------:R-:W-:-:S02]  /*3770*/  F2FP.BF16.F32.PACK_AB R25, R27, R25 ;  /* 0x000000191b19723e */ /* 0x000fc400000010ff */
[----:B------:R-:W-:Y:S02]  /*3780*/  LEA.HI.X R27, R76, UR13, R18, 0x1, P3 ;  /* 0x0000000d4c1b7c11 */ /* 0x000fe400098f0c12 */
[----:B------:R-:W-:Y:S01]  /*3790*/  SHF.L.U32 R70, R56, 0x10, RZ ;  /* 0x0000001038467819 */ /* 0x000fe200000006ff */
[----:B------:R-:W-:Y:S01]  /*37a0*/  IMAD.U32 R73, R57, 0x10000, RZ ;  /* 0x0001000039497824 */ /* 0x000fe200078e00ff */
[----:B------:R-:W-:Y:S01]  /*37b0*/  LEA R56, P3, R65, UR12, 0x1 ;  /* 0x0000000c41387c11 */ /* 0x000fe2000f8608ff */
[----:B------:R-:W-:Y:S01]  /*37c0*/  FADD.FTZ R71, R71, -R36 ;  /* 0x8000002447477221 */ /* 0x000fe20000010000 */
[----:B------:R-:W2:Y:S02]  /*37d0*/  LDL.LU R18, [R1+0x48] ;  /* 0x0000480001127983 */ /* 0x000ea40000300800 */
[----:B------:R-:W-:Y:S01]  /*37e0*/  LEA.HI.X R57, R65, UR13, R20, 0x1, P3 ;  /* 0x0000000d41397c11 */ /* 0x000fe200098f0c14 */
[----:B------:R-:W-:Y:S01]  /*37f0*/  FADD.FTZ R65, -R36, R70 ;  /* 0x0000004624417221 */ /* 0x000fe20000010100 */
[C---:B------:R-:W-:Y:S01]  /*3800*/  LEA R70, P3, R64.reuse, UR12, 0x1 ;  /* 0x0000000c40467c11 */ /* 0x040fe2000f8608ff */
[C---:B------:R-:W-:Y:S01]  /*3810*/  FMUL.FTZ R74, R37.reuse, R71 ;  /* 0x00000047254a7220 */ /* 0x040fe20000410000 */
[----:B------:R-:W3:Y:S01]  /*3820*/  LDL.LU R20, [R1+0x44] ;  /* 0x0000440001147983 */ /* 0x000ee20000300800 */
[----:B------:R-:W-:Y:S01]  /*3830*/  FMUL.FTZ R65, R37, R65 ;  /* 0x0000004125417220 */ /* 0x000fe20000410000 */
[----:B------:R-:W-:-:S02]  /*3840*/  LEA.HI.X R71, R64, UR13, R22, 0x1, P3 ;  /* 0x0000000d40477c11 */ /* 0x000fc400098f0c16 */
[----:B------:R-:W-:Y:S01]  /*3850*/  LEA R64, P3, R63, UR12, 0x1 ;  /* 0x0000000c3f407c11 */ /* 0x000fe2000f8608ff */
[----:B------:R-:W-:Y:S01]  /*3860*/  FFMA.FTZ R76, R45, R65, R43 ;  /* 0x000000412d4c7223 */ /* 0x000fe2000001002b */
[----:B------:R-:W4:Y:S02]  /*3870*/  LDL.LU R22, [R1+0x40] ;  /* 0x0000400001167983 */ /* 0x000f240000300800 */
[----:B------:R-:W-:Y:S02]  /*3880*/  LEA.HI.X R65, R63, UR13, R24, 0x1, P3 ;  /* 0x0000000d3f417c11 */ /* 0x000fe400098f0c18 */
[----:B------:R-:W5:Y:S04]  /*3890*/  LDL.LU R24, [R1+0x3c] ;  /* 0x00003c0001187983 */ /* 0x000f680000300800 */
[----:B------:R-:W2:Y:S01]  /*38a0*/  LDL.LU R82, [R1+0x30] ;  /* 0x0000300001527983 */ /* 0x000ea20000300800 */
[----:B------:R-:W-:Y:S01]  /*38b0*/  FADD.FTZ R73, -R36, R73 ;  /* 0x0000004924497221 */ /* 0x000fe20000010100 */
[----:B------:R-:W-:Y:S01]  /*38c0*/  SHF.L.U32 R52, R52, 0x10, RZ ;  /* 0x0000001034347819 */ /* 0x000fe200000006ff */
[----:B------:R-:W-:Y:S01]  /*38d0*/  FFMA.FTZ R74, R0, R74, R77 ;  /* 0x0000004a004a7223 */ /* 0x000fe2000001004d */
[----:B------:R-:W-:Y:S01]  /*38e0*/  SHF.L.U32 R50, R50, 0x10, RZ ;  /* 0x0000001032327819 */ /* 0x000fe200000006ff */
[----:B------:R-:W-:Y:S01]  /*38f0*/  FMUL.FTZ R73, R37, R73 ;  /* 0x0000004925497220 */ /* 0x000fe20000410000 */
[----:B------:R-:W-:Y:S01]  /*3900*/  SHF.L.U32 R46, R46, 0x10, RZ ;  /* 0x000000102e2e7819 */ /* 0x000fe200000006ff */
[----:B------:R-:W-:Y:S01]  /*3910*/  IMAD.U32 R54, R54, 0x10000, RZ ;  /* 0x0001000036367824 */ /* 0x000fe200078e00ff */
[----:B------:R-:W-:Y:S01]  /*3920*/  SHF.L.U32 R44, R44, 0x10, RZ ;  /* 0x000000102c2c7819 */ /* 0x000fe200000006ff */
        /* <DEDUP_REMOVED lines=8> */
[----:B------:R-:W-:-:S02]  /*39b0*/  IMAD.U32 R30, R30, 0x10000, RZ ;  /* 0x000100001e1e7824 */ /* 0x000fc400078e00ff */
        /* <DEDUP_REMOVED lines=12> */
[----:B------:R-:W-:Y:S01]  /*3a80*/  F2FP.BF16.F32.PACK_AB R63, R73, R74 ;  /* 0x0000004a493f723e */ /* 0x000fe200000010ff */
[----:B------:R-:W-:Y:S01]  /*3a90*/  FADD.FTZ R30, -R36, R30 ;  /* 0x0000001e241e7221 */ /* 0x000fe20000010100 */
[----:B------:R-:W-:Y:S01]  /*3aa0*/  F2FP.BF16.F32.PACK_AB R76, R76, R72 ;  /* 0x000000484c4c723e */ /* 0x000fe200000010ff */
[----:B------:R-:W3:Y:S01]  /*3ab0*/  LDL.LU R83, [R1+0x8] ;  /* 0x0000080001537983 */ /* 0x000ee20000300800 */
[----:B------:R-:W-:-:S02]  /*3ac0*/  IADD3.X R75, RZ, R2, RZ, P2, !PT ;  /* 0x00000002ff4b7210 */ /* 0x000fc400017fe4ff */
[----:B------:R-:W-:Y:S01]  /*3ad0*/  IADD3.X R73, RZ, R2, RZ, P1, !PT ;  /* 0x00000002ff497210 */ /* 0x000fe20000ffe4ff */
[C---:B------:R-:W-:Y:S01]  /*3ae0*/  FMUL.FTZ R54, R37.reuse, R54 ;  /* 0x0000003625367220 */ /* 0x040fe20000410000 */
[C---:B------:R-:W-:Y:S01]  /*3af0*/  LEA R72, P1, R62.reuse, UR12, 0x1 ;  /* 0x0000000c3e487c11 */ /* 0x040fe2000f8208ff */
        /* <DEDUP_REMOVED lines=14> */
[----:B------:R-:W-:Y:S01]  /*3be0*/  FFMA.FTZ R54, R45, R54, R43 ;  /* 0x000000362d367223 */ /* 0x000fe2000001002b */
[----:B------:R-:W-:Y:S01]  /*3bf0*/  LEA.HI.X R75, R55, UR13, R75, 0x1, P2 ;  /* 0x0000000d374b7c11 */ /* 0x000fe200090f0c4b */
        /* <DEDUP_REMOVED lines=13> */
[----:B------:R-:W-:Y:S02]  /*3cd0*/  ISETP.NE.AND P5, PT, R68, RZ, PT ;  /* 0x000000ff4400720c */ /* 0x000fe40003fa5270 */
[----:B--2---:R-:W-:Y:S02]  /*3ce0*/  ISETP.NE.AND P4, PT, R82, RZ, PT ;  /* 0x000000ff5200720c */ /* 0x004fe40003f85270 */
[----:B------:R-:W2:Y:S04]  /*3cf0*/  LDL.LU R82, [R1+0xc] ;  /* 0x00000c0001527983 */ /* 0x000ea80000300800 */
[----:B------:R-:W2:Y:S04]  /*3d00*/  LDL.LU R79, [R1+0x10] ;  /* 0x00001000014f7983 */ /* 0x000ea80000300800 */
[----:B------:R-:W2:Y:S04]  /*3d10*/  LDL.LU R78, [R1+0x14] ;  /* 0x00001400014e7983 */ /* 0x000ea80000300800 */
[----:B------:R-:W2:Y:S04]  /*3d20*/  LDL.LU R91, [R1+0x18] ;  /* 0x00001800015b7983 */ /* 0x000ea80000300800 */
[----:B------:R-:W2:Y:S04]  /*3d30*/  LDL.LU R45, [R1+0x1c] ;  /* 0x00001c00012d7983 */ /* 0x000ea80000300800 */
[----:B------:R-:W2:Y:S01]  /*3d40*/  LDL.LU R68, [R1+0x38] ;  /* 0x0000380001447983 */ /* 0x000ea20000300800 */
[----:B------:R-:W-:-:S02]  /*3d50*/  IADD3.X R31, RZ, R2, RZ, P0, !PT ;  /* 0x00000002ff1f7210 */ /* 0x000fc400007fe4ff */
[----:B------:R-:W-:Y:S02]  /*3d60*/  LEA R30, P0, R49, UR12, 0x1 ;  /* 0x0000000c311e7c11 */ /* 0x000fe4000f8008ff */
[----:B------:R-:W-:Y:S02]  /*3d70*/  LEA R32, P1, R53, UR12, 0x1 ;  /* 0x0000000c35207c11 */ /* 0x000fe4000f8208ff */
[----:B------:R-:W-:Y:S02]  /*3d80*/  LEA.HI.X R31, R49, UR13, R31, 0x1, P0 ;  /* 0x0000000d311f7c11 */ /* 0x000fe400080f0c1f */
[----:B------:R-:W-:Y:S01]  /*3d90*/  SHF.L.U32 R88, R88, 0x10, RZ ;  /* 0x0000001058587819 */ /* 0x000fe200000006ff */
[----:B------:R-:W-:Y:S01]  /*3da0*/  IMAD.U32 R90, R90, 0x10000, RZ ;  /* 0x000100005a5a7824 */ /* 0x000fe200078e00ff */
[----:B------:R-:W-:Y:S01]  /*3db0*/  LEA.HI.X R33, R53, UR13, R33, 0x1, P1 ;  /* 0x0000000d35217c11 */ /* 0x000fe200088f0c21 */
[----:B------:R-:W-:Y:S01]  /*3dc0*/  IMAD.U32 R87, R87, 0x10000, RZ ;  /* 0x0001000057577824 */ /* 0x000fe200078e00ff */
[----:B------:R-:W-:Y:S01]  /*3dd0*/  SHF.L.U32 R89, R89, 0x10, RZ ;  /* 0x0000001059597819 */ /* 0x000fe200000006ff */
[----:B---3--:R-:W-:Y:S01]  /*3de0*/  IMAD.U32 R83, R83, 0x10000, RZ ;  /* 0x0001000053537824 */ /* 0x008fe200078e00ff */
[----:B------:R-:W-:-:S02]  /*3df0*/  SHF.L.U32 R86, R86, 0x10, RZ ;  /* 0x0000001056567819 */ /* 0x000fc400000006ff */
[----:B------:R-:W-:Y:S02]  /*3e00*/  SHF.L.U32 R85, R85, 0x10, RZ ;  /* 0x0000001055557819 */ /* 0x000fe400000006ff */
[----:B------:R-:W-:Y:S01]  /*3e10*/  SHF.L.U32 R84, R84, 0x10, RZ ;  /* 0x0000001054547819 */ /* 0x000fe200000006ff */
[C---:B------:R-:W-:Y:S01]  /*3e20*/  FADD.FTZ R88, -R36.reuse, R88 ;  /* 0x0000005824587221 */ /* 0x040fe20000010100 */
[----:B------:R-:W-:Y:S01]  /*3e30*/  FADD.FTZ R90, -R36, R90 ;  /* 0x0000005a245a7221 */ /* 0x000fe20000010100 */
[--C-:B------:R-:W-:Y:S01]  /*3e40*/  FADD.FTZ R4, R4, -R36.reuse ;  /* 0x8000002404047221 */ /* 0x100fe20000010000 */
[----:B------:R-:W-:Y:S01]  /*3e50*/  FADD.FTZ R89, -R36, R89 ;  /* 0x0000005924597221 */ /* 0x000fe20000010100 */
[--C-:B------:R-:W-:Y:S01]  /*3e60*/  FADD.FTZ R6, R6, -R36.reuse ;  /* 0x8000002406067221 */ /* 0x100fe20000010000 */
[--C-:B------:R-:W-:Y:S01]  /*3e70*/  FADD.FTZ R8, R8, -R36.reuse ;  /* 0x8000002408087221 */ /* 0x100fe20000010000 */
[----:B------:R-:W-:Y:S01]  /*3e80*/  FADD.FTZ R87, -R36, R87 ;  /* 0x0000005724577221 */ /* 0x000fe20000010100 */
[----:B------:R-:W-:Y:S01]  /*3e90*/  FADD.FTZ R10, R10, -R36 ;  /* 0x800000240a0a7221 */ /* 0x000fe20000010000 */
[----:B------:R-:W-:Y:S01]  /*3ea0*/  FADD.FTZ R86, -R36, R86 ;  /* 0x0000005624567221 */ /* 0x000fe20000010100 */
[--C-:B------:R-:W-:Y:S01]  /*3eb0*/  FADD.FTZ R12, R12, -R36.reuse ;  /* 0x800000240c0c7221 */ /* 0x100fe20000010000 */
[----:B------:R-:W-:Y:S01]  /*3ec0*/  FADD.FTZ R85, -R36, R85 ;  /* 0x0000005524557221 */ /* 0x000fe20000010100 */
[----:B------:R-:W-:Y:S01]  /*3ed0*/  FADD.FTZ R14, R14, -R36 ;  /* 0x800000240e0e7221 */ /* 0x000fe20000010000 */
[----:B------:R-:W-:Y:S01]  /*3ee0*/  FADD.FTZ R84, -R36, R84 ;  /* 0x0000005424547221 */ /* 0x000fe20000010100 */
[--C-:B------:R-:W-:Y:S01]  /*3ef0*/  FADD.FTZ R16, R16, -R36.reuse ;  /* 0x8000002410107221 */ /* 0x100fe20000010000 */
[----:B------:R-:W-:Y:S01]  /*3f00*/  FADD.FTZ R83, -R36, R83 ;  /* 0x0000005324537221 */ /* 0x000fe20000010100 */
[--C-:B------:R-:W-:Y:S01]  /*3f10*/  FADD.FTZ R18, R18, -R36.reuse ;  /* 0x8000002412127221 */ /* 0x100fe20000010000 */
[--C-:B------:R-:W-:Y:S01]  /*3f20*/  FADD.FTZ R20, R20, -R36.reuse ;  /* 0x8000002414147221 */ /* 0x100fe20000010000 */
[--C-:B----4-:R-:W-:Y:S01]  /*3f30*/  FADD.FTZ R22, R22, -R36.reuse ;  /* 0x8000002416167221 */ /* 0x110fe20000010000 */
[----:B-----5:R-:W-:Y:S01]  /*3f40*/  FADD.FTZ R24, R24, -R36 ;  /* 0x8000002418187221 */ /* 0x020fe20000010000 */
        /* <DEDUP_REMOVED lines=19> */
[----:B--2---:R-:W-:-:S02]  /*4080*/  SHF.L.U32 R82, R82, 0x10, RZ ;  /* 0x0000001052527819 */ /* 0x004fc400000006ff */
[----:B------:R-:W-:Y:S02]  /*4090*/  SHF.L.U32 R79, R79, 0x10, RZ ;  /* 0x000000104f4f7819 */ /* 0x000fe400000006ff */
[----:B------:R-:W-:Y:S01]  /*40a0*/  SHF.L.U32 R78, R78, 0x10, RZ ;  /* 0x000000104e4e7819 */ /* 0x000fe200000006ff */
[----:B------:R-:W-:Y:S01]  /*40b0*/  IMAD.U32 R53, R91, 0x10000, RZ ;  /* 0x000100005b357824 */ /* 0x000fe200078e00ff */
[----:B------:R-:W-:Y:S01]  /*40c0*/  SHF.L.U32 R49, R45, 0x10, RZ ;  /* 0x000000102d317819 */ /* 0x000fe200000006ff */
[----:B------:R-:W-:Y:S01]  /*40d0*/  FADD.FTZ R45, R69, -R36 ;  /* 0x80000024452d7221 */ /* 0x000fe20000010000 */
[C---:B------:R-:W-:Y:S01]  /*40e0*/  FADD.FTZ R82, -R36.reuse, R82 ;  /* 0x0000005224527221 */ /* 0x040fe20000010100 */
[C---:B------:R-:W-:Y:S01]  /*40f0*/  FADD.FTZ R91, -R36.reuse, R79 ;  /* 0x0000004f245b7221 */ /* 0x040fe20000010100 */
[C---:B------:R-:W-:Y:S01]  /*4100*/  FADD.FTZ R92, -R36.reuse, R78 ;  /* 0x0000004e245c7221 */ /* 0x040fe20000010100 */
[----:B------:R-:W-:Y:S01]  /*4110*/  FADD.FTZ R53, -R36, R53 ;  /* 0x0000003524357221 */ /* 0x000fe20000010100 */
[----:B------:R-:W-:Y:S01]  /*4120*/  FADD.FTZ R93, R68, -R36 ;  /* 0x80000024445d7221 */ /* 0x000fe20000010000 */
[----:B------:R-:W-:Y:S01]  /*4130*/  FADD.FTZ R49, -R36, R49 ;  /* 0x0000003124317221 */ /* 0x000fe20000010100 */
[----:B------:R-:W-:-:S02]  /*4140*/  IADD3.X R36, RZ, R2, RZ, P4, !PT ;  /* 0x00000002ff247210 */ /* 0x000fc400027fe4ff */
[----:B------:R-:W-:Y:S02]  /*4150*/  IADD3.X R2, RZ, R2, RZ, P5, !PT ;  /* 0x00000002ff027210 */ /* 0x000fe40002ffe4ff */
[----:B------:R-:W-:Y:S01]  /*4160*/  LEA R68, P0, R47, UR12, 0x1 ;  /* 0x0000000c2f447c11 */ /* 0x000fe2000f8008ff */
[C---:B------:R-:W-:Y:S01]  /*4170*/  FMUL.FTZ R45, R37.reuse, R45 ;  /* 0x0000002d252d7220 */ /* 0x040fe20000410000 */
[C---:B------:R-:W-:Y:S01]  /*4180*/  FMUL.FTZ R82, R37.reuse, R82 ;  /* 0x0000005225527220 */ /* 0x040fe20000410000 */
[----:B------:R-:W-:Y:S01]  /*4190*/  FMUL.FTZ R91, R37, R91 ;  /* 0x0000005b255b7220 */ /* 0x000fe20000410000 */
[----:B------:R-:W-:Y:S01]  /*41a0*/  LEA.HI.X R69, R47, UR13, R2, 0x1, P0 ;  /* 0x0000000d2f457c11 */ /* 0x000fe200080f0c02 */
[C---:B------:R-:W-:Y:S01]  /*41b0*/  FMUL.FTZ R92, R37.reuse, R92 ;  /* 0x0000005c255c7220 */ /* 0x040fe20000410000 */
[C---:B------:R-:W-:Y:S01]  /*41c0*/  FMUL.FTZ R53, R37.reuse, R53 ;  /* 0x0000003525357220 */ /* 0x040fe20000410000 */
[C---:B------:R-:W-:Y:S01]  /*41d0*/  FMUL.FTZ R93, R37.reuse, R93 ;  /* 0x0000005d255d7220 */ /* 0x040fe20000410000 */
[----:B------:R-:W-:Y:S01]  /*41e0*/  FMUL.FTZ R2, R37, R49 ;  /* 0x0000003125027220 */ /* 0x000fe20000410000 */
[C-C-:B------:R-:W-:Y:S01]  /*41f0*/  FFMA.FTZ R37, R35.reuse, R88, R41.reuse ;  /* 0x0000005823257223 */ /* 0x140fe20000010029 */
[----:B------:R-:W-:Y:S01]  /*4200*/  FFMA.FTZ R47, R35, R86, R41 ;  /* 0x00000056232f7223 */ /* 0x000fe20000010029 */
[----:B------:R-:W2:Y:S04]  /*4210*/  LDL.LU R88, [R1] ;  /* 0x0000000001587983 */ /* 0x000ea80000300800 */
[----:B------:R-:W3:Y:S01]  /*4220*/  LDL.LU R86, [R1+0x4] ;  /* 0x0000040001567983 */ /* 0x000ee20000300800 */
        /* <DEDUP_REMOVED lines=15> */
[----:B------:R-:W-:Y:S01]  /*4320*/  PRMT R0, R81, 0x7632, R0 ;  /* 0x0000763251007816 */ /* 0x000fe20000000000 */
[--C-:B------:R-:W-:Y:S01]  /*4330*/  FFMA.FTZ R89, R35, R89, R41.reuse ;  /* 0x0000005923597223 */ /* 0x100fe20000010029 */
[--C-:B------:R-:W-:Y:S01]  /*4340*/  LEA.HI.X R79, R51, UR13, R36.reuse, 0x1, P1 ;  /* 0x0000000d334f7c11 */ /* 0x100fe200088f0c24 */
        /* <DEDUP_REMOVED lines=9> */
[----:B------:R-:W-:Y:S01]  /*43e0*/  PRMT R35, R25, 0x7632, R35 ;  /* 0x0000763219237816 */ /* 0x000fe20000000023 */
[----:B------:R-:W-:Y:S01]  /*43f0*/  STG.E.U16 desc[UR16][R66.64+0x2], R0 ;  /* 0x0000020042007986 */ /* 0x000fe2000c101510 */
[----:B------:R-:W-:-:S02]  /*4400*/  PRMT R36, R76, 0x7632, R36 ;  /* 0x000076324c247816 */ /* 0x000fc40000000024 */
[----:B------:R-:W-:Y:S02]  /*4410*/  PRMT R41, R63, 0x7632, R41 ;  /* 0x000076323f297816 */ /* 0x000fe40000000029 */
[----:B------:R-:W-:Y:S02]  /*4420*/  F2FP.BF16.F32.PACK_AB R45, R90, R45 ;  /* 0x0000002d5a2d723e */ /* 0x000fe400000010ff */
[----:B------:R-:W-:Y:S01]  /*4430*/  F2FP.BF16.F32.PACK_AB R4, R89, R4 ;  /* 0x000000045904723e */ /* 0x000fe200000010ff */
[----:B------:R-:W-:Y:S01]  /*4440*/  STG.E.U16 desc[UR16][R66.64], R81 ;  /* 0x0000005142007986 */ /* 0x000fe2000c101510 */
[----:B------:R-:W-:-:S03]  /*4450*/  F2FP.BF16.F32.PACK_AB R21, R50, R21 ;  /* 0x000000153215723e */ /* 0x000fc600000010ff */
[----:B------:R0:W-:Y:S04]  /*4460*/  STG.E.U16 desc[UR16][R66.64+0x4], R25 ;  /* 0x0000041942007986 */ /* 0x0001e8000c101510 */
[----:B------:R-:W-:Y:S01]  /*4470*/  STG.E.U16 desc[UR16][R66.64+0x6], R35 ;  /* 0x0000062342007986 */ /* 0x000fe2000c101510 */
[----:B------:R-:W-:-:S03]  /*4480*/  F2FP.BF16.F32.PACK_AB R6, R37, R6 ;  /* 0x000000062506723e */ /* 0x000fc600000010ff */
[----:B------:R1:W-:Y:S01]  /*4490*/  STG.E.U16 desc[UR16][R60.64+0x2], R36 ;  /* 0x000002243c007986 */ /* 0x0003e2000c101510 */
[----:B0-----:R-:W-:-:S03]  /*44a0*/  PRMT R25, R45, 0x7632, R25 ;  /* 0x000076322d197816 */ /* 0x001fc60000000019 */
[----:B------:R-:W-:Y:S01]  /*44b0*/  STG.E.U16 desc[UR16][R60.64], R76 ;  /* 0x0000004c3c007986 */ /* 0x000fe2000c101510 */
[----:B------:R-:W-:-:S03]  /*44c0*/  F2FP.BF16.F32.PACK_AB R19, R48, R19 ;  /* 0x000000133013723e */ /* 0x000fc600000010ff */
[----:B------:R-:W-:Y:S01]  /*44d0*/  STG.E.U16 desc[UR16][R60.64+0x4], R63 ;  /* 0x0000043f3c007986 */ /* 0x000fe2000c101510 */
[----:B-1----:R-:W-:-:S03]  /*44e0*/  PRMT R36, R4, 0x7632, R36 ;  /* 0x0000763204247816 */ /* 0x002fc60000000024 */
[----:B------:R-:W-:Y:S01]  /*44f0*/  STG.E.U16 desc[UR16][R60.64+0x6], R41 ;  /* 0x000006293c007986 */ /* 0x000fe2000c101510 */
[----:B------:R-:W-:Y:S02]  /*4500*/  F2FP.BF16.F32.PACK_AB R8, R87, R8 ;  /* 0x000000085708723e */ /* 0x000fe400000010ff */
[----:B------:R-:W-:Y:S01]  /*4510*/  F2FP.BF16.F32.PACK_AB R10, R47, R10 ;  /* 0x0000000a2f0a723e */ /* 0x000fe200000010ff */
[----:B------:R-:W-:Y:S04]  /*4520*/  STG.E.U16 desc[UR16][R58.64+0x4], R45 ;  /* 0x0000042d3a007986 */ /* 0x000fe8000c101510 */
[----:B------:R0:W-:Y:S01]  /*4530*/  STG.E.U16 desc[UR16][R58.64+0x6], R25 ;  /* 0x000006193a007986 */ /* 0x0001e2000c101510 */
[----:B------:R-:W-:Y:S02]  /*4540*/  F2FP.BF16.F32.PACK_AB R17, R46, R17 ;  /* 0x000000112e11723e */ /* 0x000fe400000010ff */
[----:B------:R-:W-:-:S02]  /*4550*/  F2FP.BF16.F32.PACK_AB R15, R44, R15 ;  /* 0x0000000f2c0f723e */ /* 0x000fc400000010ff */
[----:B------:R-:W-:Y:S02]  /*4560*/  F2FP.BF16.F32.PACK_AB R12, R85, R12 ;  /* 0x0000000c550c723e */ /* 0x000fe400000010ff */
[----:B------:R-:W-:Y:S02]  /*4570*/  F2FP.BF16.F32.PACK_AB R13, R42, R13 ;  /* 0x0000000d2a0d723e */ /* 0x000fe400000010ff */
        /* <DEDUP_REMOVED lines=9> */
[----:B------:R-:W-:Y:S01]  /*4610*/  PRMT R37, R9, 0x7632, R37 ;  /* 0x0000763209257816 */ /* 0x000fe20000000025 */
[----:B------:R-:W-:Y:S01]  /*4620*/  UIADD3 UR6, UP0, UR9, 0x4a, URZ ;  /* 0x0000004a09067890 */ /* 0x000fe2000ff1e03f */
[----:B------:R-:W-:-:S02]  /*4630*/  F2FP.BF16.F32.PACK_AB R5, R34, R5 ;  /* 0x000000052205723e */ /* 0x000fc400000010ff */
[----:B------:R-:W-:Y:S02]  /*4640*/  F2FP.BF16.F32.PACK_AB R3, R80, R3 ;  /* 0x000000035003723e */ /* 0x000fe400000010ff */
[----:B------:R-:W-:Y:S02]  /*4650*/  F2FP.BF16.F32.PACK_AB R24, R53, R24 ;  /* 0x000000183518723e */ /* 0x000fe400000010ff */
[----:B------:R-:W-:Y:S02]  /*4660*/  F2FP.BF16.F32.PACK_AB R23, R43, R23 ;  /* 0x000000172b17723e */ /* 0x000fe400000010ff */
[----:B------:R-:W-:Y:S01]  /*4670*/  F2FP.BF16.F32.PACK_AB R2, R2, R93 ;  /* 0x0000005d0202723e */ /* 0x000fe200000010ff */
[----:B------:R-:W-:Y:S01]  /*4680*/  UIADD3.X UR5, URZ, UR5, URZ, UP0, !UPT ;  /* 0x000000053f057290 */ /* 0x000fe200087fe43f */
[----:B------:R-:W-:Y:S01]  /*4690*/  PRMT R34, R3, 0x7632, R34 ;  /* 0x0000763203227816 */ /* 0x000fe20000000022 */
[----:B------:R-:W-:-:S04]  /*46a0*/  UISETP.GE.U32.AND UP0, UPT, UR6, UR18, UPT ;  /* 0x000000120600728c */ /* 0x000fc8000bf06070 */
[----:B------:R-:W-:-:S06]  /*46b0*/  UISETP.GE.AND.EX UP0, UPT, UR5, UR10, UPT, UP0 ;  /* 0x0000000a0500728c */ /* 0x000fcc000bf06300 */
[----:B------:R-:W-:Y:S01]  /*46c0*/  PLOP3.LUT P0, PT, PT, PT, UP0, 0x80, 0x0 ;  /* 0x000000000000781c */ /* 0x000fe20003f0f008 */
[----:B------:R-:W-:Y:S01]  /*46d0*/  ULOP3.LUT UR4, UR4, 0x1, URZ, 0x3c, !UPT ;  /* 0x0000000104047892 */ /* 0x000fe2000f8e3c3f */
[----:B------:R-:W-:Y:S01]  /*46e0*/  UMOV UR9, UR6 ;  /* 0x0000000600097c82 */ /* 0x000fe20008000000 */
[----:B--2---:R-:W-:Y:S02]  /*46f0*/  F2FP.BF16.F32.PACK_AB R52, R52, R88 ;  /* 0x000000583434723e */ /* 0x004fe400000010ff */
[----:B---3--:R-:W-:-:S04]  /*4700*/  F2FP.BF16.F32.PACK_AB R54, R54, R86 ;  /* 0x000000563636723e */ /* 0x008fc800000010ff */
[----:B------:R-:W-:Y:S02]  /*4710*/  PRMT R0, R54, 0x7632, R0 ;  /* 0x0000763236007816 */ /* 0x000fe40000000000 */
[----:B------:R-:W-:-:S03]  /*4720*/  PRMT R35, R52, 0x7632, R35 ;  /* 0x0000763234237816 */ /* 0x000fc60000000023 */
[----:B------:R0:W-:Y:S04]  /*4730*/  STG.E.U16 desc[UR16][R58.64+0x2], R0 ;  /* 0x000002003a007986 */ /* 0x0001e8000c101510 */
[----:B------:R-:W-:Y:S04]  /*4740*/  STG.E.U16 desc[UR16][R58.64], R54 ;  /* 0x000000363a007986 */ /* 0x000fe8000c101510 */
[----:B------:R-:W-:Y:S01]  /*4750*/  STG.E.U16 desc[UR16][R38.64], R52 ;  /* 0x0000003426007986 */ /* 0x000fe2000c101510 */
[----:B0-----:R-:W-:-:S03]  /*4760*/  PRMT R0, R21, 0x7632, R0 ;  /* 0x0000763215007816 */ /* 0x001fc60000000000 */
[----:B------:R-:W-:Y:S04]  /*4770*/  STG.E.U16 desc[UR16][R38.64+0x2], R35 ;  /* 0x0000022326007986 */ /* 0x000fe8000c101510 */
[----:B------:R0:W-:Y:S04]  /*4780*/  STG.E.U16 desc[UR16][R38.64+0x4], R4 ;  /* 0x0000040426007986 */ /* 0x0001e8000c101510 */
[----:B------:R-:W-:Y:S04]  /*4790*/  STG.E.U16 desc[UR16][R38.64+0x6], R36 ;  /* 0x0000062426007986 */ /* 0x000fe8000c101510 */
[----:B------:R1:W-:Y:S04]  /*47a0*/  STG.E.U16 desc[UR16][R28.64], R21 ;  /* 0x000000151c007986 */ /* 0x0003e8000c101510 */
[----:B------:R2:W-:Y:S01]  /*47b0*/  STG.E.U16 desc[UR16][R28.64+0x2], R0 ;  /* 0x000002001c007986 */ /* 0x0005e2000c101510 */
[----:B0-----:R-:W-:-:S03]  /*47c0*/  PRMT R4, R19, 0x7632, R4 ;  /* 0x0000763213047816 */ /* 0x001fc60000000004 */
[----:B------:R-:W-:Y:S01]  /*47d0*/  STG.E.U16 desc[UR16][R28.64+0x4], R6 ;  /* 0x000004061c007986 */ /* 0x000fe2000c101510 */
[----:B-1----:R-:W-:-:S03]  /*47e0*/  PRMT R21, R8, 0x7632, R21 ;  /* 0x0000763208157816 */ /* 0x002fc60000000015 */
[----:B------:R0:W-:Y:S01]  /*47f0*/  STG.E.U16 desc[UR16][R28.64+0x6], R25 ;  /* 0x000006191c007986 */ /* 0x0001e2000c101510 */
[----:B--2---:R-:W-:-:S03]  /*4800*/  PRMT R0, R10, 0x7632, R0 ;  /* 0x000076320a007816 */ /* 0x004fc60000000000 */
[----:B------:R-:W-:Y:S01]  /*4810*/  STG.E.U16 desc[UR16][R26.64], R19 ;  /* 0x000000131a007986 */ /* 0x000fe2000c101510 */
[----:B------:R-:W-:-:S03]  /*4820*/  PRMT R35, R15, 0x7632, R35 ;  /* 0x000076320f237816 */ /* 0x000fc60000000023 */
[----:B------:R1:W-:Y:S04]  /*4830*/  STG.E.U16 desc[UR16][R26.64+0x2], R4 ;  /* 0x000002041a007986 */ /* 0x0003e8000c101510 */
[----:B------:R-:W-:Y:S01]  /*4840*/  STG.E.U16 desc[UR16][R26.64+0x4], R8 ;  /* 0x000004081a007986 */ /* 0x000fe2000c101510 */
[----:B0-----:R-:W-:-:S03]  /*4850*/  PRMT R28, R17, 0x7632, R28 ;  /* 0x00007632111c7816 */ /* 0x001fc6000000001c */
[----:B------:R-:W-:Y:S04]  /*4860*/  STG.E.U16 desc[UR16][R26.64+0x6], R21 ;  /* 0x000006151a007986 */ /* 0x000fe8000c101510 */
[----:B------:R0:W-:Y:S01]  /*4870*/  STG.E.U16 desc[UR16][R56.64+0x6], R0 ;  /* 0x0000060038007986 */ /* 0x0001e2000c101510 */
[----:B-1----:R-:W-:Y:S02]  /*4880*/  PRMT R4, R12, 0x7632, R4 ;  /* 0x000076320c047816 */ /* 0x002fe40000000004 */
[----:B------:R-:W-:Y:S01]  /*4890*/  PRMT R6, R14, 0x7632, R6 ;  /* 0x000076320e067816 */ /* 0x000fe20000000006 */
[----:B------:R-:W-:Y:S01]  /*48a0*/  STG.E.U16 desc[UR16][R56.64], R17 ;  /* 0x0000001138007986 */ /* 0x000fe2000c101510 */
[----:B------:R-:W-:-:S03]  /*48b0*/  PRMT R36, R11, 0x7632, R36 ;  /* 0x000076320b247816 */ /* 0x000fc60000000024 */
[----:B------:R-:W-:Y:S01]  /*48c0*/  STG.E.U16 desc[UR16][R56.64+0x2], R28 ;  /* 0x0000021c38007986 */ /* 0x000fe2000c101510 */
[----:B0-----:R-:W-:-:S03]  /*48d0*/  PRMT R0, R13, 0x7632, R0 ;  /* 0x000076320d007816 */ /* 0x001fc60000000000 */
[----:B------:R-:W-:Y:S04]  /*48e0*/  STG.E.U16 desc[UR16][R56.64+0x4], R10 ;  /* 0x0000040a38007986 */ /* 0x000fe8000c101510 */
[----:B------:R0:W-:Y:S04]  /*48f0*/  STG.E.U16 desc[UR16][R70.64], R15 ;  /* 0x0000000f46007986 */ /* 0x0001e8000c101510 */
        /* <DEDUP_REMOVED lines=8> */
[----:B--2---:R-:W-:-:S03]  /*4980*/  PRMT R0, R18, 0x7632, R0 ;  /* 0x0000763212007816 */ /* 0x004fc60000000000 */
[----:B------:R-:W-:Y:S04]  /*4990*/  STG.E.U16 desc[UR16][R64.64+0x6], R6 ;  /* 0x0000060640007986 */ /* 0x000fe8000c101510 */
        /* <DEDUP_REMOVED lines=32> */
.L_x_1655:
        /* <DEDUP_REMOVED lines=14> */
.L_x_3565:


//--------------------- .text._ZN13group_norm_v214gn_cuda_kernelI13__nv_bfloat16Li320ELi3ELi16ELi160ELi256ELb1ELi8ELi320ELi320ELi4ELb1ELi10ELb0ELb0ENS_16CompileConditionILi900EEEEEvPT_PKS4_S7_S7_flPfS8_Pj --------------------------
	.section	.text._ZN13group_norm_v214gn_cuda_kernelI13__nv_bfloat16Li320ELi3ELi16ELi160ELi256ELb1ELi8ELi320ELi320ELi4ELb1ELi10ELb0ELb0ENS_16CompileConditionILi900EEEEEvPT_PKS4_S7_S7_flPfS8_Pj,"ax",@progbits
	.align	128
        .global         _ZN13group_norm_v214gn_cuda_kernelI13__nv_bfloat16Li320ELi3ELi16ELi160ELi256ELb1ELi8ELi320ELi320ELi4ELb1ELi10ELb0ELb0ENS_16CompileConditionILi900EEEEEvPT_PKS4_S7_S7_flPfS8_Pj
        .type           _ZN13group_norm_v214gn_cuda_kernelI13__nv_bfloat16Li320ELi3ELi16ELi160ELi256ELb1ELi8ELi320ELi320ELi4ELb1ELi10ELb0ELb0ENS_16CompileConditionILi900EEEEEvPT_PKS4_S7_S7_flPfS8_Pj,@function
        .size           _ZN13group_norm_v214gn_cuda_kernelI13__nv_bfloat16Li320ELi3ELi16ELi160ELi256ELb1ELi8ELi320ELi320ELi4ELb1ELi10ELb0ELb0ENS_16CompileConditionILi900EEEEEvPT_PKS4_S7_S7_flPfS8_Pj,(.L_x_3566 - _ZN13group_norm_v214gn_cuda_kernelI13__nv_bfloat16Li320ELi3ELi16ELi160ELi256ELb1ELi8ELi320ELi320ELi4ELb1ELi10ELb0ELb0ENS_16CompileConditionILi900EEEEEvPT_PKS4_S7_S7_flPfS8_Pj)
        .other          _ZN13group_norm_v214gn_cuda_kernelI13__nv_bfloat16Li320ELi3ELi16ELi160ELi256ELb1ELi8ELi320ELi320ELi4ELb1ELi10ELb0ELb0ENS_16CompileConditionILi900EEEEEvPT_PKS4_S7_S7_flPfS8_Pj,@"STO_CUDA_ENTRY STV_DEFAULT"
_ZN13group_norm_v214gn_cuda_kernelI13__nv_bfloat16Li320ELi3ELi16ELi160ELi256ELb1ELi8ELi320ELi320ELi4ELb1ELi10ELb0ELb0ENS_16CompileConditionILi900EEEEEvPT_PKS4_S7_S7_flPfS8_Pj:
.text._ZN13group_norm_v214gn_cuda_kernelI13__nv_bfloat16Li320ELi3ELi16ELi160ELi256ELb1ELi8ELi320ELi320ELi4ELb1ELi10ELb0ELb0ENS_16CompileConditionILi900EEEEEvPT_PKS4_S7_S7_flPfS8_Pj:
        /* <DEDUP_REMOVED lines=17> */
[----:B0-----:R-:W-:-:S05]  /*0110*/  IMAD.WIDE.U32 R2, R11, -0x33333333, RZ ;  /* 0xcccccccd0b027825 */ /* 0x001fca00078e00ff */
[----:B------:R-:W-:Y:S02]  /*0120*/  SHF.R.U32.HI R2, RZ, 0x6, R3 ;  /* 0x00000006ff027819 */ /* 0x000fe40000011603 */
[----:B-1----:R-:W-:-:S03]  /*0130*/  LEA R3, R5, R0, 0x18 ;  /* 0x0000000005037211 */ /* 0x002fc600078ec0ff */
[----:B------:R-:W-:-:S04]  /*0140*/  IMAD R0, R2, -0x50, R11 ;  /* 0xffffffb002007824 */ /* 0x000fc800078e020b */
[----:B------:R-:W-:-:S05]  /*0150*/  IMAD R0, R0, 0x28, R3 ;  /* 0x0000002800007824 */ /* 0x000fca00078e0203 */
[----:B--2---:R-:W-:-:S07]  /*0160*/  LEA R14, R2, R0, 0x3 ;  /* 0x00000000020e7211 */ /* 0x004fce00078e18ff */
.L_x_1665:
        /* <DEDUP_REMOVED lines=26> */
[----:B------:R-:W-:Y:S02]  /*0310*/  IADD3.X R0, RZ, R7, RZ, P0, !PT ;  /* 0x00000007ff007210 */ /* 0x000fe400007fe4ff */
[----:B------:R-:W-:-:S04]  /*0320*/  LEA R4, P0, R5, UR6, 0x1 ;  /* 0x0000000605047c11 */ /* 0x000fc8000f8008ff */
[----:B------:R-:W-:-:S06]  /*0330*/  LEA.HI.X R5, R5, UR7, R0, 0x1, P0 ;  /* 0x0000000705057c11 */ /* 0x000fcc00080f0c00 */
[----:B------:R-:W3:Y:S01]  /*0340*/  LDG.E.64.CONSTANT R4, desc[UR8][R4.64] ;  /* 0x0000000804047981 */ /* 0x000ee2000c1e9b00 */
[----:B0-----:R-:W-:-:S04]  /*0350*/  IMAD.WIDE R8, R6, 0x2, R8 ;  /* 0x0000000206087825 */ /* 0x001fc800078e0208 */
[----:B-1----:R-:W-:Y:S02]  /*0360*/  IMAD.WIDE R20, R6, 0x2, R20 ;  /* 0x0000000206147825 */ /* 0x002fe400078e0214 */
[----:B------:R-:W5:Y:S04]  /*0370*/  LDG.E.64.CONSTANT R8, desc[UR8][R8.64] ;  /* 0x0000000808087981 */ /* 0x000f68000c1e9b00 */
[----:B------:R0:W5:Y:S01]  /*0380*/  LDG.E.64.CONSTANT R6, desc[UR8][R20.64] ;  /* 0x0000000814067981 */ /* 0x000162000c1e9b00 */
[----:B------:R-:W-:Y:S01]  /*0390*/  ISETP.GT.U32.AND P0, PT, R11, 0x7, PT ;  /* 0x000000070b00780c */ /* 0x000fe20003f04070 */
[----:B------:R-:W-:Y:S01]  /*03a0*/  BSSY B0, `(.L_x_1656) ;  /* 0x0000078000007945 */ /* 0x000fe20003800000 */
[----:B------:R-:W-:Y:S01]  /*03b0*/  HFMA2.MMA R37, -RZ, RZ, 0, 0 ;  /* 0x00000000ff257435 */ /* 0x000fe200000001ff */
[----:B------:R-:W-:Y:S01]  /*03c0*/  IMAD.MOV.U32 R38, RZ, RZ, RZ ;  /* 0x000000ffff267224 */ /* 0x000fe200078e00ff */
[C---:B--2---:R-:W-:Y:S01]  /*03d0*/  PRMT R22, R2.reuse, 0x7632, R22 ;  /* 0x0000763202167816 */ /* 0x044fe20000000016 */
[----:B------:R-:W-:-:S03]  /*03e0*/  IMAD.U32 R0, R2, 0x10000, RZ ;  /* 0x0001000002007824 */ /* 0x000fc600078e00ff */
[----:B------:R-:W-:Y:S01]  /*03f0*/  SHF.L.U32 R24, R22, 0x10, RZ ;  /* 0x0000001016187819 */ /* 0x000fe200000006ff */
[----:B------:R-:W-:Y:S01]  /*0400*/  FFMA.FTZ R23, R0, R0, RZ ;  /* 0x0000000000177223 */ /* 0x000fe200000100ff */
[--C-:B------:R-:W-:Y:S01]  /*0410*/  FADD.FTZ R22, RZ, R0.reuse ;  /* 0x00000000ff167221 */ /* 0x100fe20000010000 */
[C---:B------:R-:W-:Y:S01]  /*0420*/  PRMT R0, R3.reuse, 0x7632, R0 ;  /* 0x0000763203007816 */ /* 0x040fe20000000000 */
[----:B------:R-:W-:Y:S02]  /*0430*/  IMAD.U32 R26, R3, 0x10000, RZ ;  /* 0x00010000031a7824 */ /* 0x000fe400078e00ff */
[----:B------:R-:W-:Y:S01]  /*0440*/  FFMA.FTZ R23, R24, R24, R23 ;  /* 0x0000001818177223 */ /* 0x000fe20000010017 */
[----:B------:R-:W-:Y:S01]  /*0450*/  FADD.FTZ R22, R22, R24 ;  /* 0x0000001816167221 */ /* 0x000fe20000010000 */
[----:B0-----:R-:W-:Y:S02]  /*0460*/  SHF.L.U32 R20, R0, 0x10, RZ ;  /* 0x0000001000147819 */ /* 0x001fe400000006ff */
[----:B------:R-:W-:Y:S01]  /*0470*/  FFMA.FTZ R23, R26, R26, R23 ;  /* 0x0000001a1a177223 */ /* 0x000fe20000010017 */
[----:B------:R-:W-:Y:S01]  /*0480*/  FADD.FTZ R22, R22, R26 ;  /* 0x0000001a16167221 */ /* 0x000fe20000010000 */
[C---:B---3--:R-:W-:Y:S01]  /*0490*/  PRMT R0, R4.reuse, 0x7632, R0 ;  /* 0x0000763204007816 */ /* 0x048fe20000000000 */
        /* <DEDUP_REMOVED lines=18> */
[----:B0-----:R-:W0:Y:S01]  /*05c0*/  S2R R22, SR_CgaCtaId ;  /* 0x0000000000167919 */ /* 0x001e220000008800 */
[----:B------:R-:W-:Y:S01]  /*05d0*/  IMAD.SHL.U32 R0, R13, 0x2, RZ ;  /* 0x000000020d007824 */ /* 0x000fe200078e00ff */
[----:B------:R-:W-:Y:S01]  /*05e0*/  MOV R21, 0x400 ;  /* 0x0000040000157802 */ /* 0x000fe20000000f00 */
[----:B------:R-:W-:Y:S01]  /*05f0*/  IMAD.MOV.U32 R40, RZ, RZ, RZ ;  /* 0x000000ffff287224 */ /* 0x000fe200078e00ff */
[C---:B------:R-:W-:Y:S02]  /*0600*/  LOP3.LUT R36, R11.reuse, 0x3, RZ, 0xc0, !PT ;  /* 0x000000030b247812 */ /* 0x040fe400078ec0ff */
[----:B------:R-:W-:Y:S02]  /*0610*/  LOP3.LUT R0, R0, 0xe, RZ, 0xc0, !PT ;  /* 0x0000000e00007812 */ /* 0x000fe400078ec0ff */
[----:B------:R-:W-:Y:S02]  /*0620*/  MOV R37, RZ ;  /* 0x000000ff00257202 */ /* 0x000fe40000000f00 */
[----:B------:R-:W-:-:S02]  /*0630*/  LEA.HI R20, R11, R0, RZ, 0x1e ;  /* 0x000000000b147211 */ /* 0x000fc400078ff0ff */
[----:B------:R-:W-:-:S03]  /*0640*/  MOV R38, RZ ;  /* 0x000000ff00267202 */ /* 0x000fc60000000f00 */
[----:B------:R-:W-:Y:S01]  /*0650*/  IMAD R19, R20, 0xa0, -R19 ;  /* 0x000000a014137824 */ /* 0x000fe200078e0a13 */
[----:B0-----:R-:W-:-:S07]  /*0660*/  LEA R0, R22, R21, 0x18 ;  /* 0x0000001516007211 */ /* 0x001fce00078ec0ff */
.L_x_1658:
[----:B------:R-:W-:Y:S01]  /*0670*/  IMAD.IADD R21, R19, 0x1, R40 ;  /* 0x0000000113157824 */ /* 0x000fe200078e0228 */
[----:B------:R-:W-:-:S03]  /*0680*/  IADD3 R40, R40, 0x20, RZ ;  /* 0x0000002028287810 */ /* 0x000fc60007ffe0ff */
[C---:B------:R-:W-:Y:S01]  /*0690*/  VIADD R22, R21.reuse, 0x8 ;  /* 0x0000000815167836 */ /* 0x040fe20000000000 */
[C---:B------:R-:W-:Y:S01]  /*06a0*/  IADD3 R20, R21.reuse, 0x4, RZ ;  /* 0x0000000415147810 */ /* 0x040fe20007ffe0ff */
[C---:B------:R-:W-:Y:S01]  /*06b0*/  VIADD R26, R21.reuse, 0x10 ;  /* 0x00000010151a7836 */ /* 0x040fe20000000000 */
[C---:B------:R-:W-:Y:S01]  /*06c0*/  IADD3 R24, R21.reuse, 0xc, RZ ;  /* 0x0000000c15187810 */ /* 0x040fe20007ffe0ff */
[----:B------:R-:W-:Y:S01]  /*06d0*/  VIADD R30, R21, 0x18 ;  /* 0x00000018151e7836 */ /* 0x000fe20000000000 */
[----:B------:R-:W-:Y:S02]  /*06e0*/  SHF.R.S32.HI R27, RZ, 0x1f, R22 ;  /* 0x0000001fff1b7819 */ /* 0x000fe40000011416 */
[----:B------:R-:W-:Y:S02]  /*06f0*/  SHF.R.S32.HI R23, RZ, 0x1f, R20 ;  /* 0x0000001fff177819 */ /* 0x000fe40000011414 */
[----:B------:R-:W-:Y:S02]  /*0700*/  SHF.R.S32.HI R29, RZ, 0x1f, R24 ;  /* 0x0000001fff1d7819 */ /* 0x000fe40000011418 */
[----:B------:R-:W-:-:S02]  /*0710*/  LEA.HI R27, R27, R22, RZ, 0x2 ;  /* 0x000000161b1b7211 */ /* 0x000fc400078f10ff */
[----:B------:R-:W-:Y:S02]  /*0720*/  SHF.R.S32.HI R22, RZ, 0x1f, R21 ;  /* 0x0000001fff167819 */ /* 0x000fe40000011415 */
[----:B------:R-:W-:Y:S02]  /*0730*/  IADD3 R28, R21, 0x14, RZ ;  /* 0x00000014151c7810 */ /* 0x000fe40007ffe0ff */
[----:B------:R-:W-:Y:S02]  /*0740*/  LEA.HI R25, R23, R20, RZ, 0x2 ;  /* 0x0000001417197211 */ /* 0x000fe400078f10ff */
[----:B------:R-:W-:Y:S02]  /*0750*/  LEA.HI R20, R29, R24, RZ, 0x2 ;  /* 0x000000181d147211 */ /* 0x000fe400078f10ff */
[----:B------:R-:W-:Y:S02]  /*0760*/  SHF.R.S32.HI R29, RZ, 0x1f, R26 ;  /* 0x0000001fff1d7819 */ /* 0x000fe4000001141a */
[----:B------:R-:W-:-:S02]  /*0770*/  LEA.HI R23, R22, R21, RZ, 0x2 ;  /* 0x0000001516177211 */ /* 0x000fc400078f10ff */
[----:B------:R-:W-:Y:S02]  /*0780*/  SHF.R.S32.HI R31, RZ, 0x1f, R28 ;  /* 0x0000001fff1f7819 */ /* 0x000fe4000001141c */
[----:B------:R-:W-:Y:S02]  /*0790*/  LEA.HI R22, R29, R26, RZ, 0x2 ;  /* 0x0000001a1d167211 */ /* 0x000fe400078f10ff */
[----:B------:R-:W-:Y:S02]  /*07a0*/  SHF.R.S32.HI R23, RZ, 0x2, R23 ;  /* 0x00000002ff177819 */ /* 0x000fe40000011417 */
[----:B------:R-:W-:Y:S02]  /*07b0*/  LEA.HI R24, R31, R28, RZ, 0x2 ;  /* 0x0000001c1f187211 */ /* 0x000fe400078f10ff */
[----:B------:R-:W-:Y:S01]  /*07c0*/  SHF.R.S32.HI R29, RZ, 0x1f, R30 ;  /* 0x0000001fff1d7819 */ /* 0x000fe2000001141e */
[----:B------:R-:W-:Y:S01]  /*07d0*/  IMAD R23, R23, 0x28, R0 ;  /* 0x0000002817177824 */ /* 0x000fe200078e0200 */
[----:B------:R-:W-:-:S02]  /*07e0*/  IADD3 R28, R21, 0x1c, RZ ;  /* 0x0000001c151c7810 */ /* 0x000fc40007ffe0ff */
[----:B------:R-:W-:Y:S01]  /*07f0*/  SHF.R.S32.HI R25, RZ, 0x2, R25 ;  /* 0x00000002ff197819 */ /* 0x000fe20000011419 */
[C---:B------:R-:W-:Y:S01]  /*0800*/  IMAD R21, R36.reuse, 0x8, R23 ;  /* 0x0000000824157824 */ /* 0x040fe200078e0217 */
[----:B------:R-:W-:Y:S02]  /*0810*/  LEA.HI R26, R29, R30, RZ, 0x2 ;  /* 0x0000001e1d1a7211 */ /* 0x000fe400078f10ff */
[----:B------:R-:W-:Y:S01]  /*0820*/  SHF.R.S32.HI R29, RZ, 0x1f, R28 ;  /* 0x0000001fff1d7819 */ /* 0x000fe2000001141c */
[----:B------:R-:W-:Y:S01]  /*0830*/  IMAD R25, R25, 0x28, R0 ;  /* 0x0000002819197824 */ /* 0x000fe200078e0200 */
[----:B------:R-:W-:Y:S02]  /*0840*/  SHF.R.S32.HI R27, RZ, 0x2, R27 ;  /* 0x00000002ff1b7819 */ /* 0x000fe4000001141b */
[----:B------:R-:W-:Y:S02]  /*0850*/  LEA.HI R28, R29, R28, RZ, 0x2 ;  /* 0x0000001c1d1c7211 */ /* 0x000fe400078f10ff */
[----:B------:R-:W-:Y:S01]  /*0860*/  SHF.R.S32.HI R29, RZ, 0x2, R20 ;  /* 0x00000002ff1d7819 */ /* 0x000fe20000011414 */
[----:B------:R-:W-:Y:S01]  /*0870*/  IMAD R27, R27, 0x28, R0 ;  /* 0x000000281b1b7824 */ /* 0x000fe200078e0200 */
[C---:B------:R-:W-:Y:S01]  /*0880*/  LEA R23, R36.reuse, R25, 0x3 ;  /* 0x0000001924177211 */ /* 0x040fe200078e18ff */
[----:B------:R-:W0:Y:S01]  /*0890*/  LDS.64 R20, [R21] ;  /* 0x0000000015147984 */ /* 0x000e220000000a00 */
[----:B------:R-:W-:Y:S01]  /*08a0*/  SHF.R.S32.HI R31, RZ, 0x2, R22 ;  /* 0x00000002ff1f7819 */ /* 0x000fe20000011416 */
[----:B------:R-:W-:Y:S01]  /*08b0*/  IMAD R29, R29, 0x28, R0 ;  /* 0x000000281d1d7824 */ /* 0x000fe200078e0200 */
[----:B------:R-:W-:Y:S01]  /*08c0*/  SHF.R.S32.HI R33, RZ, 0x2, R24 ;  /* 0x00000002ff217819 */ /* 0x000fe20000011418 */
[C---:B------:R-:W-:Y:S01]  /*08d0*/  IMAD R25, R36.reuse, 0x8, R27 ;  /* 0x0000000824197824 */ /* 0x040fe200078e021b */
[----:B------:R-:W1:Y:S01]  /*08e0*/  LDS.64 R22, [R23] ;  /* 0x0000000017167984 */ /* 0x000e620000000a00 */
[--C-:B------:R-:W-:Y:S01]  /*08f0*/  IMAD R31, R31, 0x28, R0.reuse ;  /* 0x000000281f1f7824 */ /* 0x100fe200078e0200 */
[C---:B------:R-:W-:Y:S01]  /*0900*/  LEA R27, R36.reuse, R29, 0x3 ;  /* 0x0000001d241b7211 */ /* 0x040fe200078e18ff */
[----:B------:R-:W-:Y:S01]  /*0910*/  IMAD R33, R33, 0x28, R0 ;  /* 0x0000002821217824 */ /* 0x000fe200078e0200 */
[----:B------:R-:W-:Y:S01]  /*0920*/  SHF.R.S32.HI R35, RZ, 0x2, R26 ;  /* 0x00000002ff237819 */ /* 0x000fe2000001141a */
[----:B------:R-:W2:Y:S01]  /*0930*/  LDS.64 R24, [R25] ;  /* 0x0000000019187984 */ /* 0x000ea20000000a00 */
[----:B------:R-:W-:Y:S01]  /*0940*/  IMAD R29, R36, 0x8, R31 ;  /* 0x00000008241d7824 */ /* 0x000fe200078e021f */
[----:B------:R-:W-:-:S02]  /*0950*/  SHF.R.S32.HI R31, RZ, 0x2, R28 ;  /* 0x00000002ff1f7819 */ /* 0x000fc4000001141c */
[----:B------:R-:W3:Y:S01]  /*0960*/  LDS.64 R26, [R27] ;  /* 0x000000001b1a7984 */ /* 0x000ee20000000a00 */
[--C-:B------:R-:W-:Y:S01]  /*0970*/  IMAD R35, R35, 0x28, R0.reuse ;  /* 0x0000002823237824 */ /* 0x100fe200078e0200 */
[----:B------:R-:W-:Y:S01]  /*0980*/  LEA R30, R36, R33, 0x3 ;  /* 0x00000021241e7211 */ /* 0x000fe200078e18ff */
[----:B------:R-:W-:Y:S01]  /*0990*/  IMAD R33, R31, 0x28, R0 ;  /* 0x000000281f217824 */ /* 0x000fe200078e0200 */
[----:B------:R-:W4:Y:S01]  /*09a0*/  LDS.64 R28, [R29] ;  /* 0x000000001d1c7984 */ /* 0x000f220000000a00 */
[----:B------:R-:W-:Y:S02]  /*09b0*/  ISETP.GE.U32.AND P0, PT, R40, 0xa0, PT ;  /* 0x000000a02800780c */ /* 0x000fe40003f06070 */
[C---:B------:R-:W-:Y:S01]  /*09c0*/  LEA R32, R36.reuse, R35, 0x3 ;  /* 0x0000002324207211 */ /* 0x040fe200078e18ff */
[----:B------:R-:W4:Y:S01]  /*09d0*/  LDS.64 R30, [R30] ;  /* 0x000000001e1e7984 */ /* 0x000f220000000a00 */
[----:B------:R-:W-:-:S04]  /*09e0*/  IMAD R34, R36, 0x8, R33 ;  /* 0x0000000824227824 */ /* 0x000fc800078e0221 */
[----:B------:R-:W4:Y:S04]  /*09f0*/  LDS.64 R32, [R32] ;  /* 0x0000000020207984 */ /* 0x000f280000000a00 */
[----:B------:R-:W4:Y:S01]  /*0a00*/  LDS.64 R34, [R34] ;  /* 0x0000000022227984 */ /* 0x000f220000000a00 */
        /* <DEDUP_REMOVED lines=17> */
.L_x_1657:
[----:B------:R-:W-:Y:S05]  /*0b20*/  BSYNC B0 ;  /* 0x0000000000007941 */ /* 0x000fea0003800000 */
.L_x_1656:
        /* <DEDUP_REMOVED lines=21> */
.L_x_1660:
[----:B------:R-:W-:Y:S05]  /*0c80*/  BSYNC B0 ;  /* 0x0000000000007941 */ /* 0x000fea0003800000 */
.L_x_1659:
[C---:B------:R-:W-:Y:S01]  /*0c90*/  ISETP.NE.AND P1, PT, R11.reuse, RZ, PT ;  /* 0x000000ff0b00720c */ /* 0x040fe20003f25270 */
[----:B------:R-:W-:Y:S01]  /*0ca0*/  BAR.SYNC.DEFER_BLOCKING 0x0 ;  /* 0x0000000000007b1d */ /* 0x000fe20000010000 */
[----:B------:R-:W-:Y:S02]  /*0cb0*/  ISETP.GT.U32.AND P0, PT, R11, 0x3f, PT ;  /* 0x0000003f0b00780c */ /* 0x000fe40003f04070 */
[----:B-----5:R-:W-:Y:S02]  /*0cc0*/  PRMT R29, R6, 0x7632, R29 ;  /* 0x00007632061d7816 */ /* 0x020fe4000000001d */
        /* <DEDUP_REMOVED lines=8> */
[----:B0-----:R-:W0:Y:S01]  /*0d50*/  LDC.64 R20, c[0x0][0x250] ;  /* 0x00009400ff147b82 */ /* 0x001e220000000a00 */
        /* <DEDUP_REMOVED lines=8> */
.L_x_1662:
[----:B------:R-:W2:Y:S04]  /*0de0*/  LD.E.STRONG.GPU R22, desc[UR8][R20.64] ;  /* 0x0000000814167980 */ /* 0x000ea8000c10f900 */
[----:B--2---:R-:W-:Y:S01]  /*0df0*/  CCTL.IVALL ;  /* 0x00000000ff00798f */ /* 0x004fe20002000000 */
[----:B------:R-:W-:Y:S05]  /*0e00*/  YIELD ;  /* 0x0000000000007946 */ /* 0x000fea0003800000 */
[----:B-----5:R-:W-:-:S04]  /*0e10*/  LOP3.LUT R22, R22, R19, RZ, 0x3c, !PT ;  /* 0x0000001316167212 */ /* 0x020fc800078e3cff */
[----:B------:R-:W-:-:S13]  /*0e20*/  ISETP.GT.AND P1, PT, R22, -0x1, PT ;  /* 0xffffffff1600780c */ /* 0x000fda0003f24270 */
[----:B------:R-:W-:Y:S05]  /*0e30*/  @P1 BRA `(.L_x_1662) ;  /* 0xfffffffc00e81947 */ /* 0x000fea000383ffff */
.L_x_1661:
[----:B------:R-:W-:Y:S05]  /*0e40*/  WARPSYNC.ALL ;  /* 0x0000000000007948 */ /* 0x000fea0003800000 */
[----:B------:R-:W1:Y:S01]  /*0e50*/  @!P0 LDC R19, c[0x0][0x10] ;  /* 0x00000400ff138b82 */ /* 0x000e620000000800 */
[----:B0-----:R-:W-:-:S07]  /*0e60*/  @!P0 LOP3.LUT R22, R11, 0x7fffffe0, RZ, 0xc0, !PT ;  /* 0x7fffffe00b168812 */ /* 0x001fce00078ec0ff */
[----:B------:R-:W-:Y:S01]  /*0e70*/  BAR.SYNC.DEFER_BLOCKING 0x0 ;  /* 0x0000000000007b1d */ /* 0x000fe20000010000 */
[----:B------:R-:W-:-:S07]  /*0e80*/  @!P0 LOP3.LUT R32, R11, 0x1f, RZ, 0xc0, !PT ;  /* 0x0000001f0b208812 */ /* 0x000fce00078ec0ff */
[----:B------:R-:W0:Y:S01]  /*0e90*/  @!P0 LDC.64 R20, c[0x0][0x248] ;  /* 0x00009200ff148b82 */ /* 0x000e220000000a00 */
[----:B------:R-:W-:Y:S01]  /*0ea0*/  ULDC.64 UR12, c[0x0][0x240] ;  /* 0x00009000000c7ab9 */ /* 0x000fe20000000a00 */
[----:B-1----:R-:W-:-:S04]  /*0eb0*/  @!P0 IMAD R19, R19, UR4, R10 ;  /* 0x0000000413138c24 */ /* 0x002fc8000f8e020a */
[----:B------:R-:W-:-:S05]  /*0ec0*/  @!P0 IMAD R19, R19, 0x40, R22 ;  /* 0x0000004013138824 */ /* 0x000fca00078e0216 */
[----:B------:R-:W-:-:S04]  /*0ed0*/  @!P0 IADD3 R19, R19, R32, RZ ;  /* 0x0000002013138210 */ /* 0x000fc80007ffe0ff */
[----:B------:R-:W-:-:S05]  /*0ee0*/  @!P0 SHF.L.U32 R19, R19, 0x1, RZ ;  /* 0x0000000113138819 */ /* 0x000fca00000006ff */
[----:B0-----:R-:W-:-:S06]  /*0ef0*/  @!P0 IMAD.WIDE.U32 R20, R19, 0x4, R20 ;  /* 0x0000000413148825 */ /* 0x001fcc00078e0014 */
[----:B------:R-:W2:Y:S01]  /*0f00*/  @!P0 LDG.E.64 R20, desc[UR8][R20.64] ;  /* 0x0000000814148981 */ /* 0x000ea2000c1e1b00 */
[----:B------:R-:W-:Y:S01]  /*0f10*/  HFMA2.MMA R19, -RZ, RZ, 0, 0 ;  /* 0x00000000ff137435 */ /* 0x000fe200000001ff */
[----:B------:R-:W-:Y:S01]  /*0f20*/  IMAD.MOV.U32 R22, RZ, RZ, RZ ;  /* 0x000000ffff167224 */ /* 0x000fe200078e00ff */
[----:B------:R-:W-:Y:S01]  /*0f30*/  ISETP.EQ.U32.AND P1, PT, RZ, UR12, PT ;  /* 0x0000000cff007c0c */ /* 0x000fe2000bf22070 */
[----:B------:R-:W-:Y:S01]  /*0f40*/  BSSY B0, `(.L_x_1663) ;  /* 0x000003a000007945 */ /* 0x000fe20003800000 */
[----:B--2---:R-:W-:Y:S02]  /*0f50*/  @!P0 FADD.FTZ R22, RZ, R20 ;  /* 0x00000014ff168221 */ /* 0x004fe40000010000 */
[----:B------:R-:W-:Y:S01]  /*0f60*/  @!P0 FADD.FTZ R19, RZ, R21 ;  /* 0x00000015ff138221 */ /* 0x000fe20000010000 */
[----:B------:R-:W-:Y:S02]  /*0f70*/  LOP3.LUT P0, RZ, R11, 0xffffffdf, RZ, 0xc0, !PT ;  /* 0xffffffdf0bff7812 */ /* 0x000fe4000780c0ff */
[----:B------:R-:W0:Y:S04]  /*0f80*/  SHFL.BFLY PT, R23, R22, 0x10, 0x1f ;  /* 0x0e001f0016177f89 */ /* 0x000e2800000e0000 */
[----:B------:R-:W1:Y:S07]  /*0f90*/  SHFL.BFLY PT, R32, R19, 0x10, 0x1f ;  /* 0x0e001f0013207f89 */ /* 0x000e6e00000e0000 */
[----:B------:R-:W2:Y:S01]  /*0fa0*/  @!P0 S2R R35, SR_CgaCtaId ;  /* 0x0000000000238919 */ /* 0x000ea20000008800 */
[----:B0-----:R-:W-:Y:S01]  /*0fb0*/  FADD.FTZ R23, R23, R22 ;  /* 0x0000001617177221 */ /* 0x001fe20000010000 */
[----:B-1----:R-:W-:-:S04]  /*0fc0*/  FADD.FTZ R32, R32, R19 ;  /* 0x0000001320207221 */ /* 0x002fc80000010000 */
[----:B------:R-:W0:Y:S04]  /*0fd0*/  SHFL.BFLY PT, R34, R23, 0x8, 0x1f ;  /* 0x0d001f0017227f89 */ /* 0x000e2800000e0000 */
[----:B------:R-:W1:Y:S01]  /*0fe0*/  SHFL.BFLY PT, R31, R32, 0x8, 0x1f ;  /* 0x0d001f00201f7f89 */ /* 0x000e6200000e0000 */
[----:B0-----:R-:W-:Y:S01]  /*0ff0*/  FADD.FTZ R34, R23, R34 ;  /* 0x0000002217227221 */ /* 0x001fe20000010000 */
[----:B------:R-:W-:Y:S01]  /*1000*/  @!P0 MOV R23, 0x400 ;  /* 0x0000040000178802 */ /* 0x000fe20000000f00 */
        /* <DEDUP_REMOVED lines=9> */
[----:B------:R-:W0:Y:S01]  /*10a0*/  SHFL.BFLY PT, R20, R19, 0x1, 0x1f ;  /* 0x0c201f0013147f89 */ /* 0x000e2200000e0000 */
[----:B------:R-:W-:Y:S02]  /*10b0*/  @!P0 IADD3 R22, R23, 0xc80, RZ ;  /* 0x00000c8017168810 */ /* 0x000fe40007ffe0ff */
[----:B------:R-:W-:Y:S01]  /*10c0*/  @!P0 SHF.R.U32.HI R23, RZ, 0x2, R11 ;  /* 0x00000002ff178819 */ /* 0x000fe2000001160b */
[----:B------:R-:W1:Y:S01]  /*10d0*/  SHFL.BFLY PT, R32, R33, 0x1, 0x1f ;  /* 0x0c201f0021207f89 */ /* 0x000e6200000e0000 */
[----:B--2---:R-:W-:Y:S01]  /*10e0*/  @!P0 LEA R22, R35, R22, 0x18 ;  /* 0x0000001623168211 */ /* 0x004fe200078ec0ff */
[----:B0-----:R-:W-:Y:S01]  /*10f0*/  FADD.FTZ R20, R19, R20 ;  /* 0x0000001413147221 */ /* 0x001fe20000010000 */
[----:B------:R-:W-:-:S03]  /*1100*/  @!P0 LOP3.LUT R19, R23, 0x3ffffff8, RZ, 0xc0, !PT ;  /* 0x3ffffff817138812 */ /* 0x000fc600078ec0ff */
[----:B------:R-:W-:Y:S01]  /*1110*/  @!P0 FMUL.FTZ R20, R20, 2.4414062863797880709e-05 ;  /* 0x37cccccd14148820 */ /* 0x000fe20000410000 */
[----:B-1----:R-:W-:Y:S01]  /*1120*/  FADD.FTZ R32, R33, R32 ;  /* 0x0000002021207221 */ /* 0x002fe20000010000 */
[----:B------:R-:W-:Y:S02]  /*1130*/  @!P0 IMAD.IADD R19, R19, 0x1, R22 ;  /* 0x0000000113138824 */ /* 0x000fe400078e0216 */
[----:B------:R-:W-:-:S04]  /*1140*/  @!P0 FMUL.FTZ R21, R20, R20 ;  /* 0x0000001414158220 */ /* 0x000fc80000410000 */
[----:B------:R-:W-:-:S05]  /*1150*/  @!P0 FFMA.FTZ R21, R32, 2.4414062863797880709e-05, -R21 ;  /* 0x37cccccd20158823 */ /* 0x000fca0000010815 */
        /* <DEDUP_REMOVED lines=14> */
[----:B------:R-:W-:-:S02]  /*1240*/  IADD3 R19, R34, R11, RZ ;  /* 0x0000000b22137210 */ /* 0x000fc40007ffe0ff */
        /* <DEDUP_REMOVED lines=9> */
.L_x_1664:
[----:B------:R-:W-:Y:S05]  /*12e0*/  BSYNC B0 ;  /* 0x0000000000007941 */ /* 0x000fea0003800000 */
.L_x_1663:
[----:B------:R-:W1:Y:S01]  /*12f0*/  S2UR UR7, SR_CgaCtaId ;  /* 0x00000000000779c3 */ /* 0x000e620000008800 */
[C---:B------:R-:W-:Y:S01]  /*1300*/  LOP3.LUT R19, R13.reuse, 0x7, RZ, 0xc0, !PT ;  /* 0x000000070d137812 */ /* 0x040fe200078ec0ff */
[----:B0-----:R-:W-:Y:S01]  /*1310*/  IMAD.SHL.U32 R20, R13, 0x2, RZ ;  /* 0x000000020d147824 */ /* 0x001fe200078e00ff */
[----:B------:R-:W-:Y:S01]  /*1320*/  UMOV UR6, 0x400 ;  /* 0x0000040000067882 */ /* 0x000fe20000000000 */
[----:B------:R-:W-:Y:S01]  /*1330*/  SHF.L.U32 R23, R30, 0x10, RZ ;  /* 0x000000101e177819 */ /* 0x000fe200000006ff */
[----:B------:R-:W-:Y:S01]  /*1340*/  UIADD3 UR6, UR6, 0xc80, URZ ;  /* 0x00000c8006067890 */ /* 0x000fe2000fffe03f */
[----:B------:R-:W-:Y:S01]  /*1350*/  IMAD R18, R19, 0x50, R18 ;  /* 0x0000005013127824 */ /* 0x000fe200078e0212 */
[----:B------:R-:W-:Y:S01]  /*1360*/  LOP3.LUT R19, R20, 0xe, RZ, 0xc0, !PT ;  /* 0x0000000e14137812 */ /* 0x000fe200078ec0ff */
[----:B------:R-:W-:Y:S01]  /*1370*/  IMAD.U32 R26, R26, 0x10000, RZ ;  /* 0x000100001a1a7824 */ /* 0x000fe200078e00ff */
[----:B------:R-:W-:Y:S01]  /*1380*/  SHF.L.U32 R31, R3, 0x10, RZ ;  /* 0x00000010031f7819 */ /* 0x000fe200000006ff */
[----:B------:R-:W-:Y:S01]  /*1390*/  IMAD.U32 R28, R28, 0x10000, RZ ;  /* 0x000100001c1c7824 */ /* 0x000fe200078e00ff */
[----:B------:R-:W-:Y:S01]  /*13a0*/  SHF.L.U32 R20, R18, 0x2, RZ ;  /* 0x0000000212147819 */ /* 0x000fe200000006ff */
[----:B------:R-:W-:Y:S01]  /*13b0*/  ULOP3.LUT UR4, UR4, 0x1, URZ, 0x3c, !UPT ;  /* 0x0000000104047892 */ /* 0x000fe2000f8e3c3f */
[----:B------:R-:W-:-:S02]  /*13c0*/  IADD3 R21, RZ, -R19, RZ ;  /* 0x80000013ff157210 */ /* 0x000fc40007ffe0ff */
[----:B------:R-:W-:Y:S01]  /*13d0*/  SHF.L.U32 R22, R8, 0x10, RZ ;  /* 0x0000001008167819 */ /* 0x000fe200000006ff */
[----:B------:R-:W-:Y:S01]  /*13e0*/  IMAD.WIDE.U32 R18, R20, -0x33333333, RZ ;  /* 0xcccccccd14127825 */ /* 0x000fe200078e00ff */
[----:B------:R-:W-:Y:S02]  /*13f0*/  SHF.L.U32 R9, R9, 0x10, RZ ;  /* 0x0000001009097819 */ /* 0x000fe400000006ff */
[----:B------:R-:W-:Y:S01]  /*1400*/  SHF.L.U32 R33, R4, 0x10, RZ ;  /* 0x0000001004217819 */ /* 0x000fe200000006ff */
[----:B------:R-:W-:Y:S01]  /*1410*/  IMAD.MOV.U32 R18, RZ, RZ, R21 ;  /* 0x000000ffff127224 */ /* 0x000fe200078e0015 */
[----:B------:R-:W-:Y:S01]  /*1420*/  SHF.L.U32 R21, R2, 0x10, RZ ;  /* 0x0000001002157819 */ /* 0x000fe200000006ff */
[----:B------:R-:W-:Y:S01]  /*1430*/  IMAD.U32 R8, R7, 0x10000, RZ ;  /* 0x0001000007087824 */ /* 0x000fe200078e00ff */
[----:B------:R-:W-:Y:S01]  /*1440*/  SHF.L.U32 R7, R27, 0x10, RZ ;  /* 0x000000101b077819 */ /* 0x000fe200000006ff */
[----:B-1----:R-:W-:Y:S01]  /*1450*/  ULEA UR6, UR7, UR6, 0x18 ;  /* 0x0000000607067291 */ /* 0x002fe2000f8ec03f */
[----:B------:R-:W-:-:S02]  /*1460*/  LEA.HI R18, R19, R18, RZ, 0x19 ;  /* 0x0000001213127211 */ /* 0x000fc400078fc8ff */
[----:B------:R-:W-:Y:S02]  /*1470*/  SHF.L.U32 R25, R25, 0x10, RZ ;  /* 0x0000001019197819 */ /* 0x000fe400000006ff */
[----:B------:R-:W-:Y:S02]  /*1480*/  SHF.L.U32 R29, R29, 0x10, RZ ;  /* 0x000000101d1d7819 */ /* 0x000fe400000006ff */
[----:B------:R-:W-:Y:S01]  /*1490*/  LEA R18, R18, UR6, 0x3 ;  /* 0x0000000612127c11 */ /* 0x000fe2000f8e18ff */
[----:B------:R-:W-:-:S05]  /*14a0*/  ULDC UR6, c[0x0][0x230] ;  /* 0x00008c0000067ab9 */ /* 0x000fca0000000800 */
[----:B------:R-:W0:Y:S02]  /*14b0*/  LDS.64 R18, [R18] ;  /* 0x0000000012127984 */ /* 0x000e240000000a00 */
[----:B0-----:R-:W-:Y:S01]  /*14c0*/  FADD.FTZ R19, R19, UR6 ;  /* 0x0000000613137e21 */ /* 0x001fe20008010000 */
[----:B------:R-:W-:Y:S01]  /*14d0*/  FADD.FTZ R2, R21, -R18 ;  /* 0x8000001215027221 */ /* 0x000fe20000010000 */
[----:B------:R-:W-:Y:S02]  /*14e0*/  IMAD.U32 R21, R6, 0x10000, RZ ;  /* 0x0001000006157824 */ /* 0x000fe400078e00ff */
[C---:B------:R-:W-:Y:S01]  /*14f0*/  FADD.FTZ R6, -R18.reuse, R23 ;  /* 0x0000001712067221 */ /* 0x040fe20000010100 */
[----:B------:R-:W-:Y:S01]  /*1500*/  FADD.FTZ R30, -R18, R7 ;  /* 0x00000007121e7221 */ /* 0x000fe20000010100 */
[----:B------:R-:W-:Y:S01]  /*1510*/  ULDC.64 UR6, c[0x0][0x210] ;  /* 0x0000840000067ab9 */ /* 0x000fe20000000a00 */
[----:B------:R-:W0:Y:S02]  /*1520*/  MUFU.RSQ R19, R19 ;  /* 0x0000001300137308 */ /* 0x000e240000001400 */
[----:B0-----:R-:W-:Y:S01]  /*1530*/  FMUL.FTZ R3, R2, R19 ;  /* 0x0000001302037220 */ /* 0x001fe20000410000 */
[----:B------:R-:W-:-:S03]  /*1540*/  FMUL.FTZ R7, R19, R30 ;  /* 0x0000001e13077220 */ /* 0x000fc60000410000 */
[----:B------:R-:W-:Y:S01]  /*1550*/  FFMA.FTZ R2, R3, R21, R22 ;  /* 0x0000001503027223 */ /* 0x000fe20000010016 */
[----:B------:R-:W-:Y:S01]  /*1560*/  FMUL.FTZ R3, R19, R6 ;  /* 0x0000000613037220 */ /* 0x000fe20000410000 */
[----:B------:R-:W-:Y:S01]  /*1570*/  FADD.FTZ R6, R31, -R18 ;  /* 0x800000121f067221 */ /* 0x000fe20000010000 */
[----:B------:R-:W-:Y:S01]  /*1580*/  SHF.L.U32 R31, R24, 0x10, RZ ;  /* 0x00000010181f7819 */ /* 0x000fe200000006ff */
[----:B------:R-:W-:Y:S01]  /*1590*/  FMUL.FTZ R23, R2, -1.4426950216293334961 ;  /* 0xbfb8aa3b02177820 */ /* 0x000fe20000410000 */
[----:B------:R-:W-:Y:S01]  /*15a0*/  FFMA.FTZ R3, R3, R29, R28 ;  /* 0x0000001d03037223 */ /* 0x000fe2000001001c */
[----:B------:R-:W-:Y:S02]  /*15b0*/  FMUL.FTZ R6, R19, R6 ;  /* 0x0000000613067220 */ /* 0x000fe40000410000 */
[----:B------:R-:W-:Y:S01]  /*15c0*/  FADD.FTZ R32, -R18, R31 ;  /* 0x0000001f12207221 */ /* 0x000fe20000010100 */
[----:B------:R-:W-:Y:S02]  /*15d0*/  IMAD.U32 R31, R5, 0x10000, RZ ;  /* 0x00010000051f7824 */ /* 0x000fe400078e00ff */
[----:B------:R-:W-:Y:S01]  /*15e0*/  FFMA.FTZ R4, R6, R8, R9 ;  /* 0x0000000806047223 */ /* 0x000fe20000010009 */
[----:B------:R-:W-:Y:S01]  /*15f0*/  FADD.FTZ R6, R33, -R18 ;  /* 0x8000001221067221 */ /* 0x000fe20000010000 */
[----:B------:R-:W-:Y:S01]  /*1600*/  FMUL.FTZ R27, R3, -1.4426950216293334961 ;  /* 0xbfb8aa3b031b7820 */ /* 0x000fe20000410000 */
[C---:B------:R-:W-:Y:S01]  /*1610*/  FMUL.FTZ R32, R19.reuse, R32 ;  /* 0x0000002013207220 */ /* 0x040fe20000410000 */
[----:B------:R-:W-:Y:S01]  /*1620*/  FMUL.FTZ R24, R4, -1.4426950216293334961 ;  /* 0xbfb8aa3b04187820 */ /* 0x000fe20000410000 */
[----:B------:R-:W-:Y:S01]  /*1630*/  FMUL.FTZ R30, R19, R6 ;  /* 0x00000006131e7220 */ /* 0x000fe20000410000 */
[----:B------:R-:W-:Y:S01]  /*1640*/  FFMA.FTZ R6, R7, R25, R26 ;  /* 0x0000001907067223 */ /* 0x000fe2000001001a */
[----:B------:R-:W-:Y:S01]  /*1650*/  FFMA.FTZ R5, R29, R32, R28 ;  /* 0x000000201d057223 */ /* 0x000fe2000001001c */
[----:B------:R-:W0:Y:S01]  /*1660*/  MUFU.EX2 R27, R27 ;  /* 0x0000001b001b7308 */ /* 0x000e220000000800 */
[----:B------:R-:W-:Y:S01]  /*1670*/  FFMA.FTZ R7, R21, R30, R22 ;  /* 0x0000001e15077223 */ /* 0x000fe20000010016 */
[----:B------:R-:W-:Y:S01]  /*1680*/  FADD.FTZ R22, R31, -R18 ;  /* 0x800000121f167221 */ /* 0x000fe20000010000 */
[----:B------:R-:W-:Y:S01]  /*1690*/  SHF.L.U32 R31, R0, 0x10, RZ ;  /* 0x00000010001f7819 */ /* 0x000fe200000006ff */
[----:B------:R-:W-:Y:S01]  /*16a0*/  FMUL.FTZ R21, R6, -1.4426950216293334961 ;  /* 0xbfb8aa3b06157820 */ /* 0x000fe20000410000 */
[----:B------:R-:W-:Y:S01]  /*16b0*/  FMUL.FTZ R28, R7, -1.4426950216293334961 ;  /* 0xbfb8aa3b071c7820 */ /* 0x000fe20000410000 */
[----:B------:R-:W-:Y:S01]  /*16c0*/  FMUL.FTZ R0, R19, R22 ;  /* 0x0000001613007220 */ /* 0x000fe20000410000 */
[----:B------:R-:W-:Y:S01]  /*16d0*/  FMUL.FTZ R29, R5, -1.4426950216293334961 ;  /* 0xbfb8aa3b051d7820 */ /* 0x000fe20000410000 */
[----:B------:R-:W-:Y:S01]  /*16e0*/  FADD.FTZ R18, -R18, R31 ;  /* 0x0000001f12127221 */ /* 0x000fe20000010100 */
[----:B------:R-:W1:Y:S01]  /*16f0*/  MUFU.EX2 R23, R23 ;  /* 0x0000001700177308 */ /* 0x000e620000000800 */
[----:B------:R-:W-:-:S02]  /*1700*/  FFMA.FTZ R0, R8, R0, R9 ;  /* 0x0000000008007223 */ /* 0x000fc40000010009 */
[----:B------:R-:W-:Y:S01]  /*1710*/  FMUL.FTZ R22, R19, R18 ;  /* 0x0000001213167220 */ /* 0x000fe20000410000 */
[----:B------:R-:W-:Y:S01]  /*1720*/  SHF.R.U64 R19, R13, 0x3, R16 ;  /* 0x000000030d137819 */ /* 0x000fe20000001210 */
[----:B------:R-:W-:Y:S02]  /*1730*/  FMUL.FTZ R18, R0, -1.4426950216293334961 ;  /* 0xbfb8aa3b00127820 */ /* 0x000fe40000410000 */
[----:B------:R-:W-:Y:S01]  /*1740*/  FFMA.FTZ R22, R25, R22, R26 ;  /* 0x0000001619167223 */ /* 0x000fe2000001001a */
[----:B------:R-:W2:Y:S01]  /*1750*/  MUFU.EX2 R21, R21 ;  /* 0x0000001500157308 */ /* 0x000ea20000000800 */
[----:B0-----:R-:W-:Y:S01]  /*1760*/  FADD.FTZ R26, R27, 1 ;  /* 0x3f8000001b1a7421 */ /* 0x001fe20000010000 */
[----:B------:R-:W-:Y:S01]  /*1770*/  SHF.R.U32.HI R27, RZ, 0x3, R16 ;  /* 0x00000003ff1b7819 */ /* 0x000fe20000011610 */
[----:B------:R-:W-:-:S05]  /*1780*/  FMUL.FTZ R8, R22, -1.4426950216293334961 ;  /* 0xbfb8aa3b16087820 */ /* 0x000fca0000410000 */
[----:B------:R-:W0:Y:S01]  /*1790*/  MUFU.EX2 R24, R24 ;  /* 0x0000001800187308 */ /* 0x000e220000000800 */
[----:B-1----:R-:W-:-:S07]  /*17a0*/  FADD.FTZ R9, R23, 1 ;  /* 0x3f80000017097421 */ /* 0x002fce0000010000 */
[----:B------:R-:W1:Y:S01]  /*17b0*/  MUFU.EX2 R28, R28 ;  /* 0x0000001c001c7308 */ /* 0x000e620000000800 */
[----:B--2---:R-:W-:Y:S01]  /*17c0*/  FADD.FTZ R25, R21, 1 ;  /* 0x3f80000015197421 */ /* 0x004fe20000010000 */
[----:B------:R-:W-:-:S03]  /*17d0*/  SHF.R.S32.HI R21, RZ, 0x1f, R20 ;  /* 0x0000001fff157819 */ /* 0x000fc60000011414 */
[----:B------:R-:W-:-:S03]  /*17e0*/  IMAD.WIDE.U32 R20, R19, 0xa0000, R20 ;  /* 0x000a000013147825 */ /* 0x000fc600078e0014 */
[----:B------:R-:W2:Y:S01]  /*17f0*/  MUFU.EX2 R29, R29 ;  /* 0x0000001d001d7308 */ /* 0x000ea20000000800 */
[----:B0-----:R-:W-:Y:S01]  /*1800*/  FADD.FTZ R23, R24, 1 ;  /* 0x3f80000018177421 */ /* 0x001fe20000010000 */
[----:B------:R-:W-:Y:S01]  /*1810*/  IMAD R19, R27, 0xa0000, RZ ;  /* 0x000a00001b137824 */ /* 0x000fe200078e02ff */
[----:B------:R-:W-:-:S05]  /*1820*/  IADD3 R17, P0, R17, R20, RZ ;  /* 0x0000001411117210 */ /* 0x000fca0007f1e0ff */
[----:B------:R-:W0:Y:S01]  /*1830*/  MUFU.EX2 R18, R18 ;  /* 0x0000001200127308 */ /* 0x000e220000000800 */
[----:B------:R-:W-:Y:S01]  /*1840*/  IADD3 R30, R19, R21, RZ ;  /* 0x00000015131e7210 */ /* 0x000fe20007ffe0ff */
[----:B-1----:R-:W-:Y:S01]  /*1850*/  FADD.FTZ R28, R28, 1 ;  /* 0x3f8000001c1c7421 */ /* 0x002fe20000010000 */
[----:B------:R-:W-:-:S05]  /*1860*/  IADD3 R19, P1, R15, R20, RZ ;  /* 0x000000140f137210 */ /* 0x000fca0007f3e0ff */
[----:B------:R-:W1:Y:S01]  /*1870*/  MUFU.EX2 R8, R8 ;  /* 0x0000000800087308 */ /* 0x000e620000000800 */
[----:B--2---:R-:W-:Y:S01]  /*1880*/  FADD.FTZ R24, R29, 1 ;  /* 0x3f8000001d187421 */ /* 0x004fe20000010000 */
[----:B------:R-:W-:Y:S01]  /*1890*/  IMAD.X R20, RZ, RZ, R30, P1 ;  /* 0x000000ffff147224 */ /* 0x000fe200008e061e */
[----:B------:R-:W-:-:S05]  /*18a0*/  IADD3.X R30, RZ, R30, RZ, P0, !PT ;  /* 0x0000001eff1e7210 */ /* 0x000fca00007fe4ff */
[----:B------:R-:W2:Y:S01]  /*18b0*/  MUFU.RCP R9, R9 ;  /* 0x0000000900097308 */ /* 0x000ea20000001000 */
[----:B0-----:R-:W-:Y:S01]  /*18c0*/  FADD.FTZ R27, R18, 1 ;  /* 0x3f800000121b7421 */ /* 0x001fe20000010000 */
[----:B------:R-:W-:-:S04]  /*18d0*/  LEA R18, P1, R19, UR6, 0x1 ;  /* 0x0000000613127c11 */ /* 0x000fc8000f8208ff */
[----:B------:R-:W-:Y:S02]  /*18e0*/  LEA.HI.X R19, R19, UR7, R20, 0x1, P1 ;  /* 0x0000000713137c11 */ /* 0x000fe400088f0c14 */
[----:B------:R-:W0:Y:S01]  /*18f0*/  MUFU.RCP R26, R26 ;  /* 0x0000001a001a7308 */ /* 0x000e220000001000 */
[----:B-1----:R-:W-:Y:S01]  /*1900*/  FADD.FTZ R15, R8, 1 ;  /* 0x3f800000080f7421 */ /* 0x002fe20000010000 */
[----:B------:R-:W-:-:S06]  /*1910*/  LEA R8, P0, R17, UR6, 0x1 ;  /* 0x0000000611087c11 */ /* 0x000fcc000f8008ff */
[----:B------:R-:W1:Y:S01]  /*1920*/  MUFU.RCP R23, R23 ;  /* 0x0000001700177308 */ /* 0x000e620000001000 */
[----:B--2---:R-:W-:Y:S01]  /*1930*/  FMUL.FTZ R2, R2, R9 ;  /* 0x0000000902027220 */ /* 0x004fe20000410000 */
[----:B------:R-:W-:Y:S02]  /*1940*/  LEA.HI.X R9, R17, UR7, R30, 0x1, P0 ;  /* 0x0000000711097c11 */ /* 0x000fe400080f0c1e */
[----:B------:R-:W-:-:S04]  /*1950*/  IADD3 R13, P0, R13, 0xa, RZ ;  /* 0x0000000a0d0d7810 */ /* 0x000fc80007f1e0ff */
[----:B------:R-:W2:Y:S01]  /*1960*/  MUFU.RCP R25, R25 ;  /* 0x0000001900197308 */ /* 0x000ea20000001000 */
[----:B0-----:R-:W-:Y:S01]  /*1970*/  FMUL.FTZ R3, R3, R26 ;  /* 0x0000001a03037220 */ /* 0x001fe20000410000 */
[----:B------:R-:W-:Y:S02]  /*1980*/  IADD3.X R16, RZ, R16, RZ, P0, !PT ;  /* 0x00000010ff107210 */ /* 0x000fe400007fe4ff */
[----:B------:R-:W-:Y:S02]  /*1990*/  ISETP.GE.U32.AND P0, PT, R13, UR10, PT ;  /* 0x0000000a0d007c0c */ /* 0x000fe4000bf06070 */
[----:B------:R-:W-:Y:S02]  /*19a0*/  F2FP.BF16.F32.PACK_AB R2, R3, R2 ;  /* 0x000000020302723e */ /* 0x000fe400000010ff */
[----:B------:R-:W0:Y:S01]  /*19b0*/  MUFU.RCP R28, R28 ;  /* 0x0000001c001c7308 */ /* 0x000e220000001000 */
[----:B-1----:R-:W-:Y:S01]  /*19c0*/  FMUL.FTZ R23, R4, R23 ;  /* 0x0000001704177220 */ /* 0x002fe20000410000 */
[----:B------:R-:W-:Y:S01]  /*19d0*/  PRMT R4, R2, 0x7632, R4 ;  /* 0x0000763202047816 */ /* 0x000fe20000000004 */
[----:B------:R1:W-:Y:S01]  /*19e0*/  STG.E.U16 desc[UR8][R18.64], R2 ;  /* 0x0000000212007986 */ /* 0x0003e2000c101508 */
[----:B------:R-:W-:-:S03]  /*19f0*/  ISETP.GE.AND.EX P0, PT, R16, UR5, PT, P0 ;  /* 0x0000000510007c0c */ /* 0x000fc6000bf06300 */
[----:B------:R1:W-:Y:S01]  /*1a00*/  STG.E.U16 desc[UR8][R18.64+0x2], R4 ;  /* 0x0000020412007986 */ /* 0x0003e2000c101508 */
[----:B------:R-:W3:Y:S01]  /*1a10*/  MUFU.RCP R24, R24 ;  /* 0x0000001800187308 */ /* 0x000ee20000001000 */
[----:B--2---:R-:W-:-:S05]  /*1a20*/  FMUL.FTZ R6, R6, R25 ;  /* 0x0000001906067220 */ /* 0x004fca0000410000 */
[----:B------:R-:W-:Y:S02]  /*1a30*/  F2FP.BF16.F32.PACK_AB R23, R6, R23 ;  /* 0x000000170617723e */ /* 0x000fe400000010ff */
[----:B------:R-:W2:Y:S01]  /*1a40*/  MUFU.RCP R27, R27 ;  /* 0x0000001b001b7308 */ /* 0x000ea20000001000 */
[----:B0-----:R-:W-:Y:S01]  /*1a50*/  FMUL.FTZ R28, R7, R28 ;  /* 0x0000001c071c7220 */ /* 0x001fe20000410000 */
[----:B------:R-:W-:Y:S01]  /*1a60*/  PRMT R6, R23, 0x7632, R6 ;  /* 0x0000763217067816 */ /* 0x000fe20000000006 */
[----:B------:R1:W-:Y:S04]  /*1a70*/  STG.E.U16 desc[UR8][R18.64+0x4], R23 ;  /* 0x0000041712007986 */ /* 0x0003e8000c101508 */
[----:B------:R1:W-:Y:S01]  /*1a80*/  STG.E.U16 desc[UR8][R18.64+0x6], R6 ;  /* 0x0000060612007986 */ /* 0x0003e2000c101508 */
[----:B------:R-:W0:Y:S01]  /*1a90*/  MUFU.RCP R15, R15 ;  /* 0x0000000f000f7308 */ /* 0x000e220000001000 */
[----:B---3--:R-:W-:-:S05]  /*1aa0*/  FMUL.FTZ R5, R5, R24 ;  /* 0x0000001805057220 */ /* 0x008fca0000410000 */
[----:B------:R-:W-:Y:S01]  /*1ab0*/  F2FP.BF16.F32.PACK_AB R28, R5, R28 ;  /* 0x0000001c051c723e */ /* 0x000fe200000010ff */
[----:B--2---:R-:W-:-:S04]  /*1ac0*/  FMUL.FTZ R0, R0, R27 ;  /* 0x0000001b00007220 */ /* 0x004fc80000410000 */
[----:B------:R1:W-:Y:S01]  /*1ad0*/  STG.E.U16 desc[UR8][R8.64], R28 ;  /* 0x0000001c08007986 */ /* 0x0003e2000c101508 */
[----:B0-----:R-:W-:-:S05]  /*1ae0*/  FMUL.FTZ R3, R22, R15 ;  /* 0x0000000f16037220 */ /* 0x001fca0000410000 */
[----:B------:R-:W-:Y:S02]  /*1af0*/  F2FP.BF16.F32.PACK_AB R0, R3, R0 ;  /* 0x000000000300723e */ /* 0x000fe400000010ff */
[----:B------:R-:W-:Y:S02]  /*1b00*/  PRMT R3, R28, 0x7632, R3 ;  /* 0x000076321c037816 */ /* 0x000fe40000000003 */
[----:B------:R-:W-:Y:S01]  /*1b10*/  PRMT R5, R0, 0x7632, R5 ;  /* 0x0000763200057816 */ /* 0x000fe20000000005 */
[----:B------:R1:W-:Y:S04]  /*1b20*/  STG.E.U16 desc[UR8][R8.64+0x4], R0 ;  /* 0x0000040008007986 */ /* 0x0003e8000c101508 */
[----:B------:R1:W-:Y:S04]  /*1b30*/  STG.E.U16 desc[UR8][R8.64+0x2], R3 ;  /* 0x0000020308007986 */ /* 0x0003e8000c101508 */
[----:B------:R1:W-:Y:S01]  /*1b40*/  STG.E.U16 desc[UR8][R8.64+0x6], R5 ;  /* 0x0000060508007986 */ /* 0x0003e2000c101508 */
[----:B------:R-:W-:Y:S05]  /*1b50*/  @!P0 BRA `(.L_x_1665) ;  /* 0xffffffe400848947 */ /* 0x000fea000383ffff */
[----:B------:R-:W-:Y:S05]  /*1b60*/  EXIT ;  /* 0x000000000000794d */ /* 0x000fea0003800000 */
.L_x_1666:
        /* <DEDUP_REMOVED lines=9> */
.L_x_3566:


//--------------------- .text._ZN13group_norm_v214gn_cuda_kernelI13__nv_bfloat16Li320ELi1ELi16ELi160ELi256ELb1ELi16ELi320ELi320ELi4ELb1ELi9ELb0ELb0ENS_16CompileConditionILi900EEEEEvPT_PKS4_S7_S7_flPfS8_Pj --------------------------
	.section	.text._ZN13group_norm_v214gn_cuda_kernelI13__nv_bfloat16Li320ELi1ELi16ELi160ELi256ELb1ELi16ELi320ELi320ELi4ELb1ELi9ELb0ELb0ENS_16CompileConditionILi900EEEEEvPT_PKS4_S7_S7_flPfS8_Pj,"ax",@progbits
	.align	128
        .global         _ZN13group_norm_v214gn_cuda_kernelI13__nv_bfloat16Li320ELi1ELi16ELi160ELi256ELb1ELi16ELi320ELi320ELi4ELb1ELi9ELb0ELb0ENS_16CompileConditionILi900EEEEEvPT_PKS4_S7_S7_flPfS8_Pj
        .type           _ZN13group_norm_v214gn_cuda_kernelI13__nv_bfloat16Li320ELi1ELi16ELi160ELi256ELb1ELi16ELi320ELi320ELi4ELb1ELi9ELb0ELb0ENS_16CompileConditionILi900EEEEEvPT_PKS4_S7_S7_flPfS8_Pj,@function
        .size           _ZN13group_norm_v214gn_cuda_kernelI13__nv_bfloat16Li320ELi1ELi16ELi160ELi256ELb1ELi16ELi320ELi320ELi4ELb1ELi9ELb0ELb0ENS_16CompileConditionILi900EEEEEvPT_PKS4_S7_S7_flPfS8_Pj,(.L_x_3567 - _ZN13group_norm_v214gn_cuda_kernelI13__nv_bfloat16Li320ELi1ELi16ELi160ELi256ELb1ELi16ELi320ELi320ELi4ELb1ELi9ELb0ELb0ENS_16CompileConditionILi900EEEEEvPT_PKS4_S7_S7_flPfS8_Pj)
        .other          _ZN13group_norm_v214gn_cuda_kernelI13__nv_bfloat16Li320ELi1ELi16ELi160ELi256ELb1ELi16ELi320ELi320ELi4ELb1ELi9ELb0ELb0ENS_16CompileConditionILi900EEEEEvPT_PKS4_S7_S7_flPfS8_Pj,@"STO_CUDA_ENTRY STV_DEFAULT"
_ZN13group_norm_v214gn_cuda_kernelI13__nv_bfloat16Li320ELi1ELi16ELi160ELi256ELb1ELi16ELi320ELi320ELi4ELb1ELi9ELb0ELb0ENS_16CompileConditionILi900EEEEEvPT_PKS4_S7_S7_flPfS8_Pj:
.text._ZN13group_norm_v214gn_cuda_kernelI13__nv_bfloat16Li320ELi1ELi16ELi160ELi256ELb1ELi16ELi320ELi320ELi4ELb1ELi9ELb0ELb0ENS_16CompileConditionILi900EEEEEvPT_PKS4_S7_S7_flPfS8_Pj:
        /* <DEDUP_REMOVED lines=15> */
[----:B------:R-:W-:Y:S02]  /*00f0*/  ISETP.EQ.U32.AND P2, PT, RZ, UR10, PT ;  /* 0x0000000aff007c0c */ /* 0x000fe4000bf42070 */
[----:B------:R-:W-:Y:S02]  /*0100*/  MOV R14, UR8 ;  /* 0x00000008000e7c02 */ /* 0x000fe40008000f00 */
[----:B------:R-:W-:Y:S01]  /*0110*/  MOV R13, RZ ;  /* 0x000000ff000d7202 */ /* 0x000fe20000000f00 */
[----:B-1----:R-:W-:-:S02]  /*0120*/  ULEA UR6, UR5, UR4, 0x18 ;  /* 0x0000000405067291 */ /* 0x002fc4000f8ec03f */
[----:B------:R-:W-:-:S04]  /*0130*/  UIADD3 UR4, UR4, 0xc80, URZ ;  /* 0x00000c8004047890 */ /* 0x000fc8000fffe03f */
[----:B------:R-:W-:Y:S01]  /*0140*/  MOV R5, UR6 ;  /* 0x0000000600057c02 */ /* 0x000fe20008000f00 */
[----:B0-----:R-:W-:Y:S01]  /*0150*/  IMAD.WIDE.U32 R2, R19, -0x33333333, RZ ;  /* 0xcccccccd13027825 */ /* 0x001fe200078e00ff */
[----:B------:R-:W-:Y:S01]  /*0160*/  SHF.R.U32.HI R18, RZ, 0x2, R19 ;  /* 0x00000002ff127819 */ /* 0x000fe20000011613 */
[----:B------:R-:W-:Y:S01]  /*0170*/  ULDC.64 UR6, c[0x0][0x250] ;  /* 0x0000940000067ab9 */ /* 0x000fe20000000a00 */
[----:B------:R-:W-:Y:S01]  /*0180*/  ULEA UR4, UR5, UR4, 0x18 ;  /* 0x0000000405047291 */ /* 0x000fe2000f8ec03f */
[C---:B--2---:R-:W-:Y:S01]  /*0190*/  IMAD.SHL.U32 R2, R4.reuse, 0x10, RZ ;  /* 0x0000001004027824 */ /* 0x044fe200078e00ff */
[----:B------:R-:W-:Y:S01]  /*01a0*/  SHF.R.U32.HI R3, RZ, 0x6, R3 ;  /* 0x00000006ff037819 */ /* 0x000fe20000011603 */
[----:B------:R-:W-:Y:S01]  /*01b0*/  ULEA UR6, UP0, UR8, UR6, 0x2 ;  /* 0x0000000608067291 */ /* 0x000fe2000f80103f */
[----:B------:R-:W-:Y:S02]  /*01c0*/  LOP3.LUT R17, R4, 0xf, RZ, 0xc0, !PT ;  /* 0x0000000f04117812 */ /* 0x000fe400078ec0ff */
[----:B------:R-:W-:Y:S01]  /*01d0*/  SHF.L.U32 R0, R18, 0x4, RZ ;  /* 0x0000000412007819 */ /* 0x000fe200000006ff */
[----:B------:R-:W-:Y:S01]  /*01e0*/  ULEA.HI.X UR7, UR8, UR7, URZ, 0x2, UP0 ;  /* 0x0000000708077291 */ /* 0x000fe200080f143f */
[----:B------:R-:W-:-:S02]  /*01f0*/  LOP3.LUT R2, R2, 0xf0, RZ, 0xc0, !PT ;  /* 0x000000f002027812 */ /* 0x000fc400078ec0ff */
[----:B------:R-:W-:Y:S01]  /*0200*/  LOP3.LUT R17, R0, 0xfffffff0, R17, 0xe2, !PT ;  /* 0xfffffff000117812 */ /* 0x000fe200078ee211 */
[----:B------:R-:W-:Y:S01]  /*0210*/  IMAD R0, R3, -0x50, R19 ;  /* 0xffffffb003007824 */ /* 0x000fe200078e0213 */
[----:B------:R-:W-:Y:S01]  /*0220*/  IADD3 R2, R2, R3, RZ ;  /* 0x0000000302027210 */ /* 0x000fe20007ffe0ff */
[----:B------:R-:W-:Y:S01]  /*0230*/  IMAD.U32 R61, RZ, RZ, UR7 ;  /* 0x00000007ff3d7e24 */ /* 0x000fe2000f8e00ff */
[----:B------:R-:W-:Y:S01]  /*0240*/  LOP3.LUT P0, RZ, R4, 0xf, RZ, 0xc0, !PT ;  /* 0x0000000f04ff7812 */ /* 0x000fe2000780c0ff */
[----:B------:R-:W-:Y:S01]  /*0250*/  IMAD R0, R0, 0x28, R5 ;  /* 0x0000002800007824 */ /* 0x000fe200078e0205 */
[----:B------:R-:W-:Y:S01]  /*0260*/  ISETP.NE.AND P1, PT, R4, RZ, PT ;  /* 0x000000ff0400720c */ /* 0x000fe20003f25270 */
[----:B------:R-:W-:Y:S01]  /*0270*/  IMAD R5, R18, 0xa0, RZ ;  /* 0x000000a012057824 */ /* 0x000fe200078e02ff */
[----:B------:R-:W-:Y:S01]  /*0280*/  SHF.R.U32.HI R10, RZ, 0x1, R19 ;  /* 0x00000001ff0a7819 */ /* 0x000fe20000011613 */
[----:B------:R-:W-:Y:S01]  /*0290*/  IMAD R7, R2, 0xa00, RZ ;  /* 0x00000a0002077824 */ /* 0x000fe200078e02ff */
[----:B------:R-:W-:Y:S01]  /*02a0*/  ISETP.GT.U32.OR P0, PT, R19, 0x1, P0 ;  /* 0x000000011300780c */ /* 0x000fe20000704470 */
[----:B------:R-:W-:Y:S01]  /*02b0*/  VIADD R9, R5, 0x1c ;  /* 0x0000001c05097836 */ /* 0x000fe20000000000 */
[----:B------:R-:W-:-:S02]  /*02c0*/  LEA R16, R3, R0, 0x3 ;  /* 0x0000000003107211 */ /* 0x000fc400078e18ff */
[C---:B------:R-:W-:Y:S02]  /*02d0*/  IADD3 R8, R5.reuse, 0xc, RZ ;  /* 0x0000000c05087810 */ /* 0x040fe40007ffe0ff */
[----:B------:R-:W-:Y:S02]  /*02e0*/  IADD3 R6, R5, 0x8, RZ ;  /* 0x0000000805067810 */ /* 0x000fe40007ffe0ff */
[----:B------:R-:W-:Y:S02]  /*02f0*/  LOP3.LUT R12, R19, 0x3, RZ, 0xc0, !PT ;  /* 0x00000003130c7812 */ /* 0x000fe400078ec0ff */
[----:B------:R-:W-:Y:S02]  /*0300*/  SEL R11, R11, 0x7ffffff1, P1 ;  /* 0x7ffffff10b0b7807 */ /* 0x000fe40000800000 */
[----:B------:R-:W-:Y:S02]  /*0310*/  LOP3.LUT R10, R10, 0x7ffffff8, RZ, 0xc0, !PT ;  /* 0x7ffffff80a0a7812 */ /* 0x000fe400078ec0ff */
[----:B------:R-:W-:-:S02]  /*0320*/  MOV R60, UR6 ;  /* 0x00000006003c7c02 */ /* 0x000fc40008000f00 */
[----:B------:R-:W-:Y:S02]  /*0330*/  IADD3 R5, R5, 0x4, RZ ;  /* 0x0000000405057810 */ /* 0x000fe40007ffe0ff */
[----:B------:R-:W-:Y:S02]  /*0340*/  LEA R4, R19, UR4, 0x3 ;  /* 0x0000000413047c11 */ /* 0x000fe4000f8e18ff */
[C---:B------:R-:W-:Y:S02]  /*0350*/  IADD3 R3, R7.reuse, 0x2800, RZ ;  /* 0x0000280007037810 */ /* 0x040fe40007ffe0ff */
[C---:B------:R-:W-:Y:S02]  /*0360*/  IADD3 R2, R7.reuse, 0x5000, RZ ;  /* 0x0000500007027810 */ /* 0x040fe40007ffe0ff */
[----:B------:R-:W-:Y:S02]  /*0370*/  IADD3 R0, R7, 0x7800, RZ ;  /* 0x0000780007007810 */ /* 0x000fe40007ffe0ff */
[----:B------:R-:W-:Y:S01]  /*0380*/  ISETP.EQ.OR.EX P0, PT, RZ, UR11, P0, P2 ;  /* 0x0000000bff007c0c */ /* 0x000fe20008702720 */
[----:B------:R-:W-:-:S12]  /*0390*/  ULDC.64 UR10, c[0x0][0x208] ;  /* 0x00008200000a7ab9 */ /* 0x000fd80000000a00 */
.L_x_1678:
[----:B0-----:R-:W-:Y:S01]  /*03a0*/  IMAD.WIDE.U32 R22, R19, -0x33333333, RZ ;  /* 0xcccccccd13167825 */ /* 0x001fe200078e00ff */
[C---:B------:R-:W-:Y:S01]  /*03b0*/  SHF.R.U64 R27, R14.reuse, 0x3, R13 ;  /* 0x000000030e1b7819 */ /* 0x040fe2000000120d */
[----:B------:R-:W-:Y:S01]  /*03c0*/  ULDC.64 UR6, c[0x0][0x218] ;  /* 0x0000860000067ab9 */ /* 0x000fe20000000a00 */
[----:B------:R-:W0:Y:S02]  /*03d0*/  LDC.64 R32, c[0x0][0x220] ;  /* 0x00008800ff207b82 */ /* 0x000e240000000a00 */
[----:B------:R-:W-:Y:S02]  /*03e0*/  SHF.R.U32.HI R22, RZ, 0x6, R23 ;  /* 0x00000006ff167819 */ /* 0x000fe40000011617 */
[----:B------:R-:W-:-:S03]  /*03f0*/  LOP3.LUT R23, R14, 0x7, RZ, 0xc0, !PT ;  /* 0x000000070e177812 */ /* 0x000fc600078ec0ff */
[----:B------:R-:W-:Y:S01]  /*0400*/  IMAD R58, R22, -0x50, R19 ;  /* 0xffffffb0163a7824 */ /* 0x000fe200078e0213 */
[----:B------:R-:W-:Y:S01]  /*0410*/  SHF.R.U32.HI R22, RZ, 0x3, R13 ;  /* 0x00000003ff167819 */ /* 0x000fe2000001160d */
[----:B------:R-:W1:Y:S02]  /*0420*/  LDC.64 R30, c[0x0][0x228] ;  /* 0x00008a00ff1e7b82 */ /* 0x000e640000000a00 */
[----:B------:R-:W-:Y:S02]  /*0430*/  IMAD R23, R23, 0x50, R58 ;  /* 0x0000005017177824 */ /* 0x000fe400078e023a */
[----:B------:R-:W-:Y:S02]  /*0440*/  IMAD R29, R22, 0xa0000, RZ ;  /* 0x000a0000161d7824 */ /* 0x000fe400078e02ff */
[----:B------:R-:W-:-:S05]  /*0450*/  IMAD.SHL.U32 R34, R23, 0x4, RZ ;  /* 0x0000000417227824 */ /* 0x000fca00078e00ff */
[----:B------:R-:W-:-:S03]  /*0460*/  SHF.R.S32.HI R35, RZ, 0x1f, R34 ;  /* 0x0000001fff237819 */ /* 0x000fc60000011422 */
[----:B------:R-:W-:-:S05]  /*0470*/  IMAD.WIDE.U32 R26, R27, 0xa0000, R34 ;  /* 0x000a00001b1a7825 */ /* 0x000fca00078e0022 */
[----:B------:R-:W-:Y:S02]  /*0480*/  IADD3 R29, R27, R29, RZ ;  /* 0x0000001d1b1d7210 */ /* 0x000fe40007ffe0ff */
[----:B------:R-:W-:-:S04]  /*0490*/  IADD3 R51, P1, R7, R26, RZ ;  /* 0x0000001a07337210 */ /* 0x000fc80007f3e0ff */
[----:B------:R-:W-:Y:S02]  /*04a0*/  IADD3.X R22, RZ, R29, RZ, P1, !PT ;  /* 0x0000001dff167210 */ /* 0x000fe40000ffe4ff */
[C---:B------:R-:W-:Y:S02]  /*04b0*/  SHF.L.U32 R50, R51.reuse, 0x1, RZ ;  /* 0x0000000133327819 */ /* 0x040fe400000006ff */
        /* <DEDUP_REMOVED lines=11> */
[----:B---3--:R-:W3:Y:S01]  /*0570*/  LDG.E.64.CONSTANT R24, desc[UR10][R24.64] ;  /* 0x0000000a18187981 */ /* 0x008ee2000c1e9b00 */
[----:B------:R-:W-:Y:S02]  /*0580*/  IADD3.X R28, RZ, R29, RZ, P1, !PT ;  /* 0x0000001dff1c7210 */ /* 0x000fe40000ffe4ff */
[C---:B------:R-:W-:Y:S02]  /*0590*/  SHF.L.U32 R54, R55.reuse, 0x1, RZ ;  /* 0x0000000137367819 */ /* 0x040fe400000006ff */
        /* <DEDUP_REMOVED lines=13> */
[----:B------:R0:W5:Y:S04]  /*0670*/  LDG.E.64.CONSTANT R30, desc[UR10][R36.64] ;  /* 0x0000000a241e7981 */ /* 0x000168000c1e9b00 */
[----:B------:R-:W5:Y:S01]  /*0680*/  LDG.E.64.CONSTANT R32, desc[UR10][R32.64] ;  /* 0x0000000a20207981 */ /* 0x000f62000c1e9b00 */
[----:B------:R-:W-:Y:S01]  /*0690*/  ISETP.GT.U32.AND P1, PT, R19, 0x7, PT ;  /* 0x000000071300780c */ /* 0x000fe20003f24070 */
[----:B------:R-:W-:Y:S01]  /*06a0*/  BSSY B0, `(.L_x_1667) ;  /* 0x0000090000007945 */ /* 0x000fe20003800000 */
[----:B------:R-:W-:Y:S02]  /*06b0*/  MOV R62, RZ ;  /* 0x000000ff003e7202 */ /* 0x000fe40000000f00 */
[----:B------:R-:W-:-:S02]  /*06c0*/  MOV R65, RZ ;  /* 0x000000ff00417202 */ /* 0x000fc40000000f00 */
[C---:B--2---:R-:W-:Y:S01]  /*06d0*/  SHF.L.U32 R34, R22.reuse, 0x10, RZ ;  /* 0x0000001016227819 */ /* 0x044fe200000006ff */
[----:B------:R-:W-:Y:S01]  /*06e0*/  IMAD.U32 R41, R23, 0x10000, RZ ;  /* 0x0001000017297824 */ /* 0x000fe200078e00ff */
[----:B------:R-:W-:-:S03]  /*06f0*/  PRMT R35, R22, 0x7632, R35 ;  /* 0x0000763216237816 */ /* 0x000fc60000000023 */
[----:B----4-:R-:W-:Y:S01]  /*0700*/  FFMA.FTZ R38, R34, R34, RZ ;  /* 0x0000002222267223 */ /* 0x010fe200000100ff */
[----:B------:R-:W-:Y:S01]  /*0710*/  SHF.L.U32 R39, R35, 0x10, RZ ;  /* 0x0000001023277819 */ /* 0x000fe200000006ff */
[--C-:B------:R-:W-:Y:S01]  /*0720*/  FADD.FTZ R35, RZ, R34.reuse ;  /* 0x00000022ff237221 */ /* 0x100fe20000010000 */
[----:B------:R-:W-:-:S03]  /*0730*/  PRMT R34, R23, 0x7632, R34 ;  /* 0x0000763217227816 */ /* 0x000fc60000000022 */
[----:B------:R-:W-:Y:S01]  /*0740*/  FFMA.FTZ R38, R39, R39, R38 ;  /* 0x0000002727267223 */ /* 0x000fe20000010026 */
[----:B------:R-:W-:Y:S01]  /*0750*/  FADD.FTZ R35, R35, R39 ;  /* 0x0000002723237221 */ /* 0x000fe20000010000 */
[----:B0-----:R-:W-:Y:S02]  /*0760*/  SHF.L.U32 R37, R34, 0x10, RZ ;  /* 0x0000001022257819 */ /* 0x001fe400000006ff */
[----:B------:R-:W-:Y:S01]  /*0770*/  FFMA.FTZ R38, R41, R41, R38 ;  /* 0x0000002929267223 */ /* 0x000fe20000010026 */
[----:B------:R-:W-:Y:S01]  /*0780*/  FADD.FTZ R35, R35, R41 ;  /* 0x0000002923237221 */ /* 0x000fe20000010000 */
[C---:B---3--:R-:W-:Y:S02]  /*0790*/  SHF.L.U32 R39, R24.reuse, 0x10, RZ ;  /* 0x0000001018277819 */ /* 0x048fe400000006ff */
[----:B------:R-:W-:Y:S01]  /*07a0*/  FFMA.FTZ R38, R37, R37, R38 ;  /* 0x0000002525267223 */ /* 0x000fe20000010026 */
[----:B------:R-:W-:Y:S01]  /*07b0*/  PRMT R34, R24, 0x7632, R34 ;  /* 0x0000763218227816 */ /* 0x000fe20000000022 */
[----:B------:R-:W-:-:S02]  /*07c0*/  FADD.FTZ R35, R35, R37 ;  /* 0x0000002523237221 */ /* 0x000fc40000010000 */
[----:B------:R-:W-:Y:S01]  /*07d0*/  FFMA.FTZ R38, R39, R39, R38 ;  /* 0x0000002727267223 */ /* 0x000fe20000010026 */
[----:B------:R-:W-:Y:S01]  /*07e0*/  SHF.L.U32 R37, R34, 0x10, RZ ;  /* 0x0000001022257819 */ /* 0x000fe200000006ff */
        /* <DEDUP_REMOVED lines=8> */
[----:B------:R-:W-:-:S02]  /*0870*/  SHF.L.U32 R39, R26, 0x10, RZ ;  /* 0x000000101a277819 */ /* 0x000fc400000006ff */
[----:B------:R-:W-:Y:S01]  /*0880*/  PRMT R34, R26, 0x7632, R34 ;  /* 0x000076321a227816 */ /* 0x000fe20000000022 */
[----:B------:R-:W-:Y:S01]  /*0890*/  FFMA.FTZ R38, R37, R37, R38 ;  /* 0x0000002525267223 */ /* 0x000fe20000010026 */
[----:B------:R-:W-:Y:S02]  /*08a0*/  FADD.FTZ R35, R35, R37 ;  /* 0x0000002523237221 */ /* 0x000fe40000010000 */
[----:B------:R-:W-:Y:S01]  /*08b0*/  SHF.L.U32 R37, R34, 0x10, RZ ;  /* 0x0000001022257819 */ /* 0x000fe200000006ff */
        /* <DEDUP_REMOVED lines=9> */
[C---:B------:R-:W-:Y:S02]  /*0950*/  SHF.L.U32 R39, R28.reuse, 0x10, RZ ;  /* 0x000000101c277819 */ /* 0x040fe400000006ff */
[----:B------:R-:W-:Y:S01]  /*0960*/  FFMA.FTZ R38, R37, R37, R38 ;  /* 0x0000002525267223 */ /* 0x000fe20000010026 */
[----:B------:R-:W-:Y:S01]  /*0970*/  PRMT R34, R28, 0x7632, R34 ;  /* 0x000076321c227816 */ /* 0x000fe20000000022 */
[----:B------:R-:W-:Y:S02]  /*0980*/  FADD.FTZ R35, R35, R37 ;  /* 0x0000002523237221 */ /* 0x000fe40000010000 */
[----:B------:R-:W-:Y:S01]  /*0990*/  FFMA.FTZ R38, R39, R39, R38 ;  /* 0x0000002727267223 */ /* 0x000fe20000010026 */
[----:B------:R-:W-:Y:S01]  /*09a0*/  SHF.L.U32 R37, R34, 0x10, RZ ;  /* 0x0000001022257819 */ /* 0x000fe200000006ff */
        /* <DEDUP_REMOVED lines=14> */
[----:B------:R-:W-:Y:S01]  /*0a90*/  MOV R63, 0x400 ;  /* 0x00000400003f7802 */ /* 0x000fe20000000f00 */
[----:B------:R-:W-:Y:S01]  /*0aa0*/  HFMA2.MMA R67, -RZ, RZ, 0, 0 ;  /* 0x00000000ff437435 */ /* 0x000fe200000001ff */
[----:B------:R-:W-:Y:S01]  /*0ab0*/  IMAD.MOV.U32 R65, RZ, RZ, RZ ;  /* 0x000000ffff417224 */ /* 0x000fe200078e00ff */
[----:B------:R-:W-:Y:S01]  /*0ac0*/  HFMA2.MMA R62, -RZ, RZ, 0, 0 ;  /* 0x00000000ff3e7435 */ /* 0x000fe200000001ff */
[----:B------:R-:W-:Y:S02]  /*0ad0*/  MOV R59, R9 ;  /* 0x00000009003b7202 */ /* 0x000fe40000000f00 */
[----:B0-----:R-:W-:-:S08]  /*0ae0*/  LEA R63, R34, R63, 0x18 ;  /* 0x0000003f223f7211 */ /* 0x001fd000078ec0ff */
.L_x_1669:
[--C-:B------:R-:W-:Y:S01]  /*0af0*/  IMAD.IADD R36, R5, 0x1, R67.reuse ;  /* 0x0000000105247824 */ /* 0x100fe200078e0243 */
[-C--:B------:R-:W-:Y:S01]  /*0b00*/  IADD3 R40, R8, R67.reuse, RZ ;  /* 0x0000004308287210 */ /* 0x080fe20007ffe0ff */
[----:B------:R-:W-:Y:S01]  /*0b10*/  IMAD R34, R18, 0xa0, R67 ;  /* 0x000000a012227824 */ /* 0x000fe200078e0243 */
[----:B------:R-:W-:Y:S02]  /*0b20*/  IADD3 R38, R6, R67, RZ ;  /* 0x0000004306267210 */ /* 0x000fe40007ffe0ff */
[----:B------:R-:W-:Y:S02]  /*0b30*/  SHF.R.S32.HI R37, RZ, 0x1f, R36 ;  /* 0x0000001fff257819 */ /* 0x000fe40000011424 */
[----:B------:R-:W-:Y:S02]  /*0b40*/  SHF.R.S32.HI R35, RZ, 0x1f, R34 ;  /* 0x0000001fff237819 */ /* 0x000fe40000011422 */
[----:B------:R-:W-:Y:S02]  /*0b50*/  LEA.HI R37, R37, R36, RZ, 0x2 ;  /* 0x0000002425257211 */ /* 0x000fe400078f10ff */
[----:B------:R-:W-:-:S02]  /*0b60*/  SHF.R.S32.HI R41, RZ, 0x1f, R40 ;  /* 0x0000001fff297819 */ /* 0x000fc40000011428 */
[----:B------:R-:W-:Y:S02]  /*0b70*/  IADD3 R36, R59, -0xc, RZ ;  /* 0xfffffff43b247810 */ /* 0x000fe40007ffe0ff */
[----:B------:R-:W-:Y:S02]  /*0b80*/  LEA.HI R35, R35, R34, RZ, 0x2 ;  /* 0x0000002223237211 */ /* 0x000fe400078f10ff */
[----:B------:R-:W-:Y:S02]  /*0b90*/  LEA.HI R34, R41, R40, RZ, 0x2 ;  /* 0x0000002829227211 */ /* 0x000fe400078f10ff */
[----:B------:R-:W-:Y:S02]  /*0ba0*/  SHF.R.S32.HI R41, RZ, 0x1f, R36 ;  /* 0x0000001fff297819 */ /* 0x000fe40000011424 */
[----:B------:R-:W-:Y:S02]  /*0bb0*/  IADD3 R44, R59, -0x4, RZ ;  /* 0xfffffffc3b2c7810 */ /* 0x000fe40007ffe0ff */
[----:B------:R-:W-:-:S02]  /*0bc0*/  SHF.R.S32.HI R40, RZ, 0x2, R35 ;  /* 0x00000002ff287819 */ /* 0x000fc40000011423 */
[----:B------:R-:W-:Y:S02]  /*0bd0*/  SHF.R.S32.HI R39, RZ, 0x1f, R38 ;  /* 0x0000001fff277819 */ /* 0x000fe40000011426 */
[----:B------:R-:W-:Y:S01]  /*0be0*/  LEA.HI R36, R41, R36, RZ, 0x2 ;  /* 0x0000002429247211 */ /* 0x000fe200078f10ff */
[----:B------:R-:W-:Y:S01]  /*0bf0*/  IMAD R35, R40, 0x28, R63 ;  /* 0x0000002828237824 */ /* 0x000fe200078e023f */
[----:B------:R-:W-:Y:S02]  /*0c00*/  SHF.R.S32.HI R41, RZ, 0x1f, R44 ;  /* 0x0000001fff297819 */ /* 0x000fe4000001142c */
[----:B------:R-:W-:Y:S02]  /*0c10*/  SHF.R.S32.HI R42, RZ, 0x2, R37 ;  /* 0x00000002ff2a7819 */ /* 0x000fe40000011425 */
[----:B------:R-:W-:Y:S01]  /*0c20*/  LEA.HI R39, R39, R38, RZ, 0x2 ;  /* 0x0000002627277211 */ /* 0x000fe200078f10ff */
[----:B------:R-:W-:Y:S01]  /*0c30*/  VIADD R38, R59, 0xfffffff8 ;  /* 0xfffffff83b267836 */ /* 0x000fe20000000000 */
[----:B------:R-:W-:Y:S01]  /*0c40*/  SHF.R.S32.HI R46, RZ, 0x1f, R59 ;  /* 0x0000001fff2e7819 */ /* 0x000fe2000001143b */
[----:B------:R-:W-:Y:S01]  /*0c50*/  IMAD R37, R42, 0x28, R63 ;  /* 0x000000282a257824 */ /* 0x000fe200078e023f */
[----:B------:R-:W-:-:S02]  /*0c60*/  LEA.HI R40, R41, R44, RZ, 0x2 ;  /* 0x0000002c29287211 */ /* 0x000fc400078f10ff */
[----:B------:R-:W-:Y:S02]  /*0c70*/  SHF.R.S32.HI R44, RZ, 0x2, R39 ;  /* 0x00000002ff2c7819 */ /* 0x000fe40000011427 */
[----:B------:R-:W-:Y:S02]  /*0c80*/  LEA R35, R12, R35, 0x3 ;  /* 0x000000230c237211 */ /* 0x000fe400078e18ff */
[----:B------:R-:W-:Y:S01]  /*0c90*/  LEA.HI R42, R46, R59, RZ, 0x2 ;  /* 0x0000003b2e2a7211 */ /* 0x000fe200078f10ff */
[----:B------:R-:W-:Y:S01]  /*0ca0*/  IMAD R39, R44, 0x28, R63 ;  /* 0x000000282c277824 */ /* 0x000fe200078e023f */
[----:B------:R-:W-:Y:S02]  /*0cb0*/  SHF.R.S32.HI R43, RZ, 0x1f, R38 ;  /* 0x0000001fff2b7819 */ /* 0x000fe40000011426 */
[----:B------:R-:W-:Y:S01]  /*0cc0*/  SHF.R.S32.HI R46, RZ, 0x2, R34 ;  /* 0x00000002ff2e7819 */ /* 0x000fe20000011422 */
[C---:B------:R-:W-:Y:S01]  /*0cd0*/  IMAD R39, R12.reuse, 0x8, R39 ;  /* 0x000000080c277824 */ /* 0x040fe200078e0227 */
[----:B------:R-:W-:Y:S01]  /*0ce0*/  LEA R37, R12, R37, 0x3 ;  /* 0x000000250c257211 */ /* 0x000fe200078e18ff */
[----:B------:R-:W0:Y:S01]  /*0cf0*/  LDS.64 R34, [R35] ;  /* 0x0000000023227984 */ /* 0x000e220000000a00 */
[----:B------:R-:W-:Y:S01]  /*0d00*/  LEA.HI R38, R43, R38, RZ, 0x2 ;  /* 0x000000262b267211 */ /* 0x000fe200078f10ff */
[----:B------:R-:W-:Y:S01]  /*0d10*/  IMAD R41, R46, 0x28, R63 ;  /* 0x000000282e297824 */ /* 0x000fe200078e023f */
[----:B------:R-:W-:-:S02]  /*0d20*/  SHF.R.S32.HI R44, RZ, 0x2, R36 ;  /* 0x00000002ff2c7819 */ /* 0x000fc40000011424 */
[----:B------:R-:W1:Y:S01]  /*0d30*/  LDS.64 R36, [R37] ;  /* 0x0000000025247984 */ /* 0x000e620000000a00 */
[----:B------:R-:W-:Y:S02]  /*0d40*/  SHF.R.S32.HI R46, RZ, 0x2, R38 ;  /* 0x00000002ff2e7819 */ /* 0x000fe40000011426 */
[--C-:B------:R-:W-:Y:S01]  /*0d50*/  IMAD R43, R44, 0x28, R63.reuse ;  /* 0x000000282c2b7824 */ /* 0x100fe200078e023f */
[----:B------:R-:W-:Y:S01]  /*0d60*/  LEA R41, R12, R41, 0x3 ;  /* 0x000000290c297211 */ /* 0x000fe200078e18ff */
[----:B------:R-:W2:Y:S01]  /*0d70*/  LDS.64 R38, [R39] ;  /* 0x0000000027267984 */ /* 0x000ea20000000a00 */
[----:B------:R-:W-:Y:S01]  /*0d80*/  SHF.R.S32.HI R44, RZ, 0x2, R40 ;  /* 0x00000002ff2c7819 */ /* 0x000fe20000011428 */
[--C-:B------:R-:W-:Y:S01]  /*0d90*/  IMAD R45, R46, 0x28, R63.reuse ;  /* 0x000000282e2d7824 */ /* 0x100fe200078e023f */
[----:B------:R-:W-:Y:S02]  /*0da0*/  LEA R43, R12, R43, 0x3 ;  /* 0x0000002b0c2b7211 */ /* 0x000fe400078e18ff */
[----:B------:R-:W3:Y:S01]  /*0db0*/  LDS.64 R40, [R41] ;  /* 0x0000000029287984 */ /* 0x000ee20000000a00 */
[----:B------:R-:W-:Y:S01]  /*0dc0*/  SHF.R.S32.HI R46, RZ, 0x2, R42 ;  /* 0x00000002ff2e7819 */ /* 0x000fe2000001142a */
[--C-:B------:R-:W-:Y:S01]  /*0dd0*/  IMAD R47, R44, 0x28, R63.reuse ;  /* 0x000000282c2f7824 */ /* 0x100fe200078e023f */
[----:B------:R-:W-:Y:S01]  /*0de0*/  LEA R45, R12, R45, 0x3 ;  /* 0x0000002d0c2d7211 */ /* 0x000fe200078e18ff */
[----:B------:R-:W4:Y:S01]  /*0df0*/  LDS.64 R42, [R43] ;  /* 0x000000002b2a7984 */ /* 0x000f220000000a00 */
[----:B------:R-:W-:Y:S01]  /*0e00*/  IADD3 R67, R67, 0x20, RZ ;  /* 0x0000002043437810 */ /* 0x000fe20007ffe0ff */
[----:B------:R-:W-:Y:S01]  /*0e10*/  IMAD R49, R46, 0x28, R63 ;  /* 0x000000282e317824 */ /* 0x000fe200078e023f */
[----:B------:R-:W-:Y:S01]  /*0e20*/  IADD3 R59, R59, 0x20, RZ ;  /* 0x000000203b3b7810 */ /* 0x000fe20007ffe0ff */
[----:B------:R-:W-:Y:S01]  /*0e30*/  IMAD R47, R12, 0x8, R47 ;  /* 0x000000080c2f7824 */ /* 0x000fe200078e022f */
[----:B------:R-:W4:Y:S01]  /*0e40*/  LDS.64 R44, [R45] ;  /* 0x000000002d2c7984 */ /* 0x000f220000000a00 */
[----:B------:R-:W-:-:S02]  /*0e50*/  ISETP.GE.U32.AND P1, PT, R67, 0xa0, PT ;  /* 0x000000a04300780c */ /* 0x000fc40003f26070 */
[----:B------:R-:W-:Y:S02]  /*0e60*/  LEA R49, R12, R49, 0x3 ;  /* 0x000000310c317211 */ /* 0x000fe400078e18ff */
        /* <DEDUP_REMOVED lines=19> */
.L_x_1668:
[----:B------:R-:W-:Y:S05]  /*0fa0*/  BSYNC B0 ;  /* 0x0000000000007941 */ /* 0x000fea0003800000 */
.L_x_1667:
[----:B0-----:R-:W0:Y:S01]  /*0fb0*/  SHFL.BFLY PT, R34, R65, 0x2, 0x1f ;  /* 0x0c401f0041227f89 */ /* 0x001e2200000e0000 */
[C---:B------:R-:W-:Y:S01]  /*0fc0*/  LOP3.LUT P2, RZ, R19.reuse, 0xfffffffb, RZ, 0xc0, !PT ;  /* 0xfffffffb13ff7812 */ /* 0x040fe2000784c0ff */
[----:B------:R-:W-:Y:S01]  /*0fd0*/  BSSY B0, `(.L_x_1670) ;  /* 0x0000012000007945 */ /* 0x000fe20003800000 */
[C---:B------:R-:W-:Y:S01]  /*0fe0*/  ISETP.NE.AND P3, PT, R19.reuse, RZ, PT ;  /* 0x000000ff1300720c */ /* 0x040fe20003f65270 */
[----:B------:R-:W1:Y:S01]  /*0ff0*/  SHFL.BFLY PT, R35, R62, 0x2, 0x1f ;  /* 0x0c401f003e237f89 */ /* 0x000e6200000e0000 */
[----:B------:R-:W-:Y:S01]  /*1000*/  ISETP.GT.U32.AND P1, PT, R19, 0x1f, PT ;  /* 0x0000001f1300780c */ /* 0x000fe20003f24070 */
[----:B0-----:R-:W-:Y:S01]  /*1010*/  FADD.FTZ R38, R34, R65 ;  /* 0x0000004122267221 */ /* 0x001fe20000010000 */
[----:B-1----:R-:W-:-:S04]  /*1020*/  FADD.FTZ R35, R35, R62 ;  /* 0x0000003e23237221 */ /* 0x002fc80000010000 */
[----:B------:R0:W1:Y:S04]  /*1030*/  SHFL.BFLY PT, R41, R38, 0x1, 0x1f ;  /* 0x0c201f0026297f89 */ /* 0x00006800000e0000 */
[----:B------:R0:W2:Y:S01]  /*1040*/  SHFL.BFLY PT, R40, R35, 0x1, 0x1f ;  /* 0x0c201f0023287f89 */ /* 0x0000a200000e0000 */
[----:B------:R-:W-:Y:S05]  /*1050*/  @P2 BRA `(.L_x_1671) ;  /* 0x0000000000242947 */ /* 0x000fea0003800000 */
[----:B------:R-:W3:Y:S01]  /*1060*/  LDC R34, c[0x0][0x10] ;  /* 0x00000400ff227b82 */ /* 0x000ee20000000800 */
[----:B0-2---:R-:W-:-:S07]  /*1070*/  FADD.FTZ R35, R35, R40 ;  /* 0x0000002823237221 */ /* 0x005fce0000010000 */
[----:B------:R-:W0:Y:S01]  /*1080*/  LDC.64 R36, c[0x0][0x248] ;  /* 0x00009200ff247b82 */ /* 0x000e220000000a00 */
[----:B---3--:R-:W-:-:S04]  /*1090*/  IMAD R34, R34, R15, UR8 ;  /* 0x0000000822227e24 */ /* 0x008fc8000f8e020f */
[----:B------:R-:W-:-:S05]  /*10a0*/  IMAD R34, R34, 0x20, R17 ;  /* 0x0000002022227824 */ /* 0x000fca00078e0211 */
[----:B------:R-:W-:Y:S01]  /*10b0*/  SHF.L.U32 R39, R34, 0x1, RZ ;  /* 0x0000000122277819 */ /* 0x000fe200000006ff */
[----:B-1----:R-:W-:-:S04]  /*10c0*/  FADD.FTZ R34, R38, R41 ;  /* 0x0000002926227221 */ /* 0x002fc80000010000 */
[----:B0-----:R-:W-:-:S05]  /*10d0*/  IMAD.WIDE.U32 R36, R39, 0x4, R36 ;  /* 0x0000000427247825 */ /* 0x001fca00078e0024 */
[----:B------:R3:W-:Y:S02]  /*10e0*/  STG.E.64 desc[UR10][R36.64], R34 ;  /* 0x0000002224007986 */ /* 0x0007e4000c101b0a */
.L_x_1671:
[----:B------:R-:W-:Y:S05]  /*10f0*/  BSYNC B0 ;  /* 0x0000000000007941 */ /* 0x000fea0003800000 */
.L_x_1670:
[----:B------:R-:W-:Y:S01]  /*1100*/  BAR.SYNC.DEFER_BLOCKING 0x0 ;  /* 0x0000000000007b1d */ /* 0x000fe20000010000 */
[----:B---3--:R-:W-:-:S05]  /*1110*/  CS2R R36, SRZ ;  /* 0x0000000000247805 */ /* 0x008fca000001ff00 */
[----:B------:R-:W-:Y:S05]  /*1120*/  @P3 BRA `(.L_x_1672) ;  /* 0x0000000000283947 */ /* 0x000fea0003800000 */
[----:B------:R-:W-:Y:S06]  /*1130*/  MEMBAR.ALL.GPU ;  /* 0x0000000000007992 */ /* 0x000fec000000a000 */
[----:B------:R-:W-:-:S00]  /*1140*/  ERRBAR ;  /* 0x00000000000079ab */ /* 0x000fc00000000000 */
[----:B------:R-:W-:Y:S06]  /*1150*/  CGAERRBAR ;  /* 0x00000000000075ab */ /* 0x000fec0000000000 */
[----:B------:R3:W5:Y:S02]  /*1160*/  ATOM.E.ADD.STRONG.GPU PT, R34, desc[UR10][R60.64], R11 ;  /* 0x0000000b3c22798a */ /* 0x00076400081ee1ca */
.L_x_1673:
[----:B0-----:R-:W4:Y:S04]  /*1170*/  LD.E.STRONG.GPU R35, desc[UR10][R60.64] ;  /* 0x0000000a3c237980 */ /* 0x001f28000c10f900 */
[----:B----4-:R-:W-:Y:S01]  /*1180*/  CCTL.IVALL ;  /* 0x00000000ff00798f */ /* 0x010fe20002000000 */
[----:B------:R-:W-:Y:S05]  /*1190*/  YIELD ;  /* 0x0000000000007946 */ /* 0x000fea0003800000 */
[----:B-----5:R-:W-:-:S04]  /*11a0*/  LOP3.LUT R35, R35, R34, RZ, 0x3c, !PT ;  /* 0x0000002223237212 */ /* 0x020fc800078e3cff */
[----:B------:R-:W-:-:S13]  /*11b0*/  ISETP.GT.AND P2, PT, R35, -0x1, PT ;  /* 0xffffffff2300780c */ /* 0x000fda0003f44270 */
[----:B------:R-:W-:Y:S05]  /*11c0*/  @P2 BRA `(.L_x_1673) ;  /* 0xfffffffc00e82947 */ /* 0x000fea000383ffff */
.L_x_1672:
[----:B------:R-:W-:Y:S05]  /*11d0*/  WARPSYNC.ALL ;  /* 0x0000000000007948 */ /* 0x000fea0003800000 */
[----:B------:R-:W-:Y:S06]  /*11e0*/  BAR.SYNC.DEFER_BLOCKING 0x0 ;  /* 0x0000000000007b1d */ /* 0x000fec0000010000 */
[----:B------:R-:W-:Y:S04]  /*11f0*/  BSSY B0, `(.L_x_1674) ;  /* 0x000000e000007945 */ /* 0x000fe80003800000 */
[----:B------:R-:W-:Y:S05]  /*1200*/  @P1 BRA `(.L_x_1675) ;  /* 0x0000000000301947 */ /* 0x000fea0003800000 */
[----:B------:R-:W4:Y:S01]  /*1210*/  LDC R36, c[0x0][0x10] ;  /* 0x00000400ff247b82 */ /* 0x000f220000000800 */
[C---:B------:R-:W-:Y:S02]  /*1220*/  LOP3.LUT R37, R19.reuse, 0x7ffffff0, RZ, 0xc0, !PT ;  /* 0x7ffffff013257812 */ /* 0x040fe400078ec0ff */
[----:B------:R-:W-:-:S05]  /*1230*/  LOP3.LUT R39, R19, 0xf, RZ, 0xc0, !PT ;  /* 0x0000000f13277812 */ /* 0x000fca00078ec0ff */
[----:B0-----:R-:W0:Y:S01]  /*1240*/  LDC.64 R34, c[0x0][0x248] ;  /* 0x00009200ff227b82 */ /* 0x001e220000000a00 */
[----:B----4-:R-:W-:-:S05]  /*1250*/  IMAD R36, R36, R15, UR8 ;  /* 0x0000000824247e24 */ /* 0x010fca000f8e020f */
[----:B------:R-:W-:-:S04]  /*1260*/  LEA R36, R36, R37, 0x5 ;  /* 0x0000002524247211 */ /* 0x000fc800078e28ff */
[----:B------:R-:W-:-:S05]  /*1270*/  IADD3 R36, R36, R39, RZ ;  /* 0x0000002724247210 */ /* 0x000fca0007ffe0ff */
[----:B------:R-:W-:-:S04]  /*1280*/  IMAD.SHL.U32 R37, R36, 0x2, RZ ;  /* 0x0000000224257824 */ /* 0x000fc800078e00ff */
[----:B0-----:R-:W-:-:S06]  /*1290*/  IMAD.WIDE.U32 R34, R37, 0x4, R34 ;  /* 0x0000000425227825 */ /* 0x001fcc00078e0022 */
[----:B------:R-:W4:Y:S02]  /*12a0*/  LDG.E.64 R34, desc[UR10][R34.64] ;  /* 0x0000000a22227981 */ /* 0x000f24000c1e1b00 */
[----:B----4-:R-:W-:Y:S01]  /*12b0*/  FADD.FTZ R37, RZ, R34 ;  /* 0x00000022ff257221 */ /* 0x010fe20000010000 */
[----:B------:R-:W-:-:S07]  /*12c0*/  FADD.FTZ R36, RZ, R35 ;  /* 0x00000023ff247221 */ /* 0x000fce0000010000 */
.L_x_1675:
[----:B------:R-:W-:Y:S05]  /*12d0*/  BSYNC B0 ;  /* 0x0000000000007941 */ /* 0x000fea0003800000 */
.L_x_1674:
[----:B------:R-:W4:Y:S01]  /*12e0*/  SHFL.BFLY PT, R34, R37, 0x8, 0x1f ;  /* 0x0d001f0025227f89 */ /* 0x000f2200000e0000 */
[----:B------:R-:W-:Y:S01]  /*12f0*/  LOP3.LUT P1, RZ, R19, 0xffffffef, RZ, 0xc0, !PT ;  /* 0xffffffef13ff7812 */ /* 0x000fe2000782c0ff */
[----:B------:R-:W-:Y:S01]  /*1300*/  BSSY B0, `(.L_x_1676) ;  /* 0x0000030000007945 */ /* 0x000fe20003800000 */
[----:B-----5:R-:W-:Y:S01]  /*1310*/  PRMT R48, R30, 0x7632, R48 ;  /* 0x000076321e307816 */ /* 0x020fe20000000030 */
[----:B0-----:R-:W0:Y:S01]  /*1320*/  SHFL.BFLY PT, R35, R36, 0x8, 0x1f ;  /* 0x0d001f0024237f89 */ /* 0x001e2200000e0000 */
[----:B------:R-:W-:Y:S02]  /*1330*/  PRMT R46, R31, 0x7632, R46 ;  /* 0x000076321f2e7816 */ /* 0x000fe4000000002e */
[----:B------:R-:W-:Y:S02]  /*1340*/  PRMT R47, R32, 0x7632, R47 ;  /* 0x00007632202f7816 */ /* 0x000fe4000000002f */
[----:B------:R-:W-:Y:S02]  /*1350*/  PRMT R49, R22, 0x7632, R49 ;  /* 0x0000763216317816 */ /* 0x000fe40000000031 */
[----:B------:R-:W-:-:S02]  /*1360*/  PRMT R44, R23, 0x7632, R44 ;  /* 0x00007632172c7816 */ /* 0x000fc4000000002c */
[----:B------:R-:W-:Y:S02]  /*1370*/  PRMT R45, R24, 0x7632, R45 ;  /* 0x00007632182d7816 */ /* 0x000fe4000000002d */
[----:B------:R-:W-:Y:S02]  /*1380*/  PRMT R43, R26, 0x7632, R43 ;  /* 0x000076321a2b7816 */ /* 0x000fe4000000002b */
[----:B------:R-:W-:Y:S01]  /*1390*/  PRMT R42, R27, 0x7632, R42 ;  /* 0x000076321b2a7816 */ /* 0x000fe2000000002a */
[----:B----4-:R-:W-:Y:S01]  /*13a0*/  FADD.FTZ R34, R34, R37 ;  /* 0x0000002522227221 */ /* 0x010fe20000010000 */
[----:B0-----:R-:W-:-:S04]  /*13b0*/  FADD.FTZ R35, R35, R36 ;  /* 0x0000002423237221 */ /* 0x001fc80000010000 */
[----:B------:R-:W0:Y:S04]  /*13c0*/  SHFL.BFLY PT, R39, R34, 0x4, 0x1f ;  /* 0x0c801f0022277f89 */ /* 0x000e2800000e0000 */
[----:B------:R-:W4:Y:S01]  /*13d0*/  SHFL.BFLY PT, R38, R35, 0x4, 0x1f ;  /* 0x0c801f0023267f89 */ /* 0x000f2200000e0000 */
[----:B0-----:R-:W-:Y:S01]  /*13e0*/  FADD.FTZ R39, R34, R39 ;  /* 0x0000002722277221 */ /* 0x001fe20000010000 */
[----:B----4-:R-:W-:-:S04]  /*13f0*/  FADD.FTZ R38, R35, R38 ;  /* 0x0000002623267221 */ /* 0x010fc80000010000 */
[----:B--2---:R-:W0:Y:S04]  /*1400*/  SHFL.BFLY PT, R40, R39, 0x2, 0x1f ;  /* 0x0c401f0027287f89 */ /* 0x004e2800000e0000 */
[----:B-1----:R-:W1:Y:S01]  /*1410*/  SHFL.BFLY PT, R41, R38, 0x2, 0x1f ;  /* 0x0c401f0026297f89 */ /* 0x002e6200000e0000 */
[----:B0-----:R-:W-:Y:S01]  /*1420*/  FADD.FTZ R40, R39, R40 ;  /* 0x0000002827287221 */ /* 0x001fe20000010000 */
[----:B------:R-:W-:Y:S01]  /*1430*/  PRMT R39, R29, 0x7632, R39 ;  /* 0x000076321d277816 */ /* 0x000fe20000000027 */
[----:B-1----:R-:W-:-:S03]  /*1440*/  FADD.FTZ R41, R38, R41 ;  /* 0x0000002926297221 */ /* 0x002fc60000010000 */
[----:B------:R-:W0:Y:S01]  /*1450*/  SHFL.BFLY PT, R37, R40, 0x1, 0x1f ;  /* 0x0c201f0028257f89 */ /* 0x000e2200000e0000 */
[----:B------:R-:W-:-:S03]  /*1460*/  PRMT R38, R25, 0x7632, R38 ;  /* 0x0000763219267816 */ /* 0x000fc60000000026 */
[----:B------:R-:W1:Y:S01]  /*1470*/  SHFL.BFLY PT, R36, R41, 0x1, 0x1f ;  /* 0x0c201f0029247f89 */ /* 0x000e6200000e0000 */
[----:B0-----:R-:W-:Y:S01]  /*1480*/  @!P1 FADD.FTZ R34, R40, R37 ;  /* 0x0000002528229221 */ /* 0x001fe20000010000 */
[----:B------:R-:W-:-:S03]  /*1490*/  PRMT R40, R33, 0x7632, R40 ;  /* 0x0000763221287816 */ /* 0x000fc60000000028 */
[----:B------:R-:W-:Y:S01]  /*14a0*/  @!P1 FMUL.FTZ R34, R34, 2.4414062863797880709e-05 ;  /* 0x37cccccd22229820 */ /* 0x000fe20000410000 */
[----:B-1----:R-:W-:Y:S01]  /*14b0*/  @!P1 FADD.FTZ R36, R41, R36 ;  /* 0x0000002429249221 */ /* 0x002fe20000010000 */
[----:B------:R-:W-:Y:S02]  /*14c0*/  PRMT R41, R28, 0x7632, R41 ;  /* 0x000076321c297816 */ /* 0x000fe40000000029 */
[----:B------:R-:W-:-:S04]  /*14d0*/  @!P1 FMUL.FTZ R35, R34, R34 ;  /* 0x0000002222239220 */ /* 0x000fc80000410000 */
[----:B------:R-:W-:-:S05]  /*14e0*/  @!P1 FFMA.FTZ R35, R36, 2.4414062863797880709e-05, -R35 ;  /* 0x37cccccd24239823 */ /* 0x000fca0000010823 */
[----:B------:R-:W-:-:S05]  /*14f0*/  @!P1 FMNMX.FTZ R35, RZ, R35, !PT ;  /* 0x00000023ff239209 */ /* 0x000fca0007810000 */
[----:B------:R0:W-:Y:S01]  /*1500*/  @!P1 STS.64 [R10+UR4], R34 ;  /* 0x000000220a009988 */ /* 0x0001e20008000a04 */
[----:B------:R-:W-:Y:S06]  /*1510*/  BAR.SYNC.DEFER_BLOCKING 0x0 ;  /* 0x0000000000007b1d */ /* 0x000fec0000010000 */
[----:B------:R-:W-:Y:S05]  /*1520*/  @P0 BRA `(.L_x_1677) ;  /* 0x0000000000340947 */ /* 0x000fea0003800000 */
[----:B0-----:R-:W0:Y:S01]  /*1530*/  LDS.64 R34, [R4] ;  /* 0x0000000004227984 */ /* 0x001e220000000a00 */
[C---:B------:R-:W-:Y:S01]  /*1540*/  SHF.L.U32 R36, R14.reuse, 0x1, RZ ;  /* 0x000000010e247819 */ /* 0x040fe200000006ff */
[----:B------:R-:W-:Y:S01]  /*1550*/  ULDC.64 UR6, c[0x0][0x240] ;  /* 0x0000900000067ab9 */ /* 0x000fe20000000a00 */
[--C-:B------:R-:W-:Y:S02]  /*1560*/  SHF.R.U64 R62, R14, 0x3, R13.reuse ;  /* 0x000000030e3e7819 */ /* 0x100fe4000000120d */
[----:B------:R-:W-:Y:S02]  /*1570*/  LOP3.LUT R36, R36, 0xe, RZ, 0xc0, !PT ;  /* 0x0000000e24247812 */ /* 0x000fe400078ec0ff */
[----:B------:R-:W-:Y:S02]  /*1580*/  SHF.R.U32.HI R63, RZ, 0x3, R13 ;  /* 0x00000003ff3f7819 */ /* 0x000fe4000001160d */
[----:B------:R-:W-:-:S04]  /*1590*/  IADD3 R36, R36, R19, RZ ;  /* 0x0000001324247210 */ /* 0x000fc80007ffe0ff */
[----:B------:R-:W-:Y:S02]  /*15a0*/  SHF.R.S32.HI R37, RZ, 0x1f, R36 ;  /* 0x0000001fff257819 */ /* 0x000fe40000011424 */
[----:B------:R-:W-:-:S04]  /*15b0*/  LEA R59, P1, R62, R36, 0x4 ;  /* 0x000000243e3b7211 */ /* 0x000fc800078220ff */
[----:B------:R-:W-:Y:S02]  /*15c0*/  LEA.HI.X R62, R62, R37, R63, 0x4, P1 ;  /* 0x000000253e3e7211 */ /* 0x000fe400008f243f */
[----:B------:R-:W-:-:S04]  /*15d0*/  LEA R36, P1, R59, UR6, 0x3 ;  /* 0x000000063b247c11 */ /* 0x000fc8000f8218ff */
[----:B------:R-:W-:-:S05]  /*15e0*/  LEA.HI.X R37, R59, UR7, R62, 0x3, P1 ;  /* 0x000000073b257c11 */ /* 0x000fca00088f1c3e */
[----:B0-----:R1:W-:Y:S04]  /*15f0*/  STG.E.64 desc[UR10][R36.64], R34 ;  /* 0x0000002224007986 */ /* 0x0013e8000c101b0a */
.L_x_1677:
[----:B------:R-:W-:Y:S05]  /*1600*/  BSYNC B0 ;  /* 0x0000000000007941 */ /* 0x000fea0003800000 */
.L_x_1676:
[----:B------:R-:W2:Y:S01]  /*1610*/  S2UR UR6, SR_CgaCtaId ;  /* 0x00000000000679c3 */ /* 0x000ea20000008800 */
[C---:B01----:R-:W-:Y:S01]  /*1620*/  LOP3.LUT R35, R14.reuse, 0x7, RZ, 0xc0, !PT ;  /* 0x000000070e237812 */ /* 0x043fe200078ec0ff */
[----:B------:R-:W-:Y:S01]  /*1630*/  UMOV UR5, 0x400 ;  /* 0x0000040000057882 */ /* 0x000fe20000000000 */
[----:B------:R-:W-:Y:S01]  /*1640*/  SHF.L.U32 R34, R14, 0x1, RZ ;  /* 0x000000010e227819 */ /* 0x000fe200000006ff */
[----:B------:R-:W-:Y:S01]  /*1650*/  UIADD3 UR5, UR5, 0xc80, URZ ;  /* 0x00000c8005057890 */ /* 0x000fe2000fffe03f */
[----:B------:R-:W-:Y:S01]  /*1660*/  SHF.L.U32 R37, R22, 0x10, RZ ;  /* 0x0000001016257819 */ /* 0x000fe200000006ff */
[----:B------:R-:W-:Y:S01]  /*1670*/  IMAD R35, R35, 0x50, R58 ;  /* 0x0000005023237824 */ /* 0x000fe200078e023a */
[----:B------:R-:W-:Y:S01]  /*1680*/  LOP3.LUT R34, R34, 0xe, RZ, 0xc0, !PT ;  /* 0x0000000e22227812 */ /* 0x000fe200078ec0ff */
[----:B------:R-:W-:Y:S01]  /*1690*/  IMAD.U32 R30, R30, 0x10000, RZ ;  /* 0x000100001e1e7824 */ /* 0x000fe200078e00ff */
[----:B------:R-:W-:Y:S01]  /*16a0*/  SHF.L.U32 R49, R49, 0x10, RZ ;  /* 0x0000001031317819 */ /* 0x000fe200000006ff */
[----:B------:R-:W-:Y:S01]  /*16b0*/  IMAD.SHL.U32 R35, R35, 0x4, RZ ;  /* 0x0000000423237824 */ /* 0x000fe200078e00ff */
[----:B------:R-:W-:Y:S01]  /*16c0*/  IADD3 R36, RZ, -R34, RZ ;  /* 0x80000022ff247210 */ /* 0x000fe20007ffe0ff */
        /* <DEDUP_REMOVED lines=8> */
[----:B------:R-:W-:Y:S01]  /*1750*/  SHF.L.U32 R67, R27, 0x10, RZ ;  /* 0x000000101b437819 */ /* 0x000fe200000006ff */
[----:B--2---:R-:W-:Y:S01]  /*1760*/  ULEA UR5, UR6, UR5, 0x18 ;  /* 0x0000000506057291 */ /* 0x004fe2000f8ec03f */
[----:B------:R-:W-:Y:S02]  /*1770*/  SHF.L.U32 R68, R42, 0x10, RZ ;  /* 0x000000102a447819 */ /* 0x000fe400000006ff */
[----:B------:R-:W-:Y:S01]  /*1780*/  SHF.L.U32 R69, R28, 0x10, RZ ;  /* 0x000000101c457819 */ /* 0x000fe200000006ff */
[----:B------:R-:W-:Y:S01]  /*1790*/  ULDC.64 UR6, c[0x0][0x210] ;  /* 0x0000840000067ab9 */ /* 0x000fe20000000a00 */
[----:B------:R-:W-:-:S02]  /*17a0*/  LOP3.LUT R15, R15, 0x1, RZ, 0x3c, !PT ;  /* 0x000000010f0f7812 */ /* 0x000fc400078e3cff */
[----:B------:R-:W-:Y:S01]  /*17b0*/  LEA R34, R34, UR5, 0x3 ;  /* 0x0000000522227c11 */ /* 0x000fe2000f8e18ff */
[----:B------:R-:W-:Y:S01]  /*17c0*/  ULDC UR5, c[0x0][0x230] ;  /* 0x00008c0000057ab9 */ /* 0x000fe20000000800 */
[----:B------:R-:W-:-:S04]  /*17d0*/  IADD3 R50, P1, R50, UR6, RZ ;  /* 0x0000000632327c10 */ /* 0x000fc8000ff3e0ff */
[----:B------:R-:W0:Y:S01]  /*17e0*/  LDS.64 R34, [R34] ;  /* 0x0000000022227984 */ /* 0x000e220000000a00 */
[----:B------:R-:W-:Y:S02]  /*17f0*/  IADD3.X R51, R51, UR7, RZ, P1, !PT ;  /* 0x0000000733337c10 */ /* 0x000fe40008ffe4ff */
[----:B------:R-:W-:-:S04]  /*1800*/  IADD3 R52, P1, R52, UR6, RZ ;  /* 0x0000000634347c10 */ /* 0x000fc8000ff3e0ff */
[----:B------:R-:W-:Y:S02]  /*1810*/  IADD3.X R53, R53, UR7, RZ, P1, !PT ;  /* 0x0000000735357c10 */ /* 0x000fe40008ffe4ff */
        /* <DEDUP_REMOVED lines=10> */
[----:B------:R-:W-:Y:S01]  /*18c0*/  SHF.L.U32 R37, R32, 0x10, RZ ;  /* 0x0000001020257819 */ /* 0x000fe200000006ff */
[----:B------:R-:W-:Y:S01]  /*18d0*/  FADD.FTZ R36, -R34, R49 ;  /* 0x0000003122247221 */ /* 0x000fe20000010100 */
[----:B------:R-:W-:Y:S01]  /*18e0*/  FADD.FTZ R48, R59, -R34 ;  /* 0x800000223b307221 */ /* 0x000fe20000010000 */
[----:B------:R-:W-:Y:S01]  /*18f0*/  SHF.L.U32 R59, R24, 0x10, RZ ;  /* 0x00000010183b7819 */ /* 0x000fe200000006ff */
[----:B------:R-:W0:Y:S01]  /*1900*/  MUFU.RSQ R35, R35 ;  /* 0x0000002300237308 */ /* 0x000e220000001400 */
[----:B------:R-:W-:Y:S02]  /*1910*/  SHF.L.U32 R32, R47, 0x10, RZ ;  /* 0x000000102f207819 */ /* 0x000fe400000006ff */
[----:B------:R-:W-:-:S05]  /*1920*/  SHF.L.U32 R49, R44, 0x10, RZ ;  /* 0x000000102c317819 */ /* 0x000fca00000006ff */
[----:B------:R-:W-:Y:S01]  /*1930*/  FADD.FTZ R64, -R34, R49 ;  /* 0x0000003122407221 */ /* 0x000fe20000010100 */
[----:B------:R-:W-:Y:S01]  /*1940*/  SHF.L.U32 R49, R40, 0x10, RZ ;  /* 0x0000001028317819 */ /* 0x000fe200000006ff */
[----:B0-----:R-:W-:Y:S01]  /*1950*/  FMUL.FTZ R22, R22, R35 ;  /* 0x0000002316167220 */ /* 0x001fe20000410000 */
[----:B------:R-:W-:Y:S01]  /*1960*/  FMUL.FTZ R47, R35, R36 ;  /* 0x00000024232f7220 */ /* 0x000fe20000410000 */
[----:B------:R-:W-:Y:S01]  /*1970*/  SHF.L.U32 R36, R31, 0x10, RZ ;  /* 0x000000101f247819 */ /* 0x000fe200000006ff */
[C---:B------:R-:W-:Y:S01]  /*1980*/  FMUL.FTZ R62, R35.reuse, R48 ;  /* 0x00000030233e7220 */ /* 0x040fe20000410000 */
[----:B------:R-:W-:Y:S01]  /*1990*/  FFMA.FTZ R22, R22, R30, R37 ;  /* 0x0000001e16167223 */ /* 0x000fe20000010025 */
[----:B------:R-:W-:Y:S01]  /*19a0*/  SHF.L.U32 R48, R46, 0x10, RZ ;  /* 0x000000102e307819 */ /* 0x000fe200000006ff */
[----:B------:R-:W-:Y:S01]  /*19b0*/  FMUL.FTZ R40, R35, R64 ;  /* 0x0000004023287220 */ /* 0x000fe20000410000 */
[----:B------:R-:W-:Y:S01]  /*19c0*/  FFMA.FTZ R46, R62, R36, R33 ;  /* 0x000000243e2e7223 */ /* 0x000fe20000010021 */
[----:B------:R-:W-:Y:S01]  /*19d0*/  FMUL.FTZ R58, R22, -1.4426950216293334961 ;  /* 0xbfb8aa3b163a7820 */ /* 0x000fe20000410000 */
[----:B------:R-:W-:Y:S01]  /*19e0*/  FFMA.FTZ R47, R47, R23, R32 ;  /* 0x000000172f2f7223 */ /* 0x000fe20000010020 */
[----:B------:R-:W-:Y:S01]  /*19f0*/  FFMA.FTZ R40, R40, R48, R49 ;  /* 0x0000003028287223 */ /* 0x000fe20000010031 */
[----:B------:R-:W-:Y:S01]  /*1a00*/  FMUL.FTZ R24, R46, -1.4426950216293334961 ;  /* 0xbfb8aa3b2e187820 */ /* 0x000fe20000410000 */
[----:B------:R0:W1:Y:S01]  /*1a10*/  MUFU.EX2 R31, R58 ;  /* 0x0000003a001f7308 */ /* 0x0000620000000800 */
[----:B------:R-:W-:-:S07]  /*1a20*/  FMUL.FTZ R44, R47, -1.4426950216293334961 ;  /* 0xbfb8aa3b2f2c7820 */ /* 0x000fce0000410000 */
[----:B------:R-:W2:Y:S01]  /*1a30*/  MUFU.EX2 R44, R44 ;  /* 0x0000002c002c7308 */ /* 0x000ea20000000800 */
[--C-:B0-----:R-:W-:Y:S01]  /*1a40*/  FADD.FTZ R58, R59, -R34.reuse ;  /* 0x800000223b3a7221 */ /* 0x101fe20000010000 */
[----:B------:R-:W-:Y:S02]  /*1a50*/  IMAD.U32 R59, R45, 0x10000, RZ ;  /* 0x000100002d3b7824 */ /* 0x000fe400078e00ff */
[----:B------:R-:W-:Y:S01]  /*1a60*/  FMUL.FTZ R45, R40, -1.4426950216293334961 ;  /* 0xbfb8aa3b282d7820 */ /* 0x000fe20000410000 */
[C---:B------:R-:W-:Y:S01]  /*1a70*/  FMUL.FTZ R58, R35.reuse, R58 ;  /* 0x0000003a233a7220 */ /* 0x040fe20000410000 */
[----:B------:R-:W-:Y:S02]  /*1a80*/  FADD.FTZ R62, -R34, R59 ;  /* 0x0000003b223e7221 */ /* 0x000fe40000010100 */
[----:B------:R-:W-:Y:S01]  /*1a90*/  MUFU.EX2 R24, R24 ;  /* 0x0000001800187308 */ /* 0x000fe20000000800 */
[----:B------:R-:W-:Y:S01]  /*1aa0*/  FFMA.FTZ R58, R30, R58, R37 ;  /* 0x0000003a1e3a7223 */ /* 0x000fe20000010025 */
[----:B------:R-:W-:Y:S01]  /*1ab0*/  FMUL.FTZ R59, R35, R62 ;  /* 0x0000003e233b7220 */ /* 0x000fe20000410000 */
[----:B------:R-:W-:Y:S01]  /*1ac0*/  FADD.FTZ R62, R63, -R34 ;  /* 0x800000223f3e7221 */ /* 0x000fe20000010000 */
[----:B------:R-:W-:Y:S01]  /*1ad0*/  SHF.L.U32 R63, R38, 0x10, RZ ;  /* 0x00000010263f7819 */ /* 0x000fe200000006ff */
[----:B------:R-:W-:Y:S01]  /*1ae0*/  FMUL.FTZ R25, R58, -1.4426950216293334961 ;  /* 0xbfb8aa3b3a197820 */ /* 0x000fe20000410000 */
[----:B------:R-:W-:Y:S01]  /*1af0*/  FFMA.FTZ R59, R23, R59, R32 ;  /* 0x0000003b173b7223 */ /* 0x000fe20000010020 */
[----:B------:R-:W-:Y:S01]  /*1b00*/  FMUL.FTZ R62, R35, R62 ;  /* 0x0000003e233e7220 */ /* 0x000fe20000410000 */
[----:B------:R-:W-:Y:S01]  /*1b10*/  MUFU.EX2 R45, R45 ;  /* 0x0000002d002d7308 */ /* 0x000fe20000000800 */
[----:B------:R-:W-:Y:S01]  /*1b20*/  FADD.FTZ R64, -R34, R63 ;  /* 0x0000003f22407221 */ /* 0x000fe20000010100 */
[----:B------:R-:W-:Y:S01]  /*1b30*/  FMUL.FTZ R38, R59, -1.4426950216293334961 ;  /* 0xbfb8aa3b3b267820 */ /* 0x000fe20000410000 */
[----:B------:R-:W-:Y:S01]  /*1b40*/  FFMA.FTZ R62, R36, R62, R33 ;  /* 0x0000003e243e7223 */ /* 0x000fe20000010021 */
[----:B-1----:R-:W-:Y:S01]  /*1b50*/  FADD.FTZ R31, R31, 1 ;  /* 0x3f8000001f1f7421 */ /* 0x002fe20000010000 */
[----:B------:R-:W-:Y:S01]  /*1b60*/  FMUL.FTZ R63, R35, R64 ;  /* 0x00000040233f7220 */ /* 0x000fe20000410000 */
[----:B------:R-:W-:Y:S01]  /*1b70*/  FADD.FTZ R64, R65, -R34 ;  /* 0x8000002241407221 */ /* 0x000fe20000010000 */
[----:B------:R-:W-:-:S02]  /*1b80*/  IMAD.U32 R65, R43, 0x10000, RZ ;  /* 0x000100002b417824 */ /* 0x000fc400078e00ff */
[----:B------:R-:W-:Y:S01]  /*1b90*/  FMUL.FTZ R26, R62, -1.4426950216293334961 ;  /* 0xbfb8aa3b3e1a7820 */ /* 0x000fe20000410000 */
[----:B------:R-:W-:Y:S01]  /*1ba0*/  FFMA.FTZ R63, R48, R63, R49 ;  /* 0x0000003f303f7223 */ /* 0x000fe20000010031 */
[----:B------:R-:W-:Y:S01]  /*1bb0*/  FMUL.FTZ R64, R35, R64 ;  /* 0x0000004023407220 */ /* 0x000fe20000410000 */
[----:B------:R-:W-:Y:S01]  /*1bc0*/  FADD.FTZ R66, -R34, R65 ;  /* 0x0000004122427221 */ /* 0x000fe20000010100 */
[----:B------:R-:W0:Y:S01]  /*1bd0*/  MUFU.EX2 R25, R25 ;  /* 0x0000001900197308 */ /* 0x000e220000000800 */
[----:B------:R-:W-:Y:S01]  /*1be0*/  FMUL.FTZ R43, R63, -1.4426950216293334961 ;  /* 0xbfb8aa3b3f2b7820 */ /* 0x000fe20000410000 */
[----:B------:R-:W-:Y:S01]  /*1bf0*/  FFMA.FTZ R64, R30, R64, R37 ;  /* 0x000000401e407223 */ /* 0x000fe20000010025 */
[----:B------:R-:W-:Y:S01]  /*1c00*/  FMUL.FTZ R65, R35, R66 ;  /* 0x0000004223417220 */ /* 0x000fe20000410000 */
[----:B------:R-:W-:Y:S01]  /*1c10*/  FADD.FTZ R66, R67, -R34 ;  /* 0x8000002243427221 */ /* 0x000fe20000010000 */
[----:B--2---:R-:W-:Y:S01]  /*1c20*/  FADD.FTZ R44, R44, 1 ;  /* 0x3f8000002c2c7421 */ /* 0x004fe20000010000 */
[----:B------:R-:W-:Y:S01]  /*1c30*/  FMUL.FTZ R27, R64, -1.4426950216293334961 ;  /* 0xbfb8aa3b401b7820 */ /* 0x000fe20000410000 */
[----:B------:R-:W-:Y:S01]  /*1c40*/  FFMA.FTZ R65, R23, R65, R32 ;  /* 0x0000004117417223 */ /* 0x000fe20000010020 */
[----:B------:R-:W-:Y:S01]  /*1c50*/  FMUL.FTZ R42, R35, R66 ;  /* 0x00000042232a7220 */ /* 0x000fe20000410000 */
[----:B------:R-:W-:Y:S01]  /*1c60*/  FADD.FTZ R66, -R34, R68 ;  /* 0x0000004422427221 */ /* 0x000fe20000010100 */
[----:B------:R-:W-:Y:S01]  /*1c70*/  FADD.FTZ R68, R69, -R34 ;  /* 0x8000002245447221 */ /* 0x000fe20000010000 */
[----:B------:R-:W-:Y:S01]  /*1c80*/  FMUL.FTZ R67, R65, -1.4426950216293334961 ;  /* 0xbfb8aa3b41437820 */ /* 0x000fe20000410000 */
[----:B------:R-:W-:Y:S01]  /*1c90*/  FFMA.FTZ R42, R36, R42, R33 ;  /* 0x0000002a242a7223 */ /* 0x000fe20000010021 */
[C---:B------:R-:W-:Y:S01]  /*1ca0*/  FMUL.FTZ R66, R35.reuse, R66 ;  /* 0x0000004223427220 */ /* 0x040fe20000410000 */
[----:B------:R-:W-:Y:S01]  /*1cb0*/  FMUL.FTZ R68, R35, R68 ;  /* 0x0000004423447220 */ /* 0x000fe20000410000 */
[----:B------:R1:W2:Y:S02]  /*1cc0*/  MUFU.EX2 R28, R67 ;  /* 0x00000043001c7308 */ /* 0x0002a40000000800 */
[----:B------:R-:W-:Y:S01]  /*1cd0*/  FFMA.FTZ R66, R48, R66, R49 ;  /* 0x0000004230427223 */ /* 0x000fe20000010031 */
[----:B------:R-:W-:Y:S01]  /*1ce0*/  FFMA.FTZ R30, R30, R68, R37 ;  /* 0x000000441e1e7223 */ /* 0x000fe20000010025 */
[----:B------:R-:W-:Y:S01]  /*1cf0*/  SHF.L.U32 R37, R29, 0x10, RZ ;  /* 0x000000101d257819 */ /* 0x000fe200000006ff */
[----:B0-----:R-:W-:Y:S01]  /*1d00*/  FADD.FTZ R25, R25, 1 ;  /* 0x3f80000019197421 */ /* 0x001fe20000010000 */
[----:B------:R-:W-:-:S02]  /*1d10*/  FMUL.FTZ R68, R66, -1.4426950216293334961 ;  /* 0xbfb8aa3b42447820 */ /* 0x000fc40000410000 */
[----:B------:R-:W-:Y:S01]  /*1d20*/  MUFU.EX2 R38, R38 ;  /* 0x0000002600267308 */ /* 0x000fe20000000800 */
[----:B-1----:R-:W-:Y:S02]  /*1d30*/  IMAD.U32 R67, R41, 0x10000, RZ ;  /* 0x0001000029437824 */ /* 0x002fe400078e00ff */
[----:B------:R-:W-:Y:S01]  /*1d40*/  FADD.FTZ R37, R37, -R34 ;  /* 0x8000002225257221 */ /* 0x000fe20000010000 */
[----:B------:R-:W-:Y:S01]  /*1d50*/  FMUL.FTZ R41, R42, -1.4426950216293334961 ;  /* 0xbfb8aa3b2a297820 */ /* 0x000fe20000410000 */
[----:B------:R-:W-:Y:S01]  /*1d60*/  FADD.FTZ R69, -R34, R67 ;  /* 0x0000004322457221 */ /* 0x000fe20000010100 */
[----:B------:R-:W-:Y:S01]  /*1d70*/  SHF.L.U32 R67, R39, 0x10, RZ ;  /* 0x0000001027437819 */ /* 0x000fe200000006ff */
[C---:B------:R-:W-:Y:S01]  /*1d80*/  FMUL.FTZ R39, R35.reuse, R37 ;  /* 0x0000002523277220 */ /* 0x040fe20000410000 */
[----:B------:R-:W0:Y:S01]  /*1d90*/  MUFU.EX2 R26, R26 ;  /* 0x0000001a001a7308 */ /* 0x000e220000000800 */
[----:B------:R-:W-:Y:S01]  /*1da0*/  FMUL.FTZ R69, R35, R69 ;  /* 0x0000004523457220 */ /* 0x000fe20000410000 */
[----:B--2---:R-:W-:Y:S01]  /*1db0*/  FADD.FTZ R28, R28, 1 ;  /* 0x3f8000001c1c7421 */ /* 0x004fe20000010000 */
[----:B------:R-:W-:Y:S01]  /*1dc0*/  FADD.FTZ R34, -R34, R67 ;  /* 0x0000004322227221 */ /* 0x000fe20000010100 */
[----:B------:R-:W-:Y:S01]  /*1dd0*/  FFMA.FTZ R36, R36, R39, R33 ;  /* 0x0000002724247223 */ /* 0x000fe20000010021 */
[----:B------:R-:W-:Y:S01]  /*1de0*/  FFMA.FTZ R23, R23, R69, R32 ;  /* 0x0000004517177223 */ /* 0x000fe20000010020 */
[----:B------:R-:W-:Y:S01]  /*1df0*/  FMUL.FTZ R32, R30, -1.4426950216293334961 ;  /* 0xbfb8aa3b1e207820 */ /* 0x000fe20000410000 */
[----:B------:R-:W-:Y:S01]  /*1e00*/  FMUL.FTZ R35, R35, R34 ;  /* 0x0000002223237220 */ /* 0x000fe20000410000 */
[----:B------:R-:W1:Y:S01]  /*1e10*/  MUFU.EX2 R43, R43 ;  /* 0x0000002b002b7308 */ /* 0x000e620000000800 */
[----:B------:R-:W-:Y:S01]  /*1e20*/  FMUL.FTZ R34, R36, -1.4426950216293334961 ;  /* 0xbfb8aa3b24227820 */ /* 0x000fe20000410000 */
[----:B------:R-:W-:Y:S01]  /*1e30*/  FMUL.FTZ R37, R23, -1.4426950216293334961 ;  /* 0xbfb8aa3b17257820 */ /* 0x000fe20000410000 */
[----:B------:R-:W-:Y:S01]  /*1e40*/  FFMA.FTZ R48, R48, R35, R49 ;  /* 0x0000002330307223 */ /* 0x000fe20000010031 */
[----:B------:R-:W-:-:S03]  /*1e50*/  FADD.FTZ R39, R45, 1 ;  /* 0x3f8000002d277421 */ /* 0x000fc60000010000 */
[----:B------:R-:W-:Y:S01]  /*1e60*/  FMUL.FTZ R35, R48, -1.4426950216293334961 ;  /* 0xbfb8aa3b30237820 */ /* 0x000fe20000410000 */
[----:B------:R-:W2:Y:S01]  /*1e70*/  MUFU.EX2 R32, R32 ;  /* 0x0000002000207308 */ /* 0x000ea20000000800 */
[----:B0-----:R-:W-:-:S07]  /*1e80*/  FADD.FTZ R45, R26, 1 ;  /* 0x3f8000001a2d7421 */ /* 0x001fce0000010000 */
[----:B------:R-:W0:Y:S01]  /*1e90*/  MUFU.EX2 R27, R27 ;  /* 0x0000001b001b7308 */ /* 0x000e220000000800 */
[----:B-1----:R-:W-:-:S07]  /*1ea0*/  FADD.FTZ R26, R43, 1 ;  /* 0x3f8000002b1a7421 */ /* 0x002fce0000010000 */
[----:B------:R-:W1:Y:S01]  /*1eb0*/  MUFU.EX2 R41, R41 ;  /* 0x0000002900297308 */ /* 0x000e620000000800 */
[----:B--2---:R-:W-:-:S07]  /*1ec0*/  FADD.FTZ R43, R32, 1 ;  /* 0x3f800000202b7421 */ /* 0x004fce0000010000 */
[----:B------:R-:W2:Y:S01]  /*1ed0*/  MUFU.EX2 R29, R68 ;  /* 0x00000044001d7308 */ /* 0x000ea20000000800 */
[----:B0-----:R-:W-:-:S07]  /*1ee0*/  FADD.FTZ R27, R27, 1 ;  /* 0x3f8000001b1b7421 */ /* 0x001fce0000010000 */
[----:B------:R0:W4:Y:S01]  /*1ef0*/  MUFU.EX2 R33, R37 ;  /* 0x0000002500217308 */ /* 0x0001220000000800 */
[----:B-1----:R-:W-:-:S07]  /*1f00*/  FADD.FTZ R41, R41, 1 ;  /* 0x3f80000029297421 */ /* 0x002fce0000010000 */
[----:B------:R-:W1:Y:S01]  /*1f10*/  MUFU.EX2 R34, R34 ;  /* 0x0000002200227308 */ /* 0x000e620000000800 */
[----:B0-----:R-:W-:Y:S01]  /*1f20*/  FADD.FTZ R37, R24, 1 ;  /* 0x3f80000018257421 */ /* 0x001fe20000010000 */
[----:B------:R-:W-:Y:S01]  /*1f30*/  FADD.FTZ R24, R38, 1 ;  /* 0x3f80000026187421 */ /* 0x000fe20000010000 */
[----:B--2---:R-:W-:-:S05]  /*1f40*/  FADD.FTZ R29, R29, 1 ;  /* 0x3f8000001d1d7421 */ /* 0x004fca0000010000 */
[----:B------:R-:W0:Y:S01]  /*1f50*/  MUFU.EX2 R35, R35 ;  /* 0x0000002300237308 */ /* 0x000e220000000800 */
[----:B----4-:R-:W-:-:S07]  /*1f60*/  FADD.FTZ R32, R33, 1 ;  /* 0x3f80000021207421 */ /* 0x010fce0000010000 */
[----:B------:R-:W2:Y:S01]  /*1f70*/  MUFU.RCP R31, R31 ;  /* 0x0000001f001f7308 */ /* 0x000ea20000001000 */
[----:B-1----:R-:W-:-:S07]  /*1f80*/  FADD.FTZ R33, R34, 1 ;  /* 0x3f80000022217421 */ /* 0x002fce0000010000 */
[----:B------:R-:W1:Y:S01]  /*1f90*/  MUFU.RCP R44, R44 ;  /* 0x0000002c002c7308 */ /* 0x000e620000001000 */
[----:B0-----:R-:W-:-:S07]  /*1fa0*/  FADD.FTZ R35, R35, 1 ;  /* 0x3f80000023237421 */ /* 0x001fce0000010000 */
[----:B------:R-:W0:Y:S01]  /*1fb0*/  MUFU.RCP R37, R37 ;  /* 0x0000002500257308 */ /* 0x000e220000001000 */
[----:B--2---:R-:W-:-:S07]  /*1fc0*/  FMUL.FTZ R31, R22, R31 ;  /* 0x0000001f161f7220 */ /* 0x004fce0000410000 */
[----:B------:R-:W2:Y:S01]  /*1fd0*/  MUFU.RCP R39, R39 ;  /* 0x0000002700277308 */ /* 0x000ea20000001000 */
[----:B-1----:R-:W-:-:S05]  /*1fe0*/  FMUL.FTZ R44, R47, R44 ;  /* 0x0000002c2f2c7220 */ /* 0x002fca0000410000 */
[----:B------:R-:W-:Y:S02]  /*1ff0*/  F2FP.BF16.F32.PACK_AB R31, R44, R31 ;  /* 0x0000001f2c1f723e */ /* 0x000fe400000010ff */
[----:B------:R-:W1:Y:S01]  /*2000*/  MUFU.RCP R25, R25 ;  /* 0x0000001900197308 */ /* 0x000e620000001000 */
[----:B0-----:R-:W-:Y:S01]  /*2010*/  FMUL.FTZ R37, R46, R37 ;  /* 0x000000252e257220 */ /* 0x001fe20000410000 */
[----:B------:R-:W-:Y:S01]  /*2020*/  PRMT R22, R31, 0x7632, R22 ;  /* 0x000076321f167816 */ /* 0x000fe20000000016 */
[----:B------:R-:W-:Y:S04]  /*2030*/  STG.E.U16 desc[UR10][R50.64], R31 ;  /* 0x0000001f32007986 */ /* 0x000fe8000c10150a */
[----:B------:R0:W-:Y:S01]  /*2040*/  STG.E.U16 desc[UR10][R50.64+0x2], R22 ;  /* 0x0000021632007986 */ /* 0x0001e2000c10150a */
[----:B------:R-:W4:Y:S01]  /*2050*/  MUFU.RCP R24, R24 ;  /* 0x0000001800187308 */ /* 0x000f220000001000 */
[----:B--2---:R-:W-:-:S05]  /*2060*/  FMUL.FTZ R40, R40, R39 ;  /* 0x0000002728287220 */ /* 0x004fca0000410000 */
[----:B------:R-:W-:Y:S02]  /*2070*/  F2FP.BF16.F32.PACK_AB R37, R40, R37 ;  /* 0x000000252825723e */ /* 0x000fe400000010ff */
[----:B------:R-:W2:Y:S01]  /*2080*/  MUFU.RCP R45, R45 ;  /* 0x0000002d002d7308 */ /* 0x000ea20000001000 */
[----:B-1----:R-:W-:Y:S02]  /*2090*/  FMUL.FTZ R25, R58, R25 ;  /* 0x000000193a197220 */ /* 0x002fe40000410000 */
[----:B------:R-:W-:Y:S05]  /*20a0*/  STG.E.U16 desc[UR10][R50.64+0x4], R37 ;  /* 0x0000042532007986 */ /* 0x000fea000c10150a */
[----:B------:R-:W1:Y:S01]  /*20b0*/  MUFU.RCP R26, R26 ;  /* 0x0000001a001a7308 */ /* 0x000e620000001000 */
[----:B----4-:R-:W-:-:S05]  /*20c0*/  FMUL.FTZ R24, R59, R24 ;  /* 0x000000183b187220 */ /* 0x010fca0000410000 */
[----:B------:R-:W-:Y:S02]  /*20d0*/  F2FP.BF16.F32.PACK_AB R24, R24, R25 ;  /* 0x000000191818723e */ /* 0x000fe400000010ff */
[----:B------:R-:W4:Y:S01]  /*20e0*/  MUFU.RCP R27, R27 ;  /* 0x0000001b001b7308 */ /* 0x000f220000001000 */
[----:B--2---:R-:W-:Y:S01]  /*20f0*/  FMUL.FTZ R45, R62, R45 ;  /* 0x0000002d3e2d7220 */ /* 0x004fe20000410000 */
[----:B------:R-:W-:-:S05]  /*2100*/  PRMT R25, R37, 0x7632, R25 ;  /* 0x0000763225197816 */ /* 0x000fca0000000019 */
[----:B------:R-:W-:Y:S01]  /*2110*/  STG.E.U16 desc[UR10][R50.64+0x6], R25 ;  /* 0x0000061932007986 */ /* 0x000fe2000c10150a */
[----:B------:R-:W2:Y:S01]  /*2120*/  MUFU.RCP R28, R28 ;  /* 0x0000001c001c7308 */ /* 0x000ea20000001000 */
[----:B-1----:R-:W-:Y:S02]  /*2130*/  FMUL.FTZ R26, R63, R26 ;  /* 0x0000001a3f1a7220 */ /* 0x002fe40000410000 */
[----:B------:R1:W-:Y:S03]  /*2140*/  STG.E.U16 desc[UR10][R52.64], R24 ;  /* 0x0000001834007986 */ /* 0x0003e6000c10150a */
[----:B------:R-:W-:Y:S02]  /*2150*/  F2FP.BF16.F32.PACK_AB R26, R26, R45 ;  /* 0x0000002d1a1a723e */ /* 0x000fe400000010ff */
[----:B------:R-:W5:Y:S01]  /*2160*/  MUFU.RCP R41, R41 ;  /* 0x0000002900297308 */ /* 0x000f620000001000 */
[----:B----4-:R-:W-:Y:S01]  /*2170*/  FMUL.FTZ R27, R64, R27 ;  /* 0x0000001b401b7220 */ /* 0x010fe20000410000 */
[----:B0-----:R-:W-:Y:S01]  /*2180*/  PRMT R22, R26, 0x7632, R22 ;  /* 0x000076321a167816 */ /* 0x001fe20000000016 */
[----:B------:R-:W-:Y:S04]  /*2190*/  STG.E.U16 desc[UR10][R52.64+0x4], R26 ;  /* 0x0000041a34007986 */ /* 0x000fe8000c10150a */
[----:B------:R-:W-:Y:S01]  /*21a0*/  STG.E.U16 desc[UR10][R52.64+0x6], R22 ;  /* 0x0000061634007986 */ /* 0x000fe2000c10150a */
[----:B------:R-:W0:Y:S01]  /*21b0*/  MUFU.RCP R29, R29 ;  /* 0x0000001d001d7308 */ /* 0x000e220000001000 */
[----:B--2---:R-:W-:-:S05]  /*21c0*/  FMUL.FTZ R28, R65, R28 ;  /* 0x0000001c411c7220 */ /* 0x004fca0000410000 */
[----:B------:R-:W-:Y:S02]  /*21d0*/  F2FP.BF16.F32.PACK_AB R27, R28, R27 ;  /* 0x0000001b1c1b723e */ /* 0x000fe400000010ff */
[----:B------:R-:W2:Y:S01]  /*21e0*/  MUFU.RCP R43, R43 ;  /* 0x0000002b002b7308 */ /* 0x000ea20000001000 */
[----:B-----5:R-:W-:-:S07]  /*21f0*/  FMUL.FTZ R41, R42, R41 ;  /* 0x000000292a297220 */ /* 0x020fce0000410000 */
[----:B------:R-:W4:Y:S01]  /*2200*/  MUFU.RCP R32, R32 ;  /* 0x0000002000207308 */ /* 0x000f220000001000 */
[----:B0-----:R-:W-:-:S05]  /*2210*/  FMUL.FTZ R66, R66, R29 ;  /* 0x0000001d42427220 */ /* 0x001fca0000410000 */
[----:B------:R-:W-:Y:S02]  /*2220*/  F2FP.BF16.F32.PACK_AB R41, R66, R41 ;  /* 0x000000294229723e */ /* 0x000fe400000010ff */
[----:B------:R-:W0:Y:S01]  /*2230*/  MUFU.RCP R33, R33 ;  /* 0x0000002100217308 */ /* 0x000e220000001000 */
[----:B--2---:R-:W-:-:S07]  /*2240*/  FMUL.FTZ R43, R30, R43 ;  /* 0x0000002b1e2b7220 */ /* 0x004fce0000410000 */
[----:B------:R-:W2:Y:S01]  /*2250*/  MUFU.RCP R35, R35 ;  /* 0x0000002300237308 */ /* 0x000ea20000001000 */
[----:B----4-:R-:W-:Y:S01]  /*2260*/  FMUL.FTZ R32, R23, R32 ;  /* 0x0000002017207220 */ /* 0x010fe20000410000 */
[----:B------:R-:W-:Y:S02]  /*2270*/  PRMT R23, R24, 0x7632, R23 ;  /* 0x0000763218177816 */ /* 0x000fe40000000017 */
[----:B-1----:R-:W-:Y:S02]  /*2280*/  PRMT R24, R27, 0x7632, R24 ;  /* 0x000076321b187816 */ /* 0x002fe40000000018 */
[----:B------:R-:W-:Y:S01]  /*2290*/  F2FP.BF16.F32.PACK_AB R32, R32, R43 ;  /* 0x0000002b2020723e */ /* 0x000fe200000010ff */
[----:B------:R1:W-:Y:S01]  /*22a0*/  STG.E.U16 desc[UR10][R52.64+0x2], R23 ;  /* 0x0000021734007986 */ /* 0x0003e2000c10150a */
[----:B0-----:R-:W-:Y:S02]  /*22b0*/  FMUL.FTZ R33, R36, R33 ;  /* 0x0000002124217220 */ /* 0x001fe40000410000 */
[----:B------:R-:W-:Y:S01]  /*22c0*/  PRMT R28, R32, 0x7632, R28 ;  /* 0x00007632201c7816 */ /* 0x000fe2000000001c */
[----:B------:R0:W-:Y:S04]  /*22d0*/  STG.E.U16 desc[UR10][R54.64], R27 ;  /* 0x0000001b36007986 */ /* 0x0001e8000c10150a */
[----:B------:R0:W-:Y:S01]  /*22e0*/  STG.E.U16 desc[UR10][R54.64+0x2], R24 ;  /* 0x0000021836007986 */ /* 0x0001e2000c10150a */
[----:B--2---:R-:W-:Y:S01]  /*22f0*/  FMUL.FTZ R48, R48, R35 ;  /* 0x0000002330307220 */ /* 0x004fe20000410000 */
[----:B-1----:R-:W-:-:S02]  /*2300*/  PRMT R23, R41, 0x7632, R23 ;  /* 0x0000763229177816 */ /* 0x002fc40000000017 */
[----:B------:R0:W-:Y:S02]  /*2310*/  STG.E.U16 desc[UR10][R54.64+0x4], R41 ;  /* 0x0000042936007986 */ /* 0x0001e4000c10150a */
[----:B------:R-:W-:Y:S02]  /*2320*/  F2FP.BF16.F32.PACK_AB R33, R48, R33 ;  /* 0x000000213021723e */ /* 0x000fe400000010ff */
[----:B------:R0:W-:Y:S02]  /*2330*/  STG.E.U16 desc[UR10][R54.64+0x6], R23 ;  /* 0x0000061736007986 */ /* 0x0001e4000c10150a */
[----:B------:R-:W-:Y:S02]  /*2340*/  PRMT R22, R33, 0x7632, R22 ;  /* 0x0000763221167816 */ /* 0x000fe40000000016 */
[----:B------:R0:W-:Y:S04]  /*2350*/  STG.E.U16 desc[UR10][R56.64], R32 ;  /* 0x0000002038007986 */ /* 0x0001e8000c10150a */
[----:B------:R0:W-:Y:S04]  /*2360*/  STG.E.U16 desc[UR10][R56.64+0x2], R28 ;  /* 0x0000021c38007986 */ /* 0x0001e8000c10150a */
[----:B------:R0:W-:Y:S04]  /*2370*/  STG.E.U16 desc[UR10][R56.64+0x4], R33 ;  /* 0x0000042138007986 */ /* 0x0001e8000c10150a */
[----:B------:R0:W-:Y:S01]  /*2380*/  STG.E.U16 desc[UR10][R56.64+0x6], R22 ;  /* 0x0000061638007986 */ /* 0x0001e2000c10150a */
[----:B------:R-:W-:Y:S05]  /*2390*/  @!P1 BRA `(.L_x_1678) ;  /* 0xffffffe000009947 */ /* 0x000fea000383ffff */
[----:B------:R-:W-:Y:S05]  /*23a0*/  EXIT ;  /* 0x000000000000794d */ /* 0x000fea0003800000 */
.L_x_1679:
        /* <DEDUP_REMOVED lines=13> */
.L_x_3567:


//--------------------- .text._ZN13group_norm_v214gn_cuda_kernelI13__nv_bfloat16Li320ELi3ELi16ELi160ELi256ELb1ELi16ELi320ELi320ELi4ELb1ELi21ELb0ELb0ENS_16CompileConditionILi900EEEEEvPT_PKS4_S7_S7_flPfS8_Pj --------------------------
	.section	.text._ZN13group_norm_v214gn_cuda_kernelI13__nv_bfloat16Li320ELi3ELi16ELi160ELi256ELb1ELi16ELi320ELi320ELi4ELb1ELi21ELb0ELb0ENS_16CompileConditionILi900EEEEEvPT_PKS4_S7_S7_flPfS8_Pj,"ax",@progbits
	.align	128
        .global         _ZN13group_norm_v214gn_cuda_kernelI13__nv_bfloat16Li320ELi3ELi16ELi160ELi256ELb1ELi16ELi320ELi320ELi4ELb1ELi21ELb0ELb0ENS_16CompileConditionILi900EEEEEvPT_PKS4_S7_S7_flPfS8_Pj
        .type           _ZN13group_norm_v214gn_cuda_kernelI13__nv_bfloat16Li320ELi3ELi16ELi160ELi256ELb1ELi16ELi320ELi320ELi4ELb1ELi21ELb0ELb0ENS_16CompileConditionILi900EEEEEvPT_PKS4_S7_S7_flPfS8_Pj,@function
        .size           _ZN13group_norm_v214gn_cuda_kernelI13__nv_bfloat16Li320ELi3ELi16ELi160ELi256ELb1ELi16ELi320ELi320ELi4ELb1ELi21ELb0ELb0ENS_16CompileConditionILi900EEEEEvPT_PKS4_S7_S7_flPfS8_Pj,(.L_x_3568 - _ZN13group_norm_v214gn_cuda_kernelI13__nv_bfloat16Li320ELi3ELi16ELi160ELi256ELb1ELi16ELi320ELi320ELi4ELb1ELi21ELb0ELb0ENS_16CompileConditionILi900EEEEEvPT_PKS4_S7_S7_flPfS8_Pj)
        .other          _ZN13group_norm_v214gn_cuda_kernelI13__nv_bfloat16Li320ELi3ELi16ELi160ELi256ELb1ELi16ELi320ELi320ELi4ELb1ELi21ELb0ELb0ENS_16CompileConditionILi900EEEEEvPT_PKS4_S7_S7_flPfS8_Pj,@"STO_CUDA_ENTRY STV_DEFAULT"
_ZN13group_norm_v214gn_cuda_kernelI13__nv_bfloat16Li320ELi3ELi16ELi160ELi256ELb1ELi16ELi320ELi320ELi4ELb1ELi21ELb0ELb0ENS_16CompileConditionILi900EEEEEvPT_PKS4_S7_S7_flPfS8_Pj:
.text._ZN13group_norm_v214gn_cuda_kernelI13__nv_bfloat16Li320ELi3ELi16ELi160ELi256ELb1ELi16ELi320ELi320ELi4ELb1ELi21ELb0ELb0ENS_16CompileConditionILi900EEEEEvPT_PKS4_S7_S7_flPfS8_Pj:
        /* <DEDUP_REMOVED lines=10> */
[----:B------:R-:W-:Y:S01]  /*00a0*/  UMOV UR4, URZ ;  /* 0x0000003f00047c82 */ /* 0x000fe20008000000 */
[----:B------:R-:W-:Y:S01]  /*00b0*/  ULDC.64 UR8, c[0x0][0x208] ;  /* 0x0000820000087ab9 */ /* 0x000fe20000000a00 */
[----:B------:R-:W1:Y:S01]  /*00c0*/  S2R R7, SR_CgaCtaId ;  /* 0x0000000000077919 */ /* 0x000e620000008800 */
[----:B------:R-:W2:Y:S01]  /*00d0*/  S2R R3, SR_CTAID.X ;  /* 0x0000000000037919 */ /* 0x000ea20000002500 */
[----:B0-----:R-:W-:Y:S01]  /*00e0*/  IMAD.WIDE.U32 R4, R2, -0x33333333, RZ ;  /* 0xcccccccd02047825 */ /* 0x001fe200078e00ff */
[----:B------:R-:W-:-:S04]  /*00f0*/  MOV R4, 0x400 ;  /* 0x0000040000047802 */ /* 0x000fc80000000f00 */
[----:B------:R-:W-:Y:S02]  /*0100*/  SHF.R.U32.HI R6, RZ, 0x6, R5 ;  /* 0x00000006ff067819 */ /* 0x000fe40000011605 */
[----:B-1----:R-:W-:Y:S02]  /*0110*/  LEA R5, R7, R4, 0x18 ;  /* 0x0000000407057211 */ /* 0x002fe400078ec0ff */
[----:B------:R-:W-:Y:S01]  /*0120*/  MOV R7, R0 ;  /* 0x0000000000077202 */ /* 0x000fe20000000f00 */
[----:B------:R-:W-:-:S04]  /*0130*/  IMAD R4, R6, -0x50, R2 ;  /* 0xffffffb006047824 */ /* 0x000fc800078e0202 */
[----:B------:R-:W-:Y:S01]  /*0140*/  IMAD R5, R4, 0x28, R5 ;  /* 0x0000002804057824 */ /* 0x000fe200078e0205 */
[----:B------:R-:W-:-:S03]  /*0150*/  HFMA2.MMA R4, -RZ, RZ, 0, 0 ;  /* 0x00000000ff047435 */ /* 0x000fc600000001ff */
[----:B--2---:R-:W-:-:S08]  /*0160*/  IMAD R5, R6, 0x8, R5 ;  /* 0x0000000806057824 */ /* 0x004fd000078e0205 */
.L_x_1689:
        /* <DEDUP_REMOVED lines=17> */
[----:B------:R-:W-:-:S05]  /*0280*/  IMAD.WIDE.U32 R18, R19, 0xa0000, R14 ;  /* 0x000a000013127825 */ /* 0x000fca00078e000e */
[----:B------:R-:W-:Y:S02]  /*0290*/  IADD3 R15, R19, R9, RZ ;  /* 0x00000009130f7210 */ /* 0x000fe40007ffe0ff */
[----:B------:R-:W-:-:S05]  /*02a0*/  IADD3 R8, P0, R6, R18, RZ ;  /* 0x0000001206087210 */ /* 0x000fca0007f1e0ff */
[----:B------:R-:W-:Y:S01]  /*02b0*/  IMAD.X R9, RZ, RZ, R15, P0 ;  /* 0x000000ffff097224 */ /* 0x000fe200000e060f */
[----:B------:R-:W-:-:S04]  /*02c0*/  LEA R16, P0, R8, UR6, 0x1 ;  /* 0x0000000608107c11 */ /* 0x000fc8000f8008ff */
[----:B------:R-:W-:Y:S02]  /*02d0*/  LEA.HI.X R17, R8, UR7, R9, 0x1, P0 ;  /* 0x0000000708117c11 */ /* 0x000fe400080f0c09 */
[----:B------:R-:W-:-:S04]  /*02e0*/  IADD3 R8, R6, 0x2800, RZ ;  /* 0x0000280006087810 */ /* 0x000fc80007ffe0ff */
[----:B------:R-:W2:Y:S01]  /*02f0*/  LDG.E.64.CONSTANT R16, desc[UR8][R16.64] ;  /* 0x0000000810107981 */ /* 0x000ea2000c1e9b00 */
[----:B------:R-:W-:-:S04]  /*0300*/  IADD3 R9, P0, R8, R18, RZ ;  /* 0x0000001208097210 */ /* 0x000fc80007f1e0ff */
[----:B------:R-:W-:Y:S02]  /*0310*/  IADD3.X R10, RZ, R15, RZ, P0, !PT ;  /* 0x0000000fff0a7210 */ /* 0x000fe400007fe4ff */
[----:B------:R-:W-:-:S04]  /*0320*/  LEA R24, P0, R9, UR6, 0x1 ;  /* 0x0000000609187c11 */ /* 0x000fc8000f8008ff */
[----:B------:R-:W-:Y:S01]  /*0330*/  LEA.HI.X R25, R9, UR7, R10, 0x1, P0 ;  /* 0x0000000709197c11 */ /* 0x000fe200080f0c0a */
[----:B------:R-:W-:-:S05]  /*0340*/  VIADD R9, R6, 0x5000 ;  /* 0x0000500006097836 */ /* 0x000fca0000000000 */
[----:B------:R-:W3:Y:S01]  /*0350*/  LDG.E.64.CONSTANT R24, desc[UR8][R24.64] ;  /* 0x0000000818187981 */ /* 0x000ee2000c1e9b00 */
[----:B------:R-:W-:-:S04]  /*0360*/  IADD3 R10, P0, R9, R18, RZ ;  /* 0x00000012090a7210 */ /* 0x000fc80007f1e0ff */
[----:B------:R-:W-:Y:S02]  /*0370*/  IADD3.X R11, RZ, R15, RZ, P0, !PT ;  /* 0x0000000fff0b7210 */ /* 0x000fe400007fe4ff */
[----:B------:R-:W-:-:S04]  /*0380*/  LEA R26, P0, R10, UR6, 0x1 ;  /* 0x000000060a1a7c11 */ /* 0x000fc8000f8008ff */
[----:B------:R-:W-:Y:S02]  /*0390*/  LEA.HI.X R27, R10, UR7, R11, 0x1, P0 ;  /* 0x000000070a1b7c11 */ /* 0x000fe400080f0c0b */
[----:B------:R-:W-:-:S04]  /*03a0*/  IADD3 R10, R6, 0x7800, RZ ;  /* 0x00007800060a7810 */ /* 0x000fc80007ffe0ff */
[----:B------:R-:W4:Y:S01]  /*03b0*/  LDG.E.64.CONSTANT R26, desc[UR8][R26.64] ;  /* 0x000000081a1a7981 */ /* 0x000f22000c1e9b00 */
[----:B------:R-:W-:-:S05]  /*03c0*/  IADD3 R18, P0, R10, R18, RZ ;  /* 0x000000120a127210 */ /* 0x000fca0007f1e0ff */
        /* <DEDUP_REMOVED lines=15> */
[----:B------:R-:W-:Y:S01]  /*04c0*/  FFMA.FTZ R15, R11, R11, RZ ;  /* 0x0000000b0b0f7223 */ /* 0x000fe200000100ff */
[----:B------:R-:W-:Y:S01]  /*04d0*/  SHF.L.U32 R18, R14, 0x10, RZ ;  /* 0x000000100e127819 */ /* 0x000fe200000006ff */
[--C-:B------:R-:W-:Y:S01]  /*04e0*/  FADD.FTZ R14, RZ, R11.reuse ;  /* 0x0000000bff0e7221 */ /* 0x100fe20000010000 */
[----:B------:R-:W-:-:S03]  /*04f0*/  PRMT R11, R17, 0x7632, R11 ;  /* 0x00007632110b7816 */ /* 0x000fc6000000000b */
[----:B------:R-:W-:Y:S01]  /*0500*/  FFMA.FTZ R15, R18, R18, R15 ;  /* 0x00000012120f7223 */ /* 0x000fe2000001000f */
[----:B------:R-:W-:Y:S01]  /*0510*/  FADD.FTZ R14, R14, R18 ;  /* 0x000000120e0e7221 */ /* 0x000fe20000010000 */
[----:B------:R-:W-:Y:S02]  /*0520*/  SHF.L.U32 R18, R11, 0x10, RZ ;  /* 0x000000100b127819 */ /* 0x000fe400000006ff */
[----:B------:R-:W-:Y:S01]  /*0530*/  FFMA.FTZ R15, R22, R22, R15 ;  /* 0x00000016160f7223 */ /* 0x000fe2000001000f */
[----:B------:R-:W-:Y:S01]  /*0540*/  FADD.FTZ R14, R14, R22 ;  /* 0x000000160e0e7221 */ /* 0x000fe20000010000 */
[C---:B---3--:R-:W-:Y:S02]  /*0550*/  SHF.L.U32 R22, R24.reuse, 0x10, RZ ;  /* 0x0000001018167819 */ /* 0x048fe400000006ff */
[----:B------:R-:W-:Y:S01]  /*0560*/  PRMT R11, R24, 0x7632, R11 ;  /* 0x00007632180b7816 */ /* 0x000fe2000000000b */
[----:B------:R-:W-:Y:S01]  /*0570*/  FFMA.FTZ R15, R18, R18, R15 ;  /* 0x00000012120f7223 */ /* 0x000fe2000001000f */
[----:B------:R-:W-:-:S02]  /*0580*/  FADD.FTZ R14, R14, R18 ;  /* 0x000000120e0e7221 */ /* 0x000fc40000010000 */
[----:B------:R-:W-:Y:S01]  /*0590*/  SHF.L.U32 R18, R11, 0x10, RZ ;  /* 0x000000100b127819 */ /* 0x000fe200000006ff */
        /* <DEDUP_REMOVED lines=9> */
[----:B----4-:R-:W-:-:S02]  /*0630*/  SHF.L.U32 R22, R26, 0x10, RZ ;  /* 0x000000101a167819 */ /* 0x010fc400000006ff */
        /* <DEDUP_REMOVED lines=16> */
[----:B------:R-:W-:Y:S02]  /*0740*/  FADD.FTZ R14, R14, R18 ;  /* 0x000000120e0e7221 */ /* 0x000fe40000010000 */
[----:B------:R-:W-:Y:S01]  /*0750*/  SHF.L.U32 R18, R11, 0x10, RZ ;  /* 0x000000100b127819 */ /* 0x000fe200000006ff */
        /* <DEDUP_REMOVED lines=16> */
[----:B------:R-:W-:Y:S01]  /*0860*/  MOV R42, 0x400 ;  /* 0x00000400002a7802 */ /* 0x000fe20000000f00 */
[----:B------:R-:W-:Y:S01]  /*0870*/  HFMA2.MMA R43, -RZ, RZ, 0, 0 ;  /* 0x00000000ff2b7435 */ /* 0x000fe200000001ff */
[----:B------:R-:W-:Y:S02]  /*0880*/  CS2R R44, SRZ ;  /* 0x00000000002c7805 */ /* 0x000fe4000001ff00 */
[----:B------:R-:W-:-:S04]  /*0890*/  LOP3.LUT R11, R11, 0xe, RZ, 0xc0, !PT ;  /* 0x0000000e0b0b7812 */ /* 0x000fc800078ec0ff */
[C---:B0-----:R-:W-:Y:S02]  /*08a0*/  LEA.HI R15, R2.reuse, R11, RZ, 0x1e ;  /* 0x0000000b020f7211 */ /* 0x041fe400078ff0ff */
[----:B------:R-:W-:-:S03]  /*08b0*/  LOP3.LUT R11, R2, 0x3, RZ, 0xc0, !PT ;  /* 0x00000003020b7812 */ /* 0x000fc600078ec0ff */
[----:B------:R-:W-:Y:S01]  /*08c0*/  IMAD R12, R15, 0xa0, -R12 ;  /* 0x000000a00f0c7824 */ /* 0x000fe200078e0a0c */
[----:B-1----:R-:W-:-:S07]  /*08d0*/  LEA R42, R19, R42, 0x18 ;  /* 0x0000002a132a7211 */ /* 0x002fce00078ec0ff */
.L_x_1682:
[----:B------:R-:W-:Y:S02]  /*08e0*/  IADD3 R14, R12, R45, RZ ;  /* 0x0000002d0c0e7210 */ /* 0x000fe40007ffe0ff */
[----:B------:R-:W-:Y:S02]  /*08f0*/  IADD3 R45, R45, 0x20, RZ ;  /* 0x000000202d2d7810 */ /* 0x000fe40007ffe0ff */
[C---:B------:R-:W-:Y:S01]  /*0900*/  IADD3 R15, R14.reuse, 0x4, RZ ;  /* 0x000000040e0f7810 */ /* 0x040fe20007ffe0ff */
[C---:B------:R-:W-:Y:S01]  /*0910*/  VIADD R22, R14.reuse, 0x8 ;  /* 0x000000080e167836 */ /* 0x040fe20000000000 */
[----:B------:R-:W-:Y:S02]  /*0920*/  IADD3 R32, R14, 0xc, RZ ;  /* 0x0000000c0e207810 */ /* 0x000fe40007ffe0ff */
[----:B------:R-:W-:Y:S02]  /*0930*/  SHF.R.S32.HI R18, RZ, 0x1f, R15 ;  /* 0x0000001fff127819 */ /* 0x000fe4000001140f */
[----:B------:R-:W-:-:S02]  /*0940*/  SHF.R.S32.HI R23, RZ, 0x1f, R22 ;  /* 0x0000001fff177819 */ /* 0x000fc40000011416 */
[----:B------:R-:W-:Y:S02]  /*0950*/  LEA.HI R19, R18, R15, RZ, 0x2 ;  /* 0x0000000f12137211 */ /* 0x000fe400078f10ff */
[----:B------:R-:W-:Y:S02]  /*0960*/  SHF.R.S32.HI R15, RZ, 0x1f, R14 ;  /* 0x0000001fff0f7819 */ /* 0x000fe4000001140e */
[----:B------:R-:W-:Y:S02]  /*0970*/  SHF.R.S32.HI R33, RZ, 0x1f, R32 ;  /* 0x0000001fff217819 */ /* 0x000fe40000011420 */
[----:B------:R-:W-:Y:S02]  /*0980*/  LEA.HI R15, R15, R14, RZ, 0x2 ;  /* 0x0000000e0f0f7211 */ /* 0x000fe400078f10ff */
[----:B------:R-:W-:Y:S02]  /*0990*/  IADD3 R18, R14, 0x10, RZ ;  /* 0x000000100e127810 */ /* 0x000fe40007ffe0ff */
[----:B------:R-:W-:-:S02]  /*09a0*/  SHF.R.S32.HI R15, RZ, 0x2, R15 ;  /* 0x00000002ff0f7819 */ /* 0x000fc4000001140f */
[----:B------:R-:W-:Y:S02]  /*09b0*/  LEA.HI R23, R23, R22, RZ, 0x2 ;  /* 0x0000001617177211 */ /* 0x000fe400078f10ff */
[----:B------:R-:W-:Y:S01]  /*09c0*/  LEA.HI R33, R33, R32, RZ, 0x2 ;  /* 0x0000002021217211 */ /* 0x000fe200078f10ff */
[C---:B------:R-:W-:Y:S01]  /*09d0*/  VIADD R32, R14.reuse, 0x18 ;  /* 0x000000180e207836 */ /* 0x040fe20000000000 */
[C---:B------:R-:W-:Y:S02]  /*09e0*/  IADD3 R22, R14.reuse, 0x14, RZ ;  /* 0x000000140e167810 */ /* 0x040fe40007ffe0ff */
[----:B------:R-:W-:Y:S01]  /*09f0*/  IADD3 R34, R14, 0x1c, RZ ;  /* 0x0000001c0e227810 */ /* 0x000fe20007ffe0ff */
[----:B------:R-:W-:Y:S01]  /*0a00*/  IMAD R14, R15, 0x28, R42 ;  /* 0x000000280f0e7824 */ /* 0x000fe200078e022a */
[----:B------:R-:W-:Y:S02]  /*0a10*/  SHF.R.S32.HI R19, RZ, 0x2, R19 ;  /* 0x00000002ff137819 */ /* 0x000fe40000011413 */
[----:B------:R-:W-:-:S02]  /*0a20*/  SHF.R.S32.HI R35, RZ, 0x1f, R18 ;  /* 0x0000001fff237819 */ /* 0x000fc40000011412 */
[----:B------:R-:W-:Y:S01]  /*0a30*/  SHF.R.S32.HI R23, RZ, 0x2, R23 ;  /* 0x00000002ff177819 */ /* 0x000fe20000011417 */
[----:B------:R-:W-:Y:S01]  /*0a40*/  IMAD R36, R19, 0x28, R42 ;  /* 0x0000002813247824 */ /* 0x000fe200078e022a */
[----:B------:R-:W-:Y:S02]  /*0a50*/  LEA.HI R18, R35, R18, RZ, 0x2 ;  /* 0x0000001223127211 */ /* 0x000fe400078f10ff */
[----:B------:R-:W-:Y:S01]  /*0a60*/  SHF.R.S32.HI R15, RZ, 0x1f, R34 ;  /* 0x0000001fff0f7819 */ /* 0x000fe20000011422 */
[----:B------:R-:W-:Y:S01]  /*0a70*/  IMAD R38, R23, 0x28, R42 ;  /* 0x0000002817267824 */ /* 0x000fe200078e022a */
[C---:B------:R-:W-:Y:S02]  /*0a80*/  LEA R14, R11.reuse, R14, 0x3 ;  /* 0x0000000e0b0e7211 */ /* 0x040fe400078e18ff */
[----:B------:R-:W-:Y:S01]  /*0a90*/  SHF.R.S32.HI R35, RZ, 0x1f, R32 ;  /* 0x0000001fff237819 */ /* 0x000fe20000011420 */
[----:B------:R-:W-:Y:S01]  /*0aa0*/  IMAD R23, R11, 0x8, R38 ;  /* 0x000000080b177824 */ /* 0x000fe200078e0226 */
[----:B------:R-:W-:-:S02]  /*0ab0*/  SHF.R.S32.HI R37, RZ, 0x1f, R22 ;  /* 0x0000001fff257819 */ /* 0x000fc40000011416 */
[----:B------:R-:W-:Y:S02]  /*0ac0*/  SHF.R.S32.HI R33, RZ, 0x2, R33 ;  /* 0x00000002ff217819 */ /* 0x000fe40000011421 */
[----:B------:R-:W-:Y:S02]  /*0ad0*/  LEA R19, R11, R36, 0x3 ;  /* 0x000000240b137211 */ /* 0x000fe400078e18ff */
[----:B------:R-:W-:Y:S01]  /*0ae0*/  LEA.HI R32, R35, R32, RZ, 0x2 ;  /* 0x0000002023207211 */ /* 0x000fe200078f10ff */
[----:B------:R-:W-:Y:S01]  /*0af0*/  IMAD R36, R33, 0x28, R42 ;  /* 0x0000002821247824 */ /* 0x000fe200078e022a */
[----:B------:R-:W-:Y:S02]  /*0b00*/  LEA.HI R34, R15, R34, RZ, 0x2 ;  /* 0x000000220f227211 */ /* 0x000fe400078f10ff */
[----:B------:R-:W-:Y:S01]  /*0b10*/  LEA.HI R22, R37, R22, RZ, 0x2 ;  /* 0x0000001625167211 */ /* 0x000fe200078f10ff */
[----:B------:R-:W0:Y:S01]  /*0b20*/  LDS.64 R14, [R14] ;  /* 0x000000000e0e7984 */ /* 0x000e220000000a00 */
[----:B------:R-:W-:-:S02]  /*0b30*/  SHF.R.S32.HI R35, RZ, 0x2, R18 ;  /* 0x00000002ff237819 */ /* 0x000fc40000011412 */
[----:B------:R-:W-:Y:S01]  /*0b40*/  SHF.R.S32.HI R37, RZ, 0x2, R22 ;  /* 0x00000002ff257819 */ /* 0x000fe20000011416 */
[----:B------:R-:W1:Y:S01]  /*0b50*/  LDS.64 R18, [R19] ;  /* 0x0000000013127984 */ /* 0x000e620000000a00 */
[----:B------:R-:W-:Y:S01]  /*0b60*/  LEA R33, R11, R36, 0x3 ;  /* 0x000000240b217211 */ /* 0x000fe200078e18ff */
[----:B------:R-:W-:Y:S01]  /*0b70*/  IMAD R38, R35, 0x28, R42 ;  /* 0x0000002823267824 */ /* 0x000fe200078e022a */
[----:B------:R-:W-:Y:S01]  /*0b80*/  SHF.R.S32.HI R39, RZ, 0x2, R32 ;  /* 0x00000002ff277819 */ /* 0x000fe20000011420 */
[----:B------:R-:W2:Y:S01]  /*0b90*/  LDS.64 R22, [R23] ;  /* 0x0000000017167984 */ /* 0x000ea20000000a00 */
[----:B------:R-:W-:Y:S01]  /*0ba0*/  IMAD R36, R37, 0x28, R42 ;  /* 0x0000002825247824 */ /* 0x000fe200078e022a */
[----:B------:R-:W-:Y:S02]  /*0bb0*/  SHF.R.S32.HI R37, RZ, 0x2, R34 ;  /* 0x00000002ff257819 */ /* 0x000fe40000011422 */
[----:B------:R-:W-:Y:S01]  /*0bc0*/  LEA R35, R11, R38, 0x3 ;  /* 0x000000260b237211 */ /* 0x000fe200078e18ff */
[----:B------:R-:W3:Y:S01]  /*0bd0*/  LDS.64 R32, [R33] ;  /* 0x0000000021207984 */ /* 0x000ee20000000a00 */
[--C-:B------:R-:W-:Y:S01]  /*0be0*/  IMAD R38, R39, 0x28, R42.reuse ;  /* 0x0000002827267824 */ /* 0x100fe200078e022a */
[----:B------:R-:W-:Y:S01]  /*0bf0*/  LEA R36, R11, R36, 0x3 ;  /* 0x000000240b247211 */ /* 0x000fe200078e18ff */
[----:B------:R-:W-:Y:S01]  /*0c00*/  IMAD R40, R37, 0x28, R42 ;  /* 0x0000002825287824 */ /* 0x000fe200078e022a */
[----:B------:R-:W-:Y:S01]  /*0c10*/  ISETP.GE.U32.AND P0, PT, R45, 0xa0, PT ;  /* 0x000000a02d00780c */ /* 0x000fe20003f06070 */
[----:B------:R-:W4:Y:S01]  /*0c20*/  LDS.64 R34, [R35] ;  /* 0x0000000023227984 */ /* 0x000f220000000a00 */
[----:B------:R-:W-:-:S02]  /*0c30*/  IMAD R38, R11, 0x8, R38 ;  /* 0x000000080b267824 */ /* 0x000fc400078e0226 */
[----:B------:R-:W-:Y:S01]  /*0c40*/  LEA R40, R11, R40, 0x3 ;  /* 0x000000280b287211 */ /* 0x000fe200078e18ff */
[----:B------:R-:W4:Y:S04]  /*0c50*/  LDS.64 R36, [R36] ;  /* 0x0000000024247984 */ /* 0x000f280000000a00 */
        /* <DEDUP_REMOVED lines=19> */
.L_x_1681:
[----:B------:R-:W-:Y:S05]  /*0d90*/  BSYNC B0 ;  /* 0x0000000000007941 */ /* 0x000fea0003800000 */
.L_x_1680:
[----:B------:R-:W1:Y:S01]  /*0da0*/  SHFL.BFLY PT, R12, R43, 0x2, 0x1f ;  /* 0x0c401f002b0c7f89 */ /* 0x000e6200000e0000 */
[----:B------:R-:W-:Y:S01]  /*0db0*/  LOP3.LUT P0, RZ, R2, 0xfffffffb, RZ, 0xc0, !PT ;  /* 0xfffffffb02ff7812 */ /* 0x000fe2000780c0ff */
[----:B------:R-:W-:Y:S02]  /*0dc0*/  BSSY B0, `(.L_x_1683) ;  /* 0x0000013000007945 */ /* 0x000fe40003800000 */
[----:B------:R-:W2:Y:S01]  /*0dd0*/  SHFL.BFLY PT, R11, R44, 0x2, 0x1f ;  /* 0x0c401f002c0b7f89 */ /* 0x000ea200000e0000 */
[----:B-1----:R-:W-:Y:S01]  /*0de0*/  FADD.FTZ R12, R12, R43 ;  /* 0x0000002b0c0c7221 */ /* 0x002fe20000010000 */
[----:B--2---:R-:W-:-:S04]  /*0df0*/  FADD.FTZ R11, R11, R44 ;  /* 0x0000002c0b0b7221 */ /* 0x004fc80000010000 */
[----:B0-----:R-:W0:Y:S04]  /*0e00*/  SHFL.BFLY PT, R15, R12, 0x1, 0x1f ;  /* 0x0c201f000c0f7f89 */ /* 0x001e2800000e0000 */
        /* <DEDUP_REMOVED lines=14> */
.L_x_1684:
[----:B------:R-:W-:Y:S05]  /*0ef0*/  BSYNC B0 ;  /* 0x0000000000007941 */ /* 0x000fea0003800000 */
.L_x_1683:
        /* <DEDUP_REMOVED lines=25> */
.L_x_1686:
[----:B------:R-:W2:Y:S04]  /*1090*/  LD.E.STRONG.GPU R18, desc[UR8][R14.64] ;  /* 0x000000080e127980 */ /* 0x000ea8000c10f900 */
[----:B--2---:R-:W-:Y:S01]  /*10a0*/  CCTL.IVALL ;  /* 0x00000000ff00798f */ /* 0x004fe20002000000 */
[----:B------:R-:W-:Y:S05]  /*10b0*/  YIELD ;  /* 0x0000000000007946 */ /* 0x000fea0003800000 */
[----:B-----5:R-:W-:-:S04]  /*10c0*/  LOP3.LUT R18, R18, R19, RZ, 0x3c, !PT ;  /* 0x0000001312127212 */ /* 0x020fc800078e3cff */
[----:B------:R-:W-:-:S13]  /*10d0*/  ISETP.GT.AND P0, PT, R18, -0x1, PT ;  /* 0xffffffff1200780c */ /* 0x000fda0003f04270 */
[----:B------:R-:W-:Y:S05]  /*10e0*/  @P0 BRA `(.L_x_1686) ;  /* 0xfffffffc00e80947 */ /* 0x000fea000383ffff */
.L_x_1685:
[----:B------:R-:W-:Y:S05]  /*10f0*/  WARPSYNC.ALL ;  /* 0x0000000000007948 */ /* 0x000fea0003800000 */
[----:B0-----:R-:W0:Y:S08]  /*1100*/  @!P1 LDC R19, c[0x0][0x10] ;  /* 0x00000400ff139b82 */ /* 0x001e300000000800 */
[----:B------:R-:W-:Y:S01]  /*1110*/  BAR.SYNC.DEFER_BLOCKING 0x0 ;  /* 0x0000000000007b1d */ /* 0x000fe20000010000 */
[----:B------:R-:W-:-:S07]  /*1120*/  @!P1 LOP3.LUT R43, R2, 0xf, RZ, 0xc0, !PT ;  /* 0x0000000f022b9812 */ /* 0x000fce00078ec0ff */
[----:B------:R-:W1:Y:S01]  /*1130*/  @!P1 LDC.64 R14, c[0x0][0x248] ;  /* 0x00009200ff0e9b82 */ /* 0x000e620000000a00 */
[C---:B------:R-:W-:Y:S01]  /*1140*/  LOP3.LUT P0, RZ, R2.reuse, 0xffffffef, RZ, 0xc0, !PT ;  /* 0xffffffef02ff7812 */ /* 0x040fe2000780c0ff */
[----:B------:R-:W-:Y:S01]  /*1150*/  ULDC.64 UR12, c[0x0][0x240] ;  /* 0x00009000000c7ab9 */ /* 0x000fe20000000a00 */
[----:B0-----:R-:W-:Y:S01]  /*1160*/  @!P1 IMAD R18, R19, UR4, R0 ;  /* 0x0000000413129c24 */ /* 0x001fe2000f8e0200 */
[----:B------:R-:W-:-:S04]  /*1170*/  @!P1 LOP3.LUT R19, R2, 0x7ffffff0, RZ, 0xc0, !PT ;  /* 0x7ffffff002139812 */ /* 0x000fc800078ec0ff */
[----:B------:R-:W-:-:S05]  /*1180*/  @!P1 LEA R18, R18, R19, 0x5 ;  /* 0x0000001312129211 */ /* 0x000fca00078e28ff */
[----:B------:R-:W-:-:S05]  /*1190*/  @!P1 IMAD.IADD R18, R18, 0x1, R43 ;  /* 0x0000000112129824 */ /* 0x000fca00078e022b */
[----:B------:R-:W-:-:S05]  /*11a0*/  @!P1 SHF.L.U32 R19, R18, 0x1, RZ ;  /* 0x0000000112139819 */ /* 0x000fca00000006ff */
[----:B-1----:R-:W-:-:S06]  /*11b0*/  @!P1 IMAD.WIDE.U32 R14, R19, 0x4, R14 ;  /* 0x00000004130e9825 */ /* 0x002fcc00078e000e */
        /* <DEDUP_REMOVED lines=19> */
[----:B------:R-:W-:-:S03]  /*12f0*/  @!P0 IADD3 R22, R22, 0xc80, RZ ;  /* 0x00000c8016168810 */ /* 0x000fc60007ffe0ff */
[----:B------:R-:W2:Y:S01]  /*1300*/  SHFL.BFLY PT, R49, R38, 0x2, 0x1f ;  /* 0x0c401f0026317f89 */ /* 0x000ea200000e0000 */
[----:B0-----:R-:W-:-:S04]  /*1310*/  @!P0 LEA R22, R51, R22, 0x18 ;  /* 0x0000001633168211 */ /* 0x001fc800078ec0ff */
[----:B------:R-:W-:Y:S01]  /*1320*/  @!P0 IADD3 R19, R19, R22, RZ ;  /* 0x0000001613138210 */ /* 0x000fe20007ffe0ff */
[----:B-1----:R-:W-:Y:S01]  /*1330*/  FADD.FTZ R15, R47, R14 ;  /* 0x0000000e2f0f7221 */ /* 0x002fe20000010000 */
[----:B--2---:R-:W-:-:S04]  /*1340*/  FADD.FTZ R49, R38, R49 ;  /* 0x0000003126317221 */ /* 0x004fc80000010000 */
[----:B------:R-:W0:Y:S04]  /*1350*/  SHFL.BFLY PT, R14, R15, 0x1, 0x1f ;  /* 0x0c201f000f0e7f89 */ /* 0x000e2800000e0000 */
[----:B------:R-:W1:Y:S01]  /*1360*/  SHFL.BFLY PT, R18, R49, 0x1, 0x1f ;  /* 0x0c201f0031127f89 */ /* 0x000e6200000e0000 */
[----:B0-----:R-:W-:-:S04]  /*1370*/  FADD.FTZ R14, R15, R14 ;  /* 0x0000000e0f0e7221 */ /* 0x001fc80000010000 */
[----:B------:R-:W-:Y:S01]  /*1380*/  @!P0 FMUL.FTZ R14, R14, 2.4414062863797880709e-05 ;  /* 0x37cccccd0e0e8820 */ /* 0x000fe20000410000 */
[----:B-1----:R-:W-:-:S03]  /*1390*/  FADD.FTZ R43, R49, R18 ;  /* 0x00000012312b7221 */ /* 0x002fc60000010000 */
        /* <DEDUP_REMOVED lines=26> */
.L_x_1688:
[----:B------:R-:W-:Y:S05]  /*1540*/  BSYNC B0 ;  /* 0x0000000000007941 */ /* 0x000fea0003800000 */
.L_x_1687:
[----:B------:R-:W1:Y:S01]  /*1550*/  S2UR UR7, SR_CgaCtaId ;  /* 0x00000000000779c3 */ /* 0x000e620000008800 */
[C---:B0-----:R-:W-:Y:S01]  /*1560*/  LOP3.LUT R14, R7.reuse, 0x7, RZ, 0xc0, !PT ;  /* 0x00000007070e7812 */ /* 0x041fe200078ec0ff */
[----:B------:R-:W-:Y:S01]  /*1570*/  UMOV UR6, 0x400 ;  /* 0x0000040000067882 */ /* 0x000fe20000000000 */
[----:B------:R-:W-:Y:S01]  /*1580*/  SHF.L.U32 R15, R7, 0x1, RZ ;  /* 0x00000001070f7819 */ /* 0x000fe200000006ff */
[----:B------:R-:W-:Y:S01]  /*1590*/  UIADD3 UR6, UR6, 0xc80, URZ ;  /* 0x00000c8006067890 */ /* 0x000fe2000fffe03f */
[----:B------:R-:W-:Y:S01]  /*15a0*/  IMAD.U32 R37, R37, 0x10000, RZ ;  /* 0x0001000025257824 */ /* 0x000fe200078e00ff */
[----:B------:R-:W-:Y:S01]  /*15b0*/  SHF.L.U32 R43, R17, 0x10, RZ ;  /* 0x00000010112b7819 */ /* 0x000fe200000006ff */
[----:B------:R-:W-:Y:S01]  /*15c0*/  IMAD R13, R14, 0x50, R13 ;  /* 0x000000500e0d7824 */ /* 0x000fe200078e020d */
[----:B------:R-:W-:Y:S01]  /*15d0*/  LOP3.LUT R15, R15, 0xe, RZ, 0xc0, !PT ;  /* 0x0000000e0f0f7812 */ /* 0x000fe200078ec0ff */
[----:B------:R-:W-:Y:S01]  /*15e0*/  IMAD.U32 R17, R32, 0x10000, RZ ;  /* 0x0001000020117824 */ /* 0x000fe200078e00ff */
[----:B------:R-:W-:Y:S01]  /*15f0*/  SHF.L.U32 R18, R30, 0x10, RZ ;  /* 0x000000101e127819 */ /* 0x000fe200000006ff */
[----:B------:R-:W-:Y:S01]  /*1600*/  IMAD.U32 R25, R25, 0x10000, RZ ;  /* 0x0001000019197824 */ /* 0x000fe200078e00ff */
[----:B------:R-:W-:Y:S01]  /*1610*/  SHF.L.U32 R22, R13, 0x2, RZ ;  /* 0x000000020d167819 */ /* 0x000fe200000006ff */
[----:B------:R-:W-:Y:S01]  /*1620*/  IMAD.MOV R13, RZ, RZ, -R15 ;  /* 0x000000ffff0d7224 */ /* 0x000fe200078e0a0f */
[----:B------:R-:W-:Y:S01]  /*1630*/  SHF.L.U32 R30, R36, 0x10, RZ ;  /* 0x00000010241e7819 */ /* 0x000fe200000006ff */
[----:B------:R-:W-:Y:S01]  /*1640*/  IMAD.U32 R33, R33, 0x10000, RZ ;  /* 0x0001000021217824 */ /* 0x000fe200078e00ff */
[----:B------:R-:W-:Y:S01]  /*1650*/  SHF.L.U32 R47, R41, 0x10, RZ ;  /* 0x00000010292f7819 */ /* 0x000fe200000006ff */
[----:B------:R-:W-:Y:S01]  /*1660*/  IMAD.WIDE.U32 R14, R22, -0x33333333, RZ ;  /* 0xcccccccd160e7825 */ /* 0x000fe200078e00ff */
[----:B------:R-:W-:Y:S01]  /*1670*/  MOV R14, R13 ;  /* 0x0000000d000e7202 */ /* 0x000fe20000000f00 */
[----:B------:R-:W-:Y:S01]  /*1680*/  ULOP3.LUT UR4, UR4, 0x1, URZ, 0x3c, !UPT ;  /* 0x0000000104047892 */ /* 0x000fe2000f8e3c3f */
[----:B------:R-:W-:-:S02]  /*1690*/  SHF.L.U32 R49, R28, 0x10, RZ ;  /* 0x000000101c317819 */ /* 0x000fc400000006ff */
[----:B------:R-:W-:Y:S01]  /*16a0*/  LEA.HI R14, R15, R14, RZ, 0x19 ;  /* 0x0000000e0f0e7211 */ /* 0x000fe200078fc8ff */
[----:B-1----:R-:W-:Y:S01]  /*16b0*/  ULEA UR6, UR7, UR6, 0x18 ;  /* 0x0000000607067291 */ /* 0x002fe2000f8ec03f */
[----:B------:R-:W-:-:S05]  /*16c0*/  SHF.L.U32 R21, R21, 0x10, RZ ;  /* 0x0000001015157819 */ /* 0x000fca00000006ff */
[----:B------:R-:W-:Y:S01]  /*16d0*/  LEA R14, R14, UR6, 0x3 ;  /* 0x000000060e0e7c11 */ /* 0x000fe2000f8e18ff */
[----:B------:R-:W-:-:S05]  /*16e0*/  ULDC UR6, c[0x0][0x230] ;  /* 0x00008c0000067ab9 */ /* 0x000fca0000000800 */
[----:B------:R-:W0:Y:S02]  /*16f0*/  LDS.64 R14, [R14] ;  /* 0x000000000e0e7984 */ /* 0x000e240000000a00 */
[----:B0-----:R-:W-:Y:S01]  /*1700*/  FADD.FTZ R13, R15, UR6 ;  /* 0x000000060f0d7e21 */ /* 0x001fe20008010000 */
[----:B------:R-:W-:Y:S01]  /*1710*/  SHF.L.U32 R15, R16, 0x10, RZ ;  /* 0x00000010100f7819 */ /* 0x000fe200000006ff */
[--C-:B------:R-:W-:Y:S01]  /*1720*/  FADD.FTZ R36, R43, -R14.reuse ;  /* 0x8000000e2b247221 */ /* 0x100fe20000010000 */
[----:B------:R-:W-:Y:S01]  /*1730*/  SHF.L.U32 R43, R24, 0x10, RZ ;  /* 0x00000010182b7819 */ /* 0x000fe200000006ff */
[--C-:B------:R-:W-:Y:S01]  /*1740*/  FADD.FTZ R42, R25, -R14.reuse ;  /* 0x8000000e192a7221 */ /* 0x100fe20000010000 */
[----:B------:R-:W-:Y:S01]  /*1750*/  SHF.L.U32 R24, R35, 0x10, RZ ;  /* 0x0000001023187819 */ /* 0x000fe200000006ff */
[----:B------:R-:W0:Y:S01]  /*1760*/  MUFU.RSQ R13, R13 ;  /* 0x0000000d000d7308 */ /* 0x000e220000001400 */
[--C-:B------:R-:W-:Y:S01]  /*1770*/  FADD.FTZ R16, R15, -R14.reuse ;  /* 0x8000000e0f107221 */ /* 0x100fe20000010000 */
[----:B------:R-:W-:Y:S01]  /*1780*/  SHF.L.U32 R15, R20, 0x10, RZ ;  /* 0x00000010140f7819 */ /* 0x000fe200000006ff */
[----:B------:R-:W-:Y:S01]  /*1790*/  FADD.FTZ R50, R49, -R14 ;  /* 0x8000000e31327221 */ /* 0x000fe20000010000 */
[----:B------:R-:W-:Y:S01]  /*17a0*/  SHF.L.U32 R49, R11, 0x10, RZ ;  /* 0x000000100b317819 */ /* 0x000fe200000006ff */
[----:B------:R-:W-:Y:S01]  /*17b0*/  ULDC.64 UR6, c[0x0][0x210] ;  /* 0x0000840000067ab9 */ /* 0x000fe20000000a00 */
[----:B0-----:R-:W-:Y:S01]  /*17c0*/  FMUL.FTZ R19, R16, R13 ;  /* 0x0000000d10137220 */ /* 0x001fe20000410000 */
[----:B------:R-:W-:Y:S01]  /*17d0*/  FADD.FTZ R16, -R14, R37 ;  /* 0x000000250e107221 */ /* 0x000fe20000010100 */
[----:B------:R-:W-:Y:S01]  /*17e0*/  SHF.L.U32 R37, R23, 0x10, RZ ;  /* 0x0000001017257819 */ /* 0x000fe200000006ff */
[----:B------:R-:W-:Y:S01]  /*17f0*/  FMUL.FTZ R50, R13, R50 ;  /* 0x000000320d327220 */ /* 0x000fe20000410000 */
[----:B------:R-:W-:Y:S01]  /*1800*/  FFMA.FTZ R20, R19, R15, R18 ;  /* 0x0000000f13147223 */ /* 0x000fe20000010012 */
[----:B------:R-:W-:-:S03]  /*1810*/  FMUL.FTZ R32, R13, R16 ;  /* 0x000000100d207220 */ /* 0x000fc60000410000 */
[----:B------:R-:W-:Y:S01]  /*1820*/  FMUL.FTZ R16, R20, -1.4426950216293334961 ;  /* 0xbfb8aa3b14107820 */ /* 0x000fe20000410000 */
[----:B------:R-:W-:Y:S01]  /*1830*/  FFMA.FTZ R19, R32, R30, R17 ;  /* 0x0000001e20137223 */ /* 0x000fe20000010011 */
[----:B------:R-:W-:Y:S01]  /*1840*/  SHF.L.U32 R32, R31, 0x10, RZ ;  /* 0x000000101f207819 */ /* 0x000fe200000006ff */
[----:B------:R-:W-:Y:S01]  /*1850*/  FMUL.FTZ R31, R13, R36 ;  /* 0x000000240d1f7220 */ /* 0x000fe20000410000 */
[----:B------:R-:W-:Y:S01]  /*1860*/  FADD.FTZ R36, -R14, R37 ;  /* 0x000000250e247221 */ /* 0x000fe20000010100 */
[----:B------:R-:W-:Y:S01]  /*1870*/  FMUL.FTZ R23, R19, -1.4426950216293334961 ;  /* 0xbfb8aa3b13177820 */ /* 0x000fe20000410000 */
        /* <DEDUP_REMOVED lines=9> */
[C---:B------:R-:W-:Y:S01]  /*1910*/  FADD.FTZ R38, -R14.reuse, R43 ;  /* 0x0000002b0e267221 */ /* 0x040fe20000010100 */
[----:B------:R-:W-:Y:S01]  /*1920*/  SHF.L.U32 R43, R39, 0x10, RZ ;  /* 0x00000010272b7819 */ /* 0x000fe200000006ff */
[----:B------:R-:W-:Y:S01]  /*1930*/  FMUL.FTZ R39, R13, R42 ;  /* 0x0000002a0d277220 */ /* 0x000fe20000410000 */
[----:B------:R-:W-:Y:S01]  /*1940*/  FFMA.FTZ R36, R15, R36, R18 ;  /* 0x000000240f247223 */ /* 0x000fe20000010012 */
[----:B------:R-:W-:Y:S01]  /*1950*/  FMUL.FTZ R40, R13, R38 ;  /* 0x000000260d287220 */ /* 0x000fe20000410000 */
[----:B------:R-:W-:Y:S01]  /*1960*/  FMUL.FTZ R34, R37, -1.4426950216293334961 ;  /* 0xbfb8aa3b25227820 */ /* 0x000fe20000410000 */
[----:B------:R-:W-:Y:S01]  /*1970*/  FADD.FTZ R42, -R14, R43 ;  /* 0x0000002b0e2a7221 */ /* 0x000fe20000010100 */
[----:B------:R-:W-:Y:S01]  /*1980*/  SHF.L.U32 R43, R26, 0x10, RZ ;  /* 0x000000101a2b7819 */ /* 0x000fe200000006ff */
[----:B------:R-:W-:Y:S01]  /*1990*/  FFMA.FTZ R40, R30, R40, R17 ;  /* 0x000000281e287223 */ /* 0x000fe20000010011 */
[----:B------:R-:W-:Y:S01]  /*19a0*/  FMUL.FTZ R38, R36, -1.4426950216293334961 ;  /* 0xbfb8aa3b24267820 */ /* 0x000fe20000410000 */
[----:B------:R-:W-:Y:S01]  /*19b0*/  FMUL.FTZ R42, R13, R42 ;  /* 0x0000002a0d2a7220 */ /* 0x000fe20000410000 */
[----:B------:R-:W-:Y:S01]  /*19c0*/  FFMA.FTZ R39, R21, R39, R32 ;  /* 0x0000002715277223 */ /* 0x000fe20000010020 */
[----:B------:R-:W-:Y:S01]  /*19d0*/  FADD.FTZ R44, R43, -R14 ;  /* 0x8000000e2b2c7221 */ /* 0x000fe20000010000 */
[----:B------:R-:W-:Y:S01]  /*19e0*/  MUFU.EX2 R35, R35 ;  /* 0x0000002300237308 */ /* 0x000fe20000000800 */
[----:B------:R-:W-:Y:S01]  /*19f0*/  FFMA.FTZ R43, R33, R42, R24 ;  /* 0x0000002a212b7223 */ /* 0x000fe20000010018 */
[----:B------:R-:W-:Y:S01]  /*1a00*/  FMUL.FTZ R25, R40, -1.4426950216293334961 ;  /* 0xbfb8aa3b28197820 */ /* 0x000fe20000410000 */
[----:B------:R-:W-:Y:S01]  /*1a10*/  FMUL.FTZ R42, R13, R44 ;  /* 0x0000002c0d2a7220 */ /* 0x000fe20000410000 */
[----:B------:R-:W-:Y:S01]  /*1a20*/  FADD.FTZ R44, -R14, R47 ;  /* 0x0000002f0e2c7221 */ /* 0x000fe20000010100 */
[----:B------:R-:W-:-:S02]  /*1a30*/  IMAD.U32 R47, R27, 0x10000, RZ ;  /* 0x000100001b2f7824 */ /* 0x000fc400078e00ff */
[----:B------:R-:W-:Y:S01]  /*1a40*/  FMUL.FTZ R41, R43, -1.4426950216293334961 ;  /* 0xbfb8aa3b2b297820 */ /* 0x000fe20000410000 */
[----:B------:R-:W-:Y:S01]  /*1a50*/  FFMA.FTZ R42, R15, R42, R18 ;  /* 0x0000002a0f2a7223 */ /* 0x000fe20000010012 */
[----:B------:R-:W-:Y:S01]  /*1a60*/  FMUL.FTZ R27, R13, R44 ;  /* 0x0000002c0d1b7220 */ /* 0x000fe20000410000 */
[----:B------:R-:W-:Y:S01]  /*1a70*/  FADD.FTZ R46, R47, -R14 ;  /* 0x8000000e2f2e7221 */ /* 0x000fe20000010000 */
[----:B------:R-:W-:Y:S01]  /*1a80*/  SHF.L.U32 R47, R45, 0x10, RZ ;  /* 0x000000102d2f7819 */ /* 0x000fe200000006ff */
[----:B------:R-:W-:Y:S01]  /*1a90*/  FMUL.FTZ R44, R42, -1.4426950216293334961 ;  /* 0xbfb8aa3b2a2c7820 */ /* 0x000fe20000410000 */
[----:B------:R-:W-:Y:S01]  /*1aa0*/  FFMA.FTZ R27, R30, R27, R17 ;  /* 0x0000001b1e1b7223 */ /* 0x000fe20000010011 */
[----:B------:R-:W-:Y:S01]  /*1ab0*/  FMUL.FTZ R46, R13, R46 ;  /* 0x0000002e0d2e7220 */ /* 0x000fe20000410000 */
[----:B------:R-:W0:Y:S01]  /*1ac0*/  MUFU.EX2 R34, R34 ;  /* 0x0000002200227308 */ /* 0x000e220000000800 */
[----:B------:R-:W-:Y:S01]  /*1ad0*/  FADD.FTZ R48, -R14, R47 ;  /* 0x0000002f0e307221 */ /* 0x000fe20000010100 */
[----:B------:R-:W-:Y:S01]  /*1ae0*/  SHF.L.U32 R47, R12, 0x10, RZ ;  /* 0x000000100c2f7819 */ /* 0x000fe200000006ff */
[----:B------:R-:W-:Y:S01]  /*1af0*/  FFMA.FTZ R28, R21, R46, R32 ;  /* 0x0000002e151c7223 */ /* 0x000fe20000010020 */
[----:B------:R-:W-:Y:S01]  /*1b00*/  FMUL.FTZ R26, R39, -1.4426950216293334961 ;  /* 0xbfb8aa3b271a7820 */ /* 0x000fe20000410000 */
[----:B------:R-:W-:Y:S01]  /*1b10*/  FMUL.FTZ R12, R13, R48 ;  /* 0x000000300d0c7220 */ /* 0x000fe20000410000 */
[----:B------:R-:W-:Y:S01]  /*1b20*/  FMUL.FTZ R45, R27, -1.4426950216293334961 ;  /* 0xbfb8aa3b1b2d7820 */ /* 0x000fe20000410000 */
[----:B------:R-:W-:Y:S01]  /*1b30*/  FADD.FTZ R48, -R14, R47 ;  /* 0x0000002f0e307221 */ /* 0x000fe20000010100 */
[----:B------:R-:W-:-:S02]  /*1b40*/  IMAD.U32 R47, R29, 0x10000, RZ ;  /* 0x000100001d2f7824 */ /* 0x000fc400078e00ff */
[----:B------:R-:W-:Y:S01]  /*1b50*/  FMUL.FTZ R46, R28, -1.4426950216293334961 ;  /* 0xbfb8aa3b1c2e7820 */ /* 0x000fe20000410000 */
[----:B------:R-:W-:Y:S01]  /*1b60*/  FFMA.FTZ R12, R33, R12, R24 ;  /* 0x0000000c210c7223 */ /* 0x000fe20000010018 */
[----:B------:R-:W-:Y:S01]  /*1b70*/  FMUL.FTZ R48, R13, R48 ;  /* 0x000000300d307220 */ /* 0x000fe20000410000 */
[----:B------:R-:W-:Y:S01]  /*1b80*/  FFMA.FTZ R15, R15, R50, R18 ;  /* 0x000000320f0f7223 */ /* 0x000fe20000010012 */
[----:B------:R-:W1:Y:S01]  /*1b90*/  MUFU.EX2 R38, R38 ;  /* 0x0000002600267308 */ /* 0x000e620000000800 */
[----:B------:R-:W-:Y:S01]  /*1ba0*/  FMUL.FTZ R18, R12, -1.4426950216293334961 ;  /* 0xbfb8aa3b0c127820 */ /* 0x000fe20000410000 */
[----:B------:R-:W-:Y:S01]  /*1bb0*/  FFMA.FTZ R17, R30, R48, R17 ;  /* 0x000000301e117223 */ /* 0x000fe20000010011 */
[----:B------:R-:W-:Y:S01]  /*1bc0*/  FADD.FTZ R30, R47, -R14 ;  /* 0x8000000e2f1e7221 */ /* 0x000fe20000010000 */
[----:B------:R-:W-:Y:S01]  /*1bd0*/  FADD.FTZ R14, -R14, R49 ;  /* 0x000000310e0e7221 */ /* 0x000fe20000010100 */
[----:B------:R-:W-:Y:S01]  /*1be0*/  FMUL.FTZ R29, R15, -1.4426950216293334961 ;  /* 0xbfb8aa3b0f1d7820 */ /* 0x000fe20000410000 */
[----:B0-----:R-:W-:Y:S01]  /*1bf0*/  FADD.FTZ R34, R34, 1 ;  /* 0x3f80000022227421 */ /* 0x001fe20000010000 */
[C---:B------:R-:W-:Y:S01]  /*1c00*/  FMUL.FTZ R47, R13.reuse, R30 ;  /* 0x0000001e0d2f7220 */ /* 0x040fe20000410000 */
[----:B------:R-:W-:Y:S01]  /*1c10*/  FMUL.FTZ R14, R13, R14 ;  /* 0x0000000e0d0e7220 */ /* 0x000fe20000410000 */
[----:B------:R-:W0:Y:S01]  /*1c20*/  MUFU.EX2 R41, R41 ;  /* 0x0000002900297308 */ /* 0x000e220000000800 */
[----:B------:R-:W-:Y:S01]  /*1c30*/  FMUL.FTZ R30, R17, -1.4426950216293334961 ;  /* 0xbfb8aa3b111e7820 */ /* 0x000fe20000410000 */
[----:B------:R-:W-:Y:S01]  /*1c40*/  FFMA.FTZ R21, R21, R47, R32 ;  /* 0x0000002f15157223 */ /* 0x000fe20000010020 */
[----:B------:R-:W-:Y:S01]  /*1c50*/  FFMA.FTZ R24, R33, R14, R24 ;  /* 0x0000000e21187223 */ /* 0x000fe20000010018 */
[----:B------:R-:W-:Y:S01]  /*1c60*/  FADD.FTZ R14, R23, 1 ;  /* 0x3f800000170e7421 */ /* 0x000fe20000010000 */
[----:B------:R-:W-:Y:S01]  /*1c70*/  SHF.R.S32.HI R23, RZ, 0x1f, R22 ;  /* 0x0000001fff177819 */ /* 0x000fe20000011416 */
[----:B------:R-:W-:Y:S01]  /*1c80*/  FMUL.FTZ R32, R21, -1.4426950216293334961 ;  /* 0xbfb8aa3b15207820 */ /* 0x000fe20000410000 */
[----:B------:R-:W-:Y:S01]  /*1c90*/  FMUL.FTZ R13, R24, -1.4426950216293334961 ;  /* 0xbfb8aa3b180d7820 */ /* 0x000fe20000410000 */
[----:B------:R-:W2:Y:S01]  /*1ca0*/  MUFU.EX2 R46, R46 ;  /* 0x0000002e002e7308 */ /* 0x000ea20000000800 */
[----:B-1----:R-:W-:Y:S01]  /*1cb0*/  FADD.FTZ R33, R38, 1 ;  /* 0x3f80000026217421 */ /* 0x002fe20000010000 */
[----:B------:R-:W-:-:S05]  /*1cc0*/  SHF.R.U64 R47, R7, 0x3, R4 ;  /* 0x00000003072f7819 */ /* 0x000fca0000001204 */
[----:B------:R-:W-:Y:S01]  /*1cd0*/  IMAD.WIDE.U32 R22, R47, 0xa0000, R22 ;  /* 0x000a00002f167825 */ /* 0x000fe200078e0016 */
[----:B------:R-:W-:Y:S03]  /*1ce0*/  MUFU.EX2 R44, R44 ;  /* 0x0000002c002c7308 */ /* 0x000fe60000000800 */
[----:B0-----:R-:W-:-:S05]  /*1cf0*/  FADD.FTZ R38, R41, 1 ;  /* 0x3f80000029267421 */ /* 0x001fca0000010000 */
[----:B------:R-:W0:Y:S01]  /*1d00*/  MUFU.EX2 R25, R25 ;  /* 0x0000001900197308 */ /* 0x000e220000000800 */
[----:B--2---:R-:W-:Y:S01]  /*1d10*/  FADD.FTZ R41, R46, 1 ;  /* 0x3f8000002e297421 */ /* 0x004fe20000010000 */
[----:B------:R-:W-:-:S05]  /*1d20*/  SHF.R.U32.HI R46, RZ, 0x3, R4 ;  /* 0x00000003ff2e7819 */ /* 0x000fca0000011604 */
[----:B------:R-:W-:Y:S01]  /*1d30*/  IMAD R47, R46, 0xa0000, RZ ;  /* 0x000a00002e2f7824 */ /* 0x000fe200078e02ff */
[----:B------:R-:W1:Y:S04]  /*1d40*/  MUFU.EX2 R26, R26 ;  /* 0x0000001a001a7308 */ /* 0x000e680000000800 */
[----:B------:R-:W-:Y:S02]  /*1d50*/  IADD3 R23, R47, R23, RZ ;  /* 0x000000172f177210 */ /* 0x000fe40007ffe0ff */
[----:B------:R-:W-:Y:S02]  /*1d60*/  IADD3 R47, P2, R8, R22, RZ ;  /* 0x00000016082f7210 */ /* 0x000fe40007f5e0ff */
[----:B------:R-:W2:Y:S01]  /*1d70*/  MUFU.EX2 R45, R45 ;  /* 0x0000002d002d7308 */ /* 0x000ea20000000800 */
[----:B0-----:R-:W-:Y:S01]  /*1d80*/  FADD.FTZ R25, R25, 1 ;  /* 0x3f80000019197421 */ /* 0x001fe20000010000 */
[----:B------:R-:W-:-:S06]  /*1d90*/  IADD3.X R50, RZ, R23, RZ, P2, !PT ;  /* 0x00000017ff327210 */ /* 0x000fcc00017fe4ff */
[----:B------:R-:W0:Y:S01]  /*1da0*/  MUFU.EX2 R18, R18 ;  /* 0x0000001200127308 */ /* 0x000e220000000800 */
[----:B-1----:R-:W-:-:S07]  /*1db0*/  FADD.FTZ R26, R26, 1 ;  /* 0x3f8000001a1a7421 */ /* 0x002fce0000010000 */
[----:B------:R1:W3:Y:S08]  /*1dc0*/  MUFU.EX2 R11, R29 ;  /* 0x0000001d000b7308 */ /* 0x0002f00000000800 */
[----:B------:R-:W4:Y:S01]  /*1dd0*/  MUFU.EX2 R30, R30 ;  /* 0x0000001e001e7308 */ /* 0x000f220000000800 */
[----:B-1----:R-:W-:Y:S01]  /*1de0*/  FADD.FTZ R29, R16, 1 ;  /* 0x3f800000101d7421 */ /* 0x002fe20000010000 */
[----:B------:R-:W-:Y:S01]  /*1df0*/  FADD.FTZ R16, R35, 1 ;  /* 0x3f80000023107421 */ /* 0x000fe20000010000 */
[----:B------:R-:W-:Y:S01]  /*1e00*/  FADD.FTZ R35, R44, 1 ;  /* 0x3f8000002c237421 */ /* 0x000fe20000010000 */
[----:B--2---:R-:W-:Y:S01]  /*1e10*/  FADD.FTZ R44, R45, 1 ;  /* 0x3f8000002d2c7421 */ /* 0x004fe20000010000 */
[----:B0-----:R-:W-:Y:S01]  /*1e20*/  FADD.FTZ R45, R18, 1 ;  /* 0x3f800000122d7421 */ /* 0x001fe20000010000 */
[----:B------:R-:W-:-:S02]  /*1e30*/  IADD3 R18, P0, R10, R22, RZ ;  /* 0x000000160a127210 */ /* 0x000fc40007f1e0ff */
[----:B------:R-:W0:Y:S01]  /*1e40*/  MUFU.EX2 R32, R32 ;  /* 0x0000002000207308 */ /* 0x000e220000000800 */
[----:B---3--:R-:W-:Y:S01]  /*1e50*/  FADD.FTZ R46, R11, 1 ;  /* 0x3f8000000b2e7421 */ /* 0x008fe20000010000 */
[----:B------:R-:W-:Y:S01]  /*1e60*/  IADD3 R11, P1, R6, R22, RZ ;  /* 0x00000016060b7210 */ /* 0x000fe20007f3e0ff */
[----:B------:R-:W-:-:S03]  /*1e70*/  IMAD.X R49, RZ, RZ, R23, P0 ;  /* 0x000000ffff317224 */ /* 0x000fc600000e0617 */
[----:B------:R-:W-:Y:S02]  /*1e80*/  IADD3.X R48, RZ, R23, RZ, P1, !PT ;  /* 0x00000017ff307210 */ /* 0x000fe40000ffe4ff */
[----:B------:R-:W1:Y:S01]  /*1e90*/  MUFU.EX2 R13, R13 ;  /* 0x0000000d000d7308 */ /* 0x000e620000000800 */
[----:B----4-:R-:W-:Y:S01]  /*1ea0*/  FADD.FTZ R30, R30, 1 ;  /* 0x3f8000001e1e7421 */ /* 0x010fe20000010000 */
[----:B------:R-:W-:Y:S02]  /*1eb0*/  LEA R10, P3, R11, UR6, 0x1 ;  /* 0x000000060b0a7c11 */ /* 0x000fe4000f8608ff */
[----:B------:R-:W-:Y:S02]  /*1ec0*/  IADD3 R9, P1, R9, R22, RZ ;  /* 0x0000001609097210 */ /* 0x000fe40007f3e0ff */
[----:B------:R-:W-:Y:S02]  /*1ed0*/  LEA R22, P2, R18, UR6, 0x1 ;  /* 0x0000000612167c11 */ /* 0x000fe4000f8408ff */
[----:B------:R-:W2:Y:S01]  /*1ee0*/  MUFU.RCP R29, R29 ;  /* 0x0000001d001d7308 */ /* 0x000ea20000001000 */
[----:B0-----:R-:W-:Y:S01]  /*1ef0*/  FADD.FTZ R32, R32, 1 ;  /* 0x3f80000020207421 */ /* 0x001fe20000010000 */
[----:B------:R-:W-:-:S02]  /*1f00*/  LEA.HI.X R11, R11, UR7, R48, 0x1, P3 ;  /* 0x000000070b0b7c11 */ /* 0x000fc400098f0c30 */
[----:B------:R-:W-:Y:S02]  /*1f10*/  IADD3.X R48, RZ, R23, RZ, P1, !PT ;  /* 0x00000017ff307210 */ /* 0x000fe40000ffe4ff */
[----:B------:R-:W-:Y:S02]  /*1f20*/  LEA.HI.X R23, R18, UR7, R49, 0x1, P2 ;  /* 0x0000000712177c11 */ /* 0x000fe400090f0c31 */
[----:B------:R-:W0:Y:S01]  /*1f30*/  MUFU.RCP R14, R14 ;  /* 0x0000000e000e7308 */ /* 0x000e220000001000 */
[----:B-1----:R-:W-:Y:S01]  /*1f40*/  FADD.FTZ R13, R13, 1 ;  /* 0x3f8000000d0d7421 */ /* 0x002fe20000010000 */
[----:B------:R-:W-:-:S04]  /*1f50*/  LEA R8, P1, R9, UR6, 0x1 ;  /* 0x0000000609087c11 */ /* 0x000fc8000f8208ff */
[----:B------:R-:W-:Y:S02]  /*1f60*/  LEA.HI.X R9, R9, UR7, R48, 0x1, P1 ;  /* 0x0000000709097c11 */ /* 0x000fe400088f0c30 */
[----:B------:R-:W1:Y:S01]  /*1f70*/  MUFU.RCP R16, R16 ;  /* 0x0000001000107308 */ /* 0x000e620000001000 */
[----:B--2---:R-:W-:-:S07]  /*1f80*/  FMUL.FTZ R29, R20, R29 ;  /* 0x0000001d141d7220 */ /* 0x004fce0000410000 */
[----:B------:R-:W2:Y:S01]  /*1f90*/  MUFU.RCP R34, R34 ;  /* 0x0000002200227308 */ /* 0x000ea20000001000 */
[----:B0-----:R-:W-:-:S05]  /*1fa0*/  FMUL.FTZ R14, R19, R14 ;  /* 0x0000000e130e7220 */ /* 0x001fca0000410000 */
[----:B------:R-:W-:Y:S02]  /*1fb0*/  F2FP.BF16.F32.PACK_AB R14, R14, R29 ;  /* 0x0000001d0e0e723e */ /* 0x000fe400000010ff */
[----:B------:R-:W0:Y:S01]  /*1fc0*/  MUFU.RCP R33, R33 ;  /* 0x0000002100217308 */ /* 0x000e220000001000 */
[----:B-1----:R-:W-:Y:S02]  /*1fd0*/  FMUL.FTZ R16, R31, R16 ;  /* 0x000000101f107220 */ /* 0x002fe40000410000 */
[----:B------:R1:W-:Y:S05]  /*1fe0*/  STG.E.U16 desc[UR8][R10.64], R14 ;  /* 0x0000000e0a007986 */ /* 0x0003ea000c101508 */
[----:B------:R-:W3:Y:S01]  /*1ff0*/  MUFU.RCP R25, R25 ;  /* 0x0000001900197308 */ /* 0x000ee20000001000 */
[----:B--2---:R-:W-:-:S05]  /*2000*/  FMUL.FTZ R37, R37, R34 ;  /* 0x0000002225257220 */ /* 0x004fca0000410000 */
[----:B------:R-:W-:Y:S02]  /*2010*/  F2FP.BF16.F32.PACK_AB R16, R37, R16 ;  /* 0x000000102510723e */ /* 0x000fe400000010ff */
[----:B------:R-:W2:Y:S01]  /*2020*/  MUFU.RCP R26, R26 ;  /* 0x0000001a001a7308 */ /* 0x000ea20000001000 */
[----:B0-----:R-:W-:Y:S01]  /*2030*/  FMUL.FTZ R33, R36, R33 ;  /* 0x0000002124217220 */ /* 0x001fe20000410000 */
[----:B------:R-:W-:Y:S01]  /*2040*/  PRMT R18, R16, 0x7632, R18 ;  /* 0x0000763210127816 */ /* 0x000fe20000000012 */
[----:B------:R-:W-:Y:S04]  /*2050*/  STG.E.U16 desc[UR8][R10.64+0x4], R16 ;  /* 0x000004100a007986 */ /* 0x000fe8000c101508 */
[----:B------:R-:W-:Y:S01]  /*2060*/  STG.E.U16 desc[UR8][R10.64+0x6], R18 ;  /* 0x000006120a007986 */ /* 0x000fe2000c101508 */
[----:B------:R-:W0:Y:S01]  /*2070*/  MUFU.RCP R38, R38 ;  /* 0x0000002600267308 */ /* 0x000e220000001000 */
[----:B---3--:R-:W-:-:S05]  /*2080*/  FMUL.FTZ R40, R40, R25 ;  /* 0x0000001928287220 */ /* 0x008fca0000410000 */
[----:B------:R-:W-:Y:S02]  /*2090*/  F2FP.BF16.F32.PACK_AB R33, R40, R33 ;  /* 0x000000212821723e */ /* 0x000fe400000010ff */
[----:B------:R-:W3:Y:S01]  /*20a0*/  MUFU.RCP R35, R35 ;  /* 0x0000002300237308 */ /* 0x000ee20000001000 */
[----:B--2---:R-:W-:-:S07]  /*20b0*/  FMUL.FTZ R26, R39, R26 ;  /* 0x0000001a271a7220 */ /* 0x004fce0000410000 */
[----:B------:R-:W2:Y:S01]  /*20c0*/  MUFU.RCP R44, R44 ;  /* 0x0000002c002c7308 */ /* 0x000ea20000001000 */
[----:B0-----:R-:W-:-:S05]  /*20d0*/  FMUL.FTZ R43, R43, R38 ;  /* 0x000000262b2b7220 */ /* 0x001fca0000410000 */
[----:B------:R-:W-:Y:S02]  /*20e0*/  F2FP.BF16.F32.PACK_AB R26, R43, R26 ;  /* 0x0000001a2b1a723e */ /* 0x000fe400000010ff */
[----:B------:R-:W0:Y:S01]  /*20f0*/  MUFU.RCP R41, R41 ;  /* 0x0000002900297308 */ /* 0x000e220000001000 */
[----:B---3--:R-:W-:-:S07]  /*2100*/  FMUL.FTZ R35, R42, R35 ;  /* 0x000000232a237220 */ /* 0x008fce0000410000 */
[----:B------:R-:W3:Y:S01]  /*2110*/  MUFU.RCP R45, R45 ;  /* 0x0000002d002d7308 */ /* 0x000ee20000001000 */
[----:B--2---:R-:W-:-:S05]  /*2120*/  FMUL.FTZ R44, R27, R44 ;  /* 0x0000002c1b2c7220 */ /* 0x004fca0000410000 */
[----:B------:R-:W-:Y:S02]  /*2130*/  F2FP.BF16.F32.PACK_AB R35, R44, R35 ;  /* 0x000000232c23723e */ /* 0x000fe400000010ff */
[----:B------:R2:W4:Y:S01]  /*2140*/  MUFU.RCP R6, R46 ;  /* 0x0000002e00067308 */ /* 0x0005220000001000 */
[----:B0-----:R-:W-:-:S07]  /*2150*/  FMUL.FTZ R41, R28, R41 ;  /* 0x000000291c297220 */ /* 0x001fce0000410000 */
[----:B------:R-:W0:Y:S01]  /*2160*/  MUFU.RCP R30, R30 ;  /* 0x0000001e001e7308 */ /* 0x000e220000001000 */
[----:B---3--:R-:W-:Y:S01]  /*2170*/  FMUL.FTZ R12, R12, R45 ;  /* 0x0000002d0c0c7220 */ /* 0x008fe20000410000 */
[----:B--2---:R-:W-:-:S04]  /*2180*/  LEA R46, P0, R47, UR6, 0x1 ;  /* 0x000000062f2e7c11 */ /* 0x004fc8000f8008ff */
[----:B------:R-:W-:Y:S02]  /*2190*/  F2FP.BF16.F32.PACK_AB R41, R12, R41 ;  /* 0x000000290c29723e */ /* 0x000fe400000010ff */
[----:B------:R-:W2:Y:S01]  /*21a0*/  MUFU.RCP R32, R32 ;  /* 0x0000002000207308 */ /* 0x000ea20000001000 */
[----:B----4-:R-:W-:Y:S01]  /*21b0*/  FMUL.FTZ R6, R15, R6 ;  /* 0x000000060f067220 */ /* 0x010fe20000410000 */
[----:B------:R-:W-:Y:S02]  /*21c0*/  PRMT R15, R14, 0x7632, R15 ;  /* 0x000076320e0f7816 */ /* 0x000fe4000000000f */
[----:B------:R-:W-:Y:S02]  /*21d0*/  LEA.HI.X R47, R47, UR7, R50, 0x1, P0 ;  /* 0x000000072f2f7c11 */ /* 0x000fe400080f0c32 */
[----:B-1----:R-:W-:Y:S01]  /*21e0*/  PRMT R14, R26, 0x7632, R14 ;  /* 0x000076321a0e7816 */ /* 0x002fe2000000000e */
[----:B------:R1:W-:Y:S01]  /*21f0*/  STG.E.U16 desc[UR8][R10.64+0x2], R15 ;  /* 0x0000020f0a007986 */ /* 0x0003e2000c101508 */
[----:B------:R-:W3:Y:S01]  /*2200*/  MUFU.RCP R13, R13 ;  /* 0x0000000d000d7308 */ /* 0x000ee20000001000 */
[----:B0-----:R-:W-:Y:S01]  /*2210*/  FMUL.FTZ R17, R17, R30 ;  /* 0x0000001e11117220 */ /* 0x001fe20000410000 */
[----:B------:R-:W-:Y:S01]  /*2220*/  PRMT R12, R41, 0x7632, R12 ;  /* 0x00007632290c7816 */ /* 0x000fe2000000000c */
[----:B------:R-:W-:Y:S01]  /*2230*/  STG.E.U16 desc[UR8][R46.64], R33 ;  /* 0x000000212e007986 */ /* 0x000fe2000c101508 */
[----:B------:R-:W-:-:S02]  /*2240*/  IADD3 R7, P0, R7, 0x15, RZ ;  /* 0x0000001507077810 */ /* 0x000fc40007f1e0ff */
[----:B------:R-:W-:Y:S01]  /*2250*/  F2FP.BF16.F32.PACK_AB R6, R17, R6 ;  /* 0x000000061106723e */ /* 0x000fe200000010ff */
[----:B------:R-:W-:Y:S01]  /*2260*/  STG.E.U16 desc[UR8][R46.64+0x4], R26 ;  /* 0x0000041a2e007986 */ /* 0x000fe2000c101508 */
[----:B------:R-:W-:Y:S01]  /*2270*/  IADD3.X R4, RZ, R4, RZ, P0, !PT ;  /* 0x00000004ff047210 */ /* 0x000fe200007fe4ff */
[----:B--2---:R-:W-:Y:S01]  /*2280*/  FMUL.FTZ R32, R21, R32 ;  /* 0x0000002015207220 */ /* 0x004fe20000410000 */
[----:B------:R-:W-:Y:S01]  /*2290*/  ISETP.GE.U32.AND P0, PT, R7, UR10, PT ;  /* 0x0000000a07007c0c */ /* 0x000fe2000bf06070 */
[----:B------:R-:W-:Y:S01]  /*22a0*/  STG.E.U16 desc[UR8][R46.64+0x6], R14 ;  /* 0x0000060e2e007986 */ /* 0x000fe2000c101508 */
[----:B-1----:R-:W-:Y:S02]  /*22b0*/  PRMT R11, R33, 0x7632, R11 ;  /* 0x00007632210b7816 */ /* 0x002fe4000000000b */
[----:B------:R-:W-:Y:S02]  /*22c0*/  PRMT R10, R35, 0x7632, R10 ;  /* 0x00007632230a7816 */ /* 0x000fe4000000000a */
[----:B------:R-:W-:Y:S01]  /*22d0*/  ISETP.GE.AND.EX P0, PT, R4, UR5, PT, P0 ;  /* 0x0000000504007c0c */ /* 0x000fe2000bf06300 */
[----:B---3--:R-:W-:Y:S01]  /*22e0*/  FMUL.FTZ R13, R24, R13 ;  /* 0x0000000d180d7220 */ /* 0x008fe20000410000 */
[----:B------:R0:W-:Y:S04]  /*22f0*/  STG.E.U16 desc[UR8][R46.64+0x2], R11 ;  /* 0x0000020b2e007986 */ /* 0x0001e8000c101508 */
[----:B------:R-:W-:Y:S01]  /*2300*/  F2FP.BF16.F32.PACK_AB R32, R13, R32 ;  /* 0x000000200d20723e */ /* 0x000fe200000010ff */
[----:B------:R-:W-:Y:S04]  /*2310*/  STG.E.U16 desc[UR8][R8.64], R35 ;  /* 0x0000002308007986 */ /* 0x000fe8000c101508 */
[----:B------:R-:W-:Y:S01]  /*2320*/  STG.E.U16 desc[UR8][R8.64+0x2], R10 ;  /* 0x0000020a08007986 */ /* 0x000fe2000c101508 */
[----:B0-----:R-:W-:-:S03]  /*2330*/  PRMT R11, R6, 0x7632, R11 ;  /* 0x00007632060b7816 */ /* 0x001fc6000000000b */
        /* <DEDUP_REMOVED lines=9> */
.L_x_1690:
        /* <DEDUP_REMOVED lines=11> */
.L_x_3568:


//--------------------- .text._ZN13group_norm_v214gn_cuda_kernelI13__nv_bfloat16Li320ELi1ELi16ELi160ELi256ELb1ELi32ELi320ELi320ELi4ELb1ELi18ELb0ELb0ENS_16CompileConditionILi900EEEEEvPT_PKS4_S7_S7_flPfS8_Pj --------------------------
	.section	.text._ZN13group_norm_v214gn_cuda_kernelI13__nv_bfloat16Li320ELi1ELi16ELi160ELi256ELb1ELi32ELi320ELi320ELi4ELb1ELi18ELb0ELb0ENS_16CompileConditionILi900EEEEEvPT_PKS4_S7_S7_flPfS8_Pj,"ax",@progbits
	.align	128
        .global         _ZN13group_norm_v214gn_cuda_kernelI13__nv_bfloat16Li320ELi1ELi16ELi160ELi256ELb1ELi32ELi320ELi320ELi4ELb1ELi18ELb0ELb0ENS_16CompileConditionILi900EEEEEvPT_PKS4_S7_S7_flPfS8_Pj
        .type           _ZN13group_norm_v214gn_cuda_kernelI13__nv_bfloat16Li320ELi1ELi16ELi160ELi256ELb1ELi32ELi320ELi320ELi4ELb1ELi18ELb0ELb0ENS_16CompileConditionILi900EEEEEvPT_PKS4_S7_S7_flPfS8_Pj,@function
        .size           _ZN13group_norm_v214gn_cuda_kernelI13__nv_bfloat16Li320ELi1ELi16ELi160ELi256ELb1ELi32ELi320ELi320ELi4ELb1ELi18ELb0ELb0ENS_16CompileConditionILi900EEEEEvPT_PKS4_S7_S7_flPfS8_Pj,(.L_x_3569 - _ZN13group_norm_v214gn_cuda_kernelI13__nv_bfloat16Li320ELi1ELi16ELi160ELi256ELb1ELi32ELi320ELi320ELi4ELb1ELi18ELb0ELb0ENS_16CompileConditionILi900EEEEEvPT_PKS4_S7_S7_flPfS8_Pj)
        .other          _ZN13group_norm_v214gn_cuda_kernelI13__nv_bfloat16Li320ELi1ELi16ELi160ELi256ELb1ELi32ELi320ELi320ELi4ELb1ELi18ELb0ELb0ENS_16CompileConditionILi900EEEEEvPT_PKS4_S7_S7_flPfS8_Pj,@"STO_CUDA_ENTRY STV_DEFAULT"
_ZN13group_norm_v214gn_cuda_kernelI13__nv_bfloat16Li320ELi1ELi16ELi160ELi256ELb1ELi32ELi320ELi320ELi4ELb1ELi18ELb0ELb0ENS_16CompileConditionILi900EEEEEvPT_PKS4_S7_S7_flPfS8_Pj:
.text._ZN13group_norm_v214gn_cuda_kernelI13__nv_bfloat16Li320ELi1ELi16ELi160ELi256ELb1ELi32ELi320ELi320ELi4ELb1ELi18ELb0ELb0ENS_16CompileConditionILi900EEEEEvPT_PKS4_S7_S7_flPfS8_Pj:
        /* <DEDUP_REMOVED lines=9> */
[----:B------:R-:W1:Y:S01]  /*0090*/  LDC.64 R6, c[0x0][0x250] ;  /* 0x00009400ff067b82 */ /* 0x000e620000000a00 */
[----:B------:R-:W-:Y:S01]  /*00a0*/  MOV R0, 0x400 ;  /* 0x0000040000007802 */ /* 0x000fe20000000f00 */
[----:B------:R-:W-:Y:S01]  /*00b0*/  ULDC.64 UR4, c[0x0][0x240] ;  /* 0x0000900000047ab9 */ /* 0x000fe20000000a00 */
[----:B------:R-:W2:Y:S01]  /*00c0*/  S2R R20, SR_CTAID.X ;  /* 0x0000000000147919 */ /* 0x000ea20000002500 */
[----:B------:R-:W-:Y:S01]  /*00d0*/  HFMA2.MMA R18, -RZ, RZ, 0, 0 ;  /* 0x00000000ff127435 */ /* 0x000fe200000001ff */
[----:B------:R-:W-:Y:S01]  /*00e0*/  ISETP.EQ.U32.AND P1, PT, RZ, UR4, PT ;  /* 0x00000004ff007c0c */ /* 0x000fe2000bf22070 */
[----:B------:R-:W-:Y:S01]  /*00f0*/  ULDC.64 UR8, c[0x0][0x208] ;  /* 0x0000820000087ab9 */ /* 0x000fe20000000a00 */
[----:B------:R-:W3:Y:S01]  /*0100*/  S2R R5, SR_CgaCtaId ;  /* 0x0000000000057919 */ /* 0x000ee20000008800 */
[----:B------:R-:W-:Y:S02]  /*0110*/  MOV R19, UR6 ;  /* 0x0000000600137c02 */ /* 0x000fe40008000f00 */
[----:B------:R-:W-:Y:S01]  /*0120*/  MOV R22, RZ ;  /* 0x000000ff00167202 */ /* 0x000fe20000000f00 */
[----:B0-----:R-:W-:Y:S01]  /*0130*/  IMAD.WIDE.U32 R2, R16, -0x33333333, RZ ;  /* 0xcccccccd10027825 */ /* 0x001fe200078e00ff */
[----:B------:R-:W-:-:S02]  /*0140*/  SHF.R.U32.HI R17, RZ, 0x2, R16 ;  /* 0x00000002ff117819 */ /* 0x000fc40000011610 */
[----:B------:R-:W-:Y:S02]  /*0150*/  LOP3.LUT R23, R16, 0x3, RZ, 0xc0, !PT ;  /* 0x0000000310177812 */ /* 0x000fe400078ec0ff */
[----:B------:R-:W-:Y:S02]  /*0160*/  SHF.R.U32.HI R21, RZ, 0x6, R3 ;  /* 0x00000006ff157819 */ /* 0x000fe40000011603 */
[----:B--2---:R-:W-:Y:S02]  /*0170*/  LOP3.LUT P0, RZ, R20, 0x7, RZ, 0xc0, !PT ;  /* 0x0000000714ff7812 */ /* 0x004fe4000780c0ff */
[----:B---3--:R-:W-:Y:S01]  /*0180*/  LEA R3, R5, R0, 0x18 ;  /* 0x0000000005037211 */ /* 0x008fe200078ec0ff */
[----:B------:R-:W-:Y:S01]  /*0190*/  IMAD R0, R21, -0x50, R16 ;  /* 0xffffffb015007824 */ /* 0x000fe200078e0210 */
[----:B------:R-:W-:Y:S02]  /*01a0*/  ISETP.GT.U32.OR P0, PT, R16, 0x1, P0 ;  /* 0x000000011000780c */ /* 0x000fe40000704470 */
[----:B------:R-:W-:Y:S01]  /*01b0*/  LOP3.LUT R20, R20, 0x7, RZ, 0xc0, !PT ;  /* 0x0000000714147812 */ /* 0x000fe200078ec0ff */
[----:B------:R-:W-:Y:S01]  /*01c0*/  IMAD R0, R0, 0x28, R3 ;  /* 0x0000002800007824 */ /* 0x000fe200078e0203 */
[----:B------:R-:W-:-:S02]  /*01d0*/  ISETP.EQ.OR.EX P0, PT, RZ, UR5, P0, P1 ;  /* 0x00000005ff007c0c */ /* 0x000fc40008702710 */
[----:B------:R-:W-:Y:S02]  /*01e0*/  SHF.L.U32 R3, R17, 0x3, RZ ;  /* 0x0000000311037819 */ /* 0x000fe400000006ff */
[----:B-1----:R-:W-:Y:S02]  /*01f0*/  LEA R2, P1, R19, R6, 0x2 ;  /* 0x0000000613027211 */ /* 0x002fe400078210ff */
[----:B------:R-:W-:Y:S02]  /*0200*/  LOP3.LUT R20, R3, 0xfffffff8, R20, 0xe2, !PT ;  /* 0xfffffff803147812 */ /* 0x000fe400078ee214 */
[----:B------:R-:W-:Y:S02]  /*0210*/  LEA R21, R21, R0, 0x3 ;  /* 0x0000000015157211 */ /* 0x000fe400078e18ff */
[----:B------:R-:W-:-:S07]  /*0220*/  LEA.HI.X R3, R19, R7, R18, 0x2, P1 ;  /* 0x0000000713037211 */ /* 0x000fce00008f1412 */
.L_x_1698:
[----:B------:R-:W0:Y:S01]  /*0230*/  S2UR UR7, SR_CTAID.X ;  /* 0x00000000000779c3 */ /* 0x000e220000002500 */
[----:B----4-:R-:W-:Y:S01]  /*0240*/  IMAD.WIDE.U32 R4, R16, -0x33333333, RZ ;  /* 0xcccccccd10047825 */ /* 0x010fe200078e00ff */
[--C-:B------:R-:W-:Y:S02]  /*0250*/  SHF.R.U32.HI R0, RZ, 0x3, R18.reuse ;  /* 0x00000003ff007819 */ /* 0x100fe40000011612 */
[C---:B------:R-:W-:Y:S02]  /*0260*/  SHF.R.U64 R9, R19.reuse, 0x3, R18 ;  /* 0x0000000313097819 */ /* 0x040fe40000001212 */
[----:B------:R-:W-:Y:S01]  /*0270*/  SHF.R.U32.HI R43, RZ, 0x6, R5 ;  /* 0x00000006ff2b7819 */ /* 0x000fe20000011605 */
[----:B------:R-:W-:Y:S01]  /*0280*/  IMAD R7, R0, 0xa0000, RZ ;  /* 0x000a000000077824 */ /* 0x000fe200078e02ff */
[----:B------:R-:W-:-:S03]  /*0290*/  LOP3.LUT R5, R19, 0x7, RZ, 0xc0, !PT ;  /* 0x0000000713057812 */ /* 0x000fc600078ec0ff */
[----:B------:R-:W-:-:S04]  /*02a0*/  IMAD R6, R43, -0x50, R16 ;  /* 0xffffffb02b067824 */ /* 0x000fc800078e0210 */
[----:B------:R-:W-:-:S05]  /*02b0*/  IMAD R5, R5, 0x50, R6 ;  /* 0x0000005005057824 */ /* 0x000fca00078e0206 */
[----:B------:R-:W-:Y:S01]  /*02c0*/  SHF.L.U32 R4, R5, 0x2, RZ ;  /* 0x0000000205047819 */ /* 0x000fe200000006ff */
[----:B0-----:R-:W-:-:S03]  /*02d0*/  USHF.L.U32 UR4, UR7, 0x5, URZ ;  /* 0x0000000507047899 */ /* 0x001fc6000800063f */
[--C-:B------:R-:W-:Y:S01]  /*02e0*/  SHF.R.S32.HI R5, RZ, 0x1f, R4.reuse ;  /* 0x0000001fff057819 */ /* 0x100fe20000011404 */
[----:B------:R-:W-:Y:S02]  /*02f0*/  ULOP3.LUT UR4, UR4, 0xe0, URZ, 0xc0, !UPT ;  /* 0x000000e004047892 */ /* 0x000fe4000f8ec03f */
[----:B------:R-:W-:-:S04]  /*0300*/  IMAD.WIDE.U32 R8, R9, 0xa0000, R4 ;  /* 0x000a000009087825 */ /* 0x000fc800078e0004 */
[----:B------:R-:W-:Y:S01]  /*0310*/  IADD3 R43, R43, UR4, RZ ;  /* 0x000000042b2b7c10 */ /* 0x000fe2000fffe0ff */
[----:B------:R-:W-:Y:S01]  /*0320*/  ULDC.64 UR4, c[0x0][0x218] ;  /* 0x0000860000047ab9 */ /* 0x000fe20000000a00 */
[----:B------:R-:W-:-:S03]  /*0330*/  IADD3 R28, R9, R7, RZ ;  /* 0x00000007091c7210 */ /* 0x000fc60007ffe0ff */
[----:B------:R-:W-:-:S04]  /*0340*/  IMAD R43, R43, 0xa00, RZ ;  /* 0x00000a002b2b7824 */ /* 0x000fc800078e02ff */
[C---:B------:R-:W-:Y:S01]  /*0350*/  VIADD R33, R43.reuse, 0x2800 ;  /* 0x000028002b217836 */ /* 0x040fe20000000000 */
[----:B------:R-:W-:-:S04]  /*0360*/  IADD3 R0, P1, R43, R8, RZ ;  /* 0x000000082b007210 */ /* 0x000fc80007f3e0ff */
[----:B------:R-:W-:Y:S02]  /*0370*/  IADD3.X R7, RZ, R28, RZ, P1, !PT ;  /* 0x0000001cff077210 */ /* 0x000fe40000ffe4ff */
[----:B------:R-:W-:-:S04]  /*0380*/  LEA R48, P1, R0, UR4, 0x1 ;  /* 0x0000000400307c11 */ /* 0x000fc8000f8208ff */
[----:B------:R-:W-:Y:S02]  /*0390*/  LEA.HI.X R49, R0, UR5, R7, 0x1, P1 ;  /* 0x0000000500317c11 */ /* 0x000fe400088f0c07 */
[----:B------:R-:W-:-:S04]  /*03a0*/  IADD3 R0, P1, R33, R8, RZ ;  /* 0x0000000821007210 */ /* 0x000fc80007f3e0ff */
[----:B------:R-:W2:Y:S01]  /*03b0*/  LDG.E.64.CONSTANT R48, desc[UR8][R48.64] ;  /* 0x0000000830307981 */ /* 0x000ea2000c1e9b00 */
[----:B------:R-:W-:Y:S02]  /*03c0*/  IADD3.X R7, RZ, R28, RZ, P1, !PT ;  /* 0x0000001cff077210 */ /* 0x000fe40000ffe4ff */
[C---:B------:R-:W-:Y:S02]  /*03d0*/  LEA R46, P1, R0.reuse, UR4, 0x1 ;  /* 0x00000004002e7c11 */ /* 0x040fe4000f8208ff */
[----:B------:R-:W-:Y:S02]  /*03e0*/  IADD3 R29, R43, 0x5000, RZ ;  /* 0x000050002b1d7810 */ /* 0x000fe40007ffe0ff */
[----:B------:R-:W-:Y:S02]  /*03f0*/  LEA.HI.X R47, R0, UR5, R7, 0x1, P1 ;  /* 0x00000005002f7c11 */ /* 0x000fe400088f0c07 */
[----:B------:R-:W-:-:S04]  /*0400*/  IADD3 R0, P1, R29, R8, RZ ;  /* 0x000000081d007210 */ /* 0x000fc80007f3e0ff */
[----:B------:R-:W3:Y:S01]  /*0410*/  LDG.E.64.CONSTANT R46, desc[UR8][R46.64] ;  /* 0x000000082e2e7981 */ /* 0x000ee2000c1e9b00 */
[----:B------:R-:W-:Y:S02]  /*0420*/  IADD3.X R7, RZ, R28, RZ, P1, !PT ;  /* 0x0000001cff077210 */ /* 0x000fe40000ffe4ff */
[C---:B------:R-:W-:Y:S02]  /*0430*/  LEA R44, P1, R0.reuse, UR4, 0x1 ;  /* 0x00000004002c7c11 */ /* 0x040fe4000f8208ff */
[----:B------:R-:W-:Y:S02]  /*0440*/  IADD3 R31, R43, 0x7800, RZ ;  /* 0x000078002b1f7810 */ /* 0x000fe40007ffe0ff */
        /* <DEDUP_REMOVED lines=8> */
[----:B------:R-:W5:Y:S01]  /*04d0*/  LDG.E.64.CONSTANT R26, desc[UR8][R26.64] ;  /* 0x000000081a1a7981 */ /* 0x000f62000c1e9b00 */
[----:B------:R-:W-:Y:S02]  /*04e0*/  IADD3.X R7, RZ, R28, RZ, P1, !PT ;  /* 0x0000001cff077210 */ /* 0x000fe40000ffe4ff */
[C---:B------:R-:W-:Y:S02]  /*04f0*/  LEA R24, P1, R0.reuse, UR4, 0x1 ;  /* 0x0000000400187c11 */ /* 0x040fe4000f8208ff */
[----:B------:R-:W-:Y:S02]  /*0500*/  IADD3 R37, R43, 0xc800, RZ ;  /* 0x0000c8002b257810 */ /* 0x000fe40007ffe0ff */
[----:B------:R-:W-:Y:S02]  /*0510*/  LEA.HI.X R25, R0, UR5, R7, 0x1, P1 ;  /* 0x0000000500197c11 */ /* 0x000fe400088f0c07 */
[----:B------:R-:W-:-:S04]  /*0520*/  IADD3 R0, P1, R37, R8, RZ ;  /* 0x0000000825007210 */ /* 0x000fc80007f3e0ff */
[----:B------:R-:W5:Y:S01]  /*0530*/  LDG.E.64.CONSTANT R24, desc[UR8][R24.64] ;  /* 0x0000000818187981 */ /* 0x000f62000c1e9b00 */
[----:B------:R-:W-:Y:S01]  /*0540*/  IADD3.X R7, RZ, R28, RZ, P1, !PT ;  /* 0x0000001cff077210 */ /* 0x000fe20000ffe4ff */
[----:B------:R-:W-:Y:S01]  /*0550*/  VIADD R41, R43, 0xf000 ;  /* 0x0000f0002b297836 */ /* 0x000fe20000000000 */
[----:B------:R-:W-:-:S04]  /*0560*/  LEA R12, P1, R0, UR4, 0x1 ;  /* 0x00000004000c7c11 */ /* 0x000fc8000f8208ff */
        /* <DEDUP_REMOVED lines=9> */
[----:B------:R-:W-:Y:S02]  /*0600*/  IADD3.X R0, RZ, R28, RZ, P1, !PT ;  /* 0x0000001cff007210 */ /* 0x000fe40000ffe4ff */
[----:B------:R-:W-:-:S04]  /*0610*/  LEA R8, P1, R9, UR4, 0x1 ;  /* 0x0000000409087c11 */ /* 0x000fc8000f8208ff */
[----:B------:R-:W-:-:S06]  /*0620*/  LEA.HI.X R9, R9, UR5, R0, 0x1, P1 ;  /* 0x0000000509097c11 */ /* 0x000fcc00088f0c00 */
[----:B------:R-:W5:Y:S01]  /*0630*/  LDG.E.64.CONSTANT R8, desc[UR8][R8.64] ;  /* 0x0000000808087981 */ /* 0x000f62000c1e9b00 */
[----:B------:R-:W-:Y:S01]  /*0640*/  ISETP.GT.U32.AND P1, PT, R16, 0x7, PT ;  /* 0x000000071000780c */ /* 0x000fe20003f24070 */
[----:B------:R-:W-:Y:S01]  /*0650*/  BSSY B0, `(.L_x_1691) ;  /* 0x00000cc000007945 */ /* 0x000fe20003800000 */
[C---:B--2---:R-:W-:Y:S02]  /*0660*/  SHF.L.U32 R0, R48.reuse, 0x10, RZ ;  /* 0x0000001030007819 */ /* 0x044fe400000006ff */
[----:B------:R-:W-:Y:S02]  /*0670*/  PRMT R7, R48, 0x7632, R7 ;  /* 0x0000763230077816 */ /* 0x000fe40000000007 */
[----:B------:R-:W-:Y:S01]  /*0680*/  SHF.L.U32 R53, R49, 0x10, RZ ;  /* 0x0000001031357819 */ /* 0x000fe200000006ff */
        /* <DEDUP_REMOVED lines=30> */
[C---:B------:R-:W-:Y:S02]  /*0870*/  SHF.L.U32 R53, R45.reuse, 0x10, RZ ;  /* 0x000000102d357819 */ /* 0x040fe400000006ff */
[----:B------:R-:W-:Y:S01]  /*0880*/  PRMT R0, R45, 0x7632, R0 ;  /* 0x000076322d007816 */ /* 0x000fe20000000000 */
[----:B------:R-:W-:Y:S01]  /*0890*/  FFMA.FTZ R28, R51, R51, R28 ;  /* 0x00000033331c7223 */ /* 0x000fe2000001001c */
[----:B------:R-:W-:-:S02]  /*08a0*/  FADD.FTZ R7, R7, R51 ;  /* 0x0000003307077221 */ /* 0x000fc40000010000 */
[----:B------:R-:W-:Y:S01]  /*08b0*/  SHF.L.U32 R51, R0, 0x10, RZ ;  /* 0x0000001000337819 */ /* 0x000fe200000006ff */
[----:B------:R-:W-:Y:S01]  /*08c0*/  FFMA.FTZ R28, R53, R53, R28 ;  /* 0x00000035351c7223 */ /* 0x000fe2000001001c */
[----:B------:R-:W-:Y:S01]  /*08d0*/  FADD.FTZ R7, R7, R53 ;  /* 0x0000003507077221 */ /* 0x000fe20000010000 */
[C---:B-----5:R-:W-:Y:S02]  /*08e0*/  SHF.L.U32 R53, R26.reuse, 0x10, RZ ;  /* 0x000000101a357819 */ /* 0x060fe400000006ff */
[----:B------:R-:W-:Y:S01]  /*08f0*/  PRMT R0, R26, 0x7632, R0 ;  /* 0x000076321a007816 */ /* 0x000fe20000000000 */
[----:B------:R-:W-:Y:S01]  /*0900*/  FFMA.FTZ R28, R51, R51, R28 ;  /* 0x00000033331c7223 */ /* 0x000fe2000001001c */
[----:B------:R-:W-:Y:S02]  /*0910*/  FADD.FTZ R7, R7, R51 ;  /* 0x0000003307077221 */ /* 0x000fe40000010000 */
[----:B------:R-:W-:Y:S01]  /*0920*/  SHF.L.U32 R51, R0, 0x10, RZ ;  /* 0x0000001000337819 */ /* 0x000fe200000006ff */
        /* <DEDUP_REMOVED lines=64> */
[----:B------:R-:W-:-:S03]  /*0d30*/  FADD.FTZ R7, R7, R53 ;  /* 0x0000003507077221 */ /* 0x000fc60000010000 */
[----:B------:R-:W-:Y:S01]  /*0d40*/  FFMA.FTZ R53, R51, R51, R28 ;  /* 0x0000003333357223 */ /* 0x000fe2000001001c */
[----:B------:R-:W-:Y:S01]  /*0d50*/  FADD.FTZ R52, R7, R51 ;  /* 0x0000003307347221 */ /* 0x000fe20000010000 */
[----:B------:R-:W-:Y:S02]  /*0d60*/  MOV R28, RZ ;  /* 0x000000ff001c7202 */ /* 0x000fe40000000f00 */
[----:B------:R-:W-:Y:S02]  /*0d70*/  MOV R7, RZ ;  /* 0x000000ff00077202 */ /* 0x000fe40000000f00 */
[----:B------:R0:W-:Y:S01]  /*0d80*/  STS.64 [R21], R52 ;  /* 0x0000003415007388 */ /* 0x0001e20000000a00 */
[----:B------:R-:W-:Y:S06]  /*0d90*/  BAR.SYNC.DEFER_BLOCKING 0x0 ;  /* 0x0000000000007b1d */ /* 0x000fec0000010000 */
[----:B------:R-:W-:Y:S05]  /*0da0*/  @P1 BRA `(.L_x_1692) ;  /* 0x0000000400581947 */ /* 0x000fea0003800000 */
[----:B------:R-:W1:Y:S01]  /*0db0*/  S2R R51, SR_CgaCtaId ;  /* 0x0000000000337919 */ /* 0x000e620000008800 */
[----:B------:R-:W-:Y:S01]  /*0dc0*/  HFMA2.MMA R30, -RZ, RZ, 0, 9.5367431640625e-06 ;  /* 0x000000a0ff1e7435 */ /* 0x000fe200000001ff */
[----:B------:R-:W-:Y:S01]  /*0dd0*/  MOV R28, 0x400 ;  /* 0x00000400001c7802 */ /* 0x000fe20000000f00 */
[----:B------:R-:W-:Y:S01]  /*0de0*/  IMAD.MOV.U32 R32, RZ, RZ, RZ ;  /* 0x000000ffff207224 */ /* 0x000fe200078e00ff */
[----:B------:R-:W-:-:S07]  /*0df0*/  MOV R7, RZ ;  /* 0x000000ff00077202 */ /* 0x000fce0000000f00 */
[CC--:B------:R-:W-:Y:S02]  /*0e00*/  IMAD R0, R17.reuse, R30.reuse, 0xc ;  /* 0x0000000c11007424 */ /* 0x0c0fe400078e021e */
[----:B------:R-:W-:-:S03]  /*0e10*/  IMAD R30, R17, R30, 0x1c ;  /* 0x0000001c111e7424 */ /* 0x000fc600078e021e */
[C---:B------:R-:W-:Y:S02]  /*0e20*/  IADD3 R57, R0.reuse, -0x4, RZ ;  /* 0xfffffffc00397810 */ /* 0x040fe40007ffe0ff */
[----:B------:R-:W-:Y:S02]  /*0e30*/  IADD3 R59, R0, -0x8, RZ ;  /* 0xfffffff8003b7810 */ /* 0x000fe40007ffe0ff */
[----:B-1----:R-:W-:Y:S01]  /*0e40*/  LEA R70, R51, R28, 0x18 ;  /* 0x0000001c33467211 */ /* 0x002fe200078ec0ff */
[----:B------:R-:W-:-:S11]  /*0e50*/  HFMA2.MMA R28, -RZ, RZ, 0, 0 ;  /* 0x00000000ff1c7435 */ /* 0x000fd600000001ff */
.L_x_1693:
[----:B------:R-:W-:Y:S01]  /*0e60*/  IMAD R34, R17, 0xa0, R32 ;  /* 0x000000a011227824 */ /* 0x000fe200078e0220 */
[-C--:B------:R-:W-:Y:S02]  /*0e70*/  IADD3 R36, R59, R32.reuse, RZ ;  /* 0x000000203b247210 */ /* 0x080fe40007ffe0ff */
[----:B------:R-:W-:Y:S02]  /*0e80*/  IADD3 R38, R57, R32, RZ ;  /* 0x0000002039267210 */ /* 0x000fe40007ffe0ff */
[----:B------:R-:W-:Y:S02]  /*0e90*/  SHF.R.S32.HI R51, RZ, 0x1f, R34 ;  /* 0x0000001fff337819 */ /* 0x000fe40000011422 */
[----:B0-----:R-:W-:Y:S02]  /*0ea0*/  SHF.R.S32.HI R53, RZ, 0x1f, R36 ;  /* 0x0000001fff357819 */ /* 0x001fe40000011424 */
[----:B------:R-:W-:Y:S02]  /*0eb0*/  LEA.HI R51, R51, R34, RZ, 0x2 ;  /* 0x0000002233337211 */ /* 0x000fe400078f10ff */
[----:B------:R-:W-:-:S02]  /*0ec0*/  IADD3 R34, R30, -0xc, RZ ;  /* 0xfffffff41e227810 */ /* 0x000fc40007ffe0ff */
[----:B------:R-:W-:Y:S02]  /*0ed0*/  SHF.R.S32.HI R55, RZ, 0x1f, R38 ;  /* 0x0000001fff377819 */ /* 0x000fe40000011426 */
[----:B------:R-:W-:Y:S02]  /*0ee0*/  LEA.HI R53, R53, R36, RZ, 0x2 ;  /* 0x0000002435357211 */ /* 0x000fe400078f10ff */
[----:B------:R-:W-:Y:S02]  /*0ef0*/  IADD3 R40, R0, R32, RZ ;  /* 0x0000002000287210 */ /* 0x000fe40007ffe0ff */
[----:B------:R-:W-:Y:S02]  /*0f00*/  IADD3 R36, R30, -0x8, RZ ;  /* 0xfffffff81e247810 */ /* 0x000fe40007ffe0ff */
[----:B------:R-:W-:Y:S02]  /*0f10*/  SHF.R.S32.HI R63, RZ, 0x1f, R34 ;  /* 0x0000001fff3f7819 */ /* 0x000fe40000011422 */
[----:B------:R-:W-:-:S02]  /*0f20*/  SHF.R.S32.HI R51, RZ, 0x2, R51 ;  /* 0x00000002ff337819 */ /* 0x000fc40000011433 */
[----:B------:R-:W-:Y:S02]  /*0f30*/  LEA.HI R55, R55, R38, RZ, 0x2 ;  /* 0x0000002637377211 */ /* 0x000fe400078f10ff */
[----:B------:R-:W-:Y:S02]  /*0f40*/  SHF.R.S32.HI R61, RZ, 0x1f, R40 ;  /* 0x0000001fff3d7819 */ /* 0x000fe40000011428 */
[----:B------:R-:W-:Y:S02]  /*0f50*/  IADD3 R38, R30, -0x4, RZ ;  /* 0xfffffffc1e267810 */ /* 0x000fe40007ffe0ff */
[----:B------:R-:W-:Y:S02]  /*0f60*/  SHF.R.S32.HI R65, RZ, 0x1f, R36 ;  /* 0x0000001fff417819 */ /* 0x000fe40000011424 */
[----:B------:R-:W-:Y:S02]  /*0f70*/  SHF.R.S32.HI R53, RZ, 0x2, R53 ;  /* 0x00000002ff357819 */ /* 0x000fe40000011435 */
[----:B------:R-:W-:Y:S01]  /*0f80*/  LEA.HI R63, R63, R34, RZ, 0x2 ;  /* 0x000000223f3f7211 */ /* 0x000fe200078f10ff */
[----:B------:R-:W-:Y:S01]  /*0f90*/  IMAD R34, R51, 0x28, R70 ;  /* 0x0000002833227824 */ /* 0x000fe200078e0246 */
[----:B------:R-:W-:-:S02]  /*0fa0*/  LEA.HI R61, R61, R40, RZ, 0x2 ;  /* 0x000000283d3d7211 */ /* 0x000fc400078f10ff */
[----:B------:R-:W-:Y:S01]  /*0fb0*/  SHF.R.S32.HI R67, RZ, 0x1f, R38 ;  /* 0x0000001fff437819 */ /* 0x000fe20000011426 */
[----:B------:R-:W-:Y:S01]  /*0fc0*/  IMAD R34, R23, 0x8, R34 ;  /* 0x0000000817227824 */ /* 0x000fe200078e0222 */
[----:B------:R-:W-:Y:S01]  /*0fd0*/  LEA.HI R65, R65, R36, RZ, 0x2 ;  /* 0x0000002441417211 */ /* 0x000fe200078f10ff */
[----:B------:R-:W-:Y:S01]  /*0fe0*/  IMAD R36, R53, 0x28, R70 ;  /* 0x0000002835247824 */ /* 0x000fe200078e0246 */
[----:B------:R-:W-:Y:S02]  /*0ff0*/  SHF.R.S32.HI R55, RZ, 0x2, R55 ;  /* 0x00000002ff377819 */ /* 0x000fe40000011437 */
[----:B------:R-:W-:Y:S02]  /*1000*/  SHF.R.S32.HI R51, RZ, 0x1f, R30 ;  /* 0x0000001fff337819 */ /* 0x000fe4000001141e */
[----:B------:R-:W-:Y:S01]  /*1010*/  LEA.HI R67, R67, R38, RZ, 0x2 ;  /* 0x0000002643437211 */ /* 0x000fe200078f10ff */
[----:B------:R-:W-:Y:S01]  /*1020*/  IMAD R38, R55, 0x28, R70 ;  /* 0x0000002837267824 */ /* 0x000fe200078e0246 */
[----:B------:R-:W-:-:S02]  /*1030*/  SHF.R.S32.HI R61, RZ, 0x2, R61 ;  /* 0x00000002ff3d7819 */ /* 0x000fc4000001143d */
[----:B------:R-:W-:Y:S02]  /*1040*/  LEA.HI R58, R51, R30, RZ, 0x2 ;  /* 0x0000001e333a7211 */ /* 0x000fe400078f10ff */
[----:B------:R-:W-:Y:S01]  /*1050*/  LEA R36, R23, R36, 0x3 ;  /* 0x0000002417247211 */ /* 0x000fe200078e18ff */
[----:B------:R0:W1:Y:S01]  /*1060*/  LDS.64 R50, [R34] ;  /* 0x0000000022327984 */ /* 0x0000620000000a00 */
[----:B------:R-:W-:Y:S01]  /*1070*/  SHF.R.S32.HI R63, RZ, 0x2, R63 ;  /* 0x00000002ff3f7819 */ /* 0x000fe2000001143f */
[--C-:B------:R-:W-:Y:S01]  /*1080*/  IMAD R40, R61, 0x28, R70.reuse ;  /* 0x000000283d287824 */ /* 0x100fe200078e0246 */
[----:B------:R-:W-:Y:S01]  /*1090*/  LEA R38, R23, R38, 0x3 ;  /* 0x0000002617267211 */ /* 0x000fe200078e18ff */
[----:B------:R-:W2:Y:S01]  /*10a0*/  LDS.64 R52, [R36] ;  /* 0x0000000024347984 */ /* 0x000ea20000000a00 */
[----:B------:R-:W-:Y:S01]  /*10b0*/  SHF.R.S32.HI R65, RZ, 0x2, R65 ;  /* 0x00000002ff417819 */ /* 0x000fe20000011441 */
[--C-:B------:R-:W-:Y:S01]  /*10c0*/  IMAD R42, R63, 0x28, R70.reuse ;  /* 0x000000283f2a7824 */ /* 0x100fe200078e0246 */
[----:B------:R-:W-:Y:S01]  /*10d0*/  LEA R40, R23, R40, 0x3 ;  /* 0x0000002817287211 */ /* 0x000fe200078e18ff */
[----:B------:R-:W3:Y:S01]  /*10e0*/  LDS.64 R54, [R38] ;  /* 0x0000000026367984 */ /* 0x000ee20000000a00 */
[----:B------:R-:W-:Y:S01]  /*10f0*/  SHF.R.S32.HI R67, RZ, 0x2, R67 ;  /* 0x00000002ff437819 */ /* 0x000fe20000011443 */
[----:B------:R-:W-:Y:S01]  /*1100*/  IMAD R56, R65, 0x28, R70 ;  /* 0x0000002841387824 */ /* 0x000fe200078e0246 */
[----:B------:R-:W-:Y:S01]  /*1110*/  LEA R42, R23, R42, 0x3 ;  /* 0x0000002a172a7211 */ /* 0x000fe200078e18ff */
[----:B------:R-:W4:Y:S01]  /*1120*/  LDS.64 R60, [R40] ;  /* 0x00000000283c7984 */ /* 0x000f220000000a00 */
[----:B------:R-:W-:Y:S01]  /*1130*/  SHF.R.S32.HI R58, RZ, 0x2, R58 ;  /* 0x00000002ff3a7819 */ /* 0x000fe2000001143a */
[--C-:B0-----:R-:W-:Y:S01]  /*1140*/  IMAD R34, R67, 0x28, R70.reuse ;  /* 0x0000002843227824 */ /* 0x101fe200078e0246 */
[C---:B------:R-:W-:Y:S01]  /*1150*/  LEA R56, R23.reuse, R56, 0x3 ;  /* 0x0000003817387211 */ /* 0x040fe200078e18ff */
[----:B------:R-:W0:Y:S01]  /*1160*/  LDS.64 R62, [R42] ;  /* 0x000000002a3e7984 */ /* 0x000e220000000a00 */
[----:B------:R-:W-:Y:S01]  /*1170*/  IADD3 R32, R32, 0x20, RZ ;  /* 0x0000002020207810 */ /* 0x000fe20007ffe0ff */
[----:B------:R-:W-:Y:S01]  /*1180*/  IMAD R58, R58, 0x28, R70 ;  /* 0x000000283a3a7824 */ /* 0x000fe200078e0246 */
[----:B------:R-:W-:Y:S01]  /*1190*/  LEA R34, R23, R34, 0x3 ;  /* 0x0000002217227211 */ /* 0x000fe200078e18ff */
[----:B------:R-:W5:Y:S01]  /*11a0*/  LDS.64 R64, [R56] ;  /* 0x0000000038407984 */ /* 0x000f620000000a00 */
[----:B------:R-:W-:-:S02]  /*11b0*/  ISETP.GE.U32.AND P1, PT, R32, 0xa0, PT ;  /* 0x000000a02000780c */ /* 0x000fc40003f26070 */
[----:B------:R-:W-:Y:S01]  /*11c0*/  LEA R58, R23, R58, 0x3 ;  /* 0x0000003a173a7211 */ /* 0x000fe200078e18ff */
[----:B------:R-:W5:Y:S01]  /*11d0*/  LDS.64 R66, [R34] ;  /* 0x0000000022427984 */ /* 0x000f620000000a00 */
[----:B------:R-:W-:-:S03]  /*11e0*/  IADD3 R30, R30, 0x20, RZ ;  /* 0x000000201e1e7810 */ /* 0x000fc60007ffe0ff */
[----:B------:R-:W5:Y:S01]  /*11f0*/  LDS.64 R68, [R58] ;  /* 0x000000003a447984 */ /* 0x000f620000000a00 */
        /* <DEDUP_REMOVED lines=8> */
[----:B0-----:R-:W-:Y:S01]  /*1280*/  FADD.FTZ R7, R7, R62 ;  /* 0x0000003e07077221 */ /* 0x001fe20000010000 */
        /* <DEDUP_REMOVED lines=8> */
.L_x_1692:
[----:B------:R-:W-:Y:S05]  /*1310*/  BSYNC B0 ;  /* 0x0000000000007941 */ /* 0x000fea0003800000 */
.L_x_1691:
[----:B------:R-:W1:Y:S01]  /*1320*/  SHFL.BFLY PT, R0, R7, 0x2, 0x1f ;  /* 0x0c401f0007007f89 */ /* 0x000e6200000e0000 */
[C---:B------:R-:W-:Y:S02]  /*1330*/  LOP3.LUT P1, RZ, R16.reuse, 0xfffffffb, RZ, 0xc0, !PT ;  /* 0xfffffffb10ff7812 */ /* 0x040fe4000782c0ff */
[C---:B------:R-:W-:Y:S01]  /*1340*/  ISETP.GT.U32.AND P3, PT, R16.reuse, 0xf, PT ;  /* 0x0000000f1000780c */ /* 0x040fe20003f64070 */
[----:B------:R-:W2:Y:S01]  /*1350*/  SHFL.BFLY PT, R51, R28, 0x2, 0x1f ;  /* 0x0c401f001c337f89 */ /* 0x000ea200000e0000 */
[----:B------:R-:W-:-:S09]  /*1360*/  ISETP.NE.AND P2, PT, R16, RZ, PT ;  /* 0x000000ff1000720c */ /* 0x000fd20003f45270 */
[----:B------:R-:W3:Y:S08]  /*1370*/  @!P1 LDC R59, c[0x0][0x10] ;  /* 0x00000400ff3b9b82 */ /* 0x000ef00000000800 */
[----:B------:R-:W4:Y:S01]  /*1380*/  @!P3 LDC R61, c[0x0][0x10] ;  /* 0x00000400ff3dbb82 */ /* 0x000f220000000800 */
[----:B-1----:R-:W-:Y:S01]  /*1390*/  FADD.FTZ R0, R0, R7 ;  /* 0x0000000700007221 */ /* 0x002fe20000010000 */
[----:B--2---:R-:W-:-:S04]  /*13a0*/  FADD.FTZ R30, R51, R28 ;  /* 0x0000001c331e7221 */ /* 0x004fc80000010000 */
[----:B------:R-:W1:Y:S02]  /*13b0*/  SHFL.BFLY PT, R55, R0, 0x1, 0x1f ;  /* 0x0c201f0000377f89 */ /* 0x000e6400000e0000 */
[----:B------:R-:W2:Y:S02]  /*13c0*/  @!P1 LDC.64 R50, c[0x0][0x248] ;  /* 0x00009200ff329b82 */ /* 0x000ea40000000a00 */
[----:B------:R-:W5:Y:S06]  /*13d0*/  SHFL.BFLY PT, R57, R30, 0x1, 0x1f ;  /* 0x0c201f001e397f89 */ /* 0x000f6c00000e0000 */
[----:B0-----:R-:W0:Y:S01]  /*13e0*/  @!P3 LDC.64 R52, c[0x0][0x248] ;  /* 0x00009200ff34bb82 */ /* 0x001e220000000a00 */
[----:B---3--:R-:W-:Y:S01]  /*13f0*/  @!P1 IMAD R7, R59, R22, UR6 ;  /* 0x000000063b079e24 */ /* 0x008fe2000f8e0216 */
[----:B------:R-:W-:-:S03]  /*1400*/  @!P3 LOP3.LUT R59, R16, 0x7ffffff8, RZ, 0xc0, !PT ;  /* 0x7ffffff8103bb812 */ /* 0x000fc600078ec0ff */
[----:B------:R-:W-:Y:S02]  /*1410*/  @!P1 IMAD R7, R7, 0x10, R20 ;  /* 0x0000001007079824 */ /* 0x000fe400078e0214 */
[----:B----4-:R-:W-:-:S03]  /*1420*/  @!P3 IMAD R32, R61, R22, UR6 ;  /* 0x000000063d20be24 */ /* 0x010fc6000f8e0216 */
[----:B------:R-:W-:Y:S02]  /*1430*/  @!P1 SHF.L.U32 R7, R7, 0x1, RZ ;  /* 0x0000000107079819 */ /* 0x000fe400000006ff */
[----:B------:R-:W-:Y:S02]  /*1440*/  @!P3 LEA R32, R32, R59, 0x4 ;  /* 0x0000003b2020b211 */ /* 0x000fe400078e20ff */
[----:B------:R-:W-:Y:S01]  /*1450*/  @!P3 LOP3.LUT R59, R16, 0x7, RZ, 0xc0, !PT ;  /* 0x00000007103bb812 */ /* 0x000fe200078ec0ff */
[----:B--2---:R-:W-:-:S04]  /*1460*/  @!P1 IMAD.WIDE.U32 R50, R7, 0x4, R50 ;  /* 0x0000000407329825 */ /* 0x004fc800078e0032 */
[----:B-1----:R-:W-:Y:S01]  /*1470*/  FADD.FTZ R56, R0, R55 ;  /* 0x0000003700387221 */ /* 0x002fe20000010000 */
[----:B------:R-:W-:Y:S01]  /*1480*/  @!P3 IADD3 R32, R32, R59, RZ ;  /* 0x0000003b2020b210 */ /* 0x000fe20007ffe0ff */
[----:B-----5:R-:W-:-:S03]  /*1490*/  FADD.FTZ R57, R30, R57 ;  /* 0x000000391e397221 */ /* 0x020fc60000010000 */
[----:B------:R-:W-:Y:S02]  /*14a0*/  @!P3 SHF.L.U32 R7, R32, 0x1, RZ ;  /* 0x000000012007b819 */ /* 0x000fe400000006ff */
[----:B------:R1:W-:Y:S03]  /*14b0*/  @!P1 STG.E.64 desc[UR8][R50.64], R56 ;  /* 0x0000003832009986 */ /* 0x0003e6000c101b08 */
[----:B0-----:R-:W-:Y:S01]  /*14c0*/  @!P3 IMAD.WIDE.U32 R52, R7, 0x4, R52 ;  /* 0x000000040734b825 */ /* 0x001fe200078e0034 */
[----:B------:R-:W-:Y:S06]  /*14d0*/  BAR.SYNC.DEFER_BLOCKING 0x0 ;  /* 0x0000000000007b1d */ /* 0x000fec0000010000 */
[----:B------:R-:W-:Y:S05]  /*14e0*/  @P2 BRA `(.L_x_1694) ;  /* 0x0000000000342947 */ /* 0x000fea0003800000 */
[----:B------:R-:W-:Y:S02]  /*14f0*/  ISETP.NE.AND P1, PT, RZ, UR7, PT ;  /* 0x00000007ff007c0c */ /* 0x000fe4000bf25270 */
[----:B------:R-:W-:-:S04]  /*1500*/  MOV R7, 0x7ffffff9 ;  /* 0x7ffffff900077802 */ /* 0x000fc80000000f00 */
[----:B------:R-:W-:Y:S01]  /*1510*/  SEL R7, R7, 0x1, !P1 ;  /* 0x0000000107077807 */ /* 0x000fe20004800000 */
[----:B------:R-:W-:Y:S06]  /*1520*/  MEMBAR.ALL.GPU ;  /* 0x0000000000007992 */ /* 0x000fec000000a000 */
[----:B------:R-:W-:-:S00]  /*1530*/  ERRBAR ;  /* 0x00000000000079ab */ /* 0x000fc00000000000 */
[----:B------:R-:W-:Y:S06]  /*1540*/  CGAERRBAR ;  /* 0x00000000000075ab */ /* 0x000fec0000000000 */
[----:B------:R0:W5:Y:S02]  /*1550*/  ATOM.E.ADD.STRONG.GPU PT, R7, desc[UR8][R2.64], R7 ;  /* 0x000000070207798a */ /* 0x00016400081ee1c8 */
.L_x_1695:
[----:B------:R-:W2:Y:S04]  /*1560*/  LD.E.STRONG.GPU R0, desc[UR8][R2.64] ;  /* 0x0000000802007980 */ /* 0x000ea8000c10f900 */
[----:B--2---:R-:W-:Y:S01]  /*1570*/  CCTL.IVALL ;  /* 0x00000000ff00798f */ /* 0x004fe20002000000 */
[----:B------:R-:W-:Y:S05]  /*1580*/  YIELD ;  /* 0x0000000000007946 */ /* 0x000fea0003800000 */
[----:B-----5:R-:W-:-:S04]  /*1590*/  LOP3.LUT R0, R0, R7, RZ, 0x3c, !PT ;  /* 0x0000000700007212 */ /* 0x020fc800078e3cff */
[----:B------:R-:W-:-:S13]  /*15a0*/  ISETP.GT.AND P1, PT, R0, -0x1, PT ;  /* 0xffffffff0000780c */ /* 0x000fda0003f24270 */
[----:B------:R-:W-:Y:S05]  /*15b0*/  @P1 BRA `(.L_x_1695) ;  /* 0xfffffffc00e81947 */ /* 0x000fea000383ffff */
.L_x_1694:
[----:B------:R-:W-:Y:S05]  /*15c0*/  WARPSYNC.ALL ;  /* 0x0000000000007948 */ /* 0x000fea0003800000 */
[----:B------:R-:W-:Y:S08]  /*15d0*/  BAR.SYNC.DEFER_BLOCKING 0x0 ;  /* 0x0000000000007b1d */ /* 0x000ff00000010000 */
[----:B-1----:R-:W1:Y:S08]  /*15e0*/  LDC.64 R56, c[0x0][0x220] ;  /* 0x00008800ff387b82 */ /* 0x002e700000000a00 */
[----:B------:R-:W2:Y:S01]  /*15f0*/  LDC.64 R50, c[0x0][0x228] ;  /* 0x00008a00ff327b82 */ /* 0x000ea20000000a00 */
[----:B------:R-:W3:Y:S01]  /*1600*/  @!P3 LDG.E.64 R52, desc[UR8][R52.64] ;  /* 0x000000083434b981 */ /* 0x000ee2000c1e1b00 */
[----:B-1----:R-:W-:-:S06]  /*1610*/  IMAD.WIDE R56, R4, 0x2, R56 ;  /* 0x0000000204387825 */ /* 0x002fcc00078e0238 */
[----:B------:R-:W4:Y:S01]  /*1620*/  LDG.E.64.CONSTANT R56, desc[UR8][R56.64] ;  /* 0x0000000838387981 */ /* 0x000f22000c1e9b00 */
[----:B--2---:R-:W-:-:S06]  /*1630*/  IMAD.WIDE R50, R4, 0x2, R50 ;  /* 0x0000000204327825 */ /* 0x004fcc00078e0232 */
[----:B------:R-:W2:Y:S01]  /*1640*/  LDG.E.64.CONSTANT R50, desc[UR8][R50.64] ;  /* 0x0000000832327981 */ /* 0x000ea2000c1e9b00 */
[----:B------:R-:W-:Y:S01]  /*1650*/  HFMA2.MMA R4, -RZ, RZ, 0, 0 ;  /* 0x00000000ff047435 */ /* 0x000fe200000001ff */
[----:B------:R-:W-:Y:S02]  /*1660*/  MOV R0, RZ ;  /* 0x000000ff00007202 */ /* 0x000fe40000000f00 */
[----:B------:R-:W-:-:S13]  /*1670*/  LOP3.LUT P1, RZ, R16, 0xfffffff7, RZ, 0xc0, !PT ;  /* 0xfffffff710ff7812 */ /* 0x000fda000782c0ff */
[----:B------:R-:W1:Y:S01]  /*1680*/  @!P1 S2R R32, SR_CgaCtaId ;  /* 0x0000000000209919 */ /* 0x000e620000008800 */
[----:B------:R-:W-:Y:S01]  /*1690*/  BSSY B0, `(.L_x_1696) ;  /* 0x0000041000007945 */ /* 0x000fe20003800000 */
        /* <DEDUP_REMOVED lines=10> */
[----:B------:R-:W-:Y:S01]  /*1740*/  PRMT R54, R10, 0x7632, R54 ;  /* 0x000076320a367816 */ /* 0x000fe20000000036 */
[----:B---3--:R-:W-:Y:S01]  /*1750*/  @!P3 FADD.FTZ R4, RZ, R52 ;  /* 0x00000034ff04b221 */ /* 0x008fe20000010000 */
[----:B------:R-:W-:-:S04]  /*1760*/  @!P3 FADD.FTZ R0, RZ, R53 ;  /* 0x00000035ff00b221 */ /* 0x000fc80000010000 */
[----:B------:R-:W3:Y:S04]  /*1770*/  SHFL.BFLY PT, R5, R4, 0x4, 0x1f ;  /* 0x0c801f0004057f89 */ /* 0x000ee800000e0000 */
[----:B------:R-:W5:Y:S01]  /*1780*/  SHFL.BFLY PT, R7, R0, 0x4, 0x1f ;  /* 0x0c801f0000077f89 */ /* 0x000f6200000e0000 */
[----:B---3--:R-:W-:-:S05]  /*1790*/  FADD.FTZ R5, R5, R4 ;  /* 0x0000000405057221 */ /* 0x008fca0000010000 */
[----:B------:R-:W3:Y:S01]  /*17a0*/  SHFL.BFLY PT, R28, R5, 0x2, 0x1f ;  /* 0x0c401f00051c7f89 */ /* 0x000ee200000e0000 */
[----:B-----5:R-:W-:-:S05]  /*17b0*/  FADD.FTZ R7, R7, R0 ;  /* 0x0000000007077221 */ /* 0x020fca0000010000 */
[----:B------:R-:W5:Y:S01]  /*17c0*/  SHFL.BFLY PT, R30, R7, 0x2, 0x1f ;  /* 0x0c401f00071e7f89 */ /* 0x000f6200000e0000 */
[----:B---3--:R-:W-:-:S05]  /*17d0*/  FADD.FTZ R28, R5, R28 ;  /* 0x0000001c051c7221 */ /* 0x008fca0000010000 */
[----:B------:R-:W3:Y:S01]  /*17e0*/  SHFL.BFLY PT, R53, R28, 0x1, 0x1f ;  /* 0x0c201f001c357f89 */ /* 0x000ee200000e0000 */
[----:B-----5:R-:W-:-:S05]  /*17f0*/  FADD.FTZ R30, R7, R30 ;  /* 0x0000001e071e7221 */ /* 0x020fca0000010000 */
[----:B------:R-:W5:Y:S01]  /*1800*/  SHFL.BFLY PT, R55, R30, 0x1, 0x1f ;  /* 0x0c201f001e377f89 */ /* 0x000f6200000e0000 */
[----:B------:R-:W-:-:S04]  /*1810*/  @!P1 MOV R0, 0x400 ;  /* 0x0000040000009802 */ /* 0x000fc80000000f00 */
[----:B------:R-:W-:Y:S01]  /*1820*/  @!P1 IADD3 R5, R0, 0xc80, RZ ;  /* 0x00000c8000059810 */ /* 0x000fe20007ffe0ff */
[----:B---3--:R-:W-:-:S04]  /*1830*/  FADD.FTZ R4, R28, R53 ;  /* 0x000000351c047221 */ /* 0x008fc80000010000 */
[----:B------:R-:W-:Y:S01]  /*1840*/  @!P1 FMUL.FTZ R4, R4, 2.4414062863797880709e-05 ;  /* 0x37cccccd04049820 */ /* 0x000fe20000410000 */
[----:B-----5:R-:W-:-:S03]  /*1850*/  FADD.FTZ R55, R30, R55 ;  /* 0x000000371e377221 */ /* 0x020fc60000010000 */
[----:B------:R-:W-:Y:S01]  /*1860*/  @!P1 FMUL.FTZ R0, R4, R4 ;  /* 0x0000000404009220 */ /* 0x000fe20000410000 */
[----:B-1----:R-:W-:Y:S02]  /*1870*/  @!P1 LEA R32, R32, R5, 0x18 ;  /* 0x0000000520209211 */ /* 0x002fe400078ec0ff */
[----:B------:R-:W-:Y:S01]  /*1880*/  @!P1 LOP3.LUT R5, R16, 0xfffffff8, RZ, 0xc0, !PT ;  /* 0xfffffff810059812 */ /* 0x000fe200078ec0ff */
[----:B------:R-:W-:-:S03]  /*1890*/  @!P1 FFMA.FTZ R0, R55, 2.4414062863797880709e-05, -R0 ;  /* 0x37cccccd37009823 */ /* 0x000fc60000010800 */
[----:B------:R-:W-:Y:S02]  /*18a0*/  @!P1 IADD3 R32, R5, R32, RZ ;  /* 0x0000002005209210 */ /* 0x000fe40007ffe0ff */
[----:B------:R-:W-:-:S05]  /*18b0*/  @!P1 FMNMX.FTZ R5, RZ, R0, !PT ;  /* 0x00000000ff059209 */ /* 0x000fca0007810000 */
[----:B------:R1:W-:Y:S01]  /*18c0*/  @!P1 STS.64 [R32], R4 ;  /* 0x0000000420009388 */ /* 0x0003e20000000a00 */
[----:B----4-:R-:W-:Y:S02]  /*18d0*/  PRMT R67, R56, 0x7632, R67 ;  /* 0x0000763238437816 */ /* 0x010fe40000000043 */
[----:B------:R-:W-:Y:S02]  /*18e0*/  PRMT R71, R57, 0x7632, R71 ;  /* 0x0000763239477816 */ /* 0x000fe40000000047 */
[----:B--2---:R-:W-:Y:S02]  /*18f0*/  PRMT R68, R50, 0x7632, R68 ;  /* 0x0000763232447816 */ /* 0x004fe40000000044 */
[----:B------:R-:W-:Y:S02]  /*1900*/  PRMT R94, R51, 0x7632, R94 ;  /* 0x00007632335e7816 */ /* 0x000fe4000000005e */
[----:B------:R-:W-:Y:S02]  /*1910*/  PRMT R0, R48, 0x7632, R0 ;  /* 0x0000763230007816 */ /* 0x000fe40000000000 */
[----:B------:R-:W-:-:S02]  /*1920*/  PRMT R30, R49, 0x7632, R30 ;  /* 0x00007632311e7816 */ /* 0x000fc4000000001e */
[----:B------:R-:W-:Y:S02]  /*1930*/  PRMT R55, R11, 0x7632, R55 ;  /* 0x000076320b377816 */ /* 0x000fe40000000037 */
[----:B------:R-:W-:Y:S02]  /*1940*/  PRMT R52, R8, 0x7632, R52 ;  /* 0x0000763208347816 */ /* 0x000fe40000000034 */
[----:B------:R-:W-:Y:S01]  /*1950*/  PRMT R53, R9, 0x7632, R53 ;  /* 0x0000763209357816 */ /* 0x000fe20000000035 */
[----:B------:R-:W-:Y:S06]  /*1960*/  BAR.SYNC.DEFER_BLOCKING 0x0 ;  /* 0x0000000000007b1d */ /* 0x000fec0000010000 */
[----:B-1----:R-:W-:Y:S05]  /*1970*/  @P0 BRA `(.L_x_1697) ;  /* 0x0000000000480947 */ /* 0x002fea0003800000 */
[----:B------:R-:W1:Y:S01]  /*1980*/  S2UR UR5, SR_CgaCtaId ;  /* 0x00000000000579c3 */ /* 0x000e620000008800 */
        /* <DEDUP_REMOVED lines=9> */
[----:B------:R-:W-:Y:S01]  /*1a20*/  LEA.HI.X.SX32 R5, R5, R4, 0x1, P1 ;  /* 0x0000000405057211 */ /* 0x000fe200008f0eff */
[----:B-1----:R-:W-:-:S06]  /*1a30*/  ULEA UR4, UR5, UR4, 0x18 ;  /* 0x0000000405047291 */ /* 0x002fcc000f8ec03f */
[----:B------:R-:W-:Y:S01]  /*1a40*/  LEA R7, R16, UR4, 0x3 ;  /* 0x0000000410077c11 */ /* 0x000fe2000f8e18ff */
[----:B------:R-:W-:Y:S02]  /*1a50*/  ULDC.64 UR4, c[0x0][0x240] ;  /* 0x0000900000047ab9 */ /* 0x000fe40000000a00 */
[C---:B------:R-:W-:Y:S02]  /*1a60*/  LEA R4, P1, R28.reuse, UR4, 0x3 ;  /* 0x000000041c047c11 */ /* 0x040fe4000f8218ff */
[----:B------:R-:W1:Y:S02]  /*1a70*/  LDS.64 R72, [R7] ;  /* 0x0000000007487984 */ /* 0x000e640000000a00 */
[----:B------:R-:W-:-:S05]  /*1a80*/  LEA.HI.X R5, R28, UR5, R5, 0x3, P1 ;  /* 0x000000051c057c11 */ /* 0x000fca00088f1c05 */
[----:B-1----:R1:W-:Y:S04]  /*1a90*/  STG.E.64 desc[UR8][R4.64], R72 ;  /* 0x0000004804007986 */ /* 0x0023e8000c101b08 */
.L_x_1697:
[----:B------:R-:W-:Y:S05]  /*1aa0*/  BSYNC B0 ;  /* 0x0000000000007941 */ /* 0x000fea0003800000 */
.L_x_1696:
[----:B------:R-:W2:Y:S01]  /*1ab0*/  S2UR UR5, SR_CgaCtaId ;  /* 0x00000000000579c3 */ /* 0x000ea20000008800 */
[C---:B-1----:R-:W-:Y:S01]  /*1ac0*/  LOP3.LUT R5, R19.reuse, 0x7, RZ, 0xc0, !PT ;  /* 0x0000000713057812 */ /* 0x042fe200078ec0ff */
[----:B------:R-:W-:Y:S01]  /*1ad0*/  UMOV UR4, 0x400 ;  /* 0x0000040000047882 */ /* 0x000fe20000000000 */
[----:B------:R-:W-:Y:S01]  /*1ae0*/  SHF.L.U32 R4, R19, 0x1, RZ ;  /* 0x0000000113047819 */ /* 0x000fe200000006ff */
[----:B------:R-:W-:Y:S01]  /*1af0*/  UIADD3 UR4, UR4, 0xc80, URZ ;  /* 0x00000c8004047890 */ /* 0x000fe2000fffe03f */
[----:B------:R-:W-:Y:S01]  /*1b00*/  SHF.L.U32 R47, R47, 0x10, RZ ;  /* 0x000000102f2f7819 */ /* 0x000fe200000006ff */
[----:B------:R-:W-:Y:S01]  /*1b10*/  IMAD R5, R5, 0x50, R6 ;  /* 0x0000005005057824 */ /* 0x000fe200078e0206 */
[----:B------:R-:W-:Y:S01]  /*1b20*/  LOP3.LUT R6, R4, 0xe, RZ, 0xc0, !PT ;  /* 0x0000000e04067812 */ /* 0x000fe200078ec0ff */
[----:B------:R-:W-:Y:S01]  /*1b30*/  IMAD.U32 R68, R68, 0x10000, RZ ;  /* 0x0001000044447824 */ /* 0x000fe200078e00ff */
[----:B------:R-:W-:Y:S02]  /*1b40*/  SHF.L.U32 R69, R0, 0x10, RZ ;  /* 0x0000001000457819 */ /* 0x000fe400000006ff */
[----:B------:R-:W-:-:S02]  /*1b50*/  SHF.L.U32 R4, R5, 0x2, RZ ;  /* 0x0000000205047819 */ /* 0x000fc400000006ff */
[----:B------:R-:W-:Y:S02]  /*1b60*/  IADD3 R5, RZ, -R6, RZ ;  /* 0x80000006ff057210 */ /* 0x000fe40007ffe0ff */
[----:B------:R-:W-:Y:S01]  /*1b70*/  SHF.L.U32 R73, R49, 0x10, RZ ;  /* 0x0000001031497819 */ /* 0x000fe200000006ff */
[----:B------:R-:W-:Y:S01]  /*1b80*/  IMAD.WIDE.U32 R6, R4, -0x33333333, RZ ;  /* 0xcccccccd04067825 */ /* 0x000fe200078e00ff */
[----:B------:R-:W-:Y:S02]  /*1b90*/  MOV R6, R5 ;  /* 0x0000000500067202 */ /* 0x000fe40000000f00 */
[----:B------:R-:W-:Y:S02]  /*1ba0*/  SHF.L.U32 R67, R67, 0x10, RZ ;  /* 0x0000001043437819 */ /* 0x000fe400000006ff */
[----:B------:R-:W-:Y:S02]  /*1bb0*/  LEA.HI R6, R7, R6, RZ, 0x19 ;  /* 0x0000000607067211 */ /* 0x000fe400078fc8ff */
[----:B------:R-:W-:Y:S01]  /*1bc0*/  SHF.L.U32 R45, R45, 0x10, RZ ;  /* 0x000000102d2d7819 */ /* 0x000fe200000006ff */
[----:B--2---:R-:W-:Y:S01]  /*1bd0*/  ULEA UR4, UR5, UR4, 0x18 ;  /* 0x0000000405047291 */ /* 0x004fe2000f8ec03f */
[----:B------:R-:W-:-:S02]  /*1be0*/  SHF.L.U32 R70, R51, 0x10, RZ ;  /* 0x0000001033467819 */ /* 0x000fc400000006ff */
[----:B------:R-:W-:Y:S02]  /*1bf0*/  SHF.L.U32 R51, R46, 0x10, RZ ;  /* 0x000000102e337819 */ /* 0x000fe400000006ff */
[----:B------:R-:W-:Y:S02]  /*1c00*/  SHF.L.U32 R71, R71, 0x10, RZ ;  /* 0x0000001047477819 */ /* 0x000fe400000006ff */
[----:B------:R-:W-:Y:S01]  /*1c10*/  LEA R6, R6, UR4, 0x3 ;  /* 0x0000000406067c11 */ /* 0x000fe2000f8e18ff */
[----:B------:R-:W-:Y:S01]  /*1c20*/  ULDC UR4, c[0x0][0x230] ;  /* 0x00008c0000047ab9 */ /* 0x000fe20000000800 */
[----:B------:R-:W-:Y:S02]  /*1c30*/  SHF.L.U32 R94, R94, 0x10, RZ ;  /* 0x000000105e5e7819 */ /* 0x000fe400000006ff */
[----:B------:R-:W-:Y:S02]  /*1c40*/  SHF.L.U32 R63, R63, 0x10, RZ ;  /* 0x000000103f3f7819 */ /* 0x000fe400000006ff */
[----:B------:R-:W1:Y:S01]  /*1c50*/  LDS.64 R6, [R6] ;  /* 0x0000000006067984 */ /* 0x000e620000000a00 */
[----:B------:R-:W-:-:S02]  /*1c60*/  SHF.L.U32 R61, R61, 0x10, RZ ;  /* 0x000000103d3d7819 */ /* 0x000fc400000006ff */
[----:B------:R-:W-:Y:S02]  /*1c70*/  SHF.L.U32 R66, R50, 0x10, RZ ;  /* 0x0000001032427819 */ /* 0x000fe400000006ff */
[----:B------:R-:W-:Y:S02]  /*1c80*/  SHF.L.U32 R65, R56, 0x10, RZ ;  /* 0x0000001038417819 */ /* 0x000fe400000006ff */
[----:B------:R-:W-:Y:S02]  /*1c90*/  SHF.L.U32 R13, R13, 0x10, RZ ;  /* 0x000000100d0d7819 */ /* 0x000fe400000006ff */
[----:B------:R-:W-:Y:S02]  /*1ca0*/  SHF.L.U32 R75, R8, 0x10, RZ ;  /* 0x00000010084b7819 */ /* 0x000fe400000006ff */
[----:B------:R-:W-:Y:S01]  /*1cb0*/  LOP3.LUT R22, R22, 0x1, RZ, 0x3c, !PT ;  /* 0x0000000116167812 */ /* 0x000fe200078e3cff */
[----:B-1----:R-:W-:Y:S01]  /*1cc0*/  FADD.FTZ R5, R7, UR4 ;  /* 0x0000000407057e21 */ /* 0x002fe20008010000 */
[--C-:B------:R-:W-:Y:S01]  /*1cd0*/  FADD.FTZ R40, R47, -R6.reuse ;  /* 0x800000062f287221 */ /* 0x100fe20000010000 */
[----:B------:R-:W-:Y:S01]  /*1ce0*/  SHF.L.U32 R47, R38, 0x10, RZ ;  /* 0x00000010262f7819 */ /* 0x000fe200000006ff */
[--C-:B------:R-:W-:Y:S01]  /*1cf0*/  FADD.FTZ R32, R73, -R6.reuse ;  /* 0x8000000649207221 */ /* 0x100fe20000010000 */
[----:B------:R-:W-:Y:S01]  /*1d00*/  SHF.L.U32 R7, R48, 0x10, RZ ;  /* 0x0000001030077819 */ /* 0x000fe200000006ff */
[--C-:B------:R-:W-:Y:S01]  /*1d10*/  FADD.FTZ R46, R45, -R6.reuse ;  /* 0x800000062d2e7221 */ /* 0x100fe20000010000 */
[----:B------:R-:W1:Y:S01]  /*1d20*/  MUFU.RSQ R5, R5 ;  /* 0x0000000500057308 */ /* 0x000e620000001400 */
[--C-:B------:R-:W-:Y:S01]  /*1d30*/  FADD.FTZ R36, R51, -R6.reuse ;  /* 0x8000000633247221 */ /* 0x100fe20000010000 */
[C---:B------:R-:W-:Y:S01]  /*1d40*/  FADD.FTZ R48, -R6.reuse, R63 ;  /* 0x0000003f06307221 */ /* 0x040fe20000010100 */
[--C-:B------:R-:W-:Y:S01]  /*1d50*/  FADD.FTZ R28, R7, -R6.reuse ;  /* 0x80000006071c7221 */ /* 0x100fe20000010000 */
[----:B------:R-:W-:Y:S01]  /*1d60*/  FADD.FTZ R50, -R6, R61 ;  /* 0x0000003d06327221 */ /* 0x000fe20000010100 */
[----:B------:R-:W-:Y:S01]  /*1d70*/  SHF.L.U32 R51, R60, 0x10, RZ ;  /* 0x000000103c337819 */ /* 0x000fe200000006ff */
[----:B------:R-:W-:Y:S01]  /*1d80*/  ULDC.64 UR4, c[0x0][0x210] ;  /* 0x0000840000047ab9 */ /* 0x000fe20000000a00 */
[----:B------:R-:W-:Y:S01]  /*1d90*/  SHF.L.U32 R73, R52, 0x10, RZ ;  /* 0x0000001034497819 */ /* 0x000fe200000006ff */
[----:B------:R-:W-:-:S04]  /*1da0*/  FADD.FTZ R52, R75, -R6 ;  /* 0x800000064b347221 */ /* 0x000fc80000010000 */
[C---:B------:R-:W-:Y:S01]  /*1db0*/  FADD.FTZ R96, -R6.reuse, R73 ;  /* 0x0000004906607221 */ /* 0x040fe20000010100 */
[----:B-1----:R-:W-:Y:S01]  /*1dc0*/  FMUL.FTZ R38, R5, R40 ;  /* 0x0000002805267220 */ /* 0x002fe20000410000 */
[----:B------:R-:W-:Y:S01]  /*1dd0*/  FADD.FTZ R40, -R6, R47 ;  /* 0x0000002f06287221 */ /* 0x000fe20000010100 */
[----:B------:R-:W-:Y:S01]  /*1de0*/  SHF.L.U32 R47, R44, 0x10, RZ ;  /* 0x000000102c2f7819 */ /* 0x000fe200000006ff */
[----:B------:R-:W-:Y:S01]  /*1df0*/  FMUL.FTZ R7, R28, R5 ;  /* 0x000000051c077220 */ /* 0x000fe20000410000 */
[----:B------:R-:W-:Y:S01]  /*1e00*/  FADD.FTZ R28, -R6, R69 ;  /* 0x00000045061c7221 */ /* 0x000fe20000010100 */
[----:B------:R-:W-:Y:S01]  /*1e10*/  SHF.L.U32 R69, R57, 0x10, RZ ;  /* 0x0000001039457819 */ /* 0x000fe200000006ff */
[----:B------:R-:W-:Y:S01]  /*1e20*/  FMUL.FTZ R52, R5, R52 ;  /* 0x0000003405347220 */ /* 0x000fe20000410000 */
[----:B------:R-:W-:Y:S01]  /*1e30*/  FADD.FTZ R44, R47, -R6 ;  /* 0x800000062f2c7221 */ /* 0x000fe20000010000 */
[----:B------:R-:W-:Y:S02]  /*1e40*/  IMAD.U32 R47, R42, 0x10000, RZ ;  /* 0x000100002a2f7824 */ /* 0x000fe400078e00ff */
[C---:B------:R-:W-:Y:S01]  /*1e50*/  FMUL.FTZ R49, R5.reuse, R28 ;  /* 0x0000001c05317220 */ /* 0x040fe20000410000 */
[----:B------:R-:W-:Y:S01]  /*1e60*/  SHF.L.U32 R57, R30, 0x10, RZ ;  /* 0x000000101e397819 */ /* 0x000fe200000006ff */
[----:B------:R-:W-:Y:S01]  /*1e70*/  FMUL.FTZ R42, R5, R44 ;  /* 0x0000002c052a7220 */ /* 0x000fe20000410000 */
[----:B------:R-:W-:Y:S01]  /*1e80*/  FADD.FTZ R44, -R6, R47 ;  /* 0x0000002f062c7221 */ /* 0x000fe20000010100 */
[----:B------:R-:W-:Y:S01]  /*1e90*/  FFMA.FTZ R28, R49, R67, R68 ;  /* 0x00000043311c7223 */ /* 0x000fe20000010044 */
[----:B------:R-:W-:Y:S01]  /*1ea0*/  SHF.L.U32 R47, R64, 0x10, RZ ;  /* 0x00000010402f7819 */ /* 0x000fe200000006ff */
[C---:B------:R-:W-:Y:S01]  /*1eb0*/  FMUL.FTZ R49, R5.reuse, R32 ;  /* 0x0000002005317220 */ /* 0x040fe20000410000 */
[----:B------:R-:W-:Y:S01]  /*1ec0*/  FMUL.FTZ R44, R5, R44 ;  /* 0x0000002c052c7220 */ /* 0x000fe20000410000 */
[C---:B------:R-:W-:Y:S01]  /*1ed0*/  FADD.FTZ R32, -R6.reuse, R57 ;  /* 0x0000003906207221 */ /* 0x040fe20000010100 */
[----:B------:R-:W-:Y:S01]  /*1ee0*/  FFMA.FTZ R0, R7, R65, R66 ;  /* 0x0000004107007223 */ /* 0x000fe20000010042 */
[----:B------:R-:W-:Y:S01]  /*1ef0*/  FFMA.FTZ R30, R49, R69, R70 ;  /* 0x00000045311e7223 */ /* 0x000fe20000010046 */
[----:B------:R-:W-:Y:S01]  /*1f00*/  FFMA.FTZ R45, R67, R44, R68 ;  /* 0x0000002c432d7223 */ /* 0x000fe20000010044 */
[C---:B------:R-:W-:Y:S01]  /*1f10*/  FMUL.FTZ R44, R5.reuse, R46 ;  /* 0x0000002e052c7220 */ /* 0x040fe20000410000 */
[----:B------:R-:W-:Y:S01]  /*1f20*/  FADD.FTZ R46, -R6, R47 ;  /* 0x0000002f062e7221 */ /* 0x000fe20000010100 */
[C---:B------:R-:W-:Y:S01]  /*1f30*/  FMUL.FTZ R49, R5.reuse, R32 ;  /* 0x0000002005317220 */ /* 0x040fe20000410000 */
[----:B------:R-:W-:Y:S01]  /*1f40*/  SHF.L.U32 R47, R26, 0x10, RZ ;  /* 0x000000101a2f7819 */ /* 0x000fe200000006ff */
[----:B------:R-:W-:Y:S01]  /*1f50*/  FMUL.FTZ R7, R0, -1.4426950216293334961 ;  /* 0xbfb8aa3b00077820 */ /* 0x000fe20000410000 */
[----:B------:R-:W-:Y:S01]  /*1f60*/  FMUL.FTZ R26, R5, R46 ;  /* 0x0000002e051a7220 */ /* 0x000fe20000410000 */
[----:B------:R-:W-:Y:S01]  /*1f70*/  FFMA.FTZ R32, R49, R71, R94 ;  /* 0x0000004731207223 */ /* 0x000fe2000001005e */
[----:B------:R-:W-:Y:S01]  /*1f80*/  SHF.L.U32 R49, R34, 0x10, RZ ;  /* 0x0000001022317819 */ /* 0x000fe200000006ff */
[--C-:B------:R-:W-:Y:S01]  /*1f90*/  FADD.FTZ R46, R47, -R6.reuse ;  /* 0x800000062f2e7221 */ /* 0x100fe20000010000 */
[----:B------:R-:W-:Y:S01]  /*1fa0*/  SHF.L.U32 R47, R27, 0x10, RZ ;  /* 0x000000101b2f7819 */ /* 0x000fe200000006ff */
[C---:B------:R-:W-:Y:S01]  /*1fb0*/  FMUL.FTZ R34, R5.reuse, R36 ;  /* 0x0000002405227220 */ /* 0x040fe20000410000 */
[----:B------:R-:W-:Y:S01]  /*1fc0*/  FMUL.FTZ R27, R5, R48 ;  /* 0x00000030051b7220 */ /* 0x000fe20000410000 */
[----:B------:R-:W-:Y:S01]  /*1fd0*/  FADD.FTZ R36, -R6, R49 ;  /* 0x0000003106247221 */ /* 0x000fe20000010100 */
[----:B------:R-:W-:Y:S01]  /*1fe0*/  SHF.L.U32 R49, R62, 0x10, RZ ;  /* 0x000000103e317819 */ /* 0x000fe200000006ff */
[----:B------:R-:W-:Y:S01]  /*1ff0*/  FADD.FTZ R48, R47, -R6 ;  /* 0x800000062f307221 */ /* 0x000fe20000010000 */
[----:B------:R-:W-:Y:S01]  /*2000*/  FMUL.FTZ R46, R5, R46 ;  /* 0x0000002e052e7220 */ /* 0x000fe20000410000 */
[C-C-:B------:R-:W-:Y:S01]  /*2010*/  FFMA.FTZ R34, R65.reuse, R34, R66.reuse ;  /* 0x0000002241227223 */ /* 0x140fe20000010042 */
[--C-:B------:R-:W-:Y:S01]  /*2020*/  FFMA.FTZ R42, R65, R42, R66.reuse ;  /* 0x0000002a412a7223 */ /* 0x100fe20000010042 */
[----:B------:R-:W-:Y:S01]  /*2030*/  FMUL.FTZ R47, R5, R48 ;  /* 0x00000030052f7220 */ /* 0x000fe20000410000 */
[----:B------:R-:W-:Y:S01]  /*2040*/  FADD.FTZ R48, -R6, R49 ;  /* 0x0000003106307221 */ /* 0x000fe20000010100 */
[----:B------:R-:W-:Y:S01]  /*2050*/  SHF.L.U32 R49, R24, 0x10, RZ ;  /* 0x0000001018317819 */ /* 0x000fe200000006ff */
[----:B------:R-:W-:Y:S01]  /*2060*/  FFMA.FTZ R46, R65, R46, R66 ;  /* 0x0000002e412e7223 */ /* 0x000fe20000010042 */
[----:B------:R-:W1:Y:S01]  /*2070*/  MUFU.EX2 R7, R7 ;  /* 0x0000000700077308 */ /* 0x000e620000000800 */
[C---:B------:R-:W-:Y:S01]  /*2080*/  FMUL.FTZ R24, R5.reuse, R48 ;  /* 0x0000003005187220 */ /* 0x040fe20000410000 */
[----:B------:R-:W-:Y:S01]  /*2090*/  FMUL.FTZ R36, R5, R36 ;  /* 0x0000002405247220 */ /* 0x000fe20000410000 */
[----:B------:R-:W-:Y:S01]  /*20a0*/  FADD.FTZ R48, R49, -R6 ;  /* 0x8000000631307221 */ /* 0x000fe20000010000 */
[----:B------:R-:W-:Y:S01]  /*20b0*/  SHF.L.U32 R49, R25, 0x10, RZ ;  /* 0x0000001019317819 */ /* 0x000fe200000006ff */
[----:B------:R-:W-:Y:S01]  /*20c0*/  FMUL.FTZ R25, R5, R50 ;  /* 0x0000003205197220 */ /* 0x000fe20000410000 */
[--C-:B------:R-:W-:Y:S01]  /*20d0*/  FFMA.FTZ R36, R67, R36, R68.reuse ;  /* 0x0000002443247223 */ /* 0x100fe20000010044 */
[----:B------:R-:W-:Y:S01]  /*20e0*/  FMUL.FTZ R48, R5, R48 ;  /* 0x0000003005307220 */ /* 0x000fe20000410000 */
[----:B------:R-:W-:Y:S01]  /*20f0*/  FFMA.FTZ R27, R67, R27, R68 ;  /* 0x0000001b431b7223 */ /* 0x000fe20000010044 */
[----:B------:R-:W-:Y:S01]  /*2100*/  FADD.FTZ R50, R49, -R6 ;  /* 0x8000000631327221 */ /* 0x000fe20000010000 */
[----:B------:R-:W-:Y:S01]  /*2110*/  FFMA.FTZ R25, R67, R25, R68 ;  /* 0x0000001943197223 */ /* 0x000fe20000010044 */
[----:B------:R-:W-:Y:S01]  /*2120*/  FFMA.FTZ R48, R65, R48, R66 ;  /* 0x0000003041307223 */ /* 0x000fe20000010042 */
[----:B------:R-:W-:Y:S01]  /*2130*/  FMUL.FTZ R77, R30, -1.4426950216293334961 ;  /* 0xbfb8aa3b1e4d7820 */ /* 0x000fe20000410000 */
[----:B------:R-:W-:Y:S01]  /*2140*/  FMUL.FTZ R49, R5, R50 ;  /* 0x0000003205317220 */ /* 0x000fe20000410000 */
[----:B------:R-:W-:Y:S01]  /*2150*/  FADD.FTZ R50, -R6, R51 ;  /* 0x0000003306327221 */ /* 0x000fe20000010100 */
[----:B------:R-:W-:-:S02]  /*2160*/  IMAD.U32 R51, R12, 0x10000, RZ ;  /* 0x000100000c337824 */ /* 0x000fc400078e00ff */
[----:B------:R-:W-:Y:S01]  /*2170*/  FMUL.FTZ R40, R5, R40 ;  /* 0x0000002805287220 */ /* 0x000fe20000410000 */
[----:B------:R-:W-:Y:S01]  /*2180*/  FMUL.FTZ R56, R28, -1.4426950216293334961 ;  /* 0xbfb8aa3b1c387820 */ /* 0x000fe20000410000 */
[----:B------:R-:W-:Y:S01]  /*2190*/  FMUL.FTZ R74, R32, -1.4426950216293334961 ;  /* 0xbfb8aa3b204a7820 */ /* 0x000fe20000410000 */
[----:B------:R-:W-:Y:S01]  /*21a0*/  FADD.FTZ R12, R51, -R6 ;  /* 0x80000006330c7221 */ /* 0x000fe20000010000 */
[----:B------:R-:W-:Y:S01]  /*21b0*/  SHF.L.U32 R51, R58, 0x10, RZ ;  /* 0x000000103a337819 */ /* 0x000fe200000006ff */
[C-C-:B------:R-:W-:Y:S01]  /*21c0*/  FFMA.FTZ R38, R69.reuse, R38, R70.reuse ;  /* 0x0000002645267223 */ /* 0x140fe20000010046 */
[----:B------:R-:W-:Y:S01]  /*21d0*/  FFMA.FTZ R44, R69, R44, R70 ;  /* 0x0000002c452c7223 */ /* 0x000fe20000010046 */
[----:B------:R-:W-:Y:S01]  /*21e0*/  FMUL.FTZ R12, R5, R12 ;  /* 0x0000000c050c7220 */ /* 0x000fe20000410000 */
[C-C-:B------:R-:W-:Y:S01]  /*21f0*/  FFMA.FTZ R40, R71.reuse, R40, R94.reuse ;  /* 0x0000002847287223 */ /* 0x140fe2000001005e */
[C---:B------:R-:W-:Y:S01]  /*2200*/  FADD.FTZ R58, -R6.reuse, R51 ;  /* 0x00000033063a7221 */ /* 0x040fe20000010100 */
[----:B------:R-:W-:Y:S01]  /*2210*/  FFMA.FTZ R24, R71, R24, R94 ;  /* 0x0000001847187223 */ /* 0x000fe2000001005e */
[----:B------:R-:W-:Y:S01]  /*2220*/  FFMA.FTZ R51, R65, R12, R66 ;  /* 0x0000000c41337223 */ /* 0x000fe20000010042 */
[----:B------:R-:W-:Y:S01]  /*2230*/  FADD.FTZ R12, R13, -R6 ;  /* 0x800000060d0c7221 */ /* 0x000fe20000010000 */
[----:B------:R-:W-:Y:S01]  /*2240*/  SHF.L.U32 R13, R59, 0x10, RZ ;  /* 0x000000103b0d7819 */ /* 0x000fe200000006ff */
[----:B------:R-:W-:Y:S01]  /*2250*/  FMUL.FTZ R58, R5, R58 ;  /* 0x0000003a053a7220 */ /* 0x000fe20000410000 */
[----:B------:R-:W-:Y:S01]  /*2260*/  FFMA.FTZ R26, R71, R26, R94 ;  /* 0x0000001a471a7223 */ /* 0x000fe2000001005e */
[----:B------:R-:W-:Y:S01]  /*2270*/  FMUL.FTZ R59, R5, R12 ;  /* 0x0000000c053b7220 */ /* 0x000fe20000410000 */
[----:B------:R-:W2:Y:S01]  /*2280*/  MUFU.EX2 R77, R77 ;  /* 0x0000004d004d7308 */ /* 0x000ea20000000800 */
[----:B------:R-:W-:Y:S01]  /*2290*/  FADD.FTZ R60, -R6, R13 ;  /* 0x0000000d063c7221 */ /* 0x000fe20000010100 */
[----:B------:R-:W-:Y:S01]  /*22a0*/  SHF.L.U32 R13, R10, 0x10, RZ ;  /* 0x000000100a0d7819 */ /* 0x000fe200000006ff */
[----:B------:R-:W-:Y:S01]  /*22b0*/  FFMA.FTZ R58, R67, R58, R68 ;  /* 0x0000003a433a7223 */ /* 0x000fe20000010044 */
[----:B------:R-:W-:Y:S01]  /*22c0*/  FFMA.FTZ R59, R69, R59, R70 ;  /* 0x0000003b453b7223 */ /* 0x000fe20000010046 */
[----:B------:R-:W-:Y:S01]  /*22d0*/  FMUL.FTZ R60, R5, R60 ;  /* 0x0000003c053c7220 */ /* 0x000fe20000410000 */
[----:B------:R-:W-:Y:S01]  /*22e0*/  FMUL.FTZ R81, R34, -1.4426950216293334961 ;  /* 0xbfb8aa3b22517820 */ /* 0x000fe20000410000 */
[----:B------:R-:W-:Y:S01]  /*22f0*/  FADD.FTZ R62, R13, -R6 ;  /* 0x800000060d3e7221 */ /* 0x000fe20000010000 */
[----:B------:R-:W-:Y:S01]  /*2300*/  SHF.L.U32 R13, R54, 0x10, RZ ;  /* 0x00000010360d7819 */ /* 0x000fe200000006ff */
[----:B------:R-:W-:Y:S01]  /*2310*/  FMUL.FTZ R10, R59, -1.4426950216293334961 ;  /* 0xbfb8aa3b3b0a7820 */ /* 0x000fe20000410000 */
[----:B------:R-:W-:Y:S01]  /*2320*/  FFMA.FTZ R60, R71, R60, R94 ;  /* 0x0000003c473c7223 */ /* 0x000fe2000001005e */
[----:B------:R-:W-:Y:S01]  /*2330*/  FMUL.FTZ R61, R5, R62 ;  /* 0x0000003e053d7220 */ /* 0x000fe20000410000 */
[----:B------:R-:W-:Y:S01]  /*2340*/  FMUL.FTZ R72, R36, -1.4426950216293334961 ;  /* 0xbfb8aa3b24487820 */ /* 0x000fe20000410000 */
[----:B------:R-:W-:Y:S01]  /*2350*/  FADD.FTZ R62, -R6, R13 ;  /* 0x0000000d063e7221 */ /* 0x000fe20000010100 */
[----:B------:R-:W-:Y:S01]  /*2360*/  SHF.L.U32 R13, R11, 0x10, RZ ;  /* 0x000000100b0d7819 */ /* 0x000fe200000006ff */
[C-C-:B------:R-:W-:Y:S01]  /*2370*/  FFMA.FTZ R61, R65.reuse, R61, R66.reuse ;  /* 0x0000003d413d7223 */ /* 0x140fe20000010042 */
[----:B------:R-:W-:Y:S01]  /*2380*/  FFMA.FTZ R65, R65, R52, R66 ;  /* 0x0000003441417223 */ /* 0x000fe20000010042 */
[C---:B------:R-:W-:Y:S01]  /*2390*/  FMUL.FTZ R62, R5.reuse, R62 ;  /* 0x0000003e053e7220 */ /* 0x040fe20000410000 */
[----:B------:R-:W-:Y:S01]  /*23a0*/  FMUL.FTZ R66, R5, R96 ;  /* 0x0000006005427220 */ /* 0x000fe20000410000 */
[----:B------:R-:W-:Y:S01]  /*23b0*/  FADD.FTZ R64, R13, -R6 ;  /* 0x800000060d407221 */ /* 0x000fe20000010000 */
[----:B------:R-:W-:Y:S01]  /*23c0*/  SHF.L.U32 R13, R55, 0x10, RZ ;  /* 0x00000010370d7819 */ /* 0x000fe200000006ff */
[C-C-:B------:R-:W-:Y:S01]  /*23d0*/  FFMA.FTZ R62, R67.reuse, R62, R68.reuse ;  /* 0x0000003e433e7223 */ /* 0x140fe20000010044 */
[----:B------:R-:W-:Y:S01]  /*23e0*/  FFMA.FTZ R66, R67, R66, R68 ;  /* 0x0000004243427223 */ /* 0x000fe20000010044 */
[C---:B------:R-:W-:Y:S01]  /*23f0*/  FMUL.FTZ R63, R5.reuse, R64 ;  /* 0x00000040053f7220 */ /* 0x040fe20000410000 */
[----:B------:R-:W-:Y:S01]  /*2400*/  FMUL.FTZ R85, R38, -1.4426950216293334961 ;  /* 0xbfb8aa3b26557820 */ /* 0x000fe20000410000 */
[----:B------:R-:W-:Y:S01]  /*2410*/  FMUL.FTZ R55, R62, -1.4426950216293334961 ;  /* 0xbfb8aa3b3e377820 */ /* 0x000fe20000410000 */
[----:B------:R-:W-:Y:S01]  /*2420*/  FMUL.FTZ R82, R48, -1.4426950216293334961 ;  /* 0xbfb8aa3b30527820 */ /* 0x000fe20000410000 */
[----:B------:R-:W-:Y:S01]  /*2430*/  FMUL.FTZ R50, R5, R50 ;  /* 0x0000003205327220 */ /* 0x000fe20000410000 */
[----:B------:R-:W-:Y:S01]  /*2440*/  FADD.FTZ R64, -R6, R13 ;  /* 0x0000000d06407221 */ /* 0x000fe20000010100 */
[----:B------:R3:W-:Y:S01]  /*2450*/  MUFU.EX2 R8, R55 ;  /* 0x0000003700087308 */ /* 0x0007e20000000800 */
[----:B------:R-:W-:Y:S01]  /*2460*/  FMUL.FTZ R93, R45, -1.4426950216293334961 ;  /* 0xbfb8aa3b2d5d7820 */ /* 0x000fe20000410000 */
[----:B------:R-:W-:Y:S01]  /*2470*/  FMUL.FTZ R89, R44, -1.4426950216293334961 ;  /* 0xbfb8aa3b2c597820 */ /* 0x000fe20000410000 */
[----:B------:R-:W-:Y:S01]  /*2480*/  FMUL.FTZ R84, R25, -1.4426950216293334961 ;  /* 0xbfb8aa3b19547820 */ /* 0x000fe20000410000 */
[----:B------:R-:W-:Y:S01]  /*2490*/  FMUL.FTZ R57, R40, -1.4426950216293334961 ;  /* 0xbfb8aa3b28397820 */ /* 0x000fe20000410000 */
[----:B------:R-:W-:Y:S01]  /*24a0*/  FMUL.FTZ R87, R24, -1.4426950216293334961 ;  /* 0xbfb8aa3b18577820 */ /* 0x000fe20000410000 */
[----:B------:R-:W-:Y:S01]  /*24b0*/  FMUL.FTZ R54, R60, -1.4426950216293334961 ;  /* 0xbfb8aa3b3c367820 */ /* 0x000fe20000410000 */
[----:B------:R-:W-:Y:S01]  /*24c0*/  FMUL.FTZ R92, R42, -1.4426950216293334961 ;  /* 0xbfb8aa3b2a5c7820 */ /* 0x000fe20000410000 */
[----:B------:R-:W4:Y:S01]  /*24d0*/  MUFU.EX2 R56, R56 ;  /* 0x0000003800387308 */ /* 0x000f220000000800 */
[----:B---3--:R-:W-:Y:S01]  /*24e0*/  SHF.L.U32 R55, R9, 0x10, RZ ;  /* 0x0000001009377819 */ /* 0x008fe200000006ff */
[----:B------:R-:W-:Y:S01]  /*24f0*/  FMUL.FTZ R90, R26, -1.4426950216293334961 ;  /* 0xbfb8aa3b1a5a7820 */ /* 0x000fe20000410000 */
[C-C-:B------:R-:W-:Y:S01]  /*2500*/  FFMA.FTZ R47, R69.reuse, R47, R70.reuse ;  /* 0x0000002f452f7223 */ /* 0x140fe20000010046 */
[----:B------:R-:W-:Y:S01]  /*2510*/  FFMA.FTZ R49, R69, R49, R70 ;  /* 0x0000003145317223 */ /* 0x000fe20000010046 */
[----:B------:R-:W-:Y:S01]  /*2520*/  FFMA.FTZ R50, R71, R50, R94 ;  /* 0x0000003247327223 */ /* 0x000fe2000001005e */
[----:B------:R-:W-:Y:S01]  /*2530*/  FADD.FTZ R68, R55, -R6 ;  /* 0x8000000637447221 */ /* 0x000fe20000010000 */
[----:B------:R-:W-:Y:S01]  /*2540*/  IMAD.U32 R55, R53, 0x10000, RZ ;  /* 0x0001000035377824 */ /* 0x000fe200078e00ff */
[----:B------:R-:W3:Y:S01]  /*2550*/  MUFU.EX2 R74, R74 ;  /* 0x0000004a004a7308 */ /* 0x000ee20000000800 */
[C---:B------:R-:W-:Y:S01]  /*2560*/  FMUL.FTZ R64, R5.reuse, R64 ;  /* 0x0000004005407220 */ /* 0x040fe20000410000 */
[----:B------:R-:W-:Y:S01]  /*2570*/  FMUL.FTZ R68, R5, R68 ;  /* 0x0000004405447220 */ /* 0x000fe20000410000 */
[----:B------:R-:W-:Y:S01]  /*2580*/  FADD.FTZ R6, -R6, R55 ;  /* 0x0000003706067221 */ /* 0x000fe20000010100 */
[----:B------:R-:W-:Y:S01]  /*2590*/  FMUL.FTZ R76, R27, -1.4426950216293334961 ;  /* 0xbfb8aa3b1b4c7820 */ /* 0x000fe20000410000 */
[----:B------:R-:W-:Y:S01]  /*25a0*/  FMUL.FTZ R9, R65, -1.4426950216293334961 ;  /* 0xbfb8aa3b41097820 */ /* 0x000fe20000410000 */
[--C-:B------:R-:W-:Y:S01]  /*25b0*/  FFMA.FTZ R68, R69, R68, R70.reuse ;  /* 0x0000004445447223 */ /* 0x100fe20000010046 */
[----:B------:R-:W-:Y:S01]  /*25c0*/  FMUL.FTZ R6, R5, R6 ;  /* 0x0000000605067220 */ /* 0x000fe20000410000 */
[----:B------:R-:W5:Y:S01]  /*25d0*/  MUFU.EX2 R10, R10 ;  /* 0x0000000a000a7308 */ /* 0x000f620000000800 */
[----:B-1----:R-:W-:Y:S01]  /*25e0*/  FADD.FTZ R7, R7, 1 ;  /* 0x3f80000007077421 */ /* 0x002fe20000010000 */
[----:B------:R-:W-:Y:S01]  /*25f0*/  FMUL.FTZ R5, R68, -1.4426950216293334961 ;  /* 0xbfb8aa3b44057820 */ /* 0x000fe20000410000 */
[----:B------:R-:W-:Y:S01]  /*2600*/  FMUL.FTZ R86, R47, -1.4426950216293334961 ;  /* 0xbfb8aa3b2f567820 */ /* 0x000fe20000410000 */
[----:B------:R-:W-:Y:S01]  /*2610*/  FMUL.FTZ R80, R49, -1.4426950216293334961 ;  /* 0xbfb8aa3b31507820 */ /* 0x000fe20000410000 */
[----:B------:R-:W-:Y:S01]  /*2620*/  FMUL.FTZ R91, R50, -1.4426950216293334961 ;  /* 0xbfb8aa3b325b7820 */ /* 0x000fe20000410000 */
[----:B------:R-:W-:Y:S01]  /*2630*/  FMUL.FTZ R11, R61, -1.4426950216293334961 ;  /* 0xbfb8aa3b3d0b7820 */ /* 0x000fe20000410000 */
[----:B------:R-:W-:Y:S01]  /*2640*/  FFMA.FTZ R63, R69, R63, R70 ;  /* 0x0000003f453f7223 */ /* 0x000fe20000010046 */
[----:B------:R-:W1:Y:S01]  /*2650*/  MUFU.EX2 R81, R81 ;  /* 0x0000005100517308 */ /* 0x000e620000000800 */
[----:B------:R-:W-:Y:S01]  /*2660*/  FMUL.FTZ R88, R46, -1.4426950216293334961 ;  /* 0xbfb8aa3b2e587820 */ /* 0x000fe20000410000 */
[C-C-:B------:R-:W-:Y:S01]  /*2670*/  FFMA.FTZ R64, R71.reuse, R64, R94.reuse ;  /* 0x0000004047407223 */ /* 0x140fe2000001005e */
[----:B------:R-:W-:Y:S01]  /*2680*/  FFMA.FTZ R69, R71, R6, R94 ;  /* 0x0000000647457223 */ /* 0x000fe2000001005e */
[----:B------:R-:W-:Y:S01]  /*2690*/  FMUL.FTZ R78, R51, -1.4426950216293334961 ;  /* 0xbfb8aa3b334e7820 */ /* 0x000fe20000410000 */
[----:B------:R-:W-:Y:S01]  /*26a0*/  FMUL.FTZ R13, R63, -1.4426950216293334961 ;  /* 0xbfb8aa3b3f0d7820 */ /* 0x000fe20000410000 */
[----:B------:R-:W-:Y:S01]  /*26b0*/  FMUL.FTZ R52, R64, -1.4426950216293334961 ;  /* 0xbfb8aa3b40347820 */ /* 0x000fe20000410000 */
[----:B------:R-:W-:Y:S01]  /*26c0*/  FMUL.FTZ R12, R58, -1.4426950216293334961 ;  /* 0xbfb8aa3b3a0c7820 */ /* 0x000fe20000410000 */
[----:B------:R-:W0:Y:S01]  /*26d0*/  MUFU.EX2 R72, R72 ;  /* 0x0000004800487308 */ /* 0x000e220000000800 */
[----:B------:R-:W-:Y:S01]  /*26e0*/  FMUL.FTZ R67, R66, -1.4426950216293334961 ;  /* 0xbfb8aa3b42437820 */ /* 0x000fe20000410000 */
[----:B------:R-:W-:Y:S01]  /*26f0*/  FMUL.FTZ R70, R69, -1.4426950216293334961 ;  /* 0xbfb8aa3b45467820 */ /* 0x000fe20000410000 */
[----:B--2---:R-:W-:Y:S01]  /*2700*/  FADD.FTZ R77, R77, 1 ;  /* 0x3f8000004d4d7421 */ /* 0x004fe20000010000 */
[----:B----4-:R-:W-:Y:S01]  /*2710*/  FADD.FTZ R56, R56, 1 ;  /* 0x3f80000038387421 */ /* 0x010fe20000010000 */
[----:B---3--:R-:W-:Y:S01]  /*2720*/  FADD.FTZ R74, R74, 1 ;  /* 0x3f8000004a4a7421 */ /* 0x008fe20000010000 */
[----:B-----5:R-:W-:-:S02]  /*2730*/  FADD.FTZ R10, R10, 1 ;  /* 0x3f8000000a0a7421 */ /* 0x020fc40000010000 */
[----:B------:R-:W2:Y:S01]  /*2740*/  MUFU.EX2 R85, R85 ;  /* 0x0000005500557308 */ /* 0x000ea20000000800 */
[----:B-1----:R-:W-:-:S07]  /*2750*/  FADD.FTZ R81, R81, 1 ;  /* 0x3f80000051517421 */ /* 0x002fce0000010000 */
[----:B------:R-:W1:Y:S01]  /*2760*/  MUFU.EX2 R82, R82 ;  /* 0x0000005200527308 */ /* 0x000e620000000800 */
[----:B0-----:R-:W-:-:S07]  /*2770*/  FADD.FTZ R83, R72, 1 ;  /* 0x3f80000048537421 */ /* 0x001fce0000010000 */
[----:B------:R-:W0:Y:S01]  /*2780*/  MUFU.EX2 R93, R93 ;  /* 0x0000005d005d7308 */ /* 0x000e220000000800 */
[----:B--2---:R-:W-:-:S07]  /*2790*/  FADD.FTZ R85, R85, 1 ;  /* 0x3f80000055557421 */ /* 0x004fce0000010000 */
        /* <DEDUP_REMOVED lines=8> */
[----:B------:R-:W-:Y:S01]  /*2820*/  MUFU.EX2 R54, R54 ;  /* 0x0000003600367308 */ /* 0x000fe20000000800 */
[----:B0-----:R-:W-:-:S07]  /*2830*/  FADD.FTZ R57, R57, 1 ;  /* 0x3f80000039397421 */ /* 0x001fce0000010000 */
[----:B------:R-:W0:Y:S01]  /*2840*/  MUFU.EX2 R92, R92 ;  /* 0x0000005c005c7308 */ /* 0x000e220000000800 */
[----:B--2---:R-:W-:-:S07]  /*2850*/  FADD.FTZ R87, R87, 1 ;  /* 0x3f80000057577421 */ /* 0x004fce0000010000 */
[----:B------:R-:W1:Y:S08]  /*2860*/  MUFU.EX2 R90, R90 ;  /* 0x0000005a005a7308 */ /* 0x000e700000000800 */
[----:B------:R2:W-:Y:S01]  /*2870*/  MUFU.EX2 R53, R9 ;  /* 0x0000000900357308 */ /* 0x0005e20000000800 */
[----:B0-----:R-:W-:-:S07]  /*2880*/  FADD.FTZ R92, R92, 1 ;  /* 0x3f8000005c5c7421 */ /* 0x001fce0000010000 */
[----:B------:R0:W3:Y:S01]  /*2890*/  MUFU.EX2 R71, R5 ;  /* 0x0000000500477308 */ /* 0x0000e20000000800 */
[----:B--2---:R-:W-:Y:S01]  /*28a0*/  SHF.R.U32.HI R9, RZ, 0x3, R18 ;  /* 0x00000003ff097819 */ /* 0x004fe20000011612 */
[----:B-1----:R-:W-:-:S04]  /*28b0*/  FADD.FTZ R90, R90, 1 ;  /* 0x3f8000005a5a7421 */ /* 0x002fc80000010000 */
[----:B------:R-:W-:Y:S02]  /*28c0*/  IMAD R9, R9, 0xa0000, RZ ;  /* 0x000a000009097824 */ /* 0x000fe400078e02ff */
[----:B------:R1:W2:Y:S01]  /*28d0*/  MUFU.RCP R73, R7 ;  /* 0x0000000700497308 */ /* 0x0002a20000001000 */
[----:B0-----:R-:W-:-:S07]  /*28e0*/  SHF.R.S32.HI R5, RZ, 0x1f, R4 ;  /* 0x0000001fff057819 */ /* 0x001fce0000011404 */
[----:B------:R-:W-:Y:S01]  /*28f0*/  MUFU.EX2 R76, R76 ;  /* 0x0000004c004c7308 */ /* 0x000fe20000000800 */
[----:B-1----:R-:W-:Y:S01]  /*2900*/  SHF.R.U64 R7, R19, 0x3, R18 ;  /* 0x0000000313077819 */ /* 0x002fe20000001212 */
[----:B---3--:R-:W-:-:S04]  /*2910*/  FADD.FTZ R71, R71, 1 ;  /* 0x3f80000047477421 */ /* 0x008fc80000010000 */
[----:B------:R-:W-:Y:S02]  /*2920*/  IMAD.WIDE.U32 R6, R7, 0xa0000, R4 ;  /* 0x000a000007067825 */ /* 0x000fe400078e0004 */
[----:B------:R-:W-:Y:S02]  /*2930*/  MUFU.EX2 R86, R86 ;  /* 0x0000005600567308 */ /* 0x000fe40000000800 */
[----:B--2---:R-:W-:Y:S01]  /*2940*/  FMUL.FTZ R73, R0, R73 ;  /* 0x0000004900497220 */ /* 0x004fe20000410000 */
[----:B------:R-:W-:Y:S02]  /*2950*/  IADD3 R55, R7, R9, RZ ;  /* 0x0000000907377210 */ /* 0x000fe40007ffe0ff */
[-C--:B------:R-:W-:Y:S01]  /*2960*/  IADD3 R5, P1, R43, R6.reuse, RZ ;  /* 0x000000062b057210 */ /* 0x080fe20007f3e0ff */
[----:B------:R-:W-:Y:S01]  /*2970*/  FADD.FTZ R43, R54, 1 ;  /* 0x3f800000362b7421 */ /* 0x000fe20000010000 */
[-C--:B------:R-:W-:Y:S01]  /*2980*/  IADD3 R35, P4, R35, R6.reuse, RZ ;  /* 0x0000000623237210 */ /* 0x080fe20007f9e0ff */
[----:B------:R-:W0:Y:S01]  /*2990*/  MUFU.EX2 R80, R80 ;  /* 0x0000005000507308 */ /* 0x000e220000000800 */
[----:B------:R-:W-:Y:S01]  /*29a0*/  IADD3 R9, P5, R33, R6, RZ ;  /* 0x0000000621097210 */ /* 0x000fe20007fbe0ff */
[----:B------:R-:W-:Y:S01]  /*29b0*/  FADD.FTZ R33, R8, 1 ;  /* 0x3f80000008217421 */ /* 0x000fe20000010000 */
[----:B------:R-:W-:-:S02]  /*29c0*/  IADD3.X R54, RZ, R55, RZ, P4, !PT ;  /* 0x00000037ff367210 */ /* 0x000fc400027fe4ff */
[----:B------:R-:W-:Y:S02]  /*29d0*/  LEA R8, P4, R9, UR4, 0x1 ;  /* 0x0000000409087c11 */ /* 0x000fe4000f8808ff */
[-C--:B------:R-:W-:Y:S01]  /*29e0*/  IADD3 R7, P6, R29, R6.reuse, RZ ;  /* 0x000000061d077210 */ /* 0x080fe20007fde0ff */
[----:B------:R-:W1:Y:S01]  /*29f0*/  MUFU.EX2 R91, R91 ;  /* 0x0000005b005b7308 */ /* 0x000e620000000800 */
[-C--:B------:R-:W-:Y:S02]  /*2a00*/  IADD3 R39, P3, R39, R6.reuse, RZ ;  /* 0x0000000627277210 */ /* 0x080fe40007f7e0ff */
[----:B------:R-:W-:-:S04]  /*2a10*/  IADD3 R41, P2, R41, R6, RZ ;  /* 0x0000000629297210 */ /* 0x000fc80007f5e0ff */
[----:B------:R-:W-:Y:S01]  /*2a20*/  IADD3.X R94, RZ, R55, RZ, P2, !PT ;  /* 0x00000037ff5e7210 */ /* 0x000fe200017fe4ff */
[----:B------:R-:W2:Y:S01]  /*2a30*/  MUFU.EX2 R11, R11 ;  /* 0x0000000b000b7308 */ /* 0x000ea20000000800 */
[----:B0-----:R-:W-:-:S07]  /*2a40*/  FADD.FTZ R80, R80, 1 ;  /* 0x3f80000050507421 */ /* 0x001fce0000010000 */
[----:B------:R-:W0:Y:S01]  /*2a50*/  MUFU.EX2 R88, R88 ;  /* 0x0000005800587308 */ /* 0x000e220000000800 */
[----:B-1----:R-:W-:-:S07]  /*2a60*/  FADD.FTZ R91, R91, 1 ;  /* 0x3f8000005b5b7421 */ /* 0x002fce0000010000 */
[----:B------:R-:W1:Y:S01]  /*2a70*/  MUFU.EX2 R78, R78 ;  /* 0x0000004e004e7308 */ /* 0x000e620000000800 */
[----:B--2---:R-:W-:-:S07]  /*2a80*/  FADD.FTZ R11, R11, 1 ;  /* 0x3f8000000b0b7421 */ /* 0x004fce0000010000 */
[----:B------:R-:W-:Y:S01]  /*2a90*/  MUFU.EX2 R13, R13 ;  /* 0x0000000d000d7308 */ /* 0x000fe20000000800 */
[----:B0-----:R-:W-:-:S07]  /*2aa0*/  FADD.FTZ R88, R88, 1 ;  /* 0x3f80000058587421 */ /* 0x001fce0000010000 */
[----:B------:R-:W-:Y:S01]  /*2ab0*/  MUFU.EX2 R52, R52 ;  /* 0x0000003400347308 */ /* 0x000fe20000000800 */
[----:B-1----:R-:W-:-:S07]  /*2ac0*/  FADD.FTZ R78, R78, 1 ;  /* 0x3f8000004e4e7421 */ /* 0x002fce0000010000 */
[----:B------:R-:W0:Y:S08]  /*2ad0*/  MUFU.EX2 R12, R12 ;  /* 0x0000000c000c7308 */ /* 0x000e300000000800 */
[----:B------:R-:W1:Y:S08]  /*2ae0*/  MUFU.EX2 R67, R67 ;  /* 0x0000004300437308 */ /* 0x000e700000000800 */
[----:B------:R-:W2:Y:S01]  /*2af0*/  MUFU.EX2 R70, R70 ;  /* 0x0000004600467308 */ /* 0x000ea20000000800 */
[----:B0-----:R-:W-:-:S07]  /*2b00*/  FADD.FTZ R12, R12, 1 ;  /* 0x3f8000000c0c7421 */ /* 0x001fce0000010000 */
[----:B------:R0:W3:Y:S01]  /*2b10*/  MUFU.RCP R75, R56 ;  /* 0x00000038004b7308 */ /* 0x0000e20000001000 */
[----:B-1----:R-:W-:-:S07]  /*2b20*/  FADD.FTZ R67, R67, 1 ;  /* 0x3f80000043437421 */ /* 0x002fce0000010000 */
[----:B------:R-:W1:Y:S01]  /*2b30*/  MUFU.RCP R77, R77 ;  /* 0x0000004d004d7308 */ /* 0x000e620000001000 */
[----:B0-----:R-:W-:Y:S01]  /*2b40*/  IADD3.X R56, RZ, R55, RZ, P1, !PT ;  /* 0x00000037ff387210 */ /* 0x001fe20000ffe4ff */
[----:B--2---:R-:W-:Y:S01]  /*2b50*/  FADD.FTZ R70, R70, 1 ;  /* 0x3f80000046467421 */ /* 0x004fe20000010000 */
[----:B------:R-:W-:-:S04]  /*2b60*/  LEA R4, P1, R5, UR4, 0x1 ;  /* 0x0000000405047c11 */ /* 0x000fc8000f8208ff */
[----:B------:R-:W-:Y:S01]  /*2b70*/  LEA.HI.X R5, R5, UR5, R56, 0x1, P1 ;  /* 0x0000000505057c11 */ /* 0x000fe200088f0c38 */
[----:B------:R0:W2:Y:S01]  /*2b80*/  MUFU.RCP R79, R74 ;  /* 0x0000004a004f7308 */ /* 0x0000a20000001000 */
[----:B------:R-:W-:Y:S01]  /*2b90*/  IADD3 R37, P1, R37, R6, RZ ;  /* 0x0000000625257210 */ /* 0x000fe20007f3e0ff */
[----:B---3--:R-:W-:-:S03]  /*2ba0*/  FMUL.FTZ R28, R28, R75 ;  /* 0x0000004b1c1c7220 */ /* 0x008fc60000410000 */
[----:B------:R-:W-:Y:S02]  /*2bb0*/  IADD3.X R96, RZ, R55, RZ, P1, !PT ;  /* 0x00000037ff607210 */ /* 0x000fe40000ffe4ff */
[----:B------:R-:W-:Y:S01]  /*2bc0*/  F2FP.BF16.F32.PACK_AB R73, R28, R73 ;  /* 0x000000491c49723e */ /* 0x000fe200000010ff */
[----:B------:R3:W4:Y:S01]  /*2bd0*/  MUFU.RCP R84, R10 ;  /* 0x0000000a00547308 */ /* 0x0007220000001000 */
[----:B0-----:R-:W-:Y:S01]  /*2be0*/  FADD.FTZ R74, R76, 1 ;  /* 0x3f8000004c4a7421 */ /* 0x001fe20000010000 */
[----:B------:R-:W-:Y:S01]  /*2bf0*/  FADD.FTZ R76, R86, 1 ;  /* 0x3f800000564c7421 */ /* 0x000fe20000010000 */
[----:B-1----:R-:W-:Y:S01]  /*2c00*/  FMUL.FTZ R77, R30, R77 ;  /* 0x0000004d1e4d7220 */ /* 0x002fe20000410000 */
[----:B------:R-:W-:Y:S01]  /*2c10*/  PRMT R0, R73, 0x7632, R0 ;  /* 0x0000763249007816 */ /* 0x000fe20000000000 */
[----:B------:R-:W-:Y:S03]  /*2c20*/  STG.E.U16 desc[UR8][R4.64], R73 ;  /* 0x0000004904007986 */ /* 0x000fe6000c101508 */
[----:B------:R-:W0:Y:S01]  /*2c30*/  MUFU.RCP R81, R81 ;  /* 0x0000005100517308 */ /* 0x000e220000001000 */
[----:B---3--:R-:W-:Y:S01]  /*2c40*/  IADD3.X R10, RZ, R55, RZ, P5, !PT ;  /* 0x00000037ff0a7210 */ /* 0x008fe20002ffe4ff */
[----:B--2---:R-:W-:Y:S01]  /*2c50*/  FMUL.FTZ R32, R32, R79 ;  /* 0x0000004f20207220 */ /* 0x004fe20000410000 */
[----:B------:R-:W-:Y:S01]  /*2c60*/  IADD3 R31, P5, R31, R6, RZ ;  /* 0x000000061f1f7210 */ /* 0x000fe20007fbe0ff */
[----:B------:R1:W-:Y:S01]  /*2c70*/  STG.E.U16 desc[UR8][R4.64+0x2], R0 ;  /* 0x0000020004007986 */ /* 0x0003e2000c101508 */
[----:B------:R-:W-:-:S02]  /*2c80*/  LEA.HI.X R9, R9, UR5, R10, 0x1, P4 ;  /* 0x0000000509097c11 */ /* 0x000fc4000a0f0c0a */
[----:B------:R-:W-:Y:S01]  /*2c90*/  IADD3.X R56, RZ, R55, RZ, P5, !PT ;  /* 0x00000037ff387210 */ /* 0x000fe20002ffe4ff */
[----:B------:R-:W2:Y:S01]  /*2ca0*/  MUFU.RCP R83, R83 ;  /* 0x0000005300537308 */ /* 0x000ea20000001000 */
[----:B------:R-:W-:Y:S01]  /*2cb0*/  LEA R10, P5, R31, UR4, 0x1 ;  /* 0x000000041f0a7c11 */ /* 0x000fe2000f8a08ff */
[----:B----4-:R-:W-:Y:S01]  /*2cc0*/  FMUL.FTZ R84, R59, R84 ;  /* 0x000000543b547220 */ /* 0x010fe20000410000 */
[----:B------:R-:W-:Y:S02]  /*2cd0*/  LEA R6, P4, R7, UR4, 0x1 ;  /* 0x0000000407067c11 */ /* 0x000fe4000f8808ff */
[----:B------:R-:W-:-:S03]  /*2ce0*/  F2FP.BF16.F32.PACK_AB R77, R32, R77 ;  /* 0x0000004d204d723e */ /* 0x000fc600000010ff */
[----:B------:R-:W3:Y:S01]  /*2cf0*/  MUFU.RCP R85, R85 ;  /* 0x0000005500557308 */ /* 0x000ee20000001000 */
[----:B0-----:R-:W-:Y:S01]  /*2d00*/  FMUL.FTZ R81, R34, R81 ;  /* 0x0000005122517220 */ /* 0x001fe20000410000 */
[----:B------:R-:W-:Y:S06]  /*2d10*/  STG.E.U16 desc[UR8][R4.64+0x4], R77 ;  /* 0x0000044d04007986 */ /* 0x000fec000c101508 */
[----:B------:R-:W0:Y:S01]  /*2d20*/  MUFU.RCP R95, R57 ;  /* 0x00000039005f7308 */ /* 0x000e220000001000 */
[----:B--2---:R-:W-:-:S05]  /*2d30*/  FMUL.FTZ R36, R36, R83 ;  /* 0x0000005324247220 */ /* 0x004fca0000410000 */
[----:B------:R-:W-:Y:S02]  /*2d40*/  F2FP.BF16.F32.PACK_AB R81, R36, R81 ;  /* 0x000000512451723e */ /* 0x000fe400000010ff */
[----:B------:R2:W4:Y:S01]  /*2d50*/  MUFU.RCP R97, R92 ;  /* 0x0000005c00617308 */ /* 0x0005220000001000 */
[----:B---3--:R-:W-:-:S07]  /*2d60*/  FMUL.FTZ R85, R38, R85 ;  /* 0x0000005526557220 */ /* 0x008fce0000410000 */
[----:B------:R-:W3:Y:S01]  /*2d70*/  MUFU.RCP R72, R72 ;  /* 0x0000004800487308 */ /* 0x000ee20000001000 */
[----:B0-----:R-:W-:Y:S01]  /*2d80*/  FMUL.FTZ R40, R40, R95 ;  /* 0x0000005f28287220 */ /* 0x001fe20000410000 */
[----:B--2---:R-:W-:-:S04]  /*2d90*/  IADD3.X R92, RZ, R55, RZ, P3, !PT ;  /* 0x00000037ff5c7210 */ /* 0x004fc80001ffe4ff */
[----:B------:R-:W-:Y:S02]  /*2da0*/  F2FP.BF16.F32.PACK_AB R85, R40, R85 ;  /* 0x000000552855723e */ /* 0x000fe400000010ff */
[----:B------:R-:W0:Y:S01]  /*2db0*/  MUFU.RCP R89, R89 ;  /* 0x0000005900597308 */ /* 0x000e220000001000 */
[----:B----4-:R-:W-:-:S07]  /*2dc0*/  FMUL.FTZ R97, R42, R97 ;  /* 0x000000612a617220 */ /* 0x010fce0000410000 */
[----:B------:R2:W4:Y:S01]  /*2dd0*/  MUFU.RCP R93, R90 ;  /* 0x0000005a005d7308 */ /* 0x0005220000001000 */
[----:B---3--:R-:W-:-:S05]  /*2de0*/  FMUL.FTZ R72, R45, R72 ;  /* 0x000000482d487220 */ /* 0x008fca0000410000 */
[----:B------:R-:W-:Y:S02]  /*2df0*/  F2FP.BF16.F32.PACK_AB R97, R72, R97 ;  /* 0x000000614861723e */ /* 0x000fe400000010ff */
[----:B------:R-:W3:Y:S01]  /*2e00*/  MUFU.RCP R87, R87 ;  /* 0x0000005700577308 */ /* 0x000ee20000001000 */
[----:B--2---:R-:W-:Y:S01]  /*2e10*/  IADD3.X R90, RZ, R55, RZ, P6, !PT ;  /* 0x00000037ff5a7210 */ /* 0x004fe200037fe4ff */
[----:B0-----:R-:W-:Y:S01]  /*2e20*/  FMUL.FTZ R89, R44, R89 ;  /* 0x000000592c597220 */ /* 0x001fe20000410000 */
[----:B-1----:R-:W-:Y:S02]  /*2e30*/  PRMT R0, R97, 0x7632, R0 ;  /* 0x0000763261007816 */ /* 0x002fe40000000000 */
[----:B------:R-:W-:Y:S01]  /*2e40*/  LEA.HI.X R7, R7, UR5, R90, 0x1, P4 ;  /* 0x0000000507077c11 */ /* 0x000fe2000a0f0c5a */
[----:B------:R-:W-:Y:S02]  /*2e50*/  FADD.FTZ R90, R53, 1 ;  /* 0x3f800000355a7421 */ /* 0x000fe40000010000 */
[----:B------:R0:W1:Y:S01]  /*2e60*/  MUFU.RCP R86, R11 ;  /* 0x0000000b00567308 */ /* 0x0000620000001000 */
[----:B----4-:R-:W-:-:S05]  /*2e70*/  FMUL.FTZ R26, R26, R93 ;  /* 0x0000005d1a1a7220 */ /* 0x010fca0000410000 */
[----:B------:R-:W-:Y:S02]  /*2e80*/  F2FP.BF16.F32.PACK_AB R89, R26, R89 ;  /* 0x000000591a59723e */ /* 0x000fe400000010ff */
[----:B------:R2:W4:Y:S01]  /*2e90*/  MUFU.RCP R99, R88 ;  /* 0x0000005800637308 */ /* 0x0005220000001000 */
[----:B0-----:R-:W-:Y:S01]  /*2ea0*/  LEA.HI.X R11, R31, UR5, R56, 0x1, P5 ;  /* 0x000000051f0b7c11 */ /* 0x001fe2000a8f0c38 */
[----:B------:R-:W-:Y:S01]  /*2eb0*/  FADD.FTZ R31, R52, 1 ;  /* 0x3f800000341f7421 */ /* 0x000fe20000010000 */
[----:B---3--:R-:W-:Y:S01]  /*2ec0*/  FMUL.FTZ R87, R24, R87 ;  /* 0x0000005718577220 */ /* 0x008fe20000410000 */
[----:B------:R-:W-:Y:S02]  /*2ed0*/  PRMT R24, R77, 0x7632, R24 ;  /* 0x000076324d187816 */ /* 0x000fe40000000018 */
[----:B------:R-:W-:Y:S02]  /*2ee0*/  LEA R52, P1, R37, UR4, 0x1 ;  /* 0x0000000425347c11 */ /* 0x000fe4000f8208ff */
[----:B------:R-:W0:Y:S01]  /*2ef0*/  MUFU.RCP R74, R74 ;  /* 0x0000004a004a7308 */ /* 0x000e220000001000 */
[----:B--2---:R-:W-:Y:S01]  /*2f00*/  FADD.FTZ R88, R13, 1 ;  /* 0x3f8000000d587421 */ /* 0x004fe20000010000 */
[----:B------:R2:W-:Y:S01]  /*2f10*/  STG.E.U16 desc[UR8][R4.64+0x6], R24 ;  /* 0x0000061804007986 */ /* 0x0005e2000c101508 */
[----:B-1----:R-:W-:Y:S01]  /*2f20*/  FMUL.FTZ R86, R61, R86 ;  /* 0x000000563d567220 */ /* 0x002fe20000410000 */
[----:B------:R-:W-:-:S02]  /*2f30*/  LEA.HI.X R53, R37, UR5, R96, 0x1, P1 ;  /* 0x0000000525357c11 */ /* 0x000fc400088f0c60 */
[----:B------:R-:W-:Y:S01]  /*2f40*/  STG.E.U16 desc[UR8][R8.64], R81 ;  /* 0x0000005108007986 */ /* 0x000fe2000c101508 */
[C---:B------:R-:W-:Y:S01]  /*2f50*/  LEA R56, P3, R39.reuse, UR4, 0x1 ;  /* 0x0000000427387c11 */ /* 0x040fe2000f8608ff */
[----:B------:R-:W1:Y:S01]  /*2f60*/  MUFU.RCP R76, R76 ;  /* 0x0000004c004c7308 */ /* 0x000e620000001000 */
[----:B----4-:R-:W-:Y:S01]  /*2f70*/  FMUL.FTZ R99, R46, R99 ;  /* 0x000000632e637220 */ /* 0x010fe20000410000 */
[----:B------:R-:W-:Y:S01]  /*2f80*/  STG.E.U16 desc[UR8][R8.64+0x4], R85 ;  /* 0x0000045508007986 */ /* 0x000fe2000c101508 */
[----:B------:R-:W-:Y:S02]  /*2f90*/  LEA.HI.X R57, R39, UR5, R92, 0x1, P3 ;  /* 0x0000000527397c11 */ /* 0x000fe400098f0c5c */
[----:B------:R-:W-:Y:S02]  /*2fa0*/  IADD3 R19, P1, R19, 0x12, RZ ;  /* 0x0000001213137810 */ /* 0x000fe40007f3e0ff */
[----:B--2---:R-:W-:Y:S01]  /*2fb0*/  PRMT R5, R81, 0x7632, R5 ;  /* 0x0000763251057816 */ /* 0x004fe20000000005 */
[----:B------:R-:W2:Y:S01]  /*2fc0*/  MUFU.RCP R101, R101 ;  /* 0x0000006500657308 */ /* 0x000ea20000001000 */
[----:B0-----:R-:W-:Y:S01]  /*2fd0*/  FMUL.FTZ R74, R27, R74 ;  /* 0x0000004a1b4a7220 */ /* 0x001fe20000410000 */
[----:B------:R-:W-:-:S02]  /*2fe0*/  PRMT R27, R85, 0x7632, R27 ;  /* 0x00007632551b7816 */ /* 0x000fc4000000001b */
[----:B------:R-:W-:Y:S01]  /*2ff0*/  PRMT R4, R89, 0x7632, R4 ;  /* 0x0000763259047816 */ /* 0x000fe20000000004 */
[----:B------:R0:W-:Y:S01]  /*3000*/  STG.E.U16 desc[UR8][R8.64+0x2], R5 ;  /* 0x0000020508007986 */ /* 0x0001e2000c101508 */
[----:B------:R-:W-:Y:S02]  /*3010*/  F2FP.BF16.F32.PACK_AB R99, R74, R99 ;  /* 0x000000634a63723e */ /* 0x000fe400000010ff */
[----:B------:R-:W3:Y:S01]  /*3020*/  MUFU.RCP R82, R82 ;  /* 0x0000005200527308 */ /* 0x000ee20000001000 */
[----:B-1----:R-:W-:Y:S01]  /*3030*/  FMUL.FTZ R76, R47, R76 ;  /* 0x0000004c2f4c7220 */ /* 0x002fe20000410000 */
[----:B------:R-:W-:Y:S01]  /*3040*/  STG.E.U16 desc[UR8][R8.64+0x6], R27 ;  /* 0x0000061b08007986 */ /* 0x000fe2000c101508 */
[----:B------:R-:W-:Y:S02]  /*3050*/  IADD3.X R18, RZ, R18, RZ, P1, !PT ;  /* 0x00000012ff127210 */ /* 0x000fe40000ffe4ff */
[----:B------:R-:W-:Y:S01]  /*3060*/  ISETP.GE.U32.AND P1, PT, R19, R14, PT ;  /* 0x0000000e1300720c */ /* 0x000fe20003f26070 */
[----:B------:R-:W-:Y:S01]  /*3070*/  STG.E.U16 desc[UR8][R6.64], R97 ;  /* 0x0000006106007986 */ /* 0x000fe2000c101508 */
[----:B------:R-:W-:Y:S01]  /*3080*/  F2FP.BF16.F32.PACK_AB R76, R87, R76 ;  /* 0x0000004c574c723e */ /* 0x000fe200000010ff */
[----:B------:R-:W1:Y:S01]  /*3090*/  MUFU.RCP R80, R80 ;  /* 0x0000005000507308 */ /* 0x000e620000001000 */
[----:B--2---:R-:W-:Y:S01]  /*30a0*/  FMUL.FTZ R101, R48, R101 ;  /* 0x0000006530657220 */ /* 0x004fe20000410000 */
[----:B------:R-:W-:Y:S01]  /*30b0*/  STG.E.U16 desc[UR8][R6.64+0x2], R0 ;  /* 0x0000020006007986 */ /* 0x000fe2000c101508 */
[----:B0-----:R-:W-:-:S02]  /*30c0*/  PRMT R5, R99, 0x7632, R5 ;  /* 0x0000763263057816 */ /* 0x001fc40000000005 */
[----:B------:R-:W-:Y:S01]  /*30d0*/  ISETP.GE.AND.EX P1, PT, R18, R15, PT, P1 ;  /* 0x0000000f1200720c */ /* 0x000fe20003f26310 */
[----:B------:R-:W-:Y:S02]  /*30e0*/  STG.E.U16 desc[UR8][R6.64+0x4], R89 ;  /* 0x0000045906007986 */ /* 0x000fe4000c101508 */
[----:B------:R-:W0:Y:S01]  /*30f0*/  MUFU.RCP R91, R91 ;  /* 0x0000005b005b7308 */ /* 0x000e220000001000 */
[----:B---3--:R-:W-:Y:S01]  /*3100*/  FMUL.FTZ R82, R25, R82 ;  /* 0x0000005219527220 */ /* 0x008fe20000410000 */
[----:B------:R2:W-:Y:S04]  /*3110*/  STG.E.U16 desc[UR8][R6.64+0x6], R4 ;  /* 0x0000060406007986 */ /* 0x0005e8000c101508 */
[----:B------:R-:W-:Y:S01]  /*3120*/  F2FP.BF16.F32.PACK_AB R101, R82, R101 ;  /* 0x000000655265723e */ /* 0x000fe200000010ff */
[----:B------:R-:W-:Y:S01]  /*3130*/  STG.E.U16 desc[UR8][R10.64], R99 ;  /* 0x000000630a007986 */ /* 0x000fe2000c101508 */
[----:B------:R-:W3:Y:S01]  /*3140*/  MUFU.RCP R43, R43 ;  /* 0x0000002b002b7308 */ /* 0x000ee20000001000 */
[----:B-1----:R-:W-:-:S02]  /*3150*/  FMUL.FTZ R80, R49, R80 ;  /* 0x0000005031507220 */ /* 0x002fc40000410000 */
[----:B------:R-:W-:Y:S01]  /*3160*/  STG.E.U16 desc[UR8][R10.64+0x2], R5 ;  /* 0x000002050a007986 */ /* 0x000fe2000c101508 */
[----:B--2---:R-:W-:-:S03]  /*3170*/  PRMT R7, R76, 0x7632, R7 ;  /* 0x000076324c077816 */ /* 0x004fc60000000007 */
[----:B------:R-:W-:Y:S01]  /*3180*/  STG.E.U16 desc[UR8][R10.64+0x4], R76 ;  /* 0x0000044c0a007986 */ /* 0x000fe2000c101508 */
[----:B------:R-:W1:Y:S01]  /*3190*/  MUFU.RCP R78, R78 ;  /* 0x0000004e004e7308 */ /* 0x000e620000001000 */
[----:B0-----:R-:W-:Y:S01]  /*31a0*/  FMUL.FTZ R91, R50, R91 ;  /* 0x0000005b325b7220 */ /* 0x001fe20000410000 */
[----:B------:R-:W-:Y:S01]  /*31b0*/  PRMT R6, R101, 0x7632, R6 ;  /* 0x0000763265067816 */ /* 0x000fe20000000006 */
[----:B------:R-:W-:Y:S03]  /*31c0*/  STG.E.U16 desc[UR8][R10.64+0x6], R7 ;  /* 0x000006070a007986 */ /* 0x000fe6000c101508 */
[----:B------:R-:W-:Y:S02]  /*31d0*/  F2FP.BF16.F32.PACK_AB R80, R91, R80 ;  /* 0x000000505b50723e */ /* 0x000fe400000010ff */
[----:B------:R0:W2:Y:S01]  /*31e0*/  MUFU.RCP R103, R12 ;  /* 0x0000000c00677308 */ /* 0x0000a20000001000 */
[----:B---3--:R-:W-:Y:S01]  /*31f0*/  FMUL.FTZ R43, R60, R43 ;  /* 0x0000002b3c2b7220 */ /* 0x008fe20000410000 */
[----:B------:R-:W-:-:S04]  /*3200*/  PRMT R0, R80, 0x7632, R0 ;  /* 0x0000763250007816 */ /* 0x000fc80000000000 */
[----:B------:R-:W-:Y:S02]  /*3210*/  F2FP.BF16.F32.PACK_AB R84, R43, R84 ;  /* 0x000000542b54723e */ /* 0x000fe400000010ff */
[----:B------:R-:W3:Y:S01]  /*3220*/  MUFU.RCP R29, R33 ;  /* 0x00000021001d7308 */ /* 0x000ee20000001000 */
[----:B0-----:R-:W-:Y:S01]  /*3230*/  LEA R12, P6, R35, UR4, 0x1 ;  /* 0x00000004230c7c11 */ /* 0x001fe2000f8c08ff */
[----:B-1----:R-:W-:Y:S01]  /*3240*/  FMUL.FTZ R78, R51, R78 ;  /* 0x0000004e334e7220 */ /* 0x002fe20000410000 */
[----:B------:R-:W-:Y:S02]  /*3250*/  PRMT R4, R84, 0x7632, R4 ;  /* 0x0000763254047816 */ /* 0x000fe40000000004 */
[----:B------:R-:W-:Y:S02]  /*3260*/  LEA.HI.X R13, R35, UR5, R54, 0x1, P6 ;  /* 0x00000005230d7c11 */ /* 0x000fe4000b0f0c36 */
[C---:B------:R-:W-:Y:S01]  /*3270*/  LEA R54, P2, R41.reuse, UR4, 0x1 ;  /* 0x0000000429367c11 */ /* 0x040fe2000f8408ff */
[----:B------:R-:W0:Y:S01]  /*3280*/  MUFU.RCP R88, R88 ;  /* 0x0000005800587308 */ /* 0x000e220000001000 */
[----:B--2---:R-:W-:Y:S01]  /*3290*/  FMUL.FTZ R103, R58, R103 ;  /* 0x000000673a677220 */ /* 0x004fe20000410000 */
[----:B------:R-:W-:Y:S01]  /*32a0*/  STG.E.U16 desc[UR8][R12.64], R101 ;  /* 0x000000650c007986 */ /* 0x000fe2000c101508 */
[----:B------:R-:W-:-:S03]  /*32b0*/  LEA.HI.X R55, R41, UR5, R94, 0x1, P2 ;  /* 0x0000000529377c11 */ /* 0x000fc600090f0c5e */
[----:B------:R-:W-:Y:S01]  /*32c0*/  F2FP.BF16.F32.PACK_AB R78, R103, R78 ;  /* 0x0000004e674e723e */ /* 0x000fe200000010ff */
[----:B------:R-:W-:Y:S01]  /*32d0*/  STG.E.U16 desc[UR8][R12.64+0x2], R6 ;  /* 0x000002060c007986 */ /* 0x000fe2000c101508 */
[----:B------:R-:W1:Y:S01]  /*32e0*/  MUFU.RCP R31, R31 ;  /* 0x0000001f001f7308 */ /* 0x000e620000001000 */
[----:B---3--:R-:W-:Y:S01]  /*32f0*/  FMUL.FTZ R29, R62, R29 ;  /* 0x0000001d3e1d7220 */ /* 0x008fe20000410000 */
[----:B------:R-:W-:Y:S01]  /*3300*/  PRMT R26, R78, 0x7632, R26 ;  /* 0x000076324e1a7816 */ /* 0x000fe2000000001a */
[----:B------:R-:W-:Y:S03]  /*3310*/  STG.E.U16 desc[UR8][R12.64+0x4], R80 ;  /* 0x000004500c007986 */ /* 0x000fe6000c101508 */
[----:B------:R-:W-:Y:S01]  /*3320*/  F2FP.BF16.F32.PACK_AB R86, R29, R86 ;  /* 0x000000561d56723e */ /* 0x000fe200000010ff */
[----:B------:R2:W-:Y:S01]  /*3330*/  STG.E.U16 desc[UR8][R12.64+0x6], R0 ;  /* 0x000006000c007986 */ /* 0x0005e2000c101508 */
[----:B------:R-:W3:Y:S01]  /*3340*/  MUFU.RCP R90, R90 ;  /* 0x0000005a005a7308 */ /* 0x000ee20000001000 */
[----:B0-----:R-:W-:Y:S01]  /*3350*/  FMUL.FTZ R88, R63, R88 ;  /* 0x000000583f587220 */ /* 0x001fe20000410000 */
[----:B------:R-:W-:Y:S01]  /*3360*/  PRMT R27, R86, 0x7632, R27 ;  /* 0x00007632561b7816 */ /* 0x000fe2000000001b */
[----:B------:R0:W-:Y:S04]  /*3370*/  STG.E.U16 desc[UR8][R52.64+0x6], R4 ;  /* 0x0000060434007986 */ /* 0x0001e8000c101508 */
[----:B------:R4:W-:Y:S01]  /*3380*/  STG.E.U16 desc[UR8][R52.64], R78 ;  /* 0x0000004e34007986 */ /* 0x0009e2000c101508 */
[----:B------:R-:W5:Y:S01]  /*3390*/  MUFU.RCP R67, R67 ;  /* 0x0000004300437308 */ /* 0x000f620000001000 */
[----:B-1----:R-:W-:-:S02]  /*33a0*/  FMUL.FTZ R31, R64, R31 ;  /* 0x0000001f401f7220 */ /* 0x002fc40000410000 */
[----:B------:R4:W-:Y:S03]  /*33b0*/  STG.E.U16 desc[UR8][R52.64+0x2], R26 ;  /* 0x0000021a34007986 */ /* 0x0009e6000c101508 */
[----:B------:R-:W-:Y:S01]  /*33c0*/  F2FP.BF16.F32.PACK_AB R88, R31, R88 ;  /* 0x000000581f58723e */ /* 0x000fe200000010ff */
[----:B------:R4:W-:Y:S01]  /*33d0*/  STG.E.U16 desc[UR8][R52.64+0x4], R84 ;  /* 0x0000045434007986 */ /* 0x0009e2000c101508 */
[----:B------:R-:W1:Y:S01]  /*33e0*/  MUFU.RCP R71, R71 ;  /* 0x0000004700477308 */ /* 0x000e620000001000 */
[----:B---3--:R-:W-:Y:S01]  /*33f0*/  FMUL.FTZ R90, R65, R90 ;  /* 0x0000005a415a7220 */ /* 0x008fe20000410000 */
[----:B--2---:R-:W-:Y:S01]  /*3400*/  PRMT R0, R88, 0x7632, R0 ;  /* 0x0000763258007816 */ /* 0x004fe20000000000 */
[----:B------:R4:W-:Y:S04]  /*3410*/  STG.E.U16 desc[UR8][R54.64], R86 ;  /* 0x0000005636007986 */ /* 0x0009e8000c101508 */
[----:B------:R4:W-:Y:S01]  /*3420*/  STG.E.U16 desc[UR8][R54.64+0x2], R27 ;  /* 0x0000021b36007986 */ /* 0x0009e2000c101508 */
[----:B------:R-:W2:Y:S01]  /*3430*/  MUFU.RCP R70, R70 ;  /* 0x0000004600467308 */ /* 0x000ea20000001000 */
[----:B-----5:R-:W-:-:S02]  /*3440*/  FMUL.FTZ R25, R66, R67 ;  /* 0x0000004342197220 */ /* 0x020fc40000410000 */
[----:B------:R4:W-:Y:S03]  /*3450*/  STG.E.U16 desc[UR8][R54.64+0x4], R88 ;  /* 0x0000045836007986 */ /* 0x0009e6000c101508 */
[----:B------:R-:W-:Y:S01]  /*3460*/  F2FP.BF16.F32.PACK_AB R90, R25, R90 ;  /* 0x0000005a195a723e */ /* 0x000fe200000010ff */
[----:B------:R4:W-:Y:S01]  /*3470*/  STG.E.U16 desc[UR8][R54.64+0x6], R0 ;  /* 0x0000060036007986 */ /* 0x0009e2000c101508 */
[----:B-1----:R-:W-:Y:S02]  /*3480*/  FMUL.FTZ R68, R68, R71 ;  /* 0x0000004744447220 */ /* 0x002fe40000410000 */
[----:B------:R-:W-:Y:S01]  /*3490*/  PRMT R28, R90, 0x7632, R28 ;  /* 0x000076325a1c7816 */ /* 0x000fe2000000001c */
[----:B------:R4:W-:Y:S04]  /*34a0*/  STG.E.U16 desc[UR8][R56.64], R90 ;  /* 0x0000005a38007986 */ /* 0x0009e8000c101508 */
[----:B------:R4:W-:Y:S01]  /*34b0*/  STG.E.U16 desc[UR8][R56.64+0x2], R28 ;  /* 0x0000021c38007986 */ /* 0x0009e2000c101508 */
[----:B--2---:R-:W-:-:S05]  /*34c0*/  FMUL.FTZ R69, R69, R70 ;  /* 0x0000004645457220 */ /* 0x004fca0000410000 */
[----:B------:R-:W-:-:S04]  /*34d0*/  F2FP.BF16.F32.PACK_AB R68, R69, R68 ;  /* 0x000000444544723e */ /* 0x000fc800000010ff */
[----:B0-----:R-:W-:Y:S01]  /*34e0*/  PRMT R4, R68, 0x7632, R4 ;  /* 0x0000763244047816 */ /* 0x001fe20000000004 */
[----:B------:R4:W-:Y:S04]  /*34f0*/  STG.E.U16 desc[UR8][R56.64+0x4], R68 ;  /* 0x0000044438007986 */ /* 0x0009e8000c101508 */
[----:B------:R4:W-:Y:S01]  /*3500*/  STG.E.U16 desc[UR8][R56.64+0x6], R4 ;  /* 0x0000060438007986 */ /* 0x0009e2000c101508 */
[----:B------:R-:W-:Y:S05]  /*3510*/  @!P1 BRA `(.L_x_1698) ;  /* 0xffffffcc00449947 */ /* 0x000fea000383ffff */
[----:B------:R-:W-:Y:S05]  /*3520*/  EXIT ;  /* 0x000000000000794d */ /* 0x000fea0003800000 */
.L_x_1699:
        /* <DEDUP_REMOVED lines=13> */
.L_x_3569:


//--------------------- .text._ZN13group_norm_v214gn_cuda_kernelI13__nv_bfloat16Li320ELi3ELi16ELi160ELi256ELb1ELi32ELi320ELi320ELi4ELb1ELi43ELb0ELb0ENS_16CompileConditionILi900EEEEEvPT_PKS4_S7_S7_flPfS8_Pj --------------------------
	.section	.text._ZN13group_norm_v214gn_cuda_kernelI13__nv_bfloat16Li320ELi3ELi16ELi160ELi256ELb1ELi32ELi320ELi320ELi4ELb1ELi43ELb0ELb0ENS_16CompileConditionILi900EEEEEvPT_PKS4_S7_S7_flPfS8_Pj,"ax",@progbits
	.align	128
        .global         _ZN13group_norm_v214gn_cuda_kernelI13__nv_bfloat16Li320ELi3ELi16ELi160ELi256ELb1ELi32ELi320ELi320ELi4ELb1ELi43ELb0ELb0ENS_16CompileConditionILi900EEEEEvPT_PKS4_S7_S7_flPfS8_Pj
        .type           _ZN13group_norm_v214gn_cuda_kernelI13__nv_bfloat16Li320ELi3ELi16ELi160ELi256ELb1ELi32ELi320ELi320ELi4ELb1ELi43ELb0ELb0ENS_16CompileConditionILi900EEEEEvPT_PKS4_S7_S7_flPfS8_Pj,@function
        .size           _ZN13group_norm_v214gn_cuda_kernelI13__nv_bfloat16Li320ELi3ELi16ELi160ELi256ELb1ELi32ELi320ELi320ELi4ELb1ELi43ELb0ELb0ENS_16CompileConditionILi900EEEEEvPT_PKS4_S7_S7_flPfS8_Pj,(.L_x_3570 - _ZN13group_norm_v214gn_cuda_kernelI13__nv_bfloat16Li320ELi3ELi16ELi160ELi256ELb1ELi32ELi320ELi320ELi4ELb1ELi43ELb0ELb0ENS_16CompileConditionILi900EEEEEvPT_PKS4_S7_S7_flPfS8_Pj)
        .other          _ZN13group_norm_v214gn_cuda_kernelI13__nv_bfloat16Li320ELi3ELi16ELi160ELi256ELb1ELi32ELi320ELi320ELi4ELb1ELi43ELb0ELb0ENS_16CompileConditionILi900EEEEEvPT_PKS4_S7_S7_flPfS8_Pj,@"STO_CUDA_ENTRY STV_DEFAULT"
_ZN13group_norm_v214gn_cuda_kernelI13__nv_bfloat16Li320ELi3ELi16ELi160ELi256ELb1ELi32ELi320ELi320ELi4ELb1ELi43ELb0ELb0ENS_16CompileConditionILi900EEEEEvPT_PKS4_S7_S7_flPfS8_Pj:
.text._ZN13group_norm_v214gn_cuda_kernelI13__nv_bfloat16Li320ELi3ELi16ELi160ELi256ELb1ELi32ELi320ELi320ELi4ELb1ELi43ELb0ELb0ENS_16CompileConditionILi900EEEEEvPT_PKS4_S7_S7_flPfS8_Pj:
        /* <DEDUP_REMOVED lines=21> */
[----:B------:R-:W-:-:S04]  /*0150*/  HFMA2.MMA R4, -RZ, RZ, 0, 0 ;  /* 0x00000000ff047435 */ /* 0x000fc800000001ff */
[----:B--2---:R-:W-:-:S07]  /*0160*/  LEA R5, R6, R5, 0x3 ;  /* 0x0000000506057211 */ /* 0x004fce00078e18ff */
.L_x_1709:
        /* <DEDUP_REMOVED lines=12> */
[----:B------:R-:W-:Y:S01]  /*0230*/  IMAD R15, R12, 0xa0000, RZ ;  /* 0x000a00000c0f7824 */ /* 0x000fe200078e02ff */
[----:B------:R-:W-:-:S03]  /*0240*/  LEA R8, R11, R10, 0x2 ;  /* 0x0000000a0b087211 */ /* 0x000fc600078e10ff */
        /* <DEDUP_REMOVED lines=13> */
[----:B------:R-:W-:Y:S02]  /*0320*/  LEA.HI.X R37, R9, UR7, R14, 0x1, P0 ;  /* 0x0000000709257c11 */ /* 0x000fe400080f0c0e */
[----:B------:R-:W-:-:S04]  /*0330*/  IADD3 R9, R51, 0x5000, RZ ;  /* 0x0000500033097810 */ /* 0x000fc80007ffe0ff */
[----:B------:R-:W3:Y:S01]  /*0340*/  LDG.E.64.CONSTANT R36, desc[UR8][R36.64] ;  /* 0x0000000824247981 */ /* 0x000ee2000c1e9b00 */
        /* <DEDUP_REMOVED lines=18> */
[----:B------:R-:W-:Y:S02]  /*0470*/  IADD3 R9, P0, R9, R12, RZ ;  /* 0x0000000c09097210 */ /* 0x000fe40007f1e0ff */
[----:B------:R-:W-:Y:S02]  /*0480*/  IADD3 R13, R51, 0xf000, RZ ;  /* 0x0000f000330d7810 */ /* 0x000fe40007ffe0ff */
[----:B------:R-:W-:Y:S02]  /*0490*/  IADD3.X R16, RZ, R6, RZ, P0, !PT ;  /* 0x00000006ff107210 */ /* 0x000fe400007fe4ff */
[----:B------:R-:W-:-:S04]  /*04a0*/  LEA R30, P0, R9, UR6, 0x1 ;  /* 0x00000006091e7c11 */ /* 0x000fc8000f8008ff */
[----:B------:R-:W-:Y:S02]  /*04b0*/  LEA.HI.X R31, R9, UR7, R16, 0x1, P0 ;  /* 0x00000007091f7c11 */ /* 0x000fe400080f0c10 */
[----:B------:R-:W-:-:S04]  /*04c0*/  IADD3 R9, P0, R13, R12, RZ ;  /* 0x0000000c0d097210 */ /* 0x000fc80007f1e0ff */
[----:B------:R-:W4:Y:S01]  /*04d0*/  LDG.E.64.CONSTANT R30, desc[UR8][R30.64] ;  /* 0x000000081e1e7981 */ /* 0x000f22000c1e9b00 */
[----:B------:R-:W-:Y:S02]  /*04e0*/  IADD3.X R16, RZ, R6, RZ, P0, !PT ;  /* 0x00000006ff107210 */ /* 0x000fe400007fe4ff */
[----:B------:R-:W-:Y:S02]  /*04f0*/  LEA R24, P0, R9, UR6, 0x1 ;  /* 0x0000000609187c11 */ /* 0x000fe4000f8008ff */
[----:B------:R-:W-:Y:S02]  /*0500*/  IADD3 R47, R51, 0x11800, RZ ;  /* 0x00011800332f7810 */ /* 0x000fe40007ffe0ff */
[----:B------:R-:W-:Y:S02]  /*0510*/  LEA.HI.X R25, R9, UR7, R16, 0x1, P0 ;  /* 0x0000000709197c11 */ /* 0x000fe400080f0c10 */
[----:B------:R-:W-:Y:S01]  /*0520*/  IADD3 R12, P0, R47, R12, RZ ;  /* 0x0000000c2f0c7210 */ /* 0x000fe20007f1e0ff */
[----:B------:R-:W1:Y:S03]  /*0530*/  LDC.64 R16, c[0x0][0x220] ;  /* 0x00008800ff107b82 */ /* 0x000e660000000a00 */
[----:B------:R-:W4:Y:S01]  /*0540*/  LDG.E.64.CONSTANT R24, desc[UR8][R24.64] ;  /* 0x0000000818187981 */ /* 0x000f22000c1e9b00 */
[----:B------:R-:W-:-:S02]  /*0550*/  IADD3.X R9, RZ, R6, RZ, P0, !PT ;  /* 0x00000006ff097210 */ /* 0x000fc400007fe4ff */
[----:B------:R-:W-:-:S04]  /*0560*/  LEA R26, P0, R12, UR6, 0x1 ;  /* 0x000000060c1a7c11 */ /* 0x000fc8000f8008ff */
[----:B------:R-:W-:-:S06]  /*0570*/  LEA.HI.X R27, R12, UR7, R9, 0x1, P0 ;  /* 0x000000070c1b7c11 */ /* 0x000fcc00080f0c09 */
[----:B------:R-:W4:Y:S01]  /*0580*/  LDG.E.64.CONSTANT R26, desc[UR8][R26.64] ;  /* 0x000000081a1a7981 */ /* 0x000f22000c1e9b00 */
[----:B0-----:R-:W-:-:S06]  /*0590*/  IMAD.WIDE R18, R8, 0x2, R18 ;  /* 0x0000000208127825 */ /* 0x001fcc00078e0212 */
[----:B------:R-:W5:Y:S01]  /*05a0*/  LDG.E.64.CONSTANT R18, desc[UR8][R18.64] ;  /* 0x0000000812127981 */ /* 0x000f62000c1e9b00 */
[----:B-1----:R-:W-:-:S06]  /*05b0*/  IMAD.WIDE R16, R8, 0x2, R16 ;  /* 0x0000000208107825 */ /* 0x002fcc00078e0210 */
[----:B------:R-:W5:Y:S01]  /*05c0*/  LDG.E.64.CONSTANT R16, desc[UR8][R16.64] ;  /* 0x0000000810107981 */ /* 0x000f62000c1e9b00 */
[----:B------:R-:W-:Y:S01]  /*05d0*/  ISETP.GT.U32.AND P0, PT, R2, 0x7, PT ;  /* 0x000000070200780c */ /* 0x000fe20003f04070 */
[----:B------:R-:W-:Y:S01]  /*05e0*/  BSSY B0, `(.L_x_1700) ;  /* 0x00000cc000007945 */ /* 0x000fe20003800000 */
[----:B------:R-:W-:Y:S02]  /*05f0*/  MOV R53, RZ ;  /* 0x000000ff00357202 */ /* 0x000fe40000000f00 */
[C---:B--2---:R-:W-:Y:S02]  /*0600*/  SHF.L.U32 R6, R20.reuse, 0x10, RZ ;  /* 0x0000001014067819 */ /* 0x044fe400000006ff */
[----:B------:R-:W-:-:S03]  /*0610*/  PRMT R8, R20, 0x7632, R8 ;  /* 0x0000763214087816 */ /* 0x000fc60000000008 */
[----:B------:R-:W-:Y:S01]  /*0620*/  FFMA.FTZ R9, R6, R6, RZ ;  /* 0x0000000606097223 */ /* 0x000fe200000100ff */
[----:B------:R-:W-:Y:S01]  /*0630*/  SHF.L.U32 R12, R8, 0x10, RZ ;  /* 0x00000010080c7819 */ /* 0x000fe200000006ff */
[--C-:B------:R-:W-:Y:S01]  /*0640*/  FADD.FTZ R8, RZ, R6.reuse ;  /* 0x00000006ff087221 */ /* 0x100fe20000010000 */
[C---:B------:R-:W-:Y:S02]  /*0650*/  SHF.L.U32 R22, R21.reuse, 0x10, RZ ;  /* 0x0000001015167819 */ /* 0x040fe400000006ff */
[----:B------:R-:W-:Y:S01]  /*0660*/  PRMT R6, R21, 0x7632, R6 ;  /* 0x0000763215067816 */ /* 0x000fe20000000006 */
[----:B------:R-:W-:Y:S01]  /*0670*/  FFMA.FTZ R9, R12, R12, R9 ;  /* 0x0000000c0c097223 */ /* 0x000fe20000010009 */
[----:B------:R-:W-:-:S03]  /*0680*/  FADD.FTZ R8, R8, R12 ;  /* 0x0000000c08087221 */ /* 0x000fc60000010000 */
[----:B------:R-:W-:Y:S02]  /*0690*/  IMAD.U32 R12, R6, 0x10000, RZ ;  /* 0x00010000060c7824 */ /* 0x000fe400078e00ff */
[----:B------:R-:W-:Y:S01]  /*06a0*/  FFMA.FTZ R9, R22, R22, R9 ;  /* 0x0000001616097223 */ /* 0x000fe20000010009 */
[----:B------:R-:W-:Y:S01]  /*06b0*/  FADD.FTZ R8, R8, R22 ;  /* 0x0000001608087221 */ /* 0x000fe20000010000 */
[C---:B---3--:R-:W-:Y:S02]  /*06c0*/  SHF.L.U32 R22, R36.reuse, 0x10, RZ ;  /* 0x0000001024167819 */ /* 0x048fe400000006ff */
        /* <DEDUP_REMOVED lines=13> */
[C---:B----4-:R-:W-:Y:S02]  /*07a0*/  SHF.L.U32 R22, R14.reuse, 0x10, RZ ;  /* 0x000000100e167819 */ /* 0x050fe400000006ff */
        /* <DEDUP_REMOVED lines=44> */
[----:B------:R-:W-:-:S03]  /*0a70*/  FADD.FTZ R8, R8, R12 ;  /* 0x0000000c08087221 */ /* 0x000fc60000010000 */
[----:B------:R-:W-:Y:S02]  /*0a80*/  IMAD.U32 R12, R6, 0x10000, RZ ;  /* 0x00010000060c7824 */ /* 0x000fe400078e00ff */
        /* <DEDUP_REMOVED lines=39> */
[----:B------:R-:W-:-:S04]  /*0d00*/  MOV R12, RZ ;  /* 0x000000ff000c7202 */ /* 0x000fc80000000f00 */
[----:B------:R0:W-:Y:S01]  /*0d10*/  STS.64 [R5], R8 ;  /* 0x0000000805007388 */ /* 0x0001e20000000a00 */
[----:B------:R-:W-:Y:S06]  /*0d20*/  BAR.SYNC.DEFER_BLOCKING 0x0 ;  /* 0x0000000000007b1d */ /* 0x000fec0000010000 */
[----:B------:R-:W-:Y:S05]  /*0d30*/  @P0 BRA `(.L_x_1701) ;  /* 0x0000000400580947 */ /* 0x000fea0003800000 */
[----:B------:R-:W1:Y:S01]  /*0d40*/  S2R R23, SR_CgaCtaId ;  /* 0x0000000000177919 */ /* 0x000e620000008800 */
[----:B------:R-:W-:Y:S01]  /*0d50*/  SHF.L.U32 R6, R7, 0x1, RZ ;  /* 0x0000000107067819 */ /* 0x000fe200000006ff */
[----:B------:R-:W-:Y:S01]  /*0d60*/  HFMA2.MMA R53, -RZ, RZ, 0, 0 ;  /* 0x00000000ff357435 */ /* 0x000fe200000001ff */
[----:B------:R-:W-:Y:S01]  /*0d70*/  MOV R55, RZ ;  /* 0x000000ff00377202 */ /* 0x000fe20000000f00 */
[----:B------:R-:W-:Y:S01]  /*0d80*/  HFMA2.MMA R12, -RZ, RZ, 0, 0 ;  /* 0x00000000ff0c7435 */ /* 0x000fe200000001ff */
[----:B0-----:R-:W-:Y:S02]  /*0d90*/  LOP3.LUT R9, R6, 0xe, RZ, 0xc0, !PT ;  /* 0x0000000e06097812 */ /* 0x001fe400078ec0ff */
[----:B------:R-:W-:Y:S02]  /*0da0*/  MOV R6, 0x400 ;  /* 0x0000040000067802 */ /* 0x000fe40000000f00 */
[----:B------:R-:W-:-:S05]  /*0db0*/  LEA.HI R9, R2, R9, RZ, 0x1e ;  /* 0x0000000902097211 */ /* 0x000fca00078ff0ff */
[----:B------:R-:W-:Y:S01]  /*0dc0*/  IMAD R46, R9, 0xa0, -R10 ;  /* 0x000000a0092e7824 */ /* 0x000fe200078e0a0a */
[----:B------:R-:W-:Y:S02]  /*0dd0*/  LOP3.LUT R10, R2, 0x3, RZ, 0xc0, !PT ;  /* 0x00000003020a7812 */ /* 0x000fe400078ec0ff */
[----:B-1----:R-:W-:-:S07]  /*0de0*/  LEA R6, R23, R6, 0x18 ;  /* 0x0000000617067211 */ /* 0x002fce00078ec0ff */
.L_x_1702:
[----:B------:R-:W-:Y:S02]  /*0df0*/  IADD3 R8, R46, R55, RZ ;  /* 0x000000372e087210 */ /* 0x000fe40007ffe0ff */
[----:B------:R-:W-:Y:S02]  /*0e00*/  IADD3 R55, R55, 0x20, RZ ;  /* 0x0000002037377810 */ /* 0x000fe40007ffe0ff */
[C---:B------:R-:W-:Y:S01]  /*0e10*/  IADD3 R38, R8.reuse, 0xc, RZ ;  /* 0x0000000c08267810 */ /* 0x040fe20007ffe0ff */
[C---:B------:R-:W-:Y:S01]  /*0e20*/  VIADD R9, R8.reuse, 0x4 ;  /* 0x0000000408097836 */ /* 0x040fe20000000000 */
[----:B------:R-:W-:Y:S02]  /*0e30*/  IADD3 R28, R8, 0x8, RZ ;  /* 0x00000008081c7810 */ /* 0x000fe40007ffe0ff */
[----:B------:R-:W-:Y:S02]  /*0e40*/  SHF.R.S32.HI R39, RZ, 0x1f, R38 ;  /* 0x0000001fff277819 */ /* 0x000fe40000011426 */
[----:B------:R-:W-:-:S02]  /*0e50*/  SHF.R.S32.HI R22, RZ, 0x1f, R9 ;  /* 0x0000001fff167819 */ /* 0x000fc40000011409 */
[----:B------:R-:W-:Y:S02]  /*0e60*/  SHF.R.S32.HI R29, RZ, 0x1f, R28 ;  /* 0x0000001fff1d7819 */ /* 0x000fe4000001141c */
[----:B------:R-:W-:Y:S02]  /*0e70*/  LEA.HI R23, R22, R9, RZ, 0x2 ;  /* 0x0000000916177211 */ /* 0x000fe400078f10ff */
[----:B------:R-:W-:Y:S02]  /*0e80*/  SHF.R.S32.HI R9, RZ, 0x1f, R8 ;  /* 0x0000001fff097819 */ /* 0x000fe40000011408 */
[----:B------:R-:W-:Y:S02]  /*0e90*/  IADD3 R22, R8, 0x10, RZ ;  /* 0x0000001008167810 */ /* 0x000fe40007ffe0ff */
[----:B------:R-:W-:Y:S02]  /*0ea0*/  LEA.HI R9, R9, R8, RZ, 0x2 ;  /* 0x0000000809097211 */ /* 0x000fe400078f10ff */
[----:B------:R-:W-:-:S02]  /*0eb0*/  LEA.HI R39, R39, R38, RZ, 0x2 ;  /* 0x0000002627277211 */ /* 0x000fc400078f10ff */
[----:B------:R-:W-:Y:S02]  /*0ec0*/  SHF.R.S32.HI R9, RZ, 0x2, R9 ;  /* 0x00000002ff097819 */ /* 0x000fe40000011409 */
[----:B------:R-:W-:Y:S02]  /*0ed0*/  SHF.R.S32.HI R41, RZ, 0x1f, R22 ;  /* 0x0000001fff297819 */ /* 0x000fe40000011416 */
[C---:B------:R-:W-:Y:S01]  /*0ee0*/  IADD3 R38, R8.reuse, 0x18, RZ ;  /* 0x0000001808267810 */ /* 0x040fe20007ffe0ff */
[--C-:B------:R-:W-:Y:S01]  /*0ef0*/  IMAD R9, R9, 0x28, R6.reuse ;  /* 0x0000002809097824 */ /* 0x100fe200078e0206 */
[----:B------:R-:W-:Y:S02]  /*0f00*/  SHF.R.S32.HI R23, RZ, 0x2, R23 ;  /* 0x00000002ff177819 */ /* 0x000fe40000011417 */
[----:B------:R-:W-:Y:S02]  /*0f10*/  LEA.HI R29, R29, R28, RZ, 0x2 ;  /* 0x0000001c1d1d7211 */ /* 0x000fe400078f10ff */
[----:B------:R-:W-:Y:S01]  /*0f20*/  LEA.HI R22, R41, R22, RZ, 0x2 ;  /* 0x0000001629167211 */ /* 0x000fe200078f10ff */
[----:B------:R-:W-:Y:S01]  /*0f30*/  IMAD R23, R23, 0x28, R6 ;  /* 0x0000002817177824 */ /* 0x000fe200078e0206 */
[----:B------:R-:W-:-:S02]  /*0f40*/  IADD3 R28, R8, 0x14, RZ ;  /* 0x00000014081c7810 */ /* 0x000fc40007ffe0ff */
[----:B------:R-:W-:Y:S02]  /*0f50*/  SHF.R.S32.HI R41, RZ, 0x1f, R38 ;  /* 0x0000001fff297819 */ /* 0x000fe40000011426 */
[----:B------:R-:W-:Y:S02]  /*0f60*/  IADD3 R8, R8, 0x1c, RZ ;  /* 0x0000001c08087810 */ /* 0x000fe40007ffe0ff */
[----:B------:R-:W-:Y:S02]  /*0f70*/  SHF.R.S32.HI R29, RZ, 0x2, R29 ;  /* 0x00000002ff1d7819 */ /* 0x000fe4000001141d */
[----:B------:R-:W-:Y:S02]  /*0f80*/  LEA.HI R38, R41, R38, RZ, 0x2 ;  /* 0x0000002629267211 */ /* 0x000fe400078f10ff */
[----:B------:R-:W-:Y:S01]  /*0f90*/  LEA R9, R10, R9, 0x3 ;  /* 0x000000090a097211 */ /* 0x000fe200078e18ff */
[----:B------:R-:W-:Y:S01]  /*0fa0*/  IMAD R29, R29, 0x28, R6 ;  /* 0x000000281d1d7824 */ /* 0x000fe200078e0206 */
[----:B------:R-:W-:-:S02]  /*0fb0*/  SHF.R.S32.HI R41, RZ, 0x1f, R8 ;  /* 0x0000001fff297819 */ /* 0x000fc40000011408 */
[----:B------:R-:W-:Y:S01]  /*0fc0*/  SHF.R.S32.HI R43, RZ, 0x1f, R28 ;  /* 0x0000001fff2b7819 */ /* 0x000fe2000001141c */
[C---:B------:R-:W-:Y:S01]  /*0fd0*/  IMAD R29, R10.reuse, 0x8, R29 ;  /* 0x000000080a1d7824 */ /* 0x040fe200078e021d */
[----:B------:R-:W-:Y:S02]  /*0fe0*/  SHF.R.S32.HI R39, RZ, 0x2, R39 ;  /* 0x00000002ff277819 */ /* 0x000fe40000011427 */
[----:B------:R-:W-:Y:S02]  /*0ff0*/  LEA R23, R10, R23, 0x3 ;  /* 0x000000170a177211 */ /* 0x000fe400078e18ff */
[----:B------:R-:W-:Y:S01]  /*1000*/  LEA.HI R40, R41, R8, RZ, 0x2 ;  /* 0x0000000829287211 */ /* 0x000fe200078f10ff */
[----:B------:R-:W-:Y:S01]  /*1010*/  IMAD R39, R39, 0x28, R6 ;  /* 0x0000002827277824 */ /* 0x000fe200078e0206 */
[----:B------:R-:W-:Y:S01]  /*1020*/  LEA.HI R28, R43, R28, RZ, 0x2 ;  /* 0x0000001c2b1c7211 */ /* 0x000fe200078f10ff */
[----:B------:R-:W0:Y:S01]  /*1030*/  LDS.64 R8, [R9] ;  /* 0x0000000009087984 */ /* 0x000e220000000a00 */
[----:B------:R-:W-:-:S02]  /*1040*/  SHF.R.S32.HI R41, RZ, 0x2, R22 ;  /* 0x00000002ff297819 */ /* 0x000fc40000011416 */
[----:B------:R-:W-:Y:S01]  /*1050*/  SHF.R.S32.HI R43, RZ, 0x2, R28 ;  /* 0x00000002ff2b7819 */ /* 0x000fe2000001141c */
[----:B------:R-:W1:Y:S01]  /*1060*/  LDS.64 R22, [R23] ;  /* 0x0000000017167984 */ /* 0x000e620000000a00 */
[C---:B------:R-:W-:Y:S01]  /*1070*/  LEA R39, R10.reuse, R39, 0x3 ;  /* 0x000000270a277211 */ /* 0x040fe200078e18ff */
[----:B------:R-:W-:Y:S01]  /*1080*/  IMAD R41, R41, 0x28, R6 ;  /* 0x0000002829297824 */ /* 0x000fe200078e0206 */
[----:B------:R-:W-:Y:S01]  /*1090*/  SHF.R.S32.HI R45, RZ, 0x2, R38 ;  /* 0x00000002ff2d7819 */ /* 0x000fe20000011426 */
[----:B------:R-:W2:Y:S01]  /*10a0*/  LDS.64 R28, [R29] ;  /* 0x000000001d1c7984 */ /* 0x000ea20000000a00 */
[----:B------:R-:W-:Y:S01]  /*10b0*/  IMAD R43, R43, 0x28, R6 ;  /* 0x000000282b2b7824 */ /* 0x000fe200078e0206 */
[----:B------:R-:W-:Y:S02]  /*10c0*/  SHF.R.S32.HI R49, RZ, 0x2, R40 ;  /* 0x00000002ff317819 */ /* 0x000fe40000011428 */
[C---:B------:R-:W-:Y:S01]  /*10d0*/  LEA R41, R10.reuse, R41, 0x3 ;  /* 0x000000290a297211 */ /* 0x040fe200078e18ff */
[----:B------:R-:W3:Y:S01]  /*10e0*/  LDS.64 R38, [R39] ;  /* 0x0000000027267984 */ /* 0x000ee20000000a00 */
[--C-:B------:R-:W-:Y:S01]  /*10f0*/  IMAD R45, R45, 0x28, R6.reuse ;  /* 0x000000282d2d7824 */ /* 0x100fe200078e0206 */
[C---:B------:R-:W-:Y:S01]  /*1100*/  LEA R43, R10.reuse, R43, 0x3 ;  /* 0x0000002b0a2b7211 */ /* 0x040fe200078e18ff */
[----:B------:R-:W-:Y:S01]  /*1110*/  IMAD R49, R49, 0x28, R6 ;  /* 0x0000002831317824 */ /* 0x000fe200078e0206 */
[----:B------:R-:W-:Y:S01]  /*1120*/  ISETP.GE.U32.AND P0, PT, R55, 0xa0, PT ;  /* 0x000000a03700780c */ /* 0x000fe20003f06070 */
[----:B------:R-:W4:Y:S01]  /*1130*/  LDS.64 R40, [R41] ;  /* 0x0000000029287984 */ /* 0x000f220000000a00 */
[----:B------:R-:W-:-:S02]  /*1140*/  LEA R45, R10, R45, 0x3 ;  /* 0x0000002d0a2d7211 */ /* 0x000fc400078e18ff */
        /* <DEDUP_REMOVED lines=21> */
.L_x_1701:
[----:B------:R-:W-:Y:S05]  /*12a0*/  BSYNC B0 ;  /* 0x0000000000007941 */ /* 0x000fea0003800000 */
.L_x_1700:
[----:B------:R-:W1:Y:S01]  /*12b0*/  SHFL.BFLY PT, R6, R53, 0x2, 0x1f ;  /* 0x0c401f0035067f89 */ /* 0x000e6200000e0000 */
[----:B------:R-:W-:Y:S01]  /*12c0*/  LOP3.LUT P0, RZ, R2, 0xfffffffb, RZ, 0xc0, !PT ;  /* 0xfffffffb02ff7812 */ /* 0x000fe2000780c0ff */
[----:B------:R-:W-:Y:S02]  /*12d0*/  BSSY B0, `(.L_x_1703) ;  /* 0x0000013000007945 */ /* 0x000fe40003800000 */
[----:B0-----:R-:W0:Y:S01]  /*12e0*/  SHFL.BFLY PT, R9, R12, 0x2, 0x1f ;  /* 0x0c401f000c097f89 */ /* 0x001e2200000e0000 */
[----:B-1----:R-:W-:Y:S01]  /*12f0*/  FADD.FTZ R6, R6, R53 ;  /* 0x0000003506067221 */ /* 0x002fe20000010000 */
[----:B0-----:R-:W-:-:S04]  /*1300*/  FADD.FTZ R10, R9, R12 ;  /* 0x0000000c090a7221 */ /* 0x001fc80000010000 */
        /* <DEDUP_REMOVED lines=15> */
.L_x_1704:
[----:B------:R-:W-:Y:S05]  /*1400*/  BSYNC B0 ;  /* 0x0000000000007941 */ /* 0x000fea0003800000 */
.L_x_1703:
        /* <DEDUP_REMOVED lines=8> */
[----:B0-----:R-:W-:Y:S02]  /*1490*/  PRMT R9, R24, 0x7632, R9 ;  /* 0x0000763218097816 */ /* 0x001fe40000000009 */
        /* <DEDUP_REMOVED lines=13> */
.L_x_1706:
[----:B------:R-:W2:Y:S04]  /*1570*/  LD.E.STRONG.GPU R28, desc[UR8][R22.64] ;  /* 0x00000008161c7980 */ /* 0x000ea8000c10f900 */
[----:B--2---:R-:W-:Y:S01]  /*1580*/  CCTL.IVALL ;  /* 0x00000000ff00798f */ /* 0x004fe20002000000 */
[----:B------:R-:W-:Y:S05]  /*1590*/  YIELD ;  /* 0x0000000000007946 */ /* 0x000fea0003800000 */
[----:B-----5:R-:W-:-:S04]  /*15a0*/  LOP3.LUT R28, R28, R29, RZ, 0x3c, !PT ;  /* 0x0000001d1c1c7212 */ /* 0x020fc800078e3cff */
[----:B------:R-:W-:-:S13]  /*15b0*/  ISETP.GT.AND P0, PT, R28, -0x1, PT ;  /* 0xffffffff1c00780c */ /* 0x000fda0003f04270 */
[----:B------:R-:W-:Y:S05]  /*15c0*/  @P0 BRA `(.L_x_1706) ;  /* 0xfffffffc00e80947 */ /* 0x000fea000383ffff */
.L_x_1705:
        /* <DEDUP_REMOVED lines=9> */
[----:B------:R-:W-:-:S04]  /*1660*/  @!P1 LEA R28, R28, R29, 0x4 ;  /* 0x0000001d1c1c9211 */ /* 0x000fc800078e20ff */
        /* <DEDUP_REMOVED lines=16> */
[----:B------:R-:W2:Y:S01]  /*1770*/  SHFL.BFLY PT, R42, R43, 0x2, 0x1f ;  /* 0x0c401f002b2a7f89 */ /* 0x000ea200000e0000 */
[----:B------:R-:W-:-:S04]  /*1780*/  @!P0 IADD3 R28, R28, 0xc80, RZ ;  /* 0x00000c801c1c8810 */ /* 0x000fc80007ffe0ff */
        /* <DEDUP_REMOVED lines=36> */
.L_x_1708:
[----:B------:R-:W-:Y:S05]  /*19d0*/  BSYNC B0 ;  /* 0x0000000000007941 */ /* 0x000fea0003800000 */
.L_x_1707:
[----:B------:R-:W1:Y:S01]  /*19e0*/  S2UR UR7, SR_CgaCtaId ;  /* 0x00000000000779c3 */ /* 0x000e620000008800 */
[C---:B0-----:R-:W-:Y:S01]  /*19f0*/  LOP3.LUT R22, R7.reuse, 0x7, RZ, 0xc0, !PT ;  /* 0x0000000707167812 */ /* 0x041fe200078ec0ff */
[----:B------:R-:W-:Y:S01]  /*1a00*/  IMAD.SHL.U32 R23, R7, 0x2, RZ ;  /* 0x0000000207177824 */ /* 0x000fe200078e00ff */
[----:B------:R-:W-:Y:S01]  /*1a10*/  UMOV UR6, 0x400 ;  /* 0x0000040000067882 */ /* 0x000fe20000000000 */
[----:B------:R-:W-:Y:S01]  /*1a20*/  PRMT R43, R21, 0x7632, R43 ;  /* 0x00007632152b7816 */ /* 0x000fe2000000002b */
        /* <DEDUP_REMOVED lines=11> */
[----:B------:R-:W-:Y:S02]  /*1ae0*/  MOV R22, R11 ;  /* 0x0000000b00167202 */ /* 0x000fe40000000f00 */
[C---:B------:R-:W-:Y:S02]  /*1af0*/  SHF.L.U32 R11, R20.reuse, 0x10, RZ ;  /* 0x00000010140b7819 */ /* 0x040fe400000006ff */
[----:B------:R-:W-:Y:S02]  /*1b00*/  LEA.HI R22, R23, R22, RZ, 0x19 ;  /* 0x0000001617167211 */ /* 0x000fe400078fc8ff */
[----:B------:R-:W-:Y:S01]  /*1b10*/  PRMT R23, R20, 0x7632, R23 ;  /* 0x0000763214177816 */ /* 0x000fe20000000017 */
[----:B-1----:R-:W-:Y:S01]  /*1b20*/  ULEA UR6, UR7, UR6, 0x18 ;  /* 0x0000000607067291 */ /* 0x002fe2000f8ec03f */
[----:B------:R-:W-:-:S02]  /*1b30*/  SHF.L.U32 R17, R17, 0x10, RZ ;  /* 0x0000001011117819 */ /* 0x000fc400000006ff */
[----:B------:R-:W-:Y:S02]  /*1b40*/  SHF.L.U32 R23, R23, 0x10, RZ ;  /* 0x0000001017177819 */ /* 0x000fe400000006ff */
[----:B------:R-:W-:Y:S02]  /*1b50*/  SHF.L.U32 R20, R19, 0x10, RZ ;  /* 0x0000001013147819 */ /* 0x000fe400000006ff */
[----:B------:R-:W-:Y:S01]  /*1b60*/  LEA R28, R22, UR6, 0x3 ;  /* 0x00000006161c7c11 */ /* 0x000fe2000f8e18ff */
[----:B------:R-:W-:Y:S01]  /*1b70*/  ULDC UR6, c[0x0][0x230] ;  /* 0x00008c0000067ab9 */ /* 0x000fe20000000800 */
[----:B------:R-:W-:Y:S02]  /*1b80*/  SHF.L.U32 R43, R43, 0x10, RZ ;  /* 0x000000102b2b7819 */ /* 0x000fe400000006ff */
[--C-:B------:R-:W-:Y:S02]  /*1b90*/  SHF.R.U64 R53, R7, 0x3, R4.reuse ;  /* 0x0000000307357819 */ /* 0x100fe40000001204 */
[----:B------:R-:W0:Y:S01]  /*1ba0*/  LDS.64 R28, [R28] ;  /* 0x000000001c1c7984 */ /* 0x000e220000000a00 */
[----:B------:R-:W-:-:S02]  /*1bb0*/  SHF.R.U32.HI R48, RZ, 0x3, R4 ;  /* 0x00000003ff307819 */ /* 0x000fc40000011604 */
[----:B------:R-:W-:Y:S02]  /*1bc0*/  SHF.L.U32 R59, R15, 0x10, RZ ;  /* 0x000000100f3b7819 */ /* 0x000fe400000006ff */
[C---:B------:R-:W-:Y:S02]  /*1bd0*/  IADD3 R55, R51.reuse, 0xc800, RZ ;  /* 0x0000c80033377810 */ /* 0x040fe40007ffe0ff */
[----:B------:R-:W-:Y:S02]  /*1be0*/  IADD3 R57, R51, 0xa000, RZ ;  /* 0x0000a00033397810 */ /* 0x000fe40007ffe0ff */
[----:B------:R-:W-:Y:S02]  /*1bf0*/  SHF.L.U32 R25, R25, 0x10, RZ ;  /* 0x0000001019197819 */ /* 0x000fe400000006ff */
[----:B------:R-:W-:Y:S01]  /*1c00*/  SHF.L.U32 R27, R27, 0x10, RZ ;  /* 0x000000101b1b7819 */ /* 0x000fe200000006ff */
[----:B0-----:R-:W-:Y:S01]  /*1c10*/  FADD.FTZ R22, R29, UR6 ;  /* 0x000000061d167e21 */ /* 0x001fe20008010000 */
[----:B------:R-:W-:Y:S01]  /*1c20*/  FADD.FTZ R21, -R28, R23 ;  /* 0x000000171c157221 */ /* 0x000fe20000010100 */
[--C-:B------:R-:W-:Y:S01]  /*1c30*/  FADD.FTZ R11, R11, -R28.reuse ;  /* 0x8000001c0b0b7221 */ /* 0x100fe20000010000 */
[----:B------:R-:W-:Y:S01]  /*1c40*/  SHF.L.U32 R23, R41, 0x10, RZ ;  /* 0x0000001029177819 */ /* 0x000fe200000006ff */
[--C-:B------:R-:W-:Y:S01]  /*1c50*/  FADD.FTZ R41, R45, -R28.reuse ;  /* 0x8000001c2d297221 */ /* 0x100fe20000010000 */
[----:B------:R-:W-:Y:S01]  /*1c60*/  SHF.L.U32 R29, R16, 0x10, RZ ;  /* 0x00000010101d7819 */ /* 0x000fe200000006ff */
[----:B------:R-:W0:Y:S01]  /*1c70*/  MUFU.RSQ R22, R22 ;  /* 0x0000001600167308 */ /* 0x000e220000001400 */
[C---:B------:R-:W-:Y:S01]  /*1c80*/  FADD.FTZ R43, -R28.reuse, R43 ;  /* 0x0000002b1c2b7221 */ /* 0x040fe20000010100 */
[----:B------:R-:W-:Y:S01]  /*1c90*/  ULDC.64 UR6, c[0x0][0x210] ;  /* 0x0000840000067ab9 */ /* 0x000fe20000000a00 */
[--C-:B------:R-:W-:Y:S01]  /*1ca0*/  FADD.FTZ R59, R59, -R28.reuse ;  /* 0x8000001c3b3b7221 */ /* 0x100fe20000010000 */
[----:B------:R-:W-:Y:S01]  /*1cb0*/  FADD.FTZ R9, -R28, R9 ;  /* 0x000000091c097221 */ /* 0x000fe20000010100 */
[--C-:B------:R-:W-:Y:S01]  /*1cc0*/  FADD.FTZ R25, R25, -R28.reuse ;  /* 0x8000001c19197221 */ /* 0x100fe20000010000 */
[----:B------:R-:W-:Y:S01]  /*1cd0*/  FADD.FTZ R27, R27, -R28 ;  /* 0x8000001c1b1b7221 */ /* 0x000fe20000010000 */
[C---:B0-----:R-:W-:Y:S01]  /*1ce0*/  FMUL.FTZ R21, R22.reuse, R21 ;  /* 0x0000001516157220 */ /* 0x041fe20000410000 */
[----:B------:R-:W-:Y:S01]  /*1cf0*/  FMUL.FTZ R11, R11, R22 ;  /* 0x000000160b0b7220 */ /* 0x000fe20000410000 */
[C---:B------:R-:W-:Y:S01]  /*1d00*/  FMUL.FTZ R19, R22.reuse, R41 ;  /* 0x0000002916137220 */ /* 0x040fe20000410000 */
[----:B------:R-:W-:Y:S01]  /*1d10*/  FMUL.FTZ R59, R22, R59 ;  /* 0x0000003b163b7220 */ /* 0x000fe20000410000 */
[----:B------:R-:W-:Y:S01]  /*1d20*/  FFMA.FTZ R42, R21, R23, R38 ;  /* 0x00000017152a7223 */ /* 0x000fe20000010026 */
[----:B------:R-:W-:Y:S01]  /*1d30*/  FFMA.FTZ R16, R11, R29, R18 ;  /* 0x0000001d0b107223 */ /* 0x000fe20000010012 */
[----:B------:R-:W-:Y:S01]  /*1d40*/  FFMA.FTZ R19, R19, R17, R20 ;  /* 0x0000001113137223 */ /* 0x000fe20000010014 */
[----:B------:R-:W-:Y:S01]  /*1d50*/  SHF.L.U32 R21, R12, 0x10, RZ ;  /* 0x000000100c157819 */ /* 0x000fe200000006ff */
[----:B------:R-:W-:Y:S01]  /*1d60*/  FMUL.FTZ R41, R42, -1.4426950216293334961 ;  /* 0xbfb8aa3b2a297820 */ /* 0x000fe20000410000 */
[----:B------:R-:W-:Y:S01]  /*1d70*/  FMUL.FTZ R11, R16, -1.4426950216293334961 ;  /* 0xbfb8aa3b100b7820 */ /* 0x000fe20000410000 */
[----:B------:R-:W-:Y:S01]  /*1d80*/  FMUL.FTZ R44, R19, -1.4426950216293334961 ;  /* 0xbfb8aa3b132c7820 */ /* 0x000fe20000410000 */
[----:B------:R-:W-:Y:S01]  /*1d90*/  SHF.L.U32 R12, R39, 0x10, RZ ;  /* 0x00000010270c7819 */ /* 0x000fe200000006ff */
[C---:B------:R-:W-:Y:S01]  /*1da0*/  FMUL.FTZ R39, R22.reuse, R43 ;  /* 0x0000002b16277220 */ /* 0x040fe20000410000 */
[C---:B------:R-:W-:Y:S01]  /*1db0*/  FMUL.FTZ R9, R22.reuse, R9 ;  /* 0x0000000916097220 */ /* 0x040fe20000410000 */
[----:B------:R-:W0:Y:S01]  /*1dc0*/  MUFU.EX2 R41, R41 ;  /* 0x0000002900297308 */ /* 0x000e220000000800 */
[----:B------:R-:W-:Y:S01]  /*1dd0*/  FMUL.FTZ R27, R22, R27 ;  /* 0x0000001b161b7220 */ /* 0x000fe20000410000 */
[----:B------:R-:W-:Y:S01]  /*1de0*/  FFMA.FTZ R39, R39, R21, R12 ;  /* 0x0000001527277223 */ /* 0x000fe2000001000c */
[----:B------:R-:W-:-:S03]  /*1df0*/  FFMA.FTZ R9, R23, R9, R38 ;  /* 0x0000000917097223 */ /* 0x000fc60000010026 */
[----:B------:R-:W-:Y:S02]  /*1e00*/  FMUL.FTZ R46, R39, -1.4426950216293334961 ;  /* 0xbfb8aa3b272e7820 */ /* 0x000fe40000410000 */
[----:B------:R-:W1:Y:S08]  /*1e10*/  MUFU.EX2 R11, R11 ;  /* 0x0000000b000b7308 */ /* 0x000e700000000800 */
[----:B------:R-:W2:Y:S01]  /*1e20*/  MUFU.EX2 R44, R44 ;  /* 0x0000002c002c7308 */ /* 0x000ea20000000800 */
[----:B0-----:R-:W-:Y:S01]  /*1e30*/  FADD.FTZ R43, R41, 1 ;  /* 0x3f800000292b7421 */ /* 0x001fe20000010000 */
[----:B------:R-:W-:-:S03]  /*1e40*/  SHF.R.S32.HI R41, RZ, 0x1f, R40 ;  /* 0x0000001fff297819 */ /* 0x000fc60000011428 */
[----:B------:R-:W-:-:S03]  /*1e50*/  IMAD.WIDE.U32 R40, R53, 0xa0000, R40 ;  /* 0x000a000035287825 */ /* 0x000fc600078e0028 */
[----:B------:R-:W0:Y:S01]  /*1e60*/  MUFU.EX2 R46, R46 ;  /* 0x0000002e002e7308 */ /* 0x000e220000000800 */
[----:B-1----:R-:W-:Y:S01]  /*1e70*/  FADD.FTZ R11, R11, 1 ;  /* 0x3f8000000b0b7421 */ /* 0x002fe20000010000 */
[----:B------:R-:W-:Y:S01]  /*1e80*/  IMAD R53, R48, 0xa0000, RZ ;  /* 0x000a000030357824 */ /* 0x000fe200078e02ff */
[----:B------:R-:W-:-:S05]  /*1e90*/  IADD3 R48, P0, R51, R40, RZ ;  /* 0x0000002833307210 */ /* 0x000fca0007f1e0ff */
[----:B------:R1:W3:Y:S01]  /*1ea0*/  MUFU.RCP R49, R11 ;  /* 0x0000000b00317308 */ /* 0x0002e20000001000 */
[----:B--2---:R-:W-:-:S07]  /*1eb0*/  FADD.FTZ R45, R44, 1 ;  /* 0x3f8000002c2d7421 */ /* 0x004fce0000010000 */
[----:B------:R-:W2:Y:S01]  /*1ec0*/  MUFU.RCP R43, R43 ;  /* 0x0000002b002b7308 */ /* 0x000ea20000001000 */
[----:B0-----:R-:W-:Y:S01]  /*1ed0*/  FADD.FTZ R46, R46, 1 ;  /* 0x3f8000002e2e7421 */ /* 0x001fe20000010000 */
[----:B-1----:R-:W-:-:S06]  /*1ee0*/  IADD3 R11, R53, R41, RZ ;  /* 0x00000029350b7210 */ /* 0x002fcc0007ffe0ff */
[----:B------:R0:W1:Y:S01]  /*1ef0*/  MUFU.RCP R44, R45 ;  /* 0x0000002d002c7308 */ /* 0x0000620000001000 */
[----:B---3--:R-:W-:-:S07]  /*1f00*/  FMUL.FTZ R16, R16, R49 ;  /* 0x0000003110107220 */ /* 0x008fce0000410000 */
[----:B------:R-:W3:Y:S01]  /*1f10*/  MUFU.RCP R46, R46 ;  /* 0x0000002e002e7308 */ /* 0x000ee20000001000 */
[----:B0-----:R-:W-:Y:S01]  /*1f20*/  SHF.L.U32 R45, R36, 0x10, RZ ;  /* 0x00000010242d7819 */ /* 0x001fe200000006ff */
[----:B--2---:R-:W-:Y:S01]  /*1f30*/  FMUL.FTZ R41, R42, R43 ;  /* 0x0000002b2a297220 */ /* 0x004fe20000410000 */
[----:B------:R-:W-:Y:S02]  /*1f40*/  IADD3.X R43, RZ, R11, RZ, P0, !PT ;  /* 0x0000000bff2b7210 */ /* 0x000fe400007fe4ff */
[----:B------:R-:W-:Y:S02]  /*1f50*/  LEA R42, P0, R48, UR6, 0x1 ;  /* 0x00000006302a7c11 */ /* 0x000fe4000f8008ff */
[----:B------:R-:W-:Y:S01]  /*1f60*/  F2FP.BF16.F32.PACK_AB R16, R41, R16 ;  /* 0x000000102910723e */ /* 0x000fe200000010ff */
[----:B-1----:R-:W-:Y:S01]  /*1f70*/  FMUL.FTZ R44, R19, R44 ;  /* 0x0000002c132c7220 */ /* 0x002fe20000410000 */
[----:B------:R-:W-:Y:S01]  /*1f80*/  FADD.FTZ R19, R45, -R28 ;  /* 0x8000001c2d137221 */ /* 0x000fe20000010000 */
[----:B------:R-:W-:-:S02]  /*1f90*/  PRMT R41, R36, 0x7632, R41 ;  /* 0x0000763224297816 */ /* 0x000fc40000000029 */
[----:B------:R-:W-:Y:S01]  /*1fa0*/  LEA.HI.X R43, R48, UR7, R43, 0x1, P0 ;  /* 0x00000007302b7c11 */ /* 0x000fe200080f0c2b */
[----:B------:R-:W-:Y:S01]  /*1fb0*/  FMUL.FTZ R19, R22, R19 ;  /* 0x0000001316137220 */ /* 0x000fe20000410000 */
[----:B------:R-:W-:Y:S01]  /*1fc0*/  PRMT R48, R16, 0x7610, R48 ;  /* 0x0000761010307816 */ /* 0x000fe20000000030 */
[----:B------:R-:W-:Y:S01]  /*1fd0*/  IMAD.U32 R41, R41, 0x10000, RZ ;  /* 0x0001000029297824 */ /* 0x000fe200078e00ff */
[----:B------:R-:W-:Y:S01]  /*1fe0*/  PRMT R16, R37, 0x7632, R16 ;  /* 0x0000763225107816 */ /* 0x000fe20000000010 */
[----:B------:R-:W-:Y:S01]  /*1ff0*/  FFMA.FTZ R19, R29, R19, R18 ;  /* 0x000000131d137223 */ /* 0x000fe20000010012 */
[----:B---3--:R-:W-:Y:S01]  /*2000*/  FMUL.FTZ R39, R39, R46 ;  /* 0x0000002e27277220 */ /* 0x008fe20000410000 */
[----:B------:R-:W-:Y:S01]  /*2010*/  FADD.FTZ R41, -R28, R41 ;  /* 0x000000291c297221 */ /* 0x000fe20000010100 */
[----:B------:R-:W-:Y:S01]  /*2020*/  SHF.L.U32 R45, R37, 0x10, RZ ;  /* 0x00000010252d7819 */ /* 0x000fe200000006ff */
[----:B------:R-:W-:Y:S01]  /*2030*/  FMUL.FTZ R36, R19, -1.4426950216293334961 ;  /* 0xbfb8aa3b13247820 */ /* 0x000fe20000410000 */
[----:B------:R0:W-:Y:S01]  /*2040*/  STG.E.U16 desc[UR8][R42.64], R48 ;  /* 0x000000302a007986 */ /* 0x0001e2000c101508 */
[----:B------:R-:W-:Y:S01]  /*2050*/  FMUL.FTZ R41, R22, R41 ;  /* 0x0000002916297220 */ /* 0x000fe20000410000 */
[----:B------:R-:W-:Y:S01]  /*2060*/  F2FP.BF16.F32.PACK_AB R37, R39, R44 ;  /* 0x0000002c2725723e */ /* 0x000fe200000010ff */
[----:B------:R-:W-:Y:S01]  /*2070*/  FADD.FTZ R39, R45, -R28 ;  /* 0x8000001c2d277221 */ /* 0x000fe20000010000 */
[C---:B------:R-:W-:Y:S01]  /*2080*/  PRMT R44, R16.reuse, 0x7632, R44 ;  /* 0x00007632102c7816 */ /* 0x040fe2000000002c */
[----:B------:R-:W1:Y:S01]  /*2090*/  MUFU.EX2 R36, R36 ;  /* 0x0000002400247308 */ /* 0x000e620000000800 */
[----:B------:R-:W-:Y:S01]  /*20a0*/  FFMA.FTZ R53, R23, R41, R38 ;  /* 0x0000002917357223 */ /* 0x000fe20000010026 */
[----:B------:R-:W-:Y:S01]  /*20b0*/  SHF.L.U32 R41, R16, 0x10, RZ ;  /* 0x0000001010297819 */ /* 0x000fe200000006ff */
[----:B------:R-:W-:Y:S01]  /*20c0*/  FMUL.FTZ R39, R22, R39 ;  /* 0x0000002716277220 */ /* 0x000fe20000410000 */
[C---:B------:R-:W-:Y:S01]  /*20d0*/  PRMT R16, R37.reuse, 0x7632, R16 ;  /* 0x0000763225107816 */ /* 0x040fe20000000010 */
[----:B------:R-:W-:Y:S01]  /*20e0*/  STG.E.U16 desc[UR8][R42.64+0x2], R44 ;  /* 0x0000022c2a007986 */ /* 0x000fe2000c101508 */
[----:B------:R-:W-:Y:S01]  /*20f0*/  SHF.L.U32 R45, R14, 0x10, RZ ;  /* 0x000000100e2d7819 */ /* 0x000fe200000006ff */
[----:B------:R-:W-:Y:S01]  /*2100*/  FADD.FTZ R41, -R28, R41 ;  /* 0x000000291c297221 */ /* 0x000fe20000010100 */
[----:B0-----:R-:W-:Y:S01]  /*2110*/  PRMT R48, R37, 0x7610, R48 ;  /* 0x0000761025307816 */ /* 0x001fe20000000030 */
[----:B------:R-:W-:Y:S01]  /*2120*/  FFMA.FTZ R39, R17, R39, R20 ;  /* 0x0000002711277223 */ /* 0x000fe20000010014 */
[----:B------:R-:W-:Y:S01]  /*2130*/  STG.E.U16 desc[UR8][R42.64+0x6], R16 ;  /* 0x000006102a007986 */ /* 0x000fe2000c101508 */
[----:B------:R-:W-:Y:S01]  /*2140*/  FMUL.FTZ R41, R22, R41 ;  /* 0x0000002916297220 */ /* 0x000fe20000410000 */
[----:B------:R-:W-:Y:S01]  /*2150*/  PRMT R14, R14, 0x7632, R14 ;  /* 0x000076320e0e7816 */ /* 0x000fe2000000000e */
[----:B------:R-:W-:Y:S01]  /*2160*/  FMUL.FTZ R46, R39, -1.4426950216293334961 ;  /* 0xbfb8aa3b272e7820 */ /* 0x000fe20000410000 */
[----:B------:R1:W-:Y:S01]  /*2170*/  STG.E.U16 desc[UR8][R42.64+0x4], R48 ;  /* 0x000004302a007986 */ /* 0x0003e2000c101508 */
[----:B------:R-:W-:Y:S01]  /*2180*/  FFMA.FTZ R49, R21, R41, R12 ;  /* 0x0000002915317223 */ /* 0x000fe2000001000c */
[----:B------:R-:W-:Y:S01]  /*2190*/  FMUL.FTZ R52, R53, -1.4426950216293334961 ;  /* 0xbfb8aa3b35347820 */ /* 0x000fe20000410000 */
[----:B------:R-:W-:Y:S01]  /*21a0*/  SHF.L.U32 R41, R14, 0x10, RZ ;  /* 0x000000100e297819 */ /* 0x000fe200000006ff */
[----:B------:R-:W-:Y:S01]  /*21b0*/  FADD.FTZ R37, R45, -R28 ;  /* 0x8000001c2d257221 */ /* 0x000fe20000010000 */
[----:B------:R-:W-:Y:S01]  /*21c0*/  FMUL.FTZ R56, R49, -1.4426950216293334961 ;  /* 0xbfb8aa3b31387820 */ /* 0x000fe20000410000 */
[----:B------:R-:W-:Y:S01]  /*21d0*/  MUFU.EX2 R46, R46 ;  /* 0x0000002e002e7308 */ /* 0x000fe20000000800 */
[----:B------:R-:W-:Y:S01]  /*21e0*/  PRMT R14, R15, 0x7632, R14 ;  /* 0x000076320f0e7816 */ /* 0x000fe2000000000e */
[----:B------:R-:W-:Y:S01]  /*21f0*/  FADD.FTZ R41, -R28, R41 ;  /* 0x000000291c297221 */ /* 0x000fe20000010100 */
[----:B------:R-:W-:Y:S01]  /*2200*/  FMUL.FTZ R37, R22, R37 ;  /* 0x0000002516257220 */ /* 0x000fe20000410000 */
[----:B------:R-:W-:Y:S01]  /*2210*/  IADD3 R15, P1, R47, R40, RZ ;  /* 0x000000282f0f7210 */ /* 0x000fe20007f3e0ff */
[----:B-1----:R-:W-:Y:S01]  /*2220*/  FADD.FTZ R42, R36, 1 ;  /* 0x3f800000242a7421 */ /* 0x002fe20000010000 */
[----:B------:R-:W-:-:S02]  /*2230*/  FMUL.FTZ R45, R22, R41 ;  /* 0x00000029162d7220 */ /* 0x000fc40000410000 */
[----:B------:R-:W0:Y:S01]  /*2240*/  MUFU.EX2 R56, R56 ;  /* 0x0000003800387308 */ /* 0x000e220000000800 */
[----:B------:R-:W-:Y:S01]  /*2250*/  FFMA.FTZ R44, R29, R37, R18 ;  /* 0x000000251d2c7223 */ /* 0x000fe20000010012 */
[----:B------:R-:W-:Y:S01]  /*2260*/  IADD3 R41, R51, 0x7800, RZ ;  /* 0x0000780033297810 */ /* 0x000fe20007ffe0ff */
[----:B------:R-:W-:Y:S01]  /*2270*/  FFMA.FTZ R45, R23, R45, R38 ;  /* 0x0000002d172d7223 */ /* 0x000fe20000010026 */
[C---:B------:R-:W-:Y:S01]  /*2280*/  IADD3 R37, R51.reuse, 0x5000, RZ ;  /* 0x0000500033257810 */ /* 0x040fe20007ffe0ff */
[----:B------:R-:W-:Y:S02]  /*2290*/  VIADD R51, R51, 0x2800 ;  /* 0x0000280033337836 */ /* 0x000fe40000000000 */
[----:B------:R-:W-:Y:S01]  /*22a0*/  FMUL.FTZ R48, R44, -1.4426950216293334961 ;  /* 0xbfb8aa3b2c307820 */ /* 0x000fe20000410000 */
[----:B------:R-:W-:Y:S01]  /*22b0*/  FMUL.FTZ R54, R45, -1.4426950216293334961 ;  /* 0xbfb8aa3b2d367820 */ /* 0x000fe20000410000 */
[----:B------:R-:W1:Y:S01]  /*22c0*/  MUFU.RCP R42, R42 ;  /* 0x0000002a002a7308 */ /* 0x000e620000001000 */
[----:B------:R-:W-:-:S02]  /*22d0*/  SHF.L.U32 R61, R14, 0x10, RZ ;  /* 0x000000100e3d7819 */ /* 0x000fc400000006ff */
[-C--:B------:R-:W-:Y:S02]  /*22e0*/  IADD3 R13, P0, R13, R40.reuse, RZ ;  /* 0x000000280d0d7210 */ /* 0x080fe40007f1e0ff */
[-C--:B------:R-:W-:Y:S01]  /*22f0*/  IADD3 R14, P2, R55, R40.reuse, RZ ;  /* 0x00000028370e7210 */ /* 0x080fe20007f5e0ff */
[----:B------:R-:W-:Y:S01]  /*2300*/  FADD.FTZ R61, -R28, R61 ;  /* 0x0000003d1c3d7221 */ /* 0x000fe20000010100 */
[-C--:B------:R-:W-:Y:S01]  /*2310*/  IADD3 R16, P3, R57, R40.reuse, RZ ;  /* 0x0000002839107210 */ /* 0x080fe20007f7e0ff */
[----:B------:R-:W2:Y:S01]  /*2320*/  MUFU.EX2 R52, R52 ;  /* 0x0000003400347308 */ /* 0x000ea20000000800 */
[----:B0-----:R-:W-:Y:S01]  /*2330*/  FADD.FTZ R56, R56, 1 ;  /* 0x3f80000038387421 */ /* 0x001fe20000010000 */
[-C--:B------:R-:W-:Y:S01]  /*2340*/  IADD3 R36, P4, R41, R40.reuse, RZ ;  /* 0x0000002829247210 */ /* 0x080fe20007f9e0ff */
[----:B------:R-:W-:Y:S01]  /*2350*/  FFMA.FTZ R41, R17, R59, R20 ;  /* 0x0000003b11297223 */ /* 0x000fe20000010014 */
[-C--:B------:R-:W-:Y:S02]  /*2360*/  IADD3 R37, P5, R37, R40.reuse, RZ ;  /* 0x0000002825257210 */ /* 0x080fe40007fbe0ff */
[----:B------:R-:W-:Y:S01]  /*2370*/  IADD3 R47, P6, R51, R40, RZ ;  /* 0x00000028332f7210 */ /* 0x000fe20007fde0ff */
[----:B------:R-:W-:Y:S01]  /*2380*/  FMUL.FTZ R55, R41, -1.4426950216293334961 ;  /* 0xbfb8aa3b29377820 */ /* 0x000fe20000410000 */
[----:B------:R-:W-:Y:S01]  /*2390*/  MUFU.RCP R56, R56 ;  /* 0x0000003800387308 */ /* 0x000fe20000001000 */
[----:B-1----:R-:W-:Y:S01]  /*23a0*/  FMUL.FTZ R19, R19, R42 ;  /* 0x0000002a13137220 */ /* 0x002fe20000410000 */
[----:B------:R-:W-:Y:S01]  /*23b0*/  FADD.FTZ R42, R46, 1 ;  /* 0x3f8000002e2a7421 */ /* 0x000fe20000010000 */
[----:B------:R-:W-:-:S02]  /*23c0*/  PRMT R59, R34, 0x7632, R59 ;  /* 0x00007632223b7816 */ /* 0x000fc4000000003b */
[----:B------:R-:W-:Y:S02]  /*23d0*/  SHF.L.U32 R57, R34, 0x10, RZ ;  /* 0x0000001022397819 */ /* 0x000fe400000006ff */
[----:B------:R-:W-:Y:S01]  /*23e0*/  SHF.L.U32 R59, R59, 0x10, RZ ;  /* 0x000000103b3b7819 */ /* 0x000fe200000006ff */
[----:B------:R-:W0:Y:S01]  /*23f0*/  MUFU.RCP R42, R42 ;  /* 0x0000002a002a7308 */ /* 0x000e220000001000 */
[----:B--2---:R-:W-:Y:S01]  /*2400*/  FADD.FTZ R40, R52, 1 ;  /* 0x3f80000034287421 */ /* 0x004fe20000010000 */
[----:B------:R-:W-:Y:S02]  /*2410*/  FADD.FTZ R57, R57, -R28 ;  /* 0x8000001c39397221 */ /* 0x000fe40000010000 */
[----:B------:R-:W-:Y:S02]  /*2420*/  FADD.FTZ R59, -R28, R59 ;  /* 0x0000003b1c3b7221 */ /* 0x000fe40000010100 */
[----:B------:R-:W-:Y:S01]  /*2430*/  FMUL.FTZ R34, R22, R57 ;  /* 0x0000003916227220 */ /* 0x000fe20000410000 */
[----:B------:R-:W-:Y:S01]  /*2440*/  PRMT R57, R32, 0x7632, R57 ;  /* 0x0000763220397816 */ /* 0x000fe20000000039 */
[----:B------:R1:W2:Y:S01]  /*2450*/  MUFU.EX2 R43, R48 ;  /* 0x00000030002b7308 */ /* 0x0002a20000000800 */
[----:B------:R-:W-:Y:S01]  /*2460*/  FMUL.FTZ R46, R22, R59 ;  /* 0x0000003b162e7220 */ /* 0x000fe20000410000 */
[----:B------:R-:W-:Y:S01]  /*2470*/  FFMA.FTZ R34, R29, R34, R18 ;  /* 0x000000221d227223 */ /* 0x000fe20000010012 */
[----:B------:R-:W-:-:S02]  /*2480*/  SHF.L.U32 R57, R57, 0x10, RZ ;  /* 0x0000001039397819 */ /* 0x000fc400000006ff */
[----:B------:R-:W-:Y:S01]  /*2490*/  FFMA.FTZ R46, R23, R46, R38 ;  /* 0x0000002e172e7223 */ /* 0x000fe20000010026 */
[----:B------:R-:W-:Y:S02]  /*24a0*/  FMUL.FTZ R52, R34, -1.4426950216293334961 ;  /* 0xbfb8aa3b22347820 */ /* 0x000fe40000410000 */
[----:B------:R-:W3:Y:S01]  /*24b0*/  MUFU.EX2 R54, R54 ;  /* 0x0000003600367308 */ /* 0x000ee20000000800 */
[----:B-1----:R-:W-:Y:S01]  /*24c0*/  FMUL.FTZ R48, R22, R61 ;  /* 0x0000003d16307220 */ /* 0x002fe20000410000 */
[----:B0-----:R-:W-:Y:S01]  /*24d0*/  FMUL.FTZ R42, R39, R42 ;  /* 0x0000002a272a7220 */ /* 0x001fe20000410000 */
[----:B------:R-:W-:Y:S01]  /*24e0*/  FMUL.FTZ R39, R49, R56 ;  /* 0x0000003831277220 */ /* 0x000fe20000410000 */
[----:B------:R-:W-:Y:S01]  /*24f0*/  SHF.L.U32 R49, R35, 0x10, RZ ;  /* 0x0000001023317819 */ /* 0x000fe200000006ff */
[----:B------:R-:W-:Y:S01]  /*2500*/  FFMA.FTZ R48, R21, R48, R12 ;  /* 0x0000003015307223 */ /* 0x000fe2000001000c */
[----:B------:R-:W-:Y:S01]  /*2510*/  PRMT R56, R35, 0x7632, R56 ;  /* 0x0000763223387816 */ /* 0x000fe20000000038 */
[----:B------:R-:W-:Y:S01]  /*2520*/  FADD.FTZ R57, -R28, R57 ;  /* 0x000000391c397221 */ /* 0x000fe20000010100 */
[----:B------:R-:W0:Y:S01]  /*2530*/  MUFU.RCP R40, R40 ;  /* 0x0000002800287308 */ /* 0x000e220000001000 */
[----:B--2---:R-:W-:Y:S01]  /*2540*/  FADD.FTZ R43, R43, 1 ;  /* 0x3f8000002b2b7421 */ /* 0x004fe20000010000 */
[----:B------:R-:W-:Y:S01]  /*2550*/  FMUL.FTZ R51, R48, -1.4426950216293334961 ;  /* 0xbfb8aa3b30337820 */ /* 0x000fe20000410000 */
[----:B------:R-:W-:Y:S01]  /*2560*/  FADD.FTZ R35, R49, -R28 ;  /* 0x8000001c31237221 */ /* 0x000fe20000010000 */
[----:B------:R-:W-:Y:S01]  /*2570*/  SHF.L.U32 R49, R56, 0x10, RZ ;  /* 0x0000001038317819 */ /* 0x000fe200000006ff */
[C---:B------:R-:W-:Y:S01]  /*2580*/  FMUL.FTZ R57, R22.reuse, R57 ;  /* 0x0000003916397220 */ /* 0x040fe20000410000 */
[----:B------:R-:W-:Y:S01]  /*2590*/  F2FP.BF16.F32.PACK_AB R39, R39, R42 ;  /* 0x0000002a2727723e */ /* 0x000fe200000010ff */
[----:B------:R-:W-:Y:S01]  /*25a0*/  FMUL.FTZ R35, R22, R35 ;  /* 0x0000002316237220 */ /* 0x000fe20000410000 */
[----:B------:R-:W1:Y:S01]  /*25b0*/  MUFU.EX2 R55, R55 ;  /* 0x0000003700377308 */ /* 0x000e620000000800 */
[----:B---3--:R-:W-:Y:S01]  /*25c0*/  FADD.FTZ R54, R54, 1 ;  /* 0x3f80000036367421 */ /* 0x008fe20000010000 */
[----:B------:R-:W-:-:S06]  /*25d0*/  FFMA.FTZ R57, R23, R57, R38 ;  /* 0x0000003917397223 */ /* 0x000fcc0000010026 */
[----:B------:R-:W2:Y:S01]  /*25e0*/  MUFU.RCP R43, R43 ;  /* 0x0000002b002b7308 */ /* 0x000ea20000001000 */
[----:B0-----:R-:W-:Y:S01]  /*25f0*/  FMUL.FTZ R40, R53, R40 ;  /* 0x0000002835287220 */ /* 0x001fe20000410000 */
[----:B------:R-:W-:-:S04]  /*2600*/  FMUL.FTZ R53, R46, -1.4426950216293334961 ;  /* 0xbfb8aa3b2e357820 */ /* 0x000fc80000410000 */
[----:B------:R-:W-:Y:S02]  /*2610*/  F2FP.BF16.F32.PACK_AB R19, R40, R19 ;  /* 0x000000132813723e */ /* 0x000fe400000010ff */
[----:B------:R0:W3:Y:S01]  /*2620*/  MUFU.RCP R56, R54 ;  /* 0x0000003600387308 */ /* 0x0000e20000001000 */
[----:B-1----:R-:W-:Y:S01]  /*2630*/  FADD.FTZ R58, R55, 1 ;  /* 0x3f800000373a7421 */ /* 0x002fe20000010000 */
[----:B------:R-:W-:Y:S01]  /*2640*/  FADD.FTZ R55, -R28, R49 ;  /* 0x000000311c377221 */ /* 0x000fe20000010100 */
[----:B------:R-:W-:-:S03]  /*2650*/  FFMA.FTZ R49, R17, R35, R20 ;  /* 0x0000002311317223 */ /* 0x000fc60000010014 */
[----:B------:R-:W-:Y:S01]  /*2660*/  FMUL.FTZ R35, R22, R55 ;  /* 0x0000003716237220 */ /* 0x000fe20000410000 */
[----:B------:R-:W-:Y:S01]  /*2670*/  FMUL.FTZ R55, R49, -1.4426950216293334961 ;  /* 0xbfb8aa3b31377820 */ /* 0x000fe20000410000 */
[----:B------:R-:W1:Y:S01]  /*2680*/  MUFU.EX2 R51, R51 ;  /* 0x0000003300337308 */ /* 0x000e620000000800 */
[----:B--2---:R-:W-:Y:S01]  /*2690*/  FMUL.FTZ R43, R44, R43 ;  /* 0x0000002b2c2b7220 */ /* 0x004fe20000410000 */
[----:B------:R-:W-:-:S04]  /*26a0*/  FFMA.FTZ R35, R21, R35, R12 ;  /* 0x0000002315237223 */ /* 0x000fc8000001000c */
[----:B0-----:R-:W-:Y:S02]  /*26b0*/  FMUL.FTZ R54, R35, -1.4426950216293334961 ;  /* 0xbfb8aa3b23367820 */ /* 0x001fe40000410000 */
[----:B------:R-:W0:Y:S01]  /*26c0*/  MUFU.EX2 R52, R52 ;  /* 0x0000003400347308 */ /* 0x000e220000000800 */
[----:B---3--:R-:W-:-:S05]  /*26d0*/  FMUL.FTZ R44, R45, R56 ;  /* 0x000000382d2c7220 */ /* 0x008fca0000410000 */
[----:B------:R-:W-:Y:S02]  /*26e0*/  F2FP.BF16.F32.PACK_AB R43, R44, R43 ;  /* 0x0000002b2c2b723e */ /* 0x000fe400000010ff */
[----:B------:R-:W2:Y:S01]  /*26f0*/  MUFU.EX2 R53, R53 ;  /* 0x0000003500357308 */ /* 0x000ea20000000800 */
[----:B-1----:R-:W-:Y:S01]  /*2700*/  FADD.FTZ R45, R51, 1 ;  /* 0x3f800000332d7421 */ /* 0x002fe20000010000 */
[----:B------:R-:W-:Y:S01]  /*2710*/  SHF.L.U32 R51, R32, 0x10, RZ ;  /* 0x0000001020337819 */ /* 0x000fe200000006ff */
[----:B------:R-:W-:-:S04]  /*2720*/  FMUL.FTZ R32, R57, -1.4426950216293334961 ;  /* 0xbfb8aa3b39207820 */ /* 0x000fc80000410000 */
[----:B------:R-:W-:Y:S01]  /*2730*/  FADD.FTZ R51, R51, -R28 ;  /* 0x8000001c33337221 */ /* 0x000fe20000010000 */
[----:B------:R-:W1:Y:S01]  /*2740*/  MUFU.RCP R45, R45 ;  /* 0x0000002d002d7308 */ /* 0x000e620000001000 */
[----:B0-----:R-:W-:Y:S02]  /*2750*/  FADD.FTZ R59, R52, 1 ;  /* 0x3f800000343b7421 */ /* 0x001fe40000010000 */
[----:B------:R-:W-:-:S04]  /*2760*/  FMUL.FTZ R51, R22, R51 ;  /* 0x0000003316337220 */ /* 0x000fc80000410000 */
[----:B------:R-:W-:Y:S01]  /*2770*/  FFMA.FTZ R51, R29, R51, R18 ;  /* 0x000000331d337223 */ /* 0x000fe20000010012 */
[----:B------:R-:W0:Y:S01]  /*2780*/  MUFU.RCP R59, R59 ;  /* 0x0000003b003b7308 */ /* 0x000e220000001000 */
[----:B--2---:R-:W-:Y:S02]  /*2790*/  FADD.FTZ R53, R53, 1 ;  /* 0x3f80000035357421 */ /* 0x004fe40000010000 */
[----:B------:R-:W-:-:S05]  /*27a0*/  FMUL.FTZ R52, R51, -1.4426950216293334961 ;  /* 0xbfb8aa3b33347820 */ /* 0x000fca0000410000 */
[----:B------:R-:W2:Y:S01]  /*27b0*/  MUFU.RCP R53, R53 ;  /* 0x0000003500357308 */ /* 0x000ea20000001000 */
[----:B-1----:R-:W-:-:S07]  /*27c0*/  FMUL.FTZ R48, R48, R45 ;  /* 0x0000002d30307220 */ /* 0x002fce0000410000 */
[----:B------:R-:W1:Y:S01]  /*27d0*/  MUFU.EX2 R54, R54 ;  /* 0x0000003600367308 */ /* 0x000e620000000800 */
[----:B0-----:R-:W-:-:S07]  /*27e0*/  FMUL.FTZ R45, R34, R59 ;  /* 0x0000003b222d7220 */ /* 0x001fce0000410000 */
[----:B------:R-:W0:Y:S01]  /*27f0*/  MUFU.EX2 R52, R52 ;  /* 0x0000003400347308 */ /* 0x000e220000000800 */
[----:B--2---:R-:W-:Y:S01]  /*2800*/  FMUL.FTZ R46, R46, R53 ;  /* 0x000000352e2e7220 */ /* 0x004fe20000410000 */
[----:B------:R-:W-:-:S04]  /*2810*/  SHF.L.U32 R53, R33, 0x10, RZ ;  /* 0x0000001021357819 */ /* 0x000fc800000006ff */
[----:B------:R-:W-:Y:S02]  /*2820*/  F2FP.BF16.F32.PACK_AB R45, R46, R45 ;  /* 0x0000002d2e2d723e */ /* 0x000fe400000010ff */
[----:B------:R-:W2:Y:S01]  /*2830*/  MUFU.RCP R58, R58 ;  /* 0x0000003a003a7308 */ /* 0x000ea20000001000 */
[----:B-1----:R-:W-:Y:S01]  /*2840*/  FADD.FTZ R34, R54, 1 ;  /* 0x3f80000036227421 */ /* 0x002fe20000010000 */
[----:B------:R-:W-:Y:S01]  /*2850*/  PRMT R54, R33, 0x7632, R54 ;  /* 0x0000763221367816 */ /* 0x000fe20000000036 */
[----:B------:R-:W-:-:S03]  /*2860*/  FADD.FTZ R33, R53, -R28 ;  /* 0x8000001c35217221 */ /* 0x000fc60000010000 */
[----:B------:R-:W-:Y:S01]  /*2870*/  SHF.L.U32 R53, R54, 0x10, RZ ;  /* 0x0000001036357819 */ /* 0x000fe200000006ff */
[----:B------:R-:W-:Y:S01]  /*2880*/  FMUL.FTZ R33, R22, R33 ;  /* 0x0000002116217220 */ /* 0x000fe20000410000 */
[----:B------:R-:W1:Y:S01]  /*2890*/  MUFU.EX2 R55, R55 ;  /* 0x0000003700377308 */ /* 0x000e620000000800 */
[----:B0-----:R-:W-:Y:S02]  /*28a0*/  FADD.FTZ R54, R52, 1 ;  /* 0x3f80000034367421 */ /* 0x001fe40000010000 */
[----:B------:R-:W-:-:S04]  /*28b0*/  FADD.FTZ R53, -R28, R53 ;  /* 0x000000351c357221 */ /* 0x000fc80000010100 */
[----:B------:R-:W-:Y:S01]  /*28c0*/  FMUL.FTZ R53, R22, R53 ;  /* 0x0000003516357220 */ /* 0x000fe20000410000 */
[----:B------:R-:W0:Y:S01]  /*28d0*/  MUFU.RCP R34, R34 ;  /* 0x0000002200227308 */ /* 0x000e220000001000 */
[----:B--2---:R-:W-:Y:S02]  /*28e0*/  FMUL.FTZ R41, R41, R58 ;  /* 0x0000003a29297220 */ /* 0x004fe40000410000 */
[----:B------:R-:W-:Y:S01]  /*28f0*/  FFMA.FTZ R58, R21, R53, R12 ;  /* 0x00000035153a7223 */ /* 0x000fe2000001000c */
[----:B------:R-:W-:Y:S02]  /*2900*/  IMAD.U32 R53, R31, 0x10000, RZ ;  /* 0x000100001f357824 */ /* 0x000fe400078e00ff */
[----:B------:R-:W-:Y:S01]  /*2910*/  F2FP.BF16.F32.PACK_AB R41, R48, R41 ;  /* 0x000000293029723e */ /* 0x000fe200000010ff */
[----:B------:R-:W-:Y:S01]  /*2920*/  FMUL.FTZ R31, R58, -1.4426950216293334961 ;  /* 0xbfb8aa3b3a1f7820 */ /* 0x000fe20000410000 */
[----:B------:R-:W2:Y:S01]  /*2930*/  MUFU.EX2 R32, R32 ;  /* 0x0000002000207308 */ /* 0x000ea20000000800 */
[----:B-1----:R-:W-:Y:S01]  /*2940*/  FADD.FTZ R56, R55, 1 ;  /* 0x3f80000037387421 */ /* 0x002fe20000010000 */
[----:B------:R-:W-:-:S04]  /*2950*/  FFMA.FTZ R55, R17, R33, R20 ;  /* 0x0000002111377223 */ /* 0x000fc80000010014 */
[----:B------:R-:W-:Y:S02]  /*2960*/  FMUL.FTZ R33, R55, -1.4426950216293334961 ;  /* 0xbfb8aa3b37217820 */ /* 0x000fe40000410000 */
[----:B------:R-:W1:Y:S01]  /*2970*/  MUFU.RCP R54, R54 ;  /* 0x0000003600367308 */ /* 0x000e620000001000 */
[----:B0-----:R-:W-:Y:S01]  /*2980*/  FMUL.FTZ R52, R35, R34 ;  /* 0x0000002223347220 */ /* 0x001fe20000410000 */
[----:B------:R-:W-:Y:S01]  /*2990*/  FADD.FTZ R35, R53, -R28 ;  /* 0x8000001c35237221 */ /* 0x000fe20000010000 */
[----:B------:R-:W-:-:S03]  /*29a0*/  SHF.L.U32 R53, R50, 0x10, RZ ;  /* 0x0000001032357819 */ /* 0x000fc600000006ff */
[----:B------:R-:W-:Y:S02]  /*29b0*/  FMUL.FTZ R35, R22, R35 ;  /* 0x0000002316237220 */ /* 0x000fe40000410000 */
[----:B------:R-:W0:Y:S01]  /*29c0*/  MUFU.RCP R56, R56 ;  /* 0x0000003800387308 */ /* 0x000e220000001000 */
[----:B--2---:R-:W-:Y:S01]  /*29d0*/  FADD.FTZ R34, R32, 1 ;  /* 0x3f80000020227421 */ /* 0x004fe20000010000 */
[--C-:B------:R-:W-:Y:S01]  /*29e0*/  FADD.FTZ R59, -R28, R53.reuse ;  /* 0x000000351c3b7221 */ /* 0x100fe20000010100 */
[----:B------:R-:W-:-:S04]  /*29f0*/  PRMT R53, R30, 0x7632, R53 ;  /* 0x000076321e357816 */ /* 0x000fc80000000035 */
[----:B------:R-:W-:Y:S01]  /*2a00*/  SHF.L.U32 R53, R53, 0x10, RZ ;  /* 0x0000001035357819 */ /* 0x000fe200000006ff */
[----:B------:R-:W2:Y:S01]  /*2a10*/  MUFU.RCP R34, R34 ;  /* 0x0000002200227308 */ /* 0x000ea20000001000 */
[----:B-1----:R-:W-:Y:S01]  /*2a20*/  FMUL.FTZ R50, R51, R54 ;  /* 0x0000003633327220 */ /* 0x002fe20000410000 */
[----:B------:R-:W-:Y:S01]  /*2a30*/  FFMA.FTZ R51, R17, R35, R20 ;  /* 0x0000002311337223 */ /* 0x000fe20000010014 */
[----:B------:R-:W-:Y:S01]  /*2a40*/  SHF.L.U32 R35, R30, 0x10, RZ ;  /* 0x000000101e237819 */ /* 0x000fe200000006ff */
[----:B------:R-:W-:Y:S01]  /*2a50*/  FADD.FTZ R61, -R28, R53 ;  /* 0x000000351c3d7221 */ /* 0x000fe20000010100 */
[C---:B------:R-:W-:Y:S01]  /*2a60*/  FMUL.FTZ R54, R22.reuse, R59 ;  /* 0x0000003b16367220 */ /* 0x040fe20000410000 */
[----:B------:R-:W-:Y:S02]  /*2a70*/  FMUL.FTZ R32, R51, -1.4426950216293334961 ;  /* 0xbfb8aa3b33207820 */ /* 0x000fe40000410000 */
[----:B------:R-:W-:Y:S01]  /*2a80*/  FADD.FTZ R35, R35, -R28 ;  /* 0x8000001c23237221 */ /* 0x000fe20000010000 */
[----:B0-----:R-:W-:Y:S01]  /*2a90*/  FMUL.FTZ R49, R49, R56 ;  /* 0x0000003831317220 */ /* 0x001fe20000410000 */
[C---:B------:R-:W-:Y:S01]  /*2aa0*/  FMUL.FTZ R56, R22.reuse, R61 ;  /* 0x0000003d16387220 */ /* 0x040fe20000410000 */
[----:B------:R-:W0:Y:S01]  /*2ab0*/  MUFU.EX2 R31, R31 ;  /* 0x0000001f001f7308 */ /* 0x000e220000000800 */
[----:B------:R-:W-:Y:S01]  /*2ac0*/  FMUL.FTZ R35, R22, R35 ;  /* 0x0000002316237220 */ /* 0x000fe20000410000 */
[----:B------:R-:W-:Y:S01]  /*2ad0*/  FFMA.FTZ R54, R21, R54, R12 ;  /* 0x0000003615367223 */ /* 0x000fe2000001000c */
[----:B------:R-:W-:Y:S01]  /*2ae0*/  FFMA.FTZ R56, R23, R56, R38 ;  /* 0x0000003817387223 */ /* 0x000fe20000010026 */
[----:B------:R-:W-:Y:S01]  /*2af0*/  F2FP.BF16.F32.PACK_AB R49, R52, R49 ;  /* 0x000000313431723e */ /* 0x000fe200000010ff */
[----:B------:R-:W-:Y:S01]  /*2b00*/  FFMA.FTZ R53, R29, R35, R18 ;  /* 0x000000231d357223 */ /* 0x000fe20000010012 */
[----:B--2---:R-:W-:Y:S01]  /*2b10*/  FMUL.FTZ R57, R57, R34 ;  /* 0x0000002239397220 */ /* 0x004fe20000410000 */
[----:B------:R-:W-:Y:S01]  /*2b20*/  FMUL.FTZ R34, R56, -1.4426950216293334961 ;  /* 0xbfb8aa3b38227820 */ /* 0x000fe20000410000 */
[----:B------:R-:W1:Y:S01]  /*2b30*/  MUFU.EX2 R32, R32 ;  /* 0x0000002000207308 */ /* 0x000e620000000800 */
[----:B------:R-:W-:Y:S01]  /*2b40*/  FMUL.FTZ R30, R53, -1.4426950216293334961 ;  /* 0xbfb8aa3b351e7820 */ /* 0x000fe20000410000 */
[----:B------:R-:W-:Y:S01]  /*2b50*/  FMUL.FTZ R59, R54, -1.4426950216293334961 ;  /* 0xbfb8aa3b363b7820 */ /* 0x000fe20000410000 */
[----:B------:R-:W-:-:S05]  /*2b60*/  F2FP.BF16.F32.PACK_AB R50, R57, R50 ;  /* 0x000000323932723e */ /* 0x000fca00000010ff */
[----:B------:R-:W2:Y:S01]  /*2b70*/  MUFU.EX2 R33, R33 ;  /* 0x0000002100217308 */ /* 0x000ea20000000800 */
[----:B0-----:R-:W-:-:S07]  /*2b80*/  FADD.FTZ R35, R31, 1 ;  /* 0x3f8000001f237421 */ /* 0x001fce0000010000 */
[----:B------:R-:W0:Y:S01]  /*2b90*/  MUFU.EX2 R34, R34 ;  /* 0x0000002200227308 */ /* 0x000e220000000800 */
[----:B-1----:R-:W-:-:S07]  /*2ba0*/  FADD.FTZ R32, R32, 1 ;  /* 0x3f80000020207421 */ /* 0x002fce0000010000 */
[----:B------:R-:W1:Y:S01]  /*2bb0*/  MUFU.EX2 R30, R30 ;  /* 0x0000001e001e7308 */ /* 0x000e620000000800 */
[----:B--2---:R-:W-:-:S07]  /*2bc0*/  FADD.FTZ R60, R33, 1 ;  /* 0x3f800000213c7421 */ /* 0x004fce0000010000 */
[----:B------:R-:W2:Y:S01]  /*2bd0*/  MUFU.EX2 R59, R59 ;  /* 0x0000003b003b7308 */ /* 0x000ea20000000800 */
[----:B0-----:R-:W-:Y:S01]  /*2be0*/  FADD.FTZ R33, R34, 1 ;  /* 0x3f80000022217421 */ /* 0x001fe20000010000 */
[----:B------:R-:W-:-:S06]  /*2bf0*/  IADD3.X R34, RZ, R11, RZ, P5, !PT ;  /* 0x0000000bff227210 */ /* 0x000fcc0002ffe4ff */
[----:B------:R-:W0:Y:S01]  /*2c00*/  MUFU.RCP R35, R35 ;  /* 0x0000002300237308 */ /* 0x000e220000001000 */
[----:B-1----:R-:W-:-:S07]  /*2c10*/  FADD.FTZ R30, R30, 1 ;  /* 0x3f8000001e1e7421 */ /* 0x002fce0000010000 */
[----:B------:R-:W1:Y:S01]  /*2c20*/  MUFU.RCP R32, R32 ;  /* 0x0000002000207308 */ /* 0x000e620000001000 */
[----:B--2---:R-:W-:Y:S01]  /*2c30*/  FADD.FTZ R31, R59, 1 ;  /* 0x3f8000003b1f7421 */ /* 0x004fe20000010000 */
[----:B------:R-:W-:-:S06]  /*2c40*/  FMUL.FTZ R59, R9, -1.4426950216293334961 ;  /* 0xbfb8aa3b093b7820 */ /* 0x000fcc0000410000 */
[----:B------:R-:W2:Y:S01]  /*2c50*/  MUFU.RCP R33, R33 ;  /* 0x0000002100217308 */ /* 0x000ea20000001000 */
[----:B0-----:R-:W-:Y:S01]  /*2c60*/  FMUL.FTZ R58, R58, R35 ;  /* 0x000000233a3a7220 */ /* 0x001fe20000410000 */
[----:B------:R-:W-:Y:S02]  /*2c70*/  SHF.L.U32 R35, R24, 0x10, RZ ;  /* 0x0000001018237819 */ /* 0x000fe400000006ff */
[----:B------:R-:W-:-:S04]  /*2c80*/  IADD3.X R24, RZ, R11, RZ, P6, !PT ;  /* 0x0000000bff187210 */ /* 0x000fc800037fe4ff */
[----:B------:R-:W0:Y:S01]  /*2c90*/  MUFU.RCP R30, R30 ;  /* 0x0000001e001e7308 */ /* 0x000e220000001000 */
[----:B-1----:R-:W-:Y:S01]  /*2ca0*/  FMUL.FTZ R51, R51, R32 ;  /* 0x0000002033337220 */ /* 0x002fe20000410000 */
[----:B------:R-:W-:-:S06]  /*2cb0*/  LEA R32, P6, R37, UR6, 0x1 ;  /* 0x0000000625207c11 */ /* 0x000fcc000f8c08ff */
[----:B------:R-:W1:Y:S01]  /*2cc0*/  MUFU.RCP R31, R31 ;  /* 0x0000001f001f7308 */ /* 0x000e620000001000 */
[----:B--2---:R-:W-:Y:S01]  /*2cd0*/  FMUL.FTZ R56, R56, R33 ;  /* 0x0000002138387220 */ /* 0x004fe20000410000 */
[----:B------:R-:W-:Y:S01]  /*2ce0*/  LEA.HI.X R33, R37, UR7, R34, 0x1, P6 ;  /* 0x0000000725217c11 */ /* 0x000fe2000b0f0c22 */
[----:B------:R-:W-:Y:S01]  /*2cf0*/  FADD.FTZ R37, R35, -R28 ;  /* 0x8000001c23257221 */ /* 0x000fe20000010000 */
[----:B------:R-:W-:Y:S02]  /*2d00*/  IADD3.X R35, RZ, R11, RZ, P4, !PT ;  /* 0x0000000bff237210 */ /* 0x000fe400027fe4ff */
[----:B------:R-:W-:Y:S02]  /*2d10*/  LEA R34, P4, R36, UR6, 0x1 ;  /* 0x0000000624227c11 */ /* 0x000fe4000f8808ff */
[----:B------:R-:W2:Y:S01]  /*2d20*/  MUFU.RCP R60, R60 ;  /* 0x0000003c003c7308 */ /* 0x000ea20000001000 */
[----:B0-----:R-:W-:Y:S01]  /*2d30*/  FMUL.FTZ R53, R53, R30 ;  /* 0x0000001e35357220 */ /* 0x001fe20000410000 */
[----:B------:R-:W-:-:S02]  /*2d40*/  LEA R30, P5, R47, UR6, 0x1 ;  /* 0x000000062f1e7c11 */ /* 0x000fc4000f8a08ff */
[----:B------:R-:W-:Y:S02]  /*2d50*/  LEA.HI.X R35, R36, UR7, R35, 0x1, P4 ;  /* 0x0000000724237c11 */ /* 0x000fe4000a0f0c23 */
[----:B------:R-:W-:Y:S02]  /*2d60*/  F2FP.BF16.F32.PACK_AB R53, R56, R53 ;  /* 0x000000353835723e */ /* 0x000fe400000010ff */
[----:B------:R-:W-:Y:S01]  /*2d70*/  MUFU.EX2 R59, R59 ;  /* 0x0000003b003b7308 */ /* 0x000fe20000000800 */
[----:B-1----:R-:W-:Y:S01]  /*2d80*/  FMUL.FTZ R54, R54, R31 ;  /* 0x0000001f36367220 */ /* 0x002fe20000410000 */
[----:B------:R-:W-:Y:S01]  /*2d90*/  LEA.HI.X R31, R47, UR7, R24, 0x1, P5 ;  /* 0x000000072f1f7c11 */ /* 0x000fe2000a8f0c18 */
[----:B------:R-:W-:Y:S01]  /*2da0*/  FMUL.FTZ R24, R22, R37 ;  /* 0x0000002516187220 */ /* 0x000fe20000410000 */
[-C--:B------:R-:W-:Y:S02]  /*2db0*/  IADD3.X R37, RZ, R11.reuse, RZ, P3, !PT ;  /* 0x0000000bff257210 */ /* 0x080fe40001ffe4ff */
[C---:B------:R-:W-:Y:S01]  /*2dc0*/  LEA R36, P3, R16.reuse, UR6, 0x1 ;  /* 0x0000000610247c11 */ /* 0x040fe2000f8608ff */
[----:B------:R-:W-:Y:S01]  /*2dd0*/  STG.E.U16 desc[UR8][R30.64], R19 ;  /* 0x000000131e007986 */ /* 0x000fe2000c101508 */
[----:B------:R-:W-:Y:S01]  /*2de0*/  IADD3.X R47, RZ, R11, RZ, P2, !PT ;  /* 0x0000000bff2f7210 */ /* 0x000fe200017fe4ff */
[----:B--2---:R-:W-:Y:S01]  /*2df0*/  FMUL.FTZ R55, R55, R60 ;  /* 0x0000003c37377220 */ /* 0x004fe20000410000 */
[----:B------:R-:W-:Y:S01]  /*2e00*/  LEA.HI.X R37, R16, UR7, R37, 0x1, P3 ;  /* 0x0000000710257c11 */ /* 0x000fe200098f0c25 */
[----:B------:R-:W-:Y:S01]  /*2e10*/  FFMA.FTZ R16, R29, R24, R18 ;  /* 0x000000181d107223 */ /* 0x000fe20000010012 */
[----:B------:R-:W-:Y:S01]  /*2e20*/  LEA R60, P2, R14, UR6, 0x1 ;  /* 0x000000060e3c7c11 */ /* 0x000fe2000f8408ff */
[----:B------:R-:W-:Y:S01]  /*2e30*/  STG.E.U16 desc[UR8][R30.64+0x4], R39 ;  /* 0x000004271e007986 */ /* 0x000fe2000c101508 */
[----:B------:R-:W-:Y:S01]  /*2e40*/  F2FP.BF16.F32.PACK_AB R55, R58, R55 ;  /* 0x000000373a37723e */ /* 0x000fe200000010ff */
[----:B------:R-:W-:Y:S01]  /*2e50*/  FMUL.FTZ R24, R16, -1.4426950216293334961 ;  /* 0xbfb8aa3b10187820 */ /* 0x000fe20000410000 */
[----:B------:R-:W-:-:S02]  /*2e60*/  LEA.HI.X R61, R14, UR7, R47, 0x1, P2 ;  /* 0x000000070e3d7c11 */ /* 0x000fc400090f0c2f */
[----:B------:R-:W-:-:S03]  /*2e70*/  F2FP.BF16.F32.PACK_AB R51, R54, R51 ;  /* 0x000000333633723e */ /* 0x000fc600000010ff */
[----:B------:R-:W0:Y:S02]  /*2e80*/  MUFU.EX2 R24, R24 ;  /* 0x0000001800187308 */ /* 0x000e240000000800 */
[----:B0-----:R-:W-:Y:S01]  /*2e90*/  FADD.FTZ R47, R24, 1 ;  /* 0x3f800000182f7421 */ /* 0x001fe20000010000 */
[----:B------:R-:W-:-:S05]  /*2ea0*/  FADD.FTZ R24, R59, 1 ;  /* 0x3f8000003b187421 */ /* 0x000fca0000010000 */
[----:B------:R-:W0:Y:S08]  /*2eb0*/  MUFU.RCP R47, R47 ;  /* 0x0000002f002f7308 */ /* 0x000e300000001000 */
[----:B------:R-:W1:Y:S01]  /*2ec0*/  MUFU.RCP R24, R24 ;  /* 0x0000001800187308 */ /* 0x000e620000001000 */
[----:B0-----:R-:W-:Y:S01]  /*2ed0*/  FMUL.FTZ R14, R16, R47 ;  /* 0x0000002f100e7220 */ /* 0x001fe20000410000 */
[----:B------:R-:W-:Y:S01]  /*2ee0*/  SHF.L.U32 R47, R26, 0x10, RZ ;  /* 0x000000101a2f7819 */ /* 0x000fe200000006ff */
[----:B------:R-:W-:-:S04]  /*2ef0*/  FMUL.FTZ R16, R22, R25 ;  /* 0x0000001916107220 */ /* 0x000fc80000410000 */
[----:B------:R-:W-:Y:S01]  /*2f00*/  FADD.FTZ R47, R47, -R28 ;  /* 0x8000001c2f2f7221 */ /* 0x000fe20000010000 */
[--C-:B------:R-:W-:Y:S01]  /*2f10*/  FFMA.FTZ R16, R17, R16, R20.reuse ;  /* 0x0000001011107223 */ /* 0x100fe20000010014 */
[----:B-1----:R-:W-:Y:S01]  /*2f20*/  FMUL.FTZ R25, R9, R24 ;  /* 0x0000001809197220 */ /* 0x002fe20000410000 */
[----:B------:R-:W-:Y:S01]  /*2f30*/  FFMA.FTZ R17, R17, R27, R20 ;  /* 0x0000001b11117223 */ /* 0x000fe20000010014 */
[----:B------:R-:W-:Y:S01]  /*2f40*/  FMUL.FTZ R47, R22, R47 ;  /* 0x0000002f162f7220 */ /* 0x000fe20000410000 */
[----:B------:R-:W-:Y:S01]  /*2f50*/  FMUL.FTZ R9, R16, -1.4426950216293334961 ;  /* 0xbfb8aa3b10097820 */ /* 0x000fe20000410000 */
[----:B------:R-:W-:Y:S02]  /*2f60*/  IADD3.X R24, RZ, R11, RZ, P1, !PT ;  /* 0x0000000bff187210 */ /* 0x000fe40000ffe4ff */
[----:B------:R-:W-:Y:S01]  /*2f70*/  FFMA.FTZ R18, R29, R47, R18 ;  /* 0x0000002f1d127223 */ /* 0x000fe20000010012 */
[----:B------:R-:W-:Y:S02]  /*2f80*/  SHF.L.U32 R29, R10, 0x10, RZ ;  /* 0x000000100a1d7819 */ /* 0x000fe400000006ff */
[----:B------:R-:W0:Y:S01]  /*2f90*/  MUFU.EX2 R9, R9 ;  /* 0x0000000900097308 */ /* 0x000e220000000800 */
[----:B------:R-:W-:-:S02]  /*2fa0*/  F2FP.BF16.F32.PACK_AB R14, R25, R14 ;  /* 0x0000000e190e723e */ /* 0x000fc400000010ff */
[----:B------:R-:W-:Y:S01]  /*2fb0*/  FADD.FTZ R47, -R28, R29 ;  /* 0x0000001d1c2f7221 */ /* 0x000fe20000010100 */
[----:B------:R-:W-:-:S03]  /*2fc0*/  SHF.L.U32 R29, R8, 0x10, RZ ;  /* 0x00000010081d7819 */ /* 0x000fc600000006ff */
[----:B------:R-:W-:Y:S02]  /*2fd0*/  FMUL.FTZ R47, R22, R47 ;  /* 0x0000002f162f7220 */ /* 0x000fe40000410000 */
[----:B------:R-:W-:Y:S02]  /*2fe0*/  FADD.FTZ R29, -R28, R29 ;  /* 0x0000001d1c1d7221 */ /* 0x000fe40000010100 */
[----:B------:R-:W-:Y:S02]  /*2ff0*/  FFMA.FTZ R23, R23, R47, R38 ;  /* 0x0000002f17177223 */ /* 0x000fe40000010026 */
[----:B------:R-:W-:Y:S01]  /*3000*/  FMUL.FTZ R8, R22, R29 ;  /* 0x0000001d16087220 */ /* 0x000fe20000410000 */
[----:B------:R-:W-:Y:S01]  /*3010*/  SHF.L.U32 R29, R6, 0x10, RZ ;  /* 0x00000010061d7819 */ /* 0x000fe200000006ff */
[----:B------:R-:W-:Y:S02]  /*3020*/  FMUL.FTZ R6, R18, -1.4426950216293334961 ;  /* 0xbfb8aa3b12067820 */ /* 0x000fe40000410000 */
[----:B------:R-:W-:Y:S01]  /*3030*/  FFMA.FTZ R8, R21, R8, R12 ;  /* 0x0000000815087223 */ /* 0x000fe2000001000c */
[----:B0-----:R-:W-:Y:S01]  /*3040*/  FADD.FTZ R10, R9, 1 ;  /* 0x3f800000090a7421 */ /* 0x001fe20000010000 */
[----:B------:R-:W-:-:S02]  /*3050*/  FADD.FTZ R29, -R28, R29 ;  /* 0x0000001d1c1d7221 */ /* 0x000fc40000010100 */
[----:B------:R-:W-:Y:S01]  /*3060*/  FMUL.FTZ R9, R8, -1.4426950216293334961 ;  /* 0xbfb8aa3b08097820 */ /* 0x000fe20000410000 */
[----:B------:R0:W1:Y:S01]  /*3070*/  MUFU.RCP R59, R10 ;  /* 0x0000000a003b7308 */ /* 0x0000620000001000 */
[----:B------:R-:W-:Y:S01]  /*3080*/  FMUL.FTZ R29, R22, R29 ;  /* 0x0000001d161d7220 */ /* 0x000fe20000410000 */
[----:B------:R-:W-:-:S03]  /*3090*/  FMUL.FTZ R22, R17, -1.4426950216293334961 ;  /* 0xbfb8aa3b11167820 */ /* 0x000fc60000410000 */
[----:B------:R-:W-:-:S03]  /*30a0*/  FFMA.FTZ R12, R21, R29, R12 ;  /* 0x0000001d150c7223 */ /* 0x000fc6000001000c */
[----:B------:R-:W2:Y:S01]  /*30b0*/  MUFU.EX2 R9, R9 ;  /* 0x0000000900097308 */ /* 0x000ea20000000800 */
[----:B0-----:R-:W-:Y:S01]  /*30c0*/  FMUL.FTZ R10, R23, -1.4426950216293334961 ;  /* 0xbfb8aa3b170a7820 */ /* 0x001fe20000410000 */
[----:B------:R-:W-:-:S06]  /*30d0*/  FMUL.FTZ R21, R12, -1.4426950216293334961 ;  /* 0xbfb8aa3b0c157820 */ /* 0x000fcc0000410000 */
[----:B------:R-:W0:Y:S01]  /*30e0*/  MUFU.EX2 R6, R6 ;  /* 0x0000000600067308 */ /* 0x000e220000000800 */
[----:B-1----:R-:W-:-:S07]  /*30f0*/  FMUL.FTZ R16, R16, R59 ;  /* 0x0000003b10107220 */ /* 0x002fce0000410000 */
[----:B------:R-:W1:Y:S01]  /*3100*/  MUFU.EX2 R10, R10 ;  /* 0x0000000a000a7308 */ /* 0x000e620000000800 */
[----:B--2---:R-:W-:-:S07]  /*3110*/  FADD.FTZ R9, R9, 1 ;  /* 0x3f80000009097421 */ /* 0x004fce0000010000 */
[----:B------:R-:W2:Y:S01]  /*3120*/  MUFU.EX2 R21, R21 ;  /* 0x0000001500157308 */ /* 0x000ea20000000800 */
[----:B0-----:R-:W-:-:S07]  /*3130*/  FADD.FTZ R27, R6, 1 ;  /* 0x3f800000061b7421 */ /* 0x001fce0000010000 */
[----:B------:R-:W0:Y:S01]  /*3140*/  MUFU.EX2 R22, R22 ;  /* 0x0000001600167308 */ /* 0x000e220000000800 */
[----:B-1----:R-:W-:-:S07]  /*3150*/  FADD.FTZ R6, R10, 1 ;  /* 0x3f8000000a067421 */ /* 0x002fce0000010000 */
[----:B------:R-:W1:Y:S01]  /*3160*/  MUFU.RCP R9, R9 ;  /* 0x0000000900097308 */ /* 0x000e620000001000 */
[----:B--2---:R-:W-:-:S07]  /*3170*/  FADD.FTZ R29, R21, 1 ;  /* 0x3f800000151d7421 */ /* 0x004fce0000010000 */
[----:B------:R-:W2:Y:S01]  /*3180*/  MUFU.RCP R6, R6 ;  /* 0x0000000600067308 */ /* 0x000ea20000001000 */
[----:B0-----:R-:W-:Y:S01]  /*3190*/  FADD.FTZ R20, R22, 1 ;  /* 0x3f80000016147421 */ /* 0x001fe20000010000 */
[----:B------:R-:W-:Y:S02]  /*31a0*/  IADD3.X R22, RZ, R11, RZ, P0, !PT ;  /* 0x0000000bff167210 */ /* 0x000fe400007fe4ff */
[----:B------:R-:W-:-:S04]  /*31b0*/  LEA R10, P0, R13, UR6, 0x1 ;  /* 0x000000060d0a7c11 */ /* 0x000fc8000f8008ff */
[----:B------:R-:W0:Y:S01]  /*31c0*/  MUFU.RCP R29, R29 ;  /* 0x0000001d001d7308 */ /* 0x000e220000001000 */
[----:B-1----:R-:W-:Y:S01]  /*31d0*/  FMUL.FTZ R21, R8, R9 ;  /* 0x0000000908157220 */ /* 0x002fe20000410000 */
[----:B------:R-:W-:Y:S02]  /*31e0*/  LEA R8, P1, R15, UR6, 0x1 ;  /* 0x000000060f087c11 */ /* 0x000fe4000f8208ff */
[----:B------:R-:W-:Y:S02]  /*31f0*/  LEA.HI.X R11, R13, UR7, R22, 0x1, P0 ;  /* 0x000000070d0b7c11 */ /* 0x000fe400080f0c16 */
[----:B------:R-:W-:Y:S02]  /*3200*/  LEA.HI.X R9, R15, UR7, R24, 0x1, P1 ;  /* 0x000000070f097c11 */ /* 0x000fe400088f0c18 */
[----:B------:R-:W1:Y:S01]  /*3210*/  MUFU.RCP R20, R20 ;  /* 0x0000001400147308 */ /* 0x000e620000001000 */
[----:B--2---:R-:W-:Y:S01]  /*3220*/  FMUL.FTZ R23, R23, R6 ;  /* 0x0000000617177220 */ /* 0x004fe20000410000 */
[----:B------:R-:W-:-:S02]  /*3230*/  PRMT R15, R19, 0x7632, R15 ;  /* 0x00007632130f7816 */ /* 0x000fc4000000000f */
[----:B------:R-:W-:Y:S02]  /*3240*/  PRMT R6, R39, 0x7632, R6 ;  /* 0x0000763227067816 */ /* 0x000fe40000000006 */
[----:B------:R-:W-:Y:S01]  /*3250*/  PRMT R13, R41, 0x7632, R13 ;  /* 0x00007632290d7816 */ /* 0x000fe2000000000d */
[----:B------:R-:W-:Y:S01]  /*3260*/  STG.E.U16 desc[UR8][R30.64+0x2], R15 ;  /* 0x0000020f1e007986 */ /* 0x000fe2000c101508 */
[----:B------:R-:W2:Y:S01]  /*3270*/  MUFU.RCP R27, R27 ;  /* 0x0000001b001b7308 */ /* 0x000ea20000001000 */
[----:B0-----:R-:W-:Y:S01]  /*3280*/  FMUL.FTZ R29, R12, R29 ;  /* 0x0000001d0c1d7220 */ /* 0x001fe20000410000 */
[----:B------:R-:W-:Y:S01]  /*3290*/  PRMT R12, R43, 0x7632, R12 ;  /* 0x000076322b0c7816 */ /* 0x000fe2000000000c */
[----:B------:R0:W-:Y:S01]  /*32a0*/  STG.E.U16 desc[UR8][R30.64+0x6], R6 ;  /* 0x000006061e007986 */ /* 0x0001e2000c101508 */
[----:B------:R-:W-:Y:S02]  /*32b0*/  F2FP.BF16.F32.PACK_AB R16, R21, R16 ;  /* 0x000000101510723e */ /* 0x000fe400000010ff */
[----:B------:R-:W-:Y:S01]  /*32c0*/  IADD3 R7, P0, R7, 0x2b, RZ ;  /* 0x0000002b07077810 */ /* 0x000fe20007f1e0ff */
[----:B------:R3:W-:Y:S01]  /*32d0*/  STG.E.U16 desc[UR8][R32.64+0x2], R12 ;  /* 0x0000020c20007986 */ /* 0x0007e2000c101508 */
[----:B-1----:R-:W-:Y:S01]  /*32e0*/  FMUL.FTZ R20, R17, R20 ;  /* 0x0000001411147220 */ /* 0x002fe20000410000 */
[----:B------:R-:W-:-:S02]  /*32f0*/  PRMT R17, R45, 0x7632, R17 ;  /* 0x000076322d117816 */ /* 0x000fc40000000011 */
[----:B------:R1:W-:Y:S01]  /*3300*/  STG.E.U16 desc[UR8][R32.64+0x6], R13 ;  /* 0x0000060d20007986 */ /* 0x0003e2000c101508 */
[----:B------:R-:W-:Y:S02]  /*3310*/  IADD3.X R4, RZ, R4, RZ, P0, !PT ;  /* 0x00000004ff047210 */ /* 0x000fe400007fe4ff */
[----:B------:R-:W-:Y:S01]  /*3320*/  F2FP.BF16.F32.PACK_AB R20, R29, R20 ;  /* 0x000000141d14723e */ /* 0x000fe200000010ff */
[----:B------:R-:W-:Y:S01]  /*3330*/  STG.E.U16 desc[UR8][R32.64], R43 ;  /* 0x0000002b20007986 */ /* 0x000fe2000c101508 */
[----:B0-----:R-:W-:Y:S01]  /*3340*/  PRMT R6, R49, 0x7632, R6 ;  /* 0x0000763231067816 */ /* 0x001fe20000000006 */
[----:B--2---:R-:W-:Y:S01]  /*3350*/  FMUL.FTZ R18, R18, R27 ;  /* 0x0000001b12127220 */ /* 0x004fe20000410000 */
[----:B------:R-:W-:Y:S01]  /*3360*/  PRMT R30, R53, 0x7632, R30 ;  /* 0x00007632351e7816 */ /* 0x000fe2000000001e */
[----:B------:R-:W-:Y:S01]  /*3370*/  STG.E.U16 desc[UR8][R32.64+0x4], R41 ;  /* 0x0000042920007986 */ /* 0x000fe2000c101508 */
[----:B---3--:R-:W-:Y:S02]  /*3380*/  PRMT R12, R50, 0x7632, R12 ;  /* 0x00007632320c7816 */ /* 0x008fe4000000000c */
[----:B------:R-:W-:Y:S01]  /*3390*/  F2FP.BF16.F32.PACK_AB R18, R23, R18 ;  /* 0x000000121712723e */ /* 0x000fe200000010ff */
[----:B------:R-:W-:Y:S01]  /*33a0*/  STG.E.U16 desc[UR8][R34.64], R45 ;  /* 0x0000002d22007986 */ /* 0x000fe2000c101508 */
[----:B-1----:R-:W-:-:S02]  /*33b0*/  PRMT R13, R55, 0x7632, R13 ;  /* 0x00007632370d7816 */ /* 0x002fc4000000000d */
[----:B------:R-:W-:Y:S01]  /*33c0*/  ISETP.GE.U32.AND P0, PT, R7, UR10, PT ;  /* 0x0000000a07007c0c */ /* 0x000fe2000bf06070 */
[----:B------:R-:W-:Y:S03]  /*33d0*/  STG.E.U16 desc[UR8][R34.64+0x2], R17 ;  /* 0x0000021122007986 */ /* 0x000fe6000c101508 */
[----:B------:R-:W-:Y:S01]  /*33e0*/  ISETP.GE.AND.EX P0, PT, R4, UR5, PT, P0 ;  /* 0x0000000504007c0c */ /* 0x000fe2000bf06300 */
[----:B------:R-:W-:Y:S04]  /*33f0*/  STG.E.U16 desc[UR8][R34.64+0x4], R49 ;  /* 0x0000043122007986 */ /* 0x000fe8000c101508 */
[----:B------:R0:W-:Y:S04]  /*3400*/  STG.E.U16 desc[UR8][R34.64+0x6], R6 ;  /* 0x0000060622007986 */ /* 0x0001e8000c101508 */
        /* <DEDUP_REMOVED lines=23> */
.L_x_1710:
        /* <DEDUP_REMOVED lines=16> */
.L_x_3570:


//--------------------- .text._ZN13group_norm_v214gn_cuda_kernelI13__nv_bfloat16Li320ELi1ELi16ELi160ELi256ELb1ELi64ELi320ELi320ELi4ELb1ELi37ELb0ELb0ENS_16CompileConditionILi900EEEEEvPT_PKS4_S7_S7_flPfS8_Pj --------------------------
	.section	.text._ZN13group_norm_v214gn_cuda_kernelI13__nv_bfloat16Li320ELi1ELi16ELi160ELi256ELb1ELi64ELi320ELi320ELi4ELb1ELi37ELb0ELb0ENS_16CompileConditionILi900EEEEEvPT_PKS4_S7_S7_flPfS8_Pj,"ax",@progbits
	.align	128
        .global         _ZN13group_norm_v214gn_cuda_kernelI13__nv_bfloat16Li320ELi1ELi16ELi160ELi256ELb1ELi64ELi320ELi320ELi4ELb1ELi37ELb0ELb0ENS_16CompileConditionILi900EEEEEvPT_PKS4_S7_S7_flPfS8_Pj
        .type           _ZN13group_norm_v214gn_cuda_kernelI13__nv_bfloat16Li320ELi1ELi16ELi160ELi256ELb1ELi64ELi320ELi320ELi4ELb1ELi37ELb0ELb0ENS_16CompileConditionILi900EEEEEvPT_PKS4_S7_S7_flPfS8_Pj,@function
        .size           _ZN13group_norm_v214gn_cuda_kernelI13__nv_bfloat16Li320ELi1ELi16ELi160ELi256ELb1ELi64ELi320ELi320ELi4ELb1ELi37ELb0ELb0ENS_16CompileConditionILi900EEEEEvPT_PKS4_S7_S7_flPfS8_Pj,(.L_x_3571 - _ZN13group_norm_v214gn_cuda_kernelI13__nv_bfloat16Li320ELi1ELi16ELi160ELi256ELb1ELi64ELi320ELi320ELi4ELb1ELi37ELb0ELb0ENS_16CompileConditionILi900EEEEEvPT_PKS4_S7_S7_flPfS8_Pj)
        .other          _ZN13group_norm_v214gn_cuda_kernelI13__nv_bfloat16Li320ELi1ELi16ELi160ELi256ELb1ELi64ELi320ELi320ELi4ELb1ELi37ELb0ELb0ENS_16CompileConditionILi900EEEEEvPT_PKS4_S7_S7_flPfS8_Pj,@"STO_CUDA_ENTRY STV_DEFAULT"
_ZN13group_norm_v214gn_cuda_kernelI13__nv_bfloat16Li320ELi1ELi16ELi160ELi256ELb1ELi64ELi320ELi320ELi4ELb1ELi37ELb0ELb0ENS_16CompileConditionILi900EEEEEvPT_PKS4_S7_S7_flPfS8_Pj:
.text._ZN13group_norm_v214gn_cuda_kernelI13__nv_bfloat16Li320ELi1ELi16ELi160ELi256ELb1ELi64ELi320ELi320ELi4ELb1ELi37ELb0ELb0ENS_16CompileConditionILi900EEEEEvPT_PKS4_S7_S7_flPfS8_Pj:
        /* <DEDUP_REMOVED lines=23> */
.L_x_1720:
[----:B0-----:R-:W-:Y:S01]  /*0170*/  IMAD.WIDE.U32 R8, R2, -0x33333333, RZ ;  /* 0xcccccccd02087825 */ /* 0x001fe200078e00ff */
        /* <DEDUP_REMOVED lines=14> */
[----:B------:R-:W-:-:S04]  /*0260*/  SHF.R.S32.HI R19, RZ, 0x1f, R18 ;  /* 0x0000001fff137819 */ /* 0x000fc80000011412 */
[----:B------:R-:W-:Y:S01]  /*0270*/  IADD3 R105, R109, 0x2800, RZ ;  /* 0x000028006d697810 */ /* 0x000fe20007ffe0ff */
[----:B------:R-:W-:-:S05]  /*0280*/  IMAD.WIDE.U32 R22, R23, 0xa0000, R18 ;  /* 0x000a000017167825 */ /* 0x000fca00078e0012 */
[----:B------:R-:W-:Y:S02]  /*0290*/  IADD3 R20, R23, R9, RZ ;  /* 0x0000000917147210 */ /* 0x000fe40007ffe0ff */
        /* <DEDUP_REMOVED lines=91> */
[----:B------:R-:W-:-:S04]  /*0850*/  LEA R84, P0, R22, UR6, 0x1 ;  /* 0x0000000616547c11 */ /* 0x000fc8000f8008ff */
[----:B------:R-:W-:Y:S01]  /*0860*/  LEA.HI.X R85, R22, UR7, R19, 0x1, P0 ;  /* 0x0000000716557c11 */ /* 0x000fe200080f0c13 */
[C---:B0-----:R-:W-:Y:S01]  /*0870*/  IMAD.WIDE R136, R18.reuse, 0x2, R136 ;  /* 0x0000000212887825 */ /* 0x041fe200078e0288 */
[----:B------:R-:W0:Y:S04]  /*0880*/  LDC.64 R22, c[0x0][0x220] ;  /* 0x00008800ff167b82 */ /* 0x000e280000000a00 */
[----:B------:R-:W4:Y:S04]  /*0890*/  LDG.E.64.CONSTANT R84, desc[UR8][R84.64] ;  /* 0x0000000854547981 */ /* 0x000f28000c1e9b00 */
[----:B------:R-:W5:Y:S01]  /*08a0*/  LDG.E.64.CONSTANT R136, desc[UR8][R136.64] ;  /* 0x0000000888887981 */ /* 0x000f62000c1e9b00 */
[----:B0-----:R-:W-:-:S05]  /*08b0*/  IMAD.WIDE R22, R18, 0x2, R22 ;  /* 0x0000000212167825 */ /* 0x001fca00078e0216 */
[----:B------:R0:W5:Y:S01]  /*08c0*/  LDG.E.64.CONSTANT R18, desc[UR8][R22.64] ;  /* 0x0000000816127981 */ /* 0x000162000c1e9b00 */
        /* <DEDUP_REMOVED lines=8> */
[----:B------:R-:W-:Y:S02]  /*0950*/  FADD.FTZ R20, R20, R27 ;  /* 0x0000001b14147221 */ /* 0x000fe40000010000 */
[----:B0-----:R-:W-:Y:S01]  /*0960*/  SHF.L.U32 R23, R6, 0x10, RZ ;  /* 0x0000001006177819 */ /* 0x001fe200000006ff */
[----:B------:R-:W-:Y:S01]  /*0970*/  FFMA.FTZ R26, R29, R29, R26 ;  /* 0x0000001d1d1a7223 */ /* 0x000fe2000001001a */
[----:B------:R-:W-:Y:S01]  /*0980*/  FADD.FTZ R20, R20, R29 ;  /* 0x0000001d14147221 */ /* 0x000fe20000010000 */
[----:B---3--:R-:W-:-:S02]  /*0990*/  SHF.L.U32 R27, R16, 0x10, RZ ;  /* 0x00000010101b7819 */ /* 0x008fc400000006ff */
        /* <DEDUP_REMOVED lines=13> */
[C---:B----4-:R-:W-:Y:S02]  /*0a70*/  SHF.L.U32 R27, R14.reuse, 0x10, RZ ;  /* 0x000000100e1b7819 */ /* 0x050fe400000006ff */
        /* <DEDUP_REMOVED lines=191> */
[----:B------:R-:W-:Y:S01]  /*1670*/  FADD.FTZ R20, R20, R23 ;  /* 0x0000001714147221 */ /* 0x000fe20000010000 */
[----:B------:R-:W-:Y:S02]  /*1680*/  ISETP.GT.U32.AND P1, PT, R2, 0x7, PT ;  /* 0x000000070200780c */ /* 0x000fe40003f24070 */
[----:B------:R-:W-:Y:S01]  /*1690*/  SHF.L.U32 R23, R6, 0x10, RZ ;  /* 0x0000001006177819 */ /* 0x000fe200000006ff */
[----:B------:R-:W-:Y:S01]  /*16a0*/  FFMA.FTZ R26, R27, R27, R26 ;  /* 0x0000001b1b1a7223 */ /* 0x000fe2000001001a */
[----:B------:R-:W-:-:S03]  /*16b0*/  FADD.FTZ R20, R20, R27 ;  /* 0x0000001b14147221 */ /* 0x000fc60000010000 */
[----:B------:R-:W-:Y:S01]  /*16c0*/  FFMA.FTZ R27, R23, R23, R26 ;  /* 0x00000017171b7223 */ /* 0x000fe2000001001a */
[----:B------:R-:W-:Y:S01]  /*16d0*/  FADD.FTZ R26, R20, R23 ;  /* 0x00000017141a7221 */ /* 0x000fe20000010000 */
[----:B------:R-:W-:Y:S04]  /*16e0*/  BSSY B0, `(.L_x_1711) ;  /* 0x000005c000007945 */ /* 0x000fe80003800000 */
[----:B------:R0:W-:Y:S01]  /*16f0*/  STS.64 [R5], R26 ;  /* 0x0000001a05007388 */ /* 0x0001e20000000a00 */
[----:B------:R-:W-:Y:S02]  /*1700*/  MOV R6, RZ ;  /* 0x000000ff00067202 */ /* 0x000fe40000000f00 */
[----:B------:R-:W-:Y:S01]  /*1710*/  MOV R23, RZ ;  /* 0x000000ff00177202 */ /* 0x000fe20000000f00 */
[----:B------:R-:W-:Y:S06]  /*1720*/  BAR.SYNC.DEFER_BLOCKING 0x0 ;  /* 0x0000000000007b1d */ /* 0x000fec0000010000 */
[----:B------:R-:W-:Y:S05]  /*1730*/  @P1 BRA `(.L_x_1712) ;  /* 0x0000000400581947 */ /* 0x000fea0003800000 */
[----:B0-----:R-:W0:Y:S01]  /*1740*/  S2R R27, SR_CgaCtaId ;  /* 0x00000000001b7919 */ /* 0x001e220000008800 */
[----:B------:R-:W-:Y:S02]  /*1750*/  SHF.L.U32 R6, R7, 0x1, RZ ;  /* 0x0000000107067819 */ /* 0x000fe400000006ff */
[----:B------:R-:W-:Y:S02]  /*1760*/  MOV R20, 0x400 ;  /* 0x0000040000147802 */ /* 0x000fe40000000f00 */
[----:B------:R-:W-:-:S04]  /*1770*/  LOP3.LUT R23, R6, 0xe, RZ, 0xc0, !PT ;  /* 0x0000000e06177812 */ /* 0x000fc800078ec0ff */
[----:B------:R-:W-:Y:S01]  /*1780*/  LEA.HI R6, R2, R23, RZ, 0x1e ;  /* 0x0000001702067211 */ /* 0x000fe200078ff0ff */
[----:B------:R-:W-:-:S04]  /*1790*/  HFMA2.MMA R23, -RZ, RZ, 0, 0 ;  /* 0x00000000ff177435 */ /* 0x000fc800000001ff */
[----:B------:R-:W-:Y:S01]  /*17a0*/  IMAD R43, R6, 0xa0, -R21 ;  /* 0x000000a0062b7824 */ /* 0x000fe200078e0a15 */
[----:B------:R-:W-:Y:S01]  /*17b0*/  HFMA2.MMA R6, -RZ, RZ, 0, 0 ;  /* 0x00000000ff067435 */ /* 0x000fe200000001ff */
[----:B------:R-:W-:Y:S02]  /*17c0*/  LOP3.LUT R21, R2, 0x3, RZ, 0xc0, !PT ;  /* 0x0000000302157812 */ /* 0x000fe400078ec0ff */
[----:B0-----:R-:W-:Y:S02]  /*17d0*/  LEA R42, R27, R20, 0x18 ;  /* 0x000000141b2a7211 */ /* 0x001fe400078ec0ff */
[----:B------:R-:W-:-:S07]  /*17e0*/  MOV R20, RZ ;  /* 0x000000ff00147202 */ /* 0x000fce0000000f00 */
.L_x_1713:
[----:B------:R-:W-:Y:S02]  /*17f0*/  IADD3 R22, R43, R20, RZ ;  /* 0x000000142b167210 */ /* 0x000fe40007ffe0ff */
[----:B------:R-:W-:Y:S02]  /*1800*/  IADD3 R20, R20, 0x20, RZ ;  /* 0x0000002014147810 */ /* 0x000fe40007ffe0ff */
[C---:B------:R-:W-:Y:S02]  /*1810*/  IADD3 R26, R22.reuse, 0x4, RZ ;  /* 0x00000004161a7810 */ /* 0x040fe40007ffe0ff */
[----:B------:R-:W-:Y:S02]  /*1820*/  IADD3 R28, R22, 0x8, RZ ;  /* 0x00000008161c7810 */ /* 0x000fe40007ffe0ff */
[----:B------:R-:W-:Y:S02]  /*1830*/  SHF.R.S32.HI R27, RZ, 0x1f, R26 ;  /* 0x0000001fff1b7819 */ /* 0x000fe4000001141a */
[----:B------:R-:W-:-:S02]  /*1840*/  SHF.R.S32.HI R29, RZ, 0x1f, R28 ;  /* 0x0000001fff1d7819 */ /* 0x000fc4000001141c */
[----:B------:R-:W-:Y:S02]  /*1850*/  LEA.HI R26, R27, R26, RZ, 0x2 ;  /* 0x0000001a1b1a7211 */ /* 0x000fe400078f10ff */
[----:B------:R-:W-:Y:S02]  /*1860*/  SHF.R.S32.HI R27, RZ, 0x1f, R22 ;  /* 0x0000001fff1b7819 */ /* 0x000fe40000011416 */
[C---:B------:R-:W-:Y:S02]  /*1870*/  IADD3 R30, R22.reuse, 0xc, RZ ;  /* 0x0000000c161e7810 */ /* 0x040fe40007ffe0ff */
[----:B------:R-:W-:Y:S02]  /*1880*/  LEA.HI R29, R29, R28, RZ, 0x2 ;  /* 0x0000001c1d1d7211 */ /* 0x000fe400078f10ff */
[----:B------:R-:W-:Y:S02]  /*1890*/  IADD3 R28, R22, 0x10, RZ ;  /* 0x00000010161c7810 */ /* 0x000fe40007ffe0ff */
[----:B------:R-:W-:-:S02]  /*18a0*/  LEA.HI R27, R27, R22, RZ, 0x2 ;  /* 0x000000161b1b7211 */ /* 0x000fc400078f10ff */
[----:B------:R-:W-:Y:S02]  /*18b0*/  SHF.R.S32.HI R31, RZ, 0x1f, R30 ;  /* 0x0000001fff1f7819 */ /* 0x000fe4000001141e */
[----:B------:R-:W-:Y:S02]  /*18c0*/  SHF.R.S32.HI R33, RZ, 0x1f, R28 ;  /* 0x0000001fff217819 */ /* 0x000fe4000001141c */
[----:B------:R-:W-:Y:S02]  /*18d0*/  SHF.R.S32.HI R27, RZ, 0x2, R27 ;  /* 0x00000002ff1b7819 */ /* 0x000fe4000001141b */
[----:B------:R-:W-:Y:S02]  /*18e0*/  LEA.HI R31, R31, R30, RZ, 0x2 ;  /* 0x0000001e1f1f7211 */ /* 0x000fe400078f10ff */
[----:B------:R-:W-:Y:S02]  /*18f0*/  IADD3 R30, R22, 0x18, RZ ;  /* 0x00000018161e7810 */ /* 0x000fe40007ffe0ff */
[----:B------:R-:W-:-:S02]  /*1900*/  LEA.HI R33, R33, R28, RZ, 0x2 ;  /* 0x0000001c21217211 */ /* 0x000fc400078f10ff */
[----:B------:R-:W-:Y:S02]  /*1910*/  SHF.R.S32.HI R26, RZ, 0x2, R26 ;  /* 0x00000002ff1a7819 */ /* 0x000fe4000001141a */
[C---:B------:R-:W-:Y:S02]  /*1920*/  IADD3 R32, R22.reuse, 0x14, RZ ;  /* 0x0000001416207810 */ /* 0x040fe40007ffe0ff */
[----:B------:R-:W-:Y:S01]  /*1930*/  IADD3 R28, R22, 0x1c, RZ ;  /* 0x0000001c161c7810 */ /* 0x000fe20007ffe0ff */
[----:B------:R-:W-:Y:S01]  /*1940*/  IMAD R22, R27, 0x28, R42 ;  /* 0x000000281b167824 */ /* 0x000fe200078e022a */
[----:B------:R-:W-:Y:S01]  /*1950*/  SHF.R.S32.HI R37, RZ, 0x1f, R30 ;  /* 0x0000001fff257819 */ /* 0x000fe2000001141e */
[----:B------:R-:W-:Y:S01]  /*1960*/  IMAD R26, R26, 0x28, R42 ;  /* 0x000000281a1a7824 */ /* 0x000fe200078e022a */
[----:B------:R-:W-:Y:S02]  /*1970*/  SHF.R.S32.HI R29, RZ, 0x2, R29 ;  /* 0x00000002ff1d7819 */ /* 0x000fe4000001141d */
[----:B------:R-:W-:-:S02]  /*1980*/  SHF.R.S32.HI R27, RZ, 0x1f, R28 ;  /* 0x0000001fff1b7819 */ /* 0x000fc4000001141c */
[----:B------:R-:W-:Y:S02]  /*1990*/  LEA R22, R21, R22, 0x3 ;  /* 0x0000001615167211 */ /* 0x000fe400078e18ff */
[----:B------:R-:W-:Y:S02]  /*19a0*/  SHF.R.S32.HI R35, RZ, 0x1f, R32 ;  /* 0x0000001fff237819 */ /* 0x000fe40000011420 */
[----:B------:R-:W-:Y:S01]  /*19b0*/  LEA.HI R37, R37, R30, RZ, 0x2 ;  /* 0x0000001e25257211 */ /* 0x000fe200078f10ff */
[----:B------:R-:W-:Y:S01]  /*19c0*/  IMAD R30, R29, 0x28, R42 ;  /* 0x000000281d1e7824 */ /* 0x000fe200078e022a */
[----:B------:R-:W-:Y:S02]  /*19d0*/  SHF.R.S32.HI R31, RZ, 0x2, R31 ;  /* 0x00000002ff1f7819 */ /* 0x000fe4000001141f */
[----:B------:R-:W-:Y:S02]  /*19e0*/  LEA.HI R38, R27, R28, RZ, 0x2 ;  /* 0x0000001c1b267211 */ /* 0x000fe400078f10ff */
[----:B------:R-:W-:-:S02]  /*19f0*/  LEA R28, R21, R26, 0x3 ;  /* 0x0000001a151c7211 */ /* 0x000fc400078e18ff */
[----:B------:R-:W-:Y:S01]  /*1a00*/  LEA.HI R35, R35, R32, RZ, 0x2 ;  /* 0x0000002023237211 */ /* 0x000fe200078f10ff */
[----:B------:R0:W1:Y:S01]  /*1a10*/  LDS.64 R26, [R22] ;  /* 0x00000000161a7984 */ /* 0x0000620000000a00 */
[----:B------:R-:W-:Y:S01]  /*1a20*/  SHF.R.S32.HI R33, RZ, 0x2, R33 ;  /* 0x00000002ff217819 */ /* 0x000fe20000011421 */
        /* <DEDUP_REMOVED lines=8> */
[----:B------:R-:W-:Y:S01]  /*1ab0*/  IMAD R36, R35, 0x28, R42 ;  /* 0x0000002823247824 */ /* 0x000fe200078e022a */
[----:B------:R-:W-:Y:S01]  /*1ac0*/  LEA R34, R21, R34, 0x3 ;  /* 0x0000002215227211 */ /* 0x000fe200078e18ff */
[----:B------:R-:W4:Y:S01]  /*1ad0*/  LDS.64 R32, [R32] ;  /* 0x0000000020207984 */ /* 0x000f220000000a00 */
[----:B------:R-:W-:Y:S01]  /*1ae0*/  SHF.R.S32.HI R38, RZ, 0x2, R38 ;  /* 0x00000002ff267819 */ /* 0x000fe20000011426 */
[----:B0-----:R-:W-:Y:S01]  /*1af0*/  IMAD R22, R37, 0x28, R42 ;  /* 0x0000002825167824 */ /* 0x001fe200078e022a */
[----:B------:R-:W-:-:S02]  /*1b00*/  LEA R36, R21, R36, 0x3 ;  /* 0x0000002415247211 */ /* 0x000fc400078e18ff */
[----:B------:R-:W0:Y:S01]  /*1b10*/  LDS.64 R34, [R34] ;  /* 0x0000000022227984 */ /* 0x000e220000000a00 */
[----:B------:R-:W-:Y:S01]  /*1b20*/  IMAD R38, R38, 0x28, R42 ;  /* 0x0000002826267824 */ /* 0x000fe200078e022a */
[C---:B------:R-:W-:Y:S02]  /*1b30*/  LEA R22, R21.reuse, R22, 0x3 ;  /* 0x0000001615167211 */ /* 0x040fe400078e18ff */
[----:B------:R-:W0:Y:S01]  /*1b40*/  LDS.64 R36, [R36] ;  /* 0x0000000024247984 */ /* 0x000e220000000a00 */
[----:B------:R-:W-:Y:S02]  /*1b50*/  ISETP.GE.U32.AND P0, PT, R20, 0xa0, PT ;  /* 0x000000a01400780c */ /* 0x000fe40003f06070 */
[----:B------:R-:W-:Y:S02]  /*1b60*/  LEA R40, R21, R38, 0x3 ;  /* 0x0000002615287211 */ /* 0x000fe400078e18ff */
[----:B------:R-:W0:Y:S04]  /*1b70*/  LDS.64 R38, [R22] ;  /* 0x0000000016267984 */ /* 0x000e280000000a00 */
[----:B------:R-:W0:Y:S01]  /*1b80*/  LDS.64 R40, [R40] ;  /* 0x0000000028287984 */ /* 0x000e220000000a00 */
        /* <DEDUP_REMOVED lines=17> */
.L_x_1712:
[----:B------:R-:W-:Y:S05]  /*1ca0*/  BSYNC B0 ;  /* 0x0000000000007941 */ /* 0x000fea0003800000 */
.L_x_1711:
        /* <DEDUP_REMOVED lines=16> */
[----:B------:R-:W-:-:S04]  /*1db0*/  LEA R6, R6, R23, 0x3 ;  /* 0x0000001706067211 */ /* 0x000fc800078e18ff */
[----:B------:R-:W-:-:S05]  /*1dc0*/  SHF.L.U32 R23, R6, 0x1, RZ ;  /* 0x0000000106177819 */ /* 0x000fca00000006ff */
[----:B-1----:R-:W-:-:S05]  /*1dd0*/  IMAD.WIDE.U32 R20, R23, 0x4, R20 ;  /* 0x0000000417147825 */ /* 0x002fca00078e0014 */
[----:B------:R0:W-:Y:S02]  /*1de0*/  STG.E.64 desc[UR8][R20.64], R28 ;  /* 0x0000001c14007986 */ /* 0x0001e4000c101b08 */
.L_x_1715:
[----:B------:R-:W-:Y:S05]  /*1df0*/  BSYNC B0 ;  /* 0x0000000000007941 */ /* 0x000fea0003800000 */
.L_x_1714:
[----:B------:R-:W-:Y:S01]  /*1e00*/  ISETP.NE.AND P2, PT, R2, RZ, PT ;  /* 0x000000ff0200720c */ /* 0x000fe20003f45270 */
[----:B------:R-:W-:Y:S01]  /*1e10*/  BAR.SYNC.DEFER_BLOCKING 0x0 ;  /* 0x0000000000007b1d */ /* 0x000fe20000010000 */
[----:B-----5:R-:W-:Y:S02]  /*1e20*/  PRMT R132, R18, 0x7632, R132 ;  /* 0x0000763212847816 */ /* 0x020fe40000000084 */
        /* <DEDUP_REMOVED lines=32> */
[----:B0-----:R-:W-:Y:S02]  /*2030*/  PRMT R20, R83, 0x7632, R20 ;  /* 0x0000763253147816 */ /* 0x001fe40000000014 */
        /* <DEDUP_REMOVED lines=12> */
.L_x_1717:
[----:B------:R-:W2:Y:S04]  /*2100*/  LD.E.STRONG.GPU R36, desc[UR8][R28.64] ;  /* 0x000000081c247980 */ /* 0x000ea8000c10f900 */
[----:B--2---:R-:W-:Y:S01]  /*2110*/  CCTL.IVALL ;  /* 0x00000000ff00798f */ /* 0x004fe20002000000 */
[----:B------:R-:W-:Y:S05]  /*2120*/  YIELD ;  /* 0x0000000000007946 */ /* 0x000fea0003800000 */
[----:B-----5:R-:W-:-:S04]  /*2130*/  LOP3.LUT R36, R36, R33, RZ, 0x3c, !PT ;  /* 0x0000002124247212 */ /* 0x020fc800078e3cff */
[----:B------:R-:W-:-:S13]  /*2140*/  ISETP.GT.AND P2, PT, R36, -0x1, PT ;  /* 0xffffffff2400780c */ /* 0x000fda0003f44270 */
[----:B------:R-:W-:Y:S05]  /*2150*/  @P2 BRA `(.L_x_1717) ;  /* 0xfffffffc00e82947 */ /* 0x000fea000383ffff */
.L_x_1716:
[----:B------:R-:W-:Y:S05]  /*2160*/  WARPSYNC.ALL ;  /* 0x0000000000007948 */ /* 0x000fea0003800000 */
[----:B------:R-:W1:Y:S08]  /*2170*/  @!P1 LDC R33, c[0x0][0x10] ;  /* 0x00000400ff219b82 */ /* 0x000e700000000800 */
[----:B------:R-:W-:Y:S01]  /*2180*/  BAR.SYNC.DEFER_BLOCKING 0x0 ;  /* 0x0000000000007b1d */ /* 0x000fe20000010000 */
[----:B------:R-:W-:-:S02]  /*2190*/  @!P1 LOP3.LUT R36, R2, 0x7ffffffc, RZ, 0xc0, !PT ;  /* 0x7ffffffc02249812 */ /* 0x000fc400078ec0ff */
[----:B------:R-:W-:-:S05]  /*21a0*/  @!P1 LOP3.LUT R38, R2, 0x3, RZ, 0xc0, !PT ;  /* 0x0000000302269812 */ /* 0x000fca00078ec0ff */
[----:B0-----:R-:W0:Y:S01]  /*21b0*/  @!P1 LDC.64 R28, c[0x0][0x248] ;  /* 0x00009200ff1c9b82 */ /* 0x001e220000000a00 */
[----:B------:R-:W-:Y:S01]  /*21c0*/  HFMA2.MMA R35, -RZ, RZ, 0, 0 ;  /* 0x00000000ff237435 */ /* 0x000fe200000001ff */
[----:B------:R-:W2:Y:S01]  /*21d0*/  @!P0 S2R R46, SR_CgaCtaId ;  /* 0x00000000002e8919 */ /* 0x000ea20000008800 */
[----:B------:R-:W-:Y:S01]  /*21e0*/  ULDC.64 UR12, c[0x0][0x240] ;  /* 0x00009000000c7ab9 */ /* 0x000fe20000000a00 */
[----:B-1----:R-:W-:-:S05]  /*21f0*/  @!P1 IMAD R33, R33, UR4, R0 ;  /* 0x0000000421219c24 */ /* 0x002fca000f8e0200 */
[----:B------:R-:W-:-:S04]  /*2200*/  @!P1 LEA R33, R33, R36, 0x3 ;  /* 0x0000002421219211 */ /* 0x000fc800078e18ff */
[----:B------:R-:W-:-:S04]  /*2210*/  @!P1 IADD3 R33, R38, R33, RZ ;  /* 0x0000002126219210 */ /* 0x000fc80007ffe0ff */
[----:B------:R-:W-:-:S05]  /*2220*/  @!P1 SHF.L.U32 R33, R33, 0x1, RZ ;  /* 0x0000000121219819 */ /* 0x000fca00000006ff */
[----:B0-----:R-:W-:-:S06]  /*2230*/  @!P1 IMAD.WIDE.U32 R28, R33, 0x4, R28 ;  /* 0x00000004211c9825 */ /* 0x001fcc00078e001c */
[----:B------:R-:W3:Y:S01]  /*2240*/  @!P1 LDG.E.64 R28, desc[UR8][R28.64] ;  /* 0x000000081c1c9981 */ /* 0x000ee2000c1e1b00 */
[----:B------:R-:W-:Y:S01]  /*2250*/  MOV R33, RZ ;  /* 0x000000ff00217202 */ /* 0x000fe20000000f00 */
[----:B------:R-:W-:Y:S01]  /*2260*/  BSSY B0, `(.L_x_1718) ;  /* 0x000002d000007945 */ /* 0x000fe20003800000 */
[----:B---3--:R-:W-:Y:S01]  /*2270*/  @!P1 FADD.FTZ R35, RZ, R28 ;  /* 0x0000001cff239221 */ /* 0x008fe20000010000 */
[----:B------:R-:W-:Y:S01]  /*2280*/  @!P1 FADD.FTZ R33, RZ, R29 ;  /* 0x0000001dff219221 */ /* 0x000fe20000010000 */
[----:B------:R-:W-:-:S03]  /*2290*/  ISETP.EQ.U32.AND P1, PT, RZ, UR12, PT ;  /* 0x0000000cff007c0c */ /* 0x000fc6000bf22070 */
[----:B------:R-:W0:Y:S04]  /*22a0*/  SHFL.BFLY PT, R36, R35, 0x2, 0x1f ;  /* 0x0c401f0023247f89 */ /* 0x000e2800000e0000 */
[----:B------:R-:W1:Y:S01]  /*22b0*/  SHFL.BFLY PT, R38, R33, 0x2, 0x1f ;  /* 0x0c401f0021267f89 */ /* 0x000e6200000e0000 */
[----:B0-----:R-:W-:Y:S01]  /*22c0*/  FADD.FTZ R36, R36, R35 ;  /* 0x0000002324247221 */ /* 0x001fe20000010000 */
[----:B-1----:R-:W-:-:S04]  /*22d0*/  FADD.FTZ R38, R38, R33 ;  /* 0x0000002126267221 */ /* 0x002fc80000010000 */
[----:B------:R-:W0:Y:S01]  /*22e0*/  SHFL.BFLY PT, R37, R36, 0x1, 0x1f ;  /* 0x0c201f0024257f89 */ /* 0x000e2200000e0000 */
[----:B------:R-:W-:-:S03]  /*22f0*/  @!P0 SHF.L.U32 R33, R2, 0x1, RZ ;  /* 0x0000000102218819 */ /* 0x000fc600000006ff */
[----:B------:R-:W1:Y:S01]  /*2300*/  SHFL.BFLY PT, R29, R38, 0x1, 0x1f ;  /* 0x0c201f00261d7f89 */ /* 0x000e6200000e0000 */
[----:B------:R-:W-:Y:S01]  /*2310*/  @!P0 LOP3.LUT R33, R33, 0xfffffff8, RZ, 0xc0, !PT ;  /* 0xfffffff821218812 */ /* 0x000fe200078ec0ff */
[----:B0-----:R-:W-:Y:S01]  /*2320*/  FADD.FTZ R28, R36, R37 ;  /* 0x00000025241c7221 */ /* 0x001fe20000010000 */
[----:B------:R-:W-:-:S03]  /*2330*/  @!P0 MOV R37, 0x400 ;  /* 0x0000040000258802 */ /* 0x000fc60000000f00 */
[----:B------:R-:W-:Y:S01]  /*2340*/  @!P0 FMUL.FTZ R28, R28, 2.4414062863797880709e-05 ;  /* 0x37cccccd1c1c8820 */ /* 0x000fe20000410000 */
[----:B-1----:R-:W-:Y:S01]  /*2350*/  FADD.FTZ R48, R38, R29 ;  /* 0x0000001d26307221 */ /* 0x002fe20000010000 */
[----:B------:R-:W-:Y:S02]  /*2360*/  @!P0 IADD3 R35, R37, 0xc80, RZ ;  /* 0x00000c8025238810 */ /* 0x000fe40007ffe0ff */
[----:B------:R-:W-:Y:S02]  /*2370*/  @!P0 FMUL.FTZ R29, R28, R28 ;  /* 0x0000001c1c1d8220 */ /* 0x000fe40000410000 */
[----:B--2---:R-:W-:Y:S02]  /*2380*/  @!P0 LEA R46, R46, R35, 0x18 ;  /* 0x000000232e2e8211 */ /* 0x004fe400078ec0ff */
[----:B------:R-:W-:Y:S02]  /*2390*/  @!P0 FFMA.FTZ R29, R48, 2.4414062863797880709e-05, -R29 ;  /* 0x37cccccd301d8823 */ /* 0x000fe4000001081d */
[----:B------:R-:W-:-:S03]  /*23a0*/  @!P0 IADD3 R33, R33, R46, RZ ;  /* 0x0000002e21218210 */ /* 0x000fc60007ffe0ff */
        /* <DEDUP_REMOVED lines=24> */
.L_x_1719:
[----:B------:R-:W-:Y:S05]  /*2530*/  BSYNC B0 ;  /* 0x0000000000007941 */ /* 0x000fea0003800000 */
.L_x_1718:
[----:B------:R-:W1:Y:S01]  /*2540*/  S2UR UR7, SR_CgaCtaId ;  /* 0x00000000000779c3 */ /* 0x000e620000008800 */
[C---:B0-----:R-:W-:Y:S01]  /*2550*/  LOP3.LUT R28, R7.reuse, 0x7, RZ, 0xc0, !PT ;  /* 0x00000007071c7812 */ /* 0x041fe200078ec0ff */
[----:B------:R-:W-:Y:S01]  /*2560*/  UMOV UR6, 0x400 ;  /* 0x0000040000067882 */ /* 0x000fe20000000000 */
[----:B------:R-:W-:Y:S01]  /*2570*/  SHF.L.U32 R29, R7, 0x1, RZ ;  /* 0x00000001071d7819 */ /* 0x000fe200000006ff */
[----:B------:R-:W-:Y:S01]  /*2580*/  UIADD3 UR6, UR6, 0xc80, URZ ;  /* 0x00000c8006067890 */ /* 0x000fe2000fffe03f */
[----:B------:R-:W-:Y:S01]  /*2590*/  SHF.L.U32 R25, R25, 0x10, RZ ;  /* 0x0000001019197819 */ /* 0x000fe200000006ff */
[----:B------:R-:W-:Y:S01]  /*25a0*/  IMAD R113, R28, 0x140, RZ ;  /* 0x000001401c717824 */ /* 0x000fe200078e02ff */
[----:B------:R-:W-:Y:S01]  /*25b0*/  LOP3.LUT R29, R29, 0xe, RZ, 0xc0, !PT ;  /* 0x0000000e1d1d7812 */ /* 0x000fe200078ec0ff */
[----:B------:R-:W-:Y:S01]  /*25c0*/  ULOP3.LUT UR4, UR4, 0x1, URZ, 0x3c, !UPT ;  /* 0x0000000104047892 */ /* 0x000fe2000f8e3c3f */
[----:B------:R-:W-:Y:S02]  /*25d0*/  SHF.L.U32 R140, R19, 0x10, RZ ;  /* 0x00000010138c7819 */ /* 0x000fe400000006ff */
[----:B------:R-:W-:-:S02]  /*25e0*/  LEA R112, R112, R113, 0x2 ;  /* 0x0000007170707211 */ /* 0x000fc400078e10ff */
[----:B------:R-:W-:Y:S02]  /*25f0*/  IADD3 R33, RZ, -R29, RZ ;  /* 0x8000001dff217210 */ /* 0x000fe40007ffe0ff */
[----:B------:R-:W-:Y:S01]  /*2600*/  SHF.L.U32 R123, R18, 0x10, RZ ;  /* 0x00000010127b7819 */ /* 0x000fe200000006ff */
[----:B------:R-:W-:Y:S01]  /*2610*/  IMAD.WIDE.U32 R28, R112, -0x33333333, RZ ;  /* 0xcccccccd701c7825 */ /* 0x000fe200078e00ff */
[----:B------:R-:W-:Y:S02]  /*2620*/  MOV R28, R33 ;  /* 0x00000021001c7202 */ /* 0x000fe40000000f00 */
[----:B------:R-:W-:Y:S02]  /*2630*/  SHF.L.U32 R33, R30, 0x10, RZ ;  /* 0x000000101e217819 */ /* 0x000fe400000006ff */
[----:B------:R-:W-:Y:S02]  /*2640*/  LEA.HI R28, R29, R28, RZ, 0x19 ;  /* 0x0000001c1d1c7211 */ /* 0x000fe400078fc8ff */
[----:B------:R-:W-:Y:S01]  /*2650*/  SHF.L.U32 R29, R24, 0x10, RZ ;  /* 0x00000010181d7819 */ /* 0x000fe200000006ff */
[----:B-1----:R-:W-:Y:S01]  /*2660*/  ULEA UR6, UR7, UR6, 0x18 ;  /* 0x0000000607067291 */ /* 0x002fe2000f8ec03f */
[----:B------:R-:W-:-:S02]  /*2670*/  SHF.L.U32 R136, R136, 0x10, RZ ;  /* 0x0000001088887819 */ /* 0x000fc400000006ff */
[----:B------:R-:W-:Y:S02]  /*2680*/  SHF.L.U32 R17, R17, 0x10, RZ ;  /* 0x0000001011117819 */ /* 0x000fe400000006ff */
[----:B------:R-:W-:Y:S02]  /*2690*/  SHF.L.U32 R139, R137, 0x10, RZ ;  /* 0x00000010898b7819 */ /* 0x000fe400000006ff */
[----:B------:R-:W-:Y:S01]  /*26a0*/  LEA R28, R28, UR6, 0x3 ;  /* 0x000000061c1c7c11 */ /* 0x000fe2000f8e18ff */
[----:B------:R-:W-:Y:S01]  /*26b0*/  ULDC UR6, c[0x0][0x230] ;  /* 0x00008c0000067ab9 */ /* 0x000fe20000000800 */
[----:B------:R-:W-:Y:S02]  /*26c0*/  SHF.L.U32 R56, R56, 0x10, RZ ;  /* 0x0000001038387819 */ /* 0x000fe400000006ff */
[----:B------:R-:W-:Y:S01]  /*26d0*/  SHF.L.U32 R53, R53, 0x10, RZ ;  /* 0x0000001035357819 */ /* 0x000fe200000006ff */
[----:B------:R-:W0:Y:S01]  /*26e0*/  LDS.64 R80, [R28] ;  /* 0x000000001c507984 */ /* 0x000e220000000a00 */
[----:B------:R-:W-:-:S02]  /*26f0*/  SHF.L.U32 R23, R23, 0x10, RZ ;  /* 0x0000001017177819 */ /* 0x000fc400000006ff */
[----:B------:R-:W-:Y:S02]  /*2700*/  SHF.L.U32 R15, R15, 0x10, RZ ;  /* 0x000000100f0f7819 */ /* 0x000fe400000006ff */
[----:B------:R-:W-:Y:S02]  /*2710*/  SHF.L.U32 R132, R132, 0x10, RZ ;  /* 0x0000001084847819 */ /* 0x000fe400000006ff */
[----:B------:R-:W-:Y:S02]  /*2720*/  SHF.L.U32 R141, R141, 0x10, RZ ;  /* 0x000000108d8d7819 */ /* 0x000fe400000006ff */
[----:B------:R-:W-:Y:S02]  /*2730*/  SHF.L.U32 R31, R31, 0x10, RZ ;  /* 0x000000101f1f7819 */ /* 0x000fe400000006ff */
[----:B------:R-:W-:Y:S02]  /*2740*/  SHF.L.U32 R13, R13, 0x10, RZ ;  /* 0x000000100d0d7819 */ /* 0x000fe400000006ff */
[----:B------:R-:W-:-:S02]  /*2750*/  SHF.L.U32 R45, R45, 0x10, RZ ;  /* 0x000000102d2d7819 */ /* 0x000fc400000006ff */
[----:B------:R-:W-:Y:S02]  /*2760*/  SHF.R.U64 R115, R7, 0x3, R4 ;  /* 0x0000000307737819 */ /* 0x000fe40000001204 */
[--C-:B------:R-:W-:Y:S02]  /*2770*/  SHF.R.S32.HI R113, RZ, 0x1f, R112.reuse ;  /* 0x0000001fff717819 */ /* 0x100fe40000011470 */
[----:B------:R-:W-:Y:S02]  /*2780*/  SHF.L.U32 R11, R11, 0x10, RZ ;  /* 0x000000100b0b7819 */ /* 0x000fe400000006ff */
[----:B------:R-:W-:Y:S01]  /*2790*/  SHF.L.U32 R119, R63, 0x10, RZ ;  /* 0x000000103f777819 */ /* 0x000fe200000006ff */
[----:B------:R-:W-:Y:S01]  /*27a0*/  IMAD.WIDE.U32 R112, R115, 0xa0000, R112 ;  /* 0x000a000073707825 */ /* 0x000fe200078e0070 */
[----:B------:R-:W-:Y:S02]  /*27b0*/  SHF.L.U32 R115, R62, 0x10, RZ ;  /* 0x000000103e737819 */ /* 0x000fe400000006ff */
[----:B------:R-:W-:-:S02]  /*27c0*/  SHF.L.U32 R137, R8, 0x10, RZ ;  /* 0x0000001008897819 */ /* 0x000fc400000006ff */
[----:B------:R-:W-:Y:S02]  /*27d0*/  SHF.L.U32 R117, R68, 0x10, RZ ;  /* 0x0000001044757819 */ /* 0x000fe400000006ff */
[----:B------:R-:W-:Y:S02]  /*27e0*/  SHF.L.U32 R151, R9, 0x10, RZ ;  /* 0x0000001009977819 */ /* 0x000fe400000006ff */
[-C--:B------:R-:W-:Y:S02]  /*27f0*/  IADD3 R68, P6, R93, R112.reuse, RZ ;  /* 0x000000705d447210 */ /* 0x080fe40007fde0ff */
[----:B------:R-:W-:Y:S02]  /*2800*/  IADD3 R72, P5, R65, R112, RZ ;  /* 0x0000007041487210 */ /* 0x000fe40007fbe0ff */
[----:B------:R-:W-:Y:S02]  /*2810*/  SHF.L.U32 R145, R66, 0x10, RZ ;  /* 0x0000001042917819 */ /* 0x000fe400000006ff */
[----:B------:R-:W-:-:S02]  /*2820*/  SHF.L.U32 R127, R61, 0x10, RZ ;  /* 0x000000103d7f7819 */ /* 0x000fc400000006ff */
[----:B------:R-:W-:Y:S01]  /*2830*/  SHF.L.U32 R147, R6, 0x10, RZ ;  /* 0x0000001006937819 */ /* 0x000fe200000006ff */
[----:B0-----:R-:W-:Y:S01]  /*2840*/  FADD.FTZ R54, R81, UR6 ;  /* 0x0000000651367e21 */ /* 0x001fe20008010000 */
[--C-:B------:R-:W-:Y:S01]  /*2850*/  FADD.FTZ R19, R25, -R80.reuse ;  /* 0x8000005019137221 */ /* 0x100fe20000010000 */
[----:B------:R-:W-:Y:S01]  /*2860*/  FADD.FTZ R33, -R80, R33 ;  /* 0x0000002150217221 */ /* 0x000fe20000010100 */
[--C-:B------:R-:W-:Y:S01]  /*2870*/  FADD.FTZ R17, R17, -R80.reuse ;  /* 0x8000005011117221 */ /* 0x100fe20000010000 */
[----:B------:R-:W-:Y:S01]  /*2880*/  SHF.L.U32 R25, R26, 0x10, RZ ;  /* 0x000000101a197819 */ /* 0x000fe200000006ff */
[--C-:B------:R-:W-:Y:S01]  /*2890*/  FADD.FTZ R15, R15, -R80.reuse ;  /* 0x800000500f0f7221 */ /* 0x100fe20000010000 */
[----:B------:R-:W0:Y:S01]  /*28a0*/  MUFU.RSQ R54, R54 ;  /* 0x0000003600367308 */ /* 0x000e220000001400 */
[C---:B------:R-:W-:Y:S01]  /*28b0*/  FADD.FTZ R31, -R80.reuse, R31 ;  /* 0x0000001f501f7221 */ /* 0x040fe20000010100 */
[--C-:B------:R-:W-:Y:S01]  /*28c0*/  FADD.FTZ R13, R13, -R80.reuse ;  /* 0x800000500d0d7221 */ /* 0x100fe20000010000 */
[----:B------:R-:W-:Y:S01]  /*28d0*/  FADD.FTZ R25, -R80, R25 ;  /* 0x0000001950197221 */ /* 0x000fe20000010100 */
[----:B------:R-:W-:Y:S01]  /*28e0*/  SHF.L.U32 R81, R42, 0x10, RZ ;  /* 0x000000102a517819 */ /* 0x000fe200000006ff */
[----:B------:R-:W-:Y:S01]  /*28f0*/  FADD.FTZ R45, -R80, R45 ;  /* 0x0000002d502d7221 */ /* 0x000fe20000010100 */
[--C-:B------:R-:W-:Y:S01]  /*2900*/  FADD.FTZ R11, R11, -R80.reuse ;  /* 0x800000500b0b7221 */ /* 0x100fe20000010000 */
[----:B------:R-:W-:Y:S01]  /*2910*/  FADD.FTZ R63, R115, -R80 ;  /* 0x80000050733f7221 */ /* 0x000fe20000010000 */
[----:B------:R-:W-:Y:S01]  /*2920*/  SHF.L.U32 R115, R60, 0x10, RZ ;  /* 0x000000103c737819 */ /* 0x000fe200000006ff */
[----:B------:R-:W-:Y:S01]  /*2930*/  FADD.FTZ R81, -R80, R81 ;  /* 0x0000005150517221 */ /* 0x000fe20000010100 */
[----:B------:R-:W-:Y:S01]  /*2940*/  SHF.R.U32.HI R60, RZ, 0x3, R4 ;  /* 0x00000003ff3c7819 */ /* 0x000fe20000011604 */
[--C-:B------:R-:W-:Y:S01]  /*2950*/  FADD.FTZ R61, R119, -R80.reuse ;  /* 0x80000050773d7221 */ /* 0x100fe20000010000 */
[----:B------:R-:W-:Y:S01]  /*2960*/  SHF.L.U32 R143, R58, 0x10, RZ ;  /* 0x000000103a8f7819 */ /* 0x000fe200000006ff */
[--C-:B------:R-:W-:Y:S01]  /*2970*/  FADD.FTZ R127, R127, -R80.reuse ;  /* 0x800000507f7f7221 */ /* 0x100fe20000010000 */
[----:B------:R-:W-:Y:S01]  /*2980*/  SHF.L.U32 R149, R27, 0x10, RZ ;  /* 0x000000101b957819 */ /* 0x000fe200000006ff */
[----:B------:R-:W-:Y:S01]  /*2990*/  FADD.FTZ R145, -R80, R145 ;  /* 0x0000009150917221 */ /* 0x000fe20000010100 */
[----:B------:R-:W-:Y:S01]  /*29a0*/  SHF.L.U32 R155, R86, 0x10, RZ ;  /* 0x00000010569b7819 */ /* 0x000fe200000006ff */
[----:B0-----:R-:W-:Y:S01]  /*29b0*/  FMUL.FTZ R24, R54, R19 ;  /* 0x0000001336187220 */ /* 0x001fe20000410000 */
[----:B------:R-:W-:Y:S01]  /*29c0*/  SHF.L.U32 R19, R16, 0x10, RZ ;  /* 0x0000001010137819 */ /* 0x000fe200000006ff */
[C---:B------:R-:W-:Y:S01]  /*29d0*/  FMUL.FTZ R52, R54.reuse, R33 ;  /* 0x0000002136347220 */ /* 0x040fe20000410000 */
[C---:B------:R-:W-:Y:S01]  /*29e0*/  FMUL.FTZ R17, R54.reuse, R17 ;  /* 0x0000001136117220 */ /* 0x040fe20000410000 */
[C---:B------:R-:W-:Y:S01]  /*29f0*/  FMUL.FTZ R25, R54.reuse, R25 ;  /* 0x0000001936197220 */ /* 0x040fe20000410000 */
[----:B------:R-:W-:Y:S01]  /*2a00*/  FMUL.FTZ R15, R54, R15 ;  /* 0x0000000f360f7220 */ /* 0x000fe20000410000 */
[--C-:B------:R-:W-:Y:S01]  /*2a10*/  FADD.FTZ R19, R19, -R80.reuse ;  /* 0x8000005013137221 */ /* 0x100fe20000010000 */
[----:B------:R-:W-:Y:S01]  /*2a20*/  FFMA.FTZ R37, R140, R17, R139 ;  /* 0x000000118c257223 */ /* 0x000fe2000001008b */
[----:B------:R-:W-:Y:S01]  /*2a30*/  SHF.L.U32 R17, R14, 0x10, RZ ;  /* 0x000000100e117819 */ /* 0x000fe200000006ff */
[----:B------:R-:W-:Y:S01]  /*2a40*/  FFMA.FTZ R36, R132, R25, R141 ;  /* 0x0000001984247223 */ /* 0x000fe2000001008d */
[C---:B------:R-:W-:Y:S01]  /*2a50*/  FMUL.FTZ R19, R54.reuse, R19 ;  /* 0x0000001336137220 */ /* 0x040fe20000410000 */
[C---:B------:R-:W-:Y:S01]  /*2a60*/  FMUL.FTZ R16, R54.reuse, R31 ;  /* 0x0000001f36107220 */ /* 0x040fe20000410000 */
[----:B------:R-:W-:Y:S01]  /*2a70*/  FMUL.FTZ R13, R54, R13 ;  /* 0x0000000d360d7220 */ /* 0x000fe20000410000 */
[----:B------:R-:W-:Y:S01]  /*2a80*/  FADD.FTZ R17, R17, -R80 ;  /* 0x8000005011117221 */ /* 0x000fe20000010000 */
[----:B------:R-:W-:Y:S01]  /*2a90*/  FFMA.FTZ R33, R123, R19, R136 ;  /* 0x000000137b217223 */ /* 0x000fe20000010088 */
[----:B------:R-:W-:Y:S01]  /*2aa0*/  SHF.L.U32 R19, R34, 0x10, RZ ;  /* 0x0000001022137819 */ /* 0x000fe200000006ff */
[----:B------:R-:W-:Y:S01]  /*2ab0*/  FFMA.FTZ R51, R16, R56, R53 ;  /* 0x0000003810337223 */ /* 0x000fe20000010035 */
[C---:B------:R-:W-:Y:S01]  /*2ac0*/  FMUL.FTZ R17, R54.reuse, R17 ;  /* 0x0000001136117220 */ /* 0x040fe20000410000 */
[C---:B------:R-:W-:Y:S01]  /*2ad0*/  FMUL.FTZ R16, R54.reuse, R45 ;  /* 0x0000002d36107220 */ /* 0x040fe20000410000 */
[----:B------:R-:W-:Y:S01]  /*2ae0*/  FMUL.FTZ R11, R54, R11 ;  /* 0x0000000b360b7220 */ /* 0x000fe20000410000 */
[----:B------:R-:W-:Y:S01]  /*2af0*/  FADD.FTZ R19, -R80, R19 ;  /* 0x0000001350137221 */ /* 0x000fe20000010100 */
[----:B------:R-:W-:Y:S01]  /*2b00*/  FMUL.FTZ R9, R54, R63 ;  /* 0x0000003f36097220 */ /* 0x000fe20000410000 */
[----:B------:R-:W-:Y:S01]  /*2b10*/  SHF.L.U32 R63, R39, 0x10, RZ ;  /* 0x00000010273f7819 */ /* 0x000fe200000006ff */
[----:B------:R-:W-:Y:S01]  /*2b20*/  FFMA.FTZ R11, R140, R11, R139 ;  /* 0x0000000b8c0b7223 */ /* 0x000fe2000001008b */
[C---:B------:R-:W-:Y:S01]  /*2b30*/  FMUL.FTZ R19, R54.reuse, R19 ;  /* 0x0000001336137220 */ /* 0x040fe20000410000 */
[----:B------:R-:W-:Y:S01]  /*2b40*/  FMUL.FTZ R6, R54, R61 ;  /* 0x0000003d36067220 */ /* 0x000fe20000410000 */
[----:B------:R-:W-:Y:S01]  /*2b50*/  FADD.FTZ R61, R137, -R80 ;  /* 0x80000050893d7221 */ /* 0x000fe20000010000 */
[----:B------:R-:W-:Y:S01]  /*2b60*/  FMUL.FTZ R62, R11, -1.4426950216293334961 ;  /* 0xbfb8aa3b0b3e7820 */ /* 0x000fe20000410000 */
[----:B------:R-:W-:Y:S01]  /*2b70*/  FFMA.FTZ R38, R56, R19, R53 ;  /* 0x0000001338267223 */ /* 0x000fe20000010035 */
[----:B------:R-:W-:Y:S01]  /*2b80*/  FADD.FTZ R19, -R80, R23 ;  /* 0x0000001750137221 */ /* 0x000fe20000010100 */
[----:B------:R-:W-:Y:S01]  /*2b90*/  FFMA.FTZ R23, R123, R17, R136 ;  /* 0x000000117b177223 */ /* 0x000fe20000010088 */
[----:B------:R-:W-:Y:S01]  /*2ba0*/  SHF.L.U32 R17, R32, 0x10, RZ ;  /* 0x0000001020117819 */ /* 0x000fe200000006ff */
[----:B------:R-:W-:Y:S01]  /*2bb0*/  FADD.FTZ R63, -R80, R63 ;  /* 0x0000003f503f7221 */ /* 0x000fe20000010100 */
[----:B------:R-:W-:Y:S01]  /*2bc0*/  FMUL.FTZ R19, R54, R19 ;  /* 0x0000001336137220 */ /* 0x000fe20000410000 */
[----:B------:R-:W-:Y:S01]  /*2bd0*/  SHF.L.U32 R137, R64, 0x10, RZ ;  /* 0x0000001040897819 */ /* 0x000fe200000006ff */
[--C-:B------:R-:W-:Y:S01]  /*2be0*/  FADD.FTZ R143, R143, -R80.reuse ;  /* 0x800000508f8f7221 */ /* 0x100fe20000010000 */
[----:B------:R-:W-:Y:S01]  /*2bf0*/  FADD.FTZ R17, -R80, R17 ;  /* 0x0000001150117221 */ /* 0x000fe20000010100 */
[----:B------:R-:W-:Y:S01]  /*2c00*/  FFMA.FTZ R25, R132, R19, R141 ;  /* 0x0000001384197223 */ /* 0x000fe2000001008d */
[----:B------:R-:W-:Y:S01]  /*2c10*/  FFMA.FTZ R19, R140, R15, R139 ;  /* 0x0000000f8c137223 */ /* 0x000fe2000001008b */
[----:B------:R-:W-:Y:S01]  /*2c20*/  SHF.L.U32 R15, R12, 0x10, RZ ;  /* 0x000000100c0f7819 */ /* 0x000fe200000006ff */
[C---:B------:R-:W-:Y:S01]  /*2c30*/  FMUL.FTZ R17, R54.reuse, R17 ;  /* 0x0000001136117220 */ /* 0x040fe20000410000 */
[C---:B------:R-:W-:Y:S01]  /*2c40*/  FMUL.FTZ R63, R54.reuse, R63 ;  /* 0x0000003f363f7220 */ /* 0x040fe20000410000 */
[----:B------:R-:W-:Y:S01]  /*2c50*/  FMUL.FTZ R127, R54, R127 ;  /* 0x0000007f367f7220 */ /* 0x000fe20000410000 */
[----:B------:R-:W-:Y:S01]  /*2c60*/  FADD.FTZ R137, -R80, R137 ;  /* 0x0000008950897221 */ /* 0x000fe20000010100 */
[--C-:B------:R-:W-:Y:S01]  /*2c70*/  FADD.FTZ R15, R15, -R80.reuse ;  /* 0x800000500f0f7221 */ /* 0x100fe20000010000 */
[C-C-:B------:R-:W-:Y:S01]  /*2c80*/  FFMA.FTZ R18, R56.reuse, R17, R53.reuse ;  /* 0x0000001138127223 */ /* 0x140fe20000010035 */
[----:B------:R-:W-:Y:S01]  /*2c90*/  FFMA.FTZ R104, R56, R63, R53 ;  /* 0x0000003f38687223 */ /* 0x000fe20000010035 */
[----:B------:R-:W-:Y:S01]  /*2ca0*/  IADD3 R63, P4, R99, R112, RZ ;  /* 0x00000070633f7210 */ /* 0x000fe20007f9e0ff */
[C---:B------:R-:W-:Y:S01]  /*2cb0*/  FMUL.FTZ R15, R54.reuse, R15 ;  /* 0x0000000f360f7220 */ /* 0x040fe20000410000 */
[----:B------:R-:W-:Y:S01]  /*2cc0*/  FADD.FTZ R99, R115, -R80 ;  /* 0x8000005073637221 */ /* 0x000fe20000010000 */
[----:B------:R-:W-:Y:S01]  /*2cd0*/  FMUL.FTZ R96, R54, R145 ;  /* 0x0000009136607220 */ /* 0x000fe20000410000 */
[----:B------:R-:W-:Y:S01]  /*2ce0*/  FADD.FTZ R149, -R80, R149 ;  /* 0x0000009550957221 */ /* 0x000fe20000010100 */
[----:B------:R-:W-:Y:S01]  /*2cf0*/  FFMA.FTZ R17, R123, R15, R136 ;  /* 0x0000000f7b117223 */ /* 0x000fe20000010088 */
[----:B------:R-:W-:Y:S01]  /*2d00*/  SHF.L.U32 R15, R44, 0x10, RZ ;  /* 0x000000102c0f7819 */ /* 0x000fe200000006ff */
[----:B------:R-:W-:Y:S01]  /*2d10*/  FMUL.FTZ R61, R54, R61 ;  /* 0x0000003d363d7220 */ /* 0x000fe20000410000 */
[----:B------:R-:W-:Y:S01]  /*2d20*/  SHF.L.U32 R145, R90, 0x10, RZ ;  /* 0x000000105a917819 */ /* 0x000fe200000006ff */
[----:B------:R-:W-:Y:S01]  /*2d30*/  FMUL.FTZ R100, R54, R149 ;  /* 0x0000009536647220 */ /* 0x000fe20000410000 */
[----:B------:R-:W-:Y:S01]  /*2d40*/  SHF.L.U32 R157, R82, 0x10, RZ ;  /* 0x00000010529d7819 */ /* 0x000fe200000006ff */
[----:B------:R-:W-:Y:S01]  /*2d50*/  FADD.FTZ R45, -R80, R15 ;  /* 0x0000000f502d7221 */ /* 0x000fe20000010100 */
[----:B------:R-:W-:Y:S01]  /*2d60*/  FFMA.FTZ R15, R140, R13, R139 ;  /* 0x0000000d8c0f7223 */ /* 0x000fe2000001008b */
[----:B------:R-:W-:Y:S01]  /*2d70*/  SHF.L.U32 R13, R10, 0x10, RZ ;  /* 0x000000100a0d7819 */ /* 0x000fe200000006ff */
[----:B------:R-:W-:Y:S01]  /*2d80*/  FMUL.FTZ R10, R54, R81 ;  /* 0x00000051360a7220 */ /* 0x000fe20000410000 */
[----:B------:R-:W-:Y:S01]  /*2d90*/  SHF.L.U32 R81, R40, 0x10, RZ ;  /* 0x0000001028517819 */ /* 0x000fe200000006ff */
[----:B------:R-:W-:Y:S01]  /*2da0*/  FFMA.FTZ R96, R56, R96, R53 ;  /* 0x0000006038607223 */ /* 0x000fe20000010035 */
[----:B------:R0:W-:Y:S01]  /*2db0*/  MUFU.EX2 R40, R62 ;  /* 0x0000003e00287308 */ /* 0x0001e20000000800 */
[----:B------:R-:W-:Y:S01]  /*2dc0*/  SHF.L.U32 R149, R122, 0x10, RZ ;  /* 0x000000107a957819 */ /* 0x000fe200000006ff */
[--C-:B------:R-:W-:Y:S01]  /*2dd0*/  FADD.FTZ R145, R145, -R80.reuse ;  /* 0x8000005091917221 */ /* 0x100fe20000010000 */
[C---:B------:R-:W-:Y:S01]  /*2de0*/  FADD.FTZ R81, -R80.reuse, R81 ;  /* 0x0000005150517221 */ /* 0x040fe20000010100 */
[-C--:B------:R-:W-:Y:S01]  /*2df0*/  IADD3 R58, P0, R103, R112.reuse, RZ ;  /* 0x00000070673a7210 */ /* 0x080fe20007f1e0ff */
[----:B------:R-:W-:Y:S01]  /*2e00*/  FADD.FTZ R147, -R80, R147 ;  /* 0x0000009350937221 */ /* 0x000fe20000010100 */
[----:B------:R-:W-:Y:S01]  /*2e10*/  SHF.L.U32 R153, R78, 0x10, RZ ;  /* 0x000000104e997819 */ /* 0x000fe200000006ff */
[----:B------:R-:W-:Y:S01]  /*2e20*/  FMUL.FTZ R8, R54, R81 ;  /* 0x0000005136087220 */ /* 0x000fe20000410000 */
[----:B------:R-:W-:Y:S01]  /*2e30*/  IMAD R81, R60, 0xa0000, RZ ;  /* 0x000a00003c517824 */ /* 0x000fe200078e02ff */
[-C--:B0-----:R-:W-:Y:S01]  /*2e40*/  IADD3 R62, P3, R101, R112.reuse, RZ ;  /* 0x00000070653e7210 */ /* 0x081fe20007f7e0ff */
[--C-:B------:R-:W-:Y:S01]  /*2e50*/  FADD.FTZ R101, R151, -R80.reuse ;  /* 0x8000005097657221 */ /* 0x100fe20000010000 */
[----:B------:R-:W-:Y:S01]  /*2e60*/  SHF.L.U32 R151, R124, 0x10, RZ ;  /* 0x000000107c977819 */ /* 0x000fe200000006ff */
[----:B------:R-:W-:Y:S01]  /*2e70*/  FADD.FTZ R155, R155, -R80 ;  /* 0x800000509b9b7221 */ /* 0x000fe20000010000 */
[----:B------:R-:W-:Y:S01]  /*2e80*/  IADD3 R81, R81, R113, RZ ;  /* 0x0000007151517210 */ /* 0x000fe20007ffe0ff */
[----:B------:R-:W-:Y:S01]  /*2e90*/  FMUL.FTZ R101, R54, R101 ;  /* 0x0000006536657220 */ /* 0x000fe20000410000 */
[----:B------:R-:W-:Y:S01]  /*2ea0*/  FFMA.FTZ R103, R123, R61, R136 ;  /* 0x0000003d7b677223 */ /* 0x000fe20000010088 */
[----:B------:R-:W-:Y:S01]  /*2eb0*/  FADD.FTZ R151, -R80, R151 ;  /* 0x0000009750977221 */ /* 0x000fe20000010100 */
[----:B------:R-:W-:Y:S01]  /*2ec0*/  IADD3.X R65, RZ, R81, RZ, P6, !PT ;  /* 0x00000051ff417210 */ /* 0x000fe200037fe4ff */
[----:B------:R-:W-:Y:S01]  /*2ed0*/  FFMA.FTZ R101, R140, R101, R139 ;  /* 0x000000658c657223 */ /* 0x000fe2000001008b */
[-C--:B------:R-:W-:Y:S01]  /*2ee0*/  IADD3 R73, P6, R73, R112.reuse, RZ ;  /* 0x0000007049497210 */ /* 0x080fe20007fde0ff */
[----:B------:R-:W-:Y:S01]  /*2ef0*/  FMUL.FTZ R126, R96, -1.4426950216293334961 ;  /* 0xbfb8aa3b607e7820 */ /* 0x000fe20000410000 */
[----:B------:R-:W-:Y:S01]  /*2f00*/  IADD3.X R93, RZ, R81, RZ, P5, !PT ;  /* 0x00000051ff5d7210 */ /* 0x000fe20002ffe4ff */
[----:B------:R-:W-:Y:S01]  /*2f10*/  FMUL.FTZ R64, R101, -1.4426950216293334961 ;  /* 0xbfb8aa3b65407820 */ /* 0x000fe20000410000 */
[-C--:B------:R-:W-:Y:S01]  /*2f20*/  IADD3 R74, P5, R71, R112.reuse, RZ ;  /* 0x00000070474a7210 */ /* 0x080fe20007fbe0ff */
[----:B------:R-:W-:Y:S01]  /*2f30*/  FMUL.FTZ R78, R54, R145 ;  /* 0x00000091364e7220 */ /* 0x000fe20000410000 */
[-C--:B------:R-:W-:Y:S01]  /*2f40*/  IADD3.X R66, RZ, R81.reuse, RZ, P6, !PT ;  /* 0x00000051ff427210 */ /* 0x080fe200037fe4ff */
[----:B------:R0:W-:Y:S01]  /*2f50*/  MUFU.EX2 R115, R64 ;  /* 0x0000004000737308 */ /* 0x0001e20000000800 */
[-C--:B------:R-:W-:Y:S01]  /*2f60*/  IADD3 R92, P6, R69, R112.reuse, RZ ;  /* 0x00000070455c7210 */ /* 0x080fe20007fde0ff */
[--C-:B------:R-:W-:Y:S01]  /*2f70*/  FADD.FTZ R157, R157, -R80.reuse ;  /* 0x800000509d9d7221 */ /* 0x100fe20000010000 */
[----:B------:R-:W-:Y:S01]  /*2f80*/  IADD3.X R69, RZ, R81, RZ, P5, !PT ;  /* 0x00000051ff457210 */ /* 0x000fe20002ffe4ff */
[----:B------:R-:W-:Y:S01]  /*2f90*/  FADD.FTZ R149, -R80, R149 ;  /* 0x0000009550957221 */ /* 0x000fe20000010100 */
[----:B------:R-:W-:Y:S01]  /*2fa0*/  IADD3 R94, P5, R67, R112, RZ ;  /* 0x00000070435e7210 */ /* 0x000fe20007fbe0ff */
[----:B------:R-:W-:Y:S01]  /*2fb0*/  FMUL.FTZ R124, R54, R151 ;  /* 0x00000097367c7220 */ /* 0x000fe20000410000 */
[----:B------:R-:W-:Y:S01]  /*2fc0*/  IADD3.X R67, RZ, R81, RZ, P6, !PT ;  /* 0x00000051ff437210 */ /* 0x000fe200037fe4ff */
[----:B------:R-:W-:Y:S01]  /*2fd0*/  FFMA.FTZ R52, R52, R132, R141 ;  /* 0x0000008434347223 */ /* 0x000fe2000001008d */
[-C--:B------:R-:W-:Y:S01]  /*2fe0*/  IADD3 R75, P6, R75, R112.reuse, RZ ;  /* 0x000000704b4b7210 */ /* 0x080fe20007fde0ff */
[----:B------:R-:W-:Y:S01]  /*2ff0*/  FMUL.FTZ R98, R54, R147 ;  /* 0x0000009336627220 */ /* 0x000fe20000410000 */
[----:B------:R-:W-:Y:S01]  /*3000*/  IADD3.X R71, RZ, R81, RZ, P5, !PT ;  /* 0x00000051ff477210 */ /* 0x000fe20002ffe4ff */
[--C-:B------:R-:W-:Y:S01]  /*3010*/  FADD.FTZ R29, R29, -R80.reuse ;  /* 0x800000501d1d7221 */ /* 0x100fe20000010000 */
[-C--:B------:R-:W-:Y:S01]  /*3020*/  IADD3 R106, P5, R97, R112.reuse, RZ ;  /* 0x00000070616a7210 */ /* 0x080fe20007fbe0ff */
[----:B------:R-:W-:Y:S01]  /*3030*/  FFMA.FTZ R97, R140, R127, R139 ;  /* 0x0000007f8c617223 */ /* 0x000fe2000001008b */
[----:B------:R-:W-:Y:S01]  /*3040*/  IADD3.X R70, RZ, R81, RZ, P6, !PT ;  /* 0x00000051ff467210 */ /* 0x000fe200037fe4ff */
[--C-:B------:R-:W-:Y:S01]  /*3050*/  FADD.FTZ R153, R153, -R80.reuse ;  /* 0x8000005099997221 */ /* 0x100fe20000010000 */
[-C--:B------:R-:W-:Y:S01]  /*3060*/  IADD3 R108, P6, R105, R112.reuse, RZ ;  /* 0x00000070696c7210 */ /* 0x080fe20007fde0ff */
[----:B------:R-:W-:Y:S01]  /*3070*/  FMUL.FTZ R157, R54, R157 ;  /* 0x0000009d369d7220 */ /* 0x000fe20000410000 */
[----:B------:R-:W-:Y:S01]  /*3080*/  IADD3.X R105, RZ, R81, RZ, P5, !PT ;  /* 0x00000051ff697210 */ /* 0x000fe20002ffe4ff */
[----:B------:R-:W-:Y:S01]  /*3090*/  FMUL.FTZ R41, R52, -1.4426950216293334961 ;  /* 0xbfb8aa3b34297820 */ /* 0x000fe20000410000 */
[----:B0-----:R-:W-:Y:S01]  /*30a0*/  IADD3 R64, P5, R95, R112, RZ ;  /* 0x000000705f407210 */ /* 0x001fe20007fbe0ff */
[C---:B------:R-:W-:Y:S01]  /*30b0*/  FMUL.FTZ R95, R54.reuse, R143 ;  /* 0x0000008f365f7220 */ /* 0x040fe20000410000 */
[----:B------:R-:W-:Y:S01]  /*30c0*/  SHF.L.U32 R143, R59, 0x10, RZ ;  /* 0x000000103b8f7819 */ /* 0x000fe200000006ff */
[----:B------:R-:W-:Y:S01]  /*30d0*/  FMUL.FTZ R59, R54, R137 ;  /* 0x00000089363b7220 */ /* 0x000fe20000410000 */
[----:B------:R-:W-:Y:S01]  /*30e0*/  SHF.L.U32 R127, R91, 0x10, RZ ;  /* 0x000000105b7f7819 */ /* 0x000fe200000006ff */
[--C-:B------:R-:W-:Y:S01]  /*30f0*/  FADD.FTZ R13, R13, -R80.reuse ;  /* 0x800000500d0d7221 */ /* 0x100fe20000010000 */
[----:B------:R-:W-:Y:S01]  /*3100*/  SHF.L.U32 R137, R125, 0x10, RZ ;  /* 0x000000107d897819 */ /* 0x000fe200000006ff */
[--C-:B------:R-:W-:Y:S01]  /*3110*/  FADD.FTZ R91, R143, -R80.reuse ;  /* 0x800000508f5b7221 */ /* 0x100fe20000010000 */
[----:B------:R-:W-:Y:S01]  /*3120*/  SHF.L.U32 R143, R88, 0x10, RZ ;  /* 0x00000010588f7819 */ /* 0x000fe200000006ff */
[----:B------:R-:W-:Y:S01]  /*3130*/  FMUL.FTZ R29, R29, R54 ;  /* 0x000000361d1d7220 */ /* 0x000fe20000410000 */
[----:B------:R-:W-:Y:S01]  /*3140*/  SHF.L.U32 R125, R89, 0x10, RZ ;  /* 0x00000010597d7819 */ /* 0x000fe200000006ff */
[----:B------:R-:W-:Y:S01]  /*3150*/  FMUL.FTZ R88, R54, R91 ;  /* 0x0000005b36587220 */ /* 0x000fe20000410000 */
[----:B------:R-:W-:Y:S01]  /*3160*/  FADD.FTZ R137, -R80, R137 ;  /* 0x0000008950897221 */ /* 0x000fe20000010100 */
[----:B------:R-:W-:Y:S01]  /*3170*/  IADD3 R61, P2, R107, R112, RZ ;  /* 0x000000706b3d7210 */ /* 0x000fe20007f5e0ff */
[--C-:B------:R-:W-:Y:S01]  /*3180*/  FADD.FTZ R143, R143, -R80.reuse ;  /* 0x800000508f8f7221 */ /* 0x100fe20000010000 */
[----:B------:R-:W-:Y:S01]  /*3190*/  FFMA.FTZ R89, R140, R88, R139 ;  /* 0x000000588c597223 */ /* 0x000fe2000001008b */
[C---:B------:R-:W-:Y:S01]  /*31a0*/  FMUL.FTZ R88, R54.reuse, R137 ;  /* 0x0000008936587220 */ /* 0x040fe20000410000 */
[----:B------:R-:W-:Y:S01]  /*31b0*/  SHF.L.U32 R137, R121, 0x10, RZ ;  /* 0x0000001079897819 */ /* 0x000fe200000006ff */
[----:B------:R-:W-:Y:S01]  /*31c0*/  FMUL.FTZ R122, R54, R153 ;  /* 0x00000099367a7220 */ /* 0x000fe20000410000 */
[----:B------:R-:W-:Y:S01]  /*31d0*/  SHF.L.U32 R145, R76, 0x10, RZ ;  /* 0x000000104c917819 */ /* 0x000fe200000006ff */
[----:B------:R-:W-:Y:S01]  /*31e0*/  FFMA.FTZ R88, R56, R88, R53 ;  /* 0x0000005838587223 */ /* 0x000fe20000010035 */
[----:B------:R-:W-:Y:S01]  /*31f0*/  SHF.L.U32 R159, R84, 0x10, RZ ;  /* 0x00000010549f7819 */ /* 0x000fe200000006ff */
[----:B------:R-:W-:Y:S01]  /*3200*/  FADD.FTZ R137, -R80, R137 ;  /* 0x0000008950897221 */ /* 0x000fe20000010100 */
[----:B------:R-:W-:Y:S01]  /*3210*/  IADD3.X R107, RZ, R81, RZ, P6, !PT ;  /* 0x00000051ff6b7210 */ /* 0x000fe200037fe4ff */
[----:B------:R-:W-:Y:S01]  /*3220*/  FMUL.FTZ R121, R88, -1.4426950216293334961 ;  /* 0xbfb8aa3b58797820 */ /* 0x000fe20000410000 */
[----:B------:R-:W-:Y:S01]  /*3230*/  SHF.L.U32 R133, R133, 0x10, RZ ;  /* 0x0000001085857819 */ /* 0x000fe200000006ff */
[----:B------:R-:W-:Y:S01]  /*3240*/  FMUL.FTZ R137, R54, R137 ;  /* 0x0000008936897220 */ /* 0x000fe20000410000 */
[----:B------:R-:W-:Y:S01]  /*3250*/  SHF.L.U32 R151, R135, 0x10, RZ ;  /* 0x0000001087977819 */ /* 0x000fe200000006ff */
[----:B------:R0:W-:Y:S01]  /*3260*/  MUFU.EX2 R86, R121 ;  /* 0x0000007900567308 */ /* 0x0001e20000000800 */
[-C--:B------:R-:W-:Y:S01]  /*3270*/  IADD3 R60, P1, R111, R112.reuse, RZ ;  /* 0x000000706f3c7210 */ /* 0x080fe20007f3e0ff */
[----:B------:R-:W-:Y:S01]  /*3280*/  FFMA.FTZ R135, R56, R137, R53 ;  /* 0x0000008938877223 */ /* 0x000fe20000010035 */
[----:B------:R-:W-:Y:S01]  /*3290*/  IADD3 R109, P6, R109, R112, RZ ;  /* 0x000000706d6d7210 */ /* 0x000fe20007fde0ff */
[--C-:B------:R-:W-:Y:S01]  /*32a0*/  FADD.FTZ R159, R159, -R80.reuse ;  /* 0x800000509f9f7221 */ /* 0x100fe20000010000 */
[----:B------:R-:W-:Y:S01]  /*32b0*/  SHF.L.U32 R79, R79, 0x10, RZ ;  /* 0x000000104f4f7819 */ /* 0x000fe200000006ff */
[----:B------:R-:W-:Y:S01]  /*32c0*/  FADD.FTZ R133, -R80, R133 ;  /* 0x0000008550857221 */ /* 0x000fe20000010100 */
[----:B------:R-:W-:Y:S01]  /*32d0*/  SHF.L.U32 R43, R43, 0x10, RZ ;  /* 0x000000102b2b7819 */ /* 0x000fe200000006ff */
[----:B------:R1:W-:Y:S01]  /*32e0*/  MUFU.EX2 R112, R126 ;  /* 0x0000007e00707308 */ /* 0x0003e20000000800 */
[----:B0-----:R-:W-:Y:S01]  /*32f0*/  FADD.FTZ R121, R125, -R80 ;  /* 0x800000507d797221 */ /* 0x001fe20000010000 */
[----:B------:R-:W-:Y:S01]  /*3300*/  SHF.L.U32 R147, R120, 0x10, RZ ;  /* 0x0000001078937819 */ /* 0x000fe200000006ff */
[C---:B------:R-:W-:Y:S01]  /*3310*/  FMUL.FTZ R125, R54.reuse, R143 ;  /* 0x0000008f367d7220 */ /* 0x040fe20000410000 */
[----:B------:R-:W-:Y:S01]  /*3320*/  SHF.L.U32 R137, R129, 0x10, RZ ;  /* 0x0000001081897819 */ /* 0x000fe200000006ff */
[C---:B------:R-:W-:Y:S01]  /*3330*/  FMUL.FTZ R142, R54.reuse, R121 ;  /* 0x00000079368e7220 */ /* 0x040fe20000410000 */
[----:B------:R-:W-:Y:S01]  /*3340*/  FMUL.FTZ R121, R54, R155 ;  /* 0x0000009b36797220 */ /* 0x000fe20000410000 */
[----:B------:R-:W-:Y:S01]  /*3350*/  SHF.L.U32 R155, R130, 0x10, RZ ;  /* 0x00000010829b7819 */ /* 0x000fe200000006ff */
[----:B------:R-:W-:Y:S01]  /*3360*/  FFMA.FTZ R82, R123, R157, R136 ;  /* 0x0000009d7b527223 */ /* 0x000fe20000010088 */
[----:B------:R-:W-:Y:S01]  /*3370*/  SHF.L.U32 R131, R131, 0x10, RZ ;  /* 0x0000001083837819 */ /* 0x000fe200000006ff */
[----:B-1----:R-:W-:Y:S01]  /*3380*/  FMUL.FTZ R126, R54, R149 ;  /* 0x00000095367e7220 */ /* 0x002fe20000410000 */
[--C-:B------:R-:W-:Y:S01]  /*3390*/  FADD.FTZ R149, R145, -R80.reuse ;  /* 0x8000005091957221 */ /* 0x100fe20000010000 */
[----:B------:R-:W-:Y:S01]  /*33a0*/  SHF.L.U32 R143, R134, 0x10, RZ ;  /* 0x00000010868f7819 */ /* 0x000fe200000006ff */
[----:B------:R-:W-:Y:S01]  /*33b0*/  FADD.FTZ R79, R79, -R80 ;  /* 0x800000504f4f7221 */ /* 0x000fe20000010000 */
[----:B------:R-:W-:Y:S01]  /*33c0*/  FFMA.FTZ R24, R24, R140, R139 ;  /* 0x0000008c18187223 */ /* 0x000fe2000001008b */
        /* <DEDUP_REMOVED lines=9> */
[C---:B------:R-:W-:Y:S01]  /*3460*/  FMUL.FTZ R149, R54.reuse, R149 ;  /* 0x0000009536957220 */ /* 0x040fe20000410000 */
[C---:B------:R-:W-:Y:S01]  /*3470*/  FMUL.FTZ R159, R54.reuse, R159 ;  /* 0x0000009f369f7220 */ /* 0x040fe20000410000 */
[----:B------:R-:W-:Y:S01]  /*3480*/  FMUL.FTZ R133, R54, R133 ;  /* 0x0000008536857220 */ /* 0x000fe20000410000 */
[--C-:B------:R-:W-:Y:S01]  /*3490*/  FFMA.FTZ R30, R29, R123, R136.reuse ;  /* 0x0000007b1d1e7223 */ /* 0x100fe20000010088 */
[----:B------:R-:W0:Y:S01]  /*34a0*/  MUFU.EX2 R41, R41 ;  /* 0x0000002900297308 */ /* 0x000e220000000800 */
[----:B------:R-:W-:Y:S01]  /*34b0*/  FADD.FTZ R129, -R80, R143 ;  /* 0x0000008f50817221 */ /* 0x000fe20000010100 */
[----:B------:R-:W-:Y:S01]  /*34c0*/  FMUL.FTZ R79, R54, R79 ;  /* 0x0000004f364f7220 */ /* 0x000fe20000410000 */
[----:B------:R-:W-:Y:S01]  /*34d0*/  FMUL.FTZ R29, R24, -1.4426950216293334961 ;  /* 0xbfb8aa3b181d7820 */ /* 0x000fe20000410000 */
        /* <DEDUP_REMOVED lines=17> */
[----:B------:R-:W-:Y:S01]  /*35f0*/  SHF.L.U32 R151, R77, 0x10, RZ ;  /* 0x000000104d977819 */ /* 0x000fe200000006ff */
[----:B------:R-:W-:Y:S01]  /*3600*/  FFMA.FTZ R123, R140, R142, R139 ;  /* 0x0000008e8c7b7223 */ /* 0x000fe2000001008b */
[----:B------:R-:W-:Y:S01]  /*3610*/  FFMA.FTZ R134, R132, R133, R141 ;  /* 0x0000008584867223 */ /* 0x000fe2000001008d */
[----:B------:R-:W-:Y:S01]  /*3620*/  SHF.L.U32 R155, R85, 0x10, RZ ;  /* 0x00000010559b7819 */ /* 0x000fe200000006ff */
[----:B------:R-:W-:Y:S01]  /*3630*/  FMUL.FTZ R26, R51, -1.4426950216293334961 ;  /* 0xbfb8aa3b331a7820 */ /* 0x000fe20000410000 */
[----:B------:R-:W-:Y:S01]  /*3640*/  FMUL.FTZ R142, R54, R129 ;  /* 0x00000081368e7220 */ /* 0x000fe20000410000 */
[----:B------:R-:W-:Y:S01]  /*3650*/  FFMA.FTZ R133, R140, R79, R139 ;  /* 0x0000004f8c857223 */ /* 0x000fe2000001008b */
        /* <DEDUP_REMOVED lines=13> */
[----:B------:R-:W-:Y:S01]  /*3730*/  MUFU.EX2 R29, R29 ;  /* 0x0000001d001d7308 */ /* 0x000fe20000000800 */
[----:B------:R-:W-:Y:S01]  /*3740*/  SHF.L.U32 R153, R83, 0x10, RZ ;  /* 0x0000001053997819 */ /* 0x000fe200000006ff */
[--C-:B------:R-:W-:Y:S01]  /*3750*/  FADD.FTZ R83, R151, -R80.reuse ;  /* 0x8000005097537221 */ /* 0x100fe20000010000 */
[----:B------:R-:W-:Y:S01]  /*3760*/  SHF.L.U32 R21, R21, 0x10, RZ ;  /* 0x0000001015157819 */ /* 0x000fe200000006ff */
[--C-:B------:R-:W-:Y:S01]  /*3770*/  FADD.FTZ R151, R155, -R80.reuse ;  /* 0x800000509b977221 */ /* 0x100fe20000010000 */
[----:B------:R-:W-:Y:S01]  /*3780*/  FMUL.FTZ R28, R30, -1.4426950216293334961 ;  /* 0xbfb8aa3b1e1c7820 */ /* 0x000fe20000410000 */
[----:B------:R-:W-:Y:S01]  /*3790*/  SHF.L.U32 R87, R138, 0x10, RZ ;  /* 0x000000108a577819 */ /* 0x000fe200000006ff */
[--C-:B------:R-:W-:Y:S01]  /*37a0*/  FADD.FTZ R77, R141, -R80.reuse ;  /* 0x800000508d4d7221 */ /* 0x100fe20000010000 */
[----:B------:R-:W-:Y:S01]  /*37b0*/  SHF.L.U32 R155, R22, 0x10, RZ ;  /* 0x00000010169b7819 */ /* 0x000fe200000006ff */
[----:B------:R-:W1:Y:S01]  /*37c0*/  MUFU.EX2 R26, R26 ;  /* 0x0000001a001a7308 */ /* 0x000e620000000800 */
[----:B------:R-:W-:Y:S01]  /*37d0*/  SHF.L.U32 R157, R20, 0x10, RZ ;  /* 0x00000010149d7819 */ /* 0x000fe200000006ff */
[--C-:B------:R-:W-:Y:S01]  /*37e0*/  FADD.FTZ R127, R127, -R80.reuse ;  /* 0x800000507f7f7221 */ /* 0x100fe20000010000 */
[----:B------:R-:W-:Y:S01]  /*37f0*/  FADD.FTZ R85, R153, -R80 ;  /* 0x8000005099557221 */ /* 0x000fe20000010000 */
[----:B------:R-:W-:Y:S01]  /*3800*/  FADD.FTZ R21, -R80, R21 ;  /* 0x0000001550157221 */ /* 0x000fe20000010100 */
[----:B------:R-:W-:Y:S01]  /*3810*/  FMUL.FTZ R34, R37, -1.4426950216293334961 ;  /* 0xbfb8aa3b25227820 */ /* 0x000fe20000410000 */
[----:B------:R-:W-:Y:S01]  /*3820*/  FMUL.FTZ R154, R54, R83 ;  /* 0x00000053369a7220 */ /* 0x000fe20000410000 */
[----:B------:R-:W-:Y:S01]  /*3830*/  FMUL.FTZ R31, R33, -1.4426950216293334961 ;  /* 0xbfb8aa3b211f7820 */ /* 0x000fe20000410000 */
[C---:B------:R-:W-:Y:S01]  /*3840*/  FADD.FTZ R87, -R80.reuse, R87 ;  /* 0x0000005750577221 */ /* 0x040fe20000010100 */
[C---:B------:R-:W-:Y:S01]  /*3850*/  FADD.FTZ R155, -R80.reuse, R155 ;  /* 0x0000009b509b7221 */ /* 0x040fe20000010100 */
[----:B------:R-:W-:Y:S01]  /*3860*/  FADD.FTZ R157, -R80, R157 ;  /* 0x0000009d509d7221 */ /* 0x000fe20000010100 */
[----:B------:R-:W2:Y:S01]  /*3870*/  MUFU.EX2 R28, R28 ;  /* 0x0000001c001c7308 */ /* 0x000ea20000000800 */
[C---:B------:R-:W-:Y:S01]  /*3880*/  FMUL.FTZ R77, R54.reuse, R77 ;  /* 0x0000004d364d7220 */ /* 0x040fe20000410000 */
[C---:B------:R-:W-:Y:S01]  /*3890*/  FMUL.FTZ R127, R54.reuse, R127 ;  /* 0x0000007f367f7220 */ /* 0x040fe20000410000 */
[C---:B------:R-:W-:Y:S01]  /*38a0*/  FMUL.FTZ R156, R54.reuse, R85 ;  /* 0x00000055369c7220 */ /* 0x040fe20000410000 */
[C---:B------:R-:W-:Y:S01]  /*38b0*/  FMUL.FTZ R158, R54.reuse, R151 ;  /* 0x00000097369e7220 */ /* 0x040fe20000410000 */
[----:B------:R-:W-:Y:S01]  /*38c0*/  FMUL.FTZ R22, R54, R21 ;  /* 0x0000001536167220 */ /* 0x000fe20000410000 */
[----:B------:R-:W-:Y:S01]  /*38d0*/  FMUL.FTZ R153, R131, -1.4426950216293334961 ;  /* 0xbfb8aa3b83997820 */ /* 0x000fe20000410000 */
[--C-:B------:R-:W-:Y:S01]  /*38e0*/  FFMA.FTZ R85, R140, R154, R139.reuse ;  /* 0x0000009a8c557223 */ /* 0x100fe2000001008b */
[----:B0-----:R-:W-:Y:S01]  /*38f0*/  FADD.FTZ R21, R41, 1 ;  /* 0x3f80000029157421 */ /* 0x001fe20000010000 */
[----:B------:R-:W-:Y:S01]  /*3900*/  FMUL.FTZ R50, R36, -1.4426950216293334961 ;  /* 0xbfb8aa3b24327820 */ /* 0x000fe20000410000 */
[C---:B------:R-:W-:Y:S01]  /*3910*/  FMUL.FTZ R14, R54.reuse, R45 ;  /* 0x0000002d360e7220 */ /* 0x040fe20000410000 */
[C---:B------:R-:W-:Y:S01]  /*3920*/  FMUL.FTZ R87, R54.reuse, R87 ;  /* 0x0000005736577220 */ /* 0x040fe20000410000 */
[C---:B------:R-:W-:Y:S01]  /*3930*/  FMUL.FTZ R154, R54.reuse, R155 ;  /* 0x0000009b369a7220 */ /* 0x040fe20000410000 */
[----:B------:R-:W-:Y:S01]  /*3940*/  FMUL.FTZ R20, R54, R157 ;  /* 0x0000009d36147220 */ /* 0x000fe20000410000 */
[----:B------:R-:W-:Y:S01]  /*3950*/  MUFU.EX2 R34, R34 ;  /* 0x0000002200227308 */ /* 0x000fe20000000800 */
[C-C-:B------:R-:W-:Y:S01]  /*3960*/  FFMA.FTZ R138, R140.reuse, R77, R139.reuse ;  /* 0x0000004d8c8a7223 */ /* 0x140fe2000001008b */
[C-C-:B------:R-:W-:Y:S01]  /*3970*/  FFMA.FTZ R6, R140.reuse, R6, R139.reuse ;  /* 0x000000068c067223 */ /* 0x140fe2000001008b */
[C-C-:B------:R-:W-:Y:S01]  /*3980*/  FFMA.FTZ R127, R140.reuse, R127, R139.reuse ;  /* 0x0000007f8c7f7223 */ /* 0x140fe2000001008b */
[C-C-:B------:R-:W-:Y:S01]  /*3990*/  FFMA.FTZ R83, R140.reuse, R156, R139.reuse ;  /* 0x0000009c8c537223 */ /* 0x140fe2000001008b */
[----:B------:R-:W-:Y:S01]  /*39a0*/  FFMA.FTZ R77, R140, R158, R139 ;  /* 0x0000009e8c4d7223 */ /* 0x000fe2000001008b */
[----:B------:R-:W-:Y:S01]  /*39b0*/  FMUL.FTZ R49, R38, -1.4426950216293334961 ;  /* 0xbfb8aa3b26317820 */ /* 0x000fe20000410000 */
[C-C-:B------:R-:W-:Y:S01]  /*39c0*/  FFMA.FTZ R14, R56.reuse, R14, R53.reuse ;  /* 0x0000000e380e7223 */ /* 0x140fe20000010035 */
[----:B------:R-:W-:Y:S01]  /*39d0*/  MUFU.EX2 R31, R31 ;  /* 0x0000001f001f7308 */ /* 0x000fe20000000800 */
[C-C-:B------:R-:W-:Y:S01]  /*39e0*/  FFMA.FTZ R10, R56.reuse, R10, R53.reuse ;  /* 0x0000000a380a7223 */ /* 0x140fe20000010035 */
[C-C-:B------:R-:W-:Y:S01]  /*39f0*/  FFMA.FTZ R100, R56.reuse, R100, R53.reuse ;  /* 0x0000006438647223 */ /* 0x140fe20000010035 */
[C-C-:B------:R-:W-:Y:S01]  /*3a00*/  FFMA.FTZ R126, R56.reuse, R126, R53.reuse ;  /* 0x0000007e387e7223 */ /* 0x140fe20000010035 */
[C-C-:B------:R-:W-:Y:S01]  /*3a10*/  FFMA.FTZ R132, R56.reuse, R142, R53.reuse ;  /* 0x0000008e38847223 */ /* 0x140fe20000010035 */
[C-C-:B------:R-:W-:Y:S01]  /*3a20*/  FFMA.FTZ R87, R56.reuse, R87, R53.reuse ;  /* 0x0000005738577223 */ /* 0x140fe20000010035 */
[--C-:B------:R-:W-:Y:S01]  /*3a30*/  FFMA.FTZ R154, R56, R154, R53.reuse ;  /* 0x0000009a389a7223 */ /* 0x100fe20000010035 */
[----:B------:R-:W-:Y:S01]  /*3a40*/  FMUL.FTZ R35, R23, -1.4426950216293334961 ;  /* 0xbfb8aa3b17237820 */ /* 0x000fe20000410000 */
[----:B------:R0:W-:Y:S01]  /*3a50*/  MUFU.EX2 R140, R153 ;  /* 0x00000099008c7308 */ /* 0x0001e20000000800 */
[----:B-1----:R-:W-:Y:S01]  /*3a60*/  FADD.FTZ R26, R26, 1 ;  /* 0x3f8000001a1a7421 */ /* 0x002fe20000010000 */
[----:B------:R-:W-:Y:S01]  /*3a70*/  FMUL.FTZ R48, R25, -1.4426950216293334961 ;  /* 0xbfb8aa3b19307820 */ /* 0x000fe20000410000 */
[----:B------:R-:W-:Y:S01]  /*3a80*/  FMUL.FTZ R110, R100, -1.4426950216293334961 ;  /* 0xbfb8aa3b646e7820 */ /* 0x000fe20000410000 */
[----:B------:R-:W-:Y:S01]  /*3a90*/  FMUL.FTZ R113, R99, -1.4426950216293334961 ;  /* 0xbfb8aa3b63717820 */ /* 0x000fe20000410000 */
[----:B------:R-:W-:Y:S01]  /*3aa0*/  FMUL.FTZ R114, R98, -1.4426950216293334961 ;  /* 0xbfb8aa3b62727820 */ /* 0x000fe20000410000 */
[----:B------:R-:W-:Y:S01]  /*3ab0*/  FMUL.FTZ R111, R97, -1.4426950216293334961 ;  /* 0xbfb8aa3b616f7820 */ /* 0x000fe20000410000 */
[----:B------:R-:W-:Y:S01]  /*3ac0*/  FMUL.FTZ R91, R59, -1.4426950216293334961 ;  /* 0xbfb8aa3b3b5b7820 */ /* 0x000fe20000410000 */
[----:B------:R-:W1:Y:S01]  /*3ad0*/  MUFU.RCP R21, R21 ;  /* 0x0000001500157308 */ /* 0x000e620000001000 */
[C-C-:B0-----:R-:W-:Y:S01]  /*3ae0*/  FFMA.FTZ R153, R56.reuse, R20, R53.reuse ;  /* 0x0000001438997223 */ /* 0x141fe20000010035 */
[----:B------:R-:W-:Y:S01]  /*3af0*/  FFMA.FTZ R53, R56, R22, R53 ;  /* 0x0000001638357223 */ /* 0x000fe20000010035 */
[----:B------:R-:W-:Y:S01]  /*3b00*/  FADD.FTZ R22, R29, 1 ;  /* 0x3f8000001d167421 */ /* 0x000fe20000010000 */
[----:B--2---:R-:W-:Y:S01]  /*3b10*/  FADD.FTZ R20, R28, 1 ;  /* 0x3f8000001c147421 */ /* 0x004fe20000010000 */
[----:B------:R-:W-:Y:S01]  /*3b20*/  FMUL.FTZ R46, R17, -1.4426950216293334961 ;  /* 0xbfb8aa3b112e7820 */ /* 0x000fe20000410000 */
[----:B------:R-:W-:Y:S01]  /*3b30*/  FMUL.FTZ R55, R13, -1.4426950216293334961 ;  /* 0xbfb8aa3b0d377820 */ /* 0x000fe20000410000 */
[----:B------:R-:W-:Y:S01]  /*3b40*/  FMUL.FTZ R27, R8, -1.4426950216293334961 ;  /* 0xbfb8aa3b081b7820 */ /* 0x000fe20000410000 */
        /* <DEDUP_REMOVED lines=8> */
[----:B------:R-:W2:Y:S01]  /*3bd0*/  MUFU.EX2 R49, R49 ;  /* 0x0000003100317308 */ /* 0x000ea20000000800 */
[----:B-1----:R-:W-:Y:S01]  /*3be0*/  FMUL.FTZ R29, R52, R21 ;  /* 0x00000015341d7220 */ /* 0x002fe20000410000 */
[----:B------:R-:W-:Y:S01]  /*3bf0*/  ULDC.64 UR6, c[0x0][0x210] ;  /* 0x0000840000067ab9 */ /* 0x000fe20000000a00 */
[----:B------:R-:W-:Y:S01]  /*3c00*/  FMUL.FTZ R32, R19, -1.4426950216293334961 ;  /* 0xbfb8aa3b13207820 */ /* 0x000fe20000410000 */
[----:B------:R-:W-:Y:S01]  /*3c10*/  FMUL.FTZ R57, R18, -1.4426950216293334961 ;  /* 0xbfb8aa3b12397820 */ /* 0x000fe20000410000 */
[----:B------:R-:W-:Y:S01]  /*3c20*/  FMUL.FTZ R161, R153, -1.4426950216293334961 ;  /* 0xbfb8aa3b99a17820 */ /* 0x000fe20000410000 */
[----:B------:R-:W-:Y:S01]  /*3c30*/  FMUL.FTZ R44, R15, -1.4426950216293334961 ;  /* 0xbfb8aa3b0f2c7820 */ /* 0x000fe20000410000 */
[----:B------:R-:W-:Y:S01]  /*3c40*/  FMUL.FTZ R45, R14, -1.4426950216293334961 ;  /* 0xbfb8aa3b0e2d7820 */ /* 0x000fe20000410000 */
[----:B------:R1:W3:Y:S01]  /*3c50*/  MUFU.RCP R159, R22 ;  /* 0x00000016009f7308 */ /* 0x0002e20000001000 */
[----:B0-----:R-:W-:Y:S01]  /*3c60*/  FADD.FTZ R21, R50, 1 ;  /* 0x3f80000032157421 */ /* 0x001fe20000010000 */
[----:B------:R-:W-:Y:S01]  /*3c70*/  FADD.FTZ R50, R115, 1 ;  /* 0x3f80000073327421 */ /* 0x000fe20000010000 */
[----:B------:R-:W-:Y:S01]  /*3c80*/  FMUL.FTZ R119, R104, -1.4426950216293334961 ;  /* 0xbfb8aa3b68777820 */ /* 0x000fe20000410000 */
[----:B------:R-:W-:Y:S01]  /*3c90*/  FMUL.FTZ R116, R103, -1.4426950216293334961 ;  /* 0xbfb8aa3b67747820 */ /* 0x000fe20000410000 */
[----:B------:R-:W-:Y:S01]  /*3ca0*/  FMUL.FTZ R117, R102, -1.4426950216293334961 ;  /* 0xbfb8aa3b66757820 */ /* 0x000fe20000410000 */
[----:B------:R-:W-:Y:S01]  /*3cb0*/  FMUL.FTZ R90, R95, -1.4426950216293334961 ;  /* 0xbfb8aa3b5f5a7820 */ /* 0x000fe20000410000 */
[----:B------:R-:W-:Y:S01]  /*3cc0*/  FMUL.FTZ R120, R89, -1.4426950216293334961 ;  /* 0xbfb8aa3b59787820 */ /* 0x000fe20000410000 */
[----:B------:R-:W0:Y:S01]  /*3cd0*/  MUFU.EX2 R35, R35 ;  /* 0x0000002300237308 */ /* 0x000e220000000800 */
[----:B-1----:R-:W-:Y:S01]  /*3ce0*/  FADD.FTZ R22, R34, 1 ;  /* 0x3f80000022167421 */ /* 0x002fe20000010000 */
[----:B--2---:R-:W-:Y:S01]  /*3cf0*/  FADD.FTZ R49, R49, 1 ;  /* 0x3f80000031317421 */ /* 0x004fe20000010000 */
[----:B------:R-:W-:Y:S01]  /*3d00*/  FMUL.FTZ R147, R78, -1.4426950216293334961 ;  /* 0xbfb8aa3b4e937820 */ /* 0x000fe20000410000 */
[----:B------:R-:W-:Y:S01]  /*3d10*/  FMUL.FTZ R148, R128, -1.4426950216293334961 ;  /* 0xbfb8aa3b80947820 */ /* 0x000fe20000410000 */
[----:B------:R-:W-:Y:S01]  /*3d20*/  FMUL.FTZ R150, R125, -1.4426950216293334961 ;  /* 0xbfb8aa3b7d967820 */ /* 0x000fe20000410000 */
[----:B------:R-:W-:Y:S01]  /*3d30*/  FMUL.FTZ R149, R124, -1.4426950216293334961 ;  /* 0xbfb8aa3b7c957820 */ /* 0x000fe20000410000 */
[----:B------:R-:W-:Y:S01]  /*3d40*/  FMUL.FTZ R152, R123, -1.4426950216293334961 ;  /* 0xbfb8aa3b7b987820 */ /* 0x000fe20000410000 */
[----:B------:R-:W1:Y:S01]  /*3d50*/  MUFU.RCP R26, R26 ;  /* 0x0000001a001a7308 */ /* 0x000e620000001000 */
[----:B---3--:R-:W-:Y:S01]  /*3d60*/  FMUL.FTZ R156, R24, R159 ;  /* 0x0000009f189c7220 */ /* 0x008fe20000410000 */
[----:B------:R-:W-:Y:S01]  /*3d70*/  FMUL.FTZ R159, R79, -1.4426950216293334961 ;  /* 0xbfb8aa3b4f9f7820 */ /* 0x000fe20000410000 */
[----:B------:R-:W-:Y:S01]  /*3d80*/  FMUL.FTZ R144, R135, -1.4426950216293334961 ;  /* 0xbfb8aa3b87907820 */ /* 0x000fe20000410000 */
[----:B------:R-:W-:Y:S01]  /*3d90*/  FMUL.FTZ R143, R122, -1.4426950216293334961 ;  /* 0xbfb8aa3b7a8f7820 */ /* 0x000fe20000410000 */
[----:B------:R-:W-:Y:S01]  /*3da0*/  FMUL.FTZ R137, R134, -1.4426950216293334961 ;  /* 0xbfb8aa3b86897820 */ /* 0x000fe20000410000 */
[----:B------:R-:W-:Y:S01]  /*3db0*/  FADD.FTZ R40, R40, 1 ;  /* 0x3f80000028287421 */ /* 0x000fe20000010000 */
[----:B------:R-:W-:Y:S01]  /*3dc0*/  FMUL.FTZ R141, R121, -1.4426950216293334961 ;  /* 0xbfb8aa3b798d7820 */ /* 0x000fe20000410000 */
[----:B------:R-:W2:Y:S01]  /*3dd0*/  MUFU.EX2 R48, R48 ;  /* 0x0000003000307308 */ /* 0x000ea20000000800 */
[----:B0-----:R-:W-:Y:S01]  /*3de0*/  FADD.FTZ R24, R35, 1 ;  /* 0x3f80000023187421 */ /* 0x001fe20000010000 */
[----:B------:R-:W-:Y:S01]  /*3df0*/  FMUL.FTZ R54, R130, -1.4426950216293334961 ;  /* 0xbfb8aa3b82367820 */ /* 0x000fe20000410000 */
[----:B------:R-:W-:Y:S01]  /*3e00*/  FMUL.FTZ R136, R133, -1.4426950216293334961 ;  /* 0xbfb8aa3b85887820 */ /* 0x000fe20000410000 */
[----:B------:R-:W-:Y:S01]  /*3e10*/  FMUL.FTZ R142, R132, -1.4426950216293334961 ;  /* 0xbfb8aa3b848e7820 */ /* 0x000fe20000410000 */
[----:B------:R-:W-:Y:S01]  /*3e20*/  FMUL.FTZ R139, R138, -1.4426950216293334961 ;  /* 0xbfb8aa3b8a8b7820 */ /* 0x000fe20000410000 */
[----:B------:R-:W-:Y:S01]  /*3e30*/  FMUL.FTZ R151, R87, -1.4426950216293334961 ;  /* 0xbfb8aa3b57977820 */ /* 0x000fe20000410000 */
[----:B------:R-:W-:Y:S01]  /*3e40*/  FMUL.FTZ R80, R84, -1.4426950216293334961 ;  /* 0xbfb8aa3b54507820 */ /* 0x000fe20000410000 */
[----:B------:R-:W0:Y:S01]  /*3e50*/  MUFU.EX2 R110, R110 ;  /* 0x0000006e006e7308 */ /* 0x000e220000000800 */
[----:B-1----:R-:W-:Y:S01]  /*3e60*/  FMUL.FTZ R51, R51, R26 ;  /* 0x0000001a33337220 */ /* 0x002fe20000410000 */
[----:B------:R-:W-:Y:S01]  /*3e70*/  FMUL.FTZ R155, R85, -1.4426950216293334961 ;  /* 0xbfb8aa3b559b7820 */ /* 0x000fe20000410000 */
[----:B------:R-:W-:Y:S01]  /*3e80*/  FMUL.FTZ R56, R154, -1.4426950216293334961 ;  /* 0xbfb8aa3b9a387820 */ /* 0x000fe20000410000 */
[----:B------:R-:W-:Y:S01]  /*3e90*/  FMUL.FTZ R28, R82, -1.4426950216293334961 ;  /* 0xbfb8aa3b521c7820 */ /* 0x000fe20000410000 */
[----:B------:R-:W-:Y:S01]  /*3ea0*/  FMUL.FTZ R41, R129, -1.4426950216293334961 ;  /* 0xbfb8aa3b81297820 */ /* 0x000fe20000410000 */
[----:B------:R-:W-:Y:S01]  /*3eb0*/  FMUL.FTZ R160, R76, -1.4426950216293334961 ;  /* 0xbfb8aa3b4ca07820 */ /* 0x000fe20000410000 */
[----:B------:R-:W-:Y:S01]  /*3ec0*/  FMUL.FTZ R158, R77, -1.4426950216293334961 ;  /* 0xbfb8aa3b4d9e7820 */ /* 0x000fe20000410000 */
[----:B------:R-:W1:Y:S01]  /*3ed0*/  MUFU.EX2 R113, R113 ;  /* 0x0000007100717308 */ /* 0x000e620000000800 */
[----:B--2---:R-:W-:Y:S01]  /*3ee0*/  FADD.FTZ R26, R48, 1 ;  /* 0x3f800000301a7421 */ /* 0x004fe20000010000 */
[----:B------:R-:W-:Y:S01]  /*3ef0*/  FMUL.FTZ R52, R83, -1.4426950216293334961 ;  /* 0xbfb8aa3b53347820 */ /* 0x000fe20000410000 */
[----:B------:R-:W-:-:S05]  /*3f00*/  F2FP.BF16.F32.PACK_AB R51, R51, R156 ;  /* 0x0000009c3333723e */ /* 0x000fca00000010ff */
[----:B------:R-:W2:Y:S01]  /*3f10*/  MUFU.EX2 R114, R114 ;  /* 0x0000007200727308 */ /* 0x000ea20000000800 */
[----:B0-----:R-:W-:-:S07]  /*3f20*/  FADD.FTZ R115, R110, 1 ;  /* 0x3f8000006e737421 */ /* 0x001fce0000010000 */
[----:B------:R0:W3:Y:S01]  /*3f30*/  MUFU.RCP R157, R20 ;  /* 0x00000014009d7308 */ /* 0x0000e20000001000 */
[----:B-1----:R-:W-:-:S07]  /*3f40*/  FADD.FTZ R110, R113, 1 ;  /* 0x3f800000716e7421 */ /* 0x002fce0000010000 */
[----:B------:R-:W1:Y:S01]  /*3f50*/  MUFU.EX2 R111, R111 ;  /* 0x0000006f006f7308 */ /* 0x000e620000000800 */
[----:B0-----:R-:W-:Y:S01]  /*3f60*/  FADD.FTZ R20, R31, 1 ;  /* 0x3f8000001f147421 */ /* 0x001fe20000010000 */
[----:B--2---:R-:W-:-:S06]  /*3f70*/  FADD.FTZ R113, R114, 1 ;  /* 0x3f80000072717421 */ /* 0x004fcc0000010000 */
[----:B------:R-:W0:Y:S01]  /*3f80*/  MUFU.EX2 R91, R91 ;  /* 0x0000005b005b7308 */ /* 0x000e220000000800 */
[----:B---3--:R-:W-:Y:S01]  /*3f90*/  FMUL.FTZ R30, R30, R157 ;  /* 0x0000009d1e1e7220 */ /* 0x008fe20000410000 */
[----:B------:R-:W-:-:S04]  /*3fa0*/  FMUL.FTZ R157, R53, -1.4426950216293334961 ;  /* 0xbfb8aa3b359d7820 */ /* 0x000fc80000410000 */
[----:B------:R-:W-:Y:S02]  /*3fb0*/  F2FP.BF16.F32.PACK_AB R29, R29, R30 ;  /* 0x0000001e1d1d723e */ /* 0x000fe400000010ff */
[----:B------:R-:W2:Y:S01]  /*3fc0*/  MUFU.EX2 R46, R46 ;  /* 0x0000002e002e7308 */ /* 0x000ea20000000800 */
[----:B-1----:R-:W-:Y:S01]  /*3fd0*/  FADD.FTZ R114, R111, 1 ;  /* 0x3f8000006f727421 */ /* 0x002fe20000010000 */
[----:B------:R-:W-:-:S06]  /*3fe0*/  FADD.FTZ R111, R112, 1 ;  /* 0x3f800000706f7421 */ /* 0x000fcc0000010000 */
[----:B------:R-:W1:Y:S01]  /*3ff0*/  MUFU.EX2 R55, R55 ;  /* 0x0000003700377308 */ /* 0x000e620000000800 */
[----:B0-----:R-:W-:Y:S01]  /*4000*/  FADD.FTZ R112, R91, 1 ;  /* 0x3f8000005b707421 */ /* 0x001fe20000010000 */
[----:B------:R-:W-:-:S06]  /*4010*/  FADD.FTZ R91, R86, 1 ;  /* 0x3f800000565b7421 */ /* 0x000fcc0000010000 */
        /* <DEDUP_REMOVED lines=8> */
[----:B------:R-:W2:Y:S01]  /*40a0*/  MUFU.RCP R22, R22 ;  /* 0x0000001600167308 */ /* 0x000ea20000001000 */
[----:B-1----:R-:W-:-:S07]  /*40b0*/  FADD.FTZ R35, R47, 1 ;  /* 0x3f8000002f237421 */ /* 0x002fce0000010000 */
[----:B------:R-:W1:Y:S01]  /*40c0*/  MUFU.EX2 R42, R42 ;  /* 0x0000002a002a7308 */ /* 0x000e620000000800 */
[----:B0-----:R-:W-:-:S07]  /*40d0*/  FADD.FTZ R55, R118, 1 ;  /* 0x3f80000076377421 */ /* 0x001fce0000010000 */
[----:B------:R-:W0:Y:S01]  /*40e0*/  MUFU.RCP R20, R20 ;  /* 0x0000001400147308 */ /* 0x000e220000001000 */
[----:B--2---:R-:W-:Y:S01]  /*40f0*/  FMUL.FTZ R146, R37, R22 ;  /* 0x0000001625927220 */ /* 0x004fe20000410000 */
[----:B------:R-:W-:-:S06]  /*4100*/  IADD3.X R22, RZ, R81, RZ, P6, !PT ;  /* 0x00000051ff167210 */ /* 0x000fcc00037fe4ff */
[----:B------:R-:W2:Y:S01]  /*4110*/  MUFU.EX2 R39, R39 ;  /* 0x0000002700277308 */ /* 0x000ea20000000800 */
[----:B-1----:R-:W-:-:S07]  /*4120*/  FADD.FTZ R47, R42, 1 ;  /* 0x3f8000002a2f7421 */ /* 0x002fce0000010000 */
[----:B------:R-:W-:Y:S01]  /*4130*/  MUFU.EX2 R145, R145 ;  /* 0x0000009100917308 */ /* 0x000fe20000000800 */
[----:B0-----:R-:W-:Y:S01]  /*4140*/  FMUL.FTZ R118, R33, R20 ;  /* 0x0000001421767220 */ /* 0x001fe20000410000 */
[----:B------:R-:W-:-:S06]  /*4150*/  LEA R20, P6, R109, UR6, 0x1 ;  /* 0x000000066d147c11 */ /* 0x000fcc000f8c08ff */
[----:B------:R-:W-:Y:S01]  /*4160*/  MUFU.RCP R21, R21 ;  /* 0x0000001500157308 */ /* 0x000fe20000001000 */
[----:B--2---:R-:W-:-:S07]  /*4170*/  FADD.FTZ R42, R39, 1 ;  /* 0x3f800000272a7421 */ /* 0x004fce0000010000 */
[----:B------:R-:W0:Y:S08]  /*4180*/  MUFU.RCP R49, R49 ;  /* 0x0000003100317308 */ /* 0x000e300000001000 */
[----:B------:R-:W1:Y:S08]  /*4190*/  MUFU.RCP R24, R24 ;  /* 0x0000001800187308 */ /* 0x000e700000001000 */
[----:B------:R-:W2:Y:S01]  /*41a0*/  MUFU.RCP R26, R26 ;  /* 0x0000001a001a7308 */ /* 0x000ea20000001000 */
[----:B0-----:R-:W-:-:S05]  /*41b0*/  FMUL.FTZ R49, R38, R49 ;  /* 0x0000003126317220 */ /* 0x001fca0000410000 */
[----:B------:R-:W-:Y:S02]  /*41c0*/  F2FP.BF16.F32.PACK_AB R49, R49, R146 ;  /* 0x000000923131723e */ /* 0x000fe400000010ff */
[----:B------:R-:W0:Y:S01]  /*41d0*/  MUFU.EX2 R43, R43 ;  /* 0x0000002b002b7308 */ /* 0x000e220000000800 */
[----:B-1----:R-:W-:-:S07]  /*41e0*/  FMUL.FTZ R38, R23, R24 ;  /* 0x0000001817267220 */ /* 0x002fce0000410000 */
[----:B------:R1:W3:Y:S01]  /*41f0*/  MUFU.RCP R39, R27 ;  /* 0x0000001b00277308 */ /* 0x0002e20000001000 */
[----:B--2---:R-:W-:-:S05]  /*4200*/  FMUL.FTZ R163, R25, R26 ;  /* 0x0000001a19a37220 */ /* 0x004fca0000410000 */
[----:B------:R-:W-:Y:S02]  /*4210*/  F2FP.BF16.F32.PACK_AB R38, R163, R38 ;  /* 0x00000026a326723e */ /* 0x000fe400000010ff */
[----:B------:R-:W2:Y:S01]  /*4220*/  MUFU.EX2 R32, R32 ;  /* 0x0000002000207308 */ /* 0x000ea20000000800 */
[----:B-1----:R-:W-:Y:S01]  /*4230*/  FADD.FTZ R27, R145, 1 ;  /* 0x3f800000911b7421 */ /* 0x002fe20000010000 */
[----:B------:R-:W-:Y:S01]  /*4240*/  FMUL.FTZ R145, R36, R21 ;  /* 0x0000001524917220 */ /* 0x000fe20000410000 */
[----:B------:R-:W-:Y:S01]  /*4250*/  LEA.HI.X R21, R109, UR7, R22, 0x1, P6 ;  /* 0x000000076d157c11 */ /* 0x000fe2000b0f0c16 */
[----:B0-----:R-:W-:Y:S01]  /*4260*/  FADD.FTZ R43, R43, 1 ;  /* 0x3f8000002b2b7421 */ /* 0x001fe20000010000 */
[C---:B------:R-:W-:Y:S02]  /*4270*/  LEA R22, P6, R108.reuse, UR6, 0x1 ;  /* 0x000000066c167c11 */ /* 0x040fe4000f8c08ff */
[----:B------:R-:W-:Y:S01]  /*4280*/  F2FP.BF16.F32.PACK_AB R118, R145, R118 ;  /* 0x000000769176723e */ /* 0x000fe200000010ff */
[----:B------:R-:W0:Y:S01]  /*4290*/  MUFU.EX2 R57, R57 ;  /* 0x0000003900397308 */ /* 0x000e220000000800 */
[----:B------:R-:W-:Y:S01]  /*42a0*/  LEA.HI.X R23, R108, UR7, R107, 0x1, P6 ;  /* 0x000000076c177c11 */ /* 0x000fe2000b0f0c6b */
[----:B---3--:R-:W-:Y:S01]  /*42b0*/  FMUL.FTZ R39, R8, R39 ;  /* 0x0000002708277220 */ /* 0x008fe20000410000 */
[C---:B------:R-:W-:Y:S01]  /*42c0*/  LEA R24, P6, R106.reuse, UR6, 0x1 ;  /* 0x000000066a187c11 */ /* 0x040fe2000f8c08ff */
[----:B------:R-:W-:Y:S03]  /*42d0*/  STG.E.U16 desc[UR8][R20.64], R29 ;  /* 0x0000001d14007986 */ /* 0x000fe6000c101508 */
[----:B------:R-:W-:Y:S01]  /*42e0*/  LEA.HI.X R25, R106, UR7, R105, 0x1, P6 ;  /* 0x000000076a197c11 */ /* 0x000fe2000b0f0c69 */
[----:B------:R-:W1:Y:S01]  /*42f0*/  MUFU.RCP R55, R55 ;  /* 0x0000003700377308 */ /* 0x000e620000001000 */
[----:B------:R-:W-:Y:S01]  /*4300*/  LEA R26, P6, R75, UR6, 0x1 ;  /* 0x000000064b1a7c11 */ /* 0x000fe2000f8c08ff */
[----:B--2---:R-:W-:Y:S01]  /*4310*/  FADD.FTZ R32, R32, 1 ;  /* 0x3f80000020207421 */ /* 0x004fe20000010000 */
[----:B------:R-:W-:Y:S05]  /*4320*/  STG.E.U16 desc[UR8][R20.64+0x4], R51 ;  /* 0x0000043314007986 */ /* 0x000fea000c101508 */
[----:B------:R-:W2:Y:S01]  /*4330*/  MUFU.EX2 R161, R161 ;  /* 0x000000a100a17308 */ /* 0x000ea20000000800 */
[----:B0-----:R-:W-:-:S07]  /*4340*/  FADD.FTZ R31, R57, 1 ;  /* 0x3f800000391f7421 */ /* 0x001fce0000010000 */
[----:B------:R0:W3:Y:S01]  /*4350*/  MUFU.RCP R33, R27 ;  /* 0x0000001b00217308 */ /* 0x0000e20000001000 */
[----:B-1----:R-:W-:-:S07]  /*4360*/  FMUL.FTZ R55, R6, R55 ;  /* 0x0000003706377220 */ /* 0x002fce0000410000 */
[----:B------:R-:W1:Y:S01]  /*4370*/  MUFU.EX2 R159, R159 ;  /* 0x0000009f009f7308 */ /* 0x000e620000000800 */
[----:B0-----:R-:W-:Y:S01]  /*4380*/  LEA.HI.X R27, R75, UR7, R70, 0x1, P6 ;  /* 0x000000074b1b7c11 */ /* 0x001fe2000b0f0c46 */
[----:B--2---:R-:W-:Y:S01]  /*4390*/  FADD.FTZ R6, R161, 1 ;  /* 0x3f800000a1067421 */ /* 0x004fe20000010000 */
[----:B------:R-:W-:-:S04]  /*43a0*/  LEA R36, P6, R94, UR6, 0x1 ;  /* 0x000000065e247c11 */ /* 0x000fc8000f8c08ff */
[----:B------:R-:W-:Y:S01]  /*43b0*/  LEA.HI.X R37, R94, UR7, R71, 0x1, P6 ;  /* 0x000000075e257c11 */ /* 0x000fe2000b0f0c47 */
[----:B------:R-:W0:Y:S01]  /*43c0*/  MUFU.EX2 R44, R44 ;  /* 0x0000002c002c7308 */ /* 0x000e220000000800 */
[----:B------:R-:W-:Y:S01]  /*43d0*/  LEA R70, P6, R92, UR6, 0x1 ;  /* 0x000000065c467c11 */ /* 0x000fe2000f8c08ff */
[----:B------:R-:W-:Y:S01]  /*43e0*/  FADD.FTZ R94, R140, 1 ;  /* 0x3f8000008c5e7421 */ /* 0x000fe20000010000 */
[----:B---3--:R-:W-:Y:S02]  /*43f0*/  FMUL.FTZ R33, R126, R33 ;  /* 0x000000217e217220 */ /* 0x008fe40000410000 */
[----:B------:R-:W-:Y:S02]  /*4400*/  LEA.HI.X R71, R92, UR7, R67, 0x1, P6 ;  /* 0x000000075c477c11 */ /* 0x000fe4000b0f0c43 */
[----:B------:R-:W-:Y:S01]  /*4410*/  LEA R106, P6, R74, UR6, 0x1 ;  /* 0x000000064a6a7c11 */ /* 0x000fe2000f8c08ff */
[----:B------:R-:W2:Y:S01]  /*4420*/  MUFU.EX2 R45, R45 ;  /* 0x0000002d002d7308 */ /* 0x000ea20000000800 */
[----:B-1----:R-:W-:-:S02]  /*4430*/  FADD.FTZ R159, R159, 1 ;  /* 0x3f8000009f9f7421 */ /* 0x002fc40000010000 */
[----:B------:R-:W-:Y:S02]  /*4440*/  LEA.HI.X R107, R74, UR7, R69, 0x1, P6 ;  /* 0x000000074a6b7c11 */ /* 0x000fe4000b0f0c45 */
[----:B------:R-:W-:-:S03]  /*4450*/  LEA R74, P6, R73, UR6, 0x1 ;  /* 0x00000006494a7c11 */ /* 0x000fc6000f8c08ff */
[----:B------:R-:W1:Y:S01]  /*4460*/  MUFU.EX2 R157, R157 ;  /* 0x0000009d009d7308 */ /* 0x000e620000000800 */
[----:B0-----:R-:W-:Y:S01]  /*4470*/  FADD.FTZ R44, R44, 1 ;  /* 0x3f8000002c2c7421 */ /* 0x001fe20000010000 */
[----:B------:R-:W-:Y:S02]  /*4480*/  LEA.HI.X R75, R73, UR7, R66, 0x1, P6 ;  /* 0x00000007494b7c11 */ /* 0x000fe4000b0f0c42 */
[----:B------:R-:W-:-:S04]  /*4490*/  LEA R66, P6, R72, UR6, 0x1 ;  /* 0x0000000648427c11 */ /* 0x000fc8000f8c08ff */
[----:B------:R-:W0:Y:S01]  /*44a0*/  MUFU.RCP R43, R43 ;  /* 0x0000002b002b7308 */ /* 0x000e220000001000 */
[----:B--2---:R-:W-:Y:S01]  /*44b0*/  FADD.FTZ R45, R45, 1 ;  /* 0x3f8000002d2d7421 */ /* 0x004fe20000010000 */
[----:B------:R-:W-:Y:S02]  /*44c0*/  LEA.HI.X R67, R72, UR7, R93, 0x1, P6 ;  /* 0x0000000748437c11 */ /* 0x000fe4000b0f0c5d */
[----:B------:R-:W-:-:S04]  /*44d0*/  LEA R72, P6, R68, UR6, 0x1 ;  /* 0x0000000644487c11 */ /* 0x000fc8000f8c08ff */
[----:B------:R-:W2:Y:S01]  /*44e0*/  MUFU.EX2 R119, R119 ;  /* 0x0000007700777308 */ /* 0x000ea20000000800 */
[----:B-1----:R-:W-:Y:S01]  /*44f0*/  FADD.FTZ R157, R157, 1 ;  /* 0x3f8000009d9d7421 */ /* 0x002fe20000010000 */
[----:B------:R-:W-:-:S06]  /*4500*/  LEA.HI.X R73, R68, UR7, R65, 0x1, P6 ;  /* 0x0000000744497c11 */ /* 0x000fcc000b0f0c41 */
[----:B------:R-:W1:Y:S01]  /*4510*/  MUFU.EX2 R116, R116 ;  /* 0x0000007400747308 */ /* 0x000e620000000800 */
[----:B0-----:R-:W-:-:S07]  /*4520*/  FMUL.FTZ R43, R12, R43 ;  /* 0x0000002b0c2b7220 */ /* 0x001fce0000410000 */
[----:B------:R-:W0:Y:S01]  /*4530*/  MUFU.EX2 R117, R117 ;  /* 0x0000007500757308 */ /* 0x000e220000000800 */
[----:B--2---:R-:W-:-:S07]  /*4540*/  FADD.FTZ R57, R119, 1 ;  /* 0x3f80000077397421 */ /* 0x004fce0000010000 */
[----:B------:R-:W2:Y:S01]  /*4550*/  MUFU.RCP R32, R32 ;  /* 0x0000002000207308 */ /* 0x000ea20000001000 */
[----:B-1----:R-:W-:-:S07]  /*4560*/  FADD.FTZ R48, R116, 1 ;  /* 0x3f80000074307421 */ /* 0x002fce0000010000 */
[----:B------:R-:W1:Y:S01]  /*4570*/  MUFU.EX2 R90, R90 ;  /* 0x0000005a005a7308 */ /* 0x000e620000000800 */
[----:B0-----:R-:W-:-:S07]  /*4580*/  FADD.FTZ R117, R117, 1 ;  /* 0x3f80000075757421 */ /* 0x001fce0000010000 */
[----:B------:R-:W0:Y:S01]  /*4590*/  MUFU.EX2 R120, R120 ;  /* 0x0000007800787308 */ /* 0x000e220000000800 */
[----:B--2---:R-:W-:Y:S01]  /*45a0*/  FMUL.FTZ R32, R19, R32 ;  /* 0x0000002013207220 */ /* 0x004fe20000410000 */
[----:B------:R-:W-:Y:S02]  /*45b0*/  IADD3.X R19, RZ, R81, RZ, P5, !PT ;  /* 0x00000051ff137210 */ /* 0x000fe40002ffe4ff */
[----:B------:R-:W-:-:S04]  /*45c0*/  LEA R68, P5, R64, UR6, 0x1 ;  /* 0x0000000640447c11 */ /* 0x000fc8000f8a08ff */
[----:B------:R-:W2:Y:S01]  /*45d0*/  MUFU.EX2 R147, R147 ;  /* 0x0000009300937308 */ /* 0x000ea20000000800 */
[----:B-1----:R-:W-:Y:S01]  /*45e0*/  FADD.FTZ R90, R90, 1 ;  /* 0x3f8000005a5a7421 */ /* 0x002fe20000010000 */
[----:B------:R-:W-:Y:S02]  /*45f0*/  LEA.HI.X R69, R64, UR7, R19, 0x1, P5 ;  /* 0x0000000740457c11 */ /* 0x000fe4000a8f0c13 */
[----:B------:R-:W-:-:S04]  /*4600*/  IADD3.X R64, RZ, R81, RZ, P4, !PT ;  /* 0x00000051ff407210 */ /* 0x000fc800027fe4ff */
[----:B------:R-:W1:Y:S01]  /*4610*/  MUFU.RCP R31, R31 ;  /* 0x0000001f001f7308 */ /* 0x000e620000001000 */
[----:B0-----:R-:W-:-:S07]  /*4620*/  FADD.FTZ R116, R120, 1 ;  /* 0x3f80000078747421 */ /* 0x001fce0000010000 */
[----:B------:R-:W0:Y:S01]  /*4630*/  MUFU.EX2 R148, R148 ;  /* 0x0000009400947308 */ /* 0x000e220000000800 */
[----:B--2---:R-:W-:-:S07]  /*4640*/  FADD.FTZ R119, R147, 1 ;  /* 0x3f80000093777421 */ /* 0x004fce0000010000 */
[----:B------:R-:W2:Y:S01]  /*4650*/  MUFU.EX2 R150, R150 ;  /* 0x0000009600967308 */ /* 0x000ea20000000800 */
[----:B-1----:R-:W-:Y:S01]  /*4660*/  FMUL.FTZ R31, R18, R31 ;  /* 0x0000001f121f7220 */ /* 0x002fe20000410000 */
[----:B------:R-:W-:-:S04]  /*4670*/  LEA R18, P4, R63, UR6, 0x1 ;  /* 0x000000063f127c11 */ /* 0x000fc8000f8808ff */
[----:B------:R-:W-:Y:S02]  /*4680*/  LEA.HI.X R19, R63, UR7, R64, 0x1, P4 ;  /* 0x000000073f137c11 */ /* 0x000fe4000a0f0c40 */
[----:B------:R-:W1:Y:S01]  /*4690*/  MUFU.EX2 R149, R149 ;  /* 0x0000009500957308 */ /* 0x000e620000000800 */
[----:B0-----:R-:W-:Y:S01]  /*46a0*/  FADD.FTZ R147, R148, 1 ;  /* 0x3f80000094937421 */ /* 0x001fe20000010000 */
[----:B------:R-:W-:-:S06]  /*46b0*/  F2FP.BF16.F32.PACK_AB R31, R31, R32 ;  /* 0x000000201f1f723e */ /* 0x000fcc00000010ff */
[----:B------:R-:W0:Y:S01]  /*46c0*/  MUFU.EX2 R152, R152 ;  /* 0x0000009800987308 */ /* 0x000e220000000800 */
[----:B--2---:R-:W-:-:S07]  /*46d0*/  FADD.FTZ R120, R150, 1 ;  /* 0x3f80000096787421 */ /* 0x004fce0000010000 */
[----:B------:R-:W2:Y:S01]  /*46e0*/  MUFU.EX2 R144, R144 ;  /* 0x0000009000907308 */ /* 0x000ea20000000800 */
[----:B-1----:R-:W-:-:S07]  /*46f0*/  FADD.FTZ R149, R149, 1 ;  /* 0x3f80000095957421 */ /* 0x002fce0000010000 */
[----:B------:R-:W1:Y:S01]  /*4700*/  MUFU.RCP R6, R6 ;  /* 0x0000000600067308 */ /* 0x000e620000001000 */
[----:B0-----:R-:W-:-:S07]  /*4710*/  FADD.FTZ R148, R152, 1 ;  /* 0x3f80000098947421 */ /* 0x001fce0000010000 */
[----:B------:R-:W0:Y:S01]  /*4720*/  MUFU.EX2 R143, R143 ;  /* 0x0000008f008f7308 */ /* 0x000e220000000800 */
[----:B--2---:R-:W-:-:S07]  /*4730*/  FADD.FTZ R144, R144, 1 ;  /* 0x3f80000090907421 */ /* 0x004fce0000010000 */
[----:B------:R-:W2:Y:S01]  /*4740*/  MUFU.EX2 R137, R137 ;  /* 0x0000008900897308 */ /* 0x000ea20000000800 */
[----:B-1----:R-:W-:-:S07]  /*4750*/  FMUL.FTZ R153, R153, R6 ;  /* 0x0000000699997220 */ /* 0x002fce0000410000 */
[----:B------:R-:W1:Y:S01]  /*4760*/  MUFU.RCP R40, R40 ;  /* 0x0000002800287308 */ /* 0x000e620000001000 */
[----:B0-----:R-:W-:-:S07]  /*4770*/  FADD.FTZ R109, R143, 1 ;  /* 0x3f8000008f6d7421 */ /* 0x001fce0000010000 */
[----:B------:R-:W0:Y:S01]  /*4780*/  MUFU.RCP R8, R159 ;  /* 0x0000009f00087308 */ /* 0x000e220000001000 */
[----:B--2---:R-:W-:-:S07]  /*4790*/  FADD.FTZ R105, R137, 1 ;  /* 0x3f80000089697421 */ /* 0x004fce0000010000 */
[----:B------:R-:W2:Y:S01]  /*47a0*/  MUFU.EX2 R141, R141 ;  /* 0x0000008d008d7308 */ /* 0x000ea20000000800 */
[----:B-1----:R-:W-:Y:S01]  /*47b0*/  FMUL.FTZ R40, R11, R40 ;  /* 0x000000280b287220 */ /* 0x002fe20000410000 */
[----:B------:R-:W-:-:S05]  /*47c0*/  PRMT R11, R29, 0x7632, R11 ;  /* 0x000076321d0b7816 */ /* 0x000fca000000000b */
[----:B------:R1:W-:Y:S01]  /*47d0*/  STG.E.U16 desc[UR8][R20.64+0x2], R11 ;  /* 0x0000020b14007986 */ /* 0x0003e2000c101508 */
[----:B------:R-:W3:Y:S01]  /*47e0*/  MUFU.RCP R12, R157 ;  /* 0x0000009d000c7308 */ /* 0x000ee20000001000 */
[----:B0-----:R-:W-:-:S07]  /*47f0*/  FMUL.FTZ R6, R79, R8 ;  /* 0x000000084f067220 */ /* 0x001fce0000410000 */
[----:B------:R-:W0:Y:S01]  /*4800*/  MUFU.EX2 R54, R54 ;  /* 0x0000003600367308 */ /* 0x000e220000000800 */
[----:B--2---:R-:W-:Y:S01]  /*4810*/  FADD.FTZ R92, R141, 1 ;  /* 0x3f8000008d5c7421 */ /* 0x004fe20000010000 */
[----:B-1----:R-:W-:-:S06]  /*4820*/  PRMT R11, R31, 0x7632, R11 ;  /* 0x000076321f0b7816 */ /* 0x002fcc000000000b */
[----:B------:R-:W1:Y:S01]  /*4830*/  MUFU.RCP R34, R34 ;  /* 0x0000002200227308 */ /* 0x000e620000001000 */
[----:B---3--:R-:W-:Y:S01]  /*4840*/  FMUL.FTZ R8, R53, R12 ;  /* 0x0000000c35087220 */ /* 0x008fe20000410000 */
[----:B------:R-:W-:-:S05]  /*4850*/  PRMT R12, R51, 0x7632, R12 ;  /* 0x00007632330c7816 */ /* 0x000fca000000000c */
[----:B------:R2:W-:Y:S01]  /*4860*/  STG.E.U16 desc[UR8][R20.64+0x6], R12 ;  /* 0x0000060c14007986 */ /* 0x0005e2000c101508 */
[----:B------:R-:W3:Y:S01]  /*4870*/  MUFU.RCP R35, R35 ;  /* 0x0000002300237308 */ /* 0x000ee20000001000 */
[----:B0-----:R-:W-:Y:S02]  /*4880*/  FADD.FTZ R141, R54, 1 ;  /* 0x3f800000368d7421 */ /* 0x001fe40000010000 */
[----:B------:R-:W-:Y:S04]  /*4890*/  STG.E.U16 desc[UR8][R22.64], R118 ;  /* 0x0000007616007986 */ /* 0x000fe8000c101508 */
[----:B------:R-:W-:Y:S01]  /*48a0*/  STG.E.U16 desc[UR8][R22.64+0x4], R49 ;  /* 0x0000043116007986 */ /* 0x000fe2000c101508 */
[----:B------:R-:W0:Y:S01]  /*48b0*/  MUFU.RCP R44, R44 ;  /* 0x0000002c002c7308 */ /* 0x000e220000001000 */
[----:B-1----:R-:W-:Y:S01]  /*48c0*/  FMUL.FTZ R54, R17, R34 ;  /* 0x0000002211367220 */ /* 0x002fe20000410000 */
[----:B------:R-:W-:-:S02]  /*48d0*/  IADD3.X R17, RZ, R81, RZ, P3, !PT ;  /* 0x00000051ff117210 */ /* 0x000fc40001ffe4ff */
[----:B--2---:R-:W-:Y:S02]  /*48e0*/  PRMT R12, R38, 0x7632, R12 ;  /* 0x00007632260c7816 */ /* 0x004fe4000000000c */
[----:B------:R-:W-:Y:S02]  /*48f0*/  LEA R64, P3, R62, UR6, 0x1 ;  /* 0x000000063e407c11 */ /* 0x000fe4000f8608ff */
[----:B------:R-:W1:Y:S01]  /*4900*/  MUFU.RCP R45, R45 ;  /* 0x0000002d002d7308 */ /* 0x000e620000001000 */
[----:B---3--:R-:W-:Y:S01]  /*4910*/  FMUL.FTZ R63, R16, R35 ;  /* 0x00000023103f7220 */ /* 0x008fe20000410000 */
[----:B------:R-:W-:Y:S02]  /*4920*/  IADD3.X R34, RZ, R81, RZ, P2, !PT ;  /* 0x00000051ff227210 */ /* 0x000fe400017fe4ff */
[----:B------:R-:W-:Y:S02]  /*4930*/  LEA R16, P2, R61, UR6, 0x1 ;  /* 0x000000063d107c11 */ /* 0x000fe4000f8408ff */
[----:B------:R-:W-:-:S02]  /*4940*/  F2FP.BF16.F32.PACK_AB R54, R63, R54 ;  /* 0x000000363f36723e */ /* 0x000fc400000010ff */
[----:B------:R-:W2:Y:S01]  /*4950*/  MUFU.EX2 R136, R136 ;  /* 0x0000008800887308 */ /* 0x000ea20000000800 */
[----:B0-----:R-:W-:Y:S01]  /*4960*/  FMUL.FTZ R44, R15, R44 ;  /* 0x0000002c0f2c7220 */ /* 0x001fe20000410000 */
[----:B------:R-:W-:Y:S02]  /*4970*/  LEA.HI.X R65, R62, UR7, R17, 0x1, P3 ;  /* 0x000000073e417c11 */ /* 0x000fe400098f0c11 */
[----:B------:R-:W-:Y:S02]  /*4980*/  LEA.HI.X R17, R61, UR7, R34, 0x1, P2 ;  /* 0x000000073d117c11 */ /* 0x000fe400090f0c22 */
[----:B------:R-:W-:Y:S02]  /*4990*/  IADD3.X R35, RZ, R81, RZ, P1, !PT ;  /* 0x00000051ff237210 */ /* 0x000fe40000ffe4ff */
[----:B------:R-:W0:Y:S01]  /*49a0*/  MUFU.EX2 R142, R142 ;  /* 0x0000008e008e7308 */ /* 0x000e220000000800 */
[----:B-1----:R-:W-:Y:S01]  /*49b0*/  FMUL.FTZ R45, R14, R45 ;  /* 0x0000002d0e2d7220 */ /* 0x002fe20000410000 */
[----:B------:R-:W-:-:S02]  /*49c0*/  PRMT R14, R49, 0x7632, R14 ;  /* 0x00007632310e7816 */ /* 0x000fc4000000000e */
[----:B------:R-:W-:Y:S02]  /*49d0*/  LEA R34, P1, R60, UR6, 0x1 ;  /* 0x000000063c227c11 */ /* 0x000fe4000f8208ff */
[----:B------:R-:W-:Y:S01]  /*49e0*/  F2FP.BF16.F32.PACK_AB R44, R45, R44 ;  /* 0x0000002c2d2c723e */ /* 0x000fe200000010ff */
[----:B------:R1:W-:Y:S01]  /*49f0*/  STG.E.U16 desc[UR8][R22.64+0x6], R14 ;  /* 0x0000060e16007986 */ /* 0x0003e2000c101508 */
[----:B------:R-:W3:Y:S01]  /*4a00*/  MUFU.RCP R46, R46 ;  /* 0x0000002e002e7308 */ /* 0x000ee20000001000 */
[----:B--2---:R-:W-:Y:S01]  /*4a10*/  FADD.FTZ R108, R136, 1 ;  /* 0x3f800000886c7421 */ /* 0x004fe20000010000 */
[----:B------:R-:W-:Y:S02]  /*4a20*/  LEA.HI.X R35, R60, UR7, R35, 0x1, P1 ;  /* 0x000000073c237c11 */ /* 0x000fe400088f0c23 */
[----:B------:R-:W-:Y:S02]  /*4a30*/  IADD3.X R81, RZ, R81, RZ, P0, !PT ;  /* 0x00000051ff517210 */ /* 0x000fe400007fe4ff */
[----:B------:R-:W-:-:S02]  /*4a40*/  LEA R60, P0, R58, UR6, 0x1 ;  /* 0x000000063a3c7c11 */ /* 0x000fc4000f8008ff */
[----:B------:R-:W2:Y:S01]  /*4a50*/  MUFU.EX2 R139, R139 ;  /* 0x0000008b008b7308 */ /* 0x000ea20000000800 */
[----:B0-----:R-:W-:Y:S01]  /*4a60*/  FADD.FTZ R137, R142, 1 ;  /* 0x3f8000008e897421 */ /* 0x001fe20000010000 */
[----:B------:R-:W-:Y:S02]  /*4a70*/  LEA.HI.X R61, R58, UR7, R81, 0x1, P0 ;  /* 0x000000073a3d7c11 */ /* 0x000fe400080f0c51 */
[----:B-1----:R-:W-:Y:S02]  /*4a80*/  PRMT R14, R44, 0x7632, R14 ;  /* 0x000076322c0e7816 */ /* 0x002fe4000000000e */
[----:B------:R-:W-:Y:S02]  /*4a90*/  IADD3 R7, P0, R7, 0x25, RZ ;  /* 0x0000002507077810 */ /* 0x000fe40007f1e0ff */
[----:B------:R-:W0:Y:S01]  /*4aa0*/  MUFU.EX2 R151, R151 ;  /* 0x0000009700977308 */ /* 0x000e220000000800 */
[----:B---3--:R-:W-:Y:S01]  /*4ab0*/  FMUL.FTZ R46, R13, R46 ;  /* 0x0000002e0d2e7220 */ /* 0x008fe20000410000 */
[----:B------:R-:W-:-:S02]  /*4ac0*/  PRMT R13, R118, 0x7632, R13 ;  /* 0x00007632760d7816 */ /* 0x000fc4000000000d */
[----:B------:R-:W-:Y:S02]  /*4ad0*/  IADD3.X R4, RZ, R4, RZ, P0, !PT ;  /* 0x00000004ff047210 */ /* 0x000fe400007fe4ff */
[----:B------:R-:W-:Y:S01]  /*4ae0*/  F2FP.BF16.F32.PACK_AB R43, R43, R46 ;  /* 0x0000002e2b2b723e */ /* 0x000fe200000010ff */
[----:B------:R1:W-:Y:S01]  /*4af0*/  STG.E.U16 desc[UR8][R22.64+0x2], R13 ;  /* 0x0000020d16007986 */ /* 0x0003e2000c101508 */
[----:B------:R-:W3:Y:S01]  /*4b00*/  MUFU.RCP R47, R47 ;  /* 0x0000002f002f7308 */ /* 0x000ee20000001000 */
[----:B--2---:R-:W-:Y:S01]  /*4b10*/  FADD.FTZ R139, R139, 1 ;  /* 0x3f8000008b8b7421 */ /* 0x004fe20000010000 */
[----:B------:R-:W-:Y:S01]  /*4b20*/  ISETP.GE.U32.AND P0, PT, R7, UR10, PT ;  /* 0x0000000a07007c0c */ /* 0x000fe2000bf06070 */
[----:B------:R2:W-:Y:S03]  /*4b30*/  STG.E.U16 desc[UR8][R24.64+0x6], R11 ;  /* 0x0000060b18007986 */ /* 0x0005e6000c101508 */
[----:B------:R-:W-:Y:S01]  /*4b40*/  ISETP.GE.AND.EX P0, PT, R4, UR5, PT, P0 ;  /* 0x0000000504007c0c */ /* 0x000fe2000bf06300 */
[----:B------:R4:W-:Y:S01]  /*4b50*/  STG.E.U16 desc[UR8][R24.64+0x2], R12 ;  /* 0x0000020c18007986 */ /* 0x0009e2000c101508 */
[----:B------:R-:W5:Y:S01]  /*4b60*/  MUFU.EX2 R80, R80 ;  /* 0x0000005000507308 */ /* 0x000f620000000800 */
[----:B0-----:R-:W-:Y:S01]  /*4b70*/  FADD.FTZ R136, R151, 1 ;  /* 0x3f80000097887421 */ /* 0x001fe20000010000 */
[----:B-1----:R-:W-:Y:S01]  /*4b80*/  PRMT R13, R54, 0x7632, R13 ;  /* 0x00007632360d7816 */ /* 0x002fe2000000000d */
[----:B------:R-:W-:Y:S01]  /*4b90*/  STG.E.U16 desc[UR8][R24.64], R38 ;  /* 0x0000002618007986 */ /* 0x000fe2000c101508 */
[----:B--2---:R-:W-:-:S04]  /*4ba0*/  PRMT R11, R43, 0x7632, R11 ;  /* 0x000076322b0b7816 */ /* 0x004fc8000000000b */
[----:B------:R-:W0:Y:S01]  /*4bb0*/  MUFU.EX2 R155, R155 ;  /* 0x0000009b009b7308 */ /* 0x000e220000000800 */
[----:B---3--:R-:W-:Y:S01]  /*4bc0*/  FMUL.FTZ R47, R10, R47 ;  /* 0x0000002f0a2f7220 */ /* 0x008fe20000410000 */
[----:B------:R-:W-:Y:S04]  /*4bd0*/  STG.E.U16 desc[UR8][R24.64+0x4], R31 ;  /* 0x0000041f18007986 */ /* 0x000fe8000c101508 */
[----:B------:R-:W-:Y:S01]  /*4be0*/  F2FP.BF16.F32.PACK_AB R40, R47, R40 ;  /* 0x000000282f28723e */ /* 0x000fe200000010ff */
[----:B------:R-:W-:Y:S01]  /*4bf0*/  STG.E.U16 desc[UR8][R26.64], R54 ;  /* 0x000000361a007986 */ /* 0x000fe2000c101508 */
[----:B------:R-:W1:Y:S01]  /*4c00*/  MUFU.EX2 R56, R56 ;  /* 0x0000003800387308 */ /* 0x000e620000000800 */
[----:B-----5:R-:W-:Y:S01]  /*4c10*/  FADD.FTZ R80, R80, 1 ;  /* 0x3f80000050507421 */ /* 0x020fe20000010000 */
[----:B----4-:R-:W-:Y:S01]  /*4c20*/  PRMT R12, R40, 0x7632, R12 ;  /* 0x00007632280c7816 */ /* 0x010fe2000000000c */
[----:B------:R2:W-:Y:S04]  /*4c30*/  STG.E.U16 desc[UR8][R26.64+0x2], R13 ;  /* 0x0000020d1a007986 */ /* 0x0005e8000c101508 */
[----:B------:R-:W-:Y:S01]  /*4c40*/  STG.E.U16 desc[UR8][R26.64+0x4], R44 ;  /* 0x0000042c1a007986 */ /* 0x000fe2000c101508 */
[----:B------:R-:W3:Y:S01]  /*4c50*/  MUFU.RCP R42, R42 ;  /* 0x0000002a002a7308 */ /* 0x000ee20000001000 */
[----:B0-----:R-:W-:-:S02]  /*4c60*/  FADD.FTZ R155, R155, 1 ;  /* 0x3f8000009b9b7421 */ /* 0x001fc40000010000 */
[----:B------:R0:W-:Y:S04]  /*4c70*/  STG.E.U16 desc[UR8][R26.64+0x6], R14 ;  /* 0x0000060e1a007986 */ /* 0x0001e8000c101508 */
[----:B------:R4:W-:Y:S01]  /*4c80*/  STG.E.U16 desc[UR8][R36.64+0x2], R11 ;  /* 0x0000020b24007986 */ /* 0x0009e2000c101508 */
[----:B------:R-:W5:Y:S01]  /*4c90*/  MUFU.RCP R57, R57 ;  /* 0x0000003900397308 */ /* 0x000f620000001000 */
[----:B-1----:R-:W-:Y:S02]  /*4ca0*/  FADD.FTZ R56, R56, 1 ;  /* 0x3f80000038387421 */ /* 0x002fe40000010000 */
[----:B------:R1:W-:Y:S04]  /*4cb0*/  STG.E.U16 desc[UR8][R36.64+0x6], R12 ;  /* 0x0000060c24007986 */ /* 0x0003e8000c101508 */
[----:B------:R-:W-:Y:S01]  /*4cc0*/  STG.E.U16 desc[UR8][R36.64], R43 ;  /* 0x0000002b24007986 */ /* 0x000fe2000c101508 */
[----:B------:R-:W0:Y:S01]  /*4cd0*/  MUFU.RCP R48, R48 ;  /* 0x0000003000307308 */ /* 0x000e220000001000 */
[----:B---3--:R-:W-:-:S02]  /*4ce0*/  FMUL.FTZ R42, R9, R42 ;  /* 0x0000002a092a7220 */ /* 0x008fc40000410000 */
[----:B------:R3:W-:Y:S03]  /*4cf0*/  STG.E.U16 desc[UR8][R36.64+0x4], R40 ;  /* 0x0000042824007986 */ /* 0x0007e6000c101508 */
[----:B------:R-:W-:Y:S02]  /*4d00*/  F2FP.BF16.F32.PACK_AB R39, R39, R42 ;  /* 0x0000002a2727723e */ /* 0x000fe400000010ff */
[----:B------:R-:W4:Y:S01]  /*4d10*/  MUFU.RCP R117, R117 ;  /* 0x0000007500757308 */ /* 0x000f220000001000 */
[----:B-----5:R-:W-:Y:S01]  /*4d20*/  FMUL.FTZ R104, R104, R57 ;  /* 0x0000003968687220 */ /* 0x020fe20000410000 */
[----:B--2---:R-:W-:Y:S01]  /*4d30*/  PRMT R13, R39, 0x7632, R13 ;  /* 0x00007632270d7816 */ /* 0x004fe2000000000d */
[----:B------:R-:W-:Y:S03]  /*4d40*/  STG.E.U16 desc[UR8][R70.64], R39 ;  /* 0x0000002746007986 */ /* 0x000fe6000c101508 */
[----:B------:R-:W-:Y:S01]  /*4d50*/  F2FP.BF16.F32.PACK_AB R55, R104, R55 ;  /* 0x000000376837723e */ /* 0x000fe200000010ff */
[----:B------:R-:W-:Y:S01]  /*4d60*/  STG.E.U16 desc[UR8][R70.64+0x2], R13 ;  /* 0x0000020d46007986 */ /* 0x000fe2000c101508 */
[----:B------:R-:W2:Y:S01]  /*4d70*/  MUFU.RCP R50, R50 ;  /* 0x0000003200327308 */ /* 0x000ea20000001000 */
[----:B0-----:R-:W-:Y:S01]  /*4d80*/  FMUL.FTZ R48, R103, R48 ;  /* 0x0000003067307220 */ /* 0x001fe20000410000 */
[----:B------:R-:W-:Y:S01]  /*4d90*/  PRMT R14, R55, 0x7632, R14 ;  /* 0x00007632370e7816 */ /* 0x000fe2000000000e */
[----:B------:R-:W-:Y:S04]  /*4da0*/  STG.E.U16 desc[UR8][R70.64+0x4], R55 ;  /* 0x0000043746007986 */ /* 0x000fe8000c101508 */
[----:B------:R-:W-:Y:S01]  /*4db0*/  STG.E.U16 desc[UR8][R70.64+0x6], R14 ;  /* 0x0000060e46007986 */ /* 0x000fe2000c101508 */
[----:B------:R-:W0:Y:S01]  /*4dc0*/  MUFU.RCP R115, R115 ;  /* 0x0000007300737308 */ /* 0x000e220000001000 */
[----:B----4-:R-:W-:-:S05]  /*4dd0*/  FMUL.FTZ R117, R102, R117 ;  /* 0x0000007566757220 */ /* 0x010fca0000410000 */
[----:B------:R-:W-:Y:S02]  /*4de0*/  F2FP.BF16.F32.PACK_AB R48, R117, R48 ;  /* 0x000000307530723e */ /* 0x000fe400000010ff */
[----:B------:R-:W4:Y:S01]  /*4df0*/  MUFU.EX2 R28, R28 ;  /* 0x0000001c001c7308 */ /* 0x000f220000000800 */
[----:B--2---:R-:W-:Y:S01]  /*4e00*/  FMUL.FTZ R50, R101, R50 ;  /* 0x0000003265327220 */ /* 0x004fe20000410000 */
[----:B------:R-:W-:Y:S01]  /*4e10*/  PRMT R53, R48, 0x7632, R53 ;  /* 0x0000763230357816 */ /* 0x000fe20000000035 */
[----:B------:R-:W-:Y:S04]  /*4e20*/  STG.E.U16 desc[UR8][R106.64], R48 ;  /* 0x000000306a007986 */ /* 0x000fe8000c101508 */
[----:B------:R-:W-:Y:S01]  /*4e30*/  STG.E.U16 desc[UR8][R106.64+0x2], R53 ;  /* 0x000002356a007986 */ /* 0x000fe2000c101508 */
[----:B------:R-:W2:Y:S01]  /*4e40*/  MUFU.RCP R114, R114 ;  /* 0x0000007200727308 */ /* 0x000ea20000001000 */
[----:B0-----:R-:W-:-:S05]  /*4e50*/  FMUL.FTZ R115, R100, R115 ;  /* 0x0000007364737220 */ /* 0x001fca0000410000 */
[----:B------:R-:W-:Y:S02]  /*4e60*/  F2FP.BF16.F32.PACK_AB R50, R115, R50 ;  /* 0x000000327332723e */ /* 0x000fe400000010ff */
[----:B------:R-:W0:Y:S01]  /*4e70*/  MUFU.RCP R111, R111 ;  /* 0x0000006f006f7308 */ /* 0x000e220000001000 */
[----:B----4-:R-:W-:Y:S01]  /*4e80*/  FADD.FTZ R15, R28, 1 ;  /* 0x3f8000001c0f7421 */ /* 0x010fe20000010000 */
[----:B------:R-:W-:Y:S01]  /*4e90*/  PRMT R11, R50, 0x7632, R11 ;  /* 0x00007632320b7816 */ /* 0x000fe2000000000b */
[----:B------:R-:W-:Y:S04]  /*4ea0*/  STG.E.U16 desc[UR8][R106.64+0x4], R50 ;  /* 0x000004326a007986 */ /* 0x000fe8000c101508 */
[----:B------:R4:W-:Y:S01]  /*4eb0*/  STG.E.U16 desc[UR8][R106.64+0x6], R11 ;  /* 0x0000060b6a007986 */ /* 0x0009e2000c101508 */
[----:B------:R-:W5:Y:S01]  /*4ec0*/  MUFU.EX2 R41, R41 ;  /* 0x0000002900297308 */ /* 0x000f620000000800 */
[----:B--2---:R-:W-:-:S07]  /*4ed0*/  FMUL.FTZ R114, R97, R114 ;  /* 0x0000007261727220 */ /* 0x004fce0000410000 */
[----:B------:R-:W2:Y:S01]  /*4ee0*/  MUFU.EX2 R160, R160 ;  /* 0x000000a000a07308 */ /* 0x000ea20000000800 */
[----:B0-----:R-:W-:-:S05]  /*4ef0*/  FMUL.FTZ R111, R96, R111 ;  /* 0x0000006f606f7220 */ /* 0x001fca0000410000 */
[----:B------:R-:W-:Y:S02]  /*4f00*/  F2FP.BF16.F32.PACK_AB R111, R111, R114 ;  /* 0x000000726f6f723e */ /* 0x000fe400000010ff */
[----:B------:R-:W0:Y:S01]  /*4f10*/  MUFU.EX2 R158, R158 ;  /* 0x0000009e009e7308 */ /* 0x000e220000000800 */
[----:B-----5:R-:W-:Y:S01]  /*4f20*/  FADD.FTZ R28, R41, 1 ;  /* 0x3f800000291c7421 */ /* 0x020fe20000010000 */
[----:B-1----:R-:W-:Y:S01]  /*4f30*/  PRMT R12, R111, 0x7632, R12 ;  /* 0x000076326f0c7816 */ /* 0x002fe2000000000c */
[----:B------:R-:W-:Y:S04]  /*4f40*/  STG.E.U16 desc[UR8][R74.64+0x4], R111 ;  /* 0x0000046f4a007986 */ /* 0x000fe8000c101508 */
[----:B------:R1:W-:Y:S01]  /*4f50*/  STG.E.U16 desc[UR8][R74.64+0x6], R12 ;  /* 0x0000060c4a007986 */ /* 0x0003e2000c101508 */
[----:B------:R-:W5:Y:S01]  /*4f60*/  MUFU.EX2 R52, R52 ;  /* 0x0000003400347308 */ /* 0x000f620000000800 */
[----:B--2---:R-:W-:-:S07]  /*4f70*/  FADD.FTZ R9, R160, 1 ;  /* 0x3f800000a0097421 */ /* 0x004fce0000010000 */
[----:B------:R-:W2:Y:S01]  /*4f80*/  MUFU.RCP R110, R110 ;  /* 0x0000006e006e7308 */ /* 0x000ea20000001000 */
[----:B0-----:R-:W-:-:S07]  /*4f90*/  FADD.FTZ R158, R158, 1 ;  /* 0x3f8000009e9e7421 */ /* 0x001fce0000010000 */
[----:B------:R-:W0:Y:S01]  /*4fa0*/  MUFU.RCP R113, R113 ;  /* 0x0000007100717308 */ /* 0x000e220000001000 */
[----:B-----5:R-:W-:-:S07]  /*4fb0*/  FADD.FTZ R52, R52, 1 ;  /* 0x3f80000034347421 */ /* 0x020fce0000010000 */
[----:B------:R-:W5:Y:S01]  /*4fc0*/  MUFU.RCP R90, R90 ;  /* 0x0000005a005a7308 */ /* 0x000f620000001000 */
[----:B--2---:R-:W-:-:S07]  /*4fd0*/  FMUL.FTZ R110, R99, R110 ;  /* 0x0000006e636e7220 */ /* 0x004fce0000410000 */
[----:B------:R-:W2:Y:S01]  /*4fe0*/  MUFU.RCP R112, R112 ;  /* 0x0000007000707308 */ /* 0x000ea20000001000 */
[----:B0-----:R-:W-:-:S05]  /*4ff0*/  FMUL.FTZ R113, R98, R113 ;  /* 0x0000007162717220 */ /* 0x001fca0000410000 */
[----:B------:R-:W-:Y:S02]  /*5000*/  F2FP.BF16.F32.PACK_AB R110, R113, R110 ;  /* 0x0000006e716e723e */ /* 0x000fe400000010ff */
[----:B------:R-:W0:Y:S01]  /*5010*/  MUFU.RCP R116, R116 ;  /* 0x0000007400747308 */ /* 0x000e220000001000 */
[----:B-----5:R-:W-:Y:S01]  /*5020*/  FMUL.FTZ R90, R95, R90 ;  /* 0x0000005a5f5a7220 */ /* 0x020fe20000410000 */
[----:B---3--:R-:W-:Y:S01]  /*5030*/  PRMT R37, R110, 0x7632, R37 ;  /* 0x000076326e257816 */ /* 0x008fe20000000025 */
[----:B------:R-:W-:Y:S04]  /*5040*/  STG.E.U16 desc[UR8][R74.64], R110 ;  /* 0x0000006e4a007986 */ /* 0x000fe8000c101508 */
[----:B------:R-:W-:Y:S01]  /*5050*/  STG.E.U16 desc[UR8][R74.64+0x2], R37 ;  /* 0x000002254a007986 */ /* 0x000fe2000c101508 */
[----:B------:R-:W3:Y:S01]  /*5060*/  MUFU.RCP R91, R91 ;  /* 0x0000005b005b7308 */ /* 0x000ee20000001000 */
[----:B--2---:R-:W-:-:S05]  /*5070*/  FMUL.FTZ R59, R59, R112 ;  /* 0x000000703b3b7220 */ /* 0x004fca0000410000 */
[----:B------:R-:W-:Y:S02]  /*5080*/  F2FP.BF16.F32.PACK_AB R59, R59, R90 ;  /* 0x0000005a3b3b723e */ /* 0x000fe400000010ff */
[----:B------:R-:W2:Y:S01]  /*5090*/  MUFU.RCP R86, R86 ;  /* 0x0000005600567308 */ /* 0x000ea20000001000 */
[----:B0-----:R-:W-:Y:S01]  /*50a0*/  FMUL.FTZ R116, R89, R116 ;  /* 0x0000007459747220 */ /* 0x001fe20000410000 */
[----:B----4-:R-:W-:Y:S01]  /*50b0*/  PRMT R11, R59, 0x7632, R11 ;  /* 0x000076323b0b7816 */ /* 0x010fe2000000000b */
[----:B------:R-:W-:Y:S04]  /*50c0*/  STG.E.U16 desc[UR8][R66.64], R59 ;  /* 0x0000003b42007986 */ /* 0x000fe8000c101508 */
[----:B------:R0:W-:Y:S01]  /*50d0*/  STG.E.U16 desc[UR8][R66.64+0x2], R11 ;  /* 0x0000020b42007986 */ /* 0x0001e2000c101508 */
[----:B------:R-:W4:Y:S01]  /*50e0*/  MUFU.RCP R119, R119 ;  /* 0x0000007700777308 */ /* 0x000f220000001000 */
[----:B---3--:R-:W-:-:S05]  /*50f0*/  FMUL.FTZ R91, R88, R91 ;  /* 0x0000005b585b7220 */ /* 0x008fca0000410000 */
[----:B------:R-:W-:Y:S02]  /*5100*/  F2FP.BF16.F32.PACK_AB R91, R91, R116 ;  /* 0x000000745b5b723e */ /* 0x000fe400000010ff */
[----:B------:R-:W3:Y:S01]  /*5110*/  MUFU.RCP R147, R147 ;  /* 0x0000009300937308 */ /* 0x000ee20000001000 */
[----:B--2---:R-:W-:Y:S01]  /*5120*/  FMUL.FTZ R86, R127, R86 ;  /* 0x000000567f567220 */ /* 0x004fe20000410000 */
[----:B------:R-:W-:Y:S01]  /*5130*/  PRMT R13, R91, 0x7632, R13 ;  /* 0x000076325b0d7816 */ /* 0x000fe2000000000d */
[----:B------:R-:W-:Y:S03]  /*5140*/  STG.E.U16 desc[UR8][R66.64+0x4], R91 ;  /* 0x0000045b42007986 */ /* 0x000fe6000c101508 */
[----:B------:R-:W-:Y:S01]  /*5150*/  F2FP.BF16.F32.PACK_AB R33, R33, R86 ;  /* 0x000000562121723e */ /* 0x000fe200000010ff */
[----:B------:R2:W-:Y:S01]  /*5160*/  STG.E.U16 desc[UR8][R66.64+0x6], R13 ;  /* 0x0000060d42007986 */ /* 0x0005e2000c101508 */
[----:B------:R-:W5:Y:S01]  /*5170*/  MUFU.RCP R120, R120 ;  /* 0x0000007800787308 */ /* 0x000f620000001000 */
[----:B----4-:R-:W-:Y:S01]  /*5180*/  FMUL.FTZ R119, R78, R119 ;  /* 0x000000774e777220 */ /* 0x010fe20000410000 */
[----:B-1----:R-:W-:Y:S01]  /*5190*/  PRMT R12, R33, 0x7632, R12 ;  /* 0x00007632210c7816 */ /* 0x002fe2000000000c */
[----:B------:R-:W-:Y:S04]  /*51a0*/  STG.E.U16 desc[UR8][R72.64+0x4], R33 ;  /* 0x0000042148007986 */ /* 0x000fe8000c101508 */
[----:B------:R1:W-:Y:S01]  /*51b0*/  STG.E.U16 desc[UR8][R72.64+0x6], R12 ;  /* 0x0000060c48007986 */ /* 0x0003e2000c101508 */
[----:B------:R-:W4:Y:S01]  /*51c0*/  MUFU.RCP R149, R149 ;  /* 0x0000009500957308 */ /* 0x000f220000001000 */
[----:B---3--:R-:W-:-:S05]  /*51d0*/  FMUL.FTZ R128, R128, R147 ;  /* 0x0000009380807220 */ /* 0x008fca0000410000 */
[----:B------:R-:W-:Y:S02]  /*51e0*/  F2FP.BF16.F32.PACK_AB R119, R128, R119 ;  /* 0x000000778077723e */ /* 0x000fe400000010ff */
[----:B------:R-:W3:Y:S01]  /*51f0*/  MUFU.RCP R148, R148 ;  /* 0x0000009400947308 */ /* 0x000ee20000001000 */
[----:B-----5:R-:W-:Y:S01]  /*5200*/  FMUL.FTZ R120, R125, R120 ;  /* 0x000000787d787220 */ /* 0x020fe20000410000 */
[----:B------:R-:W-:Y:S01]  /*5210*/  PRMT R36, R119, 0x7632, R36 ;  /* 0x0000763277247816 */ /* 0x000fe20000000024 */
[----:B------:R-:W-:Y:S04]  /*5220*/  STG.E.U16 desc[UR8][R72.64], R119 ;  /* 0x0000007748007986 */ /* 0x000fe8000c101508 */
[----:B------:R-:W-:Y:S01]  /*5230*/  STG.E.U16 desc[UR8][R72.64+0x2], R36 ;  /* 0x0000022448007986 */ /* 0x000fe2000c101508 */
[----:B------:R-:W5:Y:S01]  /*5240*/  MUFU.RCP R144, R144 ;  /* 0x0000009000907308 */ /* 0x000f620000001000 */
[----:B----4-:R-:W-:-:S05]  /*5250*/  FMUL.FTZ R149, R124, R149 ;  /* 0x000000957c957220 */ /* 0x010fca0000410000 */
[----:B------:R-:W-:Y:S02]  /*5260*/  F2FP.BF16.F32.PACK_AB R120, R149, R120 ;  /* 0x000000789578723e */ /* 0x000fe400000010ff */
[----:B------:R-:W4:Y:S01]  /*5270*/  MUFU.RCP R109, R109 ;  /* 0x0000006d006d7308 */ /* 0x000f220000001000 */
[----:B---3--:R-:W-:Y:S01]  /*5280*/  FMUL.FTZ R148, R123, R148 ;  /* 0x000000947b947220 */ /* 0x008fe20000410000 */
[----:B0-----:R-:W-:Y:S01]  /*5290*/  PRMT R11, R120, 0x7632, R11 ;  /* 0x00007632780b7816 */ /* 0x001fe2000000000b */
[----:B------:R-:W-:Y:S04]  /*52a0*/  STG.E.U16 desc[UR8][R68.64], R120 ;  /* 0x0000007844007986 */ /* 0x000fe8000c101508 */
[----:B------:R0:W-:Y:S01]  /*52b0*/  STG.E.U16 desc[UR8][R68.64+0x2], R11 ;  /* 0x0000020b44007986 */ /* 0x0001e2000c101508 */
[----:B------:R-:W3:Y:S01]  /*52c0*/  MUFU.RCP R105, R105 ;  /* 0x0000006900697308 */ /* 0x000ee20000001000 */
[----:B-----5:R-:W-:-:S05]  /*52d0*/  FMUL.FTZ R135, R135, R144 ;  /* 0x0000009087877220 */ /* 0x020fca0000410000 */
[----:B------:R-:W-:Y:S02]  /*52e0*/  F2FP.BF16.F32.PACK_AB R135, R135, R148 ;  /* 0x000000948787723e */ /* 0x000fe400000010ff */
[----:B------:R-:W5:Y:S01]  /*52f0*/  MUFU.RCP R108, R108 ;  /* 0x0000006c006c7308 */ /* 0x000f620000001000 */
[----:B----4-:R-:W-:Y:S01]  /*5300*/  FMUL.FTZ R109, R122, R109 ;  /* 0x0000006d7a6d7220 */ /* 0x010fe20000410000 */
[----:B--2---:R-:W-:Y:S01]  /*5310*/  PRMT R13, R135, 0x7632, R13 ;  /* 0x00007632870d7816 */ /* 0x004fe2000000000d */
[----:B------:R-:W-:Y:S04]  /*5320*/  STG.E.U16 desc[UR8][R68.64+0x4], R135 ;  /* 0x0000048744007986 */ /* 0x000fe8000c101508 */
[----:B------:R-:W-:Y:S01]  /*5330*/  STG.E.U16 desc[UR8][R68.64+0x6], R13 ;  /* 0x0000060d44007986 */ /* 0x000fe2000c101508 */
[----:B------:R-:W2:Y:S01]  /*5340*/  MUFU.RCP R137, R137 ;  /* 0x0000008900897308 */ /* 0x000ea20000001000 */
[----:B---3--:R-:W-:-:S05]  /*5350*/  FMUL.FTZ R134, R134, R105 ;  /* 0x0000006986867220 */ /* 0x008fca0000410000 */
[----:B------:R-:W-:Y:S02]  /*5360*/  F2FP.BF16.F32.PACK_AB R109, R134, R109 ;  /* 0x0000006d866d723e */ /* 0x000fe400000010ff */
[----:B------:R-:W3:Y:S01]  /*5370*/  MUFU.RCP R92, R92 ;  /* 0x0000005c005c7308 */ /* 0x000ee20000001000 */
[----:B-----5:R-:W-:Y:S01]  /*5380*/  FMUL.FTZ R108, R133, R108 ;  /* 0x0000006c856c7220 */ /* 0x020fe20000410000 */
[----:B-1----:R-:W-:Y:S01]  /*5390*/  PRMT R12, R109, 0x7632, R12 ;  /* 0x000076326d0c7816 */ /* 0x002fe2000000000c */
[----:B------:R-:W-:Y:S04]  /*53a0*/  STG.E.U16 desc[UR8][R18.64], R109 ;  /* 0x0000006d12007986 */ /* 0x000fe8000c101508 */
[----:B------:R1:W-:Y:S01]  /*53b0*/  STG.E.U16 desc[UR8][R18.64+0x2], R12 ;  /* 0x0000020c12007986 */ /* 0x0003e2000c101508 */
[----:B------:R-:W4:Y:S01]  /*53c0*/  MUFU.RCP R94, R94 ;  /* 0x0000005e005e7308 */ /* 0x000f220000001000 */
[----:B--2---:R-:W-:-:S05]  /*53d0*/  FMUL.FTZ R137, R132, R137 ;  /* 0x0000008984897220 */ /* 0x004fca0000410000 */
[----:B------:R-:W-:Y:S02]  /*53e0*/  F2FP.BF16.F32.PACK_AB R108, R137, R108 ;  /* 0x0000006c896c723e */ /* 0x000fe400000010ff */
[----:B------:R-:W2:Y:S01]  /*53f0*/  MUFU.RCP R139, R139 ;  /* 0x0000008b008b7308 */ /* 0x000ea20000001000 */
[----:B---3--:R-:W-:Y:S01]  /*5400*/  FMUL.FTZ R92, R121, R92 ;  /* 0x0000005c795c7220 */ /* 0x008fe20000410000 */
[----:B------:R-:W-:Y:S01]  /*5410*/  PRMT R14, R108, 0x7632, R14 ;  /* 0x000076326c0e7816 */ /* 0x000fe2000000000e */
[----:B------:R-:W-:Y:S04]  /*5420*/  STG.E.U16 desc[UR8][R18.64+0x4], R108 ;  /* 0x0000046c12007986 */ /* 0x000fe8000c101508 */
[----:B------:R-:W-:Y:S01]  /*5430*/  STG.E.U16 desc[UR8][R18.64+0x6], R14 ;  /* 0x0000060e12007986 */ /* 0x000fe2000c101508 */
[----:B------:R-:W3:Y:S01]  /*5440*/  MUFU.RCP R136, R136 ;  /* 0x0000008800887308 */ /* 0x000ee20000001000 */
[----:B----4-:R-:W-:-:S05]  /*5450*/  FMUL.FTZ R131, R131, R94 ;  /* 0x0000005e83837220 */ /* 0x010fca0000410000 */
[----:B------:R-:W-:Y:S02]  /*5460*/  F2FP.BF16.F32.PACK_AB R92, R131, R92 ;  /* 0x0000005c835c723e */ /* 0x000fe400000010ff */
[----:B------:R-:W4:Y:S01]  /*5470*/  MUFU.RCP R93, R80 ;  /* 0x00000050005d7308 */ /* 0x000f220000001000 */
[----:B--2---:R-:W-:Y:S01]  /*5480*/  FMUL.FTZ R139, R138, R139 ;  /* 0x0000008b8a8b7220 */ /* 0x004fe20000410000 */
[----:B------:R-:W-:Y:S01]  /*5490*/  PRMT R32, R92, 0x7632, R32 ;  /* 0x000076325c207816 */ /* 0x000fe20000000020 */
[----:B------:R-:W-:Y:S04]  /*54a0*/  STG.E.U16 desc[UR8][R64.64], R92 ;  /* 0x0000005c40007986 */ /* 0x000fe8000c101508 */
[----:B------:R-:W-:Y:S01]  /*54b0*/  STG.E.U16 desc[UR8][R64.64+0x2], R32 ;  /* 0x0000022040007986 */ /* 0x000fe2000c101508 */
[----:B------:R-:W2:Y:S01]  /*54c0*/  MUFU.RCP R141, R141 ;  /* 0x0000008d008d7308 */ /* 0x000ea20000001000 */
[----:B---3--:R-:W-:-:S05]  /*54d0*/  FMUL.FTZ R136, R87, R136 ;  /* 0x0000008857887220 */ /* 0x008fca0000410000 */
[----:B------:R-:W-:Y:S02]  /*54e0*/  F2FP.BF16.F32.PACK_AB R136, R136, R139 ;  /* 0x0000008b8888723e */ /* 0x000fe400000010ff */
[----:B------:R-:W3:Y:S01]  /*54f0*/  MUFU.RCP R80, R155 ;  /* 0x0000009b00507308 */ /* 0x000ee20000001000 */
        /* <DEDUP_REMOVED lines=8> */
[----:B---3--:R-:W-:Y:S01]  /*5580*/  FMUL.FTZ R80, R85, R80 ;  /* 0x0000005055507220 */ /* 0x008fe20000410000 */
[----:B-1----:R-:W-:Y:S01]  /*5590*/  PRMT R12, R93, 0x7632, R12 ;  /* 0x000076325d0c7816 */ /* 0x002fe2000000000c */
[----:B------:R-:W-:Y:S04]  /*55a0*/  STG.E.U16 desc[UR8][R16.64], R93 ;  /* 0x0000005d10007986 */ /* 0x000fe8000c101508 */
[----:B------:R-:W-:Y:S01]  /*55b0*/  STG.E.U16 desc[UR8][R16.64+0x2], R12 ;  /* 0x0000020c10007986 */ /* 0x000fe2000c101508 */
[----:B------:R-:W1:Y:S01]  /*55c0*/  MUFU.RCP R28, R28 ;  /* 0x0000001c001c7308 */ /* 0x000e620000001000 */
[----:B0-----:R-:W-:-:S05]  /*55d0*/  FMUL.FTZ R143, R154, R143 ;  /* 0x0000008f9a8f7220 */ /* 0x001fca0000410000 */
[----:B------:R-:W-:Y:S02]  /*55e0*/  F2FP.BF16.F32.PACK_AB R80, R143, R80 ;  /* 0x000000508f50723e */ /* 0x000fe400000010ff */
[----:B------:R-:W0:Y:S01]  /*55f0*/  MUFU.RCP R10, R52 ;  /* 0x00000034000a7308 */ /* 0x000e220000001000 */
[----:B--2---:R-:W-:Y:S01]  /*5600*/  FMUL.FTZ R15, R82, R15 ;  /* 0x0000000f520f7220 */ /* 0x004fe20000410000 */
[----:B------:R-:W-:Y:S01]  /*5610*/  PRMT R13, R80, 0x7632, R13 ;  /* 0x00007632500d7816 */ /* 0x000fe2000000000d */
[----:B------:R-:W-:Y:S04]  /*5620*/  STG.E.U16 desc[UR8][R16.64+0x4], R80 ;  /* 0x0000045010007986 */ /* 0x000fe8000c101508 */
[----:B------:R2:W-:Y:S01]  /*5630*/  STG.E.U16 desc[UR8][R16.64+0x6], R13 ;  /* 0x0000060d10007986 */ /* 0x0005e2000c101508 */
[----:B------:R-:W3:Y:S01]  /*5640*/  MUFU.RCP R9, R9 ;  /* 0x0000000900097308 */ /* 0x000ee20000001000 */
[----:B-1----:R-:W-:-:S05]  /*5650*/  FMUL.FTZ R28, R129, R28 ;  /* 0x0000001c811c7220 */ /* 0x002fca0000410000 */
[----:B------:R-:W-:Y:S02]  /*5660*/  F2FP.BF16.F32.PACK_AB R15, R28, R15 ;  /* 0x0000000f1c0f723e */ /* 0x000fe400000010ff */
[----:B------:R-:W1:Y:S01]  /*5670*/  MUFU.RCP R158, R158 ;  /* 0x0000009e009e7308 */ /* 0x000e620000001000 */
[----:B0-----:R-:W-:Y:S01]  /*5680*/  FMUL.FTZ R10, R83, R10 ;  /* 0x0000000a530a7220 */ /* 0x001fe20000410000 */
[----:B--2---:R-:W-:Y:S01]  /*5690*/  PRMT R17, R15, 0x7632, R17 ;  /* 0x000076320f117816 */ /* 0x004fe20000000011 */
[----:B------:R0:W-:Y:S03]  /*56a0*/  STG.E.U16 desc[UR8][R34.64], R15 ;  /* 0x0000000f22007986 */ /* 0x0001e6000c101508 */
[----:B------:R-:W-:Y:S01]  /*56b0*/  F2FP.BF16.F32.PACK_AB R10, R153, R10 ;  /* 0x0000000a990a723e */ /* 0x000fe200000010ff */
[----:B------:R0:W-:Y:S01]  /*56c0*/  STG.E.U16 desc[UR8][R34.64+0x2], R17 ;  /* 0x0000021122007986 */ /* 0x0001e2000c101508 */
[----:B---3--:R-:W-:-:S02]  /*56d0*/  FMUL.FTZ R9, R76, R9 ;  /* 0x000000094c097220 */ /* 0x008fc40000410000 */
[----:B------:R-:W-:Y:S01]  /*56e0*/  PRMT R11, R10, 0x7632, R11 ;  /* 0x000076320a0b7816 */ /* 0x000fe2000000000b */
[----:B------:R0:W-:Y:S02]  /*56f0*/  STG.E.U16 desc[UR8][R34.64+0x4], R10 ;  /* 0x0000040a22007986 */ /* 0x0001e4000c101508 */
[----:B------:R-:W-:Y:S02]  /*5700*/  F2FP.BF16.F32.PACK_AB R6, R6, R9 ;  /* 0x000000090606723e */ /* 0x000fe400000010ff */
[----:B------:R0:W-:Y:S01]  /*5710*/  STG.E.U16 desc[UR8][R34.64+0x6], R11 ;  /* 0x0000060b22007986 */ /* 0x0001e2000c101508 */
[----:B-1----:R-:W-:Y:S01]  /*5720*/  FMUL.FTZ R77, R77, R158 ;  /* 0x0000009e4d4d7220 */ /* 0x002fe20000410000 */
[----:B------:R-:W-:Y:S02]  /*5730*/  PRMT R30, R6, 0x7632, R30 ;  /* 0x00007632061e7816 */ /* 0x000fe4000000001e */
[----:B------:R0:W-:Y:S02]  /*5740*/  STG.E.U16 desc[UR8][R60.64], R6 ;  /* 0x000000063c007986 */ /* 0x0001e4000c101508 */
[----:B------:R-:W-:-:S02]  /*5750*/  F2FP.BF16.F32.PACK_AB R8, R8, R77 ;  /* 0x0000004d0808723e */ /* 0x000fc400000010ff */
[----:B------:R0:W-:Y:S02]  /*5760*/  STG.E.U16 desc[UR8][R60.64+0x2], R30 ;  /* 0x0000021e3c007986 */ /* 0x0001e4000c101508 */
[----:B------:R-:W-:Y:S02]  /*5770*/  PRMT R9, R8, 0x7632, R9 ;  /* 0x0000763208097816 */ /* 0x000fe40000000009 */
[----:B------:R0:W-:Y:S04]  /*5780*/  STG.E.U16 desc[UR8][R60.64+0x4], R8 ;  /* 0x000004083c007986 */ /* 0x0001e8000c101508 */
[----:B------:R0:W-:Y:S01]  /*5790*/  STG.E.U16 desc[UR8][R60.64+0x6], R9 ;  /* 0x000006093c007986 */ /* 0x0001e2000c101508 */
[----:B------:R-:W-:Y:S05]  /*57a0*/  @!P0 BRA `(.L_x_1720) ;  /* 0xffffffa800708947 */ /* 0x000fea000383ffff */
[----:B------:R-:W-:Y:S05]  /*57b0*/  EXIT ;  /* 0x000000000000794d */ /* 0x000fea0003800000 */
.L_x_1721:
        /* <DEDUP_REMOVED lines=12> */
.L_x_3571:


//--------------------- .text._ZN13group_norm_v214gn_cuda_kernelI13__nv_bfloat16Li320ELi1ELi16ELi160ELi256ELb1ELi128ELi320ELi320ELi4ELb1ELi74ELb0ELb0ENS_16CompileConditionILi900EEEEEvPT_PKS4_S7_S7_flPfS8_Pj --------------------------
	.section	.text._ZN13group_norm_v214gn_cuda_kernelI13__nv_bfloat16Li320ELi1ELi16ELi160ELi256ELb1ELi128ELi320ELi320ELi4ELb1ELi74ELb0ELb0ENS_16CompileConditionILi900EEEEEvPT_PKS4_S7_S7_flPfS8_Pj,"ax",@progbits
	.align	128
        .global         _ZN13group_norm_v214gn_cuda_kernelI13__nv_bfloat16Li320ELi1ELi16ELi160ELi256ELb1ELi128ELi320ELi320ELi4ELb1ELi74ELb0ELb0ENS_16CompileConditionILi900EEEEEvPT_PKS4_S7_S7_flPfS8_Pj
        .type           _ZN13group_norm_v214gn_cuda_kernelI13__nv_bfloat16Li320ELi1ELi16ELi160ELi256ELb1ELi128ELi320ELi320ELi4ELb1ELi74ELb0ELb0ENS_16CompileConditionILi900EEEEEvPT_PKS4_S7_S7_flPfS8_Pj,@function
        .size           _ZN13group_norm_v214gn_cuda_kernelI13__nv_bfloat16Li320ELi1ELi16ELi160ELi256ELb1ELi128ELi320ELi320ELi4ELb1ELi74ELb0ELb0ENS_16CompileConditionILi900EEEEEvPT_PKS4_S7_S7_flPfS8_Pj,(.L_x_3572 - _ZN13group_norm_v214gn_cuda_kernelI13__nv_bfloat16Li320ELi1ELi16ELi160ELi256ELb1ELi128ELi320ELi320ELi4ELb1ELi74ELb0ELb0ENS_16CompileConditionILi900EEEEEvPT_PKS4_S7_S7_flPfS8_Pj)
        .other          _ZN13group_norm_v214gn_cuda_kernelI13__nv_bfloat16Li320ELi1ELi16ELi160ELi256ELb1ELi128ELi320ELi320ELi4ELb1ELi74ELb0ELb0ENS_16CompileConditionILi900EEEEEvPT_PKS4_S7_S7_flPfS8_Pj,@"STO_CUDA_ENTRY STV_DEFAULT"
_ZN13group_norm_v214gn_cuda_kernelI13__nv_bfloat16Li320ELi1ELi16ELi160ELi256ELb1ELi128ELi320ELi320ELi4ELb1ELi74ELb0ELb0ENS_16CompileConditionILi900EEEEEvPT_PKS4_S7_S7_flPfS8_Pj:
.text._ZN13group_norm_v214gn_cuda_kernelI13__nv_bfloat16Li320ELi1ELi16ELi160ELi256ELb1ELi128ELi320ELi320ELi4ELb1ELi74ELb0ELb0ENS_16CompileConditionILi900EEEEEvPT_PKS4_S7_S7_flPfS8_Pj:
        /* <DEDUP_REMOVED lines=13> */
[----:B------:R-:W-:Y:S01]  /*00d0*/  UMOV UR10, UR4 ;  /* 0x00000004000a7c82 */ /* 0x000fe20008000000 */
[----:B------:R-:W1:Y:S01]  /*00e0*/  S2R R5, SR_CgaCtaId ;  /* 0x0000000000057919 */ /* 0x000e620000008800 */
[----:B------:R-:W-:Y:S01]  /*00f0*/  ISETP.EQ.U32.AND P1, PT, RZ, UR8, PT ;  /* 0x00000008ff007c0c */ /* 0x000fe2000bf22070 */
[----:B------:R-:W-:Y:S01]  /*0100*/  ULDC.64 UR6, c[0x0][0x250] ;  /* 0x0000940000067ab9 */ /* 0x000fe20000000a00 */
[----:B------:R-:W-:Y:S01]  /*0110*/  UMOV UR5, URZ ;  /* 0x0000003f00057c82 */ /* 0x000fe20008000000 */
[----:B------:R-:W2:Y:S01]  /*0120*/  S2R R4, SR_CTAID.X ;  /* 0x0000000000047919 */ /* 0x000ea20000002500 */
[----:B------:R-:W-:Y:S01]  /*0130*/  ULEA UR6, UP0, UR10, UR6, 0x2 ;  /* 0x000000060a067291 */ /* 0x000fe2000f80103f */
[----:B------:R-:W-:Y:S01]  /*0140*/  UMOV UR4, URZ ;  /* 0x0000003f00047c82 */ /* 0x000fe20008000000 */
[----:B------:R-:W-:-:S02]  /*0150*/  ULDC.64 UR16, c[0x0][0x208] ;  /* 0x0000820000107ab9 */ /* 0x000fc40000000a00 */
[----:B------:R-:W-:Y:S01]  /*0160*/  ULEA.HI.X UR7, UR10, UR7, UR5, 0x2, UP0 ;  /* 0x000000070a077291 */ /* 0x000fe200080f1405 */
[C---:B0-----:R-:W-:Y:S01]  /*0170*/  IMAD.WIDE.U32 R2, R6.reuse, -0x33333333, RZ ;  /* 0xcccccccd06027825 */ /* 0x041fe200078e00ff */
[----:B------:R-:W-:-:S04]  /*0180*/  ISETP.GT.U32.AND P0, PT, R6, 0x1, PT ;  /* 0x000000010600780c */ /* 0x000fc80003f04070 */
[----:B------:R-:W-:Y:S02]  /*0190*/  SHF.R.U32.HI R7, RZ, 0x6, R3 ;  /* 0x00000006ff077819 */ /* 0x000fe40000011603 */
[----:B-1----:R-:W-:Y:S02]  /*01a0*/  LEA R3, R5, R0, 0x18 ;  /* 0x0000000005037211 */ /* 0x002fe400078ec0ff */
[----:B--2---:R-:W-:Y:S01]  /*01b0*/  LOP3.LUT R0, R4, 0x1, RZ, 0xc0, !PT ;  /* 0x0000000104007812 */ /* 0x004fe200078ec0ff */
[----:B------:R-:W-:-:S03]  /*01c0*/  IMAD R2, R7, -0x50, R6 ;  /* 0xffffffb007027824 */ /* 0x000fc600078e0206 */
[----:B------:R-:W-:Y:S01]  /*01d0*/  ISETP.EQ.U32.OR P0, PT, R0, 0x1, P0 ;  /* 0x000000010000780c */ /* 0x000fe20000702470 */
[----:B------:R-:W-:Y:S01]  /*01e0*/  IMAD R2, R2, 0x28, R3 ;  /* 0x0000002802027824 */ /* 0x000fe200078e0203 */
[----:B------:R-:W-:Y:S02]  /*01f0*/  SHF.R.U32.HI R3, RZ, 0x2, R6 ;  /* 0x00000002ff037819 */ /* 0x000fe40000011606 */
[----:B------:R-:W-:Y:S02]  /*0200*/  ISETP.EQ.OR.EX P0, PT, RZ, UR9, P0, P1 ;  /* 0x00000009ff007c0c */ /* 0x000fe40008702710 */
[----:B------:R-:W-:Y:S02]  /*0210*/  LEA R2, R7, R2, 0x3 ;  /* 0x0000000207027211 */ /* 0x000fe400078e18ff */
[----:B------:R-:W-:-:S03]  /*0220*/  SHF.L.U32 R3, R3, 0x1, RZ ;  /* 0x0000000103037819 */ /* 0x000fc600000006ff */
[----:B------:R0:W-:Y:S01]  /*0230*/  STL [R1+0xcc], R2 ;  /* 0x0000cc0201007387 */ /* 0x0001e20000100800 */
[----:B------:R-:W-:Y:S02]  /*0240*/  LOP3.LUT R3, R3, 0xfffffffe, R0, 0xe2, !PT ;  /* 0xfffffffe03037812 */ /* 0x000fe400078ee200 */
[----:B------:R-:W-:-:S07]  /*0250*/  LOP3.LUT R0, R6, 0x3, RZ, 0xc0, !PT ;  /* 0x0000000306007812 */ /* 0x000fce00078ec0ff */
.L_x_1729:
[----:B------:R-:W0:Y:S01]  /*0260*/  S2R R42, SR_TID.X ;  /* 0x00000000002a7919 */ /* 0x000e220000002100 */
[----:B------:R-:W1:Y:S01]  /*0270*/  S2UR UR18, SR_CTAID.X ;  /* 0x00000000001279c3 */ /* 0x000e620000002500 */
[----:B------:R-:W-:Y:S01]  /*0280*/  ULOP3.LUT UR9, UR10, 0x7, URZ, 0xc0, !UPT ;  /* 0x000000070a097892 */ /* 0x000fe2000f8ec03f */
[----:B------:R-:W2:Y:S01]  /*0290*/  LDL R38, [R1+0xcc] ;  /* 0x0000cc0001267983 */ /* 0x000ea20000100800 */
[----:B------:R-:W-:Y:S02]  /*02a0*/  USHF.R.U64 UR13, UR10, 0x3, UR5 ;  /* 0x000000030a0d7899 */ /* 0x000fe40008001205 */
[----:B------:R-:W-:Y:S02]  /*02b0*/  UIMAD UR12, UR9, 0x140, URZ ;  /* 0x00000140090c78a4 */ /* 0x000fe4000f8e023f */
[----:B------:R-:W-:Y:S01]  /*02c0*/  USHF.R.U32.HI UR9, URZ, 0x3, UR5 ;  /* 0x000000033f097899 */ /* 0x000fe20008011605 */
[----:B---3--:R-:W3:Y:S01]  /*02d0*/  LDC.64 R128, c[0x0][0x220] ;  /* 0x00008800ff807b82 */ /* 0x008ee20000000a00 */
[----:B------:R-:W-:-:S02]  /*02e0*/  MOV R7, UR13 ;  /* 0x0000000d00077c02 */ /* 0x000fc40008000f00 */
[----:B------:R-:W-:-:S05]  /*02f0*/  UIMAD UR9, UR9, 0xa0000, URZ ;  /* 0x000a0000090978a4 */ /* 0x000fca000f8e023f */
[----:B------:R-:W4:Y:S01]  /*0300*/  LDC.64 R132, c[0x0][0x228] ;  /* 0x00008a00ff847b82 */ /* 0x000f220000000a00 */
[----:B-1----:R-:W-:-:S04]  /*0310*/  USHF.L.U32 UR8, UR18, 0x7, URZ ;  /* 0x0000000712087899 */ /* 0x002fc8000800063f */
[----:B------:R-:W-:Y:S01]  /*0320*/  ULOP3.LUT UR8, UR8, 0x80, URZ, 0xc0, !UPT ;  /* 0x0000008008087892 */ /* 0x000fe2000f8ec03f */
[----:B0-----:R-:W-:-:S05]  /*0330*/  IMAD.WIDE.U32 R2, R42, -0x33333333, RZ ;  /* 0xcccccccd2a027825 */ /* 0x001fca00078e00ff */
[----:B------:R-:W-:-:S04]  /*0340*/  SHF.R.U32.HI R2, RZ, 0x6, R3 ;  /* 0x00000006ff027819 */ /* 0x000fc80000011603 */
[C---:B------:R-:W-:Y:S01]  /*0350*/  IADD3 R53, R2.reuse, UR8, RZ ;  /* 0x0000000802357c10 */ /* 0x040fe2000fffe0ff */
[----:B------:R-:W-:-:S04]  /*0360*/  IMAD R152, R2, -0x50, R42 ;  /* 0xffffffb002987824 */ /* 0x000fc800078e022a */
[----:B------:R-:W-:Y:S01]  /*0370*/  IMAD R53, R53, 0xa00, RZ ;  /* 0x00000a0035357824 */ /* 0x000fe200078e02ff */
[----:B------:R-:W-:-:S04]  /*0380*/  LEA R4, R152, UR12, 0x2 ;  /* 0x0000000c98047c11 */ /* 0x000fc8000f8e10ff */
[----:B------:R-:W-:-:S03]  /*0390*/  SHF.R.S32.HI R5, RZ, 0x1f, R4 ;  /* 0x0000001fff057819 */ /* 0x000fc60000011404 */
[----:B------:R-:W-:-:S05]  /*03a0*/  IMAD.WIDE.U32 R6, R7, 0xa0000, R4 ;  /* 0x000a000007067825 */ /* 0x000fca00078e0004 */
[----:B------:R-:W-:Y:S01]  /*03b0*/  IADD3 R3, R7, UR9, RZ ;  /* 0x0000000907037c10 */ /* 0x000fe2000fffe0ff */
[----:B------:R-:W-:Y:S01]  /*03c0*/  ULDC.64 UR8, c[0x0][0x218] ;  /* 0x0000860000087ab9 */ /* 0x000fe20000000a00 */
[----:B------:R-:W-:-:S04]  /*03d0*/  IADD3 R2, P1, R53, R6, RZ ;  /* 0x0000000635027210 */ /* 0x000fc80007f3e0ff */
[----:B------:R-:W-:Y:S02]  /*03e0*/  IADD3.X R5, RZ, R3, RZ, P1, !PT ;  /* 0x00000003ff057210 */ /* 0x000fe40000ffe4ff */
[----:B------:R-:W-:-:S04]  /*03f0*/  LEA R10, P1, R2, UR8, 0x1 ;  /* 0x00000008020a7c11 */ /* 0x000fc8000f8208ff */
[----:B------:R-:W-:Y:S02]  /*0400*/  LEA.HI.X R11, R2, UR9, R5, 0x1, P1 ;  /* 0x00000009020b7c11 */ /* 0x000fe400088f0c05 */
[----:B------:R-:W-:-:S04]  /*0410*/  IADD3 R55, R53, 0x2800, RZ ;  /* 0x0000280035377810 */ /* 0x000fc80007ffe0ff */
[----:B------:R-:W5:Y:S01]  /*0420*/  LDG.E.64.CONSTANT R10, desc[UR16][R10.64] ;  /* 0x000000100a0a7981 */ /* 0x000f62000c1e9b00 */
[----:B------:R-:W-:-:S04]  /*0430*/  IADD3 R2, P1, R55, R6, RZ ;  /* 0x0000000637027210 */ /* 0x000fc80007f3e0ff */
[----:B------:R-:W-:Y:S02]  /*0440*/  IADD3.X R5, RZ, R3, RZ, P1, !PT ;  /* 0x00000003ff057210 */ /* 0x000fe40000ffe4ff */
[----:B------:R-:W-:-:S04]  /*0450*/  LEA R12, P1, R2, UR8, 0x1 ;  /* 0x00000008020c7c11 */ /* 0x000fc8000f8208ff */
[----:B------:R-:W-:-:S06]  /*0460*/  LEA.HI.X R13, R2, UR9, R5, 0x1, P1 ;  /* 0x00000009020d7c11 */ /* 0x000fcc00088f0c05 */
[----:B------:R-:W3:Y:S01]  /*0470*/  LDG.E.64.CONSTANT R12, desc[UR16][R12.64] ;  /* 0x000000100c0c7981 */ /* 0x000ee2000c1e9b00 */
[----:B------:R-:W-:-:S04]  /*0480*/  IADD3 R57, R53, 0x5000, RZ ;  /* 0x0000500035397810 */ /* 0x000fc80007ffe0ff */
[----:B------:R-:W-:-:S04]  /*0490*/  IADD3 R2, P1, R57, R6, RZ ;  /* 0x0000000639027210 */ /* 0x000fc80007f3e0ff */
[----:B------:R-:W-:Y:S02]  /*04a0*/  IADD3.X R5, RZ, R3, RZ, P1, !PT ;  /* 0x00000003ff057210 */ /* 0x000fe40000ffe4ff */
[----:B------:R-:W-:-:S04]  /*04b0*/  LEA R14, P1, R2, UR8, 0x1 ;  /* 0x00000008020e7c11 */ /* 0x000fc8000f8208ff */
[----:B------:R-:W-:-:S06]  /*04c0*/  LEA.HI.X R15, R2, UR9, R5, 0x1, P1 ;  /* 0x00000009020f7c11 */ /* 0x000fcc00088f0c05 */
[----:B------:R-:W4:Y:S01]  /*04d0*/  LDG.E.64.CONSTANT R14, desc[UR16][R14.64] ;  /* 0x000000100e0e7981 */ /* 0x000f22000c1e9b00 */
[----:B------:R-:W-:-:S04]  /*04e0*/  IADD3 R59, R53, 0x7800, RZ ;  /* 0x00007800353b7810 */ /* 0x000fc80007ffe0ff */
[----:B------:R-:W-:-:S04]  /*04f0*/  IADD3 R2, P1, R59, R6, RZ ;  /* 0x000000063b027210 */ /* 0x000fc80007f3e0ff */
[----:B------:R-:W-:Y:S02]  /*0500*/  IADD3.X R5, RZ, R3, RZ, P1, !PT ;  /* 0x00000003ff057210 */ /* 0x000fe40000ffe4ff */
[----:B------:R-:W-:-:S04]  /*0510*/  LEA R16, P1, R2, UR8, 0x1 ;  /* 0x0000000802107c11 */ /* 0x000fc8000f8208ff */
[----:B------:R-:W-:Y:S02]  /*0520*/  LEA.HI.X R17, R2, UR9, R5, 0x1, P1 ;  /* 0x0000000902117c11 */ /* 0x000fe400088f0c05 */
[----:B------:R-:W-:-:S04]  /*0530*/  IADD3 R61, R53, 0xa000, RZ ;  /* 0x0000a000353d7810 */ /* 0x000fc80007ffe0ff */
[----:B------:R-:W2:Y:S01]  /*0540*/  LDG.E.64.CONSTANT R16, desc[UR16][R16.64] ;  /* 0x0000001010107981 */ /* 0x000ea2000c1e9b00 */
[----:B------:R-:W-:-:S04]  /*0550*/  IADD3 R2, P1, R61, R6, RZ ;  /* 0x000000063d027210 */ /* 0x000fc80007f3e0ff */
[----:B------:R-:W-:Y:S02]  /*0560*/  IADD3.X R5, RZ, R3, RZ, P1, !PT ;  /* 0x00000003ff057210 */ /* 0x000fe40000ffe4ff */
[----:B------:R-:W-:-:S04]  /*0570*/  LEA R18, P1, R2, UR8, 0x1 ;  /* 0x0000000802127c11 */ /* 0x000fc8000f8208ff */
[----:B------:R-:W-:-:S06]  /*0580*/  LEA.HI.X R19, R2, UR9, R5, 0x1, P1 ;  /* 0x0000000902137c11 */ /* 0x000fcc00088f0c05 */
[----:B------:R-:W2:Y:S01]  /*0590*/  LDG.E.64.CONSTANT R18, desc[UR16][R18.64] ;  /* 0x0000001012127981 */ /* 0x000ea2000c1e9b00 */
        /* <DEDUP_REMOVED lines=37> */
[----:B------:R-:W-:Y:S02]  /*07f0*/  IADD3 R2, P1, R75, R6, RZ ;  /* 0x000000064b027210 */ /* 0x000fe40007f3e0ff */
[----:B------:R-:W-:Y:S02]  /*0800*/  IADD3 R77, R53, 0x1e000, RZ ;  /* 0x0001e000354d7810 */ /* 0x000fe40007ffe0ff */
        /* <DEDUP_REMOVED lines=10> */
[----:B------:R-:W2:Y:S01]  /*08b0*/  LDG.E.64.CONSTANT R40, desc[UR16][R40.64] ;  /* 0x0000001028287981 */ /* 0x000ea2000c1e9b00 */
[----:B------:R-:W-:Y:S02]  /*08c0*/  IADD3.X R5, RZ, R3, RZ, P1, !PT ;  /* 0x00000003ff057210 */ /* 0x000fe40000ffe4ff */
[C---:B------:R-:W-:Y:S02]  /*08d0*/  LEA R44, P1, R2.reuse, UR8, 0x1 ;  /* 0x00000008022c7c11 */ /* 0x040fe4000f8208ff */
[----:B------:R-:W-:Y:S02]  /*08e0*/  IADD3 R81, R53, 0x23000, RZ ;  /* 0x0002300035517810 */ /* 0x000fe40007ffe0ff */
[----:B------:R-:W-:Y:S02]  /*08f0*/  LEA.HI.X R45, R2, UR9, R5, 0x1, P1 ;  /* 0x00000009022d7c11 */ /* 0x000fe400088f0c05 */
[----:B------:R-:W-:Y:S02]  /*0900*/  IADD3 R7, P2, R81, R6, RZ ;  /* 0x0000000651077210 */ /* 0x000fe40007f5e0ff */
[----:B------:R-:W-:-:S02]  /*0910*/  IADD3 R83, R53, 0x25800, RZ ;  /* 0x0002580035537810 */ /* 0x000fc40007ffe0ff */
[----:B------:R-:W2:Y:S01]  /*0920*/  LDG.E.64.CONSTANT R44, desc[UR16][R44.64] ;  /* 0x000000102c2c7981 */ /* 0x000ea2000c1e9b00 */
[----:B------:R-:W-:Y:S02]  /*0930*/  IADD3.X R30, RZ, R3, RZ, P2, !PT ;  /* 0x00000003ff1e7210 */ /* 0x000fe400017fe4ff */
[----:B------:R-:W-:Y:S02]  /*0940*/  LEA R48, P1, R7, UR8, 0x1 ;  /* 0x0000000807307c11 */ /* 0x000fe4000f8208ff */
[----:B------:R-:W-:Y:S02]  /*0950*/  IADD3 R8, P3, R83, R6, RZ ;  /* 0x0000000653087210 */ /* 0x000fe40007f7e0ff */
[----:B------:R-:W-:-:S06]  /*0960*/  LEA.HI.X R49, R7, UR9, R30, 0x1, P1 ;  /* 0x0000000907317c11 */ /* 0x000fcc00088f0c1e */
[----:B------:R-:W2:Y:S01]  /*0970*/  LDG.E.64.CONSTANT R48, desc[UR16][R48.64] ;  /* 0x0000001030307981 */ /* 0x000ea2000c1e9b00 */
        /* <DEDUP_REMOVED lines=13> */
[C---:B-----5:R-:W-:Y:S02]  /*0a50*/  SHF.L.U32 R2, R10.reuse, 0x10, RZ ;  /* 0x000000100a027819 */ /* 0x060fe400000006ff */
[----:B------:R-:W-:-:S04]  /*0a60*/  PRMT R5, R10, 0x7632, R5 ;  /* 0x000076320a057816 */ /* 0x000fc80000000005 */
[----:B------:R-:W-:Y:S01]  /*0a70*/  SHF.L.U32 R7, R5, 0x10, RZ ;  /* 0x0000001005077819 */ /* 0x000fe200000006ff */
[----:B------:R-:W-:Y:S01]  /*0a80*/  FADD.FTZ R5, RZ, R2 ;  /* 0x00000002ff057221 */ /* 0x000fe20000010000 */
[----:B------:R-:W-:Y:S01]  /*0a90*/  FFMA.FTZ R2, R2, R2, RZ ;  /* 0x0000000202027223 */ /* 0x000fe200000100ff */
[----:B------:R-:W-:Y:S02]  /*0aa0*/  SHF.L.U32 R8, R11, 0x10, RZ ;  /* 0x000000100b087819 */ /* 0x000fe400000006ff */
[----:B------:R-:W-:Y:S01]  /*0ab0*/  FADD.FTZ R5, R5, R7 ;  /* 0x0000000705057221 */ /* 0x000fe20000010000 */
[--C-:B------:R-:W-:Y:S01]  /*0ac0*/  FFMA.FTZ R7, R7, R7, R2.reuse ;  /* 0x0000000707077223 */ /* 0x100fe20000010002 */
[----:B------:R-:W-:Y:S02]  /*0ad0*/  PRMT R2, R11, 0x7632, R2 ;  /* 0x000076320b027816 */ /* 0x000fe40000000002 */
[----:B------:R-:W-:Y:S01]  /*0ae0*/  FADD.FTZ R5, R5, R8 ;  /* 0x0000000805057221 */ /* 0x000fe20000010000 */
[----:B------:R-:W-:Y:S01]  /*0af0*/  FFMA.FTZ R7, R8, R8, R7 ;  /* 0x0000000808077223 */ /* 0x000fe20000010007 */
[----:B------:R-:W-:-:S02]  /*0b00*/  SHF.L.U32 R2, R2, 0x10, RZ ;  /* 0x0000001002027819 */ /* 0x000fc400000006ff */
[----:B---3--:R-:W-:-:S03]  /*0b10*/  SHF.L.U32 R8, R12, 0x10, RZ ;  /* 0x000000100c087819 */ /* 0x008fc600000006ff */
[--C-:B------:R-:W-:Y:S01]  /*0b20*/  FADD.FTZ R5, R5, R2.reuse ;  /* 0x0000000205057221 */ /* 0x100fe20000010000 */
[----:B------:R-:W-:Y:S01]  /*0b30*/  FFMA.FTZ R7, R2, R2, R7 ;  /* 0x0000000202077223 */ /* 0x000fe20000010007 */
[----:B------:R-:W-:Y:S02]  /*0b40*/  PRMT R2, R12, 0x7632, R2 ;  /* 0x000076320c027816 */ /* 0x000fe40000000002 */
[----:B------:R-:W-:Y:S01]  /*0b50*/  LEA R90, P1, R9, UR8, 0x1 ;  /* 0x00000008095a7c11 */ /* 0x000fe2000f8208ff */
[----:B------:R-:W-:Y:S01]  /*0b60*/  FADD.FTZ R5, R5, R8 ;  /* 0x0000000805057221 */ /* 0x000fe20000010000 */
[----:B------:R-:W-:Y:S01]  /*0b70*/  SHF.L.U32 R2, R2, 0x10, RZ ;  /* 0x0000001002027819 */ /* 0x000fe200000006ff */
[----:B------:R-:W-:Y:S01]  /*0b80*/  FFMA.FTZ R7, R8, R8, R7 ;  /* 0x0000000808077223 */ /* 0x000fe20000010007 */
[----:B------:R-:W-:Y:S02]  /*0b90*/  SHF.L.U32 R8, R13, 0x10, RZ ;  /* 0x000000100d087819 */ /* 0x000fe400000006ff */
[----:B------:R-:W-:Y:S01]  /*0ba0*/  LEA.HI.X R91, R9, UR9, R30, 0x1, P1 ;  /* 0x00000009095b7c11 */ /* 0x000fe200088f0c1e */
[--C-:B------:R-:W-:Y:S01]  /*0bb0*/  FADD.FTZ R5, R5, R2.reuse ;  /* 0x0000000205057221 */ /* 0x100fe20000010000 */
[----:B------:R-:W-:Y:S01]  /*0bc0*/  FFMA.FTZ R7, R2, R2, R7 ;  /* 0x0000000202077223 */ /* 0x000fe20000010007 */
[----:B------:R-:W-:-:S02]  /*0bd0*/  PRMT R2, R13, 0x7632, R2 ;  /* 0x000076320d027816 */ /* 0x000fc40000000002 */
[----:B------:R-:W-:Y:S01]  /*0be0*/  IADD3 R43, R53, 0x2d000, RZ ;  /* 0x0002d000352b7810 */ /* 0x000fe20007ffe0ff */
[----:B------:R-:W-:Y:S01]  /*0bf0*/  FADD.FTZ R5, R5, R8 ;  /* 0x0000000805057221 */ /* 0x000fe20000010000 */
[----:B------:R-:W-:Y:S01]  /*0c00*/  FFMA.FTZ R7, R8, R8, R7 ;  /* 0x0000000808077223 */ /* 0x000fe20000010007 */
[----:B------:R-:W-:Y:S01]  /*0c10*/  SHF.L.U32 R8, R2, 0x10, RZ ;  /* 0x0000001002087819 */ /* 0x000fe200000006ff */
[----:B------:R-:W3:Y:S01]  /*0c20*/  LDG.E.64.CONSTANT R90, desc[UR16][R90.64] ;  /* 0x000000105a5a7981 */ /* 0x000ee2000c1e9b00 */
[----:B------:R-:W-:-:S03]  /*0c30*/  IADD3 R9, P1, R43, R6, RZ ;  /* 0x000000062b097210 */ /* 0x000fc60007f3e0ff */
[----:B------:R-:W-:Y:S01]  /*0c40*/  FADD.FTZ R5, R5, R8 ;  /* 0x0000000805057221 */ /* 0x000fe20000010000 */
[----:B------:R-:W-:Y:S01]  /*0c50*/  FFMA.FTZ R7, R8, R8, R7 ;  /* 0x0000000808077223 */ /* 0x000fe20000010007 */
[----:B------:R-:W-:Y:S02]  /*0c60*/  IADD3.X R8, RZ, R3, RZ, P1, !PT ;  /* 0x00000003ff087210 */ /* 0x000fe40000ffe4ff */
[----:B------:R-:W-:-:S04]  /*0c70*/  LEA R92, P1, R9, UR8, 0x1 ;  /* 0x00000008095c7c11 */ /* 0x000fc8000f8208ff */
[----:B------:R-:W-:Y:S02]  /*0c80*/  LEA.HI.X R93, R9, UR9, R8, 0x1, P1 ;  /* 0x00000009095d7c11 */ /* 0x000fe400088f0c08 */
[----:B------:R-:W-:Y:S02]  /*0c90*/  IADD3 R47, R53, 0x2f800, RZ ;  /* 0x0002f800352f7810 */ /* 0x000fe40007ffe0ff */
[C---:B----4-:R-:W-:Y:S02]  /*0ca0*/  SHF.L.U32 R30, R14.reuse, 0x10, RZ ;  /* 0x000000100e1e7819 */ /* 0x050fe400000006ff */
[----:B------:R-:W4:Y:S01]  /*0cb0*/  LDG.E.64.CONSTANT R92, desc[UR16][R92.64] ;  /* 0x000000105c5c7981 */ /* 0x000f22000c1e9b00 */
[----:B------:R-:W-:Y:S02]  /*0cc0*/  IADD3 R9, P1, R47, R6, RZ ;  /* 0x000000062f097210 */ /* 0x000fe40007f3e0ff */
[----:B------:R-:W-:Y:S01]  /*0cd0*/  PRMT R2, R14, 0x7632, R2 ;  /* 0x000076320e027816 */ /* 0x000fe20000000002 */
[----:B------:R-:W-:Y:S01]  /*0ce0*/  FADD.FTZ R5, R5, R30 ;  /* 0x0000001e05057221 */ /* 0x000fe20000010000 */
[----:B------:R-:W-:Y:S01]  /*0cf0*/  FFMA.FTZ R7, R30, R30, R7 ;  /* 0x0000001e1e077223 */ /* 0x000fe20000010007 */
[----:B------:R-:W-:-:S02]  /*0d00*/  IADD3.X R30, RZ, R3, RZ, P1, !PT ;  /* 0x00000003ff1e7210 */ /* 0x000fc40000ffe4ff */
[C---:B------:R-:W-:Y:S02]  /*0d10*/  LEA R94, P1, R9.reuse, UR8, 0x1 ;  /* 0x00000008095e7c11 */ /* 0x040fe4000f8208ff */
[----:B------:R-:W-:Y:S02]  /*0d20*/  SHF.L.U32 R2, R2, 0x10, RZ ;  /* 0x0000001002027819 */ /* 0x000fe400000006ff */
[----:B------:R-:W-:Y:S02]  /*0d30*/  LEA.HI.X R95, R9, UR9, R30, 0x1, P1 ;  /* 0x00000009095f7c11 */ /* 0x000fe400088f0c1e */
[----:B------:R-:W-:Y:S01]  /*0d40*/  SHF.L.U32 R8, R15, 0x10, RZ ;  /* 0x000000100f087819 */ /* 0x000fe200000006ff */
[--C-:B------:R-:W-:Y:S01]  /*0d50*/  FADD.FTZ R5, R5, R2.reuse ;  /* 0x0000000205057221 */ /* 0x100fe20000010000 */
[----:B------:R-:W-:Y:S01]  /*0d60*/  FFMA.FTZ R7, R2, R2, R7 ;  /* 0x0000000202077223 */ /* 0x000fe20000010007 */
[----:B------:R-:W-:Y:S01]  /*0d70*/  PRMT R2, R15, 0x7632, R2 ;  /* 0x000076320f027816 */ /* 0x000fe20000000002 */
[----:B------:R-:W5:Y:S01]  /*0d80*/  LDG.E.64.CONSTANT R94, desc[UR16][R94.64] ;  /* 0x000000105e5e7981 */ /* 0x000f62000c1e9b00 */
[----:B------:R-:W-:Y:S01]  /*0d90*/  IADD3 R51, R53, 0x32000, RZ ;  /* 0x0003200035337810 */ /* 0x000fe20007ffe0ff */
[----:B------:R-:W-:Y:S01]  /*0da0*/  FADD.FTZ R5, R5, R8 ;  /* 0x0000000805057221 */ /* 0x000fe20000010000 */
[----:B------:R-:W-:Y:S01]  /*0db0*/  SHF.L.U32 R2, R2, 0x10, RZ ;  /* 0x0000001002027819 */ /* 0x000fe200000006ff */
[----:B------:R-:W-:Y:S01]  /*0dc0*/  FFMA.FTZ R7, R8, R8, R7 ;  /* 0x0000000808077223 */ /* 0x000fe20000010007 */
[----:B------:R-:W-:-:S02]  /*0dd0*/  IADD3 R30, P1, R51, R6, RZ ;  /* 0x00000006331e7210 */ /* 0x000fc40007f3e0ff */
[----:B--2---:R-:W-:Y:S01]  /*0de0*/  SHF.L.U32 R8, R16, 0x10, RZ ;  /* 0x0000001010087819 */ /* 0x004fe200000006ff */
[--C-:B------:R-:W-:Y:S01]  /*0df0*/  FADD.FTZ R5, R5, R2.reuse ;  /* 0x0000000205057221 */ /* 0x100fe20000010000 */
[----:B------:R-:W-:Y:S01]  /*0e00*/  IADD3.X R31, RZ, R3, RZ, P1, !PT ;  /* 0x00000003ff1f7210 */ /* 0x000fe20000ffe4ff */
[----:B------:R-:W-:Y:S01]  /*0e10*/  FFMA.FTZ R7, R2, R2, R7 ;  /* 0x0000000202077223 */ /* 0x000fe20000010007 */
[----:B------:R-:W-:Y:S02]  /*0e20*/  LEA R96, P1, R30, UR8, 0x1 ;  /* 0x000000081e607c11 */ /* 0x000fe4000f8208ff */
[----:B------:R-:W-:Y:S02]  /*0e30*/  PRMT R2, R16, 0x7632, R2 ;  /* 0x0000763210027816 */ /* 0x000fe40000000002 */
[----:B------:R-:W-:Y:S01]  /*0e40*/  LEA.HI.X R97, R30, UR9, R31, 0x1, P1 ;  /* 0x000000091e617c11 */ /* 0x000fe200088f0c1f */
[----:B------:R-:W-:Y:S01]  /*0e50*/  FADD.FTZ R5, R5, R8 ;  /* 0x0000000805057221 */ /* 0x000fe20000010000 */
[----:B------:R-:W-:Y:S01]  /*0e60*/  SHF.L.U32 R2, R2, 0x10, RZ ;  /* 0x0000001002027819 */ /* 0x000fe200000006ff */
[----:B------:R-:W-:Y:S01]  /*0e70*/  FFMA.FTZ R7, R8, R8, R7 ;  /* 0x0000000808077223 */ /* 0x000fe20000010007 */
[----:B------:R-:W-:-:S02]  /*0e80*/  IADD3 R119, R53, 0x34800, RZ ;  /* 0x0003480035777810 */ /* 0x000fc40007ffe0ff */
[----:B------:R-:W2:Y:S01]  /*0e90*/  LDG.E.64.CONSTANT R96, desc[UR16][R96.64] ;  /* 0x0000001060607981 */ /* 0x000ea2000c1e9b00 */
[--C-:B------:R-:W-:Y:S01]  /*0ea0*/  FADD.FTZ R5, R5, R2.reuse ;  /* 0x0000000205057221 */ /* 0x100fe20000010000 */
[----:B------:R-:W-:Y:S01]  /*0eb0*/  FFMA.FTZ R7, R2, R2, R7 ;  /* 0x0000000202077223 */ /* 0x000fe20000010007 */
[C---:B------:R-:W-:Y:S02]  /*0ec0*/  SHF.L.U32 R8, R17.reuse, 0x10, RZ ;  /* 0x0000001011087819 */ /* 0x040fe400000006ff */
[----:B------:R-:W-:Y:S02]  /*0ed0*/  PRMT R2, R17, 0x7632, R2 ;  /* 0x0000763211027816 */ /* 0x000fe40000000002 */
[----:B------:R-:W-:Y:S01]  /*0ee0*/  IADD3 R9, P2, R119, R6, RZ ;  /* 0x0000000677097210 */ /* 0x000fe20007f5e0ff */
[----:B------:R-:W-:Y:S01]  /*0ef0*/  FADD.FTZ R5, R5, R8 ;  /* 0x0000000805057221 */ /* 0x000fe20000010000 */
[----:B------:R-:W-:Y:S01]  /*0f00*/  SHF.L.U32 R2, R2, 0x10, RZ ;  /* 0x0000001002027819 */ /* 0x000fe200000006ff */
[----:B------:R-:W-:Y:S01]  /*0f10*/  FFMA.FTZ R7, R8, R8, R7 ;  /* 0x0000000808077223 */ /* 0x000fe20000010007 */
[----:B------:R-:W-:-:S02]  /*0f20*/  IADD3.X R30, RZ, R3, RZ, P2, !PT ;  /* 0x00000003ff1e7210 */ /* 0x000fc400017fe4ff */
[----:B------:R-:W-:Y:S01]  /*0f30*/  LEA R98, P1, R9, UR8, 0x1 ;  /* 0x0000000809627c11 */ /* 0x000fe2000f8208ff */
[----:B------:R-:W-:Y:S01]  /*0f40*/  FADD.FTZ R5, R5, R2 ;  /* 0x0000000205057221 */ /* 0x000fe20000010000 */
[----:B------:R-:W-:Y:S01]  /*0f50*/  SHF.L.U32 R8, R18, 0x10, RZ ;  /* 0x0000001012087819 */ /* 0x000fe200000006ff */
[----:B------:R-:W-:Y:S01]  /*0f60*/  FFMA.FTZ R7, R2, R2, R7 ;  /* 0x0000000202077223 */ /* 0x000fe20000010007 */
[----:B------:R-:W-:Y:S02]  /*0f70*/  LEA.HI.X R99, R9, UR9, R30, 0x1, P1 ;  /* 0x0000000909637c11 */ /* 0x000fe400088f0c1e */
[----:B------:R-:W-:Y:S01]  /*0f80*/  PRMT R2, R18, 0x7632, R2 ;  /* 0x0000763212027816 */ /* 0x000fe20000000002 */
[----:B------:R-:W-:Y:S01]  /*0f90*/  FADD.FTZ R5, R5, R8 ;  /* 0x0000000805057221 */ /* 0x000fe20000010000 */
[----:B------:R-:W-:Y:S01]  /*0fa0*/  IADD3 R123, R53, 0x37000, RZ ;  /* 0x00037000357b7810 */ /* 0x000fe20007ffe0ff */
[----:B------:R-:W-:Y:S01]  /*0fb0*/  FFMA.FTZ R7, R8, R8, R7 ;  /* 0x0000000808077223 */ /* 0x000fe20000010007 */
[----:B------:R-:W-:Y:S01]  /*0fc0*/  SHF.L.U32 R8, R2, 0x10, RZ ;  /* 0x0000001002087819 */ /* 0x000fe200000006ff */
[----:B------:R-:W2:Y:S01]  /*0fd0*/  LDG.E.64.CONSTANT R98, desc[UR16][R98.64] ;  /* 0x0000001062627981 */ /* 0x000ea2000c1e9b00 */
[----:B------:R-:W-:-:S03]  /*0fe0*/  IADD3 R9, P1, R123, R6, RZ ;  /* 0x000000067b097210 */ /* 0x000fc60007f3e0ff */
[----:B------:R-:W-:Y:S01]  /*0ff0*/  FADD.FTZ R5, R5, R8 ;  /* 0x0000000805057221 */ /* 0x000fe20000010000 */
[----:B------:R-:W-:Y:S01]  /*1000*/  FFMA.FTZ R7, R8, R8, R7 ;  /* 0x0000000808077223 */ /* 0x000fe20000010007 */
[----:B------:R-:W-:Y:S02]  /*1010*/  IADD3.X R8, RZ, R3, RZ, P1, !PT ;  /* 0x00000003ff087210 */ /* 0x000fe40000ffe4ff */
[----:B------:R-:W-:Y:S02]  /*1020*/  LEA R100, P1, R9, UR8, 0x1 ;  /* 0x0000000809647c11 */ /* 0x000fe4000f8208ff */
[----:B------:R-:W-:Y:S02]  /*1030*/  SHF.L.U32 R30, R19, 0x10, RZ ;  /* 0x00000010131e7819 */ /* 0x000fe400000006ff */
[----:B------:R-:W-:Y:S02]  /*1040*/  LEA.HI.X R101, R9, UR9, R8, 0x1, P1 ;  /* 0x0000000909657c11 */ /* 0x000fe400088f0c08 */
[----:B------:R-:W-:-:S02]  /*1050*/  PRMT R2, R19, 0x7632, R2 ;  /* 0x0000763213027816 */ /* 0x000fc40000000002 */
[----:B------:R-:W-:Y:S01]  /*1060*/  IADD3 R127, R53, 0x39800, RZ ;  /* 0x00039800357f7810 */ /* 0x000fe20007ffe0ff */
[----:B------:R-:W-:Y:S01]  /*1070*/  FADD.FTZ R5, R5, R30 ;  /* 0x0000001e05057221 */ /* 0x000fe20000010000 */
[----:B------:R-:W-:Y:S01]  /*1080*/  FFMA.FTZ R7, R30, R30, R7 ;  /* 0x0000001e1e077223 */ /* 0x000fe20000010007 */
[----:B------:R-:W2:Y:S01]  /*1090*/  LDG.E.64.CONSTANT R100, desc[UR16][R100.64] ;  /* 0x0000001064647981 */ /* 0x000ea2000c1e9b00 */
[----:B------:R-:W-:Y:S02]  /*10a0*/  SHF.L.U32 R2, R2, 0x10, RZ ;  /* 0x0000001002027819 */ /* 0x000fe400000006ff */
[----:B------:R-:W-:Y:S02]  /*10b0*/  IADD3 R30, P1, R127, R6, RZ ;  /* 0x000000067f1e7210 */ /* 0x000fe40007f3e0ff */
[----:B------:R-:W-:Y:S01]  /*10c0*/  SHF.L.U32 R8, R20, 0x10, RZ ;  /* 0x0000001014087819 */ /* 0x000fe200000006ff */
[----:B------:R-:W-:Y:S01]  /*10d0*/  FADD.FTZ R5, R5, R2 ;  /* 0x0000000205057221 */ /* 0x000fe20000010000 */
[----:B------:R-:W-:Y:S01]  /*10e0*/  IADD3.X R31, RZ, R3, RZ, P1, !PT ;  /* 0x00000003ff1f7210 */ /* 0x000fe20000ffe4ff */
[----:B------:R-:W-:Y:S01]  /*10f0*/  FFMA.FTZ R7, R2, R2, R7 ;  /* 0x0000000202077223 */ /* 0x000fe20000010007 */
[----:B------:R-:W-:-:S02]  /*1100*/  LEA R102, P1, R30, UR8, 0x1 ;  /* 0x000000081e667c11 */ /* 0x000fc4000f8208ff */
[----:B------:R-:W-:Y:S02]  /*1110*/  PRMT R2, R20, 0x7632, R2 ;  /* 0x0000763214027816 */ /* 0x000fe40000000002 */
[----:B------:R-:W-:Y:S01]  /*1120*/  LEA.HI.X R103, R30, UR9, R31, 0x1, P1 ;  /* 0x000000091e677c11 */ /* 0x000fe200088f0c1f */
[----:B------:R-:W-:Y:S01]  /*1130*/  FADD.FTZ R5, R5, R8 ;  /* 0x0000000805057221 */ /* 0x000fe20000010000 */
[----:B------:R-:W-:Y:S01]  /*1140*/  SHF.L.U32 R2, R2, 0x10, RZ ;  /* 0x0000001002027819 */ /* 0x000fe200000006ff */
[----:B------:R-:W-:Y:S01]  /*1150*/  FFMA.FTZ R7, R8, R8, R7 ;  /* 0x0000000808077223 */ /* 0x000fe20000010007 */
[----:B------:R-:W-:Y:S02]  /*1160*/  IADD3 R131, R53, 0x3c000, RZ ;  /* 0x0003c00035837810 */ /* 0x000fe40007ffe0ff */
[----:B------:R-:W2:Y:S01]  /*1170*/  LDG.E.64.CONSTANT R102, desc[UR16][R102.64] ;  /* 0x0000001066667981 */ /* 0x000ea2000c1e9b00 */
[----:B------:R-:W-:Y:S01]  /*1180*/  FADD.FTZ R5, R5, R2 ;  /* 0x0000000205057221 */ /* 0x000fe20000010000 */
[----:B------:R-:W-:Y:S01]  /*1190*/  FFMA.FTZ R7, R2, R2, R7 ;  /* 0x0000000202077223 */ /* 0x000fe20000010007 */
[----:B------:R-:W-:-:S02]  /*11a0*/  SHF.L.U32 R8, R21, 0x10, RZ ;  /* 0x0000001015087819 */ /* 0x000fc400000006ff */
[----:B------:R-:W-:Y:S02]  /*11b0*/  PRMT R2, R21, 0x7632, R2 ;  /* 0x0000763215027816 */ /* 0x000fe40000000002 */
[----:B------:R-:W-:Y:S01]  /*11c0*/  IADD3 R9, P2, R131, R6, RZ ;  /* 0x0000000683097210 */ /* 0x000fe20007f5e0ff */
[----:B------:R-:W-:Y:S01]  /*11d0*/  FADD.FTZ R5, R5, R8 ;  /* 0x0000000805057221 */ /* 0x000fe20000010000 */
[----:B------:R-:W-:Y:S01]  /*11e0*/  SHF.L.U32 R2, R2, 0x10, RZ ;  /* 0x0000001002027819 */ /* 0x000fe200000006ff */
[----:B------:R-:W-:Y:S01]  /*11f0*/  FFMA.FTZ R7, R8, R8, R7 ;  /* 0x0000000808077223 */ /* 0x000fe20000010007 */
[----:B------:R-:W-:Y:S02]  /*1200*/  IADD3.X R30, RZ, R3, RZ, P2, !PT ;  /* 0x00000003ff1e7210 */ /* 0x000fe400017fe4ff */
[----:B------:R-:W-:Y:S01]  /*1210*/  LEA R104, P1, R9, UR8, 0x1 ;  /* 0x0000000809687c11 */ /* 0x000fe2000f8208ff */
[----:B------:R-:W-:Y:S01]  /*1220*/  FADD.FTZ R5, R5, R2 ;  /* 0x0000000205057221 */ /* 0x000fe20000010000 */
[----:B------:R-:W-:Y:S01]  /*1230*/  SHF.L.U32 R8, R22, 0x10, RZ ;  /* 0x0000001016087819 */ /* 0x000fe200000006ff */
[----:B------:R-:W-:Y:S01]  /*1240*/  FFMA.FTZ R7, R2, R2, R7 ;  /* 0x0000000202077223 */ /* 0x000fe20000010007 */
[----:B------:R-:W-:-:S02]  /*1250*/  LEA.HI.X R105, R9, UR9, R30, 0x1, P1 ;  /* 0x0000000909697c11 */ /* 0x000fc400088f0c1e */
        /* <DEDUP_REMOVED lines=10> */
[C---:B------:R-:W-:Y:S02]  /*1300*/  SHF.L.U32 R30, R23.reuse, 0x10, RZ ;  /* 0x00000010171e7819 */ /* 0x040fe400000006ff */
[----:B------:R-:W-:Y:S02]  /*1310*/  PRMT R2, R23, 0x7632, R2 ;  /* 0x0000763217027816 */ /* 0x000fe40000000002 */
[----:B------:R-:W-:Y:S01]  /*1320*/  LEA R106, P1, R9, UR8, 0x1 ;  /* 0x00000008096a7c11 */ /* 0x000fe2000f8208ff */
[----:B------:R-:W-:Y:S01]  /*1330*/  FADD.FTZ R5, R5, R30 ;  /* 0x0000001e05057221 */ /* 0x000fe20000010000 */
[----:B------:R-:W-:Y:S01]  /*1340*/  SHF.L.U32 R2, R2, 0x10, RZ ;  /* 0x0000001002027819 */ /* 0x000fe200000006ff */
[----:B------:R-:W-:Y:S01]  /*1350*/  FFMA.FTZ R7, R30, R30, R7 ;  /* 0x0000001e1e077223 */ /* 0x000fe20000010007 */
[----:B------:R-:W-:-:S02]  /*1360*/  LEA.HI.X R107, R9, UR9, R8, 0x1, P1 ;  /* 0x00000009096b7c11 */ /* 0x000fc400088f0c08 */
[----:B------:R-:W-:Y:S01]  /*1370*/  IADD3 R114, R53, 0x41000, RZ ;  /* 0x0004100035727810 */ /* 0x000fe20007ffe0ff */
[--C-:B------:R-:W-:Y:S01]  /*1380*/  FADD.FTZ R5, R5, R2.reuse ;  /* 0x0000000205057221 */ /* 0x100fe20000010000 */
[----:B------:R-:W-:Y:S01]  /*1390*/  FFMA.FTZ R7, R2, R2, R7 ;  /* 0x0000000202077223 */ /* 0x000fe20000010007 */
[C---:B------:R-:W-:Y:S01]  /*13a0*/  SHF.L.U32 R8, R24.reuse, 0x10, RZ ;  /* 0x0000001018087819 */ /* 0x040fe200000006ff */
[----:B------:R-:W2:Y:S01]  /*13b0*/  LDG.E.64.CONSTANT R106, desc[UR16][R106.64] ;  /* 0x000000106a6a7981 */ /* 0x000ea2000c1e9b00 */
[----:B------:R-:W-:Y:S02]  /*13c0*/  PRMT R2, R24, 0x7632, R2 ;  /* 0x0000763218027816 */ /* 0x000fe40000000002 */
[----:B------:R-:W-:Y:S01]  /*13d0*/  IADD3 R9, P1, R114, R6, RZ ;  /* 0x0000000672097210 */ /* 0x000fe20007f3e0ff */
[----:B------:R-:W-:Y:S01]  /*13e0*/  FADD.FTZ R5, R5, R8 ;  /* 0x0000000805057221 */ /* 0x000fe20000010000 */
[----:B------:R-:W-:Y:S01]  /*13f0*/  SHF.L.U32 R2, R2, 0x10, RZ ;  /* 0x0000001002027819 */ /* 0x000fe200000006ff */
[----:B------:R-:W-:Y:S01]  /*1400*/  FFMA.FTZ R7, R8, R8, R7 ;  /* 0x0000000808077223 */ /* 0x000fe20000010007 */
[----:B------:R-:W-:-:S02]  /*1410*/  IADD3.X R30, RZ, R3, RZ, P1, !PT ;  /* 0x00000003ff1e7210 */ /* 0x000fc40000ffe4ff */
[----:B------:R-:W-:Y:S01]  /*1420*/  LEA R108, P1, R9, UR8, 0x1 ;  /* 0x00000008096c7c11 */ /* 0x000fe2000f8208ff */
[--C-:B------:R-:W-:Y:S01]  /*1430*/  FADD.FTZ R5, R5, R2.reuse ;  /* 0x0000000205057221 */ /* 0x100fe20000010000 */
[C---:B------:R-:W-:Y:S01]  /*1440*/  SHF.L.U32 R8, R25.reuse, 0x10, RZ ;  /* 0x0000001019087819 */ /* 0x040fe200000006ff */
[----:B------:R-:W-:Y:S01]  /*1450*/  FFMA.FTZ R7, R2, R2, R7 ;  /* 0x0000000202077223 */ /* 0x000fe20000010007 */
[----:B------:R-:W-:Y:S02]  /*1460*/  PRMT R2, R25, 0x7632, R2 ;  /* 0x0000763219027816 */ /* 0x000fe40000000002 */
[----:B------:R-:W-:Y:S01]  /*1470*/  LEA.HI.X R109, R9, UR9, R30, 0x1, P1 ;  /* 0x00000009096d7c11 */ /* 0x000fe200088f0c1e */
[----:B------:R-:W-:Y:S01]  /*1480*/  FADD.FTZ R5, R5, R8 ;  /* 0x0000000805057221 */ /* 0x000fe20000010000 */
[----:B------:R-:W-:Y:S01]  /*1490*/  FFMA.FTZ R7, R8, R8, R7 ;  /* 0x0000000808077223 */ /* 0x000fe20000010007 */
[----:B------:R-:W-:Y:S02]  /*14a0*/  IADD3 R31, R53, 0x43800, RZ ;  /* 0x00043800351f7810 */ /* 0x000fe40007ffe0ff */
[----:B------:R-:W-:Y:S01]  /*14b0*/  SHF.L.U32 R8, R2, 0x10, RZ ;  /* 0x0000001002087819 */ /* 0x000fe200000006ff */
[----:B------:R-:W2:Y:S01]  /*14c0*/  LDG.E.64.CONSTANT R108, desc[UR16][R108.64] ;  /* 0x000000106c6c7981 */ /* 0x000ea2000c1e9b00 */
[----:B------:R-:W-:-:S02]  /*14d0*/  IADD3 R34, P1, R31, R6, RZ ;  /* 0x000000061f227210 */ /* 0x000fc40007f3e0ff */
[C---:B------:R-:W-:Y:S01]  /*14e0*/  SHF.L.U32 R30, R26.reuse, 0x10, RZ ;  /* 0x000000101a1e7819 */ /* 0x040fe200000006ff */
[----:B------:R-:W-:Y:S01]  /*14f0*/  FADD.FTZ R5, R5, R8 ;  /* 0x0000000805057221 */ /* 0x000fe20000010000 */
[----:B------:R-:W-:Y:S01]  /*1500*/  PRMT R2, R26, 0x7632, R2 ;  /* 0x000076321a027816 */ /* 0x000fe20000000002 */
[----:B------:R-:W-:Y:S01]  /*1510*/  FFMA.FTZ R7, R8, R8, R7 ;  /* 0x0000000808077223 */ /* 0x000fe20000010007 */
[----:B------:R-:W-:Y:S01]  /*1520*/  IADD3.X R111, RZ, R3, RZ, P1, !PT ;  /* 0x00000003ff6f7210 */ /* 0x000fe20000ffe4ff */
[----:B------:R-:W-:Y:S01]  /*1530*/  FADD.FTZ R5, R5, R30 ;  /* 0x0000001e05057221 */ /* 0x000fe20000010000 */
[----:B------:R-:W-:Y:S01]  /*1540*/  SHF.L.U32 R2, R2, 0x10, RZ ;  /* 0x0000001002027819 */ /* 0x000fe200000006ff */
[----:B------:R-:W-:Y:S01]  /*1550*/  FFMA.FTZ R7, R30, R30, R7 ;  /* 0x0000001e1e077223 */ /* 0x000fe20000010007 */
[C---:B------:R-:W-:Y:S02]  /*1560*/  LEA R110, P1, R34.reuse, UR8, 0x1 ;  /* 0x00000008226e7c11 */ /* 0x040fe4000f8208ff */
[----:B------:R-:W-:Y:S01]  /*1570*/  SHF.L.U32 R8, R27, 0x10, RZ ;  /* 0x000000101b087819 */ /* 0x000fe200000006ff */
[--C-:B------:R-:W-:Y:S01]  /*1580*/  FADD.FTZ R5, R5, R2.reuse ;  /* 0x0000000205057221 */ /* 0x100fe20000010000 */
[----:B------:R-:W-:Y:S01]  /*1590*/  LEA.HI.X R111, R34, UR9, R111, 0x1, P1 ;  /* 0x00000009226f7c11 */ /* 0x000fe200088f0c6f */
[----:B------:R-:W-:Y:S01]  /*15a0*/  FFMA.FTZ R7, R2, R2, R7 ;  /* 0x0000000202077223 */ /* 0x000fe20000010007 */
[----:B------:R-:W-:-:S02]  /*15b0*/  PRMT R2, R27, 0x7632, R2 ;  /* 0x000076321b027816 */ /* 0x000fc40000000002 */
[----:B------:R-:W-:Y:S01]  /*15c0*/  IADD3 R35, R53, 0x46000, RZ ;  /* 0x0004600035237810 */ /* 0x000fe20007ffe0ff */
[----:B------:R-:W-:Y:S01]  /*15d0*/  FADD.FTZ R5, R5, R8 ;  /* 0x0000000805057221 */ /* 0x000fe20000010000 */
[----:B------:R-:W-:Y:S01]  /*15e0*/  SHF.L.U32 R2, R2, 0x10, RZ ;  /* 0x0000001002027819 */ /* 0x000fe200000006ff */
[----:B------:R-:W2:Y:S01]  /*15f0*/  LDG.E.64.CONSTANT R110, desc[UR16][R110.64] ;  /* 0x000000106e6e7981 */ /* 0x000ea2000c1e9b00 */
[----:B------:R-:W-:Y:S01]  /*1600*/  IADD3 R9, P2, R35, R6, RZ ;  /* 0x0000000623097210 */ /* 0x000fe20007f5e0ff */
[----:B------:R-:W-:Y:S01]  /*1610*/  FFMA.FTZ R7, R8, R8, R7 ;  /* 0x0000000808077223 */ /* 0x000fe20000010007 */
[----:B------:R-:W-:Y:S01]  /*1620*/  SHF.L.U32 R8, R28, 0x10, RZ ;  /* 0x000000101c087819 */ /* 0x000fe200000006ff */
[----:B------:R-:W-:Y:S01]  /*1630*/  FADD.FTZ R5, R5, R2 ;  /* 0x0000000205057221 */ /* 0x000fe20000010000 */
[----:B------:R-:W-:Y:S01]  /*1640*/  IADD3.X R30, RZ, R3, RZ, P2, !PT ;  /* 0x00000003ff1e7210 */ /* 0x000fe200017fe4ff */
[----:B------:R-:W-:Y:S01]  /*1650*/  FFMA.FTZ R7, R2, R2, R7 ;  /* 0x0000000202077223 */ /* 0x000fe20000010007 */
[----:B------:R-:W-:-:S02]  /*1660*/  LEA R112, P2, R9, UR8, 0x1 ;  /* 0x0000000809707c11 */ /* 0x000fc4000f8408ff */
[----:B------:R-:W-:Y:S01]  /*1670*/  PRMT R2, R28, 0x7632, R2 ;  /* 0x000076321c027816 */ /* 0x000fe20000000002 */
[----:B------:R-:W-:Y:S01]  /*1680*/  FADD.FTZ R5, R5, R8 ;  /* 0x0000000805057221 */ /* 0x000fe20000010000 */
[----:B------:R-:W-:Y:S01]  /*1690*/  LEA.HI.X R113, R9, UR9, R30, 0x1, P2 ;  /* 0x0000000909717c11 */ /* 0x000fe200090f0c1e */
[----:B------:R-:W-:Y:S01]  /*16a0*/  FFMA.FTZ R7, R8, R8, R7 ;  /* 0x0000000808077223 */ /* 0x000fe20000010007 */
[----:B------:R-:W-:Y:S02]  /*16b0*/  SHF.L.U32 R2, R2, 0x10, RZ ;  /* 0x0000001002027819 */ /* 0x000fe400000006ff */
[----:B------:R-:W-:Y:S02]  /*16c0*/  IADD3 R135, R53, 0x48800, RZ ;  /* 0x0004880035877810 */ /* 0x000fe40007ffe0ff */
[----:B------:R-:W-:Y:S01]  /*16d0*/  SHF.L.U32 R8, R29, 0x10, RZ ;  /* 0x000000101d087819 */ /* 0x000fe200000006ff */
[--C-:B------:R-:W-:Y:S01]  /*16e0*/  FADD.FTZ R5, R5, R2.reuse ;  /* 0x0000000205057221 */ /* 0x100fe20000010000 */
[----:B------:R-:W-:Y:S01]  /*16f0*/  FFMA.FTZ R7, R2, R2, R7 ;  /* 0x0000000202077223 */ /* 0x000fe20000010007 */
[----:B------:R-:W-:Y:S01]  /*1700*/  PRMT R2, R29, 0x7632, R2 ;  /* 0x000076321d027816 */ /* 0x000fe20000000002 */
[----:B------:R-:W2:Y:S01]  /*1710*/  LDG.E.64.CONSTANT R112, desc[UR16][R112.64] ;  /* 0x0000001070707981 */ /* 0x000ea2000c1e9b00 */
        /* <DEDUP_REMOVED lines=16> */
[----:B------:R-:W-:-:S02]  /*1820*/  IADD3 R9, P1, R143, R6, RZ ;  /* 0x000000068f097210 */ /* 0x000fc40007f3e0ff */
[----:B------:R-:W-:Y:S01]  /*1830*/  SHF.L.U32 R30, R33, 0x10, RZ ;  /* 0x00000010211e7819 */ /* 0x000fe200000006ff */
[----:B------:R-:W-:Y:S01]  /*1840*/  FADD.FTZ R5, R5, R8 ;  /* 0x0000000805057221 */ /* 0x000fe20000010000 */
[----:B------:R-:W-:Y:S01]  /*1850*/  PRMT R2, R33, 0x7632, R2 ;  /* 0x0000763221027816 */ /* 0x000fe20000000002 */
[----:B------:R-:W-:Y:S01]  /*1860*/  FFMA.FTZ R7, R8, R8, R7 ;  /* 0x0000000808077223 */ /* 0x000fe20000010007 */
[----:B------:R-:W-:Y:S01]  /*1870*/  IADD3.X R34, RZ, R3, RZ, P1, !PT ;  /* 0x00000003ff227210 */ /* 0x000fe20000ffe4ff */
[----:B------:R-:W-:Y:S01]  /*1880*/  FADD.FTZ R5, R5, R30 ;  /* 0x0000001e05057221 */ /* 0x000fe20000010000 */
[C---:B------:R-:W-:Y:S01]  /*1890*/  LEA R120, P1, R9.reuse, UR8, 0x1 ;  /* 0x0000000809787c11 */ /* 0x040fe2000f8208ff */
[----:B------:R-:W-:Y:S01]  /*18a0*/  FFMA.FTZ R7, R30, R30, R7 ;  /* 0x0000001e1e077223 */ /* 0x000fe20000010007 */
[----:B------:R-:W-:Y:S02]  /*18b0*/  SHF.L.U32 R2, R2, 0x10, RZ ;  /* 0x0000001002027819 */ /* 0x000fe400000006ff */
        /* <DEDUP_REMOVED lines=11> */
[----:B------:R-:W-:-:S02]  /*1970*/  SHF.L.U32 R8, R37, 0x10, RZ ;  /* 0x0000001025087819 */ /* 0x000fc400000006ff */
[----:B------:R-:W-:Y:S01]  /*1980*/  PRMT R2, R37, 0x7632, R2 ;  /* 0x0000763225027816 */ /* 0x000fe20000000002 */
[----:B------:R-:W-:Y:S01]  /*1990*/  FADD.FTZ R5, R5, R6 ;  /* 0x0000000605057221 */ /* 0x000fe20000010000 */
[----:B------:R-:W-:Y:S01]  /*19a0*/  FFMA.FTZ R7, R6, R6, R7 ;  /* 0x0000000606077223 */ /* 0x000fe20000010007 */
[----:B------:R-:W-:Y:S02]  /*19b0*/  IADD3.X R30, RZ, R3, RZ, P1, !PT ;  /* 0x00000003ff1e7210 */ /* 0x000fe40000ffe4ff */
[----:B------:R-:W-:Y:S01]  /*19c0*/  LEA R124, P1, R9, UR8, 0x1 ;  /* 0x00000008097c7c11 */ /* 0x000fe2000f8208ff */
[----:B------:R-:W-:Y:S01]  /*19d0*/  FADD.FTZ R5, R5, R8 ;  /* 0x0000000805057221 */ /* 0x000fe20000010000 */
[----:B------:R-:W-:Y:S01]  /*19e0*/  SHF.L.U32 R6, R2, 0x10, RZ ;  /* 0x0000001002067819 */ /* 0x000fe200000006ff */
[----:B------:R-:W-:Y:S01]  /*19f0*/  FFMA.FTZ R7, R8, R8, R7 ;  /* 0x0000000808077223 */ /* 0x000fe20000010007 */
[----:B------:R-:W-:Y:S02]  /*1a00*/  LEA.HI.X R125, R9, UR9, R30, 0x1, P1 ;  /* 0x00000009097d7c11 */ /* 0x000fe400088f0c1e */
[C---:B------:R-:W-:Y:S01]  /*1a10*/  SHF.L.U32 R8, R40.reuse, 0x10, RZ ;  /* 0x0000001028087819 */ /* 0x040fe200000006ff */
[----:B------:R-:W-:Y:S01]  /*1a20*/  FADD.FTZ R5, R5, R6 ;  /* 0x0000000605057221 */ /* 0x000fe20000010000 */
[----:B------:R-:W-:Y:S01]  /*1a30*/  PRMT R2, R40, 0x7632, R2 ;  /* 0x0000763228027816 */ /* 0x000fe20000000002 */
[----:B------:R-:W-:Y:S01]  /*1a40*/  FFMA.FTZ R7, R6, R6, R7 ;  /* 0x0000000606077223 */ /* 0x000fe20000010007 */
[----:B------:R-:W2:Y:S01]  /*1a50*/  LDG.E.64.CONSTANT R124, desc[UR16][R124.64] ;  /* 0x000000107c7c7981 */ /* 0x000ea2000c1e9b00 */
[----:B------:R-:W-:Y:S01]  /*1a60*/  FADD.FTZ R5, R5, R8 ;  /* 0x0000000805057221 */ /* 0x000fe20000010000 */
[----:B------:R-:W-:Y:S01]  /*1a70*/  SHF.L.U32 R6, R2, 0x10, RZ ;  /* 0x0000001002067819 */ /* 0x000fe200000006ff */
[----:B------:R-:W-:Y:S01]  /*1a80*/  FFMA.FTZ R7, R8, R8, R7 ;  /* 0x0000000808077223 */ /* 0x000fe20000010007 */
[----:B------:R-:W-:-:S02]  /*1a90*/  SHF.L.U32 R8, R41, 0x10, RZ ;  /* 0x0000001029087819 */ /* 0x000fc400000006ff */
[----:B------:R-:W-:Y:S01]  /*1aa0*/  PRMT R2, R41, 0x7632, R2 ;  /* 0x0000763229027816 */ /* 0x000fe20000000002 */
[----:B------:R-:W-:Y:S01]  /*1ab0*/  FADD.FTZ R5, R5, R6 ;  /* 0x0000000605057221 */ /* 0x000fe20000010000 */
[----:B------:R-:W-:Y:S02]  /*1ac0*/  FFMA.FTZ R7, R6, R6, R7 ;  /* 0x0000000606077223 */ /* 0x000fe40000010007 */
[----:B------:R-:W-:Y:S01]  /*1ad0*/  SHF.L.U32 R6, R2, 0x10, RZ ;  /* 0x0000001002067819 */ /* 0x000fe200000006ff */
[----:B------:R-:W-:Y:S01]  /*1ae0*/  FADD.FTZ R5, R5, R8 ;  /* 0x0000000805057221 */ /* 0x000fe20000010000 */
[----:B------:R-:W-:Y:S01]  /*1af0*/  FFMA.FTZ R7, R8, R8, R7 ;  /* 0x0000000808077223 */ /* 0x000fe20000010007 */
[C---:B------:R-:W-:Y:S02]  /*1b00*/  SHF.L.U32 R8, R44.reuse, 0x10, RZ ;  /* 0x000000102c087819 */ /* 0x040fe400000006ff */
[----:B------:R-:W-:Y:S01]  /*1b10*/  PRMT R2, R44, 0x7632, R2 ;  /* 0x000076322c027816 */ /* 0x000fe20000000002 */
[----:B------:R-:W-:Y:S01]  /*1b20*/  FADD.FTZ R5, R5, R6 ;  /* 0x0000000605057221 */ /* 0x000fe20000010000 */
[----:B------:R-:W-:-:S02]  /*1b30*/  FFMA.FTZ R7, R6, R6, R7 ;  /* 0x0000000606077223 */ /* 0x000fc40000010007 */
[----:B------:R-:W-:Y:S01]  /*1b40*/  SHF.L.U32 R6, R2, 0x10, RZ ;  /* 0x0000001002067819 */ /* 0x000fe200000006ff */
        /* <DEDUP_REMOVED lines=51> */
[----:B---3--:R-:W-:-:S02]  /*1e80*/  SHF.L.U32 R8, R90, 0x10, RZ ;  /* 0x000000105a087819 */ /* 0x008fc400000006ff */
        /* <DEDUP_REMOVED lines=13> */
[C---:B----4-:R-:W-:Y:S02]  /*1f60*/  SHF.L.U32 R8, R92.reuse, 0x10, RZ ;  /* 0x000000105c087819 */ /* 0x050fe400000006ff */
        /* <DEDUP_REMOVED lines=13> */
[C---:B-----5:R-:W-:Y:S02]  /*2040*/  SHF.L.U32 R8, R94.reuse, 0x10, RZ ;  /* 0x000000105e087819 */ /* 0x060fe400000006ff */
        /* <DEDUP_REMOVED lines=13> */
[----:B--2---:R-:W-:-:S02]  /*2120*/  SHF.L.U32 R8, R96, 0x10, RZ ;  /* 0x0000001060087819 */ /* 0x004fc400000006ff */
        /* <DEDUP_REMOVED lines=153> */
[----:B------:R-:W-:Y:S02]  /*2ac0*/  SHF.L.U32 R6, R124, 0x10, RZ ;  /* 0x000000107c067819 */ /* 0x000fe400000006ff */
[--C-:B------:R-:W-:Y:S01]  /*2ad0*/  FADD.FTZ R5, R5, R2.reuse ;  /* 0x0000000205057221 */ /* 0x100fe20000010000 */
[----:B------:R-:W-:Y:S01]  /*2ae0*/  FFMA.FTZ R7, R2, R2, R7 ;  /* 0x0000000202077223 */ /* 0x000fe20000010007 */
[----:B------:R-:W-:-:S02]  /*2af0*/  PRMT R2, R124, 0x7632, R2 ;  /* 0x000076327c027816 */ /* 0x000fc40000000002 */
[----:B------:R-:W-:Y:S01]  /*2b00*/  FADD.FTZ R5, R5, R6 ;  /* 0x0000000605057221 */ /* 0x000fe20000010000 */
[----:B------:R-:W-:Y:S01]  /*2b10*/  FFMA.FTZ R7, R6, R6, R7 ;  /* 0x0000000606077223 */ /* 0x000fe20000010007 */
[----:B------:R-:W-:Y:S02]  /*2b20*/  SHF.L.U32 R8, R2, 0x10, RZ ;  /* 0x0000001002087819 */ /* 0x000fe400000006ff */
[C---:B------:R-:W-:Y:S02]  /*2b30*/  SHF.L.U32 R6, R125.reuse, 0x10, RZ ;  /* 0x000000107d067819 */ /* 0x040fe400000006ff */
[----:B------:R-:W-:Y:S01]  /*2b40*/  PRMT R2, R125, 0x7632, R2 ;  /* 0x000076327d027816 */ /* 0x000fe20000000002 */
[----:B------:R-:W-:Y:S01]  /*2b50*/  FFMA.FTZ R7, R8, R8, R7 ;  /* 0x0000000808077223 */ /* 0x000fe20000010007 */
[----:B------:R-:W-:Y:S01]  /*2b60*/  FADD.FTZ R5, R5, R8 ;  /* 0x0000000805057221 */ /* 0x000fe20000010000 */
[----:B------:R-:W-:Y:S02]  /*2b70*/  ISETP.GT.U32.AND P1, PT, R42, 0x7, PT ;  /* 0x000000072a00780c */ /* 0x000fe40003f24070 */
[----:B------:R-:W-:Y:S01]  /*2b80*/  SHF.L.U32 R2, R2, 0x10, RZ ;  /* 0x0000001002027819 */ /* 0x000fe200000006ff */
[----:B------:R-:W-:Y:S01]  /*2b90*/  FFMA.FTZ R7, R6, R6, R7 ;  /* 0x0000000606077223 */ /* 0x000fe20000010007 */
[----:B------:R-:W-:Y:S01]  /*2ba0*/  FADD.FTZ R5, R5, R6 ;  /* 0x0000000605057221 */ /* 0x000fe20000010000 */
[----:B------:R-:W-:-:S02]  /*2bb0*/  USHF.L.U32 UR8, UR10, 0x1, URZ ;  /* 0x000000010a087899 */ /* 0x000fc4000800063f */
[----:B------:R-:W-:Y:S01]  /*2bc0*/  FFMA.FTZ R7, R2, R2, R7 ;  /* 0x0000000202077223 */ /* 0x000fe20000010007 */
[----:B------:R-:W-:Y:S01]  /*2bd0*/  FADD.FTZ R6, R5, R2 ;  /* 0x0000000205067221 */ /* 0x000fe20000010000 */
[----:B------:R-:W-:Y:S01]  /*2be0*/  ULOP3.LUT UR13, UR8, 0xe, URZ, 0xc0, !UPT ;  /* 0x0000000e080d7892 */ /* 0x000fe2000f8ec03f */
[----:B------:R-:W-:Y:S03]  /*2bf0*/  BSSY B0, `(.L_x_1722) ;  /* 0x000005c000007945 */ /* 0x000fe60003800000 */
[----:B------:R0:W-:Y:S01]  /*2c00*/  STS.64 [R38], R6 ;  /* 0x0000000626007388 */ /* 0x0001e20000000a00 */
[----:B------:R-:W-:Y:S01]  /*2c10*/  IMAD.WIDE R128, R4, 0x2, R128 ;  /* 0x0000000204807825 */ /* 0x000fe200078e0280 */
[----:B------:R-:W-:-:S03]  /*2c20*/  MOV R151, RZ ;  /* 0x000000ff00977202 */ /* 0x000fc60000000f00 */
[----:B------:R-:W-:Y:S01]  /*2c30*/  IMAD.WIDE R132, R4, 0x2, R132 ;  /* 0x0000000204847825 */ /* 0x000fe200078e0284 */
[----:B0-----:R-:W-:Y:S01]  /*2c40*/  HFMA2.MMA R38, -RZ, RZ, 0, 0 ;  /* 0x00000000ff267435 */ /* 0x001fe200000001ff */
[----:B------:R-:W-:Y:S06]  /*2c50*/  BAR.SYNC.DEFER_BLOCKING 0x0 ;  /* 0x0000000000007b1d */ /* 0x000fec0000010000 */
[----:B------:R-:W-:Y:S05]  /*2c60*/  @P1 BRA `(.L_x_1723) ;  /* 0x0000000400501947 */ /* 0x000fea0003800000 */
[----:B------:R-:W0:Y:S01]  /*2c70*/  S2R R3, SR_CgaCtaId ;  /* 0x0000000000037919 */ /* 0x000e220000008800 */
[----:B------:R-:W-:Y:S02]  /*2c80*/  LEA.HI R115, R42, UR13, RZ, 0x1e ;  /* 0x0000000d2a737c11 */ /* 0x000fe4000f8ff0ff */
[----:B------:R-:W-:Y:S02]  /*2c90*/  MOV R2, 0xa0 ;  /* 0x000000a000027802 */ /* 0x000fe40000000f00 */
[----:B------:R-:W-:Y:S02]  /*2ca0*/  MOV R34, 0x400 ;  /* 0x0000040000227802 */ /* 0x000fe40000000f00 */
[----:B------:R-:W-:Y:S01]  /*2cb0*/  MOV R151, RZ ;  /* 0x000000ff00977202 */ /* 0x000fe20000000f00 */
[----:B------:R-:W-:Y:S01]  /*2cc0*/  IMAD R115, R115, R2, -UR12 ;  /* 0x8000000c73737e24 */ /* 0x000fe2000f8e0202 */
[----:B------:R-:W-:Y:S02]  /*2cd0*/  MOV R30, RZ ;  /* 0x000000ff001e7202 */ /* 0x000fe40000000f00 */
[----:B------:R-:W-:-:S02]  /*2ce0*/  MOV R38, RZ ;  /* 0x000000ff00267202 */ /* 0x000fc40000000f00 */
[----:B0-----:R-:W-:-:S07]  /*2cf0*/  LEA R34, R3, R34, 0x18 ;  /* 0x0000002203227211 */ /* 0x001fce00078ec0ff */
.L_x_1724:
[----:B------:R-:W-:Y:S02]  /*2d00*/  IADD3 R2, R115, R30, RZ ;  /* 0x0000001e73027210 */ /* 0x000fe40007ffe0ff */
[----:B------:R-:W-:Y:S02]  /*2d10*/  IADD3 R30, R30, 0x20, RZ ;  /* 0x000000201e1e7810 */ /* 0x000fe40007ffe0ff */
[C---:B------:R-:W-:Y:S02]  /*2d20*/  IADD3 R3, R2.reuse, 0x4, RZ ;  /* 0x0000000402037810 */ /* 0x040fe40007ffe0ff */
[C---:B------:R-:W-:Y:S02]  /*2d30*/  IADD3 R5, R2.reuse, 0x8, RZ ;  /* 0x0000000802057810 */ /* 0x040fe40007ffe0ff */
[----:B------:R-:W-:Y:S02]  /*2d40*/  SHF.R.S32.HI R4, RZ, 0x1f, R3 ;  /* 0x0000001fff047819 */ /* 0x000fe40000011403 */
        /* <DEDUP_REMOVED lines=11> */
[----:B------:R-:W-:Y:S02]  /*2e00*/  IADD3 R7, R2, 0x18, RZ ;  /* 0x0000001802077810 */ /* 0x000fe40007ffe0ff */
[----:B------:R-:W-:-:S02]  /*2e10*/  SHF.R.S32.HI R3, RZ, 0x2, R3 ;  /* 0x00000002ff037819 */ /* 0x000fc40000011403 */
[----:B------:R-:W-:Y:S02]  /*2e20*/  SHF.R.S32.HI R46, RZ, 0x1f, R9 ;  /* 0x0000001fff2e7819 */ /* 0x000fe40000011409 */
[----:B------:R-:W-:Y:S01]  /*2e30*/  LEA.HI R42, R42, R5, RZ, 0x2 ;  /* 0x000000052a2a7211 */ /* 0x000fe200078f10ff */
[----:B------:R-:W-:Y:S01]  /*2e40*/  IMAD R3, R3, 0x28, R34 ;  /* 0x0000002803037824 */ /* 0x000fe200078e0222 */
[----:B------:R-:W-:Y:S02]  /*2e50*/  SHF.R.S32.HI R50, RZ, 0x1f, R7 ;  /* 0x0000001fff327819 */ /* 0x000fe40000011407 */
[----:B------:R-:W-:Y:S02]  /*2e60*/  IADD3 R2, R2, 0x1c, RZ ;  /* 0x0000001c02027810 */ /* 0x000fe40007ffe0ff */
[----:B------:R-:W-:Y:S02]  /*2e70*/  SHF.R.S32.HI R5, RZ, 0x2, R4 ;  /* 0x00000002ff057819 */ /* 0x000fe40000011404 */
[----:B------:R-:W-:-:S02]  /*2e80*/  LEA.HI R46, R46, R9, RZ, 0x2 ;  /* 0x000000092e2e7211 */ /* 0x000fc400078f10ff */
[----:B------:R-:W-:Y:S01]  /*2e90*/  LEA.HI R50, R50, R7, RZ, 0x2 ;  /* 0x0000000732327211 */ /* 0x000fe200078f10ff */
[----:B------:R-:W-:Y:S01]  /*2ea0*/  IMAD R5, R5, 0x28, R34 ;  /* 0x0000002805057824 */ /* 0x000fe200078e0222 */
[----:B------:R-:W-:Y:S02]  /*2eb0*/  SHF.R.S32.HI R9, RZ, 0x1f, R2 ;  /* 0x0000001fff097819 */ /* 0x000fe40000011402 */
[----:B------:R-:W-:Y:S02]  /*2ec0*/  SHF.R.S32.HI R7, RZ, 0x2, R6 ;  /* 0x00000002ff077819 */ /* 0x000fe40000011406 */
[----:B------:R-:W-:Y:S02]  /*2ed0*/  LEA R3, R0, R3, 0x3 ;  /* 0x0000000300037211 */ /* 0x000fe400078e18ff */
[----:B------:R-:W-:Y:S01]  /*2ee0*/  LEA.HI R52, R9, R2, RZ, 0x2 ;  /* 0x0000000209347211 */ /* 0x000fe200078f10ff */
[----:B------:R-:W-:Y:S01]  /*2ef0*/  IMAD R7, R7, 0x28, R34 ;  /* 0x0000002807077824 */ /* 0x000fe200078e0222 */
[----:B------:R-:W-:-:S02]  /*2f00*/  SHF.R.S32.HI R9, RZ, 0x2, R8 ;  /* 0x00000002ff097819 */ /* 0x000fc40000011408 */
[C---:B------:R-:W-:Y:S01]  /*2f10*/  LEA R5, R0.reuse, R5, 0x3 ;  /* 0x0000000500057211 */ /* 0x040fe200078e18ff */
[----:B------:R-:W0:Y:S01]  /*2f20*/  LDS.64 R2, [R3] ;  /* 0x0000000003027984 */ /* 0x000e220000000a00 */
[----:B------:R-:W-:Y:S01]  /*2f30*/  SHF.R.S32.HI R137, RZ, 0x2, R42 ;  /* 0x00000002ff897819 */ /* 0x000fe2000001142a */
[----:B------:R-:W-:Y:S01]  /*2f40*/  IMAD R9, R9, 0x28, R34 ;  /* 0x0000002809097824 */ /* 0x000fe200078e0222 */
[C---:B------:R-:W-:Y:S02]  /*2f50*/  LEA R7, R0.reuse, R7, 0x3 ;  /* 0x0000000700077211 */ /* 0x040fe400078e18ff */
[----:B------:R-:W1:Y:S01]  /*2f60*/  LDS.64 R4, [R5] ;  /* 0x0000000005047984 */ /* 0x000e620000000a00 */
[----:B------:R-:W-:Y:S01]  /*2f70*/  SHF.R.S32.HI R141, RZ, 0x2, R46 ;  /* 0x00000002ff8d7819 */ /* 0x000fe2000001142e */
[----:B------:R-:W-:Y:S01]  /*2f80*/  IMAD R137, R137, 0x28, R34 ;  /* 0x0000002889897824 */ /* 0x000fe200078e0222 */
[C---:B------:R-:W-:Y:S01]  /*2f90*/  LEA R9, R0.reuse, R9, 0x3 ;  /* 0x0000000900097211 */ /* 0x040fe200078e18ff */
[----:B------:R-:W2:Y:S01]  /*2fa0*/  LDS.64 R6, [R7] ;  /* 0x0000000007067984 */ /* 0x000ea20000000a00 */
[----:B------:R-:W-:Y:S01]  /*2fb0*/  SHF.R.S32.HI R145, RZ, 0x2, R50 ;  /* 0x00000002ff917819 */ /* 0x000fe20000011432 */
[----:B------:R-:W-:Y:S01]  /*2fc0*/  IMAD R141, R141, 0x28, R34 ;  /* 0x000000288d8d7824 */ /* 0x000fe200078e0222 */
[----:B------:R-:W-:-:S02]  /*2fd0*/  LEA R137, R0, R137, 0x3 ;  /* 0x0000008900897211 */ /* 0x000fc400078e18ff */
[----:B------:R-:W3:Y:S01]  /*2fe0*/  LDS.64 R8, [R9] ;  /* 0x0000000009087984 */ /* 0x000ee20000000a00 */
[----:B------:R-:W-:Y:S01]  /*2ff0*/  SHF.R.S32.HI R149, RZ, 0x2, R52 ;  /* 0x00000002ff957819 */ /* 0x000fe20000011434 */
[--C-:B------:R-:W-:Y:S01]  /*3000*/  IMAD R145, R145, 0x28, R34.reuse ;  /* 0x0000002891917824 */ /* 0x100fe200078e0222 */
[----:B------:R-:W-:Y:S01]  /*3010*/  LEA R141, R0, R141, 0x3 ;  /* 0x0000008d008d7211 */ /* 0x000fe200078e18ff */
[----:B------:R-:W4:Y:S01]  /*3020*/  LDS.64 R136, [R137] ;  /* 0x0000000089887984 */ /* 0x000f220000000a00 */
[----:B------:R-:W-:Y:S01]  /*3030*/  ISETP.GE.U32.AND P1, PT, R30, 0xa0, PT ;  /* 0x000000a01e00780c */ /* 0x000fe20003f26070 */
[----:B------:R-:W-:Y:S01]  /*3040*/  IMAD R149, R149, 0x28, R34 ;  /* 0x0000002895957824 */ /* 0x000fe200078e0222 */
[C---:B------:R-:W-:Y:S02]  /*3050*/  LEA R145, R0.reuse, R145, 0x3 ;  /* 0x0000009100917211 */ /* 0x040fe400078e18ff */
[----:B------:R-:W5:Y:S02]  /*3060*/  LDS.64 R140, [R141] ;  /* 0x000000008d8c7984 */ /* 0x000f640000000a00 */
[----:B------:R-:W-:-:S02]  /*3070*/  LEA R149, R0, R149, 0x3 ;  /* 0x0000009500957211 */ /* 0x000fc400078e18ff */
[----:B------:R-:W5:Y:S04]  /*3080*/  LDS.64 R144, [R145] ;  /* 0x0000000091907984 */ /* 0x000f680000000a00 */
        /* <DEDUP_REMOVED lines=18> */
.L_x_1723:
[----:B------:R-:W-:Y:S05]  /*31b0*/  BSYNC B0 ;  /* 0x0000000000007941 */ /* 0x000fea0003800000 */
.L_x_1722:
[----:B------:R-:W0:Y:S01]  /*31c0*/  S2R R42, SR_TID.X ;  /* 0x00000000002a7919 */ /* 0x000e220000002100 */
[----:B------:R-:W1:Y:S04]  /*31d0*/  SHFL.BFLY PT, R2, R151, 0x2, 0x1f ;  /* 0x0c401f0097027f89 */ /* 0x000e6800000e0000 */
[----:B------:R-:W2:Y:S01]  /*31e0*/  SHFL.BFLY PT, R3, R38, 0x2, 0x1f ;  /* 0x0c401f0026037f89 */ /* 0x000ea200000e0000 */
[----:B------:R-:W3:Y:S01]  /*31f0*/  S2R R46, SR_TID.X ;  /* 0x00000000002e7919 */ /* 0x000ee20000002100 */
[----:B------:R-:W4:Y:S01]  /*3200*/  S2R R50, SR_CTAID.X ;  /* 0x0000000000327919 */ /* 0x000f220000002500 */
[----:B------:R-:W5:Y:S01]  /*3210*/  S2R R115, SR_CTAID.Y ;  /* 0x0000000000737919 */ /* 0x000f620000002600 */
[----:B-1----:R-:W-:Y:S01]  /*3220*/  FADD.FTZ R6, R2, R151 ;  /* 0x0000009702067221 */ /* 0x002fe20000010000 */
[C---:B0-----:R-:W-:Y:S01]  /*3230*/  LOP3.LUT P1, RZ, R42.reuse, 0xfffffffb, RZ, 0xc0, !PT ;  /* 0xfffffffb2aff7812 */ /* 0x041fe2000782c0ff */
[----:B--2---:R-:W-:Y:S01]  /*3240*/  FADD.FTZ R7, R3, R38 ;  /* 0x0000002603077221 */ /* 0x004fe20000010000 */
[----:B------:R-:W-:-:S02]  /*3250*/  ISETP.GT.U32.AND P3, PT, R42, 0x3, PT ;  /* 0x000000032a00780c */ /* 0x000fc40003f64070 */
[----:B------:R-:W0:Y:S01]  /*3260*/  SHFL.BFLY PT, R9, R6, 0x1, 0x1f ;  /* 0x0c201f0006097f89 */ /* 0x000e2200000e0000 */
[----:B------:R-:W-:-:S03]  /*3270*/  ISETP.NE.AND P2, PT, R42, RZ, PT ;  /* 0x000000ff2a00720c */ /* 0x000fc60003f45270 */
[----:B------:R-:W1:Y:S01]  /*3280*/  SHFL.BFLY PT, R8, R7, 0x1, 0x1f ;  /* 0x0c201f0007087f89 */ /* 0x000e6200000e0000 */
[----:B---3--:R-:W-:-:S04]  /*3290*/  SHF.R.U32.HI R46, RZ, 0x2, R46 ;  /* 0x00000002ff2e7819 */ /* 0x008fc8000001162e */
[----:B------:R-:W5:Y:S02]  /*32a0*/  @!P1 LDC R30, c[0x0][0x10] ;  /* 0x00000400ff1e9b82 */ /* 0x000f640000000800 */
[----:B------:R-:W-:Y:S02]  /*32b0*/  @!P3 LOP3.LUT R137, R42, 0x1, RZ, 0xc0, !PT ;  /* 0x000000012a89b812 */ /* 0x000fe400078ec0ff */
[----:B----4-:R-:W-:Y:S02]  /*32c0*/  LOP3.LUT R50, R50, 0x1, RZ, 0xc0, !PT ;  /* 0x0000000132327812 */ /* 0x010fe400078ec0ff */
[----:B------:R-:W-:Y:S02]  /*32d0*/  SHF.L.U32 R46, R46, 0x1, RZ ;  /* 0x000000012e2e7819 */ /* 0x000fe400000006ff */
[----:B------:R-:W2:Y:S02]  /*32e0*/  @!P3 LDC R34, c[0x0][0x10] ;  /* 0x00000400ff22bb82 */ /* 0x000ea40000000800 */
[----:B------:R-:W-:Y:S01]  /*32f0*/  LOP3.LUT R46, R46, 0xfffffffe, R50, 0xe2, !PT ;  /* 0xfffffffe2e2e7812 */ /* 0x000fe200078ee232 */
[----:B0-----:R-:W-:-:S05]  /*3300*/  FADD.FTZ R136, R6, R9 ;  /* 0x0000000906887221 */ /* 0x001fca0000010000 */
[----:B------:R-:W0:Y:S08]  /*3310*/  @!P1 LDC.64 R4, c[0x0][0x248] ;  /* 0x00009200ff049b82 */ /* 0x000e300000000a00 */
[----:B------:R-:W3:Y:S01]  /*3320*/  @!P3 LDC.64 R2, c[0x0][0x248] ;  /* 0x00009200ff02bb82 */ /* 0x000ee20000000a00 */
[----:B-----5:R-:W-:-:S05]  /*3330*/  @!P1 IMAD R30, R30, UR4, R115 ;  /* 0x000000041e1e9c24 */ /* 0x020fca000f8e0273 */
[----:B------:R-:W-:Y:S01]  /*3340*/  @!P1 LEA R30, R30, R46, 0x2 ;  /* 0x0000002e1e1e9211 */ /* 0x000fe200078e10ff */
[----:B--2---:R-:W-:Y:S01]  /*3350*/  @!P3 IMAD R34, R34, UR4, R115 ;  /* 0x000000042222bc24 */ /* 0x004fe2000f8e0273 */
[----:B------:R-:W-:-:S04]  /*3360*/  @!P3 LOP3.LUT R115, R42, 0x7ffffffe, RZ, 0xc0, !PT ;  /* 0x7ffffffe2a73b812 */ /* 0x000fc800078ec0ff */
[----:B------:R-:W-:Y:S02]  /*3370*/  @!P3 LEA R34, R34, R115, 0x2 ;  /* 0x000000732222b211 */ /* 0x000fe400078e10ff */
[----:B------:R-:W-:Y:S02]  /*3380*/  @!P1 SHF.L.U32 R115, R30, 0x1, RZ ;  /* 0x000000011e739819 */ /* 0x000fe400000006ff */
[----:B------:R-:W-:Y:S01]  /*3390*/  @!P3 IADD3 R34, R34, R137, RZ ;  /* 0x000000892222b210 */ /* 0x000fe20007ffe0ff */
[----:B-1----:R-:W-:Y:S02]  /*33a0*/  FADD.FTZ R137, R7, R8 ;  /* 0x0000000807897221 */ /* 0x002fe40000010000 */
[----:B0-----:R-:W-:Y:S01]  /*33b0*/  @!P1 IMAD.WIDE.U32 R4, R115, 0x4, R4 ;  /* 0x0000000473049825 */ /* 0x001fe200078e0004 */
[----:B------:R-:W-:-:S04]  /*33c0*/  @!P3 SHF.L.U32 R7, R34, 0x1, RZ ;  /* 0x000000012207b819 */ /* 0x000fc800000006ff */
[----:B------:R0:W-:Y:S01]  /*33d0*/  @!P1 STG.E.64 desc[UR16][R4.64], R136 ;  /* 0x0000008804009986 */ /* 0x0001e2000c101b10 */
[----:B---3--:R-:W-:Y:S01]  /*33e0*/  @!P3 IMAD.WIDE.U32 R2, R7, 0x4, R2 ;  /* 0x000000040702b825 */ /* 0x008fe200078e0002 */
[----:B------:R-:W-:Y:S06]  /*33f0*/  BAR.SYNC.DEFER_BLOCKING 0x0 ;  /* 0x0000000000007b1d */ /* 0x000fec0000010000 */
[----:B------:R-:W-:Y:S05]  /*3400*/  @P2 BRA `(.L_x_1725) ;  /* 0x0000000000442947 */ /* 0x000fea0003800000 */
[----:B------:R-:W-:Y:S02]  /*3410*/  ISETP.NE.AND P1, PT, RZ, UR18, PT ;  /* 0x00000012ff007c0c */ /* 0x000fe4000bf25270 */
[----:B------:R-:W-:Y:S02]  /*3420*/  MOV R7, 0x7fffffff ;  /* 0x7fffffff00077802 */ /* 0x000fe40000000f00 */
[----:B0-----:R-:W-:Y:S02]  /*3430*/  MOV R4, UR6 ;  /* 0x0000000600047c02 */ /* 0x001fe40008000f00 */
[----:B------:R-:W-:Y:S02]  /*3440*/  SEL R7, R7, 0x1, !P1 ;  /* 0x0000000107077807 */ /* 0x000fe40004800000 */
[----:B------:R-:W-:Y:S01]  /*3450*/  MOV R5, UR7 ;  /* 0x0000000700057c02 */ /* 0x000fe20008000f00 */
[----:B------:R-:W-:Y:S06]  /*3460*/  MEMBAR.ALL.GPU ;  /* 0x0000000000007992 */ /* 0x000fec000000a000 */
[----:B------:R-:W-:-:S00]  /*3470*/  ERRBAR ;  /* 0x00000000000079ab */ /* 0x000fc00000000000 */
[----:B------:R-:W-:Y:S06]  /*3480*/  CGAERRBAR ;  /* 0x00000000000075ab */ /* 0x000fec0000000000 */
[----:B------:R0:W5:Y:S02]  /*3490*/  ATOM.E.ADD.STRONG.GPU PT, R7, desc[UR16][R4.64], R7 ;  /* 0x000000070407798a */ /* 0x00016400081ee1d0 */
.L_x_1726:
        /* <DEDUP_REMOVED lines=8> */
.L_x_1725:
[----:B------:R-:W-:Y:S05]  /*3520*/  WARPSYNC.ALL ;  /* 0x0000000000007948 */ /* 0x000fea0003800000 */
[----:B------:R-:W-:Y:S06]  /*3530*/  BAR.SYNC.DEFER_BLOCKING 0x0 ;  /* 0x0000000000007b1d */ /* 0x000fec0000010000 */
[----:B------:R-:W2:Y:S04]  /*3540*/  LDG.E.64.CONSTANT R128, desc[UR16][R128.64] ;  /* 0x0000001080807981 */ /* 0x000ea8000c1e9b00 */
[----:B------:R-:W3:Y:S01]  /*3550*/  LDG.E.64.CONSTANT R132, desc[UR16][R132.64] ;  /* 0x0000001084847981 */ /* 0x000ee2000c1e9b00 */
[----:B------:R-:W1:Y:S03]  /*3560*/  S2R R151, SR_TID.X ;  /* 0x0000000000977919 */ /* 0x000e660000002100 */
[----:B------:R-:W-:Y:S04]  /*3570*/  STL [R1+0xe0], R47 ;  /* 0x0000e02f01007387 */ /* 0x000fe80000100800 */
[----:B------:R-:W4:Y:S01]  /*3580*/  @!P3 LDG.E.64 R2, desc[UR16][R2.64] ;  /* 0x000000100202b981 */ /* 0x000f22000c1e1b00 */
[----:B0-----:R-:W-:-:S03]  /*3590*/  CS2R R4, SRZ ;  /* 0x0000000000047805 */ /* 0x001fc6000001ff00 */
[----:B------:R-:W-:Y:S04]  /*35a0*/  STL [R1+0xdc], R43 ;  /* 0x0000dc2b01007387 */ /* 0x000fe80000100800 */
[----:B------:R0:W-:Y:S04]  /*35b0*/  STL [R1+0xd8], R39 ;  /* 0x0000d82701007387 */ /* 0x0001e80000100800 */
[----:B------:R0:W-:Y:S04]  /*35c0*/  STL [R1+0xd4], R35 ;  /* 0x0000d42301007387 */ /* 0x0001e80000100800 */
[----:B------:R0:W-:Y:S01]  /*35d0*/  STL [R1+0xd0], R31 ;  /* 0x0000d01f01007387 */ /* 0x0001e20000100800 */
[----:B-1----:R-:W-:-:S02]  /*35e0*/  LOP3.LUT P1, RZ, R151, 0xfffffffd, RZ, 0xc0, !PT ;  /* 0xfffffffd97ff7812 */ /* 0x002fc4000782c0ff */
[----:B0-----:R-:W-:Y:S02]  /*35f0*/  PRMT R39, R107, 0x7632, R39 ;  /* 0x000076326b277816 */ /* 0x001fe40000000027 */
[----:B------:R-:W-:Y:S02]  /*3600*/  PRMT R35, R109, 0x7632, R35 ;  /* 0x000076326d237816 */ /* 0x000fe40000000023 */
[----:B------:R-:W-:-:S07]  /*3610*/  PRMT R31, R111, 0x7632, R31 ;  /* 0x000076326f1f7816 */ /* 0x000fce000000001f */
[----:B------:R-:W0:Y:S01]  /*3620*/  @!P1 S2R R30, SR_CgaCtaId ;  /* 0x00000000001e9919 */ /* 0x000e220000008800 */
[----:B------:R-:W-:Y:S02]  /*3630*/  PRMT R0, R113, 0x7632, R0 ;  /* 0x0000763271007816 */ /* 0x000fe40000000000 */
[----:B------:R-:W-:Y:S02]  /*3640*/  PRMT R150, R117, 0x7632, R150 ;  /* 0x0000763275967816 */ /* 0x000fe40000000096 */
[----:B------:R-:W-:Y:S01]  /*3650*/  PRMT R9, R121, 0x7632, R9 ;  /* 0x0000763279097816 */ /* 0x000fe20000000009 */
[----:B------:R-:W-:Y:S01]  /*3660*/  BSSY B0, `(.L_x_1727) ;  /* 0x0000073000007945 */ /* 0x000fe20003800000 */
        /* <DEDUP_REMOVED lines=50> */
[----:B----4-:R-:W-:Y:S01]  /*3990*/  @!P3 FADD.FTZ R5, RZ, R2 ;  /* 0x00000002ff05b221 */ /* 0x010fe20000010000 */
[----:B------:R-:W-:-:S04]  /*39a0*/  @!P3 FADD.FTZ R4, RZ, R3 ;  /* 0x00000003ff04b221 */ /* 0x000fc80000010000 */
[----:B------:R-:W1:Y:S04]  /*39b0*/  SHFL.BFLY PT, R6, R5, 0x1, 0x1f ;  /* 0x0c201f0005067f89 */ /* 0x000e6800000e0000 */
[----:B------:R-:W4:Y:S01]  /*39c0*/  SHFL.BFLY PT, R7, R4, 0x1, 0x1f ;  /* 0x0c201f0004077f89 */ /* 0x000f2200000e0000 */
[----:B--2---:R-:W-:Y:S02]  /*39d0*/  PRMT R47, R129, 0x7632, R47 ;  /* 0x00007632812f7816 */ /* 0x004fe4000000002f */
[----:B---3--:R-:W-:-:S03]  /*39e0*/  PRMT R43, R133, 0x7632, R43 ;  /* 0x00007632852b7816 */ /* 0x008fc6000000002b */
[----:B------:R2:W-:Y:S01]  /*39f0*/  STL.S16 [R1+0x34], R47 ;  /* 0x0000342f01007387 */ /* 0x0005e20000100600 */
[----:B------:R-:W-:-:S03]  /*3a00*/  @!P1 MOV R3, 0x400 ;  /* 0x0000040000039802 */ /* 0x000fc60000000f00 */
[----:B--2---:R2:W5:Y:S04]  /*3a10*/  LDL.LU R47, [R1+0xe0] ;  /* 0x0000e000012f7983 */ /* 0x0045680000300800 */
[----:B------:R3:W-:Y:S01]  /*3a20*/  STL.S16 [R1+0x38], R43 ;  /* 0x0000382b01007387 */ /* 0x0007e20000100600 */
[----:B-1----:R-:W-:-:S03]  /*3a30*/  FADD.FTZ R2, R6, R5 ;  /* 0x0000000506027221 */ /* 0x002fc60000010000 */
[----:B---3--:R2:W5:Y:S04]  /*3a40*/  LDL.LU R43, [R1+0xdc] ;  /* 0x0000dc00012b7983 */ /* 0x0085680000300800 */
[----:B------:R1:W-:Y:S01]  /*3a50*/  STL.S16 [R1+0x18], R39 ;  /* 0x0000182701007387 */ /* 0x0003e20000100600 */
[----:B------:R-:W-:Y:S01]  /*3a60*/  @!P1 FMUL.FTZ R2, R2, 2.4414062863797880709e-05 ;  /* 0x37cccccd02029820 */ /* 0x000fe20000410000 */
[----:B----4-:R-:W-:Y:S01]  /*3a70*/  FADD.FTZ R8, R7, R4 ;  /* 0x0000000407087221 */ /* 0x010fe20000010000 */
[----:B------:R-:W-:Y:S01]  /*3a80*/  @!P1 IADD3 R7, R3, 0xc80, RZ ;  /* 0x00000c8003079810 */ /* 0x000fe20007ffe0ff */
[----:B-1----:R2:W5:Y:S04]  /*3a90*/  LDL.LU R39, [R1+0xd8] ;  /* 0x0000d80001277983 */ /* 0x0025680000300800 */
[----:B------:R1:W-:Y:S01]  /*3aa0*/  STL.S16 [R1+0x1c], R35 ;  /* 0x00001c2301007387 */ /* 0x0003e20000100600 */
[----:B------:R-:W-:-:S03]  /*3ab0*/  @!P1 FMUL.FTZ R3, R2, R2 ;  /* 0x0000000202039220 */ /* 0x000fc60000410000 */
[----:B-1----:R2:W5:Y:S04]  /*3ac0*/  LDL.LU R35, [R1+0xd4] ;  /* 0x0000d40001237983 */ /* 0x0025680000300800 */
[----:B------:R1:W-:Y:S01]  /*3ad0*/  STL.S16 [R1+0x20], R31 ;  /* 0x0000201f01007387 */ /* 0x0003e20000100600 */
[----:B------:R-:W-:-:S03]  /*3ae0*/  @!P1 FFMA.FTZ R3, R8, 2.4414062863797880709e-05, -R3 ;  /* 0x37cccccd08039823 */ /* 0x000fc60000010803 */
[----:B-1----:R2:W5:Y:S04]  /*3af0*/  LDL.LU R31, [R1+0xd0] ;  /* 0x0000d000011f7983 */ /* 0x0025680000300800 */
[----:B------:R1:W-:Y:S01]  /*3b00*/  STL.S16 [R1+0x24], R0 ;  /* 0x0000240001007387 */ /* 0x0003e20000100600 */
[----:B------:R-:W-:Y:S01]  /*3b10*/  PRMT R8, R125, 0x7632, R8 ;  /* 0x000076327d087816 */ /* 0x000fe20000000008 */
[----:B-1----:R-:W1:Y:S02]  /*3b20*/  S2R R0, SR_TID.X ;  /* 0x0000000000007919 */ /* 0x002e640000002100 */
[----:B------:R-:W-:Y:S04]  /*3b30*/  STL.S16 [R1+0x28], R150 ;  /* 0x0000289601007387 */ /* 0x000fe80000100600 */
[----:B------:R-:W-:Y:S01]  /*3b40*/  STL.S16 [R1+0x2c], R9 ;  /* 0x00002c0901007387 */ /* 0x000fe20000100600 */
[----:B------:R-:W-:-:S03]  /*3b50*/  @!P1 SHF.L.U32 R6, R151, 0x2, RZ ;  /* 0x0000000297069819 */ /* 0x000fc600000006ff */
[----:B------:R-:W-:Y:S01]  /*3b60*/  STL.S16 [R1+0x30], R8 ;  /* 0x0000300801007387 */ /* 0x000fe20000100600 */
[----:B0-----:R-:W-:Y:S02]  /*3b70*/  @!P1 LEA R7, R30, R7, 0x18 ;  /* 0x000000071e079211 */ /* 0x001fe400078ec0ff */
[----:B------:R-:W-:Y:S02]  /*3b80*/  @!P1 LOP3.LUT R6, R6, 0xfffffff8, RZ, 0xc0, !PT ;  /* 0xfffffff806069812 */ /* 0x000fe400078ec0ff */
[----:B------:R-:W-:Y:S02]  /*3b90*/  @!P1 FMNMX.FTZ R3, RZ, R3, !PT ;  /* 0x00000003ff039209 */ /* 0x000fe40007810000 */
[----:B------:R-:W-:-:S05]  /*3ba0*/  @!P1 IADD3 R6, R6, R7, RZ ;  /* 0x0000000706069210 */ /* 0x000fca0007ffe0ff */
[----:B------:R0:W-:Y:S01]  /*3bb0*/  @!P1 STS.64 [R6], R2 ;  /* 0x0000000206009388 */ /* 0x0001e20000000a00 */
        /* <DEDUP_REMOVED lines=9> */
[----:B-1----:R-:W-:Y:S01]  /*3c50*/  LOP3.LUT R0, R0, 0x3, RZ, 0xc0, !PT ;  /* 0x0000000300007812 */ /* 0x002fe200078ec0ff */
[----:B------:R-:W-:Y:S06]  /*3c60*/  BAR.SYNC.DEFER_BLOCKING 0x0 ;  /* 0x0000000000007b1d */ /* 0x000fec0000010000 */
[----:B--2---:R-:W-:Y:S05]  /*3c70*/  @P0 BRA `(.L_x_1728) ;  /* 0x0000000000440947 */ /* 0x004fea0003800000 */
[----:B------:R-:W0:Y:S01]  /*3c80*/  S2UR UR14, SR_CgaCtaId ;  /* 0x00000000000e79c3 */ /* 0x000e220000008800 */
[----:B------:R-:W-:Y:S01]  /*3c90*/  USHF.L.U32 UR8, UR10, 0x1, URZ ;  /* 0x000000010a087899 */ /* 0x000fe2000800063f */
[----:B------:R-:W-:Y:S01]  /*3ca0*/  IADD3 R150, R151, UR13, RZ ;  /* 0x0000000d97967c10 */ /* 0x000fe2000fffe0ff */
[----:B------:R-:W-:Y:S02]  /*3cb0*/  USHF.L.U64.HI UR9, UR10, 0x1, UR5 ;  /* 0x000000010a097899 */ /* 0x000fe40008010205 */
        /* <DEDUP_REMOVED lines=13> */
.L_x_1728:
[----:B------:R-:W-:Y:S05]  /*3d90*/  BSYNC B0 ;  /* 0x0000000000007941 */ /* 0x000fea0003800000 */
.L_x_1727:
[----:B------:R-:W2:Y:S01]  /*3da0*/  LDL.LU R0, [R1+0x24] ;  /* 0x0000240001007983 */ /* 0x000ea20000300800 */
[----:B------:R-:W-:Y:S01]  /*3db0*/  ULOP3.LUT UR8, UR10, 0x7, URZ, 0xc0, !UPT ;  /* 0x000000070a087892 */ /* 0x000fe2000f8ec03f */
[----:B------:R-:W1:Y:S01]  /*3dc0*/  S2UR UR12, SR_CgaCtaId ;  /* 0x00000000000c79c3 */ /* 0x000e620000008800 */
[----:B------:R-:W-:Y:S02]  /*3dd0*/  USHF.R.U64 UR9, UR10, 0x3, UR5 ;  /* 0x000000030a097899 */ /* 0x000fe40008001205 */
[----:B------:R-:W-:-:S04]  /*3de0*/  UIMAD UR8, UR8, 0x140, URZ ;  /* 0x00000140080878a4 */ /* 0x000fc8000f8e023f */
[----:B0-----:R-:W-:Y:S01]  /*3df0*/  MOV R8, UR9 ;  /* 0x0000000900087c02 */ /* 0x001fe20008000f00 */
[----:B------:R-:W-:Y:S01]  /*3e00*/  UMOV UR9, 0x400 ;  /* 0x0000040000097882 */ /* 0x000fe20000000000 */
[----:B------:R-:W-:Y:S01]  /*3e10*/  LEA R150, R152, UR8, 0x2 ;  /* 0x0000000898967c11 */ /* 0x000fe2000f8e10ff */
[----:B------:R-:W-:Y:S01]  /*3e20*/  USHF.R.U32.HI UR8, URZ, 0x3, UR5 ;  /* 0x000000033f087899 */ /* 0x000fe20008011605 */
[----:B------:R-:W-:Y:S02]  /*3e30*/  IADD3 R152, RZ, -UR13, RZ ;  /* 0x8000000dff987c10 */ /* 0x000fe4000fffe0ff */
[----:B------:R-:W-:-:S03]  /*3e40*/  SHF.R.S32.HI R151, RZ, 0x1f, R150 ;  /* 0x0000001fff977819 */ /* 0x000fc60000011496 */
[----:B------:R-:W-:-:S04]  /*3e50*/  IMAD.WIDE.U32 R8, R8, 0xa0000, R150 ;  /* 0x000a000008087825 */ /* 0x000fc800078e0096 */
[----:B------:R-:W-:Y:S01]  /*3e60*/  IMAD.WIDE.U32 R150, R150, -0x33333333, RZ ;  /* 0xcccccccd96967825 */ /* 0x000fe200078e00ff */
[----:B------:R-:W-:Y:S02]  /*3e70*/  MOV R150, R152 ;  /* 0x0000009800967202 */ /* 0x000fe40000000f00 */
[----:B------:R-:W-:Y:S01]  /*3e80*/  IADD3 R147, P1, R147, R8, RZ ;  /* 0x0000000893937210 */ /* 0x000fe20007f3e0ff */
[----:B------:R-:W3:Y:S01]  /*3e90*/  LDL.LU R152, [R1+0x20] ;  /* 0x0000200001987983 */ /* 0x000ee20000300800 */
[----:B------:R-:W-:Y:S01]  /*3ea0*/  LEA.HI R150, R151, R150, RZ, 0x19 ;  /* 0x0000009697967211 */ /* 0x000fe200078fc8ff */
[----:B------:R-:W-:Y:S02]  /*3eb0*/  UIMAD UR8, UR8, 0xa0000, URZ ;  /* 0x000a0000080878a4 */ /* 0x000fe4000f8e023f */
[----:B------:R-:W4:Y:S01]  /*3ec0*/  LDL.LU R151, [R1+0x18] ;  /* 0x0000180001977983 */ /* 0x000f220000300800 */
[----:B------:R-:W-:-:S03]  /*3ed0*/  UIADD3 UR9, UR9, 0xc80, URZ ;  /* 0x00000c8009097890 */ /* 0x000fc6000fffe03f */
[----:B------:R0:W-:Y:S04]  /*3ee0*/  STL [R1+0x8c], R147 ;  /* 0x00008c9301007387 */ /* 0x0001e80000100800 */
[----:B0-----:R-:W3:Y:S01]  /*3ef0*/  LDL.LU R147, [R1+0x1c] ;  /* 0x00001c0001937983 */ /* 0x001ee20000300800 */
[----:B------:R-:W-:-:S05]  /*3f00*/  IADD3 R143, P3, R143, R8, RZ ;  /* 0x000000088f8f7210 */ /* 0x000fca0007f7e0ff */
[----:B------:R0:W-:Y:S01]  /*3f10*/  STL [R1+0x88], R143 ;  /* 0x0000888f01007387 */ /* 0x0001e20000100800 */
[-C--:B------:R-:W-:Y:S02]  /*3f20*/  IADD3 R131, P5, R131, R8.reuse, RZ ;  /* 0x0000000883837210 */ /* 0x080fe40007fbe0ff */
[-C--:B0-----:R-:W-:Y:S02]  /*3f30*/  IADD3 R143, P6, R114, R8.reuse, RZ ;  /* 0x00000008728f7210 */ /* 0x081fe40007fde0ff */
[----:B------:R-:W-:Y:S01]  /*3f40*/  IADD3 R114, R9, UR8, RZ ;  /* 0x0000000809727c10 */ /* 0x000fe2000fffe0ff */
[----:B-1----:R-:W-:Y:S02]  /*3f50*/  ULEA UR9, UR12, UR9, 0x18 ;  /* 0x000000090c097291 */ /* 0x002fe4000f8ec03f */
[----:B------:R0:W-:Y:S01]  /*3f60*/  STL [R1+0x78], R143 ;  /* 0x0000788f01007387 */ /* 0x0001e20000100800 */
[----:B------:R-:W-:Y:S01]  /*3f70*/  ULDC UR8, c[0x0][0x230] ;  /* 0x00008c0000087ab9 */ /* 0x000fe20000000800 */
[----:B0-----:R-:W-:-:S02]  /*3f80*/  IADD3 R143, P2, R135, R8, RZ ;  /* 0x00000008878f7210 */ /* 0x001fc40007f5e0ff */
[----:B------:R-:W-:Y:S02]  /*3f90*/  IADD3 R135, P4, R139, R8, RZ ;  /* 0x000000088b877210 */ /* 0x000fe40007f9e0ff */
[----:B------:R-:W-:Y:S01]  /*3fa0*/  IADD3.X R139, RZ, R114, RZ, P6, !PT ;  /* 0x00000072ff8b7210 */ /* 0x000fe200037fe4ff */
[----:B------:R-:W-:Y:S04]  /*3fb0*/  STL [R1+0x84], R143 ;  /* 0x0000848f01007387 */ /* 0x000fe80000100800 */
[----:B------:R0:W-:Y:S04]  /*3fc0*/  STL [R1+0x74], R135 ;  /* 0x0000748701007387 */ /* 0x0001e80000100800 */
[----:B------:R1:W-:Y:S01]  /*3fd0*/  STL [R1+0x70], R131 ;  /* 0x0000708301007387 */ /* 0x0003e20000100800 */
[----:B0-----:R-:W-:-:S03]  /*3fe0*/  IADD3 R135, P6, R127, R8, RZ ;  /* 0x000000087f877210 */ /* 0x001fc60007fde0ff */
[----:B------:R-:W-:Y:S01]  /*3ff0*/  STL [R1+0xc8], R139 ;  /* 0x0000c88b01007387 */ /* 0x000fe20000100800 */
[----:B-1----:R-:W-:Y:S02]  /*4000*/  IADD3.X R131, RZ, R114, RZ, P4, !PT ;  /* 0x00000072ff837210 */ /* 0x002fe400027fe4ff */
[----:B------:R-:W-:Y:S02]  /*4010*/  IADD3 R127, P4, R123, R8, RZ ;  /* 0x000000087b7f7210 */ /* 0x000fe40007f9e0ff */
[----:B------:R-:W-:Y:S01]  /*4020*/  IADD3.X R123, RZ, R114, RZ, P5, !PT ;  /* 0x00000072ff7b7210 */ /* 0x000fe20002ffe4ff */
[----:B------:R-:W-:Y:S01]  /*4030*/  STL [R1+0x6c], R135 ;  /* 0x00006c8701007387 */ /* 0x000fe20000100800 */
[----:B------:R-:W-:-:S03]  /*4040*/  IADD3 R119, P5, R119, R8, RZ ;  /* 0x0000000877777210 */ /* 0x000fc60007fbe0ff */
[----:B------:R-:W-:Y:S04]  /*4050*/  STL [R1+0xc4], R131 ;  /* 0x0000c48301007387 */ /* 0x000fe80000100800 */
[----:B------:R-:W-:Y:S04]  /*4060*/  STL [R1+0x68], R127 ;  /* 0x0000687f01007387 */ /* 0x000fe80000100800 */
[----:B------:R0:W-:Y:S04]  /*4070*/  STL [R1+0xc0], R123 ;  /* 0x0000c07b01007387 */ /* 0x0001e80000100800 */
[----:B------:R1:W-:Y:S01]  /*4080*/  STL [R1+0x64], R119 ;  /* 0x0000647701007387 */ /* 0x0003e20000100800 */
[----:B0-----:R-:W-:-:S02]  /*4090*/  IADD3.X R123, RZ, R114, RZ, P6, !PT ;  /* 0x00000072ff7b7210 */ /* 0x001fc400037fe4ff */
[----:B-1----:R-:W-:Y:S02]  /*40a0*/  IADD3 R119, P6, R51, R8, RZ ;  /* 0x0000000833777210 */ /* 0x002fe40007fde0ff */
[----:B------:R-:W-:Y:S02]  /*40b0*/  IADD3.X R51, RZ, R114, RZ, P4, !PT ;  /* 0x00000072ff337210 */ /* 0x000fe400027fe4ff */
[----:B-----5:R-:W-:Y:S01]  /*40c0*/  IADD3 R47, P4, R47, R8, RZ ;  /* 0x000000082f2f7210 */ /* 0x020fe20007f9e0ff */
[----:B------:R-:W-:Y:S04]  /*40d0*/  STL [R1+0xbc], R123 ;  /* 0x0000bc7b01007387 */ /* 0x000fe80000100800 */
[----:B------:R0:W-:Y:S04]  /*40e0*/  STL [R1+0x60], R119 ;  /* 0x0000607701007387 */ /* 0x0001e80000100800 */
[----:B------:R1:W-:Y:S04]  /*40f0*/  STL [R1+0xb8], R51 ;  /* 0x0000b83301007387 */ /* 0x0003e80000100800 */
[----:B------:R1:W-:Y:S01]  /*4100*/  STL [R1+0x5c], R47 ;  /* 0x00005c2f01007387 */ /* 0x0003e20000100800 */
[----:B0-----:R-:W-:-:S02]  /*4110*/  IADD3.X R119, RZ, R114, RZ, P5, !PT ;  /* 0x00000072ff777210 */ /* 0x001fc40002ffe4ff */
[----:B-1----:R-:W-:Y:S02]  /*4120*/  IADD3 R51, P5, R43, R8, RZ ;  /* 0x000000082b337210 */ /* 0x002fe40007fbe0ff */
[----:B------:R-:W-:Y:S02]  /*4130*/  IADD3.X R47, RZ, R114, RZ, P6, !PT ;  /* 0x00000072ff2f7210 */ /* 0x000fe400037fe4ff */
[----:B------:R-:W-:Y:S02]  /*4140*/  IADD3 R43, P6, R39, R8, RZ ;  /* 0x00000008272b7210 */ /* 0x000fe40007fde0ff */
[----:B------:R-:W-:Y:S01]  /*4150*/  IADD3.X R39, RZ, R114, RZ, P4, !PT ;  /* 0x00000072ff277210 */ /* 0x000fe200027fe4ff */
[----:B------:R-:W-:Y:S01]  /*4160*/  STL [R1+0xb4], R119 ;  /* 0x0000b47701007387 */ /* 0x000fe20000100800 */
[----:B------:R-:W-:-:S03]  /*4170*/  IADD3 R85, P4, R85, R8, RZ ;  /* 0x0000000855557210 */ /* 0x000fc60007f9e0ff */
[----:B------:R-:W-:Y:S04]  /*4180*/  STL [R1+0x58], R51 ;  /* 0x0000583301007387 */ /* 0x000fe80000100800 */
[----:B------:R-:W-:Y:S04]  /*4190*/  STL [R1+0xb0], R47 ;  /* 0x0000b02f01007387 */ /* 0x000fe80000100800 */
[----:B------:R-:W-:Y:S04]  /*41a0*/  STL [R1+0x8], R43 ;  /* 0x0000082b01007387 */ /* 0x000fe80000100800 */
[----:B------:R-:W-:Y:S04]  /*41b0*/  STL [R1+0xf8], R85 ;  /* 0x0000f85501007387 */ /* 0x000fe80000100800 */
[----:B------:R0:W-:Y:S02]  /*41c0*/  STL [R1+0xac], R39 ;  /* 0x0000ac2701007387 */ /* 0x0001e40000100800 */
[----:B0-----:R-:W-:-:S02]  /*41d0*/  IADD3.X R39, RZ, R114, RZ, P5, !PT ;  /* 0x00000072ff277210 */ /* 0x001fc40002ffe4ff */
[----:B------:R-:W-:-:S05]  /*41e0*/  IADD3 R83, P5, R83, R8, RZ ;  /* 0x0000000853537210 */ /* 0x000fca0007fbe0ff */
[----:B------:R-:W-:Y:S04]  /*41f0*/  STL [R1+0xfc], R83 ;  /* 0x0000fc5301007387 */ /* 0x000fe80000100800 */
[----:B------:R0:W-:Y:S02]  /*4200*/  STL [R1+0xa8], R39 ;  /* 0x0000a82701007387 */ /* 0x0001e40000100800 */
[----:B0-----:R-:W-:Y:S02]  /*4210*/  IADD3.X R39, RZ, R114, RZ, P6, !PT ;  /* 0x00000072ff277210 */ /* 0x001fe400037fe4ff */
        /* <DEDUP_REMOVED lines=14> */
[----:B------:R0:W-:Y:S01]  /*4300*/  STL [R1+0x98], R39 ;  /* 0x0000982701007387 */ /* 0x0001e20000100800 */
[-C--:B------:R-:W-:Y:S02]  /*4310*/  IADD3.X R85, RZ, R114.reuse, RZ, P5, !PT ;  /* 0x00000072ff557210 */ /* 0x080fe40002ffe4ff */
[-C--:B------:R-:W-:Y:S02]  /*4320*/  IADD3.X R83, RZ, R114.reuse, RZ, P6, !PT ;  /* 0x00000072ff537210 */ /* 0x080fe400037fe4ff */
[----:B0-----:R-:W-:Y:S02]  /*4330*/  IADD3.X R39, RZ, R114, RZ, P4, !PT ;  /* 0x00000072ff277210 */ /* 0x001fe400027fe4ff */
[----:B------:R-:W-:-:S02]  /*4340*/  IADD3 R73, P4, R73, R8, RZ ;  /* 0x0000000849497210 */ /* 0x000fc40007f9e0ff */
[----:B------:R-:W-:Y:S02]  /*4350*/  IADD3 R71, P5, R71, R8, RZ ;  /* 0x0000000847477210 */ /* 0x000fe40007fbe0ff */
[----:B------:R-:W-:Y:S02]  /*4360*/  IADD3.X R81, RZ, R114, RZ, P4, !PT ;  /* 0x00000072ff517210 */ /* 0x000fe400027fe4ff */
[-C--:B------:R-:W-:Y:S02]  /*4370*/  IADD3 R69, P6, R69, R8.reuse, RZ ;  /* 0x0000000845457210 */ /* 0x080fe40007fde0ff */
[----:B------:R-:W-:Y:S02]  /*4380*/  IADD3 R67, P4, R67, R8, RZ ;  /* 0x0000000843437210 */ /* 0x000fe40007f9e0ff */
[-C--:B------:R-:W-:Y:S02]  /*4390*/  IADD3.X R79, RZ, R114.reuse, RZ, P5, !PT ;  /* 0x00000072ff4f7210 */ /* 0x080fe40002ffe4ff */
[----:B------:R-:W-:-:S02]  /*43a0*/  IADD3.X R77, RZ, R114, RZ, P6, !PT ;  /* 0x00000072ff4d7210 */ /* 0x000fc400037fe4ff */
[----:B------:R-:W-:Y:S01]  /*43b0*/  IADD3.X R75, RZ, R114, RZ, P4, !PT ;  /* 0x00000072ff4b7210 */ /* 0x000fe200027fe4ff */
[----:B------:R-:W-:Y:S01]  /*43c0*/  STL [R1+0x94], R39 ;  /* 0x0000942701007387 */ /* 0x000fe20000100800 */
[-C--:B------:R-:W-:Y:S02]  /*43d0*/  IADD3 R65, P5, R65, R8.reuse, RZ ;  /* 0x0000000841417210 */ /* 0x080fe40007fbe0ff */
[-C--:B------:R-:W-:Y:S02]  /*43e0*/  IADD3 R63, P6, R63, R8.reuse, RZ ;  /* 0x000000083f3f7210 */ /* 0x080fe40007fde0ff */
[----:B------:R-:W-:Y:S01]  /*43f0*/  IADD3 R61, P4, R61, R8, RZ ;  /* 0x000000083d3d7210 */ /* 0x000fe20007f9e0ff */
[----:B------:R0:W-:Y:S01]  /*4400*/  STL [R1+0x110], R73 ;  /* 0x0001104901007387 */ /* 0x0001e20000100800 */
[----:B--2---:R-:W-:Y:S02]  /*4410*/  MOV R143, R0 ;  /* 0x00000000008f7202 */ /* 0x004fe40000000f00 */
[----:B------:R-:W-:Y:S01]  /*4420*/  IADD3.X R0, RZ, R114, RZ, P5, !PT ;  /* 0x00000072ff007210 */ /* 0x000fe20002ffe4ff */
[----:B------:R1:W-:Y:S01]  /*4430*/  STL [R1+0x114], R85 ;  /* 0x0001145501007387 */ /* 0x0003e20000100800 */
[----:B------:R-:W-:-:S03]  /*4440*/  IADD3 R59, P5, R59, R8, RZ ;  /* 0x000000083b3b7210 */ /* 0x000fc60007fbe0ff */
[----:B------:R2:W-:Y:S01]  /*4450*/  STL [R1+0x118], R71 ;  /* 0x0001184701007387 */ /* 0x0005e20000100800 */
[----:B0-----:R-:W-:Y:S02]  /*4460*/  IADD3.X R73, RZ, R114, RZ, P6, !PT ;  /* 0x00000072ff497210 */ /* 0x001fe400037fe4ff */
[----:B------:R-:W-:Y:S02]  /*4470*/  IADD3 R57, P6, R57, R8, RZ ;  /* 0x0000000839397210 */ /* 0x000fe40007fde0ff */
[----:B-1----:R-:W-:Y:S01]  /*4480*/  IADD3.X R85, RZ, R114, RZ, P4, !PT ;  /* 0x00000072ff557210 */ /* 0x002fe200027fe4ff */
[----:B------:R0:W-:Y:S01]  /*4490*/  STL [R1+0x11c], R83 ;  /* 0x00011c5301007387 */ /* 0x0001e20000100800 */
[----:B------:R-:W-:-:S03]  /*44a0*/  IADD3 R55, P4, R55, R8, RZ ;  /* 0x0000000837377210 */ /* 0x000fc60007f9e0ff */
[----:B------:R1:W-:Y:S01]  /*44b0*/  STL [R1+0x120], R69 ;  /* 0x0001204501007387 */ /* 0x0003e20000100800 */
[----:B--2---:R-:W-:-:S03]  /*44c0*/  IADD3.X R71, RZ, R114, RZ, P5, !PT ;  /* 0x00000072ff477210 */ /* 0x004fc60002ffe4ff */
[----:B------:R-:W-:Y:S01]  /*44d0*/  STL [R1+0x124], R81 ;  /* 0x0001245101007387 */ /* 0x000fe20000100800 */
[----:B0-----:R-:W-:-:S03]  /*44e0*/  IADD3.X R83, RZ, R114, RZ, P6, !PT ;  /* 0x00000072ff537210 */ /* 0x001fc600037fe4ff */
[----:B------:R0:W-:Y:S01]  /*44f0*/  STL [R1+0x90], R0 ;  /* 0x0000900001007387 */ /* 0x0001e20000100800 */
[----:B------:R-:W-:Y:S02]  /*4500*/  IADD3 R31, P6, R31, R8, RZ ;  /* 0x000000081f1f7210 */ /* 0x000fe40007fde0ff */
[----:B-1----:R-:W-:Y:S02]  /*4510*/  IADD3.X R69, RZ, R114, RZ, P4, !PT ;  /* 0x00000072ff457210 */ /* 0x002fe400027fe4ff */
[-C--:B------:R-:W-:Y:S02]  /*4520*/  IADD3 R53, P4, R53, R8.reuse, RZ ;  /* 0x0000000835357210 */ /* 0x080fe40007f9e0ff */
[----:B0-----:R-:W-:Y:S02]  /*4530*/  IADD3 R0, P5, R35, R8, RZ ;  /* 0x0000000823007210 */ /* 0x001fe40007fbe0ff */
[----:B------:R-:W-:-:S06]  /*4540*/  LEA R8, R150, UR9, 0x3 ;  /* 0x0000000996087c11 */ /* 0x000fcc000f8e18ff */
[----:B------:R-:W0:Y:S04]  /*4550*/  LDS.64 R8, [R8] ;  /* 0x0000000008087984 */ /* 0x000e280000000a00 */
[----:B------:R1:W-:Y:S04]  /*4560*/  STL [R1+0x7c], R0 ;  /* 0x00007c0001007387 */ /* 0x0003e80000100800 */
[----:B-1----:R-:W2:Y:S04]  /*4570*/  LDL.LU R0, [R1+0x30] ;  /* 0x0000300001007983 */ /* 0x002ea80000300800 */
[----:B------:R1:W-:Y:S01]  /*4580*/  STL [R1+0x80], R31 ;  /* 0x0000801f01007387 */ /* 0x0003e20000100800 */
[----:B------:R-:W-:-:S02]  /*4590*/  SHF.L.U32 R16, R16, 0x10, RZ ;  /* 0x0000001010107819 */ /* 0x000fc400000006ff */
[----:B-1----:R-:W-:Y:S01]  /*45a0*/  SHF.L.U32 R31, R92, 0x10, RZ ;  /* 0x000000105c1f7819 */ /* 0x002fe200000006ff */
[----:B0-----:R-:W-:Y:S01]  /*45b0*/  FADD.FTZ R9, R9, UR8 ;  /* 0x0000000809097e21 */ /* 0x001fe20008010000 */
[----:B------:R-:W-:Y:S02]  /*45c0*/  SHF.L.U32 R36, R36, 0x10, RZ ;  /* 0x0000001024247819 */ /* 0x000fe400000006ff */
[----:B------:R-:W-:Y:S01]  /*45d0*/  SHF.L.U32 R110, R110, 0x10, RZ ;  /* 0x000000106e6e7819 */ /* 0x000fe200000006ff */
[----:B------:R-:W0:Y:S01]  /*45e0*/  MUFU.RSQ R92, R9 ;  /* 0x00000009005c7308 */ /* 0x000e220000001400 */
[----:B------:R-:W-:Y:S01]  /*45f0*/  SHF.L.U32 R116, R116, 0x10, RZ ;  /* 0x0000001074747819 */ /* 0x000fe200000006ff */
[--C-:B------:R-:W-:Y:S01]  /*4600*/  FADD.FTZ R16, R16, -R8.reuse ;  /* 0x8000000810107221 */ /* 0x100fe20000010000 */
[----:B------:R-:W-:Y:S01]  /*4610*/  SHF.L.U32 R112, R112, 0x10, RZ ;  /* 0x0000001070707819 */ /* 0x000fe200000006ff */
[--C-:B------:R-:W-:Y:S01]  /*4620*/  FADD.FTZ R36, R36, -R8.reuse ;  /* 0x8000000824247221 */ /* 0x100fe20000010000 */
[----:B------:R-:W-:Y:S01]  /*4630*/  SHF.L.U32 R104, R104, 0x10, RZ ;  /* 0x0000001068687819 */ /* 0x000fe200000006ff */
[--C-:B------:R-:W-:Y:S01]  /*4640*/  FADD.FTZ R110, R110, -R8.reuse ;  /* 0x800000086e6e7221 */ /* 0x100fe20000010000 */
[----:B------:R-:W-:Y:S01]  /*4650*/  SHF.L.U32 R120, R120, 0x10, RZ ;  /* 0x0000001078787819 */ /* 0x000fe200000006ff */
[----:B------:R-:W-:Y:S01]  /*4660*/  FADD.FTZ R116, R116, -R8 ;  /* 0x8000000874747221 */ /* 0x000fe20000010000 */
[----:B------:R-:W-:-:S02]  /*4670*/  SHF.L.U32 R12, R12, 0x10, RZ ;  /* 0x000000100c0c7819 */ /* 0x000fc400000006ff */
[----:B------:R-:W-:Y:S02]  /*4680*/  SHF.L.U32 R14, R14, 0x10, RZ ;  /* 0x000000100e0e7819 */ /* 0x000fe400000006ff */
[----:B------:R-:W-:Y:S02]  /*4690*/  SHF.L.U32 R32, R32, 0x10, RZ ;  /* 0x0000001020207819 */ /* 0x000fe400000006ff */
[----:B------:R-:W-:Y:S02]  /*46a0*/  SHF.L.U32 R20, R20, 0x10, RZ ;  /* 0x0000001014147819 */ /* 0x000fe400000006ff */
[----:B------:R-:W-:Y:S01]  /*46b0*/  SHF.L.U32 R86, R86, 0x10, RZ ;  /* 0x0000001056567819 */ /* 0x000fe200000006ff */
[----:B0-----:R-:W-:Y:S01]  /*46c0*/  FMUL.FTZ R131, R92, R16 ;  /* 0x000000105c837220 */ /* 0x001fe20000410000 */
[----:B------:R-:W-:Y:S01]  /*46d0*/  SHF.L.U32 R106, R106, 0x10, RZ ;  /* 0x000000106a6a7819 */ /* 0x000fe200000006ff */
[----:B------:R-:W-:Y:S01]  /*46e0*/  FMUL.FTZ R16, R92, R36 ;  /* 0x000000245c107220 */ /* 0x000fe20000410000 */
[----:B------:R-:W-:Y:S01]  /*46f0*/  SHF.L.U32 R10, R10, 0x10, RZ ;  /* 0x000000100a0a7819 */ /* 0x000fe200000006ff */
[----:B------:R-:W-:Y:S01]  /*4700*/  FADD.FTZ R112, R112, -R8 ;  /* 0x8000000870707221 */ /* 0x000fe20000010000 */
[----:B------:R-:W-:Y:S01]  /*4710*/  SHF.L.U32 R128, R128, 0x10, RZ ;  /* 0x0000001080807819 */ /* 0x000fe200000006ff */
[----:B------:R-:W-:Y:S01]  /*4720*/  FMUL.FTZ R110, R92, R110 ;  /* 0x0000006e5c6e7220 */ /* 0x000fe20000410000 */
        /* <DEDUP_REMOVED lines=9> */
[--C-:B------:R-:W-:Y:S01]  /*47c0*/  FADD.FTZ R104, R104, -R8.reuse ;  /* 0x8000000868687221 */ /* 0x100fe20000010000 */
[----:B------:R-:W-:Y:S01]  /*47d0*/  SHF.L.U32 R22, R22, 0x10, RZ ;  /* 0x0000001016167819 */ /* 0x000fe200000006ff */
[----:B------:R-:W-:Y:S01]  /*47e0*/  FADD.FTZ R120, R120, -R8 ;  /* 0x8000000878787221 */ /* 0x000fe20000010000 */
        /* <DEDUP_REMOVED lines=13> */
[----:B------:R-:W-:Y:S02]  /*48c0*/  MOV R150, R143 ;  /* 0x0000008f00967202 */ /* 0x000fe40000000f00 */
[----:B------:R-:W-:-:S02]  /*48d0*/  SHF.L.U32 R56, R56, 0x10, RZ ;  /* 0x0000001038387819 */ /* 0x000fc400000006ff */
[----:B------:R-:W-:Y:S01]  /*48e0*/  SHF.L.U32 R134, R134, 0x10, RZ ;  /* 0x0000001086867819 */ /* 0x000fe200000006ff */
[--C-:B------:R-:W-:Y:S01]  /*48f0*/  FADD.FTZ R31, R31, -R8.reuse ;  /* 0x800000081f1f7221 */ /* 0x100fe20000010000 */
[----:B----4-:R-:W-:Y:S01]  /*4900*/  MOV R36, R151 ;  /* 0x0000009700247202 */ /* 0x010fe20000000f00 */
[--C-:B------:R-:W-:Y:S01]  /*4910*/  FADD.FTZ R12, R12, -R8.reuse ;  /* 0x800000080c0c7221 */ /* 0x100fe20000010000 */
[----:B------:R-:W-:Y:S01]  /*4920*/  MOV R151, R163 ;  /* 0x000000a300977202 */ /* 0x000fe20000000f00 */
[--C-:B------:R-:W-:Y:S01]  /*4930*/  FADD.FTZ R14, R14, -R8.reuse ;  /* 0x800000080e0e7221 */ /* 0x100fe20000010000 */
[--C-:B------:R-:W-:Y:S01]  /*4940*/  FADD.FTZ R32, R32, -R8.reuse ;  /* 0x8000000820207221 */ /* 0x100fe20000010000 */
[----:B------:R-:W-:Y:S01]  /*4950*/  FMUL.FTZ R116, R92, R116 ;  /* 0x000000745c747220 */ /* 0x000fe20000410000 */
[--C-:B------:R-:W-:Y:S01]  /*4960*/  FADD.FTZ R20, R20, -R8.reuse ;  /* 0x8000000814147221 */ /* 0x100fe20000010000 */
[--C-:B------:R-:W-:Y:S01]  /*4970*/  FADD.FTZ R86, R86, -R8.reuse ;  /* 0x8000000856567221 */ /* 0x100fe20000010000 */
[--C-:B------:R-:W-:Y:S01]  /*4980*/  FADD.FTZ R106, R106, -R8.reuse ;  /* 0x800000086a6a7221 */ /* 0x100fe20000010000 */
[----:B---3--:R-:W-:Y:S01]  /*4990*/  MOV R81, R147 ;  /* 0x0000009300517202 */ /* 0x008fe20000000f00 */
        /* <DEDUP_REMOVED lines=8> */
[----:B------:R-:W-:Y:S01]  /*4a20*/  FADD.FTZ R124, R124, -R8 ;  /* 0x800000087c7c7221 */ /* 0x000fe20000010000 */
[----:B------:R-:W-:Y:S01]  /*4a30*/  FMUL.FTZ R112, R92, R112 ;  /* 0x000000705c707220 */ /* 0x000fe20000410000 */
[----:B------:R-:W-:Y:S01]  /*4a40*/  FFMA.FTZ R143, R128, R110, R132 ;  /* 0x0000006e808f7223 */ /* 0x000fe20000010084 */
[----:B------:R-:W-:Y:S01]  /*4a50*/  SHF.L.U32 R58, R58, 0x10, RZ ;  /* 0x000000103a3a7819 */ /* 0x000fe200000006ff */
[--C-:B------:R-:W-:Y:S01]  /*4a60*/  FADD.FTZ R22, R22, -R8.reuse ;  /* 0x8000000816167221 */ /* 0x100fe20000010000 */
        /* <DEDUP_REMOVED lines=11> */
[----:B------:R-:W-:Y:S01]  /*4b20*/  FADD.FTZ R108, R108, -R8 ;  /* 0x800000086c6c7221 */ /* 0x000fe20000010000 */
[C---:B------:R-:W-:Y:S01]  /*4b30*/  FMUL.FTZ R104, R92.reuse, R104 ;  /* 0x000000685c687220 */ /* 0x040fe20000410000 */
[C---:B------:R-:W-:Y:S01]  /*4b40*/  FMUL.FTZ R120, R92.reuse, R120 ;  /* 0x000000785c787220 */ /* 0x040fe20000410000 */
[----:B------:R-:W-:Y:S01]  /*4b50*/  MOV R110, R151 ;  /* 0x00000097006e7202 */ /* 0x000fe20000000f00 */
[C---:B------:R-:W-:Y:S01]  /*4b60*/  FMUL.FTZ R12, R92.reuse, R12 ;  /* 0x0000000c5c0c7220 */ /* 0x040fe20000410000 */
[----:B------:R-:W-:Y:S01]  /*4b70*/  SHF.L.U32 R149, R149, 0x10, RZ ;  /* 0x0000001095957819 */ /* 0x000fe200000006ff */
[----:B------:R-:W-:Y:S01]  /*4b80*/  FMUL.FTZ R135, R92, R14 ;  /* 0x0000000e5c877220 */ /* 0x000fe20000410000 */
[----:B------:R-:W-:Y:S01]  /*4b90*/  SHF.L.U32 R146, R146, 0x10, RZ ;  /* 0x0000001092927819 */ /* 0x000fe200000006ff */
[----:B------:R-:W-:Y:S01]  /*4ba0*/  FMUL.FTZ R119, R92, R32 ;  /* 0x000000205c777220 */ /* 0x000fe20000410000 */
[----:B------:R-:W-:Y:S01]  /*4bb0*/  SHF.L.U32 R52, R52, 0x10, RZ ;  /* 0x0000001034347819 */ /* 0x000fe200000006ff */
[----:B------:R-:W-:Y:S01]  /*4bc0*/  FFMA.FTZ R151, R128, R116, R132 ;  /* 0x0000007480977223 */ /* 0x000fe20000010084 */
[----:B------:R-:W-:Y:S01]  /*4bd0*/  SHF.L.U32 R145, R145, 0x10, RZ ;  /* 0x0000001091917819 */ /* 0x000fe200000006ff */
[C---:B------:R-:W-:Y:S01]  /*4be0*/  FADD.FTZ R54, -R8.reuse, R54 ;  /* 0x0000003608367221 */ /* 0x040fe20000010100 */
[----:B------:R-:W-:Y:S01]  /*4bf0*/  SHF.L.U32 R141, R141, 0x10, RZ ;  /* 0x000000108d8d7819 */ /* 0x000fe200000006ff */
[----:B------:R-:W-:Y:S01]  /*4c00*/  FADD.FTZ R82, -R8, R82 ;  /* 0x0000005208527221 */ /* 0x000fe20000010100 */
        /* <DEDUP_REMOVED lines=15> */
[C---:B------:R-:W-:Y:S01]  /*4d00*/  FMUL.FTZ R123, R92.reuse, R20 ;  /* 0x000000145c7b7220 */ /* 0x040fe20000410000 */
[C---:B------:R-:W-:Y:S01]  /*4d10*/  FMUL.FTZ R32, R92.reuse, R86 ;  /* 0x000000565c207220 */ /* 0x040fe20000410000 */
[----:B------:R-:W-:Y:S01]  /*4d20*/  FMUL.FTZ R106, R92, R106 ;  /* 0x0000006a5c6a7220 */ /* 0x000fe20000410000 */
[----:B------:R-:W-:Y:S01]  /*4d30*/  MOV R116, R36 ;  /* 0x0000002400747202 */ /* 0x000fe20000000f00 */
[C---:B------:R-:W-:Y:S01]  /*4d40*/  FADD.FTZ R142, -R8.reuse, R142 ;  /* 0x0000008e088e7221 */ /* 0x040fe20000010100 */
[C---:B------:R-:W-:Y:S01]  /*4d50*/  FADD.FTZ R138, -R8.reuse, R138 ;  /* 0x0000008a088a7221 */ /* 0x040fe20000010100 */
[----:B------:R-:W-:Y:S01]  /*4d60*/  FADD.FTZ R64, -R8, R64 ;  /* 0x0000004008407221 */ /* 0x000fe20000010100 */
        /* <DEDUP_REMOVED lines=11> */
[----:B------:R-:W-:Y:S01]  /*4e20*/  MOV R36, R81 ;  /* 0x0000005100247202 */ /* 0x000fe20000000f00 */
[C---:B------:R-:W-:Y:S01]  /*4e30*/  FADD.FTZ R56, -R8.reuse, R56 ;  /* 0x0000003808387221 */ /* 0x040fe20000010100 */
[----:B------:R-:W-:Y:S01]  /*4e40*/  FADD.FTZ R134, -R8, R134 ;  /* 0x0000008608867221 */ /* 0x000fe20000010100 */
        /* <DEDUP_REMOVED lines=13> */
[----:B------:R-:W-:Y:S01]  /*4f20*/  SHF.L.U32 R94, R60, 0x10, RZ ;  /* 0x000000103c5e7819 */ /* 0x000fe200000006ff */
[----:B------:R-:W-:Y:S01]  /*4f30*/  FADD.FTZ R58, -R8, R58 ;  /* 0x0000003a083a7221 */ /* 0x000fe20000010100 */
[----:B------:R-:W-:Y:S01]  /*4f40*/  SHF.L.U32 R96, R148, 0x10, RZ ;  /* 0x0000001094607819 */ /* 0x000fe200000006ff */
[C---:B------:R-:W-:Y:S01]  /*4f50*/  FADD.FTZ R144, -R8.reuse, R144 ;  /* 0x0000009008907221 */ /* 0x040fe20000010100 */
[C---:B------:R-:W-:Y:S01]  /*4f60*/  FADD.FTZ R140, -R8.reuse, R140 ;  /* 0x0000008c088c7221 */ /* 0x040fe20000010100 */
[C---:B------:R-:W-:Y:S01]  /*4f70*/  FADD.FTZ R136, -R8.reuse, R136 ;  /* 0x0000008808887221 */ /* 0x040fe20000010100 */
[----:B------:R-:W-:Y:S01]  /*4f80*/  FADD.FTZ R80, -R8, R80 ;  /* 0x0000005008507221 */ /* 0x000fe20000010100 */
[----:B------:R-:W-:Y:S01]  /*4f90*/  SHF.L.U32 R17, R17, 0x10, RZ ;  /* 0x0000001011117819 */ /* 0x000fe200000006ff */
[C-C-:B------:R-:W-:Y:S01]  /*4fa0*/  FFMA.FTZ R163, R128.reuse, R12, R132.reuse ;  /* 0x0000000c80a37223 */ /* 0x140fe20000010084 */
[----:B------:R-:W-:Y:S01]  /*4fb0*/  SHF.L.U32 R33, R33, 0x10, RZ ;  /* 0x0000001021217819 */ /* 0x000fe200000006ff */
[----:B------:R-:W-:Y:S01]  /*4fc0*/  FFMA.FTZ R88, R128, R135, R132 ;  /* 0x0000008780587223 */ /* 0x000fe20000010084 */
        /* <DEDUP_REMOVED lines=22> */
[----:B------:R-:W-:Y:S01]  /*5130*/  FMUL.FTZ R120, R92, R82 ;  /* 0x000000525c787220 */ /* 0x000fe20000410000 */
[----:B------:R-:W-:Y:S01]  /*5140*/  SHF.L.U32 R37, R37, 0x10, RZ ;  /* 0x0000001025257819 */ /* 0x000fe200000006ff */
[C-C-:B------:R-:W-:Y:S01]  /*5150*/  FFMA.FTZ R22, R128.reuse, R123, R132.reuse ;  /* 0x0000007b80167223 */ /* 0x140fe20000010084 */
[----:B------:R-:W-:Y:S01]  /*5160*/  SHF.L.U32 R89, R89, 0x10, RZ ;  /* 0x0000001059597819 */ /* 0x000fe200000006ff */
[C-C-:B------:R-:W-:Y:S01]  /*5170*/  FFMA.FTZ R12, R128.reuse, R119, R132.reuse ;  /* 0x00000077800c7223 */ /* 0x140fe20000010084 */
[--C-:B------:R-:W-:Y:S01]  /*5180*/  FFMA.FTZ R135, R128, R106, R132.reuse ;  /* 0x0000006a80877223 */ /* 0x100fe20000010084 */
[C---:B------:R-:W-:Y:S01]  /*5190*/  FMUL.FTZ R142, R92.reuse, R142 ;  /* 0x0000008e5c8e7220 */ /* 0x040fe20000410000 */
[C---:B------:R-:W-:Y:S01]  /*51a0*/  FMUL.FTZ R60, R92.reuse, R138 ;  /* 0x0000008a5c3c7220 */ /* 0x040fe20000410000 */
[----:B------:R-:W-:Y:S01]  /*51b0*/  FMUL.FTZ R82, R92, R64 ;  /* 0x000000405c527220 */ /* 0x000fe20000410000 */
[--C-:B------:R-:W-:Y:S01]  /*51c0*/  FFMA.FTZ R90, R139, R128, R132.reuse ;  /* 0x000000808b5a7223 */ /* 0x100fe20000010084 */
[C-C-:B------:R-:W-:Y:S01]  /*51d0*/  FFMA.FTZ R26, R128.reuse, R127, R132.reuse ;  /* 0x0000007f801a7223 */ /* 0x140fe20000010084 */
[C-C-:B------:R-:W-:Y:S01]  /*51e0*/  FFMA.FTZ R119, R128.reuse, R98, R132.reuse ;  /* 0x0000006280777223 */ /* 0x140fe20000010084 */
[C-C-:B------:R-:W-:Y:S01]  /*51f0*/  FFMA.FTZ R123, R128.reuse, R100, R132.reuse ;  /* 0x00000064807b7223 */ /* 0x140fe20000010084 */
[--C-:B------:R-:W-:Y:S01]  /*5200*/  FFMA.FTZ R81, R128, R124, R132.reuse ;  /* 0x0000007c80517223 */ /* 0x100fe20000010084 */
[C---:B------:R-:W-:Y:S01]  /*5210*/  FMUL.FTZ R106, R92.reuse, R56 ;  /* 0x000000385c6a7220 */ /* 0x040fe20000410000 */
[----:B------:R-:W-:Y:S01]  /*5220*/  MOV R138, R36 ;  /* 0x00000024008a7202 */ /* 0x000fe20000000f00 */
[----:B------:R-:W-:Y:S01]  /*5230*/  FMUL.FTZ R54, R92, R134 ;  /* 0x000000865c367220 */ /* 0x000fe20000410000 */
[----:B------:R-:W-:Y:S01]  /*5240*/  SHF.L.U32 R93, R93, 0x10, RZ ;  /* 0x000000105d5d7819 */ /* 0x000fe200000006ff */
        /* <DEDUP_REMOVED lines=16> */
[C---:B------:R-:W-:Y:S01]  /*5350*/  FMUL.FTZ R58, R92.reuse, R58 ;  /* 0x0000003a5c3a7220 */ /* 0x040fe20000410000 */
[C---:B------:R-:W-:Y:S01]  /*5360*/  FMUL.FTZ R100, R92.reuse, R144 ;  /* 0x000000905c647220 */ /* 0x040fe20000410000 */
[C---:B------:R-:W-:Y:S01]  /*5370*/  FMUL.FTZ R98, R92.reuse, R140 ;  /* 0x0000008c5c627220 */ /* 0x040fe20000410000 */
[C---:B------:R-:W-:Y:S01]  /*5380*/  FMUL.FTZ R56, R92.reuse, R136 ;  /* 0x000000885c387220 */ /* 0x040fe20000410000 */
[----:B------:R-:W-:Y:S01]  /*5390*/  MOV R134, R152 ;  /* 0x0000009800867202 */ /* 0x000fe20000000f00 */
[C---:B------:R-:W-:Y:S01]  /*53a0*/  FMUL.FTZ R124, R92.reuse, R80 ;  /* 0x000000505c7c7220 */ /* 0x040fe20000410000 */
        /* <DEDUP_REMOVED lines=21> */
[C---:B------:R-:W-:Y:S01]  /*5500*/  FFMA.FTZ R80, R94.reuse, R104, R96 ;  /* 0x000000685e507223 */ /* 0x040fe20000010060 */
[--C-:B------:R-:W-:Y:S01]  /*5510*/  FADD.FTZ R17, R17, -R8.reuse ;  /* 0x8000000811117221 */ /* 0x100fe20000010000 */
[--C-:B------:R-:W-:Y:S01]  /*5520*/  FADD.FTZ R33, R33, -R8.reuse ;  /* 0x8000000821217221 */ /* 0x100fe20000010000 */
[----:B------:R-:W-:Y:S01]  /*5530*/  FADD.FTZ R87, R87, -R8 ;  /* 0x8000000857577221 */ /* 0x000fe20000010000 */
[C-C-:B------:R-:W-:Y:S01]  /*5540*/  FFMA.FTZ R66, R94.reuse, R142, R96.reuse ;  /* 0x0000008e5e427223 */ /* 0x140fe20000010060 */
[----:B------:R-:W-:Y:S01]  /*5550*/  MOV R122, R161 ;  /* 0x000000a1007a7202 */ /* 0x000fe20000000f00 */
[C---:B------:R-:W-:Y:S01]  /*5560*/  FFMA.FTZ R104, R94.reuse, R82, R96 ;  /* 0x000000525e687223 */ /* 0x040fe20000010060 */
[--C-:B------:R-:W-:Y:S01]  /*5570*/  FADD.FTZ R37, R37, -R8.reuse ;  /* 0x8000000825257221 */ /* 0x100fe20000010000 */
[----:B------:R-:W-:Y:S01]  /*5580*/  FADD.FTZ R89, R89, -R8 ;  /* 0x8000000859597221 */ /* 0x000fe20000010000 */
[----:B------:R-:W-:Y:S01]  /*5590*/  MOV R142, R138 ;  /* 0x0000008a008e7202 */ /* 0x000fe20000000f00 */
[----:B------:R-:W-:Y:S01]  /*55a0*/  FFMA.FTZ R78, R94, R58, R96 ;  /* 0x0000003a5e4e7223 */ /* 0x000fe20000010060 */
[----:B------:R-:W-:Y:S01]  /*55b0*/  SHF.L.U32 R161, R129, 0x10, RZ ;  /* 0x0000001081a17819 */ /* 0x000fe200000006ff */
[----:B------:R-:W-:Y:S01]  /*55c0*/  FADD.FTZ R93, R93, -R8 ;  /* 0x800000085d5d7221 */ /* 0x000fe20000010000 */
[----:B------:R-:W-:Y:S01]  /*55d0*/  SHF.L.U32 R82, R133, 0x10, RZ ;  /* 0x0000001085527819 */ /* 0x000fe200000006ff */
[----:B------:R-:W-:Y:S01]  /*55e0*/  FMUL.FTZ R13, R92, R13 ;  /* 0x0000000d5c0d7220 */ /* 0x000fe20000410000 */
[----:B------:R-:W-:Y:S01]  /*55f0*/  MOV R138, R116 ;  /* 0x00000074008a7202 */ /* 0x000fe20000000f00 */
        /* <DEDUP_REMOVED lines=32> */
[C---:B------:R-:W-:Y:S01]  /*5800*/  FMUL.FTZ R96, R92.reuse, R89 ;  /* 0x000000595c607220 */ /* 0x040fe20000410000 */
[----:B------:R-:W-:Y:S01]  /*5810*/  MOV R126, R164 ;  /* 0x000000a4007e7202 */ /* 0x000fe20000000f00 */
[----:B------:R-:W-:Y:S01]  /*5820*/  FMUL.FTZ R100, R92, R93 ;  /* 0x0000005d5c647220 */ /* 0x000fe20000410000 */
[C-C-:B------:R-:W-:Y:S01]  /*5830*/  FFMA.FTZ R164, R161.reuse, R13, R82.reuse ;  /* 0x0000000da1a47223 */ /* 0x140fe20000010052 */
[C-C-:B------:R-:W-:Y:S01]  /*5840*/  FFMA.FTZ R93, R161.reuse, R17, R82.reuse ;  /* 0x00000011a15d7223 */ /* 0x140fe20000010052 */
[C-C-:B------:R-:W-:Y:S01]  /*5850*/  FFMA.FTZ R13, R161.reuse, R33, R82.reuse ;  /* 0x00000021a10d7223 */ /* 0x140fe20000010052 */
[C-C-:B------:R-:W-:Y:S01]  /*5860*/  FFMA.FTZ R17, R161.reuse, R37, R82.reuse ;  /* 0x00000025a1117223 */ /* 0x140fe20000010052 */
[C-C-:B------:R-:W-:Y:S01]  /*5870*/  FFMA.FTZ R33, R161.reuse, R87, R82.reuse ;  /* 0x00000057a1217223 */ /* 0x140fe20000010052 */
[----:B------:R-:W-:Y:S01]  /*5880*/  FFMA.FTZ R37, R161, R96, R82 ;  /* 0x00000060a1257223 */ /* 0x000fe20000010052 */
[----:B------:R-:W3:Y:S01]  /*5890*/  LDL.LU R87, [R1+0x2c] ;  /* 0x00002c0001577983 */ /* 0x000ee20000300800 */
[----:B------:R-:W-:Y:S01]  /*58a0*/  SHF.L.U32 R103, R103, 0x10, RZ ;  /* 0x0000001067677819 */ /* 0x000fe200000006ff */
[----:B------:R-:W-:-:S02]  /*58b0*/  ULDC.64 UR8, c[0x0][0x210] ;  /* 0x0000840000087ab9 */ /* 0x000fc40000000a00 */
[----:B------:R-:W4:Y:S01]  /*58c0*/  LDL.LU R96, [R1+0x28] ;  /* 0x0000280001607983 */ /* 0x000f220000300800 */
[----:B------:R-:W-:Y:S01]  /*58d0*/  SHF.L.U32 R19, R19, 0x10, RZ ;  /* 0x0000001013137819 */ /* 0x000fe200000006ff */
[--C-:B------:R-:W-:Y:S01]  /*58e0*/  FADD.FTZ R103, R103, -R8.reuse ;  /* 0x8000000867677221 */ /* 0x100fe20000010000 */
[----:B------:R-:W-:Y:S02]  /*58f0*/  SHF.L.U32 R23, R23, 0x10, RZ ;  /* 0x0000001017177819 */ /* 0x000fe400000006ff */
[----:B------:R-:W-:Y:S01]  /*5900*/  SHF.L.U32 R91, R91, 0x10, RZ ;  /* 0x000000105b5b7819 */ /* 0x000fe200000006ff */
[--C-:B------:R-:W-:Y:S01]  /*5910*/  FADD.FTZ R19, R19, -R8.reuse ;  /* 0x8000000813137221 */ /* 0x100fe20000010000 */
[----:B------:R-:W-:Y:S01]  /*5920*/  MOV R146, R134 ;  /* 0x0000008600927202 */ /* 0x000fe20000000f00 */
[--C-:B------:R-:W-:Y:S01]  /*5930*/  FADD.FTZ R23, R23, -R8.reuse ;  /* 0x8000000817177221 */ /* 0x100fe20000010000 */
[----:B------:R-:W-:Y:S01]  /*5940*/  MOV R134, R110 ;  /* 0x0000006e00867202 */ /* 0x000fe20000000f00 */
[C---:B------:R-:W-:Y:S01]  /*5950*/  FMUL.FTZ R103, R92.reuse, R103 ;  /* 0x000000675c677220 */ /* 0x040fe20000410000 */
[----:B------:R-:W-:Y:S01]  /*5960*/  MOV R110, R153 ;  /* 0x00000099006e7202 */ /* 0x000fe20000000f00 */
[----:B------:R-:W-:Y:S01]  /*5970*/  FADD.FTZ R91, R91, -R8 ;  /* 0x800000085b5b7221 */ /* 0x000fe20000010000 */
[C---:B------:R-:W-:Y:S01]  /*5980*/  FMUL.FTZ R19, R92.reuse, R19 ;  /* 0x000000135c137220 */ /* 0x040fe20000410000 */
[C---:B------:R-:W-:Y:S01]  /*5990*/  FMUL.FTZ R23, R92.reuse, R23 ;  /* 0x000000175c177220 */ /* 0x040fe20000410000 */
[C-C-:B------:R-:W-:Y:S01]  /*59a0*/  FFMA.FTZ R129, R161.reuse, R103, R82.reuse ;  /* 0x00000067a1817223 */ /* 0x140fe20000010052 */
[----:B------:R-:W-:Y:S01]  /*59b0*/  MOV R103, R110 ;  /* 0x0000006e00677202 */ /* 0x000fe20000000f00 */
[----:B------:R-:W-:Y:S01]  /*59c0*/  FMUL.FTZ R98, R92, R91 ;  /* 0x0000005b5c627220 */ /* 0x000fe20000410000 */
[C-C-:B------:R-:W-:Y:S01]  /*59d0*/  FFMA.FTZ R91, R161.reuse, R19, R82.reuse ;  /* 0x00000013a15b7223 */ /* 0x140fe20000010052 */
[----:B------:R-:W-:Y:S01]  /*59e0*/  FFMA.FTZ R84, R161, R23, R82 ;  /* 0x00000017a1547223 */ /* 0x000fe20000010052 */
[----:B------:R-:W-:-:S02]  /*59f0*/  SHF.L.U32 R19, R154, 0x10, RZ ;  /* 0x000000109a137819 */ /* 0x000fc400000006ff */
[----:B------:R-:W-:Y:S02]  /*5a00*/  SHF.L.U32 R23, R50, 0x10, RZ ;  /* 0x0000001032177819 */ /* 0x000fe400000006ff */
[----:B------:R-:W-:Y:S02]  /*5a10*/  SHF.L.U32 R50, R103, 0x10, RZ ;  /* 0x0000001067327819 */ /* 0x000fe400000006ff */
[----:B------:R-:W3:Y:S01]  /*5a20*/  LDL.LU R103, [R1+0x34] ;  /* 0x0000340001677983 */ /* 0x000ee20000300800 */
        /* <DEDUP_REMOVED lines=18> */
[----:B----4-:R-:W-:Y:S02]  /*5b50*/  SHF.L.U32 R154, R96, 0x10, RZ ;  /* 0x00000010609a7819 */ /* 0x010fe400000006ff */
[----:B--2---:R-:W-:Y:S02]  /*5b60*/  SHF.L.U32 R96, R0, 0x10, RZ ;  /* 0x0000001000607819 */ /* 0x004fe400000006ff */
[----:B------:R-:W2:Y:S01]  /*5b70*/  LDL.LU R0, [R1+0x38] ;  /* 0x0000380001007983 */ /* 0x000ea20000300800 */
[----:B------:R-:W-:Y:S02]  /*5b80*/  SHF.L.U32 R117, R117, 0x10, RZ ;  /* 0x0000001075757819 */ /* 0x000fe400000006ff */
        /* <DEDUP_REMOVED lines=23> */
[C---:B------:R-:W-:Y:S01]  /*5d00*/  FMUL.FTZ R11, R92.reuse, R11 ;  /* 0x0000000b5c0b7220 */ /* 0x040fe20000410000 */
[C---:B------:R-:W-:Y:S01]  /*5d10*/  FMUL.FTZ R21, R92.reuse, R21 ;  /* 0x000000155c157220 */ /* 0x040fe20000410000 */
[C---:B------:R-:W-:Y:S01]  /*5d20*/  FMUL.FTZ R25, R92.reuse, R25 ;  /* 0x000000195c197220 */ /* 0x040fe20000410000 */
[C---:B------:R-:W-:Y:S01]  /*5d30*/  FMUL.FTZ R29, R92.reuse, R29 ;  /* 0x0000001d5c1d7220 */ /* 0x040fe20000410000 */
[----:B------:R-:W-:Y:S01]  /*5d40*/  MOV R118, R157 ;  /* 0x0000009d00767202 */ /* 0x000fe20000000f00 */
        /* <DEDUP_REMOVED lines=16> */
[----:B------:R-:W-:Y:S01]  /*5e50*/  MOV R130, R165 ;  /* 0x000000a500827202 */ /* 0x000fe20000000f00 */
        /* <DEDUP_REMOVED lines=50> */
[----:B---3--:R-:W-:Y:S01]  /*6180*/  SHF.L.U32 R158, R87, 0x10, RZ ;  /* 0x00000010579e7819 */ /* 0x008fe200000006ff */
        /* <DEDUP_REMOVED lines=64> */
[----:B------:R-:W-:-:S06]  /*6590*/  FMUL.FTZ R96, R90, -1.4426950216293334961 ;  /* 0xbfb8aa3b5a607820 */ /* 0x000fcc0000410000 */
[----:B------:R-:W0:Y:S01]  /*65a0*/  MUFU.EX2 R96, R96 ;  /* 0x0000006000607308 */ /* 0x000e220000000800 */
[----:B------:R-:W-:Y:S01]  /*65b0*/  SHF.L.U32 R95, R103, 0x10, RZ ;  /* 0x00000010675f7819 */ /* 0x000fe200000006ff */
[----:B0-----:R-:W-:-:S06]  /*65c0*/  FADD.FTZ R96, R96, 1 ;  /* 0x3f80000060607421 */ /* 0x001fcc0000010000 */
[----:B------:R-:W0:Y:S02]  /*65d0*/  MUFU.RCP R105, R96 ;  /* 0x0000006000697308 */ /* 0x000e240000001000 */
[----:B0-----:R-:W-:Y:S01]  /*65e0*/  FMUL.FTZ R105, R90, R105 ;  /* 0x000000695a697220 */ /* 0x001fe20000410000 */
[----:B--2---:R-:W-:-:S05]  /*65f0*/  SHF.L.U32 R162, R0, 0x10, RZ ;  /* 0x0000001000a27819 */ /* 0x004fca00000006ff */
        /* <DEDUP_REMOVED lines=32> */
[----:B------:R-:W-:Y:S01]  /*6800*/  FMUL.FTZ R95, R52, -1.4426950216293334961 ;  /* 0xbfb8aa3b345f7820 */ /* 0x000fe20000410000 */
[----:B------:R-:W-:Y:S01]  /*6810*/  FMUL.FTZ R92, R115, -1.4426950216293334961 ;  /* 0xbfb8aa3b735c7820 */ /* 0x000fe20000410000 */
[----:B------:R-:W-:-:S04]  /*6820*/  FMUL.FTZ R90, R106, -1.4426950216293334961 ;  /* 0xbfb8aa3b6a5a7820 */ /* 0x000fc80000410000 */
[----:B------:R-:W0:Y:S08]  /*6830*/  MUFU.EX2 R95, R95 ;  /* 0x0000005f005f7308 */ /* 0x000e300000000800 */
[----:B------:R-:W1:Y:S08]  /*6840*/  MUFU.EX2 R92, R92 ;  /* 0x0000005c005c7308 */ /* 0x000e700000000800 */
[----:B------:R-:W2:Y:S01]  /*6850*/  MUFU.EX2 R90, R90 ;  /* 0x0000005a005a7308 */ /* 0x000ea20000000800 */
[----:B0-----:R-:W-:Y:S01]  /*6860*/  FADD.FTZ R95, R95, 1 ;  /* 0x3f8000005f5f7421 */ /* 0x001fe20000010000 */
[----:B-1----:R-:W-:-:S06]  /*6870*/  FADD.FTZ R92, R92, 1 ;  /* 0x3f8000005c5c7421 */ /* 0x002fcc0000010000 */
[----:B------:R-:W-:Y:S01]  /*6880*/  MUFU.RCP R96, R95 ;  /* 0x0000005f00607308 */ /* 0x000fe20000001000 */
[----:B--2---:R-:W-:-:S07]  /*6890*/  FADD.FTZ R90, R90, 1 ;  /* 0x3f8000005a5a7421 */ /* 0x004fce0000010000 */
[----:B------:R0:W1:Y:S08]  /*68a0*/  MUFU.RCP R95, R92 ;  /* 0x0000005c005f7308 */ /* 0x0000700000001000 */
[----:B------:R-:W2:Y:S01]  /*68b0*/  MUFU.RCP R90, R90 ;  /* 0x0000005a005a7308 */ /* 0x000ea20000001000 */
[----:B0-----:R-:W-:Y:S01]  /*68c0*/  FMUL.FTZ R92, R163, -1.4426950216293334961 ;  /* 0xbfb8aa3ba35c7820 */ /* 0x001fe20000410000 */
[----:B-1----:R-:W-:Y:S01]  /*68d0*/  FMUL.FTZ R115, R115, R95 ;  /* 0x0000005f73737220 */ /* 0x002fe20000410000 */
[----:B------:R-:W-:-:S05]  /*68e0*/  FMUL.FTZ R95, R80, -1.4426950216293334961 ;  /* 0xbfb8aa3b505f7820 */ /* 0x000fca0000410000 */
[----:B------:R-:W0:Y:S01]  /*68f0*/  MUFU.EX2 R92, R92 ;  /* 0x0000005c005c7308 */ /* 0x000e220000000800 */
[----:B--2---:R-:W-:Y:S01]  /*6900*/  FMUL.FTZ R106, R106, R90 ;  /* 0x0000005a6a6a7220 */ /* 0x004fe20000410000 */
[----:B------:R-:W-:-:S06]  /*6910*/  FMUL.FTZ R90, R164, -1.4426950216293334961 ;  /* 0xbfb8aa3ba45a7820 */ /* 0x000fcc0000410000 */
[----:B------:R-:W1:Y:S08]  /*6920*/  MUFU.EX2 R95, R95 ;  /* 0x0000005f005f7308 */ /* 0x000e700000000800 */
[----:B------:R-:W2:Y:S01]  /*6930*/  MUFU.EX2 R90, R90 ;  /* 0x0000005a005a7308 */ /* 0x000ea20000000800 */
[----:B0-----:R-:W-:Y:S01]  /*6940*/  FADD.FTZ R92, R92, 1 ;  /* 0x3f8000005c5c7421 */ /* 0x001fe20000010000 */
[----:B-1----:R-:W-:-:S06]  /*6950*/  FADD.FTZ R95, R95, 1 ;  /* 0x3f8000005f5f7421 */ /* 0x002fcc0000010000 */
[----:B------:R-:W0:Y:S01]  /*6960*/  MUFU.RCP R92, R92 ;  /* 0x0000005c005c7308 */ /* 0x000e220000001000 */
[----:B--2---:R-:W-:-:S07]  /*6970*/  FADD.FTZ R90, R90, 1 ;  /* 0x3f8000005a5a7421 */ /* 0x004fce0000010000 */
[----:B------:R-:W1:Y:S08]  /*6980*/  MUFU.RCP R111, R95 ;  /* 0x0000005f006f7308 */ /* 0x000e700000001000 */
[----:B------:R-:W2:Y:S01]  /*6990*/  MUFU.RCP R90, R90 ;  /* 0x0000005a005a7308 */ /* 0x000ea20000001000 */
[----:B0-----:R-:W-:Y:S01]  /*69a0*/  FMUL.FTZ R163, R163, R92 ;  /* 0x0000005ca3a37220 */ /* 0x001fe20000410000 */
[----:B------:R-:W-:Y:S01]  /*69b0*/  FMUL.FTZ R92, R110, -1.4426950216293334961 ;  /* 0xbfb8aa3b6e5c7820 */ /* 0x000fe20000410000 */
[----:B-1----:R-:W-:Y:S01]  /*69c0*/  FMUL.FTZ R111, R80, R111 ;  /* 0x0000006f506f7220 */ /* 0x002fe20000410000 */
[----:B------:R-:W-:-:S04]  /*69d0*/  FMUL.FTZ R80, R88, -1.4426950216293334961 ;  /* 0xbfb8aa3b58507820 */ /* 0x000fc80000410000 */
[----:B------:R-:W0:Y:S01]  /*69e0*/  MUFU.EX2 R92, R92 ;  /* 0x0000005c005c7308 */ /* 0x000e220000000800 */
[----:B--2---:R-:W-:Y:S01]  /*69f0*/  FMUL.FTZ R164, R164, R90 ;  /* 0x0000005aa4a47220 */ /* 0x004fe20000410000 */
[----:B------:R-:W-:-:S06]  /*6a00*/  FMUL.FTZ R90, R78, -1.4426950216293334961 ;  /* 0xbfb8aa3b4e5a7820 */ /* 0x000fcc0000410000 */
[----:B------:R-:W1:Y:S08]  /*6a10*/  MUFU.EX2 R80, R80 ;  /* 0x0000005000507308 */ /* 0x000e700000000800 */
[----:B------:R-:W2:Y:S01]  /*6a20*/  MUFU.EX2 R90, R90 ;  /* 0x0000005a005a7308 */ /* 0x000ea20000000800 */
[----:B0-----:R-:W-:Y:S01]  /*6a30*/  FADD.FTZ R92, R92, 1 ;  /* 0x3f8000005c5c7421 */ /* 0x001fe20000010000 */
[----:B-1----:R-:W-:-:S06]  /*6a40*/  FADD.FTZ R80, R80, 1 ;  /* 0x3f80000050507421 */ /* 0x002fcc0000010000 */
[----:B------:R-:W-:Y:S08]  /*6a50*/  MUFU.RCP R95, R92 ;  /* 0x0000005c005f7308 */ /* 0x000ff00000001000 */
[----:B------:R2:W0:Y:S02]  /*6a60*/  MUFU.RCP R92, R80 ;  /* 0x00000050005c7308 */ /* 0x0004240000001000 */
[----:B--2---:R-:W-:Y:S01]  /*6a70*/  FADD.FTZ R80, R90, 1 ;  /* 0x3f8000005a507421 */ /* 0x004fe20000010000 */
[----:B------:R-:W-:-:S05]  /*6a80*/  FMUL.FTZ R90, R94, -1.4426950216293334961 ;  /* 0xbfb8aa3b5e5a7820 */ /* 0x000fca0000410000 */
[----:B------:R-:W1:Y:S01]  /*6a90*/  MUFU.RCP R80, R80 ;  /* 0x0000005000507308 */ /* 0x000e620000001000 */
[----:B0-----:R-:W-:Y:S01]  /*6aa0*/  FMUL.FTZ R0, R88, R92 ;  /* 0x0000005c58007220 */ /* 0x001fe20000410000 */
[----:B------:R-:W-:-:S06]  /*6ab0*/  FMUL.FTZ R88, R8, -1.4426950216293334961 ;  /* 0xbfb8aa3b08587820 */ /* 0x000fcc0000410000 */
[----:B------:R-:W0:Y:S01]  /*6ac0*/  MUFU.EX2 R90, R90 ;  /* 0x0000005a005a7308 */ /* 0x000e220000000800 */
[----:B------:R1:W-:Y:S07]  /*6ad0*/  STL [R1+0x54], R0 ;  /* 0x0000540001007387 */ /* 0x0003ee0000100800 */
[----:B------:R-:W2:Y:S01]  /*6ae0*/  MUFU.EX2 R88, R88 ;  /* 0x0000005800587308 */ /* 0x000ea20000000800 */
[----:B-1----:R-:W-:Y:S01]  /*6af0*/  FMUL.FTZ R0, R78, R80 ;  /* 0x000000504e007220 */ /* 0x002fe20000410000 */
[----:B------:R-:W-:Y:S01]  /*6b00*/  FMUL.FTZ R78, R86, -1.4426950216293334961 ;  /* 0xbfb8aa3b564e7820 */ /* 0x000fe20000410000 */
[----:B0-----:R-:W-:-:S05]  /*6b10*/  FADD.FTZ R80, R90, 1 ;  /* 0x3f8000005a507421 */ /* 0x001fca0000010000 */
[----:B------:R-:W0:Y:S08]  /*6b20*/  MUFU.EX2 R78, R78 ;  /* 0x0000004e004e7308 */ /* 0x000e300000000800 */
[----:B------:R-:W1:Y:S01]  /*6b30*/  MUFU.RCP R80, R80 ;  /* 0x0000005000507308 */ /* 0x000e620000001000 */
[----:B--2---:R-:W-:Y:S01]  /*6b40*/  FADD.FTZ R88, R88, 1 ;  /* 0x3f80000058587421 */ /* 0x004fe20000010000 */
[----:B------:R1:W-:Y:S06]  /*6b50*/  STL [R1+0x2c], R0 ;  /* 0x00002c0001007387 */ /* 0x0003ec0000100800 */
[----:B------:R-:W2:Y:S01]  /*6b60*/  MUFU.RCP R88, R88 ;  /* 0x0000005800587308 */ /* 0x000ea20000001000 */
[----:B0-----:R-:W-:-:S07]  /*6b70*/  FADD.FTZ R78, R78, 1 ;  /* 0x3f8000004e4e7421 */ /* 0x001fce0000010000 */
[----:B------:R-:W-:Y:S01]  /*6b80*/  MUFU.RCP R78, R78 ;  /* 0x0000004e004e7308 */ /* 0x000fe20000001000 */
[----:B-1----:R-:W-:Y:S01]  /*6b90*/  FMUL.FTZ R0, R94, R80 ;  /* 0x000000505e007220 */ /* 0x002fe20000410000 */
[----:B------:R-:W-:-:S06]  /*6ba0*/  FMUL.FTZ R80, R76, -1.4426950216293334961 ;  /* 0xbfb8aa3b4c507820 */ /* 0x000fcc0000410000 */
[----:B------:R-:W0:Y:S01]  /*6bb0*/  MUFU.EX2 R80, R80 ;  /* 0x0000005000507308 */ /* 0x000e220000000800 */
[----:B------:R2:W-:Y:S02]  /*6bc0*/  STL [R1+0x50], R0 ;  /* 0x0000500001007387 */ /* 0x0005e40000100800 */
[----:B--2---:R-:W-:Y:S01]  /*6bd0*/  FMUL.FTZ R0, R8, R88 ;  /* 0x0000005808007220 */ /* 0x004fe20000410000 */
[----:B------:R-:W-:-:S04]  /*6be0*/  FMUL.FTZ R8, R93, -1.4426950216293334961 ;  /* 0xbfb8aa3b5d087820 */ /* 0x000fc80000410000 */
[----:B------:R1:W-:Y:S02]  /*6bf0*/  STL [R1+0x4c], R0 ;  /* 0x00004c0001007387 */ /* 0x0003e40000100800 */
[----:B------:R-:W2:Y:S01]  /*6c00*/  MUFU.EX2 R8, R8 ;  /* 0x0000000800087308 */ /* 0x000ea20000000800 */
[----:B0-----:R-:W-:Y:S01]  /*6c10*/  FADD.FTZ R80, R80, 1 ;  /* 0x3f80000050507421 */ /* 0x001fe20000010000 */
[----:B-1----:R-:W-:Y:S01]  /*6c20*/  FMUL.FTZ R0, R86, R78 ;  /* 0x0000004e56007220 */ /* 0x002fe20000410000 */
[----:B------:R-:W-:-:S06]  /*6c30*/  FMUL.FTZ R86, R7, -1.4426950216293334961 ;  /* 0xbfb8aa3b07567820 */ /* 0x000fcc0000410000 */
[----:B------:R-:W0:Y:S01]  /*6c40*/  MUFU.EX2 R86, R86 ;  /* 0x0000005600567308 */ /* 0x000e220000000800 */
[----:B--2---:R-:W-:-:S07]  /*6c50*/  FADD.FTZ R8, R8, 1 ;  /* 0x3f80000008087421 */ /* 0x004fce0000010000 */
[----:B------:R-:W1:Y:S01]  /*6c60*/  MUFU.RCP R80, R80 ;  /* 0x0000005000507308 */ /* 0x000e620000001000 */
[----:B------:R1:W-:Y:S07]  /*6c70*/  STL [R1+0x48], R0 ;  /* 0x0000480001007387 */ /* 0x0003ee0000100800 */
[----:B------:R0:W2:Y:S02]  /*6c80*/  MUFU.RCP R78, R8 ;  /* 0x00000008004e7308 */ /* 0x0000a40000001000 */
[----:B0-----:R-:W-:Y:S01]  /*6c90*/  FADD.FTZ R8, R86, 1 ;  /* 0x3f80000056087421 */ /* 0x001fe20000010000 */
[----:B-1----:R-:W-:Y:S01]  /*6ca0*/  FMUL.FTZ R0, R76, R80 ;  /* 0x000000504c007220 */ /* 0x002fe20000410000 */
[----:B------:R-:W-:-:S04]  /*6cb0*/  FMUL.FTZ R76, R26, -1.4426950216293334961 ;  /* 0xbfb8aa3b1a4c7820 */ /* 0x000fc80000410000 */
[----:B------:R-:W0:Y:S01]  /*6cc0*/  MUFU.RCP R8, R8 ;  /* 0x0000000800087308 */ /* 0x000e220000001000 */
[----:B------:R2:W-:Y:S07]  /*6cd0*/  STL [R1+0x28], R0 ;  /* 0x0000280001007387 */ /* 0x0005ee0000100800 */
[----:B------:R-:W1:Y:S01]  /*6ce0*/  MUFU.EX2 R76, R76 ;  /* 0x0000004c004c7308 */ /* 0x000e620000000800 */
[----:B--2---:R-:W-:Y:S01]  /*6cf0*/  FMUL.FTZ R0, R93, R78 ;  /* 0x0000004e5d007220 */ /* 0x004fe20000410000 */
[----:B------:R-:W-:-:S04]  /*6d00*/  FMUL.FTZ R78, R74, -1.4426950216293334961 ;  /* 0xbfb8aa3b4a4e7820 */ /* 0x000fc80000410000 */
[----:B------:R0:W-:Y:S02]  /*6d10*/  STL [R1+0x44], R0 ;  /* 0x0000440001007387 */ /* 0x0001e40000100800 */
[----:B------:R-:W2:Y:S01]  /*6d20*/  MUFU.EX2 R78, R78 ;  /* 0x0000004e004e7308 */ /* 0x000ea20000000800 */
[----:B0-----:R-:W-:Y:S01]  /*6d30*/  FMUL.FTZ R0, R7, R8 ;  /* 0x0000000807007220 */ /* 0x001fe20000410000 */
[----:B------:R-:W-:Y:S01]  /*6d40*/  FMUL.FTZ R7, R91, -1.4426950216293334961 ;  /* 0xbfb8aa3b5b077820 */ /* 0x000fe20000410000 */
[----:B-1----:R-:W-:-:S05]  /*6d50*/  FADD.FTZ R8, R76, 1 ;  /* 0x3f8000004c087421 */ /* 0x002fca0000010000 */
[----:B------:R-:W0:Y:S01]  /*6d60*/  MUFU.EX2 R7, R7 ;  /* 0x0000000700077308 */ /* 0x000e220000000800 */
[----:B--2---:R-:W-:-:S07]  /*6d70*/  FADD.FTZ R76, R78, 1 ;  /* 0x3f8000004e4c7421 */ /* 0x004fce0000010000 */
[----:B------:R-:W1:Y:S01]  /*6d80*/  MUFU.RCP R8, R8 ;  /* 0x0000000800087308 */ /* 0x000e620000001000 */
[----:B------:R1:W-:Y:S07]  /*6d90*/  STL [R1+0x40], R0 ;  /* 0x0000400001007387 */ /* 0x0003ee0000100800 */
[----:B------:R-:W2:Y:S01]  /*6da0*/  MUFU.RCP R76, R76 ;  /* 0x0000004c004c7308 */ /* 0x000ea20000001000 */
[----:B0-----:R-:W-:-:S07]  /*6db0*/  FADD.FTZ R7, R7, 1 ;  /* 0x3f80000007077421 */ /* 0x001fce0000010000 */
[----:B------:R-:W-:Y:S01]  /*6dc0*/  MUFU.RCP R7, R7 ;  /* 0x0000000700077308 */ /* 0x000fe20000001000 */
[----:B-1----:R-:W-:Y:S01]  /*6dd0*/  FMUL.FTZ R0, R26, R8 ;  /* 0x000000081a007220 */ /* 0x002fe20000410000 */
[----:B------:R-:W-:Y:S01]  /*6de0*/  FMUL.FTZ R8, R5, -1.4426950216293334961 ;  /* 0xbfb8aa3b05087820 */ /* 0x000fe20000410000 */
[----:B------:R-:W-:-:S05]  /*6df0*/  FMUL.FTZ R26, R22, -1.4426950216293334961 ;  /* 0xbfb8aa3b161a7820 */ /* 0x000fca0000410000 */
[----:B------:R-:W0:Y:S01]  /*6e00*/  MUFU.EX2 R8, R8 ;  /* 0x0000000800087308 */ /* 0x000e220000000800 */
[----:B------:R2:W-:Y:S07]  /*6e10*/  STL [R1+0x3c], R0 ;  /* 0x00003c0001007387 */ /* 0x0005ee0000100800 */
[----:B------:R-:W1:Y:S01]  /*6e20*/  MUFU.EX2 R26, R26 ;  /* 0x0000001a001a7308 */ /* 0x000e620000000800 */
[----:B--2---:R-:W-:-:S05]  /*6e30*/  FMUL.FTZ R0, R74, R76 ;  /* 0x0000004c4a007220 */ /* 0x004fca0000410000 */
[----:B------:R2:W-:Y:S01]  /*6e40*/  STL [R1+0x24], R0 ;  /* 0x0000240001007387 */ /* 0x0005e20000100800 */
[----:B0-----:R-:W-:Y:S01]  /*6e50*/  FADD.FTZ R8, R8, 1 ;  /* 0x3f80000008087421 */ /* 0x001fe20000010000 */
[----:B--2---:R-:W-:Y:S01]  /*6e60*/  FMUL.FTZ R0, R91, R7 ;  /* 0x000000075b007220 */ /* 0x004fe20000410000 */
[----:B------:R-:W-:Y:S02]  /*6e70*/  FMUL.FTZ R7, R72, -1.4426950216293334961 ;  /* 0xbfb8aa3b48077820 */ /* 0x000fe40000410000 */
[----:B------:R1:W-:Y:S08]  /*6e80*/  MUFU.RCP R74, R8 ;  /* 0x00000008004a7308 */ /* 0x0003f00000001000 */
[----:B------:R-:W0:Y:S01]  /*6e90*/  MUFU.EX2 R7, R7 ;  /* 0x0000000700077308 */ /* 0x000e220000000800 */
[----:B-1----:R-:W-:-:S07]  /*6ea0*/  FADD.FTZ R8, R26, 1 ;  /* 0x3f8000001a087421 */ /* 0x002fce0000010000 */
[----:B------:R-:W1:Y:S01]  /*6eb0*/  MUFU.RCP R8, R8 ;  /* 0x0000000800087308 */ /* 0x000e620000001000 */
[----:B------:R2:W-:Y:S01]  /*6ec0*/  STL [R1+0x38], R0 ;  /* 0x0000380001007387 */ /* 0x0005e20000100800 */
[----:B0-----:R-:W-:Y:S01]  /*6ed0*/  FADD.FTZ R7, R7, 1 ;  /* 0x3f80000007077421 */ /* 0x001fe20000010000 */
[----:B--2---:R-:W-:Y:S01]  /*6ee0*/  FMUL.FTZ R0, R5, R74 ;  /* 0x0000004a05007220 */ /* 0x004fe20000410000 */
[----:B------:R-:W-:-:S04]  /*6ef0*/  FMUL.FTZ R5, R89, -1.4426950216293334961 ;  /* 0xbfb8aa3b59057820 */ /* 0x000fc80000410000 */
[----:B------:R-:W0:Y:S01]  /*6f00*/  MUFU.RCP R7, R7 ;  /* 0x0000000700077308 */ /* 0x000e220000001000 */
[----:B------:R1:W-:Y:S07]  /*6f10*/  STL [R1+0x34], R0 ;  /* 0x0000340001007387 */ /* 0x0003ee0000100800 */
[----:B------:R-:W2:Y:S01]  /*6f20*/  MUFU.EX2 R5, R5 ;  /* 0x0000000500057308 */ /* 0x000ea20000000800 */
[----:B-1----:R-:W-:Y:S01]  /*6f30*/  FMUL.FTZ R0, R22, R8 ;  /* 0x0000000816007220 */ /* 0x002fe20000410000 */
[----:B------:R-:W-:-:S06]  /*6f40*/  FMUL.FTZ R8, R4, -1.4426950216293334961 ;  /* 0xbfb8aa3b04087820 */ /* 0x000fcc0000410000 */
[----:B------:R-:W1:Y:S01]  /*6f50*/  MUFU.EX2 R8, R8 ;  /* 0x0000000800087308 */ /* 0x000e620000000800 */
[----:B------:R0:W-:Y:S02]  /*6f60*/  STL [R1+0x30], R0 ;  /* 0x0000300001007387 */ /* 0x0001e40000100800 */
[----:B0-----:R-:W-:Y:S01]  /*6f70*/  FMUL.FTZ R0, R72, R7 ;  /* 0x0000000748007220 */ /* 0x001fe20000410000 */
[----:B------:R-:W-:Y:S01]  /*6f80*/  FMUL.FTZ R7, R18, -1.4426950216293334961 ;  /* 0xbfb8aa3b12077820 */ /* 0x000fe20000410000 */
[----:B--2---:R-:W-:-:S05]  /*6f90*/  FADD.FTZ R5, R5, 1 ;  /* 0x3f80000005057421 */ /* 0x004fca0000010000 */
[----:B------:R-:W0:Y:S01]  /*6fa0*/  MUFU.EX2 R7, R7 ;  /* 0x0000000700077308 */ /* 0x000e220000000800 */
[----:B-1----:R-:W-:-:S07]  /*6fb0*/  FADD.FTZ R8, R8, 1 ;  /* 0x3f80000008087421 */ /* 0x002fce0000010000 */
[----:B------:R0:W1:Y:S08]  /*6fc0*/  MUFU.RCP R22, R5 ;  /* 0x0000000500167308 */ /* 0x0000700000001000 */
[----:B------:R-:W2:Y:S01]  /*6fd0*/  MUFU.RCP R8, R8 ;  /* 0x0000000800087308 */ /* 0x000ea20000001000 */
[----:B0-----:R-:W-:Y:S01]  /*6fe0*/  FADD.FTZ R5, R7, 1 ;  /* 0x3f80000007057421 */ /* 0x001fe20000010000 */
[----:B------:R1:W-:Y:S01]  /*6ff0*/  STL [R1+0x20], R0 ;  /* 0x0000200001007387 */ /* 0x0003e20000100800 */
[----:B------:R-:W-:-:S05]  /*7000*/  FMUL.FTZ R7, R70, -1.4426950216293334961 ;  /* 0xbfb8aa3b46077820 */ /* 0x000fca0000410000 */
[----:B------:R-:W-:Y:S01]  /*7010*/  MUFU.RCP R5, R5 ;  /* 0x0000000500057308 */ /* 0x000fe20000001000 */
[----:B-1----:R-:W-:-:S05]  /*7020*/  FMUL.FTZ R0, R89, R22 ;  /* 0x0000001659007220 */ /* 0x002fca0000410000 */
[----:B------:R2:W-:Y:S02]  /*7030*/  STL [R1+0x1c], R0 ;  /* 0x00001c0001007387 */ /* 0x0005e40000100800 */
[----:B------:R-:W0:Y:S01]  /*7040*/  MUFU.EX2 R7, R7 ;  /* 0x0000000700077308 */ /* 0x000e220000000800 */
[----:B--2---:R-:W-:Y:S01]  /*7050*/  FMUL.FTZ R0, R4, R8 ;  /* 0x0000000804007220 */ /* 0x004fe20000410000 */
[----:B------:R-:W-:-:S06]  /*7060*/  FMUL.FTZ R4, R84, -1.4426950216293334961 ;  /* 0xbfb8aa3b54047820 */ /* 0x000fcc0000410000 */
[----:B------:R-:W1:Y:S01]  /*7070*/  MUFU.EX2 R4, R4 ;  /* 0x0000000400047308 */ /* 0x000e620000000800 */
[----:B------:R2:W-:Y:S01]  /*7080*/  STL [R1+0x18], R0 ;  /* 0x0000180001007387 */ /* 0x0005e20000100800 */
[----:B0-----:R-:W-:Y:S01]  /*7090*/  FADD.FTZ R7, R7, 1 ;  /* 0x3f80000007077421 */ /* 0x001fe20000010000 */
[----:B--2---:R-:W-:Y:S01]  /*70a0*/  FMUL.FTZ R0, R18, R5 ;  /* 0x0000000512007220 */ /* 0x004fe20000410000 */
[----:B------:R-:W-:-:S04]  /*70b0*/  FMUL.FTZ R5, R3, -1.4426950216293334961 ;  /* 0xbfb8aa3b03057820 */ /* 0x000fc80000410000 */
[----:B------:R-:W-:Y:S08]  /*70c0*/  MUFU.RCP R8, R7 ;  /* 0x0000000700087308 */ /* 0x000ff00000001000 */
[----:B------:R-:W0:Y:S01]  /*70d0*/  MUFU.EX2 R5, R5 ;  /* 0x0000000500057308 */ /* 0x000e220000000800 */
[----:B-1----:R-:W-:-:S07]  /*70e0*/  FADD.FTZ R4, R4, 1 ;  /* 0x3f80000004047421 */ /* 0x002fce0000010000 */
[----:B------:R0:W1:Y:S01]  /*70f0*/  MUFU.RCP R7, R4 ;  /* 0x0000000400077308 */ /* 0x0000620000001000 */
[----:B------:R2:W-:Y:S01]  /*7100*/  STL [R1+0x14], R0 ;  /* 0x0000140001007387 */ /* 0x0005e20000100800 */
[----:B0-----:R-:W-:Y:S01]  /*7110*/  FADD.FTZ R4, R5, 1 ;  /* 0x3f80000005047421 */ /* 0x001fe20000010000 */
[----:B------:R-:W-:Y:S01]  /*7120*/  FMUL.FTZ R5, R14, -1.4426950216293334961 ;  /* 0xbfb8aa3b0e057820 */ /* 0x000fe20000410000 */
[----:B--2---:R-:W-:-:S04]  /*7130*/  FMUL.FTZ R0, R70, R8 ;  /* 0x0000000846007220 */ /* 0x004fc80000410000 */
        /* <DEDUP_REMOVED lines=8> */
[----:B--2---:R-:W-:Y:S01]  /*71c0*/  FADD.FTZ R4, R5, 1 ;  /* 0x3f80000005047421 */ /* 0x004fe20000010000 */
[----:B------:R-:W-:-:S05]  /*71d0*/  FMUL.FTZ R3, R165, -1.4426950216293334961 ;  /* 0xbfb8aa3ba5037820 */ /* 0x000fca0000410000 */
[----:B------:R-:W0:Y:S01]  /*71e0*/  MUFU.RCP R4, R4 ;  /* 0x0000000400047308 */ /* 0x000e220000001000 */
[----:B-1----:R-:W-:-:S07]  /*71f0*/  FADD.FTZ R5, R7, 1 ;  /* 0x3f80000007057421 */ /* 0x002fce0000010000 */
[----:B------:R-:W1:Y:S01]  /*7200*/  MUFU.EX2 R3, R3 ;  /* 0x0000000300037308 */ /* 0x000e620000000800 */
[----:B------:R0:W-:Y:S07]  /*7210*/  STL [R1+0x4], R0 ;  /* 0x0000040001007387 */ /* 0x0001ee0000100800 */
[----:B------:R-:W2:Y:S01]  /*7220*/  MUFU.RCP R5, R5 ;  /* 0x0000000500057308 */ /* 0x000ea20000001000 */
[----:B0-----:R-:W-:Y:S01]  /*7230*/  FMUL.FTZ R0, R14, R4 ;  /* 0x000000040e007220 */ /* 0x001fe20000410000 */
[----:B------:R-:W-:Y:S01]  /*7240*/  FMUL.FTZ R4, R2, -1.4426950216293334961 ;  /* 0xbfb8aa3b02047820 */ /* 0x000fe20000410000 */
[----:B------:R-:W-:-:S03]  /*7250*/  FMUL.FTZ R7, R66, -1.4426950216293334961 ;  /* 0xbfb8aa3b42077820 */ /* 0x000fc60000410000 */
[----:B------:R2:W-:Y:S02]  /*7260*/  STL [R1+0xd0], R0 ;  /* 0x0000d00001007387 */ /* 0x0005e40000100800 */
[----:B------:R-:W0:Y:S01]  /*7270*/  MUFU.EX2 R4, R4 ;  /* 0x0000000400047308 */ /* 0x000e220000000800 */
[----:B-1----:R-:W-:Y:S01]  /*7280*/  FADD.FTZ R3, R3, 1 ;  /* 0x3f80000003037421 */ /* 0x002fe20000010000 */
[----:B------:R-:W-:Y:S01]  /*7290*/  FMUL.FTZ R14, R87, -1.4426950216293334961 ;  /* 0xbfb8aa3b570e7820 */ /* 0x000fe20000410000 */
[----:B------:R-:W-:Y:S01]  /*72a0*/  FMUL.FTZ R26, R19, -1.4426950216293334961 ;  /* 0xbfb8aa3b131a7820 */ /* 0x000fe20000410000 */
[----:B------:R-:W-:Y:S01]  /*72b0*/  FMUL.FTZ R52, R52, R96 ;  /* 0x0000006034347220 */ /* 0x000fe20000410000 */
[----:B------:R-:W3:Y:S01]  /*72c0*/  LDL.LU R103, [R1+0x90] ;  /* 0x0000900001677983 */ /* 0x000ee20000300800 */
[----:B--2---:R-:W-:Y:S01]  /*72d0*/  FMUL.FTZ R0, R68, R5 ;  /* 0x0000000544007220 */ /* 0x004fe20000410000 */
[----:B------:R-:W-:Y:S01]  /*72e0*/  FMUL.FTZ R5, R10, -1.4426950216293334961 ;  /* 0xbfb8aa3b0a057820 */ /* 0x000fe20000410000 */
[----:B------:R-:W-:Y:S08]  /*72f0*/  MUFU.EX2 R7, R7 ;  /* 0x0000000700077308 */ /* 0x000ff00000000800 */
[----:B------:R-:W1:Y:S08]  /*7300*/  MUFU.RCP R3, R3 ;  /* 0x0000000300037308 */ /* 0x000e700000001000 */
[----:B------:R-:W2:Y:S01]  /*7310*/  MUFU.EX2 R5, R5 ;  /* 0x0000000500057308 */ /* 0x000ea20000000800 */
[----:B0-----:R-:W-:-:S07]  /*7320*/  FADD.FTZ R4, R4, 1 ;  /* 0x3f80000004047421 */ /* 0x001fce0000010000 */
[----:B------:R0:W4:Y:S01]  /*7330*/  MUFU.RCP R8, R4 ;  /* 0x0000000400087308 */ /* 0x0001220000001000 */
[----:B-1----:R-:W-:Y:S01]  /*7340*/  FMUL.FTZ R165, R165, R3 ;  /* 0x00000003a5a57220 */ /* 0x002fe20000410000 */
[----:B0-----:R-:W-:Y:S01]  /*7350*/  FADD.FTZ R4, R7, 1 ;  /* 0x3f80000007047421 */ /* 0x001fe20000010000 */
[----:B------:R-:W-:Y:S01]  /*7360*/  FMUL.FTZ R7, R6, -1.4426950216293334961 ;  /* 0xbfb8aa3b06077820 */ /* 0x000fe20000410000 */
[----:B--2---:R-:W-:-:S05]  /*7370*/  FADD.FTZ R3, R5, 1 ;  /* 0x3f80000005037421 */ /* 0x004fca0000010000 */
[----:B------:R-:W0:Y:S08]  /*7380*/  MUFU.EX2 R7, R7 ;  /* 0x0000000700077308 */ /* 0x000e300000000800 */
[----:B------:R-:W1:Y:S01]  /*7390*/  MUFU.RCP R3, R3 ;  /* 0x0000000300037308 */ /* 0x000e620000001000 */
[----:B----4-:R-:W-:Y:S01]  /*73a0*/  FMUL.FTZ R2, R2, R8 ;  /* 0x0000000802027220 */ /* 0x010fe20000410000 */
[----:B------:R-:W-:Y:S01]  /*73b0*/  FMUL.FTZ R8, R9, -1.4426950216293334961 ;  /* 0xbfb8aa3b09087820 */ /* 0x000fe20000410000 */
[----:B0-----:R-:W-:-:S05]  /*73c0*/  FADD.FTZ R7, R7, 1 ;  /* 0x3f80000007077421 */ /* 0x001fca0000010000 */
[----:B------:R-:W0:Y:S01]  /*73d0*/  MUFU.EX2 R8, R8 ;  /* 0x0000000800087308 */ /* 0x000e220000000800 */
[----:B-1----:R-:W-:-:S07]  /*73e0*/  FMUL.FTZ R3, R10, R3 ;  /* 0x000000030a037220 */ /* 0x002fce0000410000 */
[----:B------:R0:W1:Y:S01]  /*73f0*/  MUFU.RCP R10, R7 ;  /* 0x00000007000a7308 */ /* 0x0000620000001000 */
[----:B------:R-:W-:Y:S01]  /*7400*/  FMUL.FTZ R5, R15, -1.4426950216293334961 ;  /* 0xbfb8aa3b0f057820 */ /* 0x000fe20000410000 */
[----:B0-----:R-:W-:Y:S01]  /*7410*/  FADD.FTZ R7, R8, 1 ;  /* 0x3f80000008077421 */ /* 0x001fe20000010000 */
[----:B-1----:R-:W-:Y:S01]  /*7420*/  FMUL.FTZ R6, R6, R10 ;  /* 0x0000000a06067220 */ /* 0x002fe20000410000 */
[----:B------:R-:W-:-:S04]  /*7430*/  FMUL.FTZ R10, R11, -1.4426950216293334961 ;  /* 0xbfb8aa3b0b0a7820 */ /* 0x000fc80000410000 */
[----:B------:R-:W0:Y:S08]  /*7440*/  MUFU.RCP R7, R7 ;  /* 0x0000000700077308 */ /* 0x000e300000001000 */
[----:B------:R-:W1:Y:S08]  /*7450*/  MUFU.EX2 R10, R10 ;  /* 0x0000000a000a7308 */ /* 0x000e700000000800 */
[----:B------:R-:W2:Y:S01]  /*7460*/  MUFU.EX2 R5, R5 ;  /* 0x0000000500057308 */ /* 0x000ea20000000800 */
[----:B0-----:R-:W-:Y:S01]  /*7470*/  FMUL.FTZ R7, R9, R7 ;  /* 0x0000000709077220 */ /* 0x001fe20000410000 */
[----:B-1----:R-:W-:-:S06]  /*7480*/  FADD.FTZ R9, R10, 1 ;  /* 0x3f8000000a097421 */ /* 0x002fcc0000010000 */
[----:B------:R-:W0:Y:S01]  /*7490*/  MUFU.EX2 R14, R14 ;  /* 0x0000000e000e7308 */ /* 0x000e220000000800 */
[----:B--2---:R-:W-:-:S07]  /*74a0*/  FADD.FTZ R5, R5, 1 ;  /* 0x3f80000005057421 */ /* 0x004fce0000010000 */
[----:B------:R-:W1:Y:S08]  /*74b0*/  MUFU.RCP R9, R9 ;  /* 0x0000000900097308 */ /* 0x000e700000001000 */
[----:B------:R-:W2:Y:S01]  /*74c0*/  MUFU.RCP R5, R5 ;  /* 0x0000000500057308 */ /* 0x000ea20000001000 */
[----:B0-----:R-:W-:Y:S01]  /*74d0*/  FADD.FTZ R10, R14, 1 ;  /* 0x3f8000000e0a7421 */ /* 0x001fe20000010000 */
        /* <DEDUP_REMOVED lines=8> */
[----:B0-----:R-:W-:-:S07]  /*7560*/  FADD.FTZ R14, R14, 1 ;  /* 0x3f8000000e0e7421 */ /* 0x001fce0000010000 */
[----:B------:R2:W0:Y:S01]  /*7570*/  MUFU.RCP R22, R14 ;  /* 0x0000000e00167308 */ /* 0x0004220000001000 */
[----:B-1----:R-:W-:Y:S01]  /*7580*/  FADD.FTZ R11, R11, 1 ;  /* 0x3f8000000b0b7421 */ /* 0x002fe20000010000 */
[----:B--2---:R-:W-:-:S06]  /*7590*/  FADD.FTZ R14, R15, 1 ;  /* 0x3f8000000f0e7421 */ /* 0x004fcc0000010000 */
[----:B------:R0:W1:Y:S08]  /*75a0*/  MUFU.RCP R18, R11 ;  /* 0x0000000b00127308 */ /* 0x0000700000001000 */
[----:B------:R-:W2:Y:S01]  /*75b0*/  MUFU.RCP R14, R14 ;  /* 0x0000000e000e7308 */ /* 0x000ea20000001000 */
[----:B------:R-:W-:Y:S01]  /*75c0*/  FMUL.FTZ R15, R82, -1.4426950216293334961 ;  /* 0xbfb8aa3b520f7820 */ /* 0x000fe20000410000 */
[----:B0-----:R-:W-:Y:S01]  /*75d0*/  FMUL.FTZ R11, R12, R22 ;  /* 0x000000160c0b7220 */ /* 0x001fe20000410000 */
        /* <DEDUP_REMOVED lines=8> */
[----:B------:R1:W0:Y:S02]  /*7660*/  MUFU.RCP R22, R15 ;  /* 0x0000000f00167308 */ /* 0x0002240000001000 */
[----:B-1----:R-:W-:Y:S01]  /*7670*/  FADD.FTZ R15, R18, 1 ;  /* 0x3f800000120f7421 */ /* 0x002fe20000010000 */
[----:B--2---:R-:W-:-:S05]  /*7680*/  FADD.FTZ R14, R14, 1 ;  /* 0x3f8000000e0e7421 */ /* 0x004fca0000010000 */
[----:B------:R0:W-:Y:S08]  /*7690*/  MUFU.RCP R18, R14 ;  /* 0x0000000e00127308 */ /* 0x0001f00000001000 */
[----:B------:R-:W1:Y:S01]  /*76a0*/  MUFU.RCP R15, R15 ;  /* 0x0000000f000f7308 */ /* 0x000e620000001000 */
[----:B0-----:R-:W-:Y:S01]  /*76b0*/  FMUL.FTZ R14, R82, R22 ;  /* 0x00000016520e7220 */ /* 0x001fe20000410000 */
[----:B------:R-:W-:-:S06]  /*76c0*/  FMUL.FTZ R22, R17, -1.4426950216293334961 ;  /* 0xbfb8aa3b11167820 */ /* 0x000fcc0000410000 */
[----:B------:R-:W0:Y:S01]  /*76d0*/  MUFU.EX2 R22, R22 ;  /* 0x0000001600167308 */ /* 0x000e220000000800 */
[----:B-1----:R-:W-:Y:S01]  /*76e0*/  FMUL.FTZ R15, R16, R15 ;  /* 0x0000000f100f7220 */ /* 0x002fe20000410000 */
[----:B------:R-:W-:Y:S01]  /*76f0*/  FMUL.FTZ R16, R60, R18 ;  /* 0x000000123c107220 */ /* 0x000fe20000410000 */
[----:B------:R-:W-:-:S05]  /*7700*/  FMUL.FTZ R60, R20, -1.4426950216293334961 ;  /* 0xbfb8aa3b143c7820 */ /* 0x000fca0000410000 */
[----:B------:R-:W1:Y:S08]  /*7710*/  MUFU.EX2 R26, R26 ;  /* 0x0000001a001a7308 */ /* 0x000e700000000800 */
[----:B------:R-:W2:Y:S01]  /*7720*/  MUFU.EX2 R60, R60 ;  /* 0x0000003c003c7308 */ /* 0x000ea20000000800 */
[----:B0-----:R-:W-:-:S07]  /*7730*/  FADD.FTZ R22, R22, 1 ;  /* 0x3f80000016167421 */ /* 0x001fce0000010000 */
[----:B------:R2:W-:Y:S01]  /*7740*/  MUFU.RCP R62, R22 ;  /* 0x00000016003e7308 */ /* 0x0005e20000001000 */
[----:B-1----:R-:W-:Y:S01]  /*7750*/  FADD.FTZ R18, R26, 1 ;  /* 0x3f8000001a127421 */ /* 0x002fe20000010000 */
[----:B------:R-:W-:Y:S01]  /*7760*/  FMUL.FTZ R26, R58, -1.4426950216293334961 ;  /* 0xbfb8aa3b3a1a7820 */ /* 0x000fe20000410000 */
[----:B--2---:R-:W-:-:S05]  /*7770*/  FADD.FTZ R22, R60, 1 ;  /* 0x3f8000003c167421 */ /* 0x004fca0000010000 */
[----:B------:R-:W0:Y:S08]  /*7780*/  MUFU.RCP R18, R18 ;  /* 0x0000001200127308 */ /* 0x000e300000001000 */
[----:B------:R-:W1:Y:S08]  /*7790*/  MUFU.RCP R22, R22 ;  /* 0x0000001600167308 */ /* 0x000e700000001000 */
[----:B------:R-:W2:Y:S01]  /*77a0*/  MUFU.EX2 R26, R26 ;  /* 0x0000001a001a7308 */ /* 0x000ea20000000800 */
[----:B0-----:R-:W-:Y:S01]  /*77b0*/  FMUL.FTZ R18, R19, R18 ;  /* 0x0000001213127220 */ /* 0x001fe20000410000 */
[----:B-1----:R-:W-:Y:S01]  /*77c0*/  FMUL.FTZ R19, R20, R22 ;  /* 0x0000001614137220 */ /* 0x002fe20000410000 */
[----:B------:R-:W-:Y:S01]  /*77d0*/  FMUL.FTZ R20, R23, -1.4426950216293334961 ;  /* 0xbfb8aa3b17147820 */ /* 0x000fe20000410000 */
[----:B------:R-:W-:-:S05]  /*77e0*/  FMUL.FTZ R60, R21, -1.4426950216293334961 ;  /* 0xbfb8aa3b153c7820 */ /* 0x000fca0000410000 */
[----:B------:R-:W0:Y:S01]  /*77f0*/  MUFU.EX2 R20, R20 ;  /* 0x0000001400147308 */ /* 0x000e220000000800 */
[----:B--2---:R-:W-:-:S07]  /*7800*/  FADD.FTZ R26, R26, 1 ;  /* 0x3f8000001a1a7421 */ /* 0x004fce0000010000 */
[----:B------:R-:W1:Y:S08]  /*7810*/  MUFU.RCP R26, R26 ;  /* 0x0000001a001a7308 */ /* 0x000e700000001000 */
[----:B------:R-:W2:Y:S01]  /*7820*/  MUFU.EX2 R60, R60 ;  /* 0x0000003c003c7308 */ /* 0x000ea20000000800 */
[----:B0-----:R-:W-:-:S07]  /*7830*/  FADD.FTZ R20, R20, 1 ;  /* 0x3f80000014147421 */ /* 0x001fce0000010000 */
[----:B------:R1:W0:Y:S02]  /*7840*/  MUFU.RCP R22, R20 ;  /* 0x0000001400167308 */ /* 0x0002240000001000 */
[----:B-1----:R-:W-:Y:S01]  /*7850*/  FMUL.FTZ R20, R58, R26 ;  /* 0x0000001a3a147220 */ /* 0x002fe20000410000 */
[----:B------:R-:W-:Y:S01]  /*7860*/  FMUL.FTZ R26, R24, -1.4426950216293334961 ;  /* 0xbfb8aa3b181a7820 */ /* 0x000fe20000410000 */
[----:B------:R-:W-:Y:S01]  /*7870*/  FMUL.FTZ R58, R56, -1.4426950216293334961 ;  /* 0xbfb8aa3b383a7820 */ /* 0x000fe20000410000 */
[----:B--2---:R-:W-:-:S04]  /*7880*/  FADD.FTZ R60, R60, 1 ;  /* 0x3f8000003c3c7421 */ /* 0x004fc80000010000 */
[----:B------:R-:W1:Y:S08]  /*7890*/  MUFU.EX2 R26, R26 ;  /* 0x0000001a001a7308 */ /* 0x000e700000000800 */
[----:B------:R-:W2:Y:S01]  /*78a0*/  MUFU.EX2 R58, R58 ;  /* 0x0000003a003a7308 */ /* 0x000ea20000000800 */
[----:B0-----:R-:W-:Y:S01]  /*78b0*/  FMUL.FTZ R22, R23, R22 ;  /* 0x0000001617167220 */ /* 0x001fe20000410000 */
[----:B------:R-:W-:-:S06]  /*78c0*/  FMUL.FTZ R23, R25, -1.4426950216293334961 ;  /* 0xbfb8aa3b19177820 */ /* 0x000fcc0000410000 */
[----:B------:R-:W0:Y:S01]  /*78d0*/  MUFU.RCP R60, R60 ;  /* 0x0000003c003c7308 */ /* 0x000e220000001000 */
[----:B-1----:R-:W-:Y:S01]  /*78e0*/  FADD.FTZ R26, R26, 1 ;  /* 0x3f8000001a1a7421 */ /* 0x002fe20000010000 */
[----:B------:R-:W-:-:S06]  /*78f0*/  FMUL.FTZ R17, R17, R62 ;  /* 0x0000003e11117220 */ /* 0x000fcc0000410000 */
[----:B------:R-:W1:Y:S01]  /*7900*/  MUFU.EX2 R23, R23 ;  /* 0x0000001700177308 */ /* 0x000e620000000800 */
[----:B--2---:R-:W-:-:S07]  /*7910*/  FADD.FTZ R58, R58, 1 ;  /* 0x3f8000003a3a7421 */ /* 0x004fce0000010000 */
[----:B------:R-:W2:Y:S01]  /*7920*/  MUFU.RCP R62, R26 ;  /* 0x0000001a003e7308 */ /* 0x000ea20000001000 */
[----:B0-----:R-:W-:-:S07]  /*7930*/  FMUL.FTZ R21, R21, R60 ;  /* 0x0000003c15157220 */ /* 0x001fce0000410000 */
[----:B------:R0:W4:Y:S01]  /*7940*/  MUFU.RCP R60, R58 ;  /* 0x0000003a003c7308 */ /* 0x0001220000001000 */
[----:B-1----:R-:W-:-:S07]  /*7950*/  FADD.FTZ R23, R23, 1 ;  /* 0x3f80000017177421 */ /* 0x002fce0000010000 */
[----:B------:R2:W1:Y:S01]  /*7960*/  MUFU.RCP R26, R23 ;  /* 0x00000017001a7308 */ /* 0x0004620000001000 */
[----:B0-----:R-:W-:Y:S01]  /*7970*/  FMUL.FTZ R58, R27, -1.4426950216293334961 ;  /* 0xbfb8aa3b1b3a7820 */ /* 0x001fe20000410000 */
[----:B--2---:R-:W-:Y:S01]  /*7980*/  FMUL.FTZ R23, R24, R62 ;  /* 0x0000003e18177220 */ /* 0x004fe20000410000 */
[----:B----4-:R-:W-:Y:S01]  /*7990*/  FMUL.FTZ R24, R56, R60 ;  /* 0x0000003c38187220 */ /* 0x010fe20000410000 */
[----:B------:R-:W-:-:S04]  /*79a0*/  FMUL.FTZ R56, R28, -1.4426950216293334961 ;  /* 0xbfb8aa3b1c387820 */ /* 0x000fc80000410000 */
[----:B------:R-:W0:Y:S08]  /*79b0*/  MUFU.EX2 R58, R58 ;  /* 0x0000003a003a7308 */ /* 0x000e300000000800 */
[----:B------:R-:W2:Y:S01]  /*79c0*/  MUFU.EX2 R56, R56 ;  /* 0x0000003800387308 */ /* 0x000ea20000000800 */
[----:B-1----:R-:W-:Y:S01]  /*79d0*/  FMUL.FTZ R25, R25, R26 ;  /* 0x0000001a19197220 */ /* 0x002fe20000410000 */
[----:B------:R-:W-:-:S06]  /*79e0*/  FMUL.FTZ R26, R54, -1.4426950216293334961 ;  /* 0xbfb8aa3b361a7820 */ /* 0x000fcc0000410000 */
[----:B------:R-:W1:Y:S01]  /*79f0*/  MUFU.EX2 R26, R26 ;  /* 0x0000001a001a7308 */ /* 0x000e620000000800 */
[----:B0-----:R-:W-:Y:S01]  /*7a00*/  FADD.FTZ R58, R58, 1 ;  /* 0x3f8000003a3a7421 */ /* 0x001fe20000010000 */
[----:B--2---:R-:W-:-:S06]  /*7a10*/  FADD.FTZ R56, R56, 1 ;  /* 0x3f80000038387421 */ /* 0x004fcc0000010000 */
[----:B------:R-:W0:Y:S08]  /*7a20*/  MUFU.RCP R58, R58 ;  /* 0x0000003a003a7308 */ /* 0x000e300000001000 */
[----:B------:R-:W2:Y:S01]  /*7a30*/  MUFU.RCP R60, R56 ;  /* 0x00000038003c7308 */ /* 0x000ea20000001000 */
[----:B-1----:R-:W-:-:S07]  /*7a40*/  FADD.FTZ R26, R26, 1 ;  /* 0x3f8000001a1a7421 */ /* 0x002fce0000010000 */
[----:B------:R0:W1:Y:S02]  /*7a50*/  MUFU.RCP R56, R26 ;  /* 0x0000001a00387308 */ /* 0x0000640000001000 */
[----:B0-----:R-:W-:Y:S01]  /*7a60*/  FMUL.FTZ R26, R27, R58 ;  /* 0x0000003a1b1a7220 */ /* 0x001fe20000410000 */
[----:B------:R-:W-:Y:S01]  /*7a70*/  FMUL.FTZ R58, R29, -1.4426950216293334961 ;  /* 0xbfb8aa3b1d3a7820 */ /* 0x000fe20000410000 */
[----:B--2---:R-:W-:Y:S01]  /*7a80*/  FMUL.FTZ R27, R28, R60 ;  /* 0x0000003c1c1b7220 */ /* 0x004fe20000410000 */
[----:B------:R-:W-:-:S04]  /*7a90*/  FMUL.FTZ R60, R30, -1.4426950216293334961 ;  /* 0xbfb8aa3b1e3c7820 */ /* 0x000fc80000410000 */
[----:B------:R-:W0:Y:S08]  /*7aa0*/  MUFU.EX2 R58, R58 ;  /* 0x0000003a003a7308 */ /* 0x000e300000000800 */
[----:B------:R-:W2:Y:S01]  /*7ab0*/  MUFU.EX2 R60, R60 ;  /* 0x0000003c003c7308 */ /* 0x000ea20000000800 */
[----:B-1----:R-:W-:Y:S01]  /*7ac0*/  FMUL.FTZ R28, R54, R56 ;  /* 0x00000038361c7220 */ /* 0x002fe20000410000 */
[----:B------:R-:W-:Y:S01]  /*7ad0*/  FMUL.FTZ R54, R31, -1.4426950216293334961 ;  /* 0xbfb8aa3b1f367820 */ /* 0x000fe20000410000 */
[----:B0-----:R-:W-:-:S05]  /*7ae0*/  FADD.FTZ R56, R58, 1 ;  /* 0x3f8000003a387421 */ /* 0x001fca0000010000 */
[----:B------:R-:W0:Y:S01]  /*7af0*/  MUFU.EX2 R54, R54 ;  /* 0x0000003600367308 */ /* 0x000e220000000800 */
[----:B--2---:R-:W-:-:S07]  /*7b00*/  FADD.FTZ R58, R60, 1 ;  /* 0x3f8000003c3a7421 */ /* 0x004fce0000010000 */
[----:B------:R-:W1:Y:S01]  /*7b10*/  MUFU.RCP R58, R58 ;  /* 0x0000003a003a7308 */ /* 0x000e620000001000 */
[----:B0-----:R-:W-:-:S07]  /*7b20*/  FADD.FTZ R54, R54, 1 ;  /* 0x3f80000036367421 */ /* 0x001fce0000010000 */
[----:B------:R-:W0:Y:S01]  /*7b30*/  MUFU.RCP R54, R54 ;  /* 0x0000003600367308 */ /* 0x000e220000001000 */
[----:B-1----:R-:W-:Y:S01]  /*7b40*/  FMUL.FTZ R30, R30, R58 ;  /* 0x0000003a1e1e7220 */ /* 0x002fe20000410000 */
[----:B------:R-:W-:-:S06]  /*7b50*/  FMUL.FTZ R58, R33, -1.4426950216293334961 ;  /* 0xbfb8aa3b213a7820 */ /* 0x000fcc0000410000 */
[----:B------:R-:W1:Y:S01]  /*7b60*/  MUFU.EX2 R58, R58 ;  /* 0x0000003a003a7308 */ /* 0x000e620000000800 */
[----:B0-----:R-:W-:Y:S01]  /*7b70*/  FMUL.FTZ R31, R31, R54 ;  /* 0x000000361f1f7220 */ /* 0x001fe20000410000 */
[----:B------:R-:W-:-:S06]  /*7b80*/  FMUL.FTZ R54, R34, -1.4426950216293334961 ;  /* 0xbfb8aa3b22367820 */ /* 0x000fcc0000410000 */
[----:B------:R-:W0:Y:S01]  /*7b90*/  MUFU.EX2 R54, R54 ;  /* 0x0000003600367308 */ /* 0x000e220000000800 */
[----:B-1----:R-:W-:-:S07]  /*7ba0*/  FADD.FTZ R58, R58, 1 ;  /* 0x3f8000003a3a7421 */ /* 0x002fce0000010000 */
        /* <DEDUP_REMOVED lines=48> */
[----:B------:R-:W0:Y:S01]  /*7eb0*/  MUFU.RCP R56, R56 ;  /* 0x0000003800387308 */ /* 0x000e220000001000 */
[----:B-1----:R-:W-:-:S07]  /*7ec0*/  FADD.FTZ R58, R58, 1 ;  /* 0x3f8000003a3a7421 */ /* 0x002fce0000010000 */
[----:B------:R-:W1:Y:S08]  /*7ed0*/  MUFU.EX2 R54, R54 ;  /* 0x0000003600367308 */ /* 0x000e700000000800 */
[----:B------:R-:W2:Y:S01]  /*7ee0*/  MUFU.RCP R58, R58 ;  /* 0x0000003a003a7308 */ /* 0x000ea20000001000 */
[----:B0-----:R-:W-:Y:S01]  /*7ef0*/  FMUL.FTZ R29, R29, R56 ;  /* 0x000000381d1d7220 */ /* 0x001fe20000410000 */
[----:B------:R-:W-:Y:S01]  /*7f00*/  FMUL.FTZ R56, R32, -1.4426950216293334961 ;  /* 0xbfb8aa3b20387820 */ /* 0x000fe20000410000 */
[----:B-1----:R-:W-:-:S05]  /*7f10*/  FADD.FTZ R54, R54, 1 ;  /* 0x3f80000036367421 */ /* 0x002fca0000010000 */
[----:B------:R-:W0:Y:S01]  /*7f20*/  MUFU.EX2 R56, R56 ;  /* 0x0000003800387308 */ /* 0x000e220000000800 */
[----:B--2---:R-:W-:Y:S01]  /*7f30*/  FMUL.FTZ R48, R48, R58 ;  /* 0x0000003a30307220 */ /* 0x004fe20000410000 */
[----:B------:R-:W-:-:S06]  /*7f40*/  FMUL.FTZ R58, R51, -1.4426950216293334961 ;  /* 0xbfb8aa3b333a7820 */ /* 0x000fcc0000410000 */
[----:B------:R-:W1:Y:S08]  /*7f50*/  MUFU.RCP R54, R54 ;  /* 0x0000003600367308 */ /* 0x000e700000001000 */
[----:B------:R-:W2:Y:S01]  /*7f60*/  MUFU.EX2 R58, R58 ;  /* 0x0000003a003a7308 */ /* 0x000ea20000000800 */
[----:B0-----:R-:W-:Y:S01]  /*7f70*/  FADD.FTZ R56, R56, 1 ;  /* 0x3f80000038387421 */ /* 0x001fe20000010000 */
[----:B-1----:R-:W-:Y:S01]  /*7f80*/  FMUL.FTZ R49, R49, R54 ;  /* 0x0000003631317220 */ /* 0x002fe20000410000 */
[----:B------:R-:W-:-:S05]  /*7f90*/  FMUL.FTZ R54, R116, -1.4426950216293334961 ;  /* 0xbfb8aa3b74367820 */ /* 0x000fca0000410000 */
[----:B------:R-:W0:Y:S01]  /*7fa0*/  MUFU.RCP R56, R56 ;  /* 0x0000003800387308 */ /* 0x000e220000001000 */
[----:B--2---:R-:W-:-:S07]  /*7fb0*/  FADD.FTZ R58, R58, 1 ;  /* 0x3f8000003a3a7421 */ /* 0x004fce0000010000 */
        /* <DEDUP_REMOVED lines=188> */
[----:B------:R-:W1:Y:S01]  /*8b80*/  MUFU.RCP R54, R54 ;  /* 0x0000003600367308 */ /* 0x000e620000001000 */
[----:B------:R-:W-:-:S07]  /*8b90*/  FMUL.FTZ R8, R64, -1.4426950216293334961 ;  /* 0xbfb8aa3b40087820 */ /* 0x000fce0000410000 */
[----:B------:R-:W2:Y:S01]  /*8ba0*/  MUFU.EX2 R58, R58 ;  /* 0x0000003a003a7308 */ /* 0x000ea20000000800 */
[----:B0-----:R-:W-:-:S07]  /*8bb0*/  FADD.FTZ R56, R56, 1 ;  /* 0x3f80000038387421 */ /* 0x001fce0000010000 */
[----:B------:R-:W0:Y:S01]  /*8bc0*/  MUFU.EX2 R8, R8 ;  /* 0x0000000800087308 */ /* 0x000e220000000800 */
[----:B-1----:R-:W-:-:S07]  /*8bd0*/  FMUL.FTZ R152, R152, R54 ;  /* 0x0000003698987220 */ /* 0x002fce0000410000 */
[----:B------:R-:W1:Y:S01]  /*8be0*/  MUFU.RCP R56, R56 ;  /* 0x0000003800387308 */ /* 0x000e620000001000 */
[----:B--2---:R-:W-:-:S07]  /*8bf0*/  FADD.FTZ R54, R58, 1 ;  /* 0x3f8000003a367421 */ /* 0x004fce0000010000 */
[----:B------:R-:W2:Y:S01]  /*8c00*/  MUFU.RCP R54, R54 ;  /* 0x0000003600367308 */ /* 0x000ea20000001000 */
[----:B0-----:R-:W-:-:S07]  /*8c10*/  FADD.FTZ R8, R8, 1 ;  /* 0x3f80000008087421 */ /* 0x001fce0000010000 */
[----:B------:R-:W0:Y:S01]  /*8c20*/  MUFU.RCP R8, R8 ;  /* 0x0000000800087308 */ /* 0x000e220000001000 */
[----:B-1----:R-:W-:Y:S01]  /*8c30*/  FMUL.FTZ R135, R135, R56 ;  /* 0x0000003887877220 */ /* 0x002fe20000410000 */
[----:B------:R-:W-:Y:S01]  /*8c40*/  FMUL.FTZ R56, R138, -1.4426950216293334961 ;  /* 0xbfb8aa3b8a387820 */ /* 0x000fe20000410000 */
[----:B--2---:R-:W-:Y:S01]  /*8c50*/  FMUL.FTZ R154, R154, R54 ;  /* 0x000000369a9a7220 */ /* 0x004fe20000410000 */
[----:B------:R-:W-:-:S04]  /*8c60*/  FMUL.FTZ R54, R162, -1.4426950216293334961 ;  /* 0xbfb8aa3ba2367820 */ /* 0x000fc80000410000 */
[----:B------:R-:W1:Y:S08]  /*8c70*/  MUFU.EX2 R56, R56 ;  /* 0x0000003800387308 */ /* 0x000e700000000800 */
[----:B------:R-:W2:Y:S01]  /*8c80*/  MUFU.EX2 R54, R54 ;  /* 0x0000003600367308 */ /* 0x000ea20000000800 */
[----:B0-----:R-:W-:Y:S01]  /*8c90*/  FMUL.FTZ R8, R64, R8 ;  /* 0x0000000840087220 */ /* 0x001fe20000410000 */
[----:B------:R-:W-:-:S06]  /*8ca0*/  FMUL.FTZ R64, R81, -1.4426950216293334961 ;  /* 0xbfb8aa3b51407820 */ /* 0x000fcc0000410000 */
[----:B------:R-:W0:Y:S01]  /*8cb0*/  MUFU.EX2 R64, R64 ;  /* 0x0000004000407308 */ /* 0x000e220000000800 */
[----:B-1----:R-:W-:-:S07]  /*8cc0*/  FADD.FTZ R56, R56, 1 ;  /* 0x3f80000038387421 */ /* 0x002fce0000010000 */
[----:B------:R-:W1:Y:S01]  /*8cd0*/  MUFU.RCP R56, R56 ;  /* 0x0000003800387308 */ /* 0x000e620000001000 */
[----:B--2---:R-:W-:-:S07]  /*8ce0*/  FADD.FTZ R54, R54, 1 ;  /* 0x3f80000036367421 */ /* 0x004fce0000010000 */
[----:B------:R-:W2:Y:S01]  /*8cf0*/  MUFU.RCP R4, R4 ;  /* 0x0000000400047308 */ /* 0x000ea20000001000 */
[----:B0-----:R-:W-:-:S07]  /*8d00*/  FADD.FTZ R64, R64, 1 ;  /* 0x3f80000040407421 */ /* 0x001fce0000010000 */
[----:B------:R-:W0:Y:S01]  /*8d10*/  MUFU.RCP R54, R54 ;  /* 0x0000003600367308 */ /* 0x000e220000001000 */
[----:B-1----:R-:W-:Y:S01]  /*8d20*/  FMUL.FTZ R138, R138, R56 ;  /* 0x000000388a8a7220 */ /* 0x002fe20000410000 */
[----:B------:R-:W-:-:S06]  /*8d30*/  FMUL.FTZ R56, R141, -1.4426950216293334961 ;  /* 0xbfb8aa3b8d387820 */ /* 0x000fcc0000410000 */
[----:B------:R-:W1:Y:S01]  /*8d40*/  MUFU.RCP R159, R64 ;  /* 0x00000040009f7308 */ /* 0x000e620000001000 */
[----:B--2---:R-:W-:Y:S01]  /*8d50*/  FMUL.FTZ R4, R66, R4 ;  /* 0x0000000442047220 */ /* 0x004fe20000410000 */
[----:B------:R-:W-:Y:S01]  /*8d60*/  STL [R1], R0 ;  /* 0x0000000001007387 */ /* 0x000fe20000100800 */
[----:B------:R-:W-:-:S03]  /*8d70*/  F2FP.BF16.F32.PACK_AB R105, R52, R105 ;  /* 0x000000693469723e */ /* 0x000fc600000010ff */
[----:B------:R-:W-:Y:S01]  /*8d80*/  STL [R1+0xd4], R165 ;  /* 0x0000d4a501007387 */ /* 0x000fe20000100800 */
[----:B0-----:R-:W-:Y:S01]  /*8d90*/  FMUL.FTZ R162, R162, R54 ;  /* 0x00000036a2a27220 */ /* 0x001fe20000410000 */
[----:B------:R-:W-:Y:S01]  /*8da0*/  IADD3.X R54, RZ, R114, RZ, P4, !PT ;  /* 0x00000072ff367210 */ /* 0x000fe200027fe4ff */
[----:B------:R-:W0:Y:S01]  /*8db0*/  MUFU.EX2 R56, R56 ;  /* 0x0000003800387308 */ /* 0x000e220000000800 */
[C---:B------:R-:W-:Y:S01]  /*8dc0*/  LEA R52, P4, R53.reuse, UR8, 0x1 ;  /* 0x0000000835347c11 */ /* 0x040fe2000f8808ff */
[----:B------:R-:W-:Y:S04]  /*8dd0*/  STL [R1+0xd8], R2 ;  /* 0x0000d80201007387 */ /* 0x000fe80000100800 */
[----:B------:R-:W-:Y:S01]  /*8de0*/  STL [R1+0xdc], R3 ;  /* 0x0000dc0301007387 */ /* 0x000fe20000100800 */
[----:B------:R-:W-:-:S03]  /*8df0*/  LEA.HI.X R53, R53, UR9, R54, 0x1, P4 ;  /* 0x0000000935357c11 */ /* 0x000fc6000a0f0c36 */
[----:B------:R2:W-:Y:S01]  /*8e00*/  STL [R1+0xe0], R4 ;  /* 0x0000e00401007387 */ /* 0x0005e20000100800 */
[----:B------:R-:W-:-:S03]  /*8e10*/  LEA R54, P4, R55, UR8, 0x1 ;  /* 0x0000000837367c11 */ /* 0x000fc6000f8808ff */
[----:B------:R-:W-:Y:S01]  /*8e20*/  STL [R1+0xe4], R5 ;  /* 0x0000e40501007387 */ /* 0x000fe20000100800 */
[----:B-1----:R-:W-:-:S03]  /*8e30*/  FMUL.FTZ R159, R81, R159 ;  /* 0x0000009f519f7220 */ /* 0x002fc60000410000 */
[----:B------:R-:W-:Y:S01]  /*8e40*/  STL [R1+0xe8], R6 ;  /* 0x0000e80601007387 */ /* 0x000fe20000100800 */
[----:B------:R-:W-:-:S03]  /*8e50*/  LEA.HI.X R55, R55, UR9, R69, 0x1, P4 ;  /* 0x0000000937377c11 */ /* 0x000fc6000a0f0c45 */
[----:B------:R-:W-:Y:S04]  /*8e60*/  STL [R1+0xec], R7 ;  /* 0x0000ec0701007387 */ /* 0x000fe80000100800 */
[----:B------:R-:W-:Y:S04]  /*8e70*/  STL [R1+0xf0], R8 ;  /* 0x0000f00801007387 */ /* 0x000fe80000100800 */
[----:B------:R-:W-:Y:S04]  /*8e80*/  STL [R1+0xf4], R9 ;  /* 0x0000f40901007387 */ /* 0x000fe80000100800 */
[----:B------:R-:W4:Y:S04]  /*8e90*/  LDL.LU R81, [R1+0x124] ;  /* 0x0001240001517983 */ /* 0x000f280000300800 */
[----:B------:R-:W2:Y:S01]  /*8ea0*/  LDL.LU R69, [R1+0x120] ;  /* 0x0001200001457983 */ /* 0x000ea20000300800 */
[----:B0-----:R-:W-:-:S06]  /*8eb0*/  FADD.FTZ R56, R56, 1 ;  /* 0x3f80000038387421 */ /* 0x001fcc0000010000 */
[----:B------:R-:W0:Y:S02]  /*8ec0*/  MUFU.RCP R56, R56 ;  /* 0x0000003800387308 */ /* 0x000e240000001000 */
[----:B0-----:R-:W-:Y:S01]  /*8ed0*/  FMUL.FTZ R141, R141, R56 ;  /* 0x000000388d8d7220 */ /* 0x001fe20000410000 */
[----:B------:R-:W-:-:S06]  /*8ee0*/  FMUL.FTZ R56, R144, -1.4426950216293334961 ;  /* 0xbfb8aa3b90387820 */ /* 0x000fcc0000410000 */
[----:B------:R-:W0:Y:S02]  /*8ef0*/  MUFU.EX2 R56, R56 ;  /* 0x0000003800387308 */ /* 0x000e240000000800 */
        /* <DEDUP_REMOVED lines=14> */
[----:B------:R-:W0:Y:S01]  /*8fe0*/  MUFU.EX2 R56, R56 ;  /* 0x0000003800387308 */ /* 0x000e220000000800 */
[----:B------:R-:W-:Y:S01]  /*8ff0*/  FMUL.FTZ R60, R112, -1.4426950216293334961 ;  /* 0xbfb8aa3b703c7820 */ /* 0x000fe20000410000 */
[----:B0-----:R-:W-:-:S06]  /*9000*/  FADD.FTZ R56, R56, 1 ;  /* 0x3f80000038387421 */ /* 0x001fcc0000010000 */
[----:B------:R-:W0:Y:S08]  /*9010*/  MUFU.RCP R56, R56 ;  /* 0x0000003800387308 */ /* 0x000e300000001000 */
[----:B------:R-:W1:Y:S01]  /*9020*/  MUFU.EX2 R60, R60 ;  /* 0x0000003c003c7308 */ /* 0x000e620000000800 */
[----:B------:R-:W-:Y:S01]  /*9030*/  FMUL.FTZ R58, R104, -1.4426950216293334961 ;  /* 0xbfb8aa3b683a7820 */ /* 0x000fe20000410000 */
[----:B------:R-:W-:Y:S01]  /*9040*/  FMUL.FTZ R66, R158, -1.4426950216293334961 ;  /* 0xbfb8aa3b9e427820 */ /* 0x000fe20000410000 */
[----:B0-----:R-:W-:Y:S01]  /*9050*/  FMUL.FTZ R153, R153, R56 ;  /* 0x0000003899997220 */ /* 0x001fe20000410000 */
[----:B------:R-:W-:-:S04]  /*9060*/  FMUL.FTZ R56, R161, -1.4426950216293334961 ;  /* 0xbfb8aa3ba1387820 */ /* 0x000fc80000410000 */
[----:B------:R-:W0:Y:S01]  /*9070*/  MUFU.EX2 R58, R58 ;  /* 0x0000003a003a7308 */ /* 0x000e220000000800 */
[----:B-1----:R-:W-:-:S07]  /*9080*/  FADD.FTZ R60, R60, 1 ;  /* 0x3f8000003c3c7421 */ /* 0x002fce0000010000 */
[----:B------:R-:W1:Y:S08]  /*9090*/  MUFU.EX2 R56, R56 ;  /* 0x0000003800387308 */ /* 0x000e700000000800 */
[----:B------:R3:W-:Y:S08]  /*90a0*/  MUFU.RCP R155, R60 ;  /* 0x0000003c009b7308 */ /* 0x0007f00000001000 */
[----:B------:R-:W1:Y:S01]  /*90b0*/  MUFU.EX2 R66, R66 ;  /* 0x0000004200427308 */ /* 0x000e620000000800 */
[----:B---3--:R-:W-:-:S07]  /*90c0*/  FMUL.FTZ R60, R157, -1.4426950216293334961 ;  /* 0xbfb8aa3b9d3c7820 */ /* 0x008fce0000410000 */
[----:B------:R-:W3:Y:S01]  /*90d0*/  MUFU.EX2 R60, R60 ;  /* 0x0000003c003c7308 */ /* 0x000ee20000000800 */
[----:B0-----:R-:W-:Y:S01]  /*90e0*/  FADD.FTZ R58, R58, 1 ;  /* 0x3f8000003a3a7421 */ /* 0x001fe20000010000 */
[----:B-1----:R-:W-:-:S06]  /*90f0*/  FADD.FTZ R56, R56, 1 ;  /* 0x3f80000038387421 */ /* 0x002fcc0000010000 */
[----:B------:R0:W-:Y:S01]  /*9100*/  MUFU.RCP R156, R58 ;  /* 0x0000003a009c7308 */ /* 0x0001e20000001000 */
[----:B------:R-:W-:-:S07]  /*9110*/  FMUL.FTZ R62, R108, -1.4426950216293334961 ;  /* 0xbfb8aa3b6c3e7820 */ /* 0x000fce0000410000 */
[----:B------:R-:W1:Y:S01]  /*9120*/  MUFU.RCP R56, R56 ;  /* 0x0000003800387308 */ /* 0x000e620000001000 */
[----:B0-----:R-:W-:Y:S01]  /*9130*/  FADD.FTZ R58, R66, 1 ;  /* 0x3f800000423a7421 */ /* 0x001fe20000010000 */
[----:B---3--:R-:W-:-:S06]  /*9140*/  FADD.FTZ R60, R60, 1 ;  /* 0x3f8000003c3c7421 */ /* 0x008fcc0000010000 */
[----:B------:R-:W0:Y:S08]  /*9150*/  MUFU.RCP R58, R58 ;  /* 0x0000003a003a7308 */ /* 0x000e300000001000 */
[----:B------:R-:W3:Y:S01]  /*9160*/  MUFU.RCP R60, R60 ;  /* 0x0000003c003c7308 */ /* 0x000ee20000001000 */
[----:B-1----:R-:W-:-:S07]  /*9170*/  FMUL.FTZ R161, R161, R56 ;  /* 0x00000038a1a17220 */ /* 0x002fce0000410000 */
[----:B------:R-:W1:Y:S01]  /*9180*/  MUFU.EX2 R62, R62 ;  /* 0x0000003e003e7308 */ /* 0x000e620000000800 */
[----:B------:R-:W-:Y:S01]  /*9190*/  LEA R56, P4, R57, UR8, 0x1 ;  /* 0x0000000839387c11 */ /* 0x000fe2000f8808ff */
[----:B0-----:R-:W-:-:S03]  /*91a0*/  FMUL.FTZ R158, R158, R58 ;  /* 0x0000003a9e9e7220 */ /* 0x001fc60000410000 */
[----:B------:R-:W-:Y:S02]  /*91b0*/  LEA.HI.X R57, R57, UR9, R83, 0x1, P4 ;  /* 0x0000000939397c11 */ /* 0x000fe4000a0f0c53 */
[----:B------:R-:W-:Y:S01]  /*91c0*/  LEA R58, P4, R59, UR8, 0x1 ;  /* 0x000000083b3a7c11 */ /* 0x000fe2000f8808ff */
[----:B------:R-:W4:Y:S01]  /*91d0*/  LDL.LU R83, [R1+0x11c] ;  /* 0x00011c0001537983 */ /* 0x000f220000300800 */
[----:B---3--:R-:W-:Y:S02]  /*91e0*/  FMUL.FTZ R157, R157, R60 ;  /* 0x0000003c9d9d7220 */ /* 0x008fe40000410000 */
[----:B------:R-:W-:Y:S02]  /*91f0*/  LEA.HI.X R59, R59, UR9, R71, 0x1, P4 ;  /* 0x000000093b3b7c11 */ /* 0x000fe4000a0f0c47 */
[----:B------:R-:W-:Y:S01]  /*9200*/  LEA R60, P4, R61, UR8, 0x1 ;  /* 0x000000083d3c7c11 */ /* 0x000fe2000f8808ff */
[----:B------:R-:W3:Y:S01]  /*9210*/  LDL.LU R71, [R1+0x118] ;  /* 0x0001180001477983 */ /* 0x000ee20000300800 */
[----:B-1----:R-:W-:-:S02]  /*9220*/  FADD.FTZ R62, R62, 1 ;  /* 0x3f8000003e3e7421 */ /* 0x002fc40000010000 */
[----:B------:R-:W-:Y:S02]  /*9230*/  LEA.HI.X R61, R61, UR9, R85, 0x1, P4 ;  /* 0x000000093d3d7c11 */ /* 0x000fe4000a0f0c55 */
[----:B------:R-:W4:Y:S01]  /*9240*/  LDL.LU R85, [R1+0x114] ;  /* 0x0001140001557983 */ /* 0x000f220000300800 */
[----:B------:R0:W-:Y:S02]  /*9250*/  MUFU.RCP R160, R62 ;  /* 0x0000003e00a07308 */ /* 0x0001e40000001000 */
[----:B0-----:R-:W-:-:S04]  /*9260*/  LEA R62, P4, R63, UR8, 0x1 ;  /* 0x000000083f3e7c11 */ /* 0x001fc8000f8808ff */
[----:B------:R-:W-:Y:S02]  /*9270*/  LEA.HI.X R63, R63, UR9, R73, 0x1, P4 ;  /* 0x000000093f3f7c11 */ /* 0x000fe4000a0f0c49 */
[C---:B------:R-:W-:Y:S01]  /*9280*/  LEA R64, P4, R65.reuse, UR8, 0x1 ;  /* 0x0000000841407c11 */ /* 0x040fe2000f8808ff */
[----:B------:R-:W4:Y:S03]  /*9290*/  LDL.LU R73, [R1+0x110] ;  /* 0x0001100001497983 */ /* 0x000f260000300800 */
[----:B------:R-:W-:Y:S02]  /*92a0*/  LEA.HI.X R65, R65, UR9, R103, 0x1, P4 ;  /* 0x0000000941417c11 */ /* 0x000fe4000a0f0c67 */
[----:B------:R-:W-:-:S04]  /*92b0*/  LEA R66, P4, R67, UR8, 0x1 ;  /* 0x0000000843427c11 */ /* 0x000fc8000f8808ff */
[----:B------:R-:W-:Y:S02]  /*92c0*/  LEA.HI.X R67, R67, UR9, R75, 0x1, P4 ;  /* 0x0000000943437c11 */ /* 0x000fe4000a0f0c4b */
[----:B------:R-:W4:Y:S01]  /*92d0*/  LDL.LU R75, [R1+0x10c] ;  /* 0x00010c00014b7983 */ /* 0x000f220000300800 */
[----:B--2---:R-:W-:-:S04]  /*92e0*/  LEA R68, P4, R69, UR8, 0x1 ;  /* 0x0000000845447c11 */ /* 0x004fc8000f8808ff */
[----:B------:R-:W-:Y:S02]  /*92f0*/  LEA.HI.X R69, R69, UR9, R77, 0x1, P4 ;  /* 0x0000000945457c11 */ /* 0x000fe4000a0f0c4d */
[----:B------:R-:W2:Y:S04]  /*9300*/  LDL.LU R77, [R1+0x108] ;  /* 0x00010800014d7983 */ /* 0x000ea80000300800 */
[----:B------:R-:W2:Y:S01]  /*9310*/  LDL.LU R80, [R1+0x94] ;  /* 0x0000940001507983 */ /* 0x000ea20000300800 */
[----:B------:R-:W-:Y:S01]  /*9320*/  FMUL.FTZ R110, R110, R95 ;  /* 0x0000005f6e6e7220 */ /* 0x000fe20000410000 */
[----:B---3--:R-:W-:-:S04]  /*9330*/  LEA R70, P4, R71, UR8, 0x1 ;  /* 0x0000000847467c11 */ /* 0x008fc8000f8808ff */
[----:B------:R-:W-:Y:S02]  /*9340*/  LEA.HI.X R71, R71, UR9, R79, 0x1, P4 ;  /* 0x0000000947477c11 */ /* 0x000fe4000a0f0c4f */
[----:B------:R-:W3:Y:S04]  /*9350*/  LDL.LU R79, [R1+0x104] ;  /* 0x00010400014f7983 */ /* 0x000ee80000300800 */
[----:B------:R-:W3:Y:S01]  /*9360*/  LDL.LU R84, [R1+0x98] ;  /* 0x0000980001547983 */ /* 0x000ee20000300800 */
[----:B----4-:R-:W-:-:S04]  /*9370*/  LEA R72, P4, R73, UR8, 0x1 ;  /* 0x0000000849487c11 */ /* 0x010fc8000f8808ff */
[----:B------:R-:W-:Y:S02]  /*9380*/  LEA.HI.X R73, R73, UR9, R81, 0x1, P4 ;  /* 0x0000000949497c11 */ /* 0x000fe4000a0f0c51 */
[----:B------:R-:W4:Y:S04]  /*9390*/  LDL.LU R81, [R1+0x100] ;  /* 0x0001000001517983 */ /* 0x000f280000300800 */
[----:B------:R-:W4:Y:S01]  /*93a0*/  LDL.LU R89, [R1+0x9c] ;  /* 0x00009c0001597983 */ /* 0x000f220000300800 */
[----:B------:R-:W-:-:S03]  /*93b0*/  LEA R74, P4, R75, UR8, 0x1 ;  /* 0x000000084b4a7c11 */ /* 0x000fc6000f8808ff */
[----:B------:R-:W4:Y:S01]  /*93c0*/  LDL.LU R86, [R1+0xa0] ;  /* 0x0000a00001567983 */ /* 0x000f220000300800 */
[----:B------:R-:W-:-:S03]  /*93d0*/  LEA.HI.X R75, R75, UR9, R83, 0x1, P4 ;  /* 0x000000094b4b7c11 */ /* 0x000fc6000a0f0c53 */
[----:B------:R-:W4:Y:S04]  /*93e0*/  LDL.LU R88, [R1+0xa4] ;  /* 0x0000a40001587983 */ /* 0x000f280000300800 */
[----:B------:R-:W4:Y:S04]  /*93f0*/  LDL.LU R113, [R1+0x8] ;  /* 0x0000080001717983 */ /* 0x000f280000300800 */
[----:B------:R-:W4:Y:S01]  /*9400*/  LDL.LU R83, [R1+0xfc] ;  /* 0x0000fc0001537983 */ /* 0x000f220000300800 */
[----:B--2---:R-:W-:-:S03]  /*9410*/  LEA R76, P4, R77, UR8, 0x1 ;  /* 0x000000084d4c7c11 */ /* 0x004fc6000f8808ff */
[----:B------:R-:W2:Y:S04]  /*9420*/  LDL.LU R91, [R1+0xa8] ;  /* 0x0000a800015b7983 */ /* 0x000ea80000300800 */
[----:B------:R-:W2:Y:S04]  /*9430*/  LDL.LU R90, [R1+0x58] ;  /* 0x00005800015a7983 */ /* 0x000ea80000300800 */
[----:B------:R-:W2:Y:S04]  /*9440*/  LDL.LU R93, [R1+0xac] ;  /* 0x0000ac00015d7983 */ /* 0x000ea80000300800 */
[----:B------:R-:W2:Y:S01]  /*9450*/  LDL.LU R92, [R1+0x5c] ;  /* 0x00005c00015c7983 */ /* 0x000ea20000300800 */
[----:B------:R-:W-:-:S03]  /*9460*/  LEA.HI.X R77, R77, UR9, R85, 0x1, P4 ;  /* 0x000000094d4d7c11 */ /* 0x000fc6000a0f0c55 */
[----:B------:R-:W2:Y:S04]  /*9470*/  LDL.LU R94, [R1+0xb0] ;  /* 0x0000b000015e7983 */ /* 0x000ea80000300800 */
        /* <DEDUP_REMOVED lines=14> */
[----:B------:R-:W2:Y:S01]  /*9560*/  LDL.LU R165, [R1+0x80] ;  /* 0x0000800001a57983 */ /* 0x000ea20000300800 */
[----:B------:R-:W0:Y:S02]  /*9570*/  MUFU.RCP R10, R10 ;  /* 0x0000000a000a7308 */ /* 0x000e240000001000 */
[----:B0-----:R-:W-:Y:S01]  /*9580*/  FMUL.FTZ R10, R87, R10 ;  /* 0x0000000a570a7220 */ /* 0x001fe20000410000 */
[----:B------:R-:W-:Y:S01]  /*9590*/  FMUL.FTZ R156, R104, R156 ;  /* 0x0000009c689c7220 */ /* 0x000fe20000410000 */
[C---:B------:R-:W-:Y:S01]  /*95a0*/  PRMT R107, R105.reuse, 0x7632, R107 ;  /* 0x00007632696b7816 */ /* 0x040fe2000000006b */
[----:B------:R-:W-:Y:S01]  /*95b0*/  FMUL.FTZ R160, R108, R160 ;  /* 0x000000a06ca07220 */ /* 0x000fe20000410000 */
[----:B------:R-:W-:-:S02]  /*95c0*/  PRMT R108, R105, 0x7610, R108 ;  /* 0x00007610696c7816 */ /* 0x000fc4000000006c */
[----:B------:R-:W-:Y:S01]  /*95d0*/  F2FP.BF16.F32.PACK_AB R115, R106, R115 ;  /* 0x000000736a73723e */ /* 0x000fe200000010ff */
[----:B------:R0:W-:Y:S02]  /*95e0*/  STG.E.U16 desc[UR16][R52.64+0x2], R107 ;  /* 0x0000026b34007986 */ /* 0x0001e4000c101510 */
[----:B0-----:R-:W-:Y:S02]  /*95f0*/  IADD3.X R107, RZ, R114, RZ, P6, !PT ;  /* 0x00000072ff6b7210 */ /* 0x001fe400037fe4ff */
[----:B---3--:R-:W-:-:S04]  /*9600*/  LEA R78, P4, R79, UR8, 0x1 ;  /* 0x000000084f4e7c11 */ /* 0x008fc8000f8808ff */
[----:B------:R-:W-:Y:S02]  /*9610*/  LEA.HI.X R79, R79, UR9, R80, 0x1, P4 ;  /* 0x000000094f4f7c11 */ /* 0x000fe4000a0f0c50 */
[----:B----4-:R-:W-:-:S04]  /*9620*/  LEA R80, P4, R81, UR8, 0x1 ;  /* 0x0000000851507c11 */ /* 0x010fc8000f8808ff */
[----:B------:R-:W-:Y:S02]  /*9630*/  LEA.HI.X R81, R81, UR9, R84, 0x1, P4 ;  /* 0x0000000951517c11 */ /* 0x000fe4000a0f0c54 */
[----:B------:R-:W-:-:S04]  /*9640*/  LEA R82, P4, R83, UR8, 0x1 ;  /* 0x0000000853527c11 */ /* 0x000fc8000f8808ff */
[----:B------:R-:W-:Y:S02]  /*9650*/  LEA.HI.X R83, R83, UR9, R89, 0x1, P4 ;  /* 0x0000000953537c11 */ /* 0x000fe4000a0f0c59 */
[----:B--2---:R-:W-:-:S04]  /*9660*/  LEA R84, P4, R85, UR8, 0x1 ;  /* 0x0000000855547c11 */ /* 0x004fc8000f8808ff */
[----:B------:R-:W-:Y:S02]  /*9670*/  LEA.HI.X R85, R85, UR9, R86, 0x1, P4 ;  /* 0x0000000955557c11 */ /* 0x000fe4000a0f0c56 */
[----:B------:R-:W-:-:S04]  /*9680*/  LEA R86, P4, R113, UR8, 0x1 ;  /* 0x0000000871567c11 */ /* 0x000fc8000f8808ff */
[----:B------:R-:W-:Y:S02]  /*9690*/  LEA.HI.X R87, R113, UR9, R88, 0x1, P4 ;  /* 0x0000000971577c11 */ /* 0x000fe4000a0f0c58 */
[C---:B------:R-:W-:Y:S01]  /*96a0*/  LEA R88, P4, R90.reuse, UR8, 0x1 ;  /* 0x000000085a587c11 */ /* 0x040fe2000f8808ff */
[----:B------:R-:W2:Y:S03]  /*96b0*/  LDL.LU R113, [R1+0x7c] ;  /* 0x00007c0001717983 */ /* 0x000ea60000300800 */
[----:B------:R-:W-:Y:S01]  /*96c0*/  LEA.HI.X R89, R90, UR9, R91, 0x1, P4 ;  /* 0x000000095a597c11 */ /* 0x000fe2000a0f0c5b */
[----:B------:R-:W3:Y:S01]  /*96d0*/  LDL.LU R8, [R1+0x84] ;  /* 0x0000840001087983 */ /* 0x000ee20000300800 */
[----:B------:R-:W-:-:S03]  /*96e0*/  LEA R90, P4, R92, UR8, 0x1 ;  /* 0x000000085c5a7c11 */ /* 0x000fc6000f8808ff */
[----:B------:R-:W4:Y:S01]  /*96f0*/  LDL.LU R0, [R1+0x88] ;  /* 0x0000880001007983 */ /* 0x000f220000300800 */
[----:B------:R-:W-:Y:S02]  /*9700*/  LEA.HI.X R91, R92, UR9, R93, 0x1, P4 ;  /* 0x000000095c5b7c11 */ /* 0x000fe4000a0f0c5d */
[C---:B------:R-:W-:Y:S01]  /*9710*/  LEA R92, P4, R95.reuse, UR8, 0x1 ;  /* 0x000000085f5c7c11 */ /* 0x040fe2000f8808ff */
[----:B------:R-:W4:Y:S03]  /*9720*/  LDL.LU R7, [R1+0x8c] ;  /* 0x00008c0001077983 */ /* 0x000f260000300800 */
[----:B------:R-:W-:Y:S02]  /*9730*/  LEA.HI.X R93, R95, UR9, R94, 0x1, P4 ;  /* 0x000000095f5d7c11 */ /* 0x000fe4000a0f0c5e */
[----:B------:R-:W-:-:S04]  /*9740*/  LEA R94, P4, R97, UR8, 0x1 ;  /* 0x00000008615e7c11 */ /* 0x000fc8000f8808ff */
        /* <DEDUP_REMOVED lines=9> */
[C---:B------:R-:W-:Y:S01]  /*97e0*/  LEA R104, P4, R109.reuse, UR8, 0x1 ;  /* 0x000000086d687c11 */ /* 0x040fe2000f8808ff */
[----:B------:R-:W4:Y:S03]  /*97f0*/  LDL.LU R4, [R1+0x2c] ;  /* 0x00002c0001047983 */ /* 0x000f260000300800 */
[----:B------:R-:W-:Y:S01]  /*9800*/  LEA.HI.X R105, R109, UR9, R2, 0x1, P4 ;  /* 0x000000096d697c11 */ /* 0x000fe2000a0f0c02 */
[----:B------:R-:W4:Y:S01]  /*9810*/  LDL.LU R3, [R1+0x54] ;  /* 0x0000540001037983 */ /* 0x000f220000300800 */
[----:B------:R-:W-:-:S03]  /*9820*/  LEA R106, P4, R165, UR8, 0x1 ;  /* 0x00000008a56a7c11 */ /* 0x000fc6000f8808ff */
[----:B------:R-:W4:Y:S01]  /*9830*/  LDL.LU R2, [R1+0x4c] ;  /* 0x00004c0001027983 */ /* 0x000f220000300800 */
[----:B------:R-:W-:-:S03]  /*9840*/  LEA.HI.X R107, R165, UR9, R107, 0x1, P4 ;  /* 0x00000009a56b7c11 */ /* 0x000fc6000a0f0c6b */
[----:B------:R-:W4:Y:S01]  /*9850*/  LDL.LU R165, [R1+0x50] ;  /* 0x0000500001a57983 */ /* 0x000f220000300800 */
[----:B------:R-:W-:Y:S02]  /*9860*/  IADD3.X R109, RZ, R114, RZ, P5, !PT ;  /* 0x00000072ff6d7210 */ /* 0x000fe40002ffe4ff */
[----:B------:R-:W-:Y:S01]  /*9870*/  F2FP.BF16.F32.PACK_AB R163, R111, R163 ;  /* 0x000000a36fa3723e */ /* 0x000fe200000010ff */
[----:B------:R-:W-:Y:S01]  /*9880*/  STG.E.U16 desc[UR16][R52.64], R108 ;  /* 0x0000006c34007986 */ /* 0x000fe2000c101510 */
[----:B------:R-:W-:Y:S02]  /*9890*/  F2FP.BF16.F32.PACK_AB R164, R110, R164 ;  /* 0x000000a46ea4723e */ /* 0x000fe400000010ff */
[----:B------:R-:W-:Y:S01]  /*98a0*/  IADD3.X R111, RZ, R114, RZ, P2, !PT ;  /* 0x00000072ff6f7210 */ /* 0x000fe200017fe4ff */
[----:B------:R-:W-:Y:S01]  /*98b0*/  FMUL.FTZ R155, R112, R155 ;  /* 0x0000009b709b7220 */ /* 0x000fe20000410000 */
[C---:B------:R-:W-:Y:S01]  /*98c0*/  PRMT R6, R115.reuse, 0x7610, R6 ;  /* 0x0000761073067816 */ /* 0x040fe20000000006 */
[----:B------:R-:W4:Y:S01]  /*98d0*/  LDL.LU R9, [R1+0x28] ;  /* 0x0000280001097983 */ /* 0x000f220000300800 */
[----:B------:R-:W-:-:S03]  /*98e0*/  PRMT R5, R115, 0x7632, R5 ;  /* 0x0000763273057816 */ /* 0x000fc60000000005 */
[----:B------:R-:W-:Y:S04]  /*98f0*/  STG.E.U16 desc[UR16][R52.64+0x4], R6 ;  /* 0x0000040634007986 */ /* 0x000fe8000c101510 */
[----:B------:R0:W-:Y:S04]  /*9900*/  STG.E.U16 desc[UR16][R52.64+0x6], R5 ;  /* 0x0000060534007986 */ /* 0x0001e8000c101510 */
[----:B------:R1:W-:Y:S04]  /*9910*/  STG.E.U16 desc[UR16][R54.64], R163 ;  /* 0x000000a336007986 */ /* 0x0003e8000c101510 */
[----:B------:R4:W-:Y:S01]  /*9920*/  STG.E.U16 desc[UR16][R54.64+0x4], R164 ;  /* 0x000004a436007986 */ /* 0x0009e2000c101510 */
[----:B0-----:R-:W-:-:S02]  /*9930*/  PRMT R53, R163, 0x7632, R53 ;  /* 0x00007632a3357816 */ /* 0x001fc40000000035 */
[----:B-1----:R-:W-:-:S03]  /*9940*/  PRMT R163, R164, 0x7632, R163 ;  /* 0x00007632a4a37816 */ /* 0x002fc600000000a3 */
[----:B------:R0:W-:Y:S04]  /*9950*/  STG.E.U16 desc[UR16][R54.64+0x2], R53 ;  /* 0x0000023536007986 */ /* 0x0001e8000c101510 */
[----:B------:R1:W-:Y:S01]  /*9960*/  STG.E.U16 desc[UR16][R54.64+0x6], R163 ;  /* 0x000006a336007986 */ /* 0x0003e2000c101510 */
[C---:B--2---:R-:W-:Y:S02]  /*9970*/  LEA R108, P5, R113.reuse, UR8, 0x1 ;  /* 0x00000008716c7c11 */ /* 0x044fe4000f8a08ff */
[----:B---3--:R-:W-:Y:S02]  /*9980*/  LEA R110, P2, R8, UR8, 0x1 ;  /* 0x00000008086e7c11 */ /* 0x008fe4000f8408ff */
[----:B------:R-:W-:Y:S02]  /*9990*/  LEA.HI.X R109, R113, UR9, R109, 0x1, P5 ;  /* 0x00000009716d7c11 */ /* 0x000fe4000a8f0c6d */
[----:B------:R-:W-:-:S02]  /*99a0*/  IADD3.X R113, RZ, R114, RZ, P3, !PT ;  /* 0x00000072ff717210 */ /* 0x000fc40001ffe4ff */
[----:B------:R-:W-:Y:S02]  /*99b0*/  LEA.HI.X R111, R8, UR9, R111, 0x1, P2 ;  /* 0x00000009086f7c11 */ /* 0x000fe400090f0c6f */
[C---:B----4-:R-:W-:Y:S02]  /*99c0*/  LEA R112, P3, R0.reuse, UR8, 0x1 ;  /* 0x0000000800707c11 */ /* 0x050fe4000f8608ff */
[----:B------:R-:W-:Y:S02]  /*99d0*/  IADD3.X R8, RZ, R114, RZ, P1, !PT ;  /* 0x00000072ff087210 */ /* 0x000fe40000ffe4ff */
[C---:B------:R-:W-:Y:S02]  /*99e0*/  LEA R114, P1, R7.reuse, UR8, 0x1 ;  /* 0x0000000807727c11 */ /* 0x040fe4000f8208ff */
[----:B------:R-:W-:Y:S02]  /*99f0*/  LEA.HI.X R113, R0, UR9, R113, 0x1, P3 ;  /* 0x0000000900717c11 */ /* 0x000fe400098f0c71 */
[----:B------:R-:W2:Y:S01]  /*9a00*/  LDL.LU R0, [R1+0x48] ;  /* 0x0000480001007983 */ /* 0x000ea20000300800 */
[----:B------:R-:W-:-:S03]  /*9a10*/  LEA.HI.X R115, R7, UR9, R8, 0x1, P1 ;  /* 0x0000000907737c11 */ /* 0x000fc600088f0c08 */
[----:B------:R-:W3:Y:S04]  /*9a20*/  LDL.LU R8, [R1+0x24] ;  /* 0x0000240001087983 */ /* 0x000ee80000300800 */
[----:B------:R-:W3:Y:S04]  /*9a30*/  LDL.LU R7, [R1+0x3c] ;  /* 0x00003c0001077983 */ /* 0x000ee80000300800 */
[----:B------:R-:W4:Y:S04]  /*9a40*/  LDL.LU R6, [R1+0x34] ;  /* 0x0000340001067983 */ /* 0x000f280000300800 */
[----:B------:R-:W4:Y:S04]  /*9a50*/  LDL.LU R5, [R1+0x38] ;  /* 0x0000380001057983 */ /* 0x000f280000300800 */
[----:B------:R-:W4:Y:S01]  /*9a60*/  LDL.LU R164, [R1+0x44] ;  /* 0x0000440001a47983 */ /* 0x000f220000300800 */
[----:B------:R-:W-:-:S03]  /*9a70*/  F2FP.BF16.F32.PACK_AB R52, R4, R3 ;  /* 0x000000030434723e */ /* 0x000fc600000010ff */
[----:B------:R-:W4:Y:S04]  /*9a80*/  LDL.LU R4, [R1+0x20] ;  /* 0x0000200001047983 */ /* 0x000f280000300800 */
[----:B------:R-:W4:Y:S01]  /*9a90*/  LDL.LU R3, [R1+0x30] ;  /* 0x0000300001037983 */ /* 0x000f220000300800 */
[----:B0-----:R-:W-:-:S03]  /*9aa0*/  F2FP.BF16.F32.PACK_AB R53, R2, R165 ;  /* 0x000000a50235723e */ /* 0x001fc600000010ff */
[----:B------:R-:W4:Y:S04]  /*9ab0*/  LDL.LU R2, [R1+0x18] ;  /* 0x0000180001027983 */ /* 0x000f280000300800 */
[----:B------:R-:W4:Y:S04]  /*9ac0*/  LDL.LU R165, [R1+0x1c] ;  /* 0x00001c0001a57983 */ /* 0x000f280000300800 */
[----:B-1----:R-:W4:Y:S01]  /*9ad0*/  LDL.LU R163, [R1+0x40] ;  /* 0x0000400001a37983 */ /* 0x002f220000300800 */
[----:B------:R-:W-:Y:S02]  /*9ae0*/  PRMT R54, R53, 0x7632, R54 ;  /* 0x0000763235367816 */ /* 0x000fe40000000036 */
[----:B------:R-:W-:Y:S01]  /*9af0*/  PRMT R55, R52, 0x7632, R55 ;  /* 0x0000763234377816 */ /* 0x000fe20000000037 */
[----:B------:R-:W-:Y:S04]  /*9b00*/  STG.E.U16 desc[UR16][R56.64+0x4], R53 ;  /* 0x0000043538007986 */ /* 0x000fe8000c101510 */
[----:B------:R2:W-:Y:S04]  /*9b10*/  STG.E.U16 desc[UR16][R56.64], R52 ;  /* 0x0000003438007986 */ /* 0x0005e8000c101510 */
[----:B------:R-:W-:Y:S04]  /*9b20*/  STG.E.U16 desc[UR16][R56.64+0x6], R54 ;  /* 0x0000063638007986 */ /* 0x000fe8000c101510 */
[----:B------:R0:W-:Y:S01]  /*9b30*/  STG.E.U16 desc[UR16][R56.64+0x2], R55 ;  /* 0x0000023738007986 */ /* 0x0001e2000c101510 */
[----:B--2---:R-:W-:-:S03]  /*9b40*/  F2FP.BF16.F32.PACK_AB R52, R9, R0 ;  /* 0x000000000934723e */ /* 0x004fc600000010ff */
[----:B------:R-:W2:Y:S01]  /*9b50*/  LDL.LU R9, [R1+0xf4] ;  /* 0x0000f40001097983 */ /* 0x000ea20000300800 */
[----:B0-----:R-:W-:-:S03]  /*9b60*/  PRMT R55, R52, 0x7632, R55 ;  /* 0x0000763234377816 */ /* 0x001fc60000000037 */
[----:B------:R3:W-:Y:S04]  /*9b70*/  STG.E.U16 desc[UR16][R58.64], R52 ;  /* 0x000000343a007986 */ /* 0x0007e8000c101510 */
[----:B------:R-:W2:Y:S04]  /*9b80*/  LDL.LU R0, [R1+0x10] ;  /* 0x0000100001007983 */ /* 0x000ea80000300800 */
[----:B------:R0:W-:Y:S01]  /*9b90*/  STG.E.U16 desc[UR16][R58.64+0x2], R55 ;  /* 0x000002373a007986 */ /* 0x0001e2000c101510 */
[----:B---3--:R-:W-:-:S04]  /*9ba0*/  F2FP.BF16.F32.PACK_AB R52, R8, R7 ;  /* 0x000000070834723e */ /* 0x008fc800000010ff */
[----:B0-----:R-:W-:Y:S02]  /*9bb0*/  PRMT R55, R52, 0x7632, R55 ;  /* 0x0000763234377816 */ /* 0x001fe40000000037 */
[----:B----4-:R-:W-:Y:S02]  /*9bc0*/  F2FP.BF16.F32.PACK_AB R53, R163, R164 ;  /* 0x000000a4a335723e */ /* 0x010fe400000010ff */
[----:B------:R-:W3:Y:S02]  /*9bd0*/  LDL.LU R163, [R1+0xc] ;  /* 0x00000c0001a37983 */ /* 0x000ee40000300800 */
[----:B------:R-:W-:Y:S02]  /*9be0*/  PRMT R54, R53, 0x7632, R54 ;  /* 0x0000763235367816 */ /* 0x000fe40000000036 */
[----:B------:R0:W-:Y:S04]  /*9bf0*/  STG.E.U16 desc[UR16][R58.64+0x4], R53 ;  /* 0x000004353a007986 */ /* 0x0001e8000c101510 */
[----:B------:R1:W-:Y:S04]  /*9c00*/  STG.E.U16 desc[UR16][R58.64+0x6], R54 ;  /* 0x000006363a007986 */ /* 0x0003e8000c101510 */
[----:B------:R-:W4:Y:S01]  /*9c10*/  LDL.LU R164, [R1] ;  /* 0x0000000001a47983 */ /* 0x000f220000300800 */
[----:B0-----:R-:W-:-:S03]  /*9c20*/  F2FP.BF16.F32.PACK_AB R53, R6, R5 ;  /* 0x000000050635723e */ /* 0x001fc600000010ff */
[----:B------:R-:W4:Y:S01]  /*9c30*/  LDL.LU R8, [R1+0xf0] ;  /* 0x0000f00001087983 */ /* 0x000f220000300800 */
[----:B-1----:R-:W-:-:S03]  /*9c40*/  PRMT R54, R53, 0x7610, R54 ;  /* 0x0000761035367816 */ /* 0x002fc60000000036 */
[----:B------:R-:W4:Y:S01]  /*9c50*/  LDL.LU R7, [R1+0xec] ;  /* 0x0000ec0001077983 */ /* 0x000f220000300800 */
[----:B------:R-:W-:-:S03]  /*9c60*/  PRMT R53, R53, 0x7632, R53 ;  /* 0x0000763235357816 */ /* 0x000fc60000000035 */
[----:B------:R-:W4:Y:S04]  /*9c70*/  LDL.LU R6, [R1+0xe8] ;  /* 0x0000e80001067983 */ /* 0x000f280000300800 */
[----:B------:R0:W-:Y:S04]  /*9c80*/  STG.E.U16 desc[UR16][R60.64], R52 ;  /* 0x000000343c007986 */ /* 0x0001e8000c101510 */
[----:B------:R-:W4:Y:S04]  /*9c90*/  LDL.LU R5, [R1+0xe4] ;  /* 0x0000e40001057983 */ /* 0x000f280000300800 */
[----:B------:R1:W-:Y:S01]  /*9ca0*/  STG.E.U16 desc[UR16][R60.64+0x4], R54 ;  /* 0x000004363c007986 */ /* 0x0003e2000c101510 */
[----:B0-----:R-:W-:-:S03]  /*9cb0*/  F2FP.BF16.F32.PACK_AB R52, R4, R3 ;  /* 0x000000030434723e */ /* 0x001fc600000010ff */
[----:B------:R-:W4:Y:S04]  /*9cc0*/  LDL.LU R4, [R1+0xe0] ;  /* 0x0000e00001047983 */ /* 0x000f280000300800 */
[----:B------:R-:W4:Y:S01]  /*9cd0*/  LDL.LU R3, [R1+0xdc] ;  /* 0x0000dc0001037983 */ /* 0x000f220000300800 */
[----:B-1----:R-:W-:-:S03]  /*9ce0*/  F2FP.BF16.F32.PACK_AB R54, R2, R165 ;  /* 0x000000a50236723e */ /* 0x002fc600000010ff */
[----:B------:R-:W4:Y:S04]  /*9cf0*/  LDL.LU R2, [R1+0xd8] ;  /* 0x0000d80001027983 */ /* 0x000f280000300800 */
[----:B------:R-:W-:Y:S04]  /*9d00*/  STG.E.U16 desc[UR16][R60.64+0x2], R55 ;  /* 0x000002373c007986 */ /* 0x000fe8000c101510 */
[----:B------:R-:W4:Y:S04]  /*9d10*/  LDL.LU R165, [R1+0xd4] ;  /* 0x0000d40001a57983 */ /* 0x000f280000300800 */
[----:B------:R0:W-:Y:S04]  /*9d20*/  STG.E.U16 desc[UR16][R60.64+0x6], R53 ;  /* 0x000006353c007986 */ /* 0x0001e8000c101510 */
[----:B0-----:R-:W2:Y:S04]  /*9d30*/  LDL.LU R60, [R1+0x14] ;  /* 0x00001400013c7983 */ /* 0x001ea80000300800 */
[----:B------:R-:W3:Y:S01]  /*9d40*/  LDL.LU R61, [R1+0x4] ;  /* 0x00000400013d7983 */ /* 0x000ee20000300800 */
[----:B--2---:R-:W-:-:S03]  /*9d50*/  F2FP.BF16.F32.PACK_AB R58, R0, R60 ;  /* 0x0000003c003a723e */ /* 0x004fc600000010ff */
[----:B------:R-:W2:Y:S01]  /*9d60*/  LDL.LU R0, [R1+0xd0] ;  /* 0x0000d00001007983 */ /* 0x000ea20000300800 */
[C---:B------:R-:W-:Y:S02]  /*9d70*/  PRMT R57, R54.reuse, 0x7610, R57 ;  /* 0x0000761036397816 */ /* 0x040fe40000000039 */
[----:B------:R-:W-:Y:S02]  /*9d80*/  PRMT R59, R54, 0x7632, R59 ;  /* 0x00007632363b7816 */ /* 0x000fe4000000003b */
[----:B---3--:R-:W-:Y:S01]  /*9d90*/  F2FP.BF16.F32.PACK_AB R54, R61, R163 ;  /* 0x000000a33d36723e */ /* 0x008fe200000010ff */
[----:B------:R-:W-:Y:S01]  /*9da0*/  STG.E.U16 desc[UR16][R62.64], R52 ;  /* 0x000000343e007986 */ /* 0x000fe2000c101510 */
[----:B------:R-:W-:Y:S02]  /*9db0*/  PRMT R56, R52, 0x7632, R56 ;  /* 0x0000763234387816 */ /* 0x000fe40000000038 */
[----:B------:R-:W-:Y:S02]  /*9dc0*/  PRMT R53, R58, 0x7632, R53 ;  /* 0x000076323a357816 */ /* 0x000fe40000000035 */
[----:B------:R-:W-:-:S02]  /*9dd0*/  PRMT R55, R54, 0x7632, R55 ;  /* 0x0000763236377816 */ /* 0x000fc40000000037 */
[----:B----4-:R-:W-:Y:S01]  /*9de0*/  F2FP.BF16.F32.PACK_AB R2, R2, R165 ;  /* 0x000000a50202723e */ /* 0x010fe200000010ff */
[----:B------:R-:W-:Y:S01]  /*9df0*/  STG.E.U16 desc[UR16][R62.64+0x2], R56 ;  /* 0x000002383e007986 */ /* 0x000fe2000c101510 */
[----:B------:R-:W-:Y:S02]  /*9e00*/  F2FP.BF16.F32.PACK_AB R3, R4, R3 ;  /* 0x000000030403723e */ /* 0x000fe400000010ff */
[----:B------:R-:W-:Y:S01]  /*9e10*/  F2FP.BF16.F32.PACK_AB R5, R6, R5 ;  /* 0x000000050605723e */ /* 0x000fe200000010ff */
[----:B------:R-:W-:Y:S01]  /*9e20*/  STG.E.U16 desc[UR16][R62.64+0x4], R57 ;  /* 0x000004393e007986 */ /* 0x000fe2000c101510 */
[----:B------:R-:W-:Y:S02]  /*9e30*/  F2FP.BF16.F32.PACK_AB R7, R8, R7 ;  /* 0x000000070807723e */ /* 0x000fe400000010ff */
[----:B------:R-:W-:Y:S01]  /*9e40*/  PRMT R4, R2, 0x7632, R4 ;  /* 0x0000763202047816 */ /* 0x000fe20000000004 */
[----:B------:R-:W-:Y:S01]  /*9e50*/  STG.E.U16 desc[UR16][R62.64+0x6], R59 ;  /* 0x0000063b3e007986 */ /* 0x000fe2000c101510 */
[----:B------:R-:W-:-:S02]  /*9e60*/  PRMT R6, R3, 0x7632, R6 ;  /* 0x0000763203067816 */ /* 0x000fc40000000006 */
[----:B------:R-:W-:Y:S01]  /*9e70*/  PRMT R8, R5, 0x7632, R8 ;  /* 0x0000763205087816 */ /* 0x000fe20000000008 */
[----:B------:R-:W-:Y:S01]  /*9e80*/  STG.E.U16 desc[UR16][R64.64], R58 ;  /* 0x0000003a40007986 */ /* 0x000fe2000c101510 */
[----:B------:R-:W-:-:S03]  /*9e90*/  F2FP.BF16.F32.PACK_AB R9, R10, R9 ;  /* 0x000000090a09723e */ /* 0x000fc600000010ff */
[----:B------:R-:W-:Y:S01]  /*9ea0*/  STG.E.U16 desc[UR16][R64.64+0x2], R53 ;  /* 0x0000023540007986 */ /* 0x000fe2000c101510 */
[----:B------:R-:W-:-:S03]  /*9eb0*/  F2FP.BF16.F32.PACK_AB R11, R12, R11 ;  /* 0x0000000b0c0b723e */ /* 0x000fc600000010ff */
[----:B------:R-:W-:Y:S01]  /*9ec0*/  STG.E.U16 desc[UR16][R64.64+0x4], R54 ;  /* 0x0000043640007986 */ /* 0x000fe2000c101510 */
[----:B------:R-:W-:-:S03]  /*9ed0*/  F2FP.BF16.F32.PACK_AB R13, R14, R13 ;  /* 0x0000000d0e0d723e */ /* 0x000fc600000010ff */
[----:B------:R-:W-:Y:S01]  /*9ee0*/  STG.E.U16 desc[UR16][R64.64+0x6], R55 ;  /* 0x0000063740007986 */ /* 0x000fe2000c101510 */
[----:B------:R-:W-:-:S03]  /*9ef0*/  F2FP.BF16.F32.PACK_AB R15, R16, R15 ;  /* 0x0000000f100f723e */ /* 0x000fc600000010ff */
[----:B------:R0:W-:Y:S04]  /*9f00*/  STG.E.U16 desc[UR16][R66.64+0x4], R2 ;  /* 0x0000040242007986 */ /* 0x0001e8000c101510 */
[----:B------:R1:W-:Y:S01]  /*9f10*/  STG.E.U16 desc[UR16][R66.64+0x6], R4 ;  /* 0x0000060442007986 */ /* 0x0003e2000c101510 */
[----:B------:R-:W-:Y:S02]  /*9f20*/  F2FP.BF16.F32.PACK_AB R17, R18, R17 ;  /* 0x000000111211723e */ /* 0x000fe400000010ff */
[----:B0-----:R-:W-:Y:S02]  /*9f30*/  PRMT R2, R7, 0x7632, R2 ;  /* 0x0000763207027816 */ /* 0x001fe40000000002 */
[----:B------:R-:W-:Y:S02]  /*9f40*/  F2FP.BF16.F32.PACK_AB R19, R20, R19 ;  /* 0x000000131413723e */ /* 0x000fe400000010ff */
[----:B-1----:R-:W-:-:S02]  /*9f50*/  PRMT R4, R11, 0x7632, R4 ;  /* 0x000076320b047816 */ /* 0x002fc40000000004 */
        /* <DEDUP_REMOVED lines=14> */
[----:B------:R-:W-:Y:S02]  /*a040*/  PRMT R44, R43, 0x7632, R44 ;  /* 0x000076322b2c7816 */ /* 0x000fe4000000002c */
[----:B------:R-:W-:Y:S02]  /*a050*/  F2FP.BF16.F32.PACK_AB R49, R50, R49 ;  /* 0x000000313231723e */ /* 0x000fe400000010ff */
[----:B------:R-:W-:Y:S02]  /*a060*/  F2FP.BF16.F32.PACK_AB R51, R116, R51 ;  /* 0x000000337433723e */ /* 0x000fe400000010ff */
[----:B------:R-:W-:-:S02]  /*a070*/  F2FP.BF16.F32.PACK_AB R117, R118, R117 ;  /* 0x000000757675723e */ /* 0x000fc400000010ff */
[----:B------:R-:W-:Y:S02]  /*a080*/  F2FP.BF16.F32.PACK_AB R121, R122, R121 ;  /* 0x000000797a79723e */ /* 0x000fe400000010ff */
[----:B------:R-:W-:Y:S02]  /*a090*/  PRMT R46, R51, 0x7632, R46 ;  /* 0x00007632332e7816 */ /* 0x000fe4000000002e */
[----:B------:R-:W-:Y:S02]  /*a0a0*/  F2FP.BF16.F32.PACK_AB R119, R120, R119 ;  /* 0x000000777877723e */ /* 0x000fe400000010ff */
[----:B------:R-:W-:Y:S02]  /*a0b0*/  F2FP.BF16.F32.PACK_AB R123, R124, R123 ;  /* 0x0000007b7c7b723e */ /* 0x000fe400000010ff */
[----:B------:R-:W-:Y:S02]  /*a0c0*/  F2FP.BF16.F32.PACK_AB R125, R126, R125 ;  /* 0x0000007d7e7d723e */ /* 0x000fe400000010ff */
[----:B------:R-:W-:-:S02]  /*a0d0*/  F2FP.BF16.F32.PACK_AB R129, R130, R129 ;  /* 0x000000818281723e */ /* 0x000fc400000010ff */
[----:B------:R-:W-:Y:S02]  /*a0e0*/  PRMT R48, R123, 0x7632, R48 ;  /* 0x000076327b307816 */ /* 0x000fe40000000030 */
[----:B------:R-:W-:Y:S02]  /*a0f0*/  F2FP.BF16.F32.PACK_AB R127, R128, R127 ;  /* 0x0000007f807f723e */ /* 0x000fe400000010ff */
[----:B------:R-:W-:Y:S02]  /*a100*/  F2FP.BF16.F32.PACK_AB R131, R132, R131 ;  /* 0x000000838483723e */ /* 0x000fe400000010ff */
[----:B------:R-:W-:Y:S02]  /*a110*/  F2FP.BF16.F32.PACK_AB R133, R134, R133 ;  /* 0x000000858685723e */ /* 0x000fe400000010ff */
[----:B------:R-:W-:Y:S02]  /*a120*/  F2FP.BF16.F32.PACK_AB R137, R138, R137 ;  /* 0x000000898a89723e */ /* 0x000fe400000010ff */
[----:B------:R-:W-:-:S02]  /*a130*/  PRMT R50, R131, 0x7632, R50 ;  /* 0x0000763283327816 */ /* 0x000fc40000000032 */
        /* <DEDUP_REMOVED lines=9> */
[----:B------:R-:W-:Y:S01]  /*a1d0*/  PRMT R54, R147, 0x7632, R54 ;  /* 0x0000763293367816 */ /* 0x000fe20000000036 */
[----:B------:R-:W-:Y:S01]  /*a1e0*/  UIADD3 UR10, UP0, UR10, 0x4a, URZ ;  /* 0x0000004a0a0a7890 */ /* 0x000fe2000ff1e03f */
[----:B------:R-:W-:Y:S02]  /*a1f0*/  F2FP.BF16.F32.PACK_AB R151, R152, R151 ;  /* 0x000000979897723e */ /* 0x000fe400000010ff */
[----:B------:R-:W-:-:S02]  /*a200*/  F2FP.BF16.F32.PACK_AB R155, R156, R155 ;  /* 0x0000009b9c9b723e */ /* 0x000fc400000010ff */
[----:B------:R-:W-:Y:S02]  /*a210*/  F2FP.BF16.F32.PACK_AB R157, R158, R157 ;  /* 0x0000009d9e9d723e */ /* 0x000fe400000010ff */
[----:B------:R-:W-:Y:S02]  /*a220*/  F2FP.BF16.F32.PACK_AB R159, R160, R159 ;  /* 0x0000009fa09f723e */ /* 0x000fe400000010ff */
[----:B------:R-:W-:Y:S01]  /*a230*/  F2FP.BF16.F32.PACK_AB R161, R162, R161 ;  /* 0x000000a1a2a1723e */ /* 0x000fe200000010ff */
[----:B------:R-:W-:Y:S01]  /*a240*/  UIADD3.X UR5, URZ, UR5, URZ, UP0, !UPT ;  /* 0x000000053f057290 */ /* 0x000fe200087fe43f */
[----:B------:R-:W-:Y:S01]  /*a250*/  PRMT R55, R151, 0x7632, R55 ;  /* 0x0000763297377816 */ /* 0x000fe20000000037 */
[----:B------:R-:W-:Y:S01]  /*a260*/  UISETP.GE.U32.AND UP0, UPT, UR10, UR15, UPT ;  /* 0x0000000f0a00728c */ /* 0x000fe2000bf06070 */
[----:B------:R-:W-:-:S03]  /*a270*/  PRMT R57, R159, 0x7632, R57 ;  /* 0x000076329f397816 */ /* 0x000fc60000000039 */
[----:B------:R-:W-:-:S06]  /*a280*/  UISETP.GE.AND.EX UP0, UPT, UR5, UR11, UPT, UP0 ;  /* 0x0000000b0500728c */ /* 0x000fcc000bf06300 */
[----:B------:R-:W-:Y:S01]  /*a290*/  PLOP3.LUT P1, PT, PT, PT, UP0, 0x80, 0x0 ;  /* 0x000000000000781c */ /* 0x000fe20003f2f008 */
[----:B------:R-:W-:Y:S01]  /*a2a0*/  ULOP3.LUT UR4, UR4, 0x1, URZ, 0x3c, !UPT ;  /* 0x0000000104047892 */ /* 0x000fe2000f8e3c3f */
[----:B--2---:R-:W-:-:S04]  /*a2b0*/  F2FP.BF16.F32.PACK_AB R52, R164, R0 ;  /* 0x00000000a434723e */ /* 0x004fc800000010ff */
[----:B------:R-:W-:Y:S01]  /*a2c0*/  PRMT R56, R52, 0x7632, R56 ;  /* 0x0000763234387816 */ /* 0x000fe20000000038 */
[----:B------:R-:W-:Y:S04]  /*a2d0*/  STG.E.U16 desc[UR16][R66.64], R52 ;  /* 0x0000003442007986 */ /* 0x000fe8000c101510 */
[----:B------:R-:W-:Y:S04]  /*a2e0*/  STG.E.U16 desc[UR16][R66.64+0x2], R56 ;  /* 0x0000023842007986 */ /* 0x000fe8000c101510 */
[----:B------:R0:W-:Y:S04]  /*a2f0*/  STG.E.U16 desc[UR16][R68.64], R3 ;  /* 0x0000000344007986 */ /* 0x0001e8000c101510 */
[----:B------:R-:W-:Y:S04]  /*a300*/  STG.E.U16 desc[UR16][R68.64+0x2], R6 ;  /* 0x0000020644007986 */ /* 0x000fe8000c101510 */
[----:B------:R1:W-:Y:S04]  /*a310*/  STG.E.U16 desc[UR16][R68.64+0x4], R5 ;  /* 0x0000040544007986 */ /* 0x0003e8000c101510 */
[----:B------:R-:W-:Y:S01]  /*a320*/  STG.E.U16 desc[UR16][R68.64+0x6], R8 ;  /* 0x0000060844007986 */ /* 0x000fe2000c101510 */
[----:B0-----:R-:W-:-:S03]  /*a330*/  PRMT R3, R9, 0x7632, R3 ;  /* 0x0000763209037816 */ /* 0x001fc60000000003 */
[----:B------:R0:W-:Y:S01]  /*a340*/  STG.E.U16 desc[UR16][R70.64+0x2], R2 ;  /* 0x0000020246007986 */ /* 0x0001e2000c101510 */
[----:B-1----:R-:W-:-:S03]  /*a350*/  PRMT R5, R13, 0x7632, R5 ;  /* 0x000076320d057816 */ /* 0x002fc60000000005 */
[----:B------:R-:W-:Y:S04]  /*a360*/  STG.E.U16 desc[UR16][R70.64], R7 ;  /* 0x0000000746007986 */ /* 0x000fe8000c101510 */
[----:B------:R-:W-:Y:S01]  /*a370*/  STG.E.U16 desc[UR16][R70.64+0x4], R9 ;  /* 0x0000040946007986 */ /* 0x000fe2000c101510 */
[----:B0-----:R-:W-:-:S03]  /*a380*/  PRMT R2, R15, 0x7632, R2 ;  /* 0x000076320f027816 */ /* 0x001fc60000000002 */
[----:B------:R0:W-:Y:S04]  /*a390*/  STG.E.U16 desc[UR16][R70.64+0x6], R3 ;  /* 0x0000060346007986 */ /* 0x0001e8000c101510 */
[----:B------:R-:W-:Y:S04]  /*a3a0*/  STG.E.U16 desc[UR16][R72.64], R11 ;  /* 0x0000000b48007986 */ /* 0x000fe8000c101510 */
[----:B------:R1:W-:Y:S04]  /*a3b0*/  STG.E.U16 desc[UR16][R72.64+0x2], R4 ;  /* 0x0000020448007986 */ /* 0x0003e8000c101510 */
[----:B------:R-:W-:Y:S01]  /*a3c0*/  STG.E.U16 desc[UR16][R72.64+0x4], R13 ;  /* 0x0000040d48007986 */ /* 0x000fe2000c101510 */
[----:B0-----:R-:W-:-:S03]  /*a3d0*/  PRMT R3, R17, 0x7632, R3 ;  /* 0x0000763211037816 */ /* 0x001fc60000000003 */
[----:B------:R0:W-:Y:S04]  /*a3e0*/  STG.E.U16 desc[UR16][R72.64+0x6], R5 ;  /* 0x0000060548007986 */ /* 0x0001e8000c101510 */
[----:B------:R2:W-:Y:S01]  /*a3f0*/  STG.E.U16 desc[UR16][R74.64+0x2], R2 ;  /* 0x000002024a007986 */ /* 0x0005e2000c101510 */
[----:B-1----:R-:W-:-:S03]  /*a400*/  PRMT R4, R19, 0x7632, R4 ;  /* 0x0000763213047816 */ /* 0x002fc60000000004 */
[----:B------:R-:W-:Y:S01]  /*a410*/  STG.E.U16 desc[UR16][R74.64], R15 ;  /* 0x0000000f4a007986 */ /* 0x000fe2000c101510 */
[----:B0-----:R-:W-:-:S03]  /*a420*/  PRMT R5, R21, 0x7632, R5 ;  /* 0x0000763215057816 */ /* 0x001fc60000000005 */
[----:B------:R-:W-:Y:S01]  /*a430*/  STG.E.U16 desc[UR16][R74.64+0x4], R17 ;  /* 0x000004114a007986 */ /* 0x000fe2000c101510 */
[----:B--2---:R-:W-:-:S03]  /*a440*/  PRMT R2, R23, 0x7632, R2 ;  /* 0x0000763217027816 */ /* 0x004fc60000000002 */
        /* <DEDUP_REMOVED lines=29> */
[----:B------:R-:W-:Y:S04]  /*a620*/  STG.E.U16 desc[UR16][R84.64+0x6], R5 ;  /* 0x0000060554007986 */ /* 0x000fe8000c101510 */
[----:B------:R0:W-:Y:S01]  /*a630*/  STG.E.U16 desc[UR16][R86.64+0x2], R2 ;  /* 0x0000020256007986 */ /* 0x0001e2000c101510 */
[----:B-1----:R-:W-:-:S03]  /*a640*/  PRMT R4, R45, 0x7632, R4 ;  /* 0x000076322d047816 */ /* 0x002fc60000000004 */
[----:B------:R-:W-:Y:S04]  /*a650*/  STG.E.U16 desc[UR16][R86.64], R39 ;  /* 0x0000002756007986 */ /* 0x000fe8000c101510 */
[----:B------:R-:W-:Y:S01]  /*a660*/  STG.E.U16 desc[UR16][R86.64+0x4], R41 ;  /* 0x0000042956007986 */ /* 0x000fe2000c101510 */
[----:B0-----:R-:W-:-:S03]  /*a670*/  PRMT R2, R47, 0x7632, R2 ;  /* 0x000076322f027816 */ /* 0x001fc60000000002 */
        /* <DEDUP_REMOVED lines=12> */
[----:B--2---:R-:W-:-:S03]  /*a740*/  PRMT R47, R119, 0x7632, R47 ;  /* 0x00007632772f7816 */ /* 0x004fc6000000002f */
[----:B------:R-:W-:Y:S04]  /*a750*/  STG.E.U16 desc[UR16][R92.64], R51 ;  /* 0x000000335c007986 */ /* 0x000fe8000c101510 */
[----:B------:R-:W-:Y:S04]  /*a760*/  STG.E.U16 desc[UR16][R92.64+0x2], R46 ;  /* 0x0000022e5c007986 */ /* 0x000fe8000c101510 */
[----:B------:R-:W-:Y:S01]  /*a770*/  STG.E.U16 desc[UR16][R92.64+0x4], R117 ;  /* 0x000004755c007986 */ /* 0x000fe2000c101510 */
[----:B0-----:R-:W-:-:S03]  /*a780*/  PRMT R3, R125, 0x7632, R3 ;  /* 0x000076327d037816 */ /* 0x001fc60000000003 */
[----:B------:R-:W-:Y:S04]  /*a790*/  STG.E.U16 desc[UR16][R92.64+0x6], R4 ;  /* 0x000006045c007986 */ /* 0x000fe8000c101510 */
[----:B------:R0:W-:Y:S01]  /*a7a0*/  STG.E.U16 desc[UR16][R94.64+0x6], R2 ;  /* 0x000006025e007986 */ /* 0x0001e2000c101510 */
[----:B------:R-:W-:-:S03]  /*a7b0*/  PRMT R49, R127, 0x7632, R49 ;  /* 0x000076327f317816 */ /* 0x000fc60000000031 */
        /* <DEDUP_REMOVED lines=29> */
[----:B------:R0:W-:Y:S01]  /*a990*/  STG.E.U16 desc[UR16][R104.64+0x6], R3 ;  /* 0x0000060368007986 */ /* 0x0001e2000c101510 */
[----:B------:R-:W1:Y:S03]  /*a9a0*/  S2R R0, SR_TID.X ;  /* 0x0000000000007919 */ /* 0x000e660000002100 */
[----:B------:R2:W-:Y:S01]  /*a9b0*/  STG.E.U16 desc[UR16][R106.64+0x6], R2 ;  /* 0x000006026a007986 */ /* 0x0005e2000c101510 */
[----:B0-----:R-:W-:-:S03]  /*a9c0*/  PRMT R3, R149, 0x7632, R3 ;  /* 0x0000763295037816 */ /* 0x001fc60000000003 */
[----:B------:R-:W-:Y:S01]  /*a9d0*/  STG.E.U16 desc[UR16][R106.64], R143 ;  /* 0x0000008f6a007986 */ /* 0x000fe2000c101510 */
[----:B------:R-:W-:-:S03]  /*a9e0*/  PRMT R56, R155, 0x7632, R56 ;  /* 0x000076329b387816 */ /* 0x000fc60000000038 */
[----:B------:R-:W-:Y:S01]  /*a9f0*/  STG.E.U16 desc[UR16][R106.64+0x2], R53 ;  /* 0x000002356a007986 */ /* 0x000fe2000c101510 */
[----:B--2---:R-:W-:-:S03]  /*aa00*/  PRMT R2, R153, 0x7632, R2 ;  /* 0x0000763299027816 */ /* 0x004fc60000000002 */
        /* <DEDUP_REMOVED lines=9> */
[----:B--2---:R-:W-:-:S03]  /*aaa0*/  PRMT R2, R161, 0x7632, R2 ;  /* 0x00007632a1027816 */ /* 0x004fc60000000002 */
        /* <DEDUP_REMOVED lines=9> */
[----:B-1----:R-:W-:Y:S01]  /*ab40*/  LOP3.LUT R0, R0, 0x3, RZ, 0xc0, !PT ;  /* 0x0000000300007812 */ /* 0x002fe200078ec0ff */
[----:B------:R-:W-:Y:S06]  /*ab50*/  @!P1 BRA `(.L_x_1729) ;  /* 0xffffff5400c09947 */ /* 0x000fec000383ffff */
[----:B------:R-:W-:Y:S05]  /*ab60*/  EXIT ;  /* 0x000000000000794d */ /* 0x000fea0003800000 */
.L_x_1730:
        /* <DEDUP_REMOVED lines=9> */
.L_x_3572:


//--------------------- .text._ZN13group_norm_v214gn_cuda_kernelI13__nv_bfloat16Li320ELi1ELi16ELi160ELi256ELb1ELi128ELi320ELi320ELi4ELb0ELi74ELb0ELb1ENS_16CompileConditionILi900EEEEEvPT_PKS4_S7_S7_flPfS8_Pj --------------------------
	.section	.text._ZN13group_norm_v214gn_cuda_kernelI13__nv_bfloat16Li320ELi1ELi16ELi160ELi256ELb1ELi128ELi320ELi320ELi4ELb0ELi74ELb0ELb1ENS_16CompileConditionILi900EEEEEvPT_PKS4_S7_S7_flPfS8_Pj,"ax",@progbits
	.align	128
        .global         _ZN13group_norm_v214gn_cuda_kernelI13__nv_bfloat16Li320ELi1ELi16ELi160ELi256ELb1ELi128ELi320ELi320ELi4ELb0ELi74ELb0ELb1ENS_16CompileConditionILi900EEEEEvPT_PKS4_S7_S7_flPfS8_Pj
        .type           _ZN13group_norm_v214gn_cuda_kernelI13__nv_bfloat16Li320ELi1ELi16ELi160ELi256ELb1ELi128ELi320ELi320ELi4ELb0ELi74ELb0ELb1ENS_16CompileConditionILi900EEEEEvPT_PKS4_S7_S7_flPfS8_Pj,@function
        .size           _ZN13group_norm_v214gn_cuda_kernelI13__nv_bfloat16Li320ELi1ELi16ELi160ELi256ELb1ELi128ELi320ELi320ELi4ELb0ELi74ELb0ELb1ENS_16CompileConditionILi900EEEEEvPT_PKS4_S7_S7_flPfS8_Pj,(.L_x_3573 - _ZN13group_norm_v214gn_cuda_kernelI13__nv_bfloat16Li320ELi1ELi16ELi160ELi256ELb1ELi128ELi320ELi320ELi4ELb0ELi74ELb0ELb1ENS_16CompileConditionILi900EEEEEvPT_PKS4_S7_S7_flPfS8_Pj)
        .other          _ZN13group_norm_v214gn_cuda_kernelI13__nv_bfloat16Li320ELi1ELi16ELi160ELi256ELb1ELi128ELi320ELi320ELi4ELb0ELi74ELb0ELb1ENS_16CompileConditionILi900EEEEEvPT_PKS4_S7_S7_flPfS8_Pj,@"STO_CUDA_ENTRY STV_DEFAULT"
_ZN13group_norm_v214gn_cuda_kernelI13__nv_bfloat16Li320ELi1ELi16ELi160ELi256ELb1ELi128ELi320ELi320ELi4ELb0ELi74ELb0ELb1ENS_16CompileConditionILi900EEEEEvPT_PKS4_S7_S7_flPfS8_Pj:
.text._ZN13group_norm_v214gn_cuda_kernelI13__nv_bfloat16Li320ELi1ELi16ELi160ELi256ELb1ELi128ELi320ELi320ELi4ELb0ELi74ELb0ELb1ENS_16CompileConditionILi900EEEEEvPT_PKS4_S7_S7_flPfS8_Pj:
[----:B------:R-:W0:Y:S01]  /*0000*/  LDC R1, c[0x0][0x28] ;  /* 0x00000a00ff017b82 */ /* 0x000e220000000800 */
[----:B------:R-:W1:Y:S01]  /*0010*/  S2R R149, SR_TID.X ;  /* 0x0000000000957919 */ /* 0x000e620000002100 */
[----:B------:R-:W-:Y:S01]  /*0020*/  ULDC.64 UR4, c[0x0][0x218] ;  /* 0x0000860000047ab9 */ /* 0x000fe20000000a00 */
[----:B------:R-:W-:Y:S01]  /*0030*/  ULDC.64 UR6, c[0x0][0x208] ;  /* 0x0000820000067ab9 */ /* 0x000fe20000000a00 */
[----:B0-----:R-:W-:Y:S01]  /*0040*/  IADD3 R1, R1, -0x170, RZ ;  /* 0xfffffe9001017810 */ /* 0x001fe20007ffe0ff */
[----:B------:R-:W0:Y:S03]  /*0050*/  S2R R154, SR_CTAID.Y ;  /* 0x00000000009a7919 */ /* 0x000e260000002600 */
[----:B------:R-:W2:Y:S01]  /*0060*/  LDC.64 R66, c[0x0][0x220] ;  /* 0x00008800ff427b82 */ /* 0x000ea20000000a00 */
[----:B------:R-:W3:Y:S07]  /*0070*/  S2R R156, SR_CTAID.X ;  /* 0x00000000009c7919 */ /* 0x000eee0000002500 */
[----:B------:R-:W4:Y:S01]  /*0080*/  LDC.64 R64, c[0x0][0x228] ;  /* 0x00008a00ff407b82 */ /* 0x000f220000000a00 */
[----:B-1----:R-:W-:Y:S01]  /*0090*/  IMAD.WIDE.U32 R2, R149, -0x33333333, RZ ;  /* 0xcccccccd95027825 */ /* 0x002fe200078e00ff */
[----:B0-----:R-:W-:-:S04]  /*00a0*/  LOP3.LUT R150, R154, 0x7, RZ, 0xc0, !PT ;  /* 0x000000079a967812 */ /* 0x001fc800078ec0ff */
[----:B------:R-:W-:Y:S02]  /*00b0*/  SHF.R.U32.HI R148, RZ, 0x6, R3 ;  /* 0x00000006ff947819 */ /* 0x000fe40000011603 */
[----:B---3--:R-:W-:Y:S01]  /*00c0*/  SHF.L.U32 R0, R156, 0x7, RZ ;  /* 0x000000079c007819 */ /* 0x008fe200000006ff */
        /* <DEDUP_REMOVED lines=9> */
[CC--:B------:R-:W-:Y:S02]  /*0160*/  IADD3 R2, P0, R61.reuse, R0.reuse, RZ ;  /* 0x000000003d027210 */ /* 0x0c0fe40007f1e0ff */
[----:B------:R-:W-:Y:S02]  /*0170*/  IADD3 R3, R61, 0x2800, RZ ;  /* 0x000028003d037810 */ /* 0x000fe40007ffe0ff */
[----:B------:R-:W-:Y:S02]  /*0180*/  IADD3.X R5, RZ, R69, RZ, P0, !PT ;  /* 0x00000045ff057210 */ /* 0x000fe400007fe4ff */
[C---:B------:R-:W-:Y:S02]  /*0190*/  LEA R30, P0, R2.reuse, UR4, 0x1 ;  /* 0x00000004021e7c11 */ /* 0x040fe4000f8008ff */
[----:B------:R-:W-:Y:S02]  /*01a0*/  IADD3 R3, P1, R3, R0, RZ ;  /* 0x0000000003037210 */ /* 0x000fe40007f3e0ff */
[----:B------:R-:W-:-:S02]  /*01b0*/  LEA.HI.X R31, R2, UR5, R5, 0x1, P0 ;  /* 0x00000005021f7c11 */ /* 0x000fc400080f0c05 */
[----:B------:R-:W-:Y:S02]  /*01c0*/  IADD3.X R2, RZ, R69, RZ, P1, !PT ;  /* 0x00000045ff027210 */ /* 0x000fe40000ffe4ff */
[C---:B------:R-:W-:Y:S02]  /*01d0*/  LEA R58, P0, R3.reuse, UR4, 0x1 ;  /* 0x00000004033a7c11 */ /* 0x040fe4000f8008ff */
[----:B------:R-:W3:Y:S02]  /*01e0*/  LDG.E.64.CONSTANT R30, desc[UR6][R30.64] ;  /* 0x000000061e1e7981 */ /* 0x000ee4000c1e9b00 */
[----:B------:R-:W-:Y:S02]  /*01f0*/  LEA.HI.X R59, R3, UR5, R2, 0x1, P0 ;  /* 0x00000005033b7c11 */ /* 0x000fe400080f0c02 */
[----:B------:R-:W-:-:S04]  /*0200*/  IADD3 R3, R61, 0x5000, RZ ;  /* 0x000050003d037810 */ /* 0x000fc80007ffe0ff */
[----:B------:R-:W-:Y:S01]  /*0210*/  IADD3 R3, P0, R3, R0, RZ ;  /* 0x0000000003037210 */ /* 0x000fe20007f1e0ff */
[----:B------:R-:W2:Y:S03]  /*0220*/  LDG.E.64.CONSTANT R58, desc[UR6][R58.64] ;  /* 0x000000063a3a7981 */ /* 0x000ea6000c1e9b00 */
        /* <DEDUP_REMOVED lines=59> */
[----:B------:R-:W-:Y:S02]  /*05e0*/  IADD3 R2, P0, R3, R0, RZ ;  /* 0x0000000003027210 */ /* 0x000fe40007f1e0ff */
[----:B------:R-:W-:Y:S02]  /*05f0*/  IADD3 R3, R61, 0x20800, RZ ;  /* 0x000208003d037810 */ /* 0x000fe40007ffe0ff */
        /* <DEDUP_REMOVED lines=22> */
[-C--:B------:R-:W-:Y:S02]  /*0760*/  IADD3 R33, P0, R33, R0.reuse, RZ ;  /* 0x0000000021217210 */ /* 0x080fe40007f1e0ff */
[----:B------:R-:W-:Y:S02]  /*0770*/  IADD3 R35, R61, 0x2a800, RZ ;  /* 0x0002a8003d237810 */ /* 0x000fe40007ffe0ff */
[----:B------:R-:W-:Y:S02]  /*0780*/  IADD3.X R38, RZ, R69, RZ, P0, !PT ;  /* 0x00000045ff267210 */ /* 0x000fe400007fe4ff */
[----:B------:R-:W-:Y:S02]  /*0790*/  LEA R70, P0, R33, UR4, 0x1 ;  /* 0x0000000421467c11 */ /* 0x000fe4000f8008ff */
[----:B------:R-:W-:Y:S02]  /*07a0*/  IADD3 R39, R61, 0x2f800, RZ ;  /* 0x0002f8003d277810 */ /* 0x000fe40007ffe0ff */
[----:B------:R-:W-:-:S02]  /*07b0*/  IADD3 R35, P1, R35, R0, RZ ;  /* 0x0000000023237210 */ /* 0x000fc40007f3e0ff */
[----:B------:R-:W-:Y:S02]  /*07c0*/  LEA.HI.X R71, R33, UR5, R38, 0x1, P0 ;  /* 0x0000000521477c11 */ /* 0x000fe400080f0c26 */
[----:B------:R-:W-:Y:S02]  /*07d0*/  IADD3 R37, R61, 0x2d000, RZ ;  /* 0x0002d0003d257810 */ /* 0x000fe40007ffe0ff */
[-C--:B------:R-:W-:Y:S02]  /*07e0*/  IADD3 R39, P3, R39, R0.reuse, RZ ;  /* 0x0000000027277210 */ /* 0x080fe40007f7e0ff */
[----:B------:R-:W-:Y:S01]  /*07f0*/  IADD3.X R36, RZ, R69, RZ, P1, !PT ;  /* 0x00000045ff247210 */ /* 0x000fe20000ffe4ff */
[----:B------:R-:W4:Y:S01]  /*0800*/  LDG.E.64.CONSTANT R70, desc[UR6][R70.64] ;  /* 0x0000000646467981 */ /* 0x000f22000c1e9b00 */
[----:B------:R-:W-:Y:S02]  /*0810*/  LEA R72, P1, R35, UR4, 0x1 ;  /* 0x0000000423487c11 */ /* 0x000fe4000f8208ff */
[----:B------:R-:W-:-:S02]  /*0820*/  IADD3 R37, P2, R37, R0, RZ ;  /* 0x0000000025257210 */ /* 0x000fc40007f5e0ff */
[-C--:B------:R-:W-:Y:S02]  /*0830*/  IADD3.X R32, RZ, R69.reuse, RZ, P3, !PT ;  /* 0x00000045ff207210 */ /* 0x080fe40001ffe4ff */
[----:B------:R-:W-:Y:S02]  /*0840*/  LEA R76, P3, R39, UR4, 0x1 ;  /* 0x00000004274c7c11 */ /* 0x000fe4000f8608ff */
[----:B------:R-:W-:Y:S02]  /*0850*/  LEA.HI.X R73, R35, UR5, R36, 0x1, P1 ;  /* 0x0000000523497c11 */ /* 0x000fe400088f0c24 */
[----:B------:R-:W-:Y:S02]  /*0860*/  IADD3 R35, R61, 0x34800, RZ ;  /* 0x000348003d237810 */ /* 0x000fe40007ffe0ff */
[----:B------:R-:W-:Y:S02]  /*0870*/  IADD3.X R34, RZ, R69, RZ, P2, !PT ;  /* 0x00000045ff227210 */ /* 0x000fe400017fe4ff */
[----:B------:R-:W-:Y:S01]  /*0880*/  LEA R74, P2, R37, UR4, 0x1 ;  /* 0x00000004254a7c11 */ /* 0x000fe2000f8408ff */
[----:B------:R-:W4:Y:S01]  /*0890*/  LDG.E.64.CONSTANT R72, desc[UR6][R72.64] ;  /* 0x0000000648487981 */ /* 0x000f22000c1e9b00 */
[----:B------:R-:W-:-:S02]  /*08a0*/  LEA.HI.X R77, R39, UR5, R32, 0x1, P3 ;  /* 0x00000005274d7c11 */ /* 0x000fc400098f0c20 */
[C---:B------:R-:W-:Y:S02]  /*08b0*/  IADD3 R33, R61.reuse, 0x32000, RZ ;  /* 0x000320003d217810 */ /* 0x040fe40007ffe0ff */
[----:B------:R-:W-:Y:S02]  /*08c0*/  IADD3 R39, R61, 0x39800, RZ ;  /* 0x000398003d277810 */ /* 0x000fe40007ffe0ff */
[-C--:B------:R-:W-:Y:S01]  /*08d0*/  IADD3 R35, P1, R35, R0.reuse, RZ ;  /* 0x0000000023237210 */ /* 0x080fe20007f3e0ff */
[----:B------:R-:W4:Y:S01]  /*08e0*/  LDG.E.64.CONSTANT R76, desc[UR6][R76.64] ;  /* 0x000000064c4c7981 */ /* 0x000f22000c1e9b00 */
[----:B------:R-:W-:Y:S02]  /*08f0*/  LEA.HI.X R75, R37, UR5, R34, 0x1, P2 ;  /* 0x00000005254b7c11 */ /* 0x000fe400090f0c22 */
[----:B------:R-:W-:Y:S02]  /*0900*/  IADD3 R37, R61, 0x37000, RZ ;  /* 0x000370003d257810 */ /* 0x000fe40007ffe0ff */
[----:B------:R-:W-:-:S02]  /*0910*/  IADD3 R33, P0, R33, R0, RZ ;  /* 0x0000000021217210 */ /* 0x000fc40007f1e0ff */
[-C--:B------:R-:W-:Y:S01]  /*0920*/  IADD3 R39, P3, R39, R0.reuse, RZ ;  /* 0x0000000027277210 */ /* 0x080fe20007f7e0ff */
[----:B------:R-:W4:Y:S01]  /*0930*/  LDG.E.64.CONSTANT R74, desc[UR6][R74.64] ;  /* 0x000000064a4a7981 */ /* 0x000f22000c1e9b00 */
[-C--:B------:R-:W-:Y:S02]  /*0940*/  IADD3.X R36, RZ, R69.reuse, RZ, P1, !PT ;  /* 0x00000045ff247210 */ /* 0x080fe40000ffe4ff */
[----:B------:R-:W-:Y:S02]  /*0950*/  LEA R80, P1, R35, UR4, 0x1 ;  /* 0x0000000423507c11 */ /* 0x000fe4000f8208ff */
[----:B------:R-:W-:Y:S02]  /*0960*/  IADD3 R37, P2, R37, R0, RZ ;  /* 0x0000000025257210 */ /* 0x000fe40007f5e0ff */
[----:B------:R-:W-:Y:S02]  /*0970*/  IADD3.X R38, RZ, R69, RZ, P0, !PT ;  /* 0x00000045ff267210 */ /* 0x000fe400007fe4ff */
[----:B------:R-:W-:-:S02]  /*0980*/  LEA R78, P0, R33, UR4, 0x1 ;  /* 0x00000004214e7c11 */ /* 0x000fc4000f8008ff */
        /* <DEDUP_REMOVED lines=8> */
[----:B------:R-:W-:Y:S02]  /*0a10*/  LEA.HI.X R85, R39, UR5, R32, 0x1, P3 ;  /* 0x0000000527557c11 */ /* 0x000fe400098f0c20 */
[C---:B------:R-:W-:Y:S02]  /*0a20*/  IADD3 R33, R61.reuse, 0x3c000, RZ ;  /* 0x0003c0003d217810 */ /* 0x040fe40007ffe0ff */
[----:B------:R-:W-:Y:S01]  /*0a30*/  IADD3 R39, R61, 0x43800, RZ ;  /* 0x000438003d277810 */ /* 0x000fe20007ffe0ff */
[----:B------:R-:W4:Y:S01]  /*0a40*/  LDG.E.64.CONSTANT R78, desc[UR6][R78.64] ;  /* 0x000000064e4e7981 */ /* 0x000f22000c1e9b00 */
[----:B------:R-:W-:Y:S02]  /*0a50*/  IADD3 R35, P1, R35, R0, RZ ;  /* 0x0000000023237210 */ /* 0x000fe40007f3e0ff */
[----:B------:R-:W-:Y:S01]  /*0a60*/  LEA.HI.X R83, R37, UR5, R34, 0x1, P2 ;  /* 0x0000000525537c11 */ /* 0x000fe200090f0c22 */
[----:B------:R-:W4:Y:S01]  /*0a70*/  LDG.E.64.CONSTANT R84, desc[UR6][R84.64] ;  /* 0x0000000654547981 */ /* 0x000f22000c1e9b00 */
[----:B------:R-:W-:-:S02]  /*0a80*/  IADD3 R37, R61, 0x41000, RZ ;  /* 0x000410003d257810 */ /* 0x000fc40007ffe0ff */
[-C--:B------:R-:W-:Y:S02]  /*0a90*/  IADD3 R33, P0, R33, R0.reuse, RZ ;  /* 0x0000000021217210 */ /* 0x080fe40007f1e0ff */
[-C--:B------:R-:W-:Y:S01]  /*0aa0*/  IADD3 R39, P3, R39, R0.reuse, RZ ;  /* 0x0000000027277210 */ /* 0x080fe20007f7e0ff */
[----:B------:R-:W4:Y:S01]  /*0ab0*/  LDG.E.64.CONSTANT R82, desc[UR6][R82.64] ;  /* 0x0000000652527981 */ /* 0x000f22000c1e9b00 */
[-C--:B------:R-:W-:Y:S02]  /*0ac0*/  IADD3.X R36, RZ, R69.reuse, RZ, P1, !PT ;  /* 0x00000045ff247210 */ /* 0x080fe40000ffe4ff */
[----:B------:R-:W-:Y:S02]  /*0ad0*/  LEA R88, P1, R35, UR4, 0x1 ;  /* 0x0000000423587c11 */ /* 0x000fe4000f8208ff */
[----:B------:R-:W-:Y:S02]  /*0ae0*/  IADD3 R37, P2, R37, R0, RZ ;  /* 0x0000000025257210 */ /* 0x000fe40007f5e0ff */
[----:B------:R-:W-:-:S02]  /*0af0*/  IADD3.X R38, RZ, R69, RZ, P0, !PT ;  /* 0x00000045ff267210 */ /* 0x000fc400007fe4ff */
[----:B------:R-:W-:Y:S02]  /*0b00*/  LEA R86, P0, R33, UR4, 0x1 ;  /* 0x0000000421567c11 */ /* 0x000fe4000f8008ff */
[-C--:B------:R-:W-:Y:S02]  /*0b10*/  IADD3.X R32, RZ, R69.reuse, RZ, P3, !PT ;  /* 0x00000045ff207210 */ /* 0x080fe40001ffe4ff */
[----:B------:R-:W-:Y:S02]  /*0b20*/  LEA R92, P3, R39, UR4, 0x1 ;  /* 0x00000004275c7c11 */ /* 0x000fe4000f8608ff */
[----:B------:R-:W-:Y:S02]  /*0b30*/  LEA.HI.X R89, R35, UR5, R36, 0x1, P1 ;  /* 0x0000000523597c11 */ /* 0x000fe400088f0c24 */
[----:B------:R-:W-:Y:S02]  /*0b40*/  IADD3 R35, R61, 0x4d800, RZ ;  /* 0x0004d8003d237810 */ /* 0x000fe40007ffe0ff */
[----:B------:R-:W-:-:S02]  /*0b50*/  IADD3.X R34, RZ, R69, RZ, P2, !PT ;  /* 0x00000045ff227210 */ /* 0x000fc400017fe4ff */
[----:B------:R-:W-:Y:S01]  /*0b60*/  LEA R90, P2, R37, UR4, 0x1 ;  /* 0x00000004255a7c11 */ /* 0x000fe2000f8408ff */
[----:B------:R-:W4:Y:S01]  /*0b70*/  LDG.E.64.CONSTANT R88, desc[UR6][R88.64] ;  /* 0x0000000658587981 */ /* 0x000f22000c1e9b00 */
[----:B------:R-:W-:Y:S02]  /*0b80*/  LEA.HI.X R87, R33, UR5, R38, 0x1, P0 ;  /* 0x0000000521577c11 */ /* 0x000fe400080f0c26 */
[----:B------:R-:W-:Y:S02]  /*0b90*/  LEA.HI.X R93, R39, UR5, R32, 0x1, P3 ;  /* 0x00000005275d7c11 */ /* 0x000fe400098f0c20 */
[C---:B------:R-:W-:Y:S02]  /*0ba0*/  IADD3 R33, R61.reuse, 0x46000, RZ ;  /* 0x000460003d217810 */ /* 0x040fe40007ffe0ff */
[C---:B------:R-:W-:Y:S01]  /*0bb0*/  IADD3 R147, R61.reuse, 0x48800, RZ ;  /* 0x000488003d937810 */ /* 0x040fe20007ffe0ff */
[----:B------:R-:W4:Y:S01]  /*0bc0*/  LDG.E.64.CONSTANT R86, desc[UR6][R86.64] ;  /* 0x0000000656567981 */ /* 0x000f22000c1e9b00 */
[----:B------:R-:W-:-:S02]  /*0bd0*/  IADD3 R146, R61, 0x4b000, RZ ;  /* 0x0004b0003d927810 */ /* 0x000fc40007ffe0ff */
[-C--:B------:R-:W-:Y:S01]  /*0be0*/  IADD3 R35, P3, R35, R0.reuse, RZ ;  /* 0x0000000023237210 */ /* 0x080fe20007f7e0ff */
[----:B------:R-:W4:Y:S01]  /*0bf0*/  LDG.E.64.CONSTANT R92, desc[UR6][R92.64] ;  /* 0x000000065c5c7981 */ /* 0x000f22000c1e9b00 */
[----:B------:R-:W-:Y:S02]  /*0c00*/  LEA.HI.X R91, R37, UR5, R34, 0x1, P2 ;  /* 0x00000005255b7c11 */ /* 0x000fe400090f0c22 */
[-C--:B------:R-:W-:Y:S02]  /*0c10*/  IADD3 R36, P0, R33, R0.reuse, RZ ;  /* 0x0000000021247210 */ /* 0x080fe40007f1e0ff */
[-C--:B------:R-:W-:Y:S02]  /*0c20*/  IADD3 R34, P1, R147, R0.reuse, RZ ;  /* 0x0000000093227210 */ /* 0x080fe40007f3e0ff */
[----:B------:R-:W-:Y:S01]  /*0c30*/  IADD3 R32, P2, R146, R0, RZ ;  /* 0x0000000092207210 */ /* 0x000fe20007f5e0ff */
[----:B------:R-:W4:Y:S01]  /*0c40*/  LDG.E.64.CONSTANT R90, desc[UR6][R90.64] ;  /* 0x000000065a5a7981 */ /* 0x000f22000c1e9b00 */
[----:B------:R-:W-:-:S02]  /*0c50*/  IADD3.X R0, RZ, R69, RZ, P3, !PT ;  /* 0x00000045ff007210 */ /* 0x000fc40001ffe4ff */
[C---:B------:R-:W-:Y:S02]  /*0c60*/  LEA R100, P3, R35.reuse, UR4, 0x1 ;  /* 0x0000000423647c11 */ /* 0x040fe4000f8608ff */
[----:B------:R-:W-:Y:S02]  /*0c70*/  IADD3.X R33, RZ, R69, RZ, P2, !PT ;  /* 0x00000045ff217210 */ /* 0x000fe400017fe4ff */
[----:B------:R-:W-:Y:S02]  /*0c80*/  LEA.HI.X R101, R35, UR5, R0, 0x1, P3 ;  /* 0x0000000523657c11 */ /* 0x000fe400098f0c00 */
[----:B------:R-:W-:Y:S02]  /*0c90*/  LEA R98, P2, R32, UR4, 0x1 ;  /* 0x0000000420627c11 */ /* 0x000fe4000f8408ff */
[C---:B---3--:R-:W-:Y:S02]  /*0ca0*/  PRMT R60, R30.reuse, 0x7632, R60 ;  /* 0x000076321e3c7816 */ /* 0x048fe4000000003c */
[----:B------:R-:W-:Y:S01]  /*0cb0*/  SHF.L.U32 R0, R30, 0x10, RZ ;  /* 0x000000101e007819 */ /* 0x000fe200000006ff */
[----:B------:R-:W3:Y:S01]  /*0cc0*/  LDG.E.64.CONSTANT R100, desc[UR6][R100.64] ;  /* 0x0000000664647981 */ /* 0x000ee2000c1e9b00 */
[----:B------:R-:W-:-:S02]  /*0cd0*/  LEA.HI.X R99, R32, UR5, R33, 0x1, P2 ;  /* 0x0000000520637c11 */ /* 0x000fc400090f0c21 */
[C---:B------:R-:W-:Y:S01]  /*0ce0*/  PRMT R165, R31.reuse, 0x7632, R165 ;  /* 0x000076321fa57816 */ /* 0x040fe200000000a5 */
[----:B------:R-:W-:Y:S01]  /*0cf0*/  FFMA.FTZ R33, R0, R0, RZ ;  /* 0x0000000000217223 */ /* 0x000fe200000100ff */
[----:B------:R-:W-:Y:S01]  /*0d00*/  SHF.L.U32 R42, R31, 0x10, RZ ;  /* 0x000000101f2a7819 */ /* 0x000fe200000006ff */
[----:B------:R-:W-:Y:S01]  /*0d10*/  FADD.FTZ R31, RZ, R0 ;  /* 0x00000000ff1f7221 */ /* 0x000fe20000010000 */
[----:B------:R-:W-:Y:S01]  /*0d20*/  SHF.L.U32 R60, R60, 0x10, RZ ;  /* 0x000000103c3c7819 */ /* 0x000fe200000006ff */
[----:B------:R-:W3:Y:S01]  /*0d30*/  LDG.E.64.CONSTANT R98, desc[UR6][R98.64] ;  /* 0x0000000662627981 */ /* 0x000ee2000c1e9b00 */
[----:B------:R-:W-:-:S03]  /*0d40*/  SHF.L.U32 R165, R165, 0x10, RZ ;  /* 0x00000010a5a57819 */ /* 0x000fc600000006ff */
[----:B------:R-:W-:Y:S01]  /*0d50*/  FFMA.FTZ R33, R60, R60, R33 ;  /* 0x0000003c3c217223 */ /* 0x000fe20000010021 */
[----:B------:R-:W-:-:S03]  /*0d60*/  FADD.FTZ R31, R31, R60 ;  /* 0x0000003c1f1f7221 */ /* 0x000fc60000010000 */
[----:B------:R-:W-:Y:S01]  /*0d70*/  FFMA.FTZ R32, R42, R42, R33 ;  /* 0x0000002a2a207223 */ /* 0x000fe20000010021 */
[----:B------:R-:W-:Y:S01]  /*0d80*/  FADD.FTZ R30, R31, R42 ;  /* 0x0000002a1f1e7221 */ /* 0x000fe20000010000 */
[C---:B--2---:R-:W-:Y:S02]  /*0d90*/  PRMT R164, R58.reuse, 0x7632, R164 ;  /* 0x000076323aa47816 */ /* 0x044fe400000000a4 */
        /* <DEDUP_REMOVED lines=9> */
[C---:B----4-:R-:W-:Y:S02]  /*0e30*/  PRMT R55, R28.reuse, 0x7632, R55 ;  /* 0x000076321c377816 */ /* 0x050fe40000000037 */
[----:B------:R-:W-:Y:S01]  /*0e40*/  SHF.L.U32 R58, R28, 0x10, RZ ;  /* 0x000000101c3a7819 */ /* 0x000fe200000006ff */
[----:B------:R-:W-:Y:S01]  /*0e50*/  FADD.FTZ R28, R31, R164 ;  /* 0x000000a41f1c7221 */ /* 0x000fe20000010000 */
[----:B------:R-:W-:Y:S01]  /*0e60*/  SHF.L.U32 R57, R57, 0x10, RZ ;  /* 0x0000001039397819 */ /* 0x000fe200000006ff */
[----:B------:R-:W-:Y:S02]  /*0e70*/  FFMA.FTZ R30, R59, R59, R30 ;  /* 0x0000003b3b1e7223 */ /* 0x000fe4000001001e */
[----:B------:R-:W-:Y:S01]  /*0e80*/  FADD.FTZ R28, R28, R59 ;  /* 0x0000003b1c1c7221 */ /* 0x000fe20000010000 */
[----:B------:R-:W-:Y:S01]  /*0e90*/  PRMT R53, R29, 0x7632, R53 ;  /* 0x000076321d357816 */ /* 0x000fe20000000035 */
[----:B------:R-:W-:Y:S01]  /*0ea0*/  FFMA.FTZ R31, R57, R57, R30 ;  /* 0x00000039391f7223 */ /* 0x000fe2000001001e */
[----:B------:R-:W-:Y:S01]  /*0eb0*/  SHF.L.U32 R56, R29, 0x10, RZ ;  /* 0x000000101d387819 */ /* 0x000fe200000006ff */
[----:B------:R-:W-:Y:S01]  /*0ec0*/  FADD.FTZ R29, R28, R57 ;  /* 0x000000391c1d7221 */ /* 0x000fe20000010000 */
[----:B------:R-:W-:Y:S01]  /*0ed0*/  SHF.L.U32 R55, R55, 0x10, RZ ;  /* 0x0000001037377819 */ /* 0x000fe200000006ff */
[----:B------:R-:W-:-:S02]  /*0ee0*/  FFMA.FTZ R30, R58, R58, R31 ;  /* 0x0000003a3a1e7223 */ /* 0x000fc4000001001f */
[----:B------:R-:W-:Y:S02]  /*0ef0*/  FADD.FTZ R28, R29, R58 ;  /* 0x0000003a1d1c7221 */ /* 0x000fe40000010000 */
[----:B------:R-:W-:Y:S02]  /*0f00*/  FFMA.FTZ R31, R55, R55, R30 ;  /* 0x00000037371f7223 */ /* 0x000fe4000001001e */
[----:B------:R-:W-:Y:S01]  /*0f10*/  FADD.FTZ R29, R28, R55 ;  /* 0x000000371c1d7221 */ /* 0x000fe20000010000 */
[----:B------:R-:W-:Y:S01]  /*0f20*/  PRMT R51, R26, 0x7632, R51 ;  /* 0x000076321a337816 */ /* 0x000fe20000000033 */
[----:B------:R-:W-:Y:S01]  /*0f30*/  FFMA.FTZ R28, R56, R56, R31 ;  /* 0x00000038381c7223 */ /* 0x000fe2000001001f */
[----:B------:R-:W-:Y:S01]  /*0f40*/  SHF.L.U32 R54, R26, 0x10, RZ ;  /* 0x000000101a367819 */ /* 0x000fe200000006ff */
[----:B------:R-:W-:Y:S01]  /*0f50*/  FADD.FTZ R26, R29, R56 ;  /* 0x000000381d1a7221 */ /* 0x000fe20000010000 */
[----:B------:R-:W-:Y:S02]  /*0f60*/  SHF.L.U32 R53, R53, 0x10, RZ ;  /* 0x0000001035357819 */ /* 0x000fe400000006ff */
        /* <DEDUP_REMOVED lines=35> */
[----:B------:R-:W-:Y:S02]  /*11a0*/  IADD3.X R39, RZ, R69, RZ, P0, !PT ;  /* 0x00000045ff277210 */ /* 0x000fe400007fe4ff */
[----:B------:R-:W-:Y:S01]  /*11b0*/  LEA R94, P0, R36, UR4, 0x1 ;  /* 0x00000004245e7c11 */ /* 0x000fe2000f8008ff */
[----:B------:R-:W-:Y:S01]  /*11c0*/  FFMA.FTZ R25, R43, R43, R24 ;  /* 0x0000002b2b197223 */ /* 0x000fe20000010018 */
[----:B------:R-:W-:Y:S01]  /*11d0*/  FADD.FTZ R23, R22, R43 ;  /* 0x0000002b16177221 */ /* 0x000fe20000010000 */
[----:B------:R-:W-:Y:S01]  /*11e0*/  IADD3.X R37, RZ, R69, RZ, P1, !PT ;  /* 0x00000045ff257210 */ /* 0x000fe20000ffe4ff */
[----:B------:R0:W-:Y:S01]  /*11f0*/  STL [R1], R42 ;  /* 0x0000002a01007387 */ /* 0x0001e20000100800 */
[----:B------:R-:W-:Y:S02]  /*1200*/  LEA R96, P1, R34, UR4, 0x1 ;  /* 0x0000000422607c11 */ /* 0x000fe4000f8208ff */
[----:B------:R-:W-:Y:S01]  /*1210*/  LEA.HI.X R95, R36, UR5, R39, 0x1, P0 ;  /* 0x00000005245f7c11 */ /* 0x000fe200080f0c27 */
[----:B------:R-:W-:Y:S01]  /*1220*/  FFMA.FTZ R22, R44, R44, R25 ;  /* 0x0000002c2c167223 */ /* 0x000fe20000010019 */
[----:B------:R-:W-:-:S02]  /*1230*/  PRMT R39, R20, 0x7632, R39 ;  /* 0x0000763214277816 */ /* 0x000fc40000000027 */
[----:B------:R-:W-:Y:S02]  /*1240*/  SHF.L.U32 R41, R41, 0x10, RZ ;  /* 0x0000001029297819 */ /* 0x000fe400000006ff */
[----:B0-----:R-:W-:Y:S01]  /*1250*/  SHF.L.U32 R42, R20, 0x10, RZ ;  /* 0x00000010142a7819 */ /* 0x001fe200000006ff */
[----:B------:R-:W-:Y:S01]  /*1260*/  FADD.FTZ R20, R23, R44 ;  /* 0x0000002c17147221 */ /* 0x000fe20000010000 */
[--C-:B------:R-:W-:Y:S01]  /*1270*/  LEA.HI.X R97, R34, UR5, R37.reuse, 0x1, P1 ;  /* 0x0000000522617c11 */ /* 0x100fe200088f0c25 */
[----:B------:R0:W-:Y:S01]  /*1280*/  STL [R1+0x4], R40 ;  /* 0x0000042801007387 */ /* 0x0001e20000100800 */
[----:B------:R-:W-:Y:S01]  /*1290*/  PRMT R37, R21, 0x7632, R37 ;  /* 0x0000763215257816 */ /* 0x000fe20000000025 */
[----:B------:R-:W-:Y:S01]  /*12a0*/  FFMA.FTZ R23, R41, R41, R22 ;  /* 0x0000002929177223 */ /* 0x000fe20000010016 */
[----:B------:R-:W-:Y:S01]  /*12b0*/  SHF.L.U32 R39, R39, 0x10, RZ ;  /* 0x0000001027277819 */ /* 0x000fe200000006ff */
[----:B------:R-:W2:Y:S01]  /*12c0*/  LDG.E.64.CONSTANT R94, desc[UR6][R94.64] ;  /* 0x000000065e5e7981 */ /* 0x000ea2000c1e9b00 */
[----:B------:R-:W-:-:S02]  /*12d0*/  PRMT R35, R16, 0x7632, R35 ;  /* 0x0000763210237816 */ /* 0x000fc40000000023 */
[----:B------:R-:W-:Y:S01]  /*12e0*/  SHF.L.U32 R38, R16, 0x10, RZ ;  /* 0x0000001010267819 */ /* 0x000fe200000006ff */
[----:B------:R-:W4:Y:S01]  /*12f0*/  LDG.E.64.CONSTANT R96, desc[UR6][R96.64] ;  /* 0x0000000660607981 */ /* 0x000f22000c1e9b00 */
[----:B0-----:R-:W-:Y:S01]  /*1300*/  SHF.L.U32 R40, R21, 0x10, RZ ;  /* 0x0000001015287819 */ /* 0x001fe200000006ff */
[----:B------:R-:W-:Y:S01]  /*1310*/  FADD.FTZ R21, R20, R41 ;  /* 0x0000002914157221 */ /* 0x000fe20000010000 */
[----:B------:R-:W-:-:S03]  /*1320*/  FFMA.FTZ R22, R42, R42, R23 ;  /* 0x0000002a2a167223 */ /* 0x000fc60000010017 */
[----:B------:R-:W-:Y:S01]  /*1330*/  FADD.FTZ R20, R21, R42 ;  /* 0x0000002a15147221 */ /* 0x000fe20000010000 */
[----:B------:R-:W-:-:S03]  /*1340*/  FFMA.FTZ R23, R39, R39, R22 ;  /* 0x0000002727177223 */ /* 0x000fc60000010016 */
        /* <DEDUP_REMOVED lines=99> */
[----:B------:R-:W-:Y:S01]  /*1980*/  FADD.FTZ R5, R4, R11 ;  /* 0x0000000b04057221 */ /* 0x000fe20000010000 */
[----:B------:R-:W-:-:S04]  /*1990*/  IMAD.WIDE R64, R103, 0x2, R64 ;  /* 0x0000000267407825 */ /* 0x000fc800078e0240 */
[--C-:B------:R-:W-:Y:S01]  /*19a0*/  FFMA.FTZ R103, R11, R11, R8.reuse ;  /* 0x0000000b0b677223 */ /* 0x100fe20000010008 */
[C---:B------:R-:W-:Y:S01]  /*19b0*/  PRMT R8, R6.reuse, 0x7632, R8 ;  /* 0x0000763206087816 */ /* 0x040fe20000000008 */
[----:B------:R-:W-:Y:S01]  /*19c0*/  FADD.FTZ R4, R5, R10 ;  /* 0x0000000a05047221 */ /* 0x000fe20000010000 */
[----:B------:R-:W-:Y:S01]  /*19d0*/  SHF.L.U32 R9, R6, 0x10, RZ ;  /* 0x0000001006097819 */ /* 0x000fe200000006ff */
[----:B------:R-:W-:Y:S01]  /*19e0*/  FFMA.FTZ R6, R10, R10, R103 ;  /* 0x0000000a0a067223 */ /* 0x000fe20000010067 */
[----:B------:R-:W5:Y:S01]  /*19f0*/  LDG.E.64.CONSTANT R66, desc[UR6][R66.64] ;  /* 0x0000000642427981 */ /* 0x000f62000c1e9b00 */
[----:B------:R-:W-:-:S03]  /*1a00*/  SHF.L.U32 R8, R8, 0x10, RZ ;  /* 0x0000001008087819 */ /* 0x000fc600000006ff */
[----:B------:R-:W5:Y:S01]  /*1a10*/  LDG.E.64.CONSTANT R64, desc[UR6][R64.64] ;  /* 0x0000000640407981 */ /* 0x000f62000c1e9b00 */
        /* <DEDUP_REMOVED lines=205> */
[C---:B----4-:R-:W-:Y:S02]  /*26f0*/  PRMT R76, R96.reuse, 0x7632, R76 ;  /* 0x00007632604c7816 */ /* 0x050fe4000000004c */
[----:B------:R-:W-:Y:S01]  /*2700*/  SHF.L.U32 R138, R96, 0x10, RZ ;  /* 0x00000010608a7819 */ /* 0x000fe200000006ff */
[----:B------:R-:W-:Y:S01]  /*2710*/  FFMA.FTZ R79, R95, R95, R80 ;  /* 0x0000005f5f4f7223 */ /* 0x000fe20000010050 */
[----:B------:R-:W-:Y:S01]  /*2720*/  FADD.FTZ R77, R78, R95 ;  /* 0x0000005f4e4d7221 */ /* 0x000fe20000010000 */
[----:B------:R-:W-:Y:S01]  /*2730*/  SHF.L.U32 R96, R76, 0x10, RZ ;  /* 0x000000104c607819 */ /* 0x000fe200000006ff */
[----:B------:R-:W0:Y:S01]  /*2740*/  S2R R144, SR_CgaCtaId ;  /* 0x0000000000907919 */ /* 0x000e220000008800 */
        /* <DEDUP_REMOVED lines=27> */
[----:B------:R-:W-:Y:S02]  /*2900*/  MOV R145, 0x400 ;  /* 0x0000040000917802 */ /* 0x000fe40000000f00 */
        /* <DEDUP_REMOVED lines=8> */
[----:B------:R-:W-:Y:S01]  /*2990*/  IMAD R77, R63, 0x28, R151 ;  /* 0x000000283f4d7824 */ /* 0x000fe200078e0297 */
[----:B------:R-:W-:-:S02]  /*29a0*/  ISETP.GT.U32.AND P0, PT, R149, 0x7, PT ;  /* 0x000000079500780c */ /* 0x000fc40003f04070 */
[----:B------:R-:W-:Y:S01]  /*29b0*/  SHF.L.U32 R143, R143, 0x10, RZ ;  /* 0x000000108f8f7819 */ /* 0x000fe200000006ff */
[----:B------:R-:W-:Y:S01]  /*29c0*/  FFMA.FTZ R78, R101, R101, R78 ;  /* 0x00000065654e7223 */ /* 0x000fe2000001004e */
[----:B------:R-:W-:Y:S01]  /*29d0*/  FADD.FTZ R76, R76, R101 ;  /* 0x000000654c4c7221 */ /* 0x000fe20000010000 */
[----:B------:R-:W-:Y:S02]  /*29e0*/  LEA R79, R148, R77, 0x3 ;  /* 0x0000004d944f7211 */ /* 0x000fe400078e18ff */
[----:B------:R-:W-:Y:S01]  /*29f0*/  FFMA.FTZ R77, R143, R143, R78 ;  /* 0x0000008f8f4d7223 */ /* 0x000fe2000001004e */
[----:B------:R-:W-:Y:S01]  /*2a00*/  FADD.FTZ R76, R76, R143 ;  /* 0x0000008f4c4c7221 */ /* 0x000fe20000010000 */
[----:B------:R-:W-:Y:S01]  /*2a10*/  SHF.L.U32 R148, R154, 0x1, RZ ;  /* 0x000000019a947819 */ /* 0x000fe200000006ff */
[----:B------:R-:W-:Y:S01]  /*2a20*/  BSSY B0, `(.L_x_1731) ;  /* 0x0000058000007945 */ /* 0x000fe20003800000 */
[----:B------:R-:W-:Y:S02]  /*2a30*/  HFMA2.MMA R84, -RZ, RZ, 0, 0 ;  /* 0x00000000ff547435 */ /* 0x000fe400000001ff */
[----:B------:R0:W-:Y:S01]  /*2a40*/  STS.64 [R79], R76 ;  /* 0x0000004c4f007388 */ /* 0x0001e20000000a00 */
[----:B------:R-:W-:-:S02]  /*2a50*/  MOV R83, RZ ;  /* 0x000000ff00537202 */ /* 0x000fc40000000f00 */
[----:B------:R-:W-:Y:S01]  /*2a60*/  LOP3.LUT R148, R148, 0xe, RZ, 0xc0, !PT ;  /* 0x0000000e94947812 */ /* 0x000fe200078ec0ff */
[----:B------:R-:W-:Y:S06]  /*2a70*/  BAR.SYNC.DEFER_BLOCKING 0x0 ;  /* 0x0000000000007b1d */ /* 0x000fec0000010000 */
[----:B------:R-:W-:Y:S05]  /*2a80*/  @P0 BRA `(.L_x_1732) ;  /* 0x0000000400440947 */ /* 0x000fea0003800000 */
[C---:B0-----:R-:W-:Y:S02]  /*2a90*/  LEA.HI R77, R149.reuse, R148, RZ, 0x1e ;  /* 0x00000094954d7211 */ /* 0x041fe400078ff0ff */
[----:B------:R-:W-:Y:S02]  /*2aa0*/  LOP3.LUT R154, R149, 0x3, RZ, 0xc0, !PT ;  /* 0x00000003959a7812 */ /* 0x000fe400078ec0ff */
[----:B------:R-:W-:Y:S01]  /*2ab0*/  MOV R83, RZ ;  /* 0x000000ff00537202 */ /* 0x000fe20000000f00 */
[----:B------:R-:W-:Y:S01]  /*2ac0*/  IMAD R152, R77, 0xa0, -R152 ;  /* 0x000000a04d987824 */ /* 0x000fe200078e0a98 */
[----:B------:R-:W-:Y:S02]  /*2ad0*/  MOV R155, RZ ;  /* 0x000000ff009b7202 */ /* 0x000fe40000000f00 */
[----:B------:R-:W-:-:S07]  /*2ae0*/  MOV R84, RZ ;  /* 0x000000ff00547202 */ /* 0x000fce0000000f00 */
.L_x_1733:
        /* <DEDUP_REMOVED lines=8> */
[----:B------:R-:W-:Y:S02]  /*2b70*/  SHF.R.S32.HI R78, RZ, 0x2, R78 ;  /* 0x00000002ff4e7819 */ /* 0x000fe4000001144e */
[----:B------:R-:W-:Y:S02]  /*2b80*/  LEA.HI R77, R77, R82, RZ, 0x2 ;  /* 0x000000524d4d7211 */ /* 0x000fe400078f10ff */
[----:B------:R-:W-:Y:S01]  /*2b90*/  LEA.HI R80, R80, R79, RZ, 0x2 ;  /* 0x0000004f50507211 */ /* 0x000fe200078f10ff */
[----:B------:R-:W-:Y:S01]  /*2ba0*/  IMAD R79, R78, 0x28, R151 ;  /* 0x000000284e4f7824 */ /* 0x000fe200078e0297 */
[----:B------:R-:W-:-:S02]  /*2bb0*/  SHF.R.S32.HI R76, RZ, 0x2, R77 ;  /* 0x00000002ff4c7819 */ /* 0x000fc4000001144d */
[----:B------:R-:W-:Y:S02]  /*2bc0*/  SHF.R.S32.HI R80, RZ, 0x2, R80 ;  /* 0x00000002ff507819 */ /* 0x000fe40000011450 */
[----:B------:R-:W-:Y:S01]  /*2bd0*/  LEA R79, R154, R79, 0x3 ;  /* 0x0000004f9a4f7211 */ /* 0x000fe200078e18ff */
[--C-:B------:R-:W-:Y:S01]  /*2be0*/  IMAD R77, R76, 0x28, R151.reuse ;  /* 0x000000284c4d7824 */ /* 0x100fe200078e0297 */
[----:B------:R-:W-:Y:S01]  /*2bf0*/  ISETP.GE.U32.AND P0, PT, R155, 0xa0, PT ;  /* 0x000000a09b00780c */ /* 0x000fe20003f06070 */
[----:B------:R-:W-:-:S03]  /*2c00*/  IMAD R81, R80, 0x28, R151 ;  /* 0x0000002850517824 */ /* 0x000fc600078e0297 */
[C---:B------:R-:W-:Y:S01]  /*2c10*/  LEA R77, R154.reuse, R77, 0x3 ;  /* 0x0000004d9a4d7211 */ /* 0x040fe200078e18ff */
[----:B------:R-:W-:Y:S01]  /*2c20*/  LDS.64 R78, [R79] ;  /* 0x000000004f4e7984 */ /* 0x000fe20000000a00 */
[----:B------:R-:W-:-:S04]  /*2c30*/  LEA R81, R154, R81, 0x3 ;  /* 0x000000519a517211 */ /* 0x000fc800078e18ff */
[----:B------:R-:W0:Y:S04]  /*2c40*/  LDS.64 R76, [R77] ;  /* 0x000000004d4c7984 */ /* 0x000e280000000a00 */
[----:B------:R-:W1:Y:S01]  /*2c50*/  LDS.64 R80, [R81] ;  /* 0x0000000051507984 */ /* 0x000e620000000a00 */
[----:B0-----:R-:W-:Y:S01]  /*2c60*/  FADD.FTZ R83, R76, R83 ;  /* 0x000000534c537221 */ /* 0x001fe20000010000 */
[----:B------:R-:W-:Y:S01]  /*2c70*/  IADD3 R76, R82, 0xc, RZ ;  /* 0x0000000c524c7810 */ /* 0x000fe20007ffe0ff */
[----:B------:R-:W-:Y:S02]  /*2c80*/  FADD.FTZ R84, R77, R84 ;  /* 0x000000544d547221 */ /* 0x000fe40000010000 */
[----:B------:R-:W-:Y:S01]  /*2c90*/  FADD.FTZ R83, R83, R78 ;  /* 0x0000004e53537221 */ /* 0x000fe20000010000 */
[----:B------:R-:W-:Y:S01]  /*2ca0*/  SHF.R.S32.HI R77, RZ, 0x1f, R76 ;  /* 0x0000001fff4d7819 */ /* 0x000fe2000001144c */
[----:B------:R-:W-:-:S02]  /*2cb0*/  FADD.FTZ R84, R84, R79 ;  /* 0x0000004f54547221 */ /* 0x000fc40000010000 */
[----:B-1----:R-:W-:Y:S01]  /*2cc0*/  FADD.FTZ R157, R83, R80 ;  /* 0x00000050539d7221 */ /* 0x002fe20000010000 */
[----:B------:R-:W-:Y:S01]  /*2cd0*/  LEA.HI R77, R77, R76, RZ, 0x2 ;  /* 0x0000004c4d4d7211 */ /* 0x000fe200078f10ff */
[----:B------:R-:W-:Y:S01]  /*2ce0*/  FADD.FTZ R158, R84, R81 ;  /* 0x00000051549e7221 */ /* 0x000fe20000010000 */
[----:B------:R-:W-:Y:S02]  /*2cf0*/  IADD3 R76, R82, 0x10, RZ ;  /* 0x00000010524c7810 */ /* 0x000fe40007ffe0ff */
[----:B------:R-:W-:Y:S02]  /*2d00*/  SHF.R.S32.HI R78, RZ, 0x2, R77 ;  /* 0x00000002ff4e7819 */ /* 0x000fe4000001144d */
[----:B------:R-:W-:-:S03]  /*2d10*/  SHF.R.S32.HI R79, RZ, 0x1f, R76 ;  /* 0x0000001fff4f7819 */ /* 0x000fc6000001144c */
[----:B------:R-:W-:Y:S01]  /*2d20*/  IMAD R77, R78, 0x28, R151 ;  /* 0x000000284e4d7824 */ /* 0x000fe200078e0297 */
[----:B------:R-:W-:Y:S02]  /*2d30*/  LEA.HI R79, R79, R76, RZ, 0x2 ;  /* 0x0000004c4f4f7211 */ /* 0x000fe400078f10ff */
[----:B------:R-:W-:Y:S02]  /*2d40*/  IADD3 R76, R82, 0x14, RZ ;  /* 0x00000014524c7810 */ /* 0x000fe40007ffe0ff */
[----:B------:R-:W-:Y:S02]  /*2d50*/  SHF.R.S32.HI R80, RZ, 0x2, R79 ;  /* 0x00000002ff507819 */ /* 0x000fe4000001144f */
[----:B------:R-:W-:Y:S02]  /*2d60*/  SHF.R.S32.HI R81, RZ, 0x1f, R76 ;  /* 0x0000001fff517819 */ /* 0x000fe4000001144c */
[----:B------:R-:W-:Y:S02]  /*2d70*/  LEA R77, R154, R77, 0x3 ;  /* 0x0000004d9a4d7211 */ /* 0x000fe400078e18ff */
[----:B------:R-:W-:-:S02]  /*2d80*/  LEA.HI R81, R81, R76, RZ, 0x2 ;  /* 0x0000004c51517211 */ /* 0x000fc400078f10ff */
[C---:B------:R-:W-:Y:S02]  /*2d90*/  IADD3 R76, R82.reuse, 0x18, RZ ;  /* 0x00000018524c7810 */ /* 0x040fe40007ffe0ff */
[----:B------:R-:W-:Y:S02]  /*2da0*/  IADD3 R82, R82, 0x1c, RZ ;  /* 0x0000001c52527810 */ /* 0x000fe40007ffe0ff */
        /* <DEDUP_REMOVED lines=9> */
[----:B------:R-:W-:Y:S01]  /*2e40*/  SHF.R.S32.HI R82, RZ, 0x2, R82 ;  /* 0x00000002ff527819 */ /* 0x000fe20000011452 */
[----:B------:R-:W0:Y:S01]  /*2e50*/  LDS.64 R76, [R77] ;  /* 0x000000004d4c7984 */ /* 0x000e220000000a00 */
[--C-:B------:R-:W-:Y:S02]  /*2e60*/  IMAD R83, R80, 0x28, R151.reuse ;  /* 0x0000002850537824 */ /* 0x100fe400078e0297 */
[----:B------:R-:W-:Y:S01]  /*2e70*/  LEA R81, R154, R81, 0x3 ;  /* 0x000000519a517211 */ /* 0x000fe200078e18ff */
[----:B------:R-:W1:Y:S01]  /*2e80*/  LDS.64 R78, [R79] ;  /* 0x000000004f4e7984 */ /* 0x000e620000000a00 */
[----:B------:R-:W-:Y:S01]  /*2e90*/  IMAD R85, R82, 0x28, R151 ;  /* 0x0000002852557824 */ /* 0x000fe200078e0297 */
[----:B------:R-:W-:-:S03]  /*2ea0*/  LEA R83, R154, R83, 0x3 ;  /* 0x000000539a537211 */ /* 0x000fc600078e18ff */
[----:B------:R-:W2:Y:S01]  /*2eb0*/  LDS.64 R80, [R81] ;  /* 0x0000000051507984 */ /* 0x000ea20000000a00 */
[----:B------:R-:W-:-:S03]  /*2ec0*/  LEA R85, R154, R85, 0x3 ;  /* 0x000000559a557211 */ /* 0x000fc600078e18ff */
[----:B------:R-:W3:Y:S04]  /*2ed0*/  LDS.64 R82, [R83] ;  /* 0x0000000053527984 */ /* 0x000ee80000000a00 */
        /* <DEDUP_REMOVED lines=10> */
[----:B------:R-:W-:Y:S01]  /*2f80*/  FADD.FTZ R84, R158, R85 ;  /* 0x000000559e547221 */ /* 0x000fe20000010000 */
[----:B------:R-:W-:Y:S06]  /*2f90*/  @!P0 BRA `(.L_x_1733) ;  /* 0xfffffff800d48947 */ /* 0x000fec000383ffff */
.L_x_1732:
[----:B------:R-:W-:Y:S05]  /*2fa0*/  BSYNC B0 ;  /* 0x0000000000007941 */ /* 0x000fea0003800000 */
.L_x_1731:
[----:B0-----:R-:W0:Y:S01]  /*2fb0*/  SHFL.BFLY PT, R76, R83, 0x2, 0x1f ;  /* 0x0c401f00534c7f89 */ /* 0x001e2200000e0000 */
[----:B------:R-:W-:Y:S01]  /*2fc0*/  LOP3.LUT P0, RZ, R149, 0xfffffffb, RZ, 0xc0, !PT ;  /* 0xfffffffb95ff7812 */ /* 0x000fe2000780c0ff */
[----:B------:R-:W1:Y:S02]  /*2fd0*/  LDC R82, c[0x0][0x140] ;  /* 0x00005000ff527b82 */ /* 0x000e640000000800 */
[----:B------:R-:W2:Y:S10]  /*2fe0*/  SHFL.BFLY PT, R77, R84, 0x2, 0x1f ;  /* 0x0c401f00544d7f89 */ /* 0x000eb400000e0000 */
[----:B------:R-:W-:-:S04]  /*2ff0*/  @!P0 IADD3 R81, R145, 0xc80, RZ ;  /* 0x00000c8091518810 */ /* 0x000fc80007ffe0ff */
[----:B------:R-:W-:Y:S01]  /*3000*/  @!P0 LEA R81, R144, R81, 0x18 ;  /* 0x0000005190518211 */ /* 0x000fe200078ec0ff */
[----:B0-----:R-:W-:Y:S01]  /*3010*/  FADD.FTZ R78, R76, R83 ;  /* 0x000000534c4e7221 */ /* 0x001fe20000010000 */
[----:B------:R-:W-:Y:S02]  /*3020*/  @!P0 SHF.L.U32 R76, R149, 0x1, RZ ;  /* 0x00000001954c8819 */ /* 0x000fe400000006ff */
[----:B-1----:R-:W-:Y:S01]  /*3030*/  ISETP.EQ.U32.AND P1, PT, R82, 0x1, PT ;  /* 0x000000015200780c */ /* 0x002fe20003f22070 */
[----:B--2---:R-:W-:Y:S01]  /*3040*/  FADD.FTZ R79, R77, R84 ;  /* 0x000000544d4f7221 */ /* 0x004fe20000010000 */
[----:B------:R-:W-:Y:S01]  /*3050*/  @!P0 LOP3.LUT R76, R76, 0xfffffff8, RZ, 0xc0, !PT ;  /* 0xfffffff84c4c8812 */ /* 0x000fe200078ec0ff */
[----:B------:R-:W0:Y:S03]  /*3060*/  SHFL.BFLY PT, R77, R78, 0x1, 0x1f ;  /* 0x0c201f004e4d7f89 */ /* 0x000e2600000e0000 */
[----:B------:R-:W-:Y:S01]  /*3070*/  @!P0 IADD3 R81, R76, R81, RZ ;  /* 0x000000514c518210 */ /* 0x000fe20007ffe0ff */
[----:B------:R-:W1:Y:S01]  /*3080*/  SHFL.BFLY PT, R80, R79, 0x1, 0x1f ;  /* 0x0c201f004f507f89 */ /* 0x000e6200000e0000 */
        /* <DEDUP_REMOVED lines=9> */
.L_x_1734:
[----:B------:R-:W-:Y:S01]  /*3120*/  NOP ;  /* 0x0000000000007918 */ /* 0x000fe20000000000 */
.L_x_1735:
[----:B------:R-:W-:Y:S05]  /*3130*/  @!P1 BRA `(.L_x_1736) ;  /* 0x00000000000c9947 */ /* 0x000fea0003800000 */
[----:B------:R-:W-:Y:S01]  /*3140*/  UCGABAR_WAIT ;  /* 0x0000000000007dc7 */ /* 0x000fe20008000000 */
[----:B------:R-:W-:Y:S01]  /*3150*/  CCTL.IVALL ;  /* 0x00000000ff00798f */ /* 0x000fe20002000000 */
[----:B------:R-:W-:Y:S05]  /*3160*/  BRA `(.L_x_1737) ;  /* 0x0000000000047947 */ /* 0x000fea0003800000 */
.L_x_1736:
[----:B------:R-:W-:Y:S06]  /*3170*/  BAR.SYNC.DEFER_BLOCKING 0x0 ;  /* 0x0000000000007b1d */ /* 0x000fec0000010000 */
.L_x_1737:
        /* <DEDUP_REMOVED lines=17> */
.L_x_1739:
[----:B------:R-:W-:Y:S05]  /*3290*/  BSYNC B0 ;  /* 0x0000000000007941 */ /* 0x000fea0003800000 */
.L_x_1738:
[----:B------:R-:W-:Y:S05]  /*32a0*/  @!P1 BRA `(.L_x_1740) ;  /* 0x0000000000149947 */ /* 0x000fea0003800000 */
[----:B------:R-:W-:Y:S06]  /*32b0*/  MEMBAR.ALL.GPU ;  /* 0x0000000000007992 */ /* 0x000fec000000a000 */
[----:B------:R-:W-:-:S00]  /*32c0*/  ERRBAR ;  /* 0x00000000000079ab */ /* 0x000fc00000000000 */
[----:B------:R-:W-:Y:S08]  /*32d0*/  CGAERRBAR ;  /* 0x00000000000075ab */ /* 0x000ff00000000000 */
[----:B------:R-:W-:Y:S01]  /*32e0*/  UCGABAR_ARV ;  /* 0x00000000000079c7 */ /* 0x000fe20008000000 */
[----:B------:R-:W-:Y:S05]  /*32f0*/  BRA `(.L_x_1741) ;  /* 0x0000000000047947 */ /* 0x000fea0003800000 */
.L_x_1740:
[----:B------:R-:W-:Y:S01]  /*3300*/  NOP ;  /* 0x0000000000007918 */ /* 0x000fe20000000000 */
.L_x_1741:
        /* <DEDUP_REMOVED lines=10> */
[----:B------:R-:W-:Y:S01]  /*33b0*/  FMUL.FTZ R76, R76, 2.4414062863797880709e-05 ;  /* 0x37cccccd4c4c7820 */ /* 0x000fe20000410000 */
[----:B------:R-:W-:Y:S02]  /*33c0*/  SHF.L.U32 R78, R149, 0x2, RZ ;  /* 0x00000002954e7819 */ /* 0x000fe400000006ff */
[----:B------:R-:W-:Y:S01]  /*33d0*/  IADD3 R79, R145, 0xca0, RZ ;  /* 0x00000ca0914f7810 */ /* 0x000fe20007ffe0ff */
[----:B------:R-:W-:Y:S01]  /*33e0*/  FMUL.FTZ R77, R76, R76 ;  /* 0x0000004c4c4d7220 */ /* 0x000fe20000410000 */
[----:B------:R-:W-:Y:S02]  /*33f0*/  LOP3.LUT R78, R78, 0xfffffff8, RZ, 0xc0, !PT ;  /* 0xfffffff84e4e7812 */ /* 0x000fe400078ec0ff */
[----:B------:R-:W-:Y:S01]  /*3400*/  LEA R79, R144, R79, 0x18 ;  /* 0x0000004f904f7211 */ /* 0x000fe200078ec0ff */
[----:B------:R-:W-:-:S03]  /*3410*/  FFMA.FTZ R77, R80, 2.4414062863797880709e-05, -R77 ;  /* 0x37cccccd504d7823 */ /* 0x000fc6000001084d */
[----:B------:R-:W-:Y:S02]  /*3420*/  IADD3 R78, R78, R79, RZ ;  /* 0x0000004f4e4e7210 */ /* 0x000fe40007ffe0ff */
[----:B------:R-:W-:-:S05]  /*3430*/  FMNMX.FTZ R77, RZ, R77, !PT ;  /* 0x0000004dff4d7209 */ /* 0x000fca0007810000 */
[----:B------:R0:W-:Y:S02]  /*3440*/  STS.64 [R78], R76 ;  /* 0x0000004c4e007388 */ /* 0x0001e40000000a00 */
.L_x_1743:
[----:B------:R-:W-:Y:S05]  /*3450*/  BSYNC B0 ;  /* 0x0000000000007941 */ /* 0x000fea0003800000 */
.L_x_1742:
[----:B------:R-:W-:Y:S06]  /*3460*/  BAR.SYNC.DEFER_BLOCKING 0x0 ;  /* 0x0000000000007b1d */ /* 0x000fec0000010000 */
[----:B------:R-:W-:Y:S05]  /*3470*/  @!P0 BRA `(.L_x_1744) ;  /* 0x0000000000448947 */ /* 0x000fea0003800000 */
[----:B------:R-:W-:Y:S01]  /*3480*/  LOP3.LUT R156, R156, 0x1, RZ, 0xc0, !PT ;  /* 0x000000019c9c7812 */ /* 0x000fe200078ec0ff */
[----:B------:R-:W-:Y:S03]  /*3490*/  BSSY B0, `(.L_x_1744) ;  /* 0x000000f000007945 */ /* 0x000fe60003800000 */
[----:B------:R-:W-:-:S04]  /*34a0*/  ISETP.NE.U32.AND P0, PT, R156, 0x1, PT ;  /* 0x000000019c00780c */ /* 0x000fc80003f05070 */
[----:B------:R-:W-:-:S13]  /*34b0*/  ISETP.GT.U32.OR P0, PT, R149, 0x1, !P0 ;  /* 0x000000019500780c */ /* 0x000fda0004704470 */
[----:B------:R-:W-:Y:S05]  /*34c0*/  @P0 BRA `(.L_x_1745) ;  /* 0x00000000002c0947 */ /* 0x000fea0003800000 */
[----:B------:R-:W-:Y:S02]  /*34d0*/  IADD3 R145, R145, 0xca0, RZ ;  /* 0x00000ca091917810 */ /* 0x000fe40007ffe0ff */
[----:B0-----:R-:W-:Y:S02]  /*34e0*/  IADD3 R78, R148, R149, RZ ;  /* 0x00000095944e7210 */ /* 0x001fe40007ffe0ff */
[----:B------:R-:W-:Y:S02]  /*34f0*/  LEA R76, R144, R145, 0x18 ;  /* 0x00000091904c7211 */ /* 0x000fe400078ec0ff */
[----:B------:R-:W-:Y:S02]  /*3500*/  SHF.R.S32.HI R80, RZ, 0x1f, R78 ;  /* 0x0000001fff507819 */ /* 0x000fe4000001144e */
[----:B------:R-:W-:Y:S02]  /*3510*/  LEA R76, R149, R76, 0x3 ;  /* 0x0000004c954c7211 */ /* 0x000fe400078e18ff */
[----:B------:R-:W-:-:S04]  /*3520*/  LEA R79, P0, R153, R78, 0x4 ;  /* 0x0000004e994f7211 */ /* 0x000fc800078020ff */
[----:B------:R-:W0:Y:S01]  /*3530*/  LDS.64 R76, [R76] ;  /* 0x000000004c4c7984 */ /* 0x000e220000000a00 */
[----:B------:R-:W-:Y:S02]  /*3540*/  LEA.HI.X R80, R153, R80, RZ, 0x4, P0 ;  /* 0x0000005099507211 */ /* 0x000fe400000f24ff */
[----:B------:R-:W-:-:S04]  /*3550*/  LEA R78, P0, R79, UR4, 0x3 ;  /* 0x000000044f4e7c11 */ /* 0x000fc8000f8018ff */
[----:B------:R-:W-:-:S05]  /*3560*/  LEA.HI.X R79, R79, UR5, R80, 0x3, P0 ;  /* 0x000000054f4f7c11 */ /* 0x000fca00080f1c50 */
[----:B0-----:R1:W-:Y:S04]  /*3570*/  STG.E.64 desc[UR6][R78.64], R76 ;  /* 0x0000004c4e007986 */ /* 0x0013e8000c101b06 */
.L_x_1745:
[----:B------:R-:W-:Y:S05]  /*3580*/  BSYNC B0 ;  /* 0x0000000000007941 */ /* 0x000fea0003800000 */
.L_x_1744:
[----:B------:R-:W2:Y:S01]  /*3590*/  S2UR UR5, SR_CgaCtaId ;  /* 0x00000000000579c3 */ /* 0x000ea20000008800 */
[C---:B------:R-:W-:Y:S01]  /*35a0*/  IMAD R154, R150.reuse, 0x140, RZ ;  /* 0x00000140969a7824 */ /* 0x040fe200078e02ff */
[----:B------:R-:W-:Y:S01]  /*35b0*/  IADD3 R148, RZ, -R148, RZ ;  /* 0x80000094ff947210 */ /* 0x000fe20007ffe0ff */
[----:B------:R-:W-:Y:S01]  /*35c0*/  UMOV UR4, 0x400 ;  /* 0x0000040000047882 */ /* 0x000fe20000000000 */
[----:B-1----:R-:W-:Y:S01]  /*35d0*/  HFMA2.MMA R79, -RZ, RZ, 0, 0.00018310546875 ;  /* 0x00000a00ff4f7435 */ /* 0x002fe200000001ff */
[----:B------:R-:W-:Y:S01]  /*35e0*/  UIADD3 UR4, UR4, 0xca0, URZ ;  /* 0x00000ca004047890 */ /* 0x000fe2000fffe03f */
[----:B------:R-:W-:Y:S01]  /*35f0*/  LEA R154, R63, R154, 0x2 ;  /* 0x0000009a3f9a7211 */ /* 0x000fe200078e10ff */
[----:B------:R-:W-:Y:S01]  /*3600*/  IMAD R82, R150, 0x50, R63 ;  /* 0x0000005096527824 */ /* 0x000fe200078e023f */
[----:B-----5:R-:W-:Y:S01]  /*3610*/  SHF.L.U32 R163, R66, 0x10, RZ ;  /* 0x0000001042a37819 */ /* 0x020fe200000006ff */
[----:B------:R-:W-:Y:S01]  /*3620*/  ULDC.64 UR8, c[0x0][0x210] ;  /* 0x0000840000087ab9 */ /* 0x000fe20000000a00 */
[----:B0-----:R-:W-:Y:S01]  /*3630*/  IADD3 R78, R61, 0x43800, RZ ;  /* 0x000438003d4e7810 */ /* 0x001fe20007ffe0ff */
[----:B------:R-:W-:Y:S01]  /*3640*/  IMAD.WIDE.U32 R76, R154, -0x33333333, RZ ;  /* 0xcccccccd9a4c7825 */ /* 0x000fe200078e00ff */
[----:B------:R-:W-:Y:S01]  /*3650*/  MOV R76, R148 ;  /* 0x00000094004c7202 */ /* 0x000fe20000000f00 */
[----:B------:R-:W-:Y:S01]  /*3660*/  STL [R1+0xd0], R163 ;  /* 0x0000d0a301007387 */ /* 0x000fe20000100800 */
[----:B------:R-:W-:Y:S01]  /*3670*/  SHF.L.U32 R82, R82, 0x2, RZ ;  /* 0x0000000252527819 */ /* 0x000fe200000006ff */
[----:B------:R-:W-:Y:S01]  /*3680*/  IMAD R80, R62, R79, 0x4d800 ;  /* 0x0004d8003e507424 */ /* 0x000fe200078e024f */
[----:B------:R-:W-:-:S02]  /*3690*/  LEA.HI R76, R77, R76, RZ, 0x19 ;  /* 0x0000004c4d4c7211 */ /* 0x000fc400078fc8ff */
[----:B------:R-:W-:Y:S02]  /*36a0*/  LOP3.LUT R82, R68, R82, RZ, 0xfc, !PT ;  /* 0x0000005244527212 */ /* 0x000fe400078efcff */
[----:B------:R-:W-:Y:S02]  /*36b0*/  PRMT R79, R66, 0x7632, R79 ;  /* 0x00007632424f7816 */ /* 0x000fe4000000004f */
[----:B------:R-:W-:Y:S01]  /*36c0*/  IADD3 R66, P0, R146, R82, RZ ;  /* 0x0000005292427210 */ /* 0x000fe20007f1e0ff */
[----:B--2---:R-:W-:Y:S01]  /*36d0*/  ULEA UR4, UR5, UR4, 0x18 ;  /* 0x0000000405047291 */ /* 0x004fe2000f8ec03f */
[----:B------:R-:W-:Y:S02]  /*36e0*/  LOP3.LUT R154, R68, R154, RZ, 0xfc, !PT ;  /* 0x0000009a449a7212 */ /* 0x000fe400078efcff */
[----:B------:R-:W-:Y:S02]  /*36f0*/  IADD3 R81, R61, 0x41000, RZ ;  /* 0x000410003d517810 */ /* 0x000fe40007ffe0ff */
[----:B------:R-:W-:-:S02]  /*3700*/  IADD3 R68, P6, R80, R82, RZ ;  /* 0x0000005250447210 */ /* 0x000fc40007fde0ff */
[----:B------:R-:W-:Y:S01]  /*3710*/  LEA R62, R76, UR4, 0x3 ;  /* 0x000000044c3e7c11 */ /* 0x000fe2000f8e18ff */
[----:B------:R-:W-:Y:S01]  /*3720*/  ULDC UR4, c[0x0][0x230] ;  /* 0x00008c0000047ab9 */ /* 0x000fe20000000800 */
[C---:B------:R-:W-:Y:S02]  /*3730*/  PRMT R76, R64.reuse, 0x7632, R76 ;  /* 0x00007632404c7816 */ /* 0x040fe4000000004c */
[----:B------:R-:W-:Y:S02]  /*3740*/  SHF.L.U32 R64, R64, 0x10, RZ ;  /* 0x0000001040407819 */ /* 0x000fe400000006ff */
[-C--:B------:R-:W-:Y:S01]  /*3750*/  IADD3 R80, P2, R147, R82.reuse, RZ ;  /* 0x0000005293507210 */ /* 0x080fe20007f5e0ff */
[----:B------:R-:W0:Y:S01]  /*3760*/  LDS.64 R62, [R62] ;  /* 0x000000003e3e7984 */ /* 0x000e220000000a00 */
[-C--:B------:R-:W-:Y:S02]  /*3770*/  IADD3 R78, P3, R78, R82.reuse, RZ ;  /* 0x000000524e4e7210 */ /* 0x080fe40007f7e0ff */
[----:B------:R-:W-:Y:S01]  /*3780*/  IADD3 R81, P4, R81, R82, RZ ;  /* 0x0000005251517210 */ /* 0x000fe20007f9e0ff */
[----:B------:R1:W-:Y:S01]  /*3790*/  STL [R1+0xcc], R64 ;  /* 0x0000cc4001007387 */ /* 0x0003e20000100800 */
[----:B------:R-:W-:-:S02]  /*37a0*/  IADD3 R77, R61, 0x39800, RZ ;  /* 0x000398003d4d7810 */ /* 0x000fc40007ffe0ff */
[C---:B------:R-:W-:Y:S01]  /*37b0*/  IADD3 R159, R61.reuse, 0x3e800, RZ ;  /* 0x0003e8003d9f7810 */ /* 0x040fe20007ffe0ff */
[----:B------:R2:W-:Y:S01]  /*37c0*/  STL [R1+0xf8], R66 ;  /* 0x0000f84201007387 */ /* 0x0005e20000100800 */
[C---:B------:R-:W-:Y:S02]  /*37d0*/  IADD3 R158, R61.reuse, 0x37000, RZ ;  /* 0x000370003d9e7810 */ /* 0x040fe40007ffe0ff */
[C---:B------:R-:W-:Y:S01]  /*37e0*/  IADD3 R144, R61.reuse, 0x34800, RZ ;  /* 0x000348003d907810 */ /* 0x040fe20007ffe0ff */
[----:B------:R3:W-:Y:S01]  /*37f0*/  STL [R1+0x14], R68 ;  /* 0x0000144401007387 */ /* 0x0007e20000100800 */
[C---:B------:R-:W-:Y:S02]  /*3800*/  IADD3 R83, R61.reuse, 0x32000, RZ ;  /* 0x000320003d537810 */ /* 0x040fe40007ffe0ff */
[C---:B-1----:R-:W-:Y:S01]  /*3810*/  IADD3 R64, R61.reuse, 0x3c000, RZ ;  /* 0x0003c0003d407810 */ /* 0x042fe20007ffe0ff */
[----:B------:R-:W-:Y:S01]  /*3820*/  STL [R1+0xfc], R80 ;  /* 0x0000fc5001007387 */ /* 0x000fe20000100800 */
[----:B------:R-:W-:-:S02]  /*3830*/  IADD3 R84, R61, 0x2f800, RZ ;  /* 0x0002f8003d547810 */ /* 0x000fc40007ffe0ff */
[----:B--2---:R-:W-:Y:S01]  /*3840*/  IADD3.X R66, RZ, R69, RZ, P6, !PT ;  /* 0x00000045ff427210 */ /* 0x004fe200037fe4ff */
[----:B------:R-:W-:Y:S01]  /*3850*/  STL [R1+0x100], R78 ;  /* 0x0001004e01007387 */ /* 0x000fe20000100800 */
[-C--:B------:R-:W-:Y:S02]  /*3860*/  IADD3 R64, P6, R64, R154.reuse, RZ ;  /* 0x0000009a40407210 */ /* 0x080fe40007fde0ff */
[----:B---3--:R-:W-:Y:S01]  /*3870*/  IADD3 R68, P5, R159, R154, RZ ;  /* 0x0000009a9f447210 */ /* 0x008fe20007fbe0ff */
[----:B------:R-:W-:Y:S01]  /*3880*/  STL [R1+0x108], R81 ;  /* 0x0001085101007387 */ /* 0x000fe20000100800 */
[C---:B------:R-:W-:Y:S02]  /*3890*/  IADD3 R145, R61.reuse, 0x2d000, RZ ;  /* 0x0002d0003d917810 */ /* 0x040fe40007ffe0ff */
[C---:B------:R-:W-:Y:S01]  /*38a0*/  IADD3 R85, R61.reuse, 0x2a800, RZ ;  /* 0x0002a8003d557810 */ /* 0x040fe20007ffe0ff */
[----:B------:R1:W-:Y:S01]  /*38b0*/  STL [R1+0x114], R64 ;  /* 0x0001144001007387 */ /* 0x0003e20000100800 */
[----:B------:R-:W-:-:S02]  /*38c0*/  IADD3 R157, R61, 0x28000, RZ ;  /* 0x000280003d9d7810 */ /* 0x000fc40007ffe0ff */
[C---:B------:R-:W-:Y:S01]  /*38d0*/  IADD3 R151, R61.reuse, 0x25800, RZ ;  /* 0x000258003d977810 */ /* 0x040fe20007ffe0ff */
[----:B------:R2:W-:Y:S01]  /*38e0*/  STL [R1+0xf4], R66 ;  /* 0x0000f44201007387 */ /* 0x0005e20000100800 */
[C---:B------:R-:W-:Y:S02]  /*38f0*/  IADD3 R152, R61.reuse, 0x23000, RZ ;  /* 0x000230003d987810 */ /* 0x040fe40007ffe0ff */
[C---:B------:R-:W-:Y:S02]  /*3900*/  IADD3 R148, R61.reuse, 0x20800, RZ ;  /* 0x000208003d947810 */ /* 0x040fe40007ffe0ff */
[----:B------:R-:W-:Y:S02]  /*3910*/  IADD3 R149, R61, 0x1b800, RZ ;  /* 0x0001b8003d957810 */ /* 0x000fe40007ffe0ff */
[-C--:B-1----:R-:W-:Y:S01]  /*3920*/  IADD3.X R64, RZ, R69.reuse, RZ, P0, !PT ;  /* 0x00000045ff407210 */ /* 0x082fe200007fe4ff */
[----:B0-----:R-:W-:Y:S01]  /*3930*/  FADD.FTZ R147, R63, UR4 ;  /* 0x000000043f937e21 */ /* 0x001fe20008010000 */
[----:B------:R-:W-:Y:S01]  /*3940*/  IADD3 R77, P0, R77, R154, RZ ;  /* 0x0000009a4d4d7210 */ /* 0x000fe20007f1e0ff */
[----:B------:R-:W-:Y:S01]  /*3950*/  FADD.FTZ R60, R60, -R62 ;  /* 0x8000003e3c3c7221 */ /* 0x000fe20000010000 */
[-C--:B--2---:R-:W-:Y:S01]  /*3960*/  IADD3.X R66, RZ, R69.reuse, RZ, P3, !PT ;  /* 0x00000045ff427210 */ /* 0x084fe20001ffe4ff */
[----:B------:R0:W-:Y:S01]  /*3970*/  STL [R1+0xf0], R64 ;  /* 0x0000f04001007387 */ /* 0x0001e20000100800 */
[----:B------:R-:W-:Y:S01]  /*3980*/  IADD3.X R80, RZ, R69, RZ, P4, !PT ;  /* 0x00000045ff507210 */ /* 0x000fe200027fe4ff */
[----:B------:R-:W-:Y:S01]  /*3990*/  ULDC.64 UR4, c[0x0][0x210] ;  /* 0x0000840000047ab9 */ /* 0x000fe20000000a00 */
[C---:B------:R-:W-:Y:S01]  /*39a0*/  IADD3 R160, R61.reuse, 0x11800, RZ ;  /* 0x000118003da07810 */ /* 0x040fe20007ffe0ff */
[----:B------:R-:W-:Y:S01]  /*39b0*/  STL [R1+0x118], R77 ;  /* 0x0001184d01007387 */ /* 0x000fe20000100800 */
[----:B------:R-:W-:-:S02]  /*39c0*/  IADD3 R153, R61, 0x1e000, RZ ;  /* 0x0001e0003d997810 */ /* 0x000fc40007ffe0ff */
[C---:B------:R-:W-:Y:S01]  /*39d0*/  IADD3 R150, R61.reuse, 0x16800, RZ ;  /* 0x000168003d967810 */ /* 0x040fe20007ffe0ff */
[----:B------:R-:W2:Y:S01]  /*39e0*/  LDL R159, [R1+0xcc] ;  /* 0x0000cc00019f7983 */ /* 0x000ea20000100800 */
[----:B------:R-:W-:Y:S02]  /*39f0*/  IADD3 R162, R61, 0xc800, RZ ;  /* 0x0000c8003da27810 */ /* 0x000fe40007ffe0ff */
[----:B0-----:R-:W-:Y:S02]  /*3a00*/  IADD3.X R64, RZ, R69, RZ, P2, !PT ;  /* 0x00000045ff407210 */ /* 0x001fe400017fe4ff */
[-C--:B------:R-:W-:Y:S01]  /*3a10*/  IADD3 R63, P2, R158, R154.reuse, RZ ;  /* 0x0000009a9e3f7210 */ /* 0x080fe20007f5e0ff */
[----:B------:R-:W0:Y:S01]  /*3a20*/  MUFU.RSQ R147, R147 ;  /* 0x0000009300937308 */ /* 0x000e220000001400 */
[-C--:B------:R-:W-:Y:S01]  /*3a30*/  IADD3 R144, P3, R144, R154.reuse, RZ ;  /* 0x0000009a90907210 */ /* 0x080fe20007f7e0ff */
[----:B------:R-:W-:Y:S01]  /*3a40*/  STL [R1+0xec], R64 ;  /* 0x0000ec4001007387 */ /* 0x000fe20000100800 */
[----:B------:R-:W-:-:S02]  /*3a50*/  IADD3 R83, P4, R83, R154, RZ ;  /* 0x0000009a53537210 */ /* 0x000fc40007f9e0ff */
[C---:B------:R-:W-:Y:S01]  /*3a60*/  IADD3 R155, R61.reuse, 0x19000, RZ ;  /* 0x000190003d9b7810 */ /* 0x040fe20007ffe0ff */
[----:B------:R1:W-:Y:S01]  /*3a70*/  STL [R1+0x11c], R63 ;  /* 0x00011c3f01007387 */ /* 0x0003e20000100800 */
[----:B------:R-:W-:Y:S02]  /*3a80*/  IADD3.X R78, RZ, R69, RZ, P6, !PT ;  /* 0x00000045ff4e7210 */ /* 0x000fe400037fe4ff */
[----:B------:R-:W-:Y:S01]  /*3a90*/  IADD3 R156, R61, 0x14000, RZ ;  /* 0x000140003d9c7810 */ /* 0x000fe20007ffe0ff */
[----:B------:R3:W-:Y:S01]  /*3aa0*/  STL [R1+0x104], R66 ;  /* 0x0001044201007387 */ /* 0x0007e20000100800 */
[----:B------:R-:W-:Y:S02]  /*3ab0*/  IADD3 R145, P6, R145, R154, RZ ;  /* 0x0000009a91917210 */ /* 0x000fe40007fde0ff */
[----:B------:R-:W-:Y:S02]  /*3ac0*/  IADD3 R161, R61, 0xf000, RZ ;  /* 0x0000f0003da17810 */ /* 0x000fe40007ffe0ff */
[----:B------:R-:W-:-:S02]  /*3ad0*/  SHF.L.U32 R79, R79, 0x10, RZ ;  /* 0x000000104f4f7819 */ /* 0x000fc400000006ff */
[-C--:B-1----:R-:W-:Y:S02]  /*3ae0*/  IADD3.X R63, RZ, R69.reuse, RZ, P5, !PT ;  /* 0x00000045ff3f7210 */ /* 0x082fe40002ffe4ff */
[-C--:B------:R-:W-:Y:S01]  /*3af0*/  IADD3 R84, P5, R84, R154.reuse, RZ ;  /* 0x0000009a54547210 */ /* 0x080fe20007fbe0ff */
[----:B------:R-:W-:Y:S01]  /*3b00*/  STL [R1+0x124], R144 ;  /* 0x0001249001007387 */ /* 0x000fe20000100800 */
[----:B---3--:R-:W-:Y:S02]  /*3b10*/  IADD3.X R66, RZ, R69, RZ, P0, !PT ;  /* 0x00000045ff427210 */ /* 0x008fe400007fe4ff */
[----:B------:R-:W-:Y:S01]  /*3b20*/  SHF.L.U32 R76, R76, 0x10, RZ ;  /* 0x000000104c4c7819 */ /* 0x000fe200000006ff */
[----:B------:R-:W-:Y:S01]  /*3b30*/  STL [R1+0x10c], R80 ;  /* 0x00010c5001007387 */ /* 0x000fe20000100800 */
[----:B------:R-:W-:-:S03]  /*3b40*/  IADD3 R85, P0, R85, R154, RZ ;  /* 0x0000009a55557210 */ /* 0x000fc60007f1e0ff */
[----:B------:R-:W-:Y:S01]  /*3b50*/  STL [R1+0x128], R83 ;  /* 0x0001285301007387 */ /* 0x000fe20000100800 */
[----:B------:R-:W-:-:S03]  /*3b60*/  IADD3.X R81, RZ, R69, RZ, P2, !PT ;  /* 0x00000045ff517210 */ /* 0x000fc600017fe4ff */
[----:B------:R-:W-:Y:S01]  /*3b70*/  STL [R1+0x12c], R84 ;  /* 0x00012c5401007387 */ /* 0x000fe20000100800 */
[----:B------:R-:W-:Y:S01]  /*3b80*/  IADD3 R146, P2, R157, R154, RZ ;  /* 0x0000009a9d927210 */ /* 0x000fe20007f5e0ff */
[----:B------:R-:W-:Y:S02]  /*3b90*/  FADD.FTZ R157, R0, -R62 ;  /* 0x8000003e009d7221 */ /* 0x000fe40000010000 */
[----:B------:R1:W-:Y:S01]  /*3ba0*/  STL [R1+0xe8], R63 ;  /* 0x0000e83f01007387 */ /* 0x0003e20000100800 */
[----:B------:R-:W-:-:S03]  /*3bb0*/  IADD3.X R64, RZ, R69, RZ, P3, !PT ;  /* 0x00000045ff407210 */ /* 0x000fc60001ffe4ff */
[----:B------:R-:W-:Y:S01]  /*3bc0*/  STL [R1+0x110], R78 ;  /* 0x0001104e01007387 */ /* 0x000fe20000100800 */
[----:B------:R-:W-:-:S03]  /*3bd0*/  IADD3 R0, P3, R151, R154, RZ ;  /* 0x0000009a97007210 */ /* 0x000fc60007f7e0ff */
[----:B------:R-:W-:Y:S01]  /*3be0*/  STL [R1+0x130], R145 ;  /* 0x0001309101007387 */ /* 0x000fe20000100800 */
[----:B------:R-:W-:-:S03]  /*3bf0*/  IADD3.X R77, RZ, R69, RZ, P4, !PT ;  /* 0x00000045ff4d7210 */ /* 0x000fc600027fe4ff */
[----:B------:R-:W-:Y:S01]  /*3c00*/  STL [R1+0x120], R66 ;  /* 0x0001204201007387 */ /* 0x000fe20000100800 */
[----:B------:R-:W-:-:S03]  /*3c10*/  IADD3 R152, P4, R152, R154, RZ ;  /* 0x0000009a98987210 */ /* 0x000fc60007f9e0ff */
[----:B------:R-:W-:Y:S01]  /*3c20*/  STL [R1+0x134], R85 ;  /* 0x0001345501007387 */ /* 0x000fe20000100800 */
[----:B-1----:R-:W-:-:S03]  /*3c30*/  IADD3.X R63, RZ, R69, RZ, P5, !PT ;  /* 0x00000045ff3f7210 */ /* 0x002fc60002ffe4ff */
[----:B------:R-:W-:Y:S01]  /*3c40*/  STL [R1+0x138], R81 ;  /* 0x0001385101007387 */ /* 0x000fe20000100800 */
[----:B------:R-:W-:Y:S01]  /*3c50*/  IADD3 R148, P5, R148, R154, RZ ;  /* 0x0000009a94947210 */ /* 0x000fe20007fbe0ff */
[----:B0-----:R-:W-:Y:S02]  /*3c60*/  FMUL.FTZ R157, R157, R147 ;  /* 0x000000939d9d7220 */ /* 0x001fe40000410000 */
[----:B------:R-:W-:Y:S04]  /*3c70*/  STL [R1+0x13c], R146 ;  /* 0x00013c9201007387 */ /* 0x000fe80000100800 */
[----:B------:R-:W-:Y:S04]  /*3c80*/  STL [R1+0x140], R64 ;  /* 0x0001404001007387 */ /* 0x000fe80000100800 */
[----:B------:R-:W-:Y:S04]  /*3c90*/  STL [R1+0x144], R0 ;  /* 0x0001440001007387 */ /* 0x000fe80000100800 */
[----:B------:R-:W-:Y:S04]  /*3ca0*/  STL [R1+0x148], R77 ;  /* 0x0001484d01007387 */ /* 0x000fe80000100800 */
[----:B------:R-:W-:Y:S04]  /*3cb0*/  STL [R1+0x14c], R152 ;  /* 0x00014c9801007387 */ /* 0x000fe80000100800 */
[----:B------:R-:W-:Y:S04]  /*3cc0*/  STL [R1+0x150], R63 ;  /* 0x0001503f01007387 */ /* 0x000fe80000100800 */
[----:B------:R0:W-:Y:S04]  /*3cd0*/  STL [R1+0x154], R148 ;  /* 0x0001549401007387 */ /* 0x0001e80000100800 */
[----:B0-----:R-:W3:Y:S01]  /*3ce0*/  LDL.LU R148, [R1] ;  /* 0x0000000001947983 */ /* 0x001ee20000300800 */
[----:B------:R-:W-:-:S02]  /*3cf0*/  IADD3.X R66, RZ, R69, RZ, P0, !PT ;  /* 0x00000045ff427210 */ /* 0x000fc400007fe4ff */
[-C--:B------:R-:W-:Y:S02]  /*3d00*/  IADD3 R149, P0, R149, R154.reuse, RZ ;  /* 0x0000009a95957210 */ /* 0x080fe40007f1e0ff */
[-C--:B------:R-:W-:Y:S02]  /*3d10*/  IADD3.X R145, RZ, R69.reuse, RZ, P5, !PT ;  /* 0x00000045ff917210 */ /* 0x080fe40002ffe4ff */
[-C--:B------:R-:W-:Y:S02]  /*3d20*/  IADD3.X R0, RZ, R69.reuse, RZ, P6, !PT ;  /* 0x00000045ff007210 */ /* 0x080fe400037fe4ff */
[-C--:B------:R-:W-:Y:S02]  /*3d30*/  IADD3.X R83, RZ, R69.reuse, RZ, P3, !PT ;  /* 0x00000045ff537210 */ /* 0x080fe40001ffe4ff */
[----:B------:R-:W-:Y:S02]  /*3d40*/  IADD3 R151, P5, R160, R154, RZ ;  /* 0x0000009aa0977210 */ /* 0x000fe40007fbe0ff */
[----:B------:R-:W-:-:S02]  /*3d50*/  IADD3.X R81, RZ, R69, RZ, P0, !PT ;  /* 0x00000045ff517210 */ /* 0x000fc400007fe4ff */
[-C--:B------:R-:W-:Y:S02]  /*3d60*/  IADD3 R153, P6, R153, R154.reuse, RZ ;  /* 0x0000009a99997210 */ /* 0x080fe40007fde0ff */
[-C--:B------:R-:W-:Y:S02]  /*3d70*/  IADD3 R150, P3, R150, R154.reuse, RZ ;  /* 0x0000009a96967210 */ /* 0x080fe40007f7e0ff */
[----:B------:R-:W-:Y:S02]  /*3d80*/  IADD3 R160, P0, R162, R154, RZ ;  /* 0x0000009aa2a07210 */ /* 0x000fe40007f1e0ff */
[----:B------:R-:W-:Y:S02]  /*3d90*/  IADD3 R162, R61, 0x7800, RZ ;  /* 0x000078003da27810 */ /* 0x000fe40007ffe0ff */
[-C--:B------:R-:W-:Y:S02]  /*3da0*/  IADD3.X R144, RZ, R69.reuse, RZ, P2, !PT ;  /* 0x00000045ff907210 */ /* 0x080fe400017fe4ff */
[----:B------:R-:W-:-:S02]  /*3db0*/  IADD3.X R84, RZ, R69, RZ, P4, !PT ;  /* 0x00000045ff547210 */ /* 0x000fc400027fe4ff */
[-C--:B------:R-:W-:Y:S02]  /*3dc0*/  IADD3.X R85, RZ, R69.reuse, RZ, P6, !PT ;  /* 0x00000045ff557210 */ /* 0x080fe400037fe4ff */
[-C--:B------:R-:W-:Y:S02]  /*3dd0*/  IADD3.X R64, RZ, R69.reuse, RZ, P3, !PT ;  /* 0x00000045ff407210 */ /* 0x080fe40001ffe4ff */
[-C--:B------:R-:W-:Y:S02]  /*3de0*/  IADD3 R155, P2, R155, R154.reuse, RZ ;  /* 0x0000009a9b9b7210 */ /* 0x080fe40007f5e0ff */
[----:B------:R-:W-:Y:S01]  /*3df0*/  IADD3 R156, P4, R156, R154, RZ ;  /* 0x0000009a9c9c7210 */ /* 0x000fe20007f9e0ff */
[----:B------:R0:W-:Y:S01]  /*3e00*/  STL [R1+0xe4], R0 ;  /* 0x0000e40001007387 */ /* 0x0001e20000100800 */
[-C--:B------:R-:W-:Y:S02]  /*3e10*/  IADD3.X R146, RZ, R69.reuse, RZ, P2, !PT ;  /* 0x00000045ff927210 */ /* 0x080fe400017fe4ff */
[-C--:B------:R-:W-:Y:S01]  /*3e20*/  IADD3.X R77, RZ, R69.reuse, RZ, P5, !PT ;  /* 0x00000045ff4d7210 */ /* 0x080fe20002ffe4ff */
[----:B------:R1:W-:Y:S01]  /*3e30*/  STL [R1+0x158], R153 ;  /* 0x0001589901007387 */ /* 0x0003e20000100800 */
[----:B0-----:R-:W-:-:S03]  /*3e40*/  IADD3.X R0, RZ, R69, RZ, P4, !PT ;  /* 0x00000045ff007210 */ /* 0x001fc600027fe4ff */
[----:B------:R-:W-:Y:S01]  /*3e50*/  STL [R1+0x15c], R66 ;  /* 0x00015c4201007387 */ /* 0x000fe20000100800 */
[----:B-1----:R-:W-:-:S03]  /*3e60*/  IADD3 R153, R61, 0x46000, RZ ;  /* 0x000460003d997810 */ /* 0x002fc60007ffe0ff */
[----:B------:R-:W-:Y:S04]  /*3e70*/  STL [R1+0x160], R149 ;  /* 0x0001609501007387 */ /* 0x000fe80000100800 */
[----:B------:R-:W-:Y:S04]  /*3e80*/  STL [R1+0x164], R144 ;  /* 0x0001649001007387 */ /* 0x000fe80000100800 */
[----:B------:R0:W-:Y:S04]  /*3e90*/  STL [R1+0x168], R155 ;  /* 0x0001689b01007387 */ /* 0x0001e80000100800 */
[----:B0-----:R-:W4:Y:S04]  /*3ea0*/  LDL.LU R155, [R1+0xd0] ;  /* 0x0000d000019b7983 */ /* 0x001f280000300800 */
[----:B------:R0:W-:Y:S04]  /*3eb0*/  STL [R1+0x16c], R83 ;  /* 0x00016c5301007387 */ /* 0x0001e80000100800 */
[----:B0-----:R-:W4:Y:S01]  /*3ec0*/  LDL.LU R83, [R1+0xcc] ;  /* 0x0000cc0001537983 */ /* 0x001f220000300800 */
[----:B--2---:R-:W-:-:S04]  /*3ed0*/  FFMA.FTZ R63, R157, R163, R159 ;  /* 0x000000a39d3f7223 */ /* 0x004fc8000001009f */
[----:B------:R-:W-:-:S06]  /*3ee0*/  FMUL.FTZ R158, R63, -1.4426950216293334961 ;  /* 0xbfb8aa3b3f9e7820 */ /* 0x000fcc0000410000 */
[----:B------:R-:W0:Y:S01]  /*3ef0*/  MUFU.EX2 R158, R158 ;  /* 0x0000009e009e7308 */ /* 0x000e220000000800 */
[----:B------:R-:W-:Y:S01]  /*3f00*/  FMUL.FTZ R159, R147, R60 ;  /* 0x0000003c939f7220 */ /* 0x000fe20000410000 */
[-C--:B------:R-:W-:Y:S02]  /*3f10*/  IADD3 R157, P6, R161, R154.reuse, RZ ;  /* 0x0000009aa19d7210 */ /* 0x080fe40007fde0ff */
[----:B------:R-:W-:Y:S01]  /*3f20*/  IADD3 R161, R61, 0xa000, RZ ;  /* 0x0000a0003da17810 */ /* 0x000fe20007ffe0ff */
[----:B------:R-:W-:Y:S01]  /*3f30*/  FFMA.FTZ R159, R159, R79, R76 ;  /* 0x0000004f9f9f7223 */ /* 0x000fe2000001004c */
[----:B------:R-:W-:Y:S02]  /*3f40*/  IADD3 R163, R61, 0x2800, RZ ;  /* 0x000028003da37810 */ /* 0x000fe40007ffe0ff */
[-C--:B------:R-:W-:Y:S01]  /*3f50*/  IADD3 R161, P2, R161, R154.reuse, RZ ;  /* 0x0000009aa1a17210 */ /* 0x080fe20007f5e0ff */
[----:B0-----:R-:W-:Y:S01]  /*3f60*/  FADD.FTZ R60, R158, 1 ;  /* 0x3f8000009e3c7421 */ /* 0x001fe20000010000 */
[----:B------:R-:W-:-:S02]  /*3f70*/  IADD3 R158, P3, R162, R154, RZ ;  /* 0x0000009aa29e7210 */ /* 0x000fc40007f7e0ff */
[----:B------:R-:W-:Y:S01]  /*3f80*/  IADD3 R162, R61, 0x5000, RZ ;  /* 0x000050003da27810 */ /* 0x000fe20007ffe0ff */
[----:B------:R0:W1:Y:S01]  /*3f90*/  MUFU.RCP R80, R60 ;  /* 0x0000003c00507308 */ /* 0x0000620000001000 */
[-C--:B------:R-:W-:Y:S02]  /*3fa0*/  IADD3 R163, P5, R163, R154.reuse, RZ ;  /* 0x0000009aa3a37210 */ /* 0x080fe40007fbe0ff */
[-C--:B------:R-:W-:Y:S02]  /*3fb0*/  IADD3 R162, P4, R162, R154.reuse, RZ ;  /* 0x0000009aa2a27210 */ /* 0x080fe40007f9e0ff */
[----:B------:R-:W-:Y:S02]  /*3fc0*/  IADD3.X R152, RZ, R69, RZ, P6, !PT ;  /* 0x00000045ff987210 */ /* 0x000fe400037fe4ff */
[----:B------:R-:W-:Y:S01]  /*3fd0*/  IADD3 R154, P6, R61, R154, RZ ;  /* 0x0000009a3d9a7210 */ /* 0x000fe20007fde0ff */
[----:B0-----:R-:W-:-:S03]  /*3fe0*/  FMUL.FTZ R60, R159, -1.4426950216293334961 ;  /* 0xbfb8aa3b9f3c7820 */ /* 0x001fc60000410000 */
[----:B------:R-:W-:Y:S01]  /*3ff0*/  IADD3.X R61, RZ, R69, RZ, P6, !PT ;  /* 0x00000045ff3d7210 */ /* 0x000fe200037fe4ff */
[----:B------:R0:W2:Y:S02]  /*4000*/  MUFU.EX2 R78, R60 ;  /* 0x0000003c004e7308 */ /* 0x0000a40000000800 */
[----:B0-----:R-:W-:-:S04]  /*4010*/  LEA R60, P6, R154, UR4, 0x1 ;  /* 0x000000049a3c7c11 */ /* 0x001fc8000f8c08ff */
[----:B------:R-:W-:Y:S02]  /*4020*/  LEA.HI.X R61, R154, UR5, R61, 0x1, P6 ;  /* 0x000000059a3d7c11 */ /* 0x000fe4000b0f0c3d */
[----:B------:R-:W-:Y:S01]  /*4030*/  IADD3 R82, P6, R153, R82, RZ ;  /* 0x0000005299527210 */ /* 0x000fe20007fde0ff */
[----:B-1----:R-:W-:Y:S02]  /*4040*/  FMUL.FTZ R153, R63, R80 ;  /* 0x000000503f997220 */ /* 0x002fe40000410000 */
[----:B------:R-:W4:Y:S01]  /*4050*/  LDL.LU R80, [R1+0x4] ;  /* 0x0000040001507983 */ /* 0x000f220000300800 */
[----:B------:R-:W-:Y:S02]  /*4060*/  SHF.L.U32 R149, R67, 0x10, RZ ;  /* 0x0000001043957819 */ /* 0x000fe400000006ff */
[----:B------:R-:W-:Y:S02]  /*4070*/  SHF.L.U32 R144, R65, 0x10, RZ ;  /* 0x0000001041907819 */ /* 0x000fe400000006ff */
[----:B------:R-:W-:Y:S01]  /*4080*/  PRMT R65, R67, 0x7632, R65 ;  /* 0x0000763243417816 */ /* 0x000fe20000000041 */
[--C-:B------:R-:W-:Y:S01]  /*4090*/  FADD.FTZ R165, R165, -R62.reuse ;  /* 0x8000003ea5a57221 */ /* 0x100fe20000010000 */
[----:B---3--:R-:W-:-:S04]  /*40a0*/  FADD.FTZ R154, R148, -R62 ;  /* 0x8000003e949a7221 */ /* 0x008fc80000010000 */
[----:B------:R-:W-:Y:S01]  /*40b0*/  FMUL.FTZ R63, R147, R154 ;  /* 0x0000009a933f7220 */ /* 0x000fe20000410000 */
[----:B--2---:R-:W-:-:S03]  /*40c0*/  FADD.FTZ R154, R78, 1 ;  /* 0x3f8000004e9a7421 */ /* 0x004fc60000010000 */
[----:B------:R-:W-:Y:S01]  /*40d0*/  FFMA.FTZ R63, R63, R149, R144 ;  /* 0x000000953f3f7223 */ /* 0x000fe20000010090 */
[----:B------:R0:W1:Y:S03]  /*40e0*/  MUFU.RCP R66, R154 ;  /* 0x0000009a00427308 */ /* 0x0000660000001000 */
[----:B------:R-:W-:Y:S01]  /*40f0*/  FMUL.FTZ R67, R63, -1.4426950216293334961 ;  /* 0xbfb8aa3b3f437820 */ /* 0x000fe20000410000 */
[----:B0-----:R-:W-:-:S04]  /*4100*/  PRMT R154, R65, 0x7632, R154 ;  /* 0x00007632419a7816 */ /* 0x001fc8000000009a */
[----:B------:R0:W2:Y:S01]  /*4110*/  MUFU.EX2 R78, R67 ;  /* 0x00000043004e7308 */ /* 0x0000a20000000800 */
[----:B------:R-:W-:Y:S02]  /*4120*/  SHF.L.U32 R65, R65, 0x10, RZ ;  /* 0x0000001041417819 */ /* 0x000fe400000006ff */
[----:B------:R-:W-:Y:S01]  /*4130*/  SHF.L.U32 R154, R154, 0x10, RZ ;  /* 0x000000109a9a7819 */ /* 0x000fe200000006ff */
[----:B0-----:R-:W-:Y:S01]  /*4140*/  FMUL.FTZ R67, R147, R165 ;  /* 0x000000a593437220 */ /* 0x001fe20000410000 */
[----:B-1----:R-:W-:-:S03]  /*4150*/  FMUL.FTZ R66, R159, R66 ;  /* 0x000000429f427220 */ /* 0x002fc60000410000 */
[----:B------:R-:W-:-:S04]  /*4160*/  FFMA.FTZ R67, R67, R65, R154 ;  /* 0x0000004143437223 */ /* 0x000fc8000001009a */
[----:B------:R-:W-:-:S04]  /*4170*/  FMUL.FTZ R159, R67, -1.4426950216293334961 ;  /* 0xbfb8aa3b439f7820 */ /* 0x000fc80000410000 */
[----:B------:R2:W0:Y:S02]  /*4180*/  MUFU.EX2 R165, R159 ;  /* 0x0000009f00a57308 */ /* 0x0004240000000800 */
[----:B--2---:R-:W-:-:S06]  /*4190*/  FADD.FTZ R159, R78, 1 ;  /* 0x3f8000004e9f7421 */ /* 0x004fcc0000010000 */
[----:B------:R-:W1:Y:S01]  /*41a0*/  MUFU.RCP R78, R159 ;  /* 0x0000009f004e7308 */ /* 0x000e620000001000 */
[----:B0-----:R-:W-:-:S07]  /*41b0*/  FADD.FTZ R165, R165, 1 ;  /* 0x3f800000a5a57421 */ /* 0x001fce0000010000 */
[----:B------:R-:W0:Y:S01]  /*41c0*/  MUFU.RCP R165, R165 ;  /* 0x000000a500a57308 */ /* 0x000e220000001000 */
[----:B------:R-:W-:Y:S01]  /*41d0*/  FADD.FTZ R164, R164, -R62 ;  /* 0x8000003ea4a47221 */ /* 0x000fe20000010000 */
[----:B-1----:R-:W-:-:S03]  /*41e0*/  FMUL.FTZ R63, R63, R78 ;  /* 0x0000004e3f3f7220 */ /* 0x002fc60000410000 */
[----:B------:R-:W-:-:S04]  /*41f0*/  FMUL.FTZ R164, R147, R164 ;  /* 0x000000a493a47220 */ /* 0x000fc80000410000 */
[----:B------:R-:W-:Y:S01]  /*4200*/  FFMA.FTZ R164, R79, R164, R76 ;  /* 0x000000a44fa47223 */ /* 0x000fe2000001004c */
[----:B0-----:R-:W-:-:S03]  /*4210*/  FMUL.FTZ R148, R67, R165 ;  /* 0x000000a543947220 */ /* 0x001fc60000410000 */
[----:B------:R-:W-:-:S06]  /*4220*/  FMUL.FTZ R67, R164, -1.4426950216293334961 ;  /* 0xbfb8aa3ba4437820 */ /* 0x000fcc0000410000 */
[----:B------:R-:W0:Y:S01]  /*4230*/  MUFU.EX2 R67, R67 ;  /* 0x0000004300437308 */ /* 0x000e220000000800 */
[----:B------:R-:W-:-:S04]  /*4240*/  FADD.FTZ R59, R59, -R62 ;  /* 0x8000003e3b3b7221 */ /* 0x000fc80000010000 */
[----:B------:R-:W-:-:S04]  /*4250*/  FMUL.FTZ R59, R147, R59 ;  /* 0x0000003b933b7220 */ /* 0x000fc80000410000 */
[----:B------:R-:W-:Y:S01]  /*4260*/  FFMA.FTZ R59, R149, R59, R144 ;  /* 0x0000003b953b7223 */ /* 0x000fe20000010090 */
[----:B0-----:R-:W-:-:S06]  /*4270*/  FADD.FTZ R67, R67, 1 ;  /* 0x3f80000043437421 */ /* 0x001fcc0000010000 */
[----:B------:R-:W-:Y:S01]  /*4280*/  MUFU.RCP R67, R67 ;  /* 0x0000004300437308 */ /* 0x000fe20000001000 */
[----:B------:R-:W-:-:S04]  /*4290*/  FADD.FTZ R57, R57, -R62 ;  /* 0x8000003e39397221 */ /* 0x000fc80000010000 */
[----:B------:R-:W-:-:S04]  /*42a0*/  FMUL.FTZ R57, R147, R57 ;  /* 0x0000003993397220 */ /* 0x000fc80000410000 */
[----:B------:R-:W-:Y:S01]  /*42b0*/  FFMA.FTZ R57, R65, R57, R154 ;  /* 0x0000003941397223 */ /* 0x000fe2000001009a */
[----:B------:R-:W-:-:S04]  /*42c0*/  FADD.FTZ R58, R58, -R62 ;  /* 0x8000003e3a3a7221 */ /* 0x000fc80000010000 */
[----:B------:R-:W-:-:S04]  /*42d0*/  FMUL.FTZ R58, R147, R58 ;  /* 0x0000003a933a7220 */ /* 0x000fc80000410000 */
[----:B----4-:R-:W-:Y:S01]  /*42e0*/  FFMA.FTZ R58, R155, R58, R83 ;  /* 0x0000003a9b3a7223 */ /* 0x010fe20000010053 */
[----:B------:R-:W-:-:S04]  /*42f0*/  FADD.FTZ R55, R55, -R62 ;  /* 0x8000003e37377221 */ /* 0x000fc80000010000 */
[----:B------:R-:W-:-:S04]  /*4300*/  FMUL.FTZ R55, R147, R55 ;  /* 0x0000003793377220 */ /* 0x000fc80000410000 */
[----:B------:R-:W-:Y:S01]  /*4310*/  FFMA.FTZ R55, R79, R55, R76 ;  /* 0x000000374f377223 */ /* 0x000fe2000001004c */
[----:B------:R-:W-:-:S04]  /*4320*/  FADD.FTZ R159, R80, -R62 ;  /* 0x8000003e509f7221 */ /* 0x000fc80000010000 */
[----:B------:R-:W-:-:S04]  /*4330*/  FMUL.FTZ R159, R147, R159 ;  /* 0x0000009f939f7220 */ /* 0x000fc80000410000 */
[----:B------:R-:W-:-:S04]  /*4340*/  FFMA.FTZ R159, R155, R159, R83 ;  /* 0x0000009f9b9f7223 */ /* 0x000fc80000010053 */
[----:B------:R-:W-:-:S06]  /*4350*/  FMUL.FTZ R78, R159, -1.4426950216293334961 ;  /* 0xbfb8aa3b9f4e7820 */ /* 0x000fcc0000410000 */
[----:B------:R-:W0:Y:S02]  /*4360*/  MUFU.EX2 R78, R78 ;  /* 0x0000004e004e7308 */ /* 0x000e240000000800 */
[----:B0-----:R-:W-:-:S06]  /*4370*/  FADD.FTZ R165, R78, 1 ;  /* 0x3f8000004ea57421 */ /* 0x001fcc0000010000 */
[----:B------:R-:W0:Y:S01]  /*4380*/  MUFU.RCP R165, R165 ;  /* 0x000000a500a57308 */ /* 0x000e220000001000 */
[----:B------:R-:W-:Y:S01]  /*4390*/  FMUL.FTZ R78, R164, R67 ;  /* 0x00000043a44e7220 */ /* 0x000fe20000410000 */
[----:B------:R-:W-:Y:S01]  /*43a0*/  FMUL.FTZ R67, R57, -1.4426950216293334961 ;  /* 0xbfb8aa3b39437820 */ /* 0x000fe20000410000 */
[----:B0-----:R-:W-:Y:S01]  /*43b0*/  FMUL.FTZ R80, R159, R165 ;  /* 0x000000a59f507220 */ /* 0x001fe20000410000 */
[----:B------:R-:W-:-:S06]  /*43c0*/  FMUL.FTZ R159, R59, -1.4426950216293334961 ;  /* 0xbfb8aa3b3b9f7820 */ /* 0x000fcc0000410000 */
[----:B------:R-:W0:Y:S08]  /*43d0*/  MUFU.EX2 R159, R159 ;  /* 0x0000009f009f7308 */ /* 0x000e300000000800 */
[----:B------:R-:W1:Y:S01]  /*43e0*/  MUFU.EX2 R67, R67 ;  /* 0x0000004300437308 */ /* 0x000e620000000800 */
[----:B0-----:R-:W-:-:S07]  /*43f0*/  FADD.FTZ R159, R159, 1 ;  /* 0x3f8000009f9f7421 */ /* 0x001fce0000010000 */
[----:B------:R-:W0:Y:S01]  /*4400*/  MUFU.RCP R159, R159 ;  /* 0x0000009f009f7308 */ /* 0x000e220000001000 */
[----:B-1----:R-:W-:-:S07]  /*4410*/  FADD.FTZ R67, R67, 1 ;  /* 0x3f80000043437421 */ /* 0x002fce0000010000 */
[----:B------:R-:W1:Y:S01]  /*4420*/  MUFU.RCP R67, R67 ;  /* 0x0000004300437308 */ /* 0x000e620000001000 */
[----:B0-----:R-:W-:Y:S01]  /*4430*/  FMUL.FTZ R159, R59, R159 ;  /* 0x0000009f3b9f7220 */ /* 0x001fe20000410000 */
[----:B------:R-:W-:-:S06]  /*4440*/  FMUL.FTZ R59, R58, -1.4426950216293334961 ;  /* 0xbfb8aa3b3a3b7820 */ /* 0x000fcc0000410000 */
[----:B------:R-:W0:Y:S01]  /*4450*/  MUFU.EX2 R59, R59 ;  /* 0x0000003b003b7308 */ /* 0x000e220000000800 */
[----:B-1----:R-:W-:Y:S01]  /*4460*/  FMUL.FTZ R67, R57, R67 ;  /* 0x0000004339437220 */ /* 0x002fe20000410000 */
[----:B------:R-:W-:-:S06]  /*4470*/  FMUL.FTZ R57, R55, -1.4426950216293334961 ;  /* 0xbfb8aa3b37397820 */ /* 0x000fcc0000410000 */
[----:B------:R-:W1:Y:S01]  /*4480*/  MUFU.EX2 R57, R57 ;  /* 0x0000003900397308 */ /* 0x000e620000000800 */
[----:B0-----:R-:W-:-:S07]  /*4490*/  FADD.FTZ R59, R59, 1 ;  /* 0x3f8000003b3b7421 */ /* 0x001fce0000010000 */
[----:B------:R-:W0:Y:S01]  /*44a0*/  MUFU.RCP R59, R59 ;  /* 0x0000003b003b7308 */ /* 0x000e220000001000 */
[----:B------:R-:W-:Y:S01]  /*44b0*/  FADD.FTZ R56, R56, -R62 ;  /* 0x8000003e38387221 */ /* 0x000fe20000010000 */
[----:B-1----:R-:W-:-:S03]  /*44c0*/  FADD.FTZ R57, R57, 1 ;  /* 0x3f80000039397421 */ /* 0x002fc60000010000 */
[----:B------:R-:W-:-:S03]  /*44d0*/  FMUL.FTZ R56, R147, R56 ;  /* 0x0000003893387220 */ /* 0x000fc60000410000 */
[----:B------:R-:W1:Y:S01]  /*44e0*/  MUFU.RCP R57, R57 ;  /* 0x0000003900397308 */ /* 0x000e620000001000 */
[----:B------:R-:W-:Y:S01]  /*44f0*/  FFMA.FTZ R56, R149, R56, R144 ;  /* 0x0000003895387223 */ /* 0x000fe20000010090 */
[----:B------:R-:W-:Y:S01]  /*4500*/  FADD.FTZ R53, R53, -R62 ;  /* 0x8000003e35357221 */ /* 0x000fe20000010000 */
[----:B0-----:R-:W-:Y:S02]  /*4510*/  FMUL.FTZ R59, R58, R59 ;  /* 0x0000003b3a3b7220 */ /* 0x001fe40000410000 */
[----:B------:R-:W-:Y:S01]  /*4520*/  FMUL.FTZ R58, R56, -1.4426950216293334961 ;  /* 0xbfb8aa3b383a7820 */ /* 0x000fe20000410000 */
[----:B------:R-:W-:-:S05]  /*4530*/  FMUL.FTZ R53, R147, R53 ;  /* 0x0000003593357220 */ /* 0x000fca0000410000 */
[----:B------:R-:W0:Y:S01]  /*4540*/  MUFU.EX2 R58, R58 ;  /* 0x0000003a003a7308 */ /* 0x000e220000000800 */
[----:B------:R-:W-:Y:S01]  /*4550*/  FFMA.FTZ R53, R65, R53, R154 ;  /* 0x0000003541357223 */ /* 0x000fe2000001009a */
[----:B-1----:R-:W-:-:S03]  /*4560*/  FMUL.FTZ R57, R55, R57 ;  /* 0x0000003937397220 */ /* 0x002fc60000410000 */
[----:B------:R-:W-:Y:S01]  /*4570*/  FMUL.FTZ R55, R53, -1.4426950216293334961 ;  /* 0xbfb8aa3b35377820 */ /* 0x000fe20000410000 */
[----:B------:R-:W-:Y:S05]  /*4580*/  STL [R1+0xe0], R159 ;  /* 0x0000e09f01007387 */ /* 0x000fea0000100800 */
[----:B------:R-:W1:Y:S01]  /*4590*/  MUFU.EX2 R55, R55 ;  /* 0x0000003700377308 */ /* 0x000e620000000800 */
[----:B------:R-:W-:Y:S04]  /*45a0*/  STL [R1+0xdc], R67 ;  /* 0x0000dc4301007387 */ /* 0x000fe80000100800 */
[----:B------:R-:W-:Y:S04]  /*45b0*/  STL [R1+0xd8], R59 ;  /* 0x0000d83b01007387 */ /* 0x000fe80000100800 */
[----:B------:R0:W-:Y:S02]  /*45c0*/  STL [R1+0xd4], R57 ;  /* 0x0000d43901007387 */ /* 0x0001e40000100800 */
[----:B0-----:R-:W-:-:S06]  /*45d0*/  FADD.FTZ R57, R58, 1 ;  /* 0x3f8000003a397421 */ /* 0x001fcc0000010000 */
        /* <DEDUP_REMOVED lines=411> */
[----:B------:R-:W-:Y:S01]  /*5f90*/  FMUL.FTZ R6, R147, R6 ;  /* 0x0000000693067220 */ /* 0x000fe20000410000 */
[----:B------:R-:W-:Y:S04]  /*5fa0*/  STL [R1+0x40], R23 ;  /* 0x0000401701007387 */ /* 0x000fe80000100800 */
[----:B------:R-:W0:Y:S01]  /*5fb0*/  MUFU.EX2 R9, R9 ;  /* 0x0000000900097308 */ /* 0x000e220000000800 */
[----:B------:R-:W-:Y:S01]  /*5fc0*/  FFMA.FTZ R6, R65, R6, R154 ;  /* 0x0000000641067223 */ /* 0x000fe2000001009a */
[----:B------:R-:W-:Y:S01]  /*5fd0*/  STL [R1+0x3c], R22 ;  /* 0x00003c1601007387 */ /* 0x000fe20000100800 */
[----:B-1----:R-:W-:-:S02]  /*5fe0*/  FMUL.FTZ R8, R8, R10 ;  /* 0x0000000a08087220 */ /* 0x002fc40000410000 */
[----:B------:R-:W-:Y:S01]  /*5ff0*/  FMUL.FTZ R10, R6, -1.4426950216293334961 ;  /* 0xbfb8aa3b060a7820 */ /* 0x000fe20000410000 */
[----:B------:R-:W-:Y:S04]  /*6000*/  STL [R1+0x38], R21 ;  /* 0x0000381501007387 */ /* 0x000fe80000100800 */
[----:B------:R-:W-:Y:S04]  /*6010*/  STL [R1+0x34], R20 ;  /* 0x0000341401007387 */ /* 0x000fe80000100800 */
[----:B------:R-:W-:Y:S04]  /*6020*/  STL [R1+0x30], R19 ;  /* 0x0000301301007387 */ /* 0x000fe80000100800 */
[----:B------:R-:W-:Y:S01]  /*6030*/  STL [R1+0x2c], R18 ;  /* 0x00002c1201007387 */ /* 0x000fe20000100800 */
[----:B------:R-:W1:Y:S03]  /*6040*/  MUFU.EX2 R10, R10 ;  /* 0x0000000a000a7308 */ /* 0x000e660000000800 */
[----:B------:R-:W-:Y:S04]  /*6050*/  STL [R1+0x28], R17 ;  /* 0x0000281101007387 */ /* 0x000fe80000100800 */
[----:B------:R-:W-:Y:S04]  /*6060*/  STL [R1+0x24], R16 ;  /* 0x0000241001007387 */ /* 0x000fe80000100800 */
[----:B------:R-:W-:Y:S04]  /*6070*/  STL [R1+0x20], R15 ;  /* 0x0000200f01007387 */ /* 0x000fe80000100800 */
[----:B------:R-:W-:Y:S04]  /*6080*/  STL [R1+0x1c], R14 ;  /* 0x00001c0e01007387 */ /* 0x000fe80000100800 */
[----:B------:R-:W-:Y:S04]  /*6090*/  STL [R1+0x18], R13 ;  /* 0x0000180d01007387 */ /* 0x000fe80000100800 */
[----:B------:R-:W-:Y:S04]  /*60a0*/  STL [R1+0x10], R12 ;  /* 0x0000100c01007387 */ /* 0x000fe80000100800 */
[----:B------:R-:W-:Y:S04]  /*60b0*/  STL [R1+0xc], R11 ;  /* 0x00000c0b01007387 */ /* 0x000fe80000100800 */
[----:B------:R0:W-:Y:S02]  /*60c0*/  STL [R1+0x8], R8 ;  /* 0x0000080801007387 */ /* 0x0001e40000100800 */
[----:B0-----:R-:W-:Y:S01]  /*60d0*/  FADD.FTZ R8, R9, 1 ;  /* 0x3f80000009087421 */ /* 0x001fe20000010000 */
[----:B------:R-:W-:-:S05]  /*60e0*/  FADD.FTZ R165, R5, -R62 ;  /* 0x8000003e05a57221 */ /* 0x000fca0000010000 */
[----:B------:R-:W0:Y:S01]  /*60f0*/  MUFU.RCP R8, R8 ;  /* 0x0000000800087308 */ /* 0x000e220000001000 */
[----:B-1----:R-:W-:Y:S01]  /*6100*/  FADD.FTZ R5, R10, 1 ;  /* 0x3f8000000a057421 */ /* 0x002fe20000010000 */
[----:B------:R-:W-:-:S06]  /*6110*/  FMUL.FTZ R165, R147, R165 ;  /* 0x000000a593a57220 */ /* 0x000fcc0000410000 */
[----:B------:R-:W1:Y:S01]  /*6120*/  MUFU.RCP R5, R5 ;  /* 0x0000000500057308 */ /* 0x000e620000001000 */
[----:B------:R-:W-:Y:S01]  /*6130*/  FFMA.FTZ R165, R155, R165, R83 ;  /* 0x000000a59ba57223 */ /* 0x000fe20000010053 */
[----:B0-----:R-:W-:Y:S01]  /*6140*/  FMUL.FTZ R9, R7, R8 ;  /* 0x0000000807097220 */ /* 0x001fe20000410000 */
[----:B------:R-:W-:Y:S02]  /*6150*/  FADD.FTZ R8, R4, -R62 ;  /* 0x8000003e04087221 */ /* 0x000fe40000010000 */
[----:B------:R-:W-:Y:S02]  /*6160*/  FMUL.FTZ R7, R165, -1.4426950216293334961 ;  /* 0xbfb8aa3ba5077820 */ /* 0x000fe40000410000 */
[----:B------:R-:W-:Y:S02]  /*6170*/  FMUL.FTZ R8, R147, R8 ;  /* 0x0000000893087220 */ /* 0x000fe40000410000 */
[----:B------:R-:W0:Y:S02]  /*6180*/  MUFU.EX2 R4, R7 ;  /* 0x0000000700047308 */ /* 0x000e240000000800 */
[----:B------:R-:W-:Y:S01]  /*6190*/  FFMA.FTZ R164, R79, R8, R76 ;  /* 0x000000084fa47223 */ /* 0x000fe2000001004c */
[----:B-1----:R-:W-:-:S03]  /*61a0*/  FMUL.FTZ R6, R6, R5 ;  /* 0x0000000506067220 */ /* 0x002fc60000410000 */
[----:B------:R-:W-:-:S06]  /*61b0*/  FMUL.FTZ R5, R164, -1.4426950216293334961 ;  /* 0xbfb8aa3ba4057820 */ /* 0x000fcc0000410000 */
[----:B------:R-:W1:Y:S01]  /*61c0*/  MUFU.EX2 R5, R5 ;  /* 0x0000000500057308 */ /* 0x000e620000000800 */
[----:B0-----:R-:W-:Y:S01]  /*61d0*/  FADD.FTZ R4, R4, 1 ;  /* 0x3f80000004047421 */ /* 0x001fe20000010000 */
[----:B------:R-:W-:-:S06]  /*61e0*/  FADD.FTZ R159, R3, -R62 ;  /* 0x8000003e039f7221 */ /* 0x000fcc0000010000 */
[----:B------:R-:W0:Y:S01]  /*61f0*/  MUFU.RCP R4, R4 ;  /* 0x0000000400047308 */ /* 0x000e220000001000 */
[----:B------:R-:W-:Y:S01]  /*6200*/  FMUL.FTZ R159, R147, R159 ;  /* 0x0000009f939f7220 */ /* 0x000fe20000410000 */
[----:B-1----:R-:W-:-:S03]  /*6210*/  FADD.FTZ R3, R5, 1 ;  /* 0x3f80000005037421 */ /* 0x002fc60000010000 */
[----:B------:R-:W-:-:S03]  /*6220*/  FFMA.FTZ R159, R149, R159, R144 ;  /* 0x0000009f959f7223 */ /* 0x000fc60000010090 */
[----:B------:R-:W1:Y:S01]  /*6230*/  MUFU.RCP R3, R3 ;  /* 0x0000000300037308 */ /* 0x000e620000001000 */
[----:B------:R-:W-:Y:S01]  /*6240*/  FADD.FTZ R2, R2, -R62 ;  /* 0x8000003e02027221 */ /* 0x000fe20000010000 */
[----:B0-----:R-:W-:Y:S01]  /*6250*/  FMUL.FTZ R165, R165, R4 ;  /* 0x00000004a5a57220 */ /* 0x001fe20000410000 */
[----:B------:R-:W-:Y:S02]  /*6260*/  FMUL.FTZ R4, R159, -1.4426950216293334961 ;  /* 0xbfb8aa3b9f047820 */ /* 0x000fe40000410000 */
[----:B------:R-:W-:-:S04]  /*6270*/  FMUL.FTZ R2, R147, R2 ;  /* 0x0000000293027220 */ /* 0x000fc80000410000 */
[----:B------:R-:W-:Y:S01]  /*6280*/  FFMA.FTZ R2, R65, R2, R154 ;  /* 0x0000000241027223 */ /* 0x000fe2000001009a */
[----:B------:R-:W0:Y:S01]  /*6290*/  MUFU.EX2 R4, R4 ;  /* 0x0000000400047308 */ /* 0x000e220000000800 */
[----:B-1----:R-:W-:Y:S02]  /*62a0*/  FMUL.FTZ R164, R164, R3 ;  /* 0x00000003a4a47220 */ /* 0x002fe40000410000 */
[----:B------:R-:W-:-:S06]  /*62b0*/  FMUL.FTZ R3, R2, -1.4426950216293334961 ;  /* 0xbfb8aa3b02037820 */ /* 0x000fcc0000410000 */
[----:B------:R-:W1:Y:S01]  /*62c0*/  MUFU.EX2 R3, R3 ;  /* 0x0000000300037308 */ /* 0x000e620000000800 */
[----:B0-----:R-:W-:Y:S01]  /*62d0*/  FADD.FTZ R4, R4, 1 ;  /* 0x3f80000004047421 */ /* 0x001fe20000010000 */
[----:B------:R-:W-:Y:S01]  /*62e0*/  FADD.FTZ R5, R102, -R62 ;  /* 0x8000003e66057221 */ /* 0x000fe20000010000 */
[----:B------:R-:W-:Y:S05]  /*62f0*/  STL [R1+0x4], R9 ;  /* 0x0000040901007387 */ /* 0x000fea0000100800 */
[----:B------:R-:W0:Y:S01]  /*6300*/  MUFU.RCP R4, R4 ;  /* 0x0000000400047308 */ /* 0x000e220000001000 */
[----:B------:R-:W-:Y:S01]  /*6310*/  FMUL.FTZ R5, R147, R5 ;  /* 0x0000000593057220 */ /* 0x000fe20000410000 */
[----:B------:R1:W-:Y:S02]  /*6320*/  STL [R1], R6 ;  /* 0x0000000601007387 */ /* 0x0003e40000100800 */
[----:B-1----:R-:W-:Y:S01]  /*6330*/  FADD.FTZ R6, R3, 1 ;  /* 0x3f80000003067421 */ /* 0x002fe20000010000 */
[----:B------:R-:W-:-:S03]  /*6340*/  FFMA.FTZ R3, R155, R5, R83 ;  /* 0x000000059b037223 */ /* 0x000fc60000010053 */
[----:B------:R1:W2:Y:S01]  /*6350*/  MUFU.RCP R5, R6 ;  /* 0x0000000600057308 */ /* 0x0002a20000001000 */
[----:B------:R-:W-:Y:S01]  /*6360*/  FADD.FTZ R70, R70, -R62 ;  /* 0x8000003e46467221 */ /* 0x000fe20000010000 */
[----:B0-----:R-:W-:-:S03]  /*6370*/  FMUL.FTZ R159, R159, R4 ;  /* 0x000000049f9f7220 */ /* 0x001fc60000410000 */
[----:B------:R-:W-:Y:S01]  /*6380*/  FMUL.FTZ R4, R147, R70 ;  /* 0x0000004693047220 */ /* 0x000fe20000410000 */
[----:B-1----:R-:W-:-:S03]  /*6390*/  FMUL.FTZ R6, R3, -1.4426950216293334961 ;  /* 0xbfb8aa3b03067820 */ /* 0x002fc60000410000 */
[----:B------:R-:W-:-:S03]  /*63a0*/  FFMA.FTZ R4, R79, R4, R76 ;  /* 0x000000044f047223 */ /* 0x000fc6000001004c */
[----:B------:R-:W0:Y:S01]  /*63b0*/  MUFU.EX2 R6, R6 ;  /* 0x0000000600067308 */ /* 0x000e220000000800 */
[----:B--2---:R-:W-:Y:S01]  /*63c0*/  FMUL.FTZ R2, R2, R5 ;  /* 0x0000000502027220 */ /* 0x004fe20000410000 */
[----:B------:R-:W-:-:S06]  /*63d0*/  FMUL.FTZ R5, R4, -1.4426950216293334961 ;  /* 0xbfb8aa3b04057820 */ /* 0x000fcc0000410000 */
[----:B------:R-:W1:Y:S01]  /*63e0*/  MUFU.EX2 R5, R5 ;  /* 0x0000000500057308 */ /* 0x000e620000000800 */
[----:B------:R-:W-:Y:S01]  /*63f0*/  FADD.FTZ R7, R103, -R62 ;  /* 0x8000003e67077221 */ /* 0x000fe20000010000 */
[----:B0-----:R-:W-:-:S03]  /*6400*/  FADD.FTZ R6, R6, 1 ;  /* 0x3f80000006067421 */ /* 0x001fc60000010000 */
[----:B------:R-:W-:-:S03]  /*6410*/  FMUL.FTZ R7, R147, R7 ;  /* 0x0000000793077220 */ /* 0x000fc60000410000 */
[----:B------:R-:W0:Y:S01]  /*6420*/  MUFU.RCP R6, R6 ;  /* 0x0000000600067308 */ /* 0x000e220000001000 */
[----:B-1----:R-:W-:Y:S01]  /*6430*/  FADD.FTZ R8, R5, 1 ;  /* 0x3f80000005087421 */ /* 0x002fe20000010000 */
[----:B------:R-:W-:-:S06]  /*6440*/  FFMA.FTZ R5, R149, R7, R144 ;  /* 0x0000000795057223 */ /* 0x000fcc0000010090 */
[----:B------:R1:W2:Y:S01]  /*6450*/  MUFU.RCP R7, R8 ;  /* 0x0000000800077308 */ /* 0x0002a20000001000 */
[----:B------:R-:W-:Y:S01]  /*6460*/  FADD.FTZ R71, R71, -R62 ;  /* 0x8000003e47477221 */ /* 0x000fe20000010000 */
[----:B-1----:R-:W-:Y:S01]  /*6470*/  FMUL.FTZ R8, R5, -1.4426950216293334961 ;  /* 0xbfb8aa3b05087820 */ /* 0x002fe20000410000 */
[----:B0-----:R-:W-:Y:S02]  /*6480*/  FMUL.FTZ R3, R3, R6 ;  /* 0x0000000603037220 */ /* 0x001fe40000410000 */
[----:B------:R-:W-:-:S03]  /*6490*/  FMUL.FTZ R6, R147, R71 ;  /* 0x0000004793067220 */ /* 0x000fc60000410000 */
[----:B------:R-:W0:Y:S01]  /*64a0*/  MUFU.EX2 R8, R8 ;  /* 0x0000000800087308 */ /* 0x000e220000000800 */
[----:B------:R-:W-:Y:S01]  /*64b0*/  FFMA.FTZ R6, R65, R6, R154 ;  /* 0x0000000641067223 */ /* 0x000fe2000001009a */
[----:B--2---:R-:W-:-:S03]  /*64c0*/  FMUL.FTZ R4, R4, R7 ;  /* 0x0000000704047220 */ /* 0x004fc60000410000 */
        /* <DEDUP_REMOVED lines=10> */
[----:B0-----:R-:W-:Y:S01]  /*6570*/  FMUL.FTZ R5, R5, R8 ;  /* 0x0000000805057220 */ /* 0x001fe20000410000 */
[----:B-1----:R-:W-:Y:S02]  /*6580*/  FMUL.FTZ R10, R7, -1.4426950216293334961 ;  /* 0xbfb8aa3b070a7820 */ /* 0x002fe40000410000 */
[----:B------:R-:W-:-:S04]  /*6590*/  FMUL.FTZ R8, R147, R72 ;  /* 0x0000004893087220 */ /* 0x000fc80000410000 */
[----:B------:R-:W-:Y:S01]  /*65a0*/  FFMA.FTZ R8, R79, R8, R76 ;  /* 0x000000084f087223 */ /* 0x000fe2000001004c */
[----:B------:R-:W0:Y:S01]  /*65b0*/  MUFU.EX2 R10, R10 ;  /* 0x0000000a000a7308 */ /* 0x000e220000000800 */
[----:B--2---:R-:W-:Y:S02]  /*65c0*/  FMUL.FTZ R6, R6, R9 ;  /* 0x0000000906067220 */ /* 0x004fe40000410000 */
        /* <DEDUP_REMOVED lines=338> */
[----:B0-----:R-:W-:-:S07]  /*7af0*/  FADD.FTZ R52, R52, 1 ;  /* 0x3f80000034347421 */ /* 0x001fce0000010000 */
[----:B------:R0:W2:Y:S02]  /*7b00*/  MUFU.RCP R53, R52 ;  /* 0x0000003400357308 */ /* 0x0000a40000001000 */
[----:B0-----:R-:W-:Y:S01]  /*7b10*/  FADD.FTZ R52, R136, -R62 ;  /* 0x8000003e88347221 */ /* 0x001fe20000010000 */
[----:B-1----:R-:W-:-:S03]  /*7b20*/  FADD.FTZ R54, R51, 1 ;  /* 0x3f80000033367421 */ /* 0x002fc60000010000 */
[----:B------:R-:W-:-:S04]  /*7b30*/  FMUL.FTZ R52, R147, R52 ;  /* 0x0000003493347220 */ /* 0x000fc80000410000 */
[----:B------:R-:W-:Y:S01]  /*7b40*/  FFMA.FTZ R51, R155, R52, R83 ;  /* 0x000000349b337223 */ /* 0x000fe20000010053 */
[----:B--2---:R-:W-:-:S03]  /*7b50*/  FMUL.FTZ R49, R49, R53 ;  /* 0x0000003531317220 */ /* 0x004fc60000410000 */
[----:B------:R-:W-:Y:S01]  /*7b60*/  FMUL.FTZ R53, R51, -1.4426950216293334961 ;  /* 0xbfb8aa3b33357820 */ /* 0x000fe20000410000 */
[----:B------:R-:W0:Y:S01]  /*7b70*/  MUFU.RCP R52, R54 ;  /* 0x0000003600347308 */ /* 0x000e220000001000 */
[----:B------:R-:W-:-:S07]  /*7b80*/  FADD.FTZ R94, R94, -R62 ;  /* 0x8000003e5e5e7221 */ /* 0x000fce0000010000 */
[----:B------:R-:W1:Y:S01]  /*7b90*/  MUFU.EX2 R53, R53 ;  /* 0x0000003500357308 */ /* 0x000e620000000800 */
[----:B------:R-:W-:Y:S01]  /*7ba0*/  FMUL.FTZ R67, R147, R94 ;  /* 0x0000005e93437220 */ /* 0x000fe20000410000 */
[--C-:B------:R-:W-:Y:S01]  /*7bb0*/  FADD.FTZ R118, R138, -R62.reuse ;  /* 0x8000003e8a767221 */ /* 0x100fe20000010000 */
[--C-:B------:R-:W-:Y:S01]  /*7bc0*/  FADD.FTZ R122, R140, -R62.reuse ;  /* 0x8000003e8c7a7221 */ /* 0x100fe20000010000 */
[----:B------:R-:W-:Y:S01]  /*7bd0*/  FADD.FTZ R142, R142, -R62 ;  /* 0x8000003e8e8e7221 */ /* 0x000fe20000010000 */
[----:B------:R-:W-:Y:S01]  /*7be0*/  FFMA.FTZ R67, R79, R67, R76 ;  /* 0x000000434f437223 */ /* 0x000fe2000001004c */
[C---:B------:R-:W-:Y:S01]  /*7bf0*/  FMUL.FTZ R118, R147.reuse, R118 ;  /* 0x0000007693767220 */ /* 0x040fe20000410000 */
[C---:B------:R-:W-:Y:S01]  /*7c00*/  FMUL.FTZ R122, R147.reuse, R122 ;  /* 0x0000007a937a7220 */ /* 0x040fe20000410000 */
[----:B------:R-:W-:Y:S01]  /*7c10*/  FMUL.FTZ R127, R147, R142 ;  /* 0x0000008e937f7220 */ /* 0x000fe20000410000 */
[----:B0-----:R-:W-:Y:S01]  /*7c20*/  FMUL.FTZ R50, R50, R52 ;  /* 0x0000003432327220 */ /* 0x001fe20000410000 */
[----:B------:R-:W-:Y:S01]  /*7c30*/  FMUL.FTZ R52, R67, -1.4426950216293334961 ;  /* 0xbfb8aa3b43347820 */ /* 0x000fe20000410000 */
[C-C-:B------:R-:W-:Y:S01]  /*7c40*/  FFMA.FTZ R118, R155.reuse, R118, R83.reuse ;  /* 0x000000769b767223 */ /* 0x140fe20000010053 */
[C-C-:B------:R-:W-:Y:S01]  /*7c50*/  FFMA.FTZ R122, R155.reuse, R122, R83.reuse ;  /* 0x0000007a9b7a7223 */ /* 0x140fe20000010053 */
[----:B------:R-:W-:-:S02]  /*7c60*/  FFMA.FTZ R127, R155, R127, R83 ;  /* 0x0000007f9b7f7223 */ /* 0x000fc40000010053 */
[----:B------:R-:W2:Y:S01]  /*7c70*/  LDL.LU R83, [R1+0x16c] ;  /* 0x00016c0001537983 */ /* 0x000ea20000300800 */
[----:B-1----:R-:W-:-:S03]  /*7c80*/  FADD.FTZ R53, R53, 1 ;  /* 0x3f80000035357421 */ /* 0x002fc60000010000 */
[----:B------:R-:W3:Y:S01]  /*7c90*/  LDL.LU R155, [R1+0x168] ;  /* 0x00016800019b7983 */ /* 0x000ee20000300800 */
[----:B------:R-:W0:Y:S01]  /*7ca0*/  MUFU.EX2 R52, R52 ;  /* 0x0000003400347308 */ /* 0x000e220000000800 */
[----:B------:R-:W-:-:S07]  /*7cb0*/  FADD.FTZ R116, R137, -R62 ;  /* 0x8000003e89747221 */ /* 0x000fce0000010000 */
[----:B------:R-:W1:Y:S01]  /*7cc0*/  MUFU.RCP R53, R53 ;  /* 0x0000003500357308 */ /* 0x000e620000001000 */
[----:B------:R-:W-:-:S04]  /*7cd0*/  FMUL.FTZ R116, R147, R116 ;  /* 0x0000007493747220 */ /* 0x000fc80000410000 */
[----:B------:R-:W-:Y:S01]  /*7ce0*/  FFMA.FTZ R116, R149, R116, R144 ;  /* 0x0000007495747223 */ /* 0x000fe20000010090 */
[----:B0-----:R-:W-:Y:S01]  /*7cf0*/  FADD.FTZ R52, R52, 1 ;  /* 0x3f80000034347421 */ /* 0x001fe20000010000 */
[----:B-1----:R-:W-:Y:S02]  /*7d00*/  FMUL.FTZ R51, R51, R53 ;  /* 0x0000003533337220 */ /* 0x002fe40000410000 */
[----:B------:R-:W-:-:S03]  /*7d10*/  FMUL.FTZ R53, R116, -1.4426950216293334961 ;  /* 0xbfb8aa3b74357820 */ /* 0x000fc60000410000 */
[----:B------:R-:W0:Y:S01]  /*7d20*/  MUFU.RCP R52, R52 ;  /* 0x0000003400347308 */ /* 0x000e220000001000 */
[----:B------:R-:W-:-:S07]  /*7d30*/  FADD.FTZ R95, R95, -R62 ;  /* 0x8000003e5f5f7221 */ /* 0x000fce0000010000 */
[----:B------:R-:W1:Y:S01]  /*7d40*/  MUFU.EX2 R53, R53 ;  /* 0x0000003500357308 */ /* 0x000e620000000800 */
[----:B------:R-:W-:-:S04]  /*7d50*/  FMUL.FTZ R95, R147, R95 ;  /* 0x0000005f935f7220 */ /* 0x000fc80000410000 */
[----:B------:R-:W-:Y:S01]  /*7d60*/  FFMA.FTZ R117, R65, R95, R154 ;  /* 0x0000005f41757223 */ /* 0x000fe2000001009a */
[----:B0-----:R-:W-:-:S03]  /*7d70*/  FMUL.FTZ R67, R67, R52 ;  /* 0x0000003443437220 */ /* 0x001fc60000410000 */
[----:B------:R-:W-:Y:S01]  /*7d80*/  FMUL.FTZ R52, R117, -1.4426950216293334961 ;  /* 0xbfb8aa3b75347820 */ /* 0x000fe20000410000 */
[----:B-1----:R-:W-:-:S05]  /*7d90*/  FADD.FTZ R53, R53, 1 ;  /* 0x3f80000035357421 */ /* 0x002fca0000010000 */
[----:B------:R-:W0:Y:S08]  /*7da0*/  MUFU.EX2 R52, R52 ;  /* 0x0000003400347308 */ /* 0x000e300000000800 */
[----:B------:R-:W1:Y:S01]  /*7db0*/  MUFU.RCP R53, R53 ;  /* 0x0000003500357308 */ /* 0x000e620000001000 */
[----:B0-----:R-:W-:Y:S01]  /*7dc0*/  FADD.FTZ R52, R52, 1 ;  /* 0x3f80000034347421 */ /* 0x001fe20000010000 */
[----:B-1----:R-:W-:Y:S01]  /*7dd0*/  FMUL.FTZ R116, R116, R53 ;  /* 0x0000003574747220 */ /* 0x002fe20000410000 */
[----:B------:R-:W-:-:S05]  /*7de0*/  FMUL.FTZ R53, R118, -1.4426950216293334961 ;  /* 0xbfb8aa3b76357820 */ /* 0x000fca0000410000 */
        /* <DEDUP_REMOVED lines=29> */
[----:B------:R-:W0:Y:S08]  /*7fc0*/  MUFU.RCP R52, R52 ;  /* 0x0000003400347308 */ /* 0x000e300000001000 */
[----:B------:R-:W1:Y:S01]  /*7fd0*/  MUFU.EX2 R53, R53 ;  /* 0x0000003500357308 */ /* 0x000e620000000800 */
[----:B------:R-:W-:-:S04]  /*7fe0*/  FADD.FTZ R98, R98, -R62 ;  /* 0x8000003e62627221 */ /* 0x000fc80000010000 */
[----:B------:R-:W-:Y:S01]  /*7ff0*/  FMUL.FTZ R98, R147, R98 ;  /* 0x0000006293627220 */ /* 0x000fe20000410000 */
[----:B0-----:R-:W-:-:S03]  /*8000*/  FMUL.FTZ R121, R121, R52 ;  /* 0x0000003479797220 */ /* 0x001fc60000410000 */
[----:B------:R-:W-:Y:S01]  /*8010*/  FFMA.FTZ R123, R79, R98, R76 ;  /* 0x000000624f7b7223 */ /* 0x000fe2000001004c */
[----:B-1----:R-:W-:-:S03]  /*8020*/  FADD.FTZ R52, R53, 1 ;  /* 0x3f80000035347421 */ /* 0x002fc60000010000 */
[----:B------:R-:W-:-:S03]  /*8030*/  FMUL.FTZ R54, R123, -1.4426950216293334961 ;  /* 0xbfb8aa3b7b367820 */ /* 0x000fc60000410000 */
[----:B------:R-:W0:Y:S01]  /*8040*/  MUFU.RCP R52, R52 ;  /* 0x0000003400347308 */ /* 0x000e220000001000 */
[----:B------:R-:W-:-:S07]  /*8050*/  FADD.FTZ R141, R141, -R62 ;  /* 0x8000003e8d8d7221 */ /* 0x000fce0000010000 */
[----:B------:R-:W1:Y:S01]  /*8060*/  MUFU.EX2 R54, R54 ;  /* 0x0000003600367308 */ /* 0x000e620000000800 */
[----:B------:R-:W-:Y:S01]  /*8070*/  FMUL.FTZ R125, R147, R141 ;  /* 0x0000008d937d7220 */ /* 0x000fe20000410000 */
[----:B------:R-:W-:-:S03]  /*8080*/  FADD.FTZ R99, R99, -R62 ;  /* 0x8000003e63637221 */ /* 0x000fc60000010000 */
[----:B------:R-:W-:Y:S01]  /*8090*/  FFMA.FTZ R125, R149, R125, R144 ;  /* 0x0000007d957d7223 */ /* 0x000fe20000010090 */
[----:B------:R-:W-:Y:S01]  /*80a0*/  FMUL.FTZ R99, R147, R99 ;  /* 0x0000006393637220 */ /* 0x000fe20000410000 */
[----:B0-----:R-:W-:Y:S02]  /*80b0*/  FMUL.FTZ R122, R122, R52 ;  /* 0x000000347a7a7220 */ /* 0x001fe40000410000 */
[----:B------:R-:W-:Y:S01]  /*80c0*/  FMUL.FTZ R52, R125, -1.4426950216293334961 ;  /* 0xbfb8aa3b7d347820 */ /* 0x000fe20000410000 */
[----:B------:R-:W-:Y:S01]  /*80d0*/  FFMA.FTZ R126, R65, R99, R154 ;  /* 0x00000063417e7223 */ /* 0x000fe2000001009a */
[----:B-1----:R-:W-:-:S03]  /*80e0*/  FADD.FTZ R53, R54, 1 ;  /* 0x3f80000036357421 */ /* 0x002fc60000010000 */
[----:B------:R-:W-:Y:S01]  /*80f0*/  FMUL.FTZ R54, R126, -1.4426950216293334961 ;  /* 0xbfb8aa3b7e367820 */ /* 0x000fe20000410000 */
[----:B------:R-:W0:Y:S08]  /*8100*/  MUFU.EX2 R52, R52 ;  /* 0x0000003400347308 */ /* 0x000e300000000800 */
[----:B------:R-:W1:Y:S08]  /*8110*/  MUFU.RCP R53, R53 ;  /* 0x0000003500357308 */ /* 0x000e700000001000 */
[----:B------:R-:W4:Y:S01]  /*8120*/  MUFU.EX2 R54, R54 ;  /* 0x0000003600367308 */ /* 0x000f220000000800 */
[----:B0-----:R-:W-:Y:S01]  /*8130*/  FADD.FTZ R52, R52, 1 ;  /* 0x3f80000034347421 */ /* 0x001fe20000010000 */
[----:B-1----:R-:W-:-:S06]  /*8140*/  FMUL.FTZ R123, R123, R53 ;  /* 0x000000357b7b7220 */ /* 0x002fcc0000410000 */
[----:B------:R4:W0:Y:S02]  /*8150*/  MUFU.RCP R53, R52 ;  /* 0x0000003400357308 */ /* 0x0008240000001000 */
[----:B----4-:R-:W-:Y:S01]  /*8160*/  FADD.FTZ R52, R54, 1 ;  /* 0x3f80000036347421 */ /* 0x010fe20000010000 */
[----:B------:R-:W-:-:S05]  /*8170*/  FMUL.FTZ R54, R127, -1.4426950216293334961 ;  /* 0xbfb8aa3b7f367820 */ /* 0x000fca0000410000 */
[----:B------:R-:W1:Y:S08]  /*8180*/  MUFU.RCP R52, R52 ;  /* 0x0000003400347308 */ /* 0x000e700000001000 */
[----:B------:R-:W4:Y:S01]  /*8190*/  MUFU.EX2 R54, R54 ;  /* 0x0000003600367308 */ /* 0x000f220000000800 */
[----:B0-----:R-:W-:Y:S01]  /*81a0*/  FMUL.FTZ R125, R125, R53 ;  /* 0x000000357d7d7220 */ /* 0x001fe20000410000 */
[----:B------:R-:W-:Y:S01]  /*81b0*/  F2FP.BF16.F32.PACK_AB R53, R66, R153 ;  /* 0x000000994235723e */ /* 0x000fe200000010ff */
[----:B-1----:R-:W-:Y:S01]  /*81c0*/  FMUL.FTZ R126, R126, R52 ;  /* 0x000000347e7e7220 */ /* 0x002fe20000410000 */
[----:B------:R-:W-:-:S02]  /*81d0*/  F2FP.BF16.F32.PACK_AB R52, R148, R63 ;  /* 0x0000003f9434723e */ /* 0x000fc400000010ff */
[C---:B------:R-:W-:Y:S01]  /*81e0*/  PRMT R55, R53.reuse, 0x7610, R55 ;  /* 0x0000761035377816 */ /* 0x040fe20000000037 */
[----:B----4-:R-:W-:Y:S01]  /*81f0*/  FADD.FTZ R54, R54, 1 ;  /* 0x3f80000036367421 */ /* 0x010fe20000010000 */
[----:B------:R-:W-:Y:S02]  /*8200*/  PRMT R53, R53, 0x7632, R53 ;  /* 0x0000763235357816 */ /* 0x000fe40000000035 */
[----:B------:R-:W-:Y:S01]  /*8210*/  PRMT R56, R52, 0x7632, R56 ;  /* 0x0000763234387816 */ /* 0x000fe20000000038 */
[----:B------:R-:W0:Y:S01]  /*8220*/  MUFU.RCP R58, R54 ;  /* 0x00000036003a7308 */ /* 0x000e220000001000 */
[----:B------:R-:W-:Y:S04]  /*8230*/  STG.E.U16 desc[UR6][R60.64], R55 ;  /* 0x000000373c007986 */ /* 0x000fe8000c101506 */
[----:B------:R1:W-:Y:S04]  /*8240*/  STG.E.U16 desc[UR6][R60.64+0x2], R53 ;  /* 0x000002353c007986 */ /* 0x0003e8000c101506 */
[----:B------:R-:W-:Y:S04]  /*8250*/  STG.E.U16 desc[UR6][R60.64+0x4], R52 ;  /* 0x000004343c007986 */ /* 0x000fe8000c101506 */
[----:B------:R4:W-:Y:S01]  /*8260*/  STG.E.U16 desc[UR6][R60.64+0x6], R56 ;  /* 0x000006383c007986 */ /* 0x0009e2000c101506 */
[-C--:B-1----:R-:W-:Y:S01]  /*8270*/  IADD3.X R53, RZ, R69.reuse, RZ, P5, !PT ;  /* 0x00000045ff357210 */ /* 0x082fe20002ffe4ff */
[----:B------:R-:W-:Y:S01]  /*8280*/  FADD.FTZ R101, R101, -R62 ;  /* 0x8000003e65657221 */ /* 0x000fe20000010000 */
[----:B------:R-:W-:-:S02]  /*8290*/  IADD3.X R57, RZ, R69, RZ, P4, !PT ;  /* 0x00000045ff397210 */ /* 0x000fc400027fe4ff */
[----:B----4-:R-:W-:Y:S02]  /*82a0*/  IADD3.X R61, RZ, R69, RZ, P0, !PT ;  /* 0x00000045ff3d7210 */ /* 0x010fe400007fe4ff */
[----:B------:R-:W-:-:S04]  /*82b0*/  LEA R52, P0, R163, UR4, 0x1 ;  /* 0x00000004a3347c11 */ /* 0x000fc8000f8008ff */
[----:B------:R-:W-:Y:S02]  /*82c0*/  LEA.HI.X R53, R163, UR5, R53, 0x1, P0 ;  /* 0x00000005a3357c11 */ /* 0x000fe400080f0c35 */
[C---:B------:R-:W-:Y:S01]  /*82d0*/  LEA R56, P0, R162.reuse, UR4, 0x1 ;  /* 0x00000004a2387c11 */ /* 0x040fe2000f8008ff */
[----:B------:R-:W-:Y:S01]  /*82e0*/  FMUL.FTZ R101, R147, R101 ;  /* 0x0000006593657220 */ /* 0x000fe20000410000 */
[----:B0-----:R-:W-:Y:S01]  /*82f0*/  FMUL.FTZ R127, R127, R58 ;  /* 0x0000003a7f7f7220 */ /* 0x001fe20000410000 */
[----:B------:R-:W-:Y:S02]  /*8300*/  IADD3.X R59, RZ, R69, RZ, P2, !PT ;  /* 0x00000045ff3b7210 */ /* 0x000fe400017fe4ff */
[----:B------:R-:W-:Y:S02]  /*8310*/  LEA.HI.X R57, R162, UR5, R57, 0x1, P0 ;  /* 0x00000005a2397c11 */ /* 0x000fe400080f0c39 */
[----:B------:R-:W-:Y:S01]  /*8320*/  LEA R58, P0, R161, UR4, 0x1 ;  /* 0x00000004a13a7c11 */ /* 0x000fe2000f8008ff */
[----:B------:R-:W-:Y:S01]  /*8330*/  FFMA.FTZ R124, R149, R101, R144 ;  /* 0x00000065957c7223 */ /* 0x000fe20000010090 */
[----:B------:R-:W-:Y:S01]  /*8340*/  IADD3.X R55, RZ, R69, RZ, P3, !PT ;  /* 0x00000045ff377210 */ /* 0x000fe20001ffe4ff */
[----:B------:R-:W4:Y:S01]  /*8350*/  LDL.LU R144, [R1+0x164] ;  /* 0x0001640001907983 */ /* 0x000f220000300800 */
[----:B------:R-:W-:-:S02]  /*8360*/  LEA R54, P2, R158, UR4, 0x1 ;  /* 0x000000049e367c11 */ /* 0x000fc4000f8408ff */
[----:B------:R-:W-:Y:S01]  /*8370*/  LEA.HI.X R59, R161, UR5, R59, 0x1, P0 ;  /* 0x00000005a13b7c11 */ /* 0x000fe200080f0c3b */
[----:B------:R-:W2:Y:S01]  /*8380*/  LDL.LU R149, [R1+0x160] ;  /* 0x0001600001957983 */ /* 0x000ea20000300800 */
[----:B------:R-:W-:Y:S02]  /*8390*/  LEA.HI.X R55, R158, UR5, R55, 0x1, P2 ;  /* 0x000000059e377c11 */ /* 0x000fe400090f0c37 */
[C---:B------:R-:W-:Y:S01]  /*83a0*/  LEA R70, P0, R160.reuse, UR4, 0x1 ;  /* 0x00000004a0467c11 */ /* 0x040fe2000f8008ff */
[----:B------:R-:W4:Y:S01]  /*83b0*/  LDL.LU R66, [R1+0x15c] ;  /* 0x00015c0001427983 */ /* 0x000f220000300800 */
[C---:B------:R-:W-:Y:S02]  /*83c0*/  LEA R60, P2, R157.reuse, UR4, 0x1 ;  /* 0x000000049d3c7c11 */ /* 0x040fe4000f8408ff */
[----:B------:R-:W-:Y:S01]  /*83d0*/  LEA.HI.X R71, R160, UR5, R61, 0x1, P0 ;  /* 0x00000005a0477c11 */ /* 0x000fe200080f0c3d */
[----:B------:R-:W4:Y:S01]  /*83e0*/  LDL.LU R153, [R1+0x158] ;  /* 0x0001580001997983 */ /* 0x000f220000300800 */
[----:B------:R-:W-:-:S02]  /*83f0*/  LEA.HI.X R61, R157, UR5, R152, 0x1, P2 ;  /* 0x000000059d3d7c11 */ /* 0x000fc400090f0c98 */
[----:B------:R-:W-:Y:S01]  /*8400*/  LEA R74, P0, R151, UR4, 0x1 ;  /* 0x00000004974a7c11 */ /* 0x000fe2000f8008ff */
[----:B------:R-:W4:Y:S01]  /*8410*/  LDL.LU R148, [R1+0x154] ;  /* 0x0001540001947983 */ /* 0x000f220000300800 */
[----:B------:R-:W-:-:S03]  /*8420*/  LEA R72, P2, R156, UR4, 0x1 ;  /* 0x000000049c487c11 */ /* 0x000fc6000f8408ff */
[----:B------:R-:W4:Y:S01]  /*8430*/  LDL.LU R63, [R1+0x150] ;  /* 0x00015000013f7983 */ /* 0x000f220000300800 */
[----:B------:R-:W-:-:S03]  /*8440*/  LEA.HI.X R75, R151, UR5, R77, 0x1, P0 ;  /* 0x00000005974b7c11 */ /* 0x000fc600080f0c4d */
[----:B------:R-:W4:Y:S01]  /*8450*/  LDL.LU R106, [R1+0xe4] ;  /* 0x0000e400016a7983 */ /* 0x000f220000300800 */
[----:B------:R-:W-:Y:S02]  /*8460*/  LEA.HI.X R73, R156, UR5, R0, 0x1, P2 ;  /* 0x000000059c497c11 */ /* 0x000fe400090f0c00 */
[C---:B------:R-:W-:Y:S01]  /*8470*/  LEA R88, P0, R150.reuse, UR4, 0x1 ;  /* 0x0000000496587c11 */ /* 0x040fe2000f8008ff */
[----:B------:R-:W4:Y:S01]  /*8480*/  LDL.LU R152, [R1+0x14c] ;  /* 0x00014c0001987983 */ /* 0x000f220000300800 */
[C---:B---3--:R-:W-:Y:S02]  /*8490*/  LEA R86, P2, R155.reuse, UR4, 0x1 ;  /* 0x000000049b567c11 */ /* 0x048fe4000f8408ff */
[----:B------:R-:W-:Y:S01]  /*84a0*/  LEA.HI.X R89, R150, UR5, R64, 0x1, P0 ;  /* 0x0000000596597c11 */ /* 0x000fe200080f0c40 */
[----:B------:R-:W3:Y:S01]  /*84b0*/  LDL.LU R77, [R1+0x148] ;  /* 0x00014800014d7983 */ /* 0x000ee20000300800 */
[----:B------:R-:W-:-:S03]  /*84c0*/  LEA.HI.X R87, R155, UR5, R146, 0x1, P2 ;  /* 0x000000059b577c11 */ /* 0x000fc600090f0c92 */
[----:B------:R-:W3:Y:S04]  /*84d0*/  LDL.LU R0, [R1+0x144] ;  /* 0x0001440001007983 */ /* 0x000ee80000300800 */
[----:B------:R-:W3:Y:S04]  /*84e0*/  LDL.LU R64, [R1+0x140] ;  /* 0x0001400001407983 */ /* 0x000ee80000300800 */
[----:B------:R-:W3:Y:S01]  /*84f0*/  LDL.LU R146, [R1+0x13c] ;  /* 0x00013c0001927983 */ /* 0x000ee20000300800 */
[----:B------:R-:W-:-:S04]  /*8500*/  FADD.FTZ R100, R100, -R62 ;  /* 0x8000003e64647221 */ /* 0x000fc80000010000 */
[----:B------:R-:W-:-:S04]  /*8510*/  FMUL.FTZ R100, R147, R100 ;  /* 0x0000006493647220 */ /* 0x000fc80000410000 */
[----:B------:R-:W-:Y:S01]  /*8520*/  FFMA.FTZ R76, R79, R100, R76 ;  /* 0x000000644f4c7223 */ /* 0x000fe2000001004c */
[----:B--2---:R-:W-:-:S04]  /*8530*/  LEA R92, P0, R149, UR4, 0x1 ;  /* 0x00000004955c7c11 */ /* 0x004fc8000f8008ff */
[----:B------:R-:W-:Y:S02]  /*8540*/  LEA.HI.X R93, R149, UR5, R81, 0x1, P0 ;  /* 0x00000005955d7c11 */ /* 0x000fe400080f0c51 */
[----:B------:R-:W2:Y:S01]  /*8550*/  LDL.LU R81, [R1+0x138] ;  /* 0x0001380001517983 */ /* 0x000ea20000300800 */
[C---:B----4-:R-:W-:Y:S02]  /*8560*/  LEA R90, P2, R153.reuse, UR4, 0x1 ;  /* 0x00000004995a7c11 */ /* 0x050fe4000f8408ff */
[C---:B------:R-:W-:Y:S02]  /*8570*/  LEA R96, P0, R148.reuse, UR4, 0x1 ;  /* 0x0000000494607c11 */ /* 0x040fe4000f8008ff */
[----:B------:R-:W-:Y:S02]  /*8580*/  LEA.HI.X R91, R153, UR5, R85, 0x1, P2 ;  /* 0x00000005995b7c11 */ /* 0x000fe400090f0c55 */
[----:B------:R-:W4:Y:S01]  /*8590*/  LDL.LU R85, [R1+0x134] ;  /* 0x0001340001557983 */ /* 0x000f220000300800 */
[----:B------:R-:W-:-:S03]  /*85a0*/  LEA.HI.X R97, R148, UR5, R145, 0x1, P0 ;  /* 0x0000000594617c11 */ /* 0x000fc600080f0c91 */
[----:B------:R-:W2:Y:S01]  /*85b0*/  LDL.LU R145, [R1+0x130] ;  /* 0x0001300001917983 */ /* 0x000ea20000300800 */
[----:B------:R-:W-:-:S04]  /*85c0*/  LEA R94, P2, R152, UR4, 0x1 ;  /* 0x00000004985e7c11 */ /* 0x000fc8000f8408ff */
[----:B------:R-:W-:Y:S02]  /*85d0*/  LEA.HI.X R95, R152, UR5, R84, 0x1, P2 ;  /* 0x00000005985f7c11 */ /* 0x000fe400090f0c54 */
[----:B------:R-:W2:Y:S01]  /*85e0*/  LDL.LU R84, [R1+0x12c] ;  /* 0x00012c0001547983 */ /* 0x000ea20000300800 */
[----:B---3--:R-:W-:-:S04]  /*85f0*/  LEA R100, P0, R0, UR4, 0x1 ;  /* 0x0000000400647c11 */ /* 0x008fc8000f8008ff */
[----:B------:R-:W-:Y:S02]  /*8600*/  LEA.HI.X R101, R0, UR5, R83, 0x1, P0 ;  /* 0x0000000500657c11 */ /* 0x000fe400080f0c53 */
[----:B------:R-:W3:Y:S01]  /*8610*/  LDL.LU R83, [R1+0x128] ;  /* 0x0001280001537983 */ /* 0x000ee20000300800 */
[----:B------:R-:W-:-:S04]  /*8620*/  LEA R98, P2, R146, UR4, 0x1 ;  /* 0x0000000492627c11 */ /* 0x000fc8000f8408ff */
[----:B------:R-:W-:Y:S02]  /*8630*/  LEA.HI.X R99, R146, UR5, R144, 0x1, P2 ;  /* 0x0000000592637c11 */ /* 0x000fe400090f0c90 */
[----:B------:R-:W3:Y:S04]  /*8640*/  LDL.LU R144, [R1+0x124] ;  /* 0x0001240001907983 */ /* 0x000ee80000300800 */
[----:B------:R-:W3:Y:S01]  /*8650*/  LDL.LU R115, [R1+0xe8] ;  /* 0x0000e80001737983 */ /* 0x000ee20000300800 */
[----:B------:R-:W-:Y:S01]  /*8660*/  F2FP.BF16.F32.PACK_AB R128, R78, R80 ;  /* 0x000000504e80723e */ /* 0x000fe200000010ff */
[----:B------:R-:W-:-:S04]  /*8670*/  FADD.FTZ R62, R143, -R62 ;  /* 0x8000003e8f3e7221 */ /* 0x000fc80000010000 */
[----:B------:R-:W-:Y:S01]  /*8680*/  FMUL.FTZ R62, R147, R62 ;  /* 0x0000003e933e7220 */ /* 0x000fe20000410000 */
[----:B----4-:R-:W-:Y:S02]  /*8690*/  LEA R104, P0, R85, UR4, 0x1 ;  /* 0x0000000455687c11 */ /* 0x010fe4000f8008ff */
[----:B--2---:R-:W-:Y:S02]  /*86a0*/  LEA R102, P2, R145, UR4, 0x1 ;  /* 0x0000000491667c11 */ /* 0x004fe4000f8408ff */
[----:B------:R-:W-:Y:S02]  /*86b0*/  LEA.HI.X R105, R85, UR5, R66, 0x1, P0 ;  /* 0x0000000555697c11 */ /* 0x000fe400080f0c42 */
[----:B------:R-:W-:Y:S01]  /*86c0*/  LEA.HI.X R103, R145, UR5, R106, 0x1, P2 ;  /* 0x0000000591677c11 */ /* 0x000fe200090f0c6a */
[----:B------:R-:W2:Y:S01]  /*86d0*/  LDL.LU R66, [R1+0x120] ;  /* 0x0001200001427983 */ /* 0x000ea20000300800 */
[----:B------:R-:W-:-:S04]  /*86e0*/  LEA R106, P0, R84, UR4, 0x1 ;  /* 0x00000004546a7c11 */ /* 0x000fc8000f8008ff */
[----:B------:R-:W-:Y:S02]  /*86f0*/  LEA.HI.X R107, R84, UR5, R63, 0x1, P0 ;  /* 0x00000005546b7c11 */ /* 0x000fe400080f0c3f */
[----:B------:R-:W4:Y:S01]  /*8700*/  LDL.LU R63, [R1+0x11c] ;  /* 0x00011c00013f7983 */ /* 0x000f220000300800 */
[----:B---3--:R-:W-:-:S04]  /*8710*/  LEA R108, P0, R83, UR4, 0x1 ;  /* 0x00000004536c7c11 */ /* 0x008fc8000f8008ff */
[----:B------:R-:W-:Y:S02]  /*8720*/  LEA.HI.X R109, R83, UR5, R77, 0x1, P0 ;  /* 0x00000005536d7c11 */ /* 0x000fe400080f0c4d */
[----:B------:R-:W3:Y:S01]  /*8730*/  LDL.LU R77, [R1+0x118] ;  /* 0x00011800014d7983 */ /* 0x000ee20000300800 */
[----:B------:R-:W-:-:S04]  /*8740*/  LEA R84, P2, R144, UR4, 0x1 ;  /* 0x0000000490547c11 */ /* 0x000fc8000f8408ff */
[----:B------:R-:W-:Y:S02]  /*8750*/  LEA.HI.X R85, R144, UR5, R64, 0x1, P2 ;  /* 0x0000000590557c11 */ /* 0x000fe400090f0c40 */
[----:B------:R-:W2:Y:S04]  /*8760*/  LDL.LU R64, [R1+0x114] ;  /* 0x0001140001407983 */ /* 0x000ea80000300800 */
[----:B------:R-:W2:Y:S01]  /*8770*/  LDL.LU R78, [R1+0x110] ;  /* 0x00011000014e7983 */ /* 0x000ea20000300800 */
[----:B------:R-:W-:Y:S01]  /*8780*/  FFMA.FTZ R154, R65, R62, R154 ;  /* 0x0000003e419a7223 */ /* 0x000fe2000001009a */
[----:B------:R-:W-:Y:S02]  /*8790*/  FMUL.FTZ R62, R76, -1.4426950216293334961 ;  /* 0xbfb8aa3b4c3e7820 */ /* 0x000fe40000410000 */
[----:B------:R-:W2:Y:S04]  /*87a0*/  LDL.LU R80, [R1+0x10c] ;  /* 0x00010c0001507983 */ /* 0x000ea80000300800 */
[----:B------:R-:W0:Y:S01]  /*87b0*/  MUFU.EX2 R62, R62 ;  /* 0x0000003e003e7308 */ /* 0x000e220000000800 */
[----:B------:R-:W2:Y:S01]  /*87c0*/  LDL.LU R133, [R1+0xec] ;  /* 0x0000ec0001857983 */ /* 0x000ea20000300800 */
[----:B0-----:R-:W-:-:S06]  /*87d0*/  FADD.FTZ R62, R62, 1 ;  /* 0x3f8000003e3e7421 */ /* 0x001fcc0000010000 */
[----:B------:R-:W0:Y:S02]  /*87e0*/  MUFU.RCP R62, R62 ;  /* 0x0000003e003e7308 */ /* 0x000e240000001000 */
[----:B0-----:R-:W-:Y:S01]  /*87f0*/  FMUL.FTZ R0, R76, R62 ;  /* 0x0000003e4c007220 */ /* 0x001fe20000410000 */
[----:B----4-:R-:W-:-:S04]  /*8800*/  LEA R62, P0, R63, UR4, 0x1 ;  /* 0x000000043f3e7c11 */ /* 0x010fc8000f8008ff */
[----:B------:R-:W-:Y:S02]  /*8810*/  LEA.HI.X R63, R63, UR5, R81, 0x1, P0 ;  /* 0x000000053f3f7c11 */ /* 0x000fe400080f0c51 */
[----:B------:R-:W4:Y:S01]  /*8820*/  LDL.LU R81, [R1+0x108] ;  /* 0x0001080001517983 */ /* 0x000f220000300800 */
[----:B---3--:R-:W-:-:S03]  /*8830*/  LEA R110, P0, R77, UR4, 0x1 ;  /* 0x000000044d6e7c11 */ /* 0x008fc6000f8008ff */
[----:B------:R-:W3:Y:S01]  /*8840*/  LDL.LU R142, [R1+0x14] ;  /* 0x00001400018e7983 */ /* 0x000ee20000300800 */
[----:B--2---:R-:W-:-:S03]  /*8850*/  LEA.HI.X R111, R77, UR5, R66, 0x1, P0 ;  /* 0x000000054d6f7c11 */ /* 0x004fc600080f0c42 */
[----:B------:R-:W2:Y:S01]  /*8860*/  LDL.LU R66, [R1+0x104] ;  /* 0x0001040001427983 */ /* 0x000ea20000300800 */
[----:B------:R-:W-:-:S03]  /*8870*/  LEA R76, P2, R64, UR4, 0x1 ;  /* 0x00000004404c7c11 */ /* 0x000fc6000f8408ff */
[----:B------:R-:W3:Y:S01]  /*8880*/  LDL.LU R132, [R1+0xf0] ;  /* 0x0000f00001847983 */ /* 0x000ee20000300800 */
[----:B------:R-:W-:-:S03]  /*8890*/  LEA.HI.X R77, R64, UR5, R78, 0x1, P2 ;  /* 0x00000005404d7c11 */ /* 0x000fc600090f0c4e */
[----:B------:R-:W2:Y:S01]  /*88a0*/  LDL.LU R78, [R1+0x100] ;  /* 0x00010000014e7983 */ /* 0x000ea20000300800 */
[----:B------:R-:W-:Y:S01]  /*88b0*/  FMUL.FTZ R65, R124, -1.4426950216293334961 ;  /* 0xbfb8aa3b7c417820 */ /* 0x000fe20000410000 */
[----:B------:R-:W-:Y:S01]  /*88c0*/  IADD3.X R79, RZ, R69, RZ, P6, !PT ;  /* 0x00000045ff4f7210 */ /* 0x000fe200037fe4ff */
[----:B------:R-:W-:Y:S01]  /*88d0*/  FMUL.FTZ R69, R154, -1.4426950216293334961 ;  /* 0xbfb8aa3b9a457820 */ /* 0x000fe20000410000 */
[C---:B------:R-:W-:Y:S01]  /*88e0*/  LEA R112, P0, R68.reuse, UR4, 0x1 ;  /* 0x0000000444707c11 */ /* 0x040fe2000f8008ff */
[----:B------:R-:W3:Y:S02]  /*88f0*/  LDL.LU R143, [R1+0xf4] ;  /* 0x0000f400018f7983 */ /* 0x000ee40000300800 */
[----:B------:R-:W0:Y:S08]  /*8900*/  MUFU.EX2 R65, R65 ;  /* 0x0000004100417308 */ /* 0x000e300000000800 */
[----:B------:R-:W1:Y:S01]  /*8910*/  MUFU.EX2 R69, R69 ;  /* 0x0000004500457308 */ /* 0x000e620000000800 */
[----:B------:R-:W3:Y:S01]  /*8920*/  LDL.LU R139, [R1+0xdc] ;  /* 0x0000dc00018b7983 */ /* 0x000ee20000300800 */
[----:B------:R-:W-:-:S03]  /*8930*/  LEA.HI.X R113, R68, UR5, R115, 0x1, P0 ;  /* 0x0000000544717c11 */ /* 0x000fc600080f0c73 */
[----:B------:R-:W3:Y:S01]  /*8940*/  LDL.LU R138, [R1+0xe0] ;  /* 0x0000e000018a7983 */ /* 0x000ee20000300800 */
[----:B0-----:R-:W-:Y:S01]  /*8950*/  FADD.FTZ R129, R65, 1 ;  /* 0x3f80000041817421 */ /* 0x001fe20000010000 */
[----:B-1----:R-:W-:Y:S01]  /*8960*/  FADD.FTZ R130, R69, 1 ;  /* 0x3f80000045827421 */ /* 0x002fe20000010000 */
[----:B----4-:R-:W-:-:S04]  /*8970*/  LEA R64, P2, R81, UR4, 0x1 ;  /* 0x0000000451407c11 */ /* 0x010fc8000f8408ff */
[----:B------:R-:W-:Y:S02]  /*8980*/  LEA.HI.X R65, R81, UR5, R80, 0x1, P2 ;  /* 0x0000000551417c11 */ /* 0x000fe400090f0c50 */
[----:B------:R-:W4:Y:S04]  /*8990*/  LDL.LU R80, [R1+0xfc] ;  /* 0x0000fc0001507983 */ /* 0x000f280000300800 */
[----:B------:R-:W3:Y:S04]  /*89a0*/  LDL.LU R141, [R1+0xd4] ;  /* 0x0000d400018d7983 */ /* 0x000ee80000300800 */
[----:B------:R-:W3:Y:S01]  /*89b0*/  LDL.LU R140, [R1+0xd8] ;  /* 0x0000d800018c7983 */ /* 0x000ee20000300800 */
[----:B--2---:R-:W-:-:S04]  /*89c0*/  LEA R68, P0, R78, UR4, 0x1 ;  /* 0x000000044e447c11 */ /* 0x004fc8000f8008ff */
[----:B------:R-:W-:Y:S01]  /*89d0*/  LEA.HI.X R69, R78, UR5, R66, 0x1, P0 ;  /* 0x000000054e457c11 */ /* 0x000fe200080f0c42 */
[----:B------:R-:W-:Y:S01]  /*89e0*/  ULDC.64 UR4, c[0x0][0x210] ;  /* 0x0000840000047ab9 */ /* 0x000fe20000000a00 */
[----:B------:R-:W2:Y:S01]  /*89f0*/  LDL.LU R66, [R1+0xf8] ;  /* 0x0000f80001427983 */ /* 0x000ea20000300800 */
[----:B------:R-:W-:-:S03]  /*8a00*/  LEA R114, P0, R82, UR4, 0x1 ;  /* 0x0000000452727c11 */ /* 0x000fc6000f8008ff */
[----:B------:R-:W3:Y:S01]  /*8a10*/  LDL.LU R137, [R1+0xc4] ;  /* 0x0000c40001897983 */ /* 0x000ee20000300800 */
[----:B------:R-:W-:Y:S01]  /*8a20*/  LEA.HI.X R115, R82, UR5, R79, 0x1, P0 ;  /* 0x0000000552737c11 */ /* 0x000fe200080f0c4f */
[----:B------:R-:W-:Y:S02]  /*8a30*/  ULDC.64 UR4, c[0x0][0x210] ;  /* 0x0000840000047ab9 */ /* 0x000fe40000000a00 */
[----:B------:R-:W3:Y:S04]  /*8a40*/  LDL.LU R136, [R1+0xc8] ;  /* 0x0000c80001887983 */ /* 0x000ee80000300800 */
[----:B------:R-:W3:Y:S04]  /*8a50*/  LDL.LU R135, [R1+0xbc] ;  /* 0x0000bc0001877983 */ /* 0x000ee80000300800 */
[----:B------:R-:W3:Y:S01]  /*8a60*/  LDL.LU R134, [R1+0xc0] ;  /* 0x0000c00001867983 */ /* 0x000ee20000300800 */
[----:B----4-:R-:W-:-:S04]  /*8a70*/  LEA R78, P2, R80, UR8, 0x1 ;  /* 0x00000008504e7c11 */ /* 0x010fc8000f8408ff */
[----:B------:R-:W-:Y:S01]  /*8a80*/  LEA.HI.X R79, R80, UR9, R133, 0x1, P2 ;  /* 0x00000009504f7c11 */ /* 0x000fe200090f0c85 */
[----:B------:R-:W0:Y:S01]  /*8a90*/  MUFU.RCP R129, R129 ;  /* 0x0000008100817308 */ /* 0x000e220000001000 */
[----:B------:R-:W4:Y:S01]  /*8aa0*/  LDL.LU R133, [R1+0xb4] ;  /* 0x0000b40001857983 */ /* 0x000f220000300800 */
[----:B------:R-:W-:Y:S01]  /*8ab0*/  ULDC.64 UR8, c[0x0][0x210] ;  /* 0x0000840000087ab9 */ /* 0x000fe20000000a00 */
[----:B--2---:R-:W-:-:S04]  /*8ac0*/  LEA R80, P0, R66, UR4, 0x1 ;  /* 0x0000000442507c11 */ /* 0x004fc8000f8008ff */
[----:B---3--:R-:W-:Y:S02]  /*8ad0*/  LEA.HI.X R81, R66, UR5, R132, 0x1, P0 ;  /* 0x0000000542517c11 */ /* 0x008fe400080f0c84 */
[----:B------:R-:W4:Y:S01]  /*8ae0*/  LDL.LU R132, [R1+0xb8] ;  /* 0x0000b80001847983 */ /* 0x000f220000300800 */
[----:B0-----:R-:W-:Y:S01]  /*8af0*/  FMUL.FTZ R129, R124, R129 ;  /* 0x000000817c817220 */ /* 0x001fe20000410000 */
[----:B------:R-:W-:Y:S02]  /*8b00*/  F2FP.BF16.F32.PACK_AB R66, R139, R138 ;  /* 0x0000008a8b42723e */ /* 0x000fe400000010ff */
[C---:B------:R-:W-:Y:S01]  /*8b10*/  PRMT R124, R128.reuse, 0x7610, R124 ;  /* 0x00007610807c7816 */ /* 0x040fe2000000007c */
[----:B------:R-:W2:Y:S01]  /*8b20*/  LDL.LU R139, [R1+0xac] ;  /* 0x0000ac00018b7983 */ /* 0x000ea20000300800 */
[----:B------:R-:W-:Y:S02]  /*8b30*/  PRMT R128, R128, 0x7632, R128 ;  /* 0x0000763280807816 */ /* 0x000fe40000000080 */
[----:B------:R-:W-:Y:S01]  /*8b40*/  PRMT R131, R66, 0x7632, R131 ;  /* 0x0000763242837816 */ /* 0x000fe20000000083 */
[----:B------:R0:W-:Y:S04]  /*8b50*/  STG.E.U16 desc[UR6][R52.64], R124 ;  /* 0x0000007c34007986 */ /* 0x0001e8000c101506 */
[----:B------:R-:W2:Y:S04]  /*8b60*/  LDL.LU R138, [R1+0xb0] ;  /* 0x0000b000018a7983 */ /* 0x000ea80000300800 */
[----:B------:R-:W-:Y:S01]  /*8b70*/  STG.E.U16 desc[UR6][R52.64+0x2], R128 ;  /* 0x0000028034007986 */ /* 0x000fe2000c101506 */
[----:B0-----:R-:W-:-:S03]  /*8b80*/  F2FP.BF16.F32.PACK_AB R124, R141, R140 ;  /* 0x0000008c8d7c723e */ /* 0x001fc600000010ff */
[----:B------:R0:W-:Y:S04]  /*8b90*/  STG.E.U16 desc[UR6][R52.64+0x4], R66 ;  /* 0x0000044234007986 */ /* 0x0001e8000c101506 */
[----:B------:R1:W-:Y:S04]  /*8ba0*/  STG.E.U16 desc[UR6][R52.64+0x6], R131 ;  /* 0x0000068334007986 */ /* 0x0003e8000c101506 */
[----:B------:R-:W3:Y:S04]  /*8bb0*/  LDL.LU R141, [R1+0xa4] ;  /* 0x0000a400018d7983 */ /* 0x000ee80000300800 */
[----:B------:R-:W3:Y:S01]  /*8bc0*/  LDL.LU R140, [R1+0xa8] ;  /* 0x0000a800018c7983 */ /* 0x000ee20000300800 */
[----:B0-----:R-:W-:-:S02]  /*8bd0*/  F2FP.BF16.F32.PACK_AB R66, R137, R136 ;  /* 0x000000888942723e */ /* 0x001fc400000010ff */
[----:B-1----:R-:W-:Y:S01]  /*8be0*/  PRMT R53, R124, 0x7632, R53 ;  /* 0x000076327c357816 */ /* 0x002fe20000000035 */
[----:B------:R-:W3:Y:S01]  /*8bf0*/  LDL.LU R137, [R1+0x9c] ;  /* 0x00009c0001897983 */ /* 0x000ee20000300800 */
[----:B------:R-:W-:-:S03]  /*8c00*/  F2FP.BF16.F32.PACK_AB R52, R135, R134 ;  /* 0x000000868734723e */ /* 0x000fc600000010ff */
[----:B------:R-:W3:Y:S04]  /*8c10*/  LDL.LU R136, [R1+0xa0] ;  /* 0x0000a00001887983 */ /* 0x000ee80000300800 */
[----:B------:R-:W3:Y:S04]  /*8c20*/  LDL.LU R135, [R1+0x94] ;  /* 0x0000940001877983 */ /* 0x000ee80000300800 */
[----:B------:R4:W-:Y:S04]  /*8c30*/  STG.E.U16 desc[UR6][R56.64+0x2], R53 ;  /* 0x0000023538007986 */ /* 0x0009e8000c101506 */
[----:B------:R-:W3:Y:S01]  /*8c40*/  LDL.LU R134, [R1+0x98] ;  /* 0x0000980001867983 */ /* 0x000ee20000300800 */
[----:B----4-:R-:W-:-:S03]  /*8c50*/  F2FP.BF16.F32.PACK_AB R53, R133, R132 ;  /* 0x000000848535723e */ /* 0x010fc600000010ff */
[----:B------:R-:W4:Y:S04]  /*8c60*/  LDL.LU R133, [R1+0x8c] ;  /* 0x00008c0001857983 */ /* 0x000f280000300800 */
[----:B------:R-:W4:Y:S04]  /*8c70*/  LDL.LU R132, [R1+0x90] ;  /* 0x0000900001847983 */ /* 0x000f280000300800 */
[----:B------:R0:W-:Y:S01]  /*8c80*/  STG.E.U16 desc[UR6][R56.64], R124 ;  /* 0x0000007c38007986 */ /* 0x0001e2000c101506 */
[----:B------:R-:W-:-:S03]  /*8c90*/  LEA R82, P2, R142, UR8, 0x1 ;  /* 0x000000088e527c11 */ /* 0x000fc6000f8408ff */
[----:B------:R-:W-:Y:S01]  /*8ca0*/  STG.E.U16 desc[UR6][R56.64+0x4], R66 ;  /* 0x0000044238007986 */ /* 0x000fe2000c101506 */
[----:B0-----:R-:W-:-:S05]  /*8cb0*/  PRMT R124, R66, 0x7632, R124 ;  /* 0x00007632427c7816 */ /* 0x001fca000000007c */
[----:B------:R0:W-:Y:S04]  /*8cc0*/  STG.E.U16 desc[UR6][R56.64+0x6], R124 ;  /* 0x0000067c38007986 */ /* 0x0001e8000c101506 */
[----:B------:R2:W-:Y:S01]  /*8cd0*/  STG.E.U16 desc[UR6][R54.64], R52 ;  /* 0x0000003436007986 */ /* 0x0005e2000c101506 */
[----:B------:R-:W-:Y:S02]  /*8ce0*/  LEA.HI.X R83, R142, UR9, R143, 0x1, P2 ;  /* 0x000000098e537c11 */ /* 0x000fe400090f0c8f */
[----:B0-----:R-:W-:Y:S02]  /*8cf0*/  PRMT R57, R52, 0x7632, R57 ;  /* 0x0000763234397816 */ /* 0x001fe40000000039 */
[----:B------:R-:W-:Y:S02]  /*8d00*/  PRMT R56, R53, 0x7632, R56 ;  /* 0x0000763235387816 */ /* 0x000fe40000000038 */
[----:B--2---:R-:W-:-:S02]  /*8d10*/  F2FP.BF16.F32.PACK_AB R52, R139, R138 ;  /* 0x0000008a8b34723e */ /* 0x004fc400000010ff */
[----:B------:R-:W2:Y:S04]  /*8d20*/  LDL.LU R139, [R1+0x84] ;  /* 0x00008400018b7983 */ /* 0x000ea80000300800 */
[----:B------:R-:W2:Y:S04]  /*8d30*/  LDL.LU R138, [R1+0x88] ;  /* 0x00008800018a7983 */ /* 0x000ea80000300800 */
[----:B------:R-:W-:Y:S04]  /*8d40*/  STG.E.U16 desc[UR6][R54.64+0x2], R57 ;  /* 0x0000023936007986 */ /* 0x000fe8000c101506 */
[----:B------:R-:W-:Y:S04]  /*8d50*/  STG.E.U16 desc[UR6][R54.64+0x4], R53 ;  /* 0x0000043536007986 */ /* 0x000fe8000c101506 */
[----:B------:R0:W-:Y:S04]  /*8d60*/  STG.E.U16 desc[UR6][R54.64+0x6], R56 ;  /* 0x0000063836007986 */ /* 0x0001e8000c101506 */
[----:B------:R-:W2:Y:S04]  /*8d70*/  LDL.LU R143, [R1+0x7c] ;  /* 0x00007c00018f7983 */ /* 0x000ea80000300800 */
[----:B------:R1:W-:Y:S01]  /*8d80*/  STG.E.U16 desc[UR6][R58.64], R52 ;  /* 0x000000343a007986 */ /* 0x0003e2000c101506 */
[----:B0-----:R-:W-:-:S03]  /*8d90*/  PRMT R55, R52, 0x7632, R55 ;  /* 0x0000763234377816 */ /* 0x001fc60000000037 */
[----:B------:R-:W2:Y:S01]  /*8da0*/  LDL.LU R142, [R1+0x80] ;  /* 0x00008000018e7983 */ /* 0x000ea20000300800 */
[----:B---3--:R-:W-:Y:S02]  /*8db0*/  F2FP.BF16.F32.PACK_AB R57, R135, R134 ;  /* 0x000000868739723e */ /* 0x008fe400000010ff */
[----:B-1----:R-:W-:Y:S02]  /*8dc0*/  F2FP.BF16.F32.PACK_AB R52, R137, R136 ;  /* 0x000000888934723e */ /* 0x002fe400000010ff */
[----:B------:R-:W3:Y:S02]  /*8dd0*/  LDL.LU R137, [R1+0x74] ;  /* 0x0000740001897983 */ /* 0x000ee40000300800 */
[C---:B------:R-:W-:Y:S02]  /*8de0*/  PRMT R66, R52.reuse, 0x7610, R66 ;  /* 0x0000761034427816 */ /* 0x040fe40000000042 */
[----:B------:R-:W3:Y:S01]  /*8df0*/  LDL.LU R136, [R1+0x78] ;  /* 0x0000780001887983 */ /* 0x000ee20000300800 */
[----:B------:R-:W-:-:S03]  /*8e00*/  PRMT R56, R52, 0x7632, R56 ;  /* 0x0000763234387816 */ /* 0x000fc60000000038 */
[----:B------:R-:W3:Y:S04]  /*8e10*/  LDL.LU R135, [R1+0x6c] ;  /* 0x00006c0001877983 */ /* 0x000ee80000300800 */
[----:B------:R-:W3:Y:S01]  /*8e20*/  LDL.LU R134, [R1+0x70] ;  /* 0x0000700001867983 */ /* 0x000ee20000300800 */
[----:B----4-:R-:W-:-:S03]  /*8e30*/  F2FP.BF16.F32.PACK_AB R52, R133, R132 ;  /* 0x000000848534723e */ /* 0x010fc600000010ff */
[----:B------:R-:W4:Y:S04]  /*8e40*/  LDL.LU R133, [R1+0x64] ;  /* 0x0000640001857983 */ /* 0x000f280000300800 */
[----:B------:R-:W4:Y:S01]  /*8e50*/  LDL.LU R132, [R1+0x68] ;  /* 0x0000680001847983 */ /* 0x000f220000300800 */
[----:B------:R-:W-:-:S03]  /*8e60*/  F2FP.BF16.F32.PACK_AB R53, R141, R140 ;  /* 0x0000008c8d35723e */ /* 0x000fc600000010ff */
[----:B------:R0:W-:Y:S01]  /*8e70*/  STG.E.U16 desc[UR6][R58.64+0x2], R55 ;  /* 0x000002373a007986 */ /* 0x0001e2000c101506 */
[----:B------:R-:W-:-:S03]  /*8e80*/  PRMT R54, R53, 0x7632, R54 ;  /* 0x0000763235367816 */ /* 0x000fc60000000036 */
[----:B------:R-:W-:Y:S04]  /*8e90*/  STG.E.U16 desc[UR6][R58.64+0x4], R53 ;  /* 0x000004353a007986 */ /* 0x000fe8000c101506 */
[----:B------:R1:W-:Y:S04]  /*8ea0*/  STG.E.U16 desc[UR6][R58.64+0x6], R54 ;  /* 0x000006363a007986 */ /* 0x0003e8000c101506 */
[----:B------:R-:W4:Y:S01]  /*8eb0*/  LDL.LU R141, [R1+0x5c] ;  /* 0x00005c00018d7983 */ /* 0x000f220000300800 */
[----:B0-----:R-:W-:-:S03]  /*8ec0*/  PRMT R55, R52, 0x7610, R55 ;  /* 0x0000761034377816 */ /* 0x001fc60000000037 */
[----:B------:R-:W4:Y:S01]  /*8ed0*/  LDL.LU R140, [R1+0x60] ;  /* 0x00006000018c7983 */ /* 0x000f220000300800 */
[----:B-1----:R-:W-:-:S03]  /*8ee0*/  PRMT R59, R57, 0x7632, R59 ;  /* 0x00007632393b7816 */ /* 0x002fc6000000003b */
[----:B------:R0:W-:Y:S01]  /*8ef0*/  STG.E.U16 desc[UR6][R70.64], R66 ;  /* 0x0000004246007986 */ /* 0x0001e2000c101506 */
[----:B------:R-:W-:-:S03]  /*8f00*/  PRMT R54, R52, 0x7632, R54 ;  /* 0x0000763234367816 */ /* 0x000fc60000000036 */
[----:B------:R1:W-:Y:S01]  /*8f10*/  STG.E.U16 desc[UR6][R70.64+0x2], R56 ;  /* 0x0000023846007986 */ /* 0x0003e2000c101506 */
[----:B--2---:R-:W-:-:S03]  /*8f20*/  F2FP.BF16.F32.PACK_AB R53, R139, R138 ;  /* 0x0000008a8b35723e */ /* 0x004fc600000010ff */
[----:B------:R-:W2:Y:S01]  /*8f30*/  LDL.LU R139, [R1+0x54] ;  /* 0x00005400018b7983 */ /* 0x000ea20000300800 */
[C---:B------:R-:W-:Y:S02]  /*8f40*/  PRMT R58, R53.reuse, 0x7610, R58 ;  /* 0x00007610353a7816 */ /* 0x040fe4000000003a */
[----:B0-----:R-:W-:Y:S01]  /*8f50*/  PRMT R66, R53, 0x7632, R66 ;  /* 0x0000763235427816 */ /* 0x001fe20000000042 */
[----:B------:R-:W2:Y:S04]  /*8f60*/  LDL.LU R138, [R1+0x58] ;  /* 0x00005800018a7983 */ /* 0x000ea80000300800 */
[----:B------:R0:W-:Y:S04]  /*8f70*/  STG.E.U16 desc[UR6][R70.64+0x4], R57 ;  /* 0x0000043946007986 */ /* 0x0001e8000c101506 */
[----:B------:R3:W-:Y:S04]  /*8f80*/  STG.E.U16 desc[UR6][R70.64+0x6], R59 ;  /* 0x0000063b46007986 */ /* 0x0007e8000c101506 */
[----:B------:R3:W-:Y:S01]  /*8f90*/  STG.E.U16 desc[UR6][R60.64], R55 ;  /* 0x000000373c007986 */ /* 0x0007e2000c101506 */
[----:B------:R-:W-:-:S04]  /*8fa0*/  F2FP.BF16.F32.PACK_AB R52, R143, R142 ;  /* 0x0000008e8f34723e */ /* 0x000fc800000010ff */
[C---:B-1----:R-:W-:Y:S02]  /*8fb0*/  PRMT R56, R52.reuse, 0x7610, R56 ;  /* 0x0000761034387816 */ /* 0x042fe40000000038 */
[----:B0-----:R-:W-:Y:S02]  /*8fc0*/  PRMT R57, R52, 0x7632, R57 ;  /* 0x0000763234397816 */ /* 0x001fe40000000039 */
[----:B---3--:R-:W-:Y:S02]  /*8fd0*/  F2FP.BF16.F32.PACK_AB R53, R137, R136 ;  /* 0x000000888935723e */ /* 0x008fe400000010ff */
[----:B------:R-:W3:Y:S02]  /*8fe0*/  LDL.LU R137, [R1+0x4c] ;  /* 0x00004c0001897983 */ /* 0x000ee40000300800 */
[C---:B------:R-:W-:Y:S02]  /*8ff0*/  PRMT R59, R53.reuse, 0x7610, R59 ;  /* 0x00007610353b7816 */ /* 0x040fe4000000003b */
[----:B------:R-:W3:Y:S01]  /*9000*/  LDL.LU R136, [R1+0x50] ;  /* 0x0000500001887983 */ /* 0x000ee20000300800 */
[----:B------:R-:W-:-:S02]  /*9010*/  PRMT R55, R53, 0x7632, R55 ;  /* 0x0000763235377816 */ /* 0x000fc40000000037 */
[----:B------:R-:W-:Y:S02]  /*9020*/  F2FP.BF16.F32.PACK_AB R52, R135, R134 ;  /* 0x000000868734723e */ /* 0x000fe400000010ff */
[----:B------:R-:W3:Y:S04]  /*9030*/  LDL.LU R135, [R1+0x44] ;  /* 0x0000440001877983 */ /* 0x000ee80000300800 */
[----:B------:R-:W3:Y:S01]  /*9040*/  LDL.LU R134, [R1+0x48] ;  /* 0x0000480001867983 */ /* 0x000ee20000300800 */
[----:B----4-:R-:W-:-:S03]  /*9050*/  F2FP.BF16.F32.PACK_AB R53, R133, R132 ;  /* 0x000000848535723e */ /* 0x010fc600000010ff */
[----:B------:R-:W4:Y:S04]  /*9060*/  LDL.LU R133, [R1+0x3c] ;  /* 0x00003c0001857983 */ /* 0x000f280000300800 */
[----:B------:R-:W4:Y:S04]  /*9070*/  LDL.LU R132, [R1+0x40] ;  /* 0x0000400001847983 */ /* 0x000f280000300800 */
[----:B------:R-:W4:Y:S04]  /*9080*/  LDL.LU R163, [R1+0x34] ;  /* 0x0000340001a37983 */ /* 0x000f280000300800 */
[----:B------:R-:W4:Y:S04]  /*9090*/  LDL.LU R147, [R1+0x38] ;  /* 0x0000380001937983 */ /* 0x000f280000300800 */
[----:B------:R0:W-:Y:S04]  /*90a0*/  STG.E.U16 desc[UR6][R60.64+0x2], R54 ;  /* 0x000002363c007986 */ /* 0x0001e8000c101506 */
[----:B------:R1:W-:Y:S04]  /*90b0*/  STG.E.U16 desc[UR6][R60.64+0x4], R58 ;  /* 0x0000043a3c007986 */ /* 0x0003e8000c101506 */
[----:B------:R-:W4:Y:S01]  /*90c0*/  LDL.LU R143, [R1+0x2c] ;  /* 0x00002c00018f7983 */ /* 0x000f220000300800 */
[----:B0-----:R-:W-:-:S03]  /*90d0*/  PRMT R54, R52, 0x7610, R54 ;  /* 0x0000761034367816 */ /* 0x001fc60000000036 */
[----:B------:R0:W-:Y:S01]  /*90e0*/  STG.E.U16 desc[UR6][R60.64+0x6], R66 ;  /* 0x000006423c007986 */ /* 0x0001e2000c101506 */
[----:B-1----:R-:W-:-:S03]  /*90f0*/  PRMT R58, R52, 0x7632, R58 ;  /* 0x00007632343a7816 */ /* 0x002fc6000000003a */
[----:B------:R-:W4:Y:S01]  /*9100*/  LDL.LU R142, [R1+0x30] ;  /* 0x00003000018e7983 */ /* 0x000f220000300800 */
[----:B------:R-:W-:-:S03]  /*9110*/  F2FP.BF16.F32.PACK_AB R52, R141, R140 ;  /* 0x0000008c8d34723e */ /* 0x000fc600000010ff */
[----:B------:R1:W-:Y:S04]  /*9120*/  STG.E.U16 desc[UR6][R74.64], R56 ;  /* 0x000000384a007986 */ /* 0x0003e8000c101506 */
[----:B------:R-:W4:Y:S01]  /*9130*/  LDL.LU R141, [R1+0x24] ;  /* 0x00002400018d7983 */ /* 0x000f220000300800 */
[----:B0-----:R-:W-:-:S03]  /*9140*/  PRMT R60, R53, 0x7610, R60 ;  /* 0x00007610353c7816 */ /* 0x001fc6000000003c */
[----:B------:R-:W4:Y:S01]  /*9150*/  LDL.LU R140, [R1+0x28] ;  /* 0x00002800018c7983 */ /* 0x000f220000300800 */
[----:B-1----:R-:W-:-:S03]  /*9160*/  PRMT R56, R53, 0x7632, R56 ;  /* 0x0000763235387816 */ /* 0x002fc60000000038 */
[----:B------:R0:W-:Y:S01]  /*9170*/  STG.E.U16 desc[UR6][R74.64+0x2], R57 ;  /* 0x000002394a007986 */ /* 0x0001e2000c101506 */
[----:B--2---:R-:W-:-:S03]  /*9180*/  F2FP.BF16.F32.PACK_AB R53, R139, R138 ;  /* 0x0000008a8b35723e */ /* 0x004fc600000010ff */
[----:B------:R1:W-:Y:S04]  /*9190*/  STG.E.U16 desc[UR6][R74.64+0x6], R55 ;  /* 0x000006374a007986 */ /* 0x0003e8000c101506 */
[----:B------:R-:W2:Y:S01]  /*91a0*/  LDL.LU R139, [R1+0x1c] ;  /* 0x00001c00018b7983 */ /* 0x000ea20000300800 */
[----:B0-----:R-:W-:-:S03]  /*91b0*/  PRMT R57, R52, 0x7610, R57 ;  /* 0x0000761034397816 */ /* 0x001fc60000000039 */
[----:B------:R0:W-:Y:S01]  /*91c0*/  STG.E.U16 desc[UR6][R74.64+0x4], R59 ;  /* 0x0000043b4a007986 */ /* 0x0001e2000c101506 */
[----:B-1----:R-:W-:-:S03]  /*91d0*/  PRMT R55, R52, 0x7632, R55 ;  /* 0x0000763234377816 */ /* 0x002fc60000000037 */
[----:B------:R-:W2:Y:S04]  /*91e0*/  LDL.LU R138, [R1+0x20] ;  /* 0x00002000018a7983 */ /* 0x000ea80000300800 */
[----:B------:R1:W-:Y:S01]  /*91f0*/  STG.E.U16 desc[UR6][R72.64], R54 ;  /* 0x0000003648007986 */ /* 0x0003e2000c101506 */
[----:B0-----:R-:W-:-:S03]  /*9200*/  PRMT R59, R53, 0x7610, R59 ;  /* 0x00007610353b7816 */ /* 0x001fc6000000003b */
[----:B------:R0:W-:Y:S01]  /*9210*/  STG.E.U16 desc[UR6][R72.64+0x2], R58 ;  /* 0x0000023a48007986 */ /* 0x0001e2000c101506 */
[----:B---3--:R-:W-:-:S03]  /*9220*/  F2FP.BF16.F32.PACK_AB R52, R137, R136 ;  /* 0x000000888934723e */ /* 0x008fc600000010ff */
[----:B------:R-:W3:Y:S01]  /*9230*/  LDL.LU R137, [R1+0x10] ;  /* 0x0000100001897983 */ /* 0x000ee20000300800 */
[----:B-1----:R-:W-:-:S03]  /*9240*/  PRMT R54, R53, 0x7632, R54 ;  /* 0x0000763235367816 */ /* 0x002fc60000000036 */
[----:B------:R-:W3:Y:S01]  /*9250*/  LDL.LU R136, [R1+0x18] ;  /* 0x0000180001887983 */ /* 0x000ee20000300800 */
[----:B------:R-:W-:-:S03]  /*9260*/  F2FP.BF16.F32.PACK_AB R53, R135, R134 ;  /* 0x000000868735723e */ /* 0x000fc600000010ff */
[----:B------:R1:W-:Y:S01]  /*9270*/  STG.E.U16 desc[UR6][R72.64+0x6], R56 ;  /* 0x0000063848007986 */ /* 0x0003e2000c101506 */
[----:B0-----:R-:W-:-:S03]  /*9280*/  PRMT R58, R52, 0x7610, R58 ;  /* 0x00007610343a7816 */ /* 0x001fc6000000003a */
[----:B------:R-:W3:Y:S04]  /*9290*/  LDL.LU R135, [R1+0x8] ;  /* 0x0000080001877983 */ /* 0x000ee80000300800 */
[----:B------:R-:W3:Y:S01]  /*92a0*/  LDL.LU R134, [R1+0xc] ;  /* 0x00000c0001867983 */ /* 0x000ee20000300800 */
[----:B-1----:R-:W-:Y:S02]  /*92b0*/  PRMT R56, R52, 0x7632, R56 ;  /* 0x0000763234387816 */ /* 0x002fe40000000038 */
[----:B----4-:R-:W-:Y:S02]  /*92c0*/  F2FP.BF16.F32.PACK_AB R52, R133, R132 ;  /* 0x000000848534723e */ /* 0x010fe400000010ff */
[----:B------:R-:W4:Y:S04]  /*92d0*/  LDL.LU R133, [R1] ;  /* 0x0000000001857983 */ /* 0x000f280000300800 */
[----:B------:R-:W4:Y:S04]  /*92e0*/  LDL.LU R132, [R1+0x4] ;  /* 0x0000040001847983 */ /* 0x000f280000300800 */
[----:B------:R0:W-:Y:S04]  /*92f0*/  STG.E.U16 desc[UR6][R72.64+0x4], R60 ;  /* 0x0000043c48007986 */ /* 0x0001e8000c101506 */
[----:B------:R1:W-:Y:S04]  /*9300*/  STG.E.U16 desc[UR6][R88.64], R57 ;  /* 0x0000003958007986 */ /* 0x0003e8000c101506 */
[----:B------:R1:W-:Y:S01]  /*9310*/  STG.E.U16 desc[UR6][R88.64+0x2], R55 ;  /* 0x0000023758007986 */ /* 0x0003e2000c101506 */
[----:B0-----:R-:W-:-:S03]  /*9320*/  PRMT R60, R53, 0x7610, R60 ;  /* 0x00007610353c7816 */ /* 0x001fc6000000003c */
[----:B------:R0:W-:Y:S01]  /*9330*/  STG.E.U16 desc[UR6][R88.64+0x4], R59 ;  /* 0x0000043b58007986 */ /* 0x0001e2000c101506 */
[----:B-1----:R-:W-:Y:S02]  /*9340*/  PRMT R57, R53, 0x7632, R57 ;  /* 0x0000763235397816 */ /* 0x002fe40000000039 */
[----:B------:R-:W-:Y:S01]  /*9350*/  F2FP.BF16.F32.PACK_AB R53, R163, R147 ;  /* 0x00000093a335723e */ /* 0x000fe200000010ff */
[----:B------:R1:W-:Y:S01]  /*9360*/  STG.E.U16 desc[UR6][R88.64+0x6], R54 ;  /* 0x0000063658007986 */ /* 0x0003e2000c101506 */
[----:B------:R-:W-:-:S03]  /*9370*/  PRMT R55, R52, 0x7610, R55 ;  /* 0x0000761034377816 */ /* 0x000fc60000000037 */
[----:B------:R1:W-:Y:S01]  /*9380*/  STG.E.U16 desc[UR6][R86.64], R58 ;  /* 0x0000003a56007986 */ /* 0x0003e2000c101506 */
[----:B0-----:R-:W-:-:S03]  /*9390*/  PRMT R59, R53, 0x7610, R59 ;  /* 0x00007610353b7816 */ /* 0x001fc6000000003b */
[----:B------:R0:W-:Y:S01]  /*93a0*/  STG.E.U16 desc[UR6][R86.64+0x2], R56 ;  /* 0x0000023856007986 */ /* 0x0001e2000c101506 */
[----:B-1----:R-:W-:Y:S02]  /*93b0*/  PRMT R54, R52, 0x7632, R54 ;  /* 0x0000763234367816 */ /* 0x002fe40000000036 */
[----:B------:R-:W-:Y:S02]  /*93c0*/  F2FP.BF16.F32.PACK_AB R52, R143, R142 ;  /* 0x0000008e8f34723e */ /* 0x000fe400000010ff */
[----:B------:R-:W-:Y:S02]  /*93d0*/  PRMT R58, R53, 0x7632, R58 ;  /* 0x00007632353a7816 */ /* 0x000fe4000000003a */
[----:B------:R-:W-:Y:S01]  /*93e0*/  F2FP.BF16.F32.PACK_AB R53, R141, R140 ;  /* 0x0000008c8d35723e */ /* 0x000fe200000010ff */
[----:B------:R1:W-:Y:S01]  /*93f0*/  STG.E.U16 desc[UR6][R86.64+0x4], R60 ;  /* 0x0000043c56007986 */ /* 0x0003e2000c101506 */
[----:B0-----:R-:W-:-:S03]  /*9400*/  PRMT R56, R52, 0x7610, R56 ;  /* 0x0000761034387816 */ /* 0x001fc60000000038 */
[----:B------:R0:W-:Y:S04]  /*9410*/  STG.E.U16 desc[UR6][R86.64+0x6], R57 ;  /* 0x0000063956007986 */ /* 0x0001e8000c101506 */
[----:B------:R2:W-:Y:S01]  /*9420*/  STG.E.U16 desc[UR6][R92.64], R55 ;  /* 0x000000375c007986 */ /* 0x0005e2000c101506 */
[----:B-1----:R-:W-:Y:S02]  /*9430*/  PRMT R60, R53, 0x7610, R60 ;  /* 0x00007610353c7816 */ /* 0x002fe4000000003c */
[----:B0-----:R-:W-:Y:S02]  /*9440*/  PRMT R57, R52, 0x7632, R57 ;  /* 0x0000763234397816 */ /* 0x001fe40000000039 */
[----:B--2---:R-:W-:Y:S02]  /*9450*/  F2FP.BF16.F32.PACK_AB R52, R139, R138 ;  /* 0x0000008a8b34723e */ /* 0x004fe400000010ff */
[----:B------:R-:W-:Y:S01]  /*9460*/  PRMT R55, R53, 0x7632, R55 ;  /* 0x0000763235377816 */ /* 0x000fe20000000037 */
[----:B------:R0:W-:Y:S04]  /*9470*/  STG.E.U16 desc[UR6][R92.64+0x2], R54 ;  /* 0x000002365c007986 */ /* 0x0001e8000c101506 */
[----:B------:R1:W-:Y:S04]  /*9480*/  STG.E.U16 desc[UR6][R92.64+0x4], R59 ;  /* 0x0000043b5c007986 */ /* 0x0003e8000c101506 */
[----:B------:R2:W-:Y:S01]  /*9490*/  STG.E.U16 desc[UR6][R92.64+0x6], R58 ;  /* 0x0000063a5c007986 */ /* 0x0005e2000c101506 */
[----:B---3--:R-:W-:-:S03]  /*94a0*/  F2FP.BF16.F32.PACK_AB R53, R137, R136 ;  /* 0x000000888935723e */ /* 0x008fc600000010ff */
[----:B------:R3:W-:Y:S01]  /*94b0*/  STG.E.U16 desc[UR6][R90.64], R56 ;  /* 0x000000385a007986 */ /* 0x0007e2000c101506 */
[C---:B0-----:R-:W-:Y:S02]  /*94c0*/  PRMT R54, R52.reuse, 0x7610, R54 ;  /* 0x0000761034367816 */ /* 0x041fe40000000036 */
[----:B-1----:R-:W-:Y:S01]  /*94d0*/  PRMT R59, R53, 0x7610, R59 ;  /* 0x00007610353b7816 */ /* 0x002fe2000000003b */
[----:B------:R-:W-:Y:S01]  /*94e0*/  STG.E.U16 desc[UR6][R90.64+0x2], R57 ;  /* 0x000002395a007986 */ /* 0x000fe2000c101506 */
[----:B--2---:R-:W-:-:S03]  /*94f0*/  PRMT R58, R52, 0x7632, R58 ;  /* 0x00007632343a7816 */ /* 0x004fc6000000003a */
[----:B------:R-:W-:Y:S01]  /*9500*/  STG.E.U16 desc[UR6][R90.64+0x4], R60 ;  /* 0x0000043c5a007986 */ /* 0x000fe2000c101506 */
[----:B------:R-:W-:Y:S02]  /*9510*/  F2FP.BF16.F32.PACK_AB R52, R135, R134 ;  /* 0x000000868734723e */ /* 0x000fe400000010ff */
[----:B---3--:R-:W-:Y:S01]  /*9520*/  PRMT R56, R53, 0x7632, R56 ;  /* 0x0000763235387816 */ /* 0x008fe20000000038 */
[----:B------:R0:W-:Y:S01]  /*9530*/  STG.E.U16 desc[UR6][R90.64+0x6], R55 ;  /* 0x000006375a007986 */ /* 0x0001e2000c101506 */
[----:B------:R-:W-:-:S03]  /*9540*/  F2FP.BF16.F32.PACK_AB R164, R164, R165 ;  /* 0x000000a5a4a4723e */ /* 0x000fc600000010ff */
[----:B------:R-:W-:Y:S01]  /*9550*/  STG.E.U16 desc[UR6][R96.64], R54 ;  /* 0x0000003660007986 */ /* 0x000fe2000c101506 */
[----:B------:R-:W-:Y:S02]  /*9560*/  F2FP.BF16.F32.PACK_AB R2, R2, R159 ;  /* 0x0000009f0202723e */ /* 0x000fe400000010ff */
[----:B------:R-:W-:Y:S02]  /*9570*/  F2FP.BF16.F32.PACK_AB R3, R4, R3 ;  /* 0x000000030403723e */ /* 0x000fe400000010ff */
[----:B------:R-:W-:Y:S02]  /*9580*/  F2FP.BF16.F32.PACK_AB R5, R6, R5 ;  /* 0x000000050605723e */ /* 0x000fe400000010ff */
[----:B0-----:R-:W-:Y:S01]  /*9590*/  PRMT R55, R52, 0x7632, R55 ;  /* 0x0000763234377816 */ /* 0x001fe20000000037 */
[----:B------:R-:W-:Y:S01]  /*95a0*/  STG.E.U16 desc[UR6][R96.64+0x2], R58 ;  /* 0x0000023a60007986 */ /* 0x000fe2000c101506 */
[----:B------:R-:W-:Y:S02]  /*95b0*/  F2FP.BF16.F32.PACK_AB R9, R10, R9 ;  /* 0x000000090a09723e */ /* 0x000fe400000010ff */
[----:B------:R-:W-:Y:S01]  /*95c0*/  PRMT R4, R2, 0x7632, R4 ;  /* 0x0000763202047816 */ /* 0x000fe20000000004 */
[----:B------:R-:W-:Y:S01]  /*95d0*/  STG.E.U16 desc[UR6][R96.64+0x4], R59 ;  /* 0x0000043b60007986 */ /* 0x000fe2000c101506 */
[----:B------:R-:W-:-:S03]  /*95e0*/  F2FP.BF16.F32.PACK_AB R7, R8, R7 ;  /* 0x000000070807723e */ /* 0x000fc600000010ff */
[----:B------:R0:W-:Y:S01]  /*95f0*/  STG.E.U16 desc[UR6][R96.64+0x6], R56 ;  /* 0x0000063860007986 */ /* 0x0001e2000c101506 */
[----:B------:R-:W-:Y:S02]  /*9600*/  PRMT R6, R3, 0x7632, R6 ;  /* 0x0000763203067816 */ /* 0x000fe40000000006 */
[----:B------:R-:W-:Y:S01]  /*9610*/  PRMT R8, R5, 0x7632, R8 ;  /* 0x0000763205087816 */ /* 0x000fe20000000008 */
[----:B------:R1:W-:Y:S01]  /*9620*/  STG.E.U16 desc[UR6][R94.64], R52 ;  /* 0x000000345e007986 */ /* 0x0003e2000c101506 */
[----:B------:R-:W-:-:S03]  /*9630*/  F2FP.BF16.F32.PACK_AB R11, R12, R11 ;  /* 0x0000000b0c0b723e */ /* 0x000fc600000010ff */
[----:B------:R2:W-:Y:S01]  /*9640*/  STG.E.U16 desc[UR6][R94.64+0x2], R55 ;  /* 0x000002375e007986 */ /* 0x0005e2000c101506 */
[----:B------:R-:W-:Y:S02]  /*9650*/  F2FP.BF16.F32.PACK_AB R13, R14, R13 ;  /* 0x0000000d0e0d723e */ /* 0x000fe400000010ff */
[----:B0-----:R-:W-:Y:S02]  /*9660*/  PRMT R56, R164, 0x7632, R56 ;  /* 0x00007632a4387816 */ /* 0x001fe40000000038 */
[----:B------:R-:W-:Y:S02]  /*9670*/  F2FP.BF16.F32.PACK_AB R17, R18, R17 ;  /* 0x000000111211723e */ /* 0x000fe400000010ff */
[----:B-1----:R-:W-:Y:S02]  /*9680*/  PRMT R52, R7, 0x7632, R52 ;  /* 0x0000763207347816 */ /* 0x002fe40000000034 */
        /* <DEDUP_REMOVED lines=8> */
[----:B------:R-:W0:Y:S01]  /*9710*/  MUFU.RCP R130, R130 ;  /* 0x0000008200827308 */ /* 0x000e220000001000 */
[----:B------:R-:W-:-:S02]  /*9720*/  F2FP.BF16.F32.PACK_AB R31, R32, R31 ;  /* 0x0000001f201f723e */ /* 0x000fc400000010ff */
[----:B------:R-:W-:Y:S02]  /*9730*/  F2FP.BF16.F32.PACK_AB R35, R36, R35 ;  /* 0x000000232423723e */ /* 0x000fe400000010ff */
[----:B------:R-:W-:Y:S02]  /*9740*/  F2FP.BF16.F32.PACK_AB R37, R38, R37 ;  /* 0x000000252625723e */ /* 0x000fe400000010ff */
[----:B------:R-:W-:Y:S02]  /*9750*/  F2FP.BF16.F32.PACK_AB R41, R42, R41 ;  /* 0x000000292a29723e */ /* 0x000fe400000010ff */
[----:B--2---:R-:W-:Y:S02]  /*9760*/  PRMT R55, R31, 0x7632, R55 ;  /* 0x000076321f377816 */ /* 0x004fe40000000037 */
[----:B------:R-:W-:Y:S02]  /*9770*/  PRMT R38, R35, 0x7632, R38 ;  /* 0x0000763223267816 */ /* 0x000fe40000000026 */
[----:B------:R-:W-:-:S02]  /*9780*/  F2FP.BF16.F32.PACK_AB R39, R40, R39 ;  /* 0x000000272827723e */ /* 0x000fc400000010ff */
[----:B------:R-:W-:Y:S02]  /*9790*/  F2FP.BF16.F32.PACK_AB R43, R44, R43 ;  /* 0x0000002b2c2b723e */ /* 0x000fe400000010ff */
[----:B------:R-:W-:Y:S02]  /*97a0*/  F2FP.BF16.F32.PACK_AB R45, R46, R45 ;  /* 0x0000002d2e2d723e */ /* 0x000fe400000010ff */
[----:B------:R-:W-:Y:S02]  /*97b0*/  F2FP.BF16.F32.PACK_AB R49, R50, R49 ;  /* 0x000000313231723e */ /* 0x000fe400000010ff */
[----:B------:R-:W-:Y:S02]  /*97c0*/  PRMT R32, R43, 0x7632, R32 ;  /* 0x000076322b207816 */ /* 0x000fe40000000020 */
[----:B------:R-:W-:Y:S02]  /*97d0*/  F2FP.BF16.F32.PACK_AB R47, R48, R47 ;  /* 0x0000002f302f723e */ /* 0x000fe400000010ff */
[----:B------:R-:W-:-:S02]  /*97e0*/  F2FP.BF16.F32.PACK_AB R51, R67, R51 ;  /* 0x000000334333723e */ /* 0x000fc400000010ff */
[----:B------:R-:W-:Y:S01]  /*97f0*/  F2FP.BF16.F32.PACK_AB R116, R117, R116 ;  /* 0x000000747574723e */ /* 0x000fe200000010ff */
[----:B0-----:R-:W-:Y:S01]  /*9800*/  FMUL.FTZ R130, R154, R130 ;  /* 0x000000829a827220 */ /* 0x001fe20000410000 */
[----:B------:R-:W-:Y:S02]  /*9810*/  F2FP.BF16.F32.PACK_AB R120, R121, R120 ;  /* 0x000000787978723e */ /* 0x000fe400000010ff */
[----:B------:R-:W-:Y:S02]  /*9820*/  PRMT R34, R47, 0x7632, R34 ;  /* 0x000076322f227816 */ /* 0x000fe40000000022 */
[----:B------:R-:W-:Y:S02]  /*9830*/  PRMT R57, R51, 0x7632, R57 ;  /* 0x0000763233397816 */ /* 0x000fe40000000039 */
[----:B------:R-:W-:Y:S02]  /*9840*/  F2FP.BF16.F32.PACK_AB R118, R119, R118 ;  /* 0x000000767776723e */ /* 0x000fe400000010ff */
[----:B------:R-:W-:-:S02]  /*9850*/  F2FP.BF16.F32.PACK_AB R122, R123, R122 ;  /* 0x0000007a7b7a723e */ /* 0x000fc400000010ff */
[----:B------:R-:W-:Y:S02]  /*9860*/  F2FP.BF16.F32.PACK_AB R125, R126, R125 ;  /* 0x0000007d7e7d723e */ /* 0x000fe400000010ff */
[----:B------:R-:W-:Y:S02]  /*9870*/  F2FP.BF16.F32.PACK_AB R0, R0, R127 ;  /* 0x0000007f0000723e */ /* 0x000fe400000010ff */
[----:B------:R-:W-:Y:S02]  /*9880*/  F2FP.BF16.F32.PACK_AB R129, R130, R129 ;  /* 0x000000818281723e */ /* 0x000fe400000010ff */
[----:B------:R-:W-:Y:S02]  /*9890*/  PRMT R40, R122, 0x7632, R40 ;  /* 0x000076327a287816 */ /* 0x000fe40000000028 */
[----:B----4-:R-:W-:-:S04]  /*98a0*/  F2FP.BF16.F32.PACK_AB R53, R133, R132 ;  /* 0x000000848535723e */ /* 0x010fc800000010ff */
[----:B------:R-:W-:Y:S01]  /*98b0*/  PRMT R54, R53, 0x7632, R54 ;  /* 0x0000763235367816 */ /* 0x000fe20000000036 */
[----:B------:R-:W-:Y:S04]  /*98c0*/  STG.E.U16 desc[UR6][R94.64+0x4], R53 ;  /* 0x000004355e007986 */ /* 0x000fe8000c101506 */
[----:B------:R-:W-:Y:S04]  /*98d0*/  STG.E.U16 desc[UR6][R94.64+0x6], R54 ;  /* 0x000006365e007986 */ /* 0x000fe8000c101506 */
[----:B------:R0:W-:Y:S04]  /*98e0*/  STG.E.U16 desc[UR6][R100.64+0x4], R2 ;  /* 0x0000040264007986 */ /* 0x0001e8000c101506 */
[----:B------:R-:W-:Y:S04]  /*98f0*/  STG.E.U16 desc[UR6][R100.64], R164 ;  /* 0x000000a464007986 */ /* 0x000fe8000c101506 */
[----:B------:R-:W-:Y:S01]  /*9900*/  STG.E.U16 desc[UR6][R100.64+0x2], R56 ;  /* 0x0000023864007986 */ /* 0x000fe2000c101506 */
[----:B0-----:R-:W-:-:S03]  /*9910*/  PRMT R2, R9, 0x7632, R2 ;  /* 0x0000763209027816 */ /* 0x001fc60000000002 */
[----:B------:R0:W-:Y:S04]  /*9920*/  STG.E.U16 desc[UR6][R100.64+0x6], R4 ;  /* 0x0000060464007986 */ /* 0x0001e8000c101506 */
[----:B------:R1:W-:Y:S04]  /*9930*/  STG.E.U16 desc[UR6][R98.64], R3 ;  /* 0x0000000362007986 */ /* 0x0003e8000c101506 */
[----:B------:R-:W-:Y:S04]  /*9940*/  STG.E.U16 desc[UR6][R98.64+0x2], R6 ;  /* 0x0000020662007986 */ /* 0x000fe8000c101506 */
[----:B------:R-:W-:Y:S01]  /*9950*/  STG.E.U16 desc[UR6][R98.64+0x4], R5 ;  /* 0x0000040562007986 */ /* 0x000fe2000c101506 */
[----:B0-----:R-:W-:-:S03]  /*9960*/  PRMT R4, R13, 0x7632, R4 ;  /* 0x000076320d047816 */ /* 0x001fc60000000004 */
[----:B------:R-:W-:Y:S01]  /*9970*/  STG.E.U16 desc[UR6][R98.64+0x6], R8 ;  /* 0x0000060862007986 */ /* 0x000fe2000c101506 */
[----:B-1----:R-:W-:-:S03]  /*9980*/  PRMT R3, R11, 0x7632, R3 ;  /* 0x000076320b037816 */ /* 0x002fc60000000003 */
[----:B------:R0:W-:Y:S01]  /*9990*/  STG.E.U16 desc[UR6][R104.64+0x6], R2 ;  /* 0x0000060268007986 */ /* 0x0001e2000c101506 */
[----:B------:R-:W-:-:S03]  /*99a0*/  PRMT R53, R15, 0x7632, R53 ;  /* 0x000076320f357816 */ /* 0x000fc60000000035 */
[----:B------:R-:W-:Y:S01]  /*99b0*/  STG.E.U16 desc[UR6][R104.64], R7 ;  /* 0x0000000768007986 */ /* 0x000fe2000c101506 */
[----:B------:R-:W-:-:S03]  /*99c0*/  PRMT R54, R19, 0x7632, R54 ;  /* 0x0000763213367816 */ /* 0x000fc60000000036 */
[----:B------:R-:W-:Y:S01]  /*99d0*/  STG.E.U16 desc[UR6][R104.64+0x2], R52 ;  /* 0x0000023468007986 */ /* 0x000fe2000c101506 */
[----:B0-----:R-:W-:-:S03]  /*99e0*/  PRMT R2, R17, 0x7632, R2 ;  /* 0x0000763211027816 */ /* 0x001fc60000000002 */
[----:B------:R-:W-:Y:S04]  /*99f0*/  STG.E.U16 desc[UR6][R104.64+0x4], R9 ;  /* 0x0000040968007986 */ /* 0x000fe8000c101506 */
[----:B------:R-:W-:Y:S04]  /*9a00*/  STG.E.U16 desc[UR6][R102.64], R11 ;  /* 0x0000000b66007986 */ /* 0x000fe8000c101506 */
[----:B------:R0:W-:Y:S04]  /*9a10*/  STG.E.U16 desc[UR6][R102.64+0x2], R3 ;  /* 0x0000020366007986 */ /* 0x0001e8000c101506 */
[----:B------:R-:W-:Y:S04]  /*9a20*/  STG.E.U16 desc[UR6][R102.64+0x4], R13 ;  /* 0x0000040d66007986 */ /* 0x000fe8000c101506 */
[----:B------:R-:W-:Y:S04]  /*9a30*/  STG.E.U16 desc[UR6][R102.64+0x6], R4 ;  /* 0x0000060466007986 */ /* 0x000fe8000c101506 */
[----:B------:R1:W-:Y:S01]  /*9a40*/  STG.E.U16 desc[UR6][R106.64+0x6], R2 ;  /* 0x000006026a007986 */ /* 0x0003e2000c101506 */
[----:B0-----:R-:W-:-:S03]  /*9a50*/  PRMT R3, R21, 0x7632, R3 ;  /* 0x0000763215037816 */ /* 0x001fc60000000003 */
[----:B------:R-:W-:Y:S01]  /*9a60*/  STG.E.U16 desc[UR6][R106.64], R15 ;  /* 0x0000000f6a007986 */ /* 0x000fe2000c101506 */
[----:B------:R-:W-:-:S03]  /*9a70*/  PRMT R5, R29, 0x7632, R5 ;  /* 0x000076321d057816 */ /* 0x000fc60000000005 */
        /* <DEDUP_REMOVED lines=15> */
[----:B------:R0:W-:Y:S04]  /*9b70*/  STG.E.U16 desc[UR6][R62.64+0x2], R3 ;  /* 0x000002033e007986 */ /* 0x0001e8000c101506 */
[----:B------:R-:W-:Y:S04]  /*9b80*/  STG.E.U16 desc[UR6][R62.64+0x4], R29 ;  /* 0x0000041d3e007986 */ /* 0x000fe8000c101506 */
[----:B------:R-:W-:Y:S04]  /*9b90*/  STG.E.U16 desc[UR6][R62.64+0x6], R5 ;  /* 0x000006053e007986 */ /* 0x000fe8000c101506 */
[----:B------:R1:W-:Y:S01]  /*9ba0*/  STG.E.U16 desc[UR6][R110.64+0x6], R2 ;  /* 0x000006026e007986 */ /* 0x0003e2000c101506 */
[----:B0-----:R-:W-:-:S02]  /*9bb0*/  PRMT R3, R37, 0x7632, R3 ;  /* 0x0000763225037816 */ /* 0x001fc40000000003 */
[----:B------:R-:W-:Y:S01]  /*9bc0*/  PRMT R56, R39, 0x7632, R56 ;  /* 0x0000763227387816 */ /* 0x000fe20000000038 */
        /* <DEDUP_REMOVED lines=18> */
[----:B------:R1:W-:Y:S01]  /*9cf0*/  STG.E.U16 desc[UR6][R68.64+0x6], R2 ;  /* 0x0000060244007986 */ /* 0x0003e2000c101506 */
[----:B--2---:R-:W-:-:S03]  /*9d00*/  PRMT R39, R118, 0x7632, R39 ;  /* 0x0000763276277816 */ /* 0x004fc60000000027 */
        /* <DEDUP_REMOVED lines=28> */
.L_x_1746:
[----:B------:R-:W-:Y:S06]  /*9ed0*/  BAR.SYNC.DEFER_BLOCKING 0x0 ;  /* 0x0000000000007b1d */ /* 0x000fec0000010000 */
[----:B------:R-:W-:Y:S05]  /*9ee0*/  EXIT ;  /* 0x000000000000794d */ /* 0x000fea0003800000 */
.L_x_1747:
        /* <DEDUP_REMOVED lines=9> */
.L_x_3573:


//--------------------- .text._ZN13group_norm_v214gn_cuda_kernelI13__nv_bfloat16Li320ELi3ELi16ELi160ELi256ELb1ELi64ELi320ELi320ELi4ELb1ELi87ELb0ELb0ENS_16CompileConditionILi900EEEEEvPT_PKS4_S7_S7_flPfS8_Pj --------------------------
	.section	.text._ZN13group_norm_v214gn_cuda_kernelI13__nv_bfloat16Li320ELi3ELi16ELi160ELi256ELb1ELi64ELi320ELi320ELi4ELb1ELi87ELb0ELb0ENS_16CompileConditionILi900EEEEEvPT_PKS4_S7_S7_flPfS8_Pj,"ax",@progbits
	.align	128
        .global         _ZN13group_norm_v214gn_cuda_kernelI13__nv_bfloat16Li320ELi3ELi16ELi160ELi256ELb1ELi64ELi320ELi320ELi4ELb1ELi87ELb0ELb0ENS_16CompileConditionILi900EEEEEvPT_PKS4_S7_S7_flPfS8_Pj
        .type           _ZN13group_norm_v214gn_cuda_kernelI13__nv_bfloat16Li320ELi3ELi16ELi160ELi256ELb1ELi64ELi320ELi320ELi4ELb1ELi87ELb0ELb0ENS_16CompileConditionILi900EEEEEvPT_PKS4_S7_S7_flPfS8_Pj,@function
        .size           _ZN13group_norm_v214gn_cuda_kernelI13__nv_bfloat16Li320ELi3ELi16ELi160ELi256ELb1ELi64ELi320ELi320ELi4ELb1ELi87ELb0ELb0ENS_16CompileConditionILi900EEEEEvPT_PKS4_S7_S7_flPfS8_Pj,(.L_x_3574 - _ZN13group_norm_v214gn_cuda_kernelI13__nv_bfloat16Li320ELi3ELi16ELi160ELi256ELb1ELi64ELi320ELi320ELi4ELb1ELi87ELb0ELb0ENS_16CompileConditionILi900EEEEEvPT_PKS4_S7_S7_flPfS8_Pj)
        .other          _ZN13group_norm_v214gn_cuda_kernelI13__nv_bfloat16Li320ELi3ELi16ELi160ELi256ELb1ELi64ELi320ELi320ELi4ELb1ELi87ELb0ELb0ENS_16CompileConditionILi900EEEEEvPT_PKS4_S7_S7_flPfS8_Pj,@"STO_CUDA_ENTRY STV_DEFAULT"
_ZN13group_norm_v214gn_cuda_kernelI13__nv_bfloat16Li320ELi3ELi16ELi160ELi256ELb1ELi64ELi320ELi320ELi4ELb1ELi87ELb0ELb0ENS_16CompileConditionILi900EEEEEvPT_PKS4_S7_S7_flPfS8_Pj:
.text._ZN13group_norm_v214gn_cuda_kernelI13__nv_bfloat16Li320ELi3ELi16ELi160ELi256ELb1ELi64ELi320ELi320ELi4ELb1ELi87ELb0ELb0ENS_16CompileConditionILi900EEEEEvPT_PKS4_S7_S7_flPfS8_Pj:
        /* <DEDUP_REMOVED lines=24> */
.L_x_1757:
[----:B-1----:R-:W1:Y:S01]  /*0180*/  S2R R36, SR_TID.X ;  /* 0x0000000000247919 */ /* 0x002e620000002100 */
[----:B------:R-:W-:Y:S02]  /*0190*/  ULOP3.LUT UR6, UR9, 0x7, URZ, 0xc0, !UPT ;  /* 0x0000000709067892 */ /* 0x000fe4000f8ec03f */
[----:B------:R-:W-:Y:S01]  /*01a0*/  USHF.R.U64 UR11, UR9, 0x3, UR5 ;  /* 0x00000003090b7899 */ /* 0x000fe20008001205 */
[----:B0-----:R-:W0:Y:S01]  /*01b0*/  S2R R0, SR_CTAID.X ;  /* 0x0000000000007919 */ /* 0x001e220000002500 */
[----:B------:R-:W-:Y:S02]  /*01c0*/  UIMAD UR8, UR6, 0x140, URZ ;  /* 0x00000140060878a4 */ /* 0x000fe4000f8e023f */
[----:B------:R-:W-:Y:S02]  /*01d0*/  USHF.R.U32.HI UR6, URZ, 0x3, UR5 ;  /* 0x000000033f067899 */ /* 0x000fe40008011605 */
[----:B------:R-:W-:Y:S01]  /*01e0*/  MOV R7, UR11 ;  /* 0x0000000b00077c02 */ /* 0x000fe20008000f00 */
[----:B------:R-:W-:Y:S01]  /*01f0*/  ULDC.64 UR16, c[0x0][0x218] ;  /* 0x0000860000107ab9 */ /* 0x000fe20000000a00 */
[----:B------:R-:W-:Y:S01]  /*0200*/  UIMAD UR6, UR6, 0xa0000, URZ ;  /* 0x000a0000060678a4 */ /* 0x000fe2000f8e023f */
[----:B-1----:R-:W-:Y:S01]  /*0210*/  IMAD.WIDE.U32 R2, R36, -0x33333333, RZ ;  /* 0xcccccccd24027825 */ /* 0x002fe200078e00ff */
[----:B0-----:R-:W-:-:S04]  /*0220*/  SHF.L.U32 R0, R0, 0x6, RZ ;  /* 0x0000000600007819 */ /* 0x001fc800000006ff */
[----:B------:R-:W-:Y:S02]  /*0230*/  SHF.R.U32.HI R5, RZ, 0x6, R3 ;  /* 0x00000006ff057819 */ /* 0x000fe40000011603 */
[----:B------:R-:W-:-:S03]  /*0240*/  LOP3.LUT R0, R0, 0xc0, RZ, 0xc0, !PT ;  /* 0x000000c000007812 */ /* 0x000fc600078ec0ff */
[----:B------:R-:W-:Y:S01]  /*0250*/  IMAD R3, R5, -0x50, R36 ;  /* 0xffffffb005037824 */ /* 0x000fe200078e0224 */
[----:B------:R-:W-:-:S04]  /*0260*/  IADD3 R0, R0, R5, RZ ;  /* 0x0000000500007210 */ /* 0x000fc80007ffe0ff */
[----:B------:R-:W-:Y:S01]  /*0270*/  LEA R46, R3, UR8, 0x2 ;  /* 0x00000008032e7c11 */ /* 0x000fe2000f8e10ff */
[----:B------:R-:W-:-:S03]  /*0280*/  IMAD R0, R0, 0xa00, RZ ;  /* 0x00000a0000007824 */ /* 0x000fc600078e02ff */
[--C-:B------:R-:W-:Y:S02]  /*0290*/  SHF.R.S32.HI R47, RZ, 0x1f, R46.reuse ;  /* 0x0000001fff2f7819 */ /* 0x100fe4000001142e */
[----:B------:R-:W-:Y:S01]  /*02a0*/  IADD3 R8, R0, 0x2800, RZ ;  /* 0x0000280000087810 */ /* 0x000fe20007ffe0ff */
[----:B------:R-:W-:-:S05]  /*02b0*/  IMAD.WIDE.U32 R4, R7, 0xa0000, R46 ;  /* 0x000a000007047825 */ /* 0x000fca00078e002e */
[----:B------:R-:W-:Y:S02]  /*02c0*/  IADD3 R2, R5, UR6, RZ ;  /* 0x0000000605027c10 */ /* 0x000fe4000fffe0ff */
[----:B------:R-:W-:-:S04]  /*02d0*/  IADD3 R5, P0, R0, R4, RZ ;  /* 0x0000000400057210 */ /* 0x000fc80007f1e0ff */
[----:B------:R-:W-:Y:S02]  /*02e0*/  IADD3.X R6, RZ, R2, RZ, P0, !PT ;  /* 0x00000002ff067210 */ /* 0x000fe400007fe4ff */
[----:B------:R-:W-:-:S04]  /*02f0*/  LEA R40, P0, R5, UR16, 0x1 ;  /* 0x0000001005287c11 */ /* 0x000fc8000f8008ff */
[----:B------:R-:W-:Y:S02]  /*0300*/  LEA.HI.X R41, R5, UR17, R6, 0x1, P0 ;  /* 0x0000001105297c11 */ /* 0x000fe400080f0c06 */
[----:B------:R-:W-:-:S04]  /*0310*/  IADD3 R5, P0, R8, R4, RZ ;  /* 0x0000000408057210 */ /* 0x000fc80007f1e0ff */
[----:B------:R-:W2:Y:S01]  /*0320*/  LDG.E.64.CONSTANT R40, desc[UR14][R40.64] ;  /* 0x0000000e28287981 */ /* 0x000ea2000c1e9b00 */
[----:B------:R-:W-:Y:S02]  /*0330*/  IADD3.X R6, RZ, R2, RZ, P0, !PT ;  /* 0x00000002ff067210 */ /* 0x000fe400007fe4ff */
[C---:B------:R-:W-:Y:S01]  /*0340*/  LEA R32, P0, R5.reuse, UR16, 0x1 ;  /* 0x0000001005207c11 */ /* 0x040fe2000f8008ff */
[----:B------:R-:W-:Y:S01]  /*0350*/  STL [R1+0x4c], R8 ;  /* 0x00004c0801007387 */ /* 0x000fe20000100800 */
[----:B------:R-:W-:Y:S02]  /*0360*/  IADD3 R7, R0, 0x5000, RZ ;  /* 0x0000500000077810 */ /* 0x000fe40007ffe0ff */
[----:B------:R-:W-:Y:S02]  /*0370*/  LEA.HI.X R33, R5, UR17, R6, 0x1, P0 ;  /* 0x0000001105217c11 */ /* 0x000fe400080f0c06 */
[----:B------:R-:W-:-:S04]  /*0380*/  IADD3 R5, P0, R7, R4, RZ ;  /* 0x0000000407057210 */ /* 0x000fc80007f1e0ff */
[----:B------:R-:W3:Y:S01]  /*0390*/  LDG.E.64.CONSTANT R32, desc[UR14][R32.64] ;  /* 0x0000000e20207981 */ /* 0x000ee2000c1e9b00 */
[----:B------:R-:W-:Y:S02]  /*03a0*/  IADD3.X R6, RZ, R2, RZ, P0, !PT ;  /* 0x00000002ff067210 */ /* 0x000fe400007fe4ff */
[C---:B------:R-:W-:Y:S01]  /*03b0*/  LEA R42, P0, R5.reuse, UR16, 0x1 ;  /* 0x00000010052a7c11 */ /* 0x040fe2000f8008ff */
[----:B------:R0:W-:Y:S03]  /*03c0*/  STL [R1+0x3c], R7 ;  /* 0x00003c0701007387 */ /* 0x0001e60000100800 */
        /* <DEDUP_REMOVED lines=42> */
[C---:B------:R-:W-:Y:S01]  /*0670*/  LEA R22, P0, R5.reuse, UR16, 0x1 ;  /* 0x0000001005167c11 */ /* 0x040fe2000f8008ff */
[----:B------:R0:W-:Y:S03]  /*0680*/  STL [R1], R7 ;  /* 0x0000000701007387 */ /* 0x0001e60000100800 */
        /* <DEDUP_REMOVED lines=39> */
[----:B------:R0:W-:Y:S01]  /*0900*/  STL [R1+0x40], R7 ;  /* 0x0000400701007387 */ /* 0x0001e20000100800 */
[----:B------:R-:W1:Y:S03]  /*0910*/  LDC.64 R4, c[0x0][0x228] ;  /* 0x00008a00ff047b82 */ /* 0x000e660000000a00 */
[----:B------:R-:W4:Y:S04]  /*0920*/  LDL R37, [R1+0xfc] ;  /* 0x0000fc0001257983 */ /* 0x000f280000100800 */
[----:B------:R-:W4:Y:S01]  /*0930*/  LDG.E.64.CONSTANT R44, desc[UR14][R44.64] ;  /* 0x0000000e2c2c7981 */ /* 0x000f22000c1e9b00 */
[----:B0-----:R-:W0:Y:S02]  /*0940*/  LDC.64 R6, c[0x0][0x220] ;  /* 0x00008800ff067b82 */ /* 0x001e240000000a00 */
[----:B0-----:R-:W-:-:S04]  /*0950*/  IMAD.WIDE R6, R46, 0x2, R6 ;  /* 0x000000022e067825 */ /* 0x001fc800078e0206 */
[----:B-1----:R-:W-:Y:S02]  /*0960*/  IMAD.WIDE R46, R46, 0x2, R4 ;  /* 0x000000022e2e7825 */ /* 0x002fe400078e0204 */
[----:B------:R-:W5:Y:S04]  /*0970*/  LDG.E.64.CONSTANT R6, desc[UR14][R6.64] ;  /* 0x0000000e06067981 */ /* 0x000f68000c1e9b00 */
[----:B------:R-:W5:Y:S01]  /*0980*/  LDG.E.64.CONSTANT R46, desc[UR14][R46.64] ;  /* 0x0000000e2e2e7981 */ /* 0x000f62000c1e9b00 */
[C---:B--2---:R-:W-:Y:S02]  /*0990*/  SHF.L.U32 R2, R40.reuse, 0x10, RZ ;  /* 0x0000001028027819 */ /* 0x044fe400000006ff */
[----:B------:R-:W-:-:S03]  /*09a0*/  PRMT R4, R40, 0x7632, R4 ;  /* 0x0000763228047816 */ /* 0x000fc60000000004 */
[----:B------:R-:W-:Y:S01]  /*09b0*/  FFMA.FTZ R5, R2, R2, RZ ;  /* 0x0000000202057223 */ /* 0x000fe200000100ff */
[----:B------:R-:W-:Y:S01]  /*09c0*/  SHF.L.U32 R4, R4, 0x10, RZ ;  /* 0x0000001004047819 */ /* 0x000fe200000006ff */
[----:B------:R-:W-:Y:S01]  /*09d0*/  FADD.FTZ R13, RZ, R2 ;  /* 0x00000002ff0d7221 */ /* 0x000fe20000010000 */
[C---:B------:R-:W-:Y:S02]  /*09e0*/  SHF.L.U32 R2, R41.reuse, 0x10, RZ ;  /* 0x0000001029027819 */ /* 0x040fe400000006ff */
[----:B------:R-:W-:Y:S01]  /*09f0*/  PRMT R9, R41, 0x7632, R9 ;  /* 0x0000763229097816 */ /* 0x000fe20000000009 */
[----:B------:R-:W-:Y:S01]  /*0a00*/  FFMA.FTZ R5, R4, R4, R5 ;  /* 0x0000000404057223 */ /* 0x000fe20000010005 */
[----:B------:R-:W-:Y:S02]  /*0a10*/  FADD.FTZ R13, R13, R4 ;  /* 0x000000040d0d7221 */ /* 0x000fe40000010000 */
[----:B------:R-:W-:Y:S01]  /*0a20*/  SHF.L.U32 R9, R9, 0x10, RZ ;  /* 0x0000001009097819 */ /* 0x000fe200000006ff */
        /* <DEDUP_REMOVED lines=215> */
[----:B------:R-:W-:Y:S01]  /*17a0*/  BSSY B0, `(.L_x_1748) ;  /* 0x000005d000007945 */ /* 0x000fe20003800000 */
[----:B------:R-:W-:-:S03]  /*17b0*/  HFMA2.MMA R55, -RZ, RZ, 0, 0 ;  /* 0x00000000ff377435 */ /* 0x000fc600000001ff */
[----:B------:R0:W-:Y:S01]  /*17c0*/  STS.64 [R37], R4 ;  /* 0x0000000425007388 */ /* 0x0001e20000000a00 */
[----:B------:R-:W-:Y:S01]  /*17d0*/  MOV R53, RZ ;  /* 0x000000ff00357202 */ /* 0x000fe20000000f00 */
[----:B------:R-:W-:Y:S06]  /*17e0*/  BAR.SYNC.DEFER_BLOCKING 0x0 ;  /* 0x0000000000007b1d */ /* 0x000fec0000010000 */
[----:B------:R-:W-:Y:S05]  /*17f0*/  @P1 BRA `(.L_x_1749) ;  /* 0x00000004005c1947 */ /* 0x000fea0003800000 */
[----:B0-----:R-:W0:Y:S01]  /*1800*/  S2R R5, SR_CgaCtaId ;  /* 0x0000000000057919 */ /* 0x001e220000008800 */
[----:B------:R-:W-:Y:S01]  /*1810*/  USHF.L.U32 UR6, UR9, 0x1, URZ ;  /* 0x0000000109067899 */ /* 0x000fe2000800063f */
[----:B------:R-:W-:Y:S02]  /*1820*/  MOV R9, 0xa0 ;  /* 0x000000a000097802 */ /* 0x000fe40000000f00 */
[----:B------:R-:W-:Y:S01]  /*1830*/  MOV R4, 0x400 ;  /* 0x0000040000047802 */ /* 0x000fe20000000f00 */
[----:B------:R-:W-:Y:S01]  /*1840*/  ULOP3.LUT UR6, UR6, 0xe, URZ, 0xc0, !UPT ;  /* 0x0000000e06067892 */ /* 0x000fe2000f8ec03f */
[----:B------:R-:W-:Y:S02]  /*1850*/  MOV R53, RZ ;  /* 0x000000ff00357202 */ /* 0x000fe40000000f00 */
[----:B------:R-:W-:-:S03]  /*1860*/  MOV R55, RZ ;  /* 0x000000ff00377202 */ /* 0x000fc60000000f00 */
[----:B------:R-:W-:-:S05]  /*1870*/  LEA.HI R2, R36, UR6, RZ, 0x1e ;  /* 0x0000000624027c11 */ /* 0x000fca000f8ff0ff */
[----:B------:R-:W-:Y:S01]  /*1880*/  IMAD R2, R2, R9, -UR8 ;  /* 0x8000000802027e24 */ /* 0x000fe2000f8e0209 */
[----:B------:R-:W-:Y:S02]  /*1890*/  LOP3.LUT R9, R36, 0x3, RZ, 0xc0, !PT ;  /* 0x0000000324097812 */ /* 0x000fe400078ec0ff */
[----:B0-----:R-:W-:Y:S02]  /*18a0*/  LEA R4, R5, R4, 0x18 ;  /* 0x0000000405047211 */ /* 0x001fe400078ec0ff */
[----:B------:R-:W-:-:S07]  /*18b0*/  MOV R5, RZ ;  /* 0x000000ff00057202 */ /* 0x000fce0000000f00 */
.L_x_1750:
[----:B------:R-:W-:Y:S02]  /*18c0*/  IADD3 R12, R2, R5, RZ ;  /* 0x00000005020c7210 */ /* 0x000fe40007ffe0ff */
[----:B------:R-:W-:Y:S02]  /*18d0*/  IADD3 R5, R5, 0x20, RZ ;  /* 0x0000002005057810 */ /* 0x000fe40007ffe0ff */
[----:B------:R-:W-:Y:S02]  /*18e0*/  SHF.R.S32.HI R13, RZ, 0x1f, R12 ;  /* 0x0000001fff0d7819 */ /* 0x000fe4000001140c */
[----:B------:R-:W-:Y:S02]  /*18f0*/  ISETP.GE.U32.AND P0, PT, R5, 0xa0, PT ;  /* 0x000000a00500780c */ /* 0x000fe40003f06070 */
[----:B------:R-:W-:-:S04]  /*1900*/  LEA.HI R13, R13, R12, RZ, 0x2 ;  /* 0x0000000c0d0d7211 */ /* 0x000fc800078f10ff */
[----:B------:R-:W-:-:S05]  /*1910*/  SHF.R.S32.HI R13, RZ, 0x2, R13 ;  /* 0x00000002ff0d7819 */ /* 0x000fca000001140d */
[----:B------:R-:W-:-:S05]  /*1920*/  IMAD R13, R13, 0x28, R4 ;  /* 0x000000280d0d7824 */ /* 0x000fca00078e0204 */
[----:B------:R-:W-:-:S05]  /*1930*/  LEA R13, R9, R13, 0x3 ;  /* 0x0000000d090d7211 */ /* 0x000fca00078e18ff */
        /* <DEDUP_REMOVED lines=8> */
[----:B------:R-:W-:-:S06]  /*19c0*/  LEA R37, R9, R37, 0x3 ;  /* 0x0000002509257211 */ /* 0x000fcc00078e18ff */
        /* <DEDUP_REMOVED lines=38> */
[C---:B------:R-:W-:Y:S01]  /*1c30*/  IADD3 R36, R12.reuse, 0x18, RZ ;  /* 0x000000180c247810 */ /* 0x040fe20007ffe0ff */
[----:B------:R-:W-:Y:S01]  /*1c40*/  FADD.FTZ R53, R53, R37 ;  /* 0x0000002535357221 */ /* 0x000fe20000010000 */
[----:B------:R-:W-:Y:S02]  /*1c50*/  IADD3 R12, R12, 0x1c, RZ ;  /* 0x0000001c0c0c7810 */ /* 0x000fe40007ffe0ff */
[----:B------:R-:W-:-:S04]  /*1c60*/  SHF.R.S32.HI R37, RZ, 0x1f, R36 ;  /* 0x0000001fff257819 */ /* 0x000fc80000011424 */
[----:B------:R-:W-:-:S04]  /*1c70*/  LEA.HI R37, R37, R36, RZ, 0x2 ;  /* 0x0000002425257211 */ /* 0x000fc800078f10ff */
[----:B------:R-:W-:-:S05]  /*1c80*/  SHF.R.S32.HI R37, RZ, 0x2, R37 ;  /* 0x00000002ff257819 */ /* 0x000fca0000011425 */
[----:B------:R-:W-:-:S05]  /*1c90*/  IMAD R37, R37, 0x28, R4 ;  /* 0x0000002825257824 */ /* 0x000fca00078e0204 */
[----:B------:R-:W-:-:S06]  /*1ca0*/  LEA R37, R9, R37, 0x3 ;  /* 0x0000002509257211 */ /* 0x000fcc00078e18ff */
[----:B------:R-:W0:Y:S02]  /*1cb0*/  LDS.64 R36, [R37] ;  /* 0x0000000025247984 */ /* 0x000e240000000a00 */
[----:B0-----:R-:W-:Y:S01]  /*1cc0*/  FADD.FTZ R36, R13, R36 ;  /* 0x000000240d247221 */ /* 0x001fe20000010000 */
[----:B------:R-:W-:Y:S01]  /*1cd0*/  SHF.R.S32.HI R13, RZ, 0x1f, R12 ;  /* 0x0000001fff0d7819 */ /* 0x000fe2000001140c */
[----:B------:R-:W-:-:S03]  /*1ce0*/  FADD.FTZ R37, R53, R37 ;  /* 0x0000002535257221 */ /* 0x000fc60000010000 */
[----:B------:R-:W-:-:S04]  /*1cf0*/  LEA.HI R13, R13, R12, RZ, 0x2 ;  /* 0x0000000c0d0d7211 */ /* 0x000fc800078f10ff */
[----:B------:R-:W-:-:S05]  /*1d00*/  SHF.R.S32.HI R13, RZ, 0x2, R13 ;  /* 0x00000002ff0d7819 */ /* 0x000fca000001140d */
[----:B------:R-:W-:-:S05]  /*1d10*/  IMAD R13, R13, 0x28, R4 ;  /* 0x000000280d0d7824 */ /* 0x000fca00078e0204 */
[----:B------:R-:W-:-:S06]  /*1d20*/  LEA R13, R9, R13, 0x3 ;  /* 0x0000000d090d7211 */ /* 0x000fcc00078e18ff */
[----:B------:R-:W0:Y:S02]  /*1d30*/  LDS.64 R12, [R13] ;  /* 0x000000000d0c7984 */ /* 0x000e240000000a00 */
[----:B0-----:R-:W-:Y:S01]  /*1d40*/  FADD.FTZ R53, R36, R12 ;  /* 0x0000000c24357221 */ /* 0x001fe20000010000 */
[----:B------:R-:W-:Y:S01]  /*1d50*/  FADD.FTZ R55, R37, R13 ;  /* 0x0000000d25377221 */ /* 0x000fe20000010000 */
[----:B------:R-:W-:Y:S06]  /*1d60*/  @!P0 BRA `(.L_x_1750) ;  /* 0xfffffff800d48947 */ /* 0x000fec000383ffff */
.L_x_1749:
[----:B------:R-:W-:Y:S05]  /*1d70*/  BSYNC B0 ;  /* 0x0000000000007941 */ /* 0x000fea0003800000 */
.L_x_1748:
[----:B------:R-:W1:Y:S01]  /*1d80*/  SHFL.BFLY PT, R2, R53, 0x2, 0x1f ;  /* 0x0c401f0035027f89 */ /* 0x000e6200000e0000 */
[----:B------:R-:W-:Y:S03]  /*1d90*/  BSSY B0, `(.L_x_1751) ;  /* 0x0000016000007945 */ /* 0x000fe60003800000 */
[----:B0-----:R-:W0:Y:S01]  /*1da0*/  SHFL.BFLY PT, R4, R55, 0x2, 0x1f ;  /* 0x0c401f0037047f89 */ /* 0x001e2200000e0000 */
[----:B------:R-:W2:Y:S01]  /*1db0*/  S2R R13, SR_TID.X ;  /* 0x00000000000d7919 */ /* 0x000ea20000002100 */
[----:B------:R-:W3:Y:S01]  /*1dc0*/  S2R R36, SR_CTAID.X ;  /* 0x0000000000247919 */ /* 0x000ee20000002500 */
[----:B-1----:R-:W-:Y:S01]  /*1dd0*/  FADD.FTZ R2, R2, R53 ;  /* 0x0000003502027221 */ /* 0x002fe20000010000 */
[----:B0-----:R-:W-:-:S04]  /*1de0*/  FADD.FTZ R9, R4, R55 ;  /* 0x0000003704097221 */ /* 0x001fc80000010000 */
[----:B------:R-:W0:Y:S04]  /*1df0*/  SHFL.BFLY PT, R5, R2, 0x1, 0x1f ;  /* 0x0c201f0002057f89 */ /* 0x000e2800000e0000 */
[----:B------:R-:W1:Y:S01]  /*1e00*/  SHFL.BFLY PT, R12, R9, 0x1, 0x1f ;  /* 0x0c201f00090c7f89 */ /* 0x000e6200000e0000 */
[----:B--2---:R-:W-:Y:S01]  /*1e10*/  LOP3.LUT P0, RZ, R13, 0xfffffffb, RZ, 0xc0, !PT ;  /* 0xfffffffb0dff7812 */ /* 0x004fe2000780c0ff */
[----:B0-----:R-:W-:Y:S01]  /*1e20*/  FADD.FTZ R4, R2, R5 ;  /* 0x0000000502047221 */ /* 0x001fe20000010000 */
[----:B-1----:R-:W-:-:S11]  /*1e30*/  FADD.FTZ R5, R9, R12 ;  /* 0x0000000c09057221 */ /* 0x002fd60000010000 */
[----:B---3--:R-:W-:Y:S05]  /*1e40*/  @P0 BRA `(.L_x_1752) ;  /* 0x0000000000280947 */ /* 0x008fea0003800000 */
[----:B------:R-:W-:Y:S01]  /*1e50*/  LOP3.LUT R2, R36, 0x3, RZ, 0xc0, !PT ;  /* 0x0000000324027812 */ /* 0x000fe200078ec0ff */
[----:B------:R-:W-:Y:S02]  /*1e60*/  ULDC UR6, c[0x0][0x10] ;  /* 0x0000040000067ab9 */ /* 0x000fe40000000800 */
[----:B------:R-:W-:Y:S01]  /*1e70*/  UIMAD UR6, UR6, UR4, UR7 ;  /* 0x00000004060672a4 */ /* 0x000fe2000f8e0207 */
[----:B------:R-:W-:Y:S02]  /*1e80*/  LOP3.LUT R2, R2, 0x7ffffffc, R13, 0xf8, !PT ;  /* 0x7ffffffc02027812 */ /* 0x000fe400078ef80d */
[----:B------:R-:W0:Y:S03]  /*1e90*/  LDC.64 R12, c[0x0][0x248] ;  /* 0x00009200ff0c7b82 */ /* 0x000e260000000a00 */
[----:B------:R-:W-:-:S04]  /*1ea0*/  MOV R9, UR6 ;  /* 0x0000000600097c02 */ /* 0x000fc80008000f00 */
[----:B------:R-:W-:-:S04]  /*1eb0*/  LEA R2, R9, R2, 0x3 ;  /* 0x0000000209027211 */ /* 0x000fc800078e18ff */
[----:B------:R-:W-:-:S05]  /*1ec0*/  SHF.L.U32 R9, R2, 0x1, RZ ;  /* 0x0000000102097819 */ /* 0x000fca00000006ff */
[----:B0-----:R-:W-:-:S05]  /*1ed0*/  IMAD.WIDE.U32 R12, R9, 0x4, R12 ;  /* 0x00000004090c7825 */ /* 0x001fca00078e000c */
[----:B------:R0:W-:Y:S02]  /*1ee0*/  STG.E.64 desc[UR14][R12.64], R4 ;  /* 0x000000040c007986 */ /* 0x0001e4000c101b0e */
.L_x_1752:
[----:B------:R-:W-:Y:S05]  /*1ef0*/  BSYNC B0 ;  /* 0x0000000000007941 */ /* 0x000fea0003800000 */
.L_x_1751:
[----:B------:R0:W-:Y:S04]  /*1f00*/  STL [R1+0x144], R4 ;  /* 0x0001440401007387 */ /* 0x0001e80000100800 */
[----:B------:R1:W-:Y:S04]  /*1f10*/  STL [R1+0x140], R14 ;  /* 0x0001400e01007387 */ /* 0x0003e80000100800 */
[----:B------:R-:W-:Y:S01]  /*1f20*/  STL [R1+0x13c], R59 ;  /* 0x00013c3b01007387 */ /* 0x000fe20000100800 */
[----:B0-----:R-:W0:Y:S03]  /*1f30*/  S2R R4, SR_TID.X ;  /* 0x0000000000047919 */ /* 0x001e260000002100 */
[----:B------:R-:W-:Y:S04]  /*1f40*/  STL [R1+0x138], R54 ;  /* 0x0001383601007387 */ /* 0x000fe80000100800 */
[----:B------:R-:W-:Y:S04]  /*1f50*/  STL [R1+0x134], R52 ;  /* 0x0001343401007387 */ /* 0x000fe80000100800 */
[----:B------:R-:W-:Y:S04]  /*1f60*/  STL [R1+0x130], R51 ;  /* 0x0001303301007387 */ /* 0x000fe80000100800 */
[----:B------:R-:W-:Y:S04]  /*1f70*/  STL [R1+0x12c], R50 ;  /* 0x00012c3201007387 */ /* 0x000fe80000100800 */
[----:B------:R-:W-:Y:S04]  /*1f80*/  STL [R1+0x128], R49 ;  /* 0x0001283101007387 */ /* 0x000fe80000100800 */
[----:B------:R-:W-:Y:S04]  /*1f90*/  STL [R1+0x124], R48 ;  /* 0x0001243001007387 */ /* 0x000fe80000100800 */
[----:B------:R-:W-:Y:S04]  /*1fa0*/  STL [R1+0x120], R45 ;  /* 0x0001202d01007387 */ /* 0x000fe80000100800 */
[----:B------:R-:W-:Y:S01]  /*1fb0*/  STL [R1+0x11c], R44 ;  /* 0x00011c2c01007387 */ /* 0x000fe20000100800 */
[----:B-1----:R-:W-:-:S02]  /*1fc0*/  PRMT R14, R33, 0x7632, R14 ;  /* 0x00007632210e7816 */ /* 0x002fc4000000000e */
[----:B0-----:R-:W-:Y:S01]  /*1fd0*/  ISETP.NE.AND P2, PT, R4, RZ, PT ;  /* 0x000000ff0400720c */ /* 0x001fe20003f45270 */
[----:B------:R-:W-:Y:S04]  /*1fe0*/  STL [R1+0x118], R36 ;  /* 0x0001182401007387 */ /* 0x000fe80000100800 */
[----:B------:R-:W-:Y:S04]  /*1ff0*/  STL [R1+0x114], R15 ;  /* 0x0001140f01007387 */ /* 0x000fe80000100800 */
[----:B------:R-:W-:Y:S04]  /*2000*/  STL [R1+0x110], R11 ;  /* 0x0001100b01007387 */ /* 0x000fe80000100800 */
[----:B------:R-:W-:Y:S04]  /*2010*/  STL [R1+0x10c], R10 ;  /* 0x00010c0a01007387 */ /* 0x000fe80000100800 */
[----:B------:R-:W-:Y:S04]  /*2020*/  STL [R1+0x108], R8 ;  /* 0x0001080801007387 */ /* 0x000fe80000100800 */
[----:B------:R-:W-:Y:S04]  /*2030*/  STL [R1+0x104], R3 ;  /* 0x0001040301007387 */ /* 0x000fe80000100800 */
[----:B------:R-:W-:Y:S04]  /*2040*/  STL [R1+0x100], R0 ;  /* 0x0001000001007387 */ /* 0x000fe80000100800 */
[----:B------:R-:W2:Y:S01]  /*2050*/  LDL.LU R4, [R1+0x144] ;  /* 0x0001440001047983 */ /* 0x000ea20000300800 */
[----:B-----5:R-:W-:-:S02]  /*2060*/  PRMT R53, R6, 0x7632, R53 ;  /* 0x0000763206357816 */ /* 0x020fc40000000035 */
[----:B------:R-:W-:Y:S01]  /*2070*/  PRMT R2, R7, 0x7632, R2 ;  /* 0x0000763207027816 */ /* 0x000fe20000000002 */
[----:B------:R0:W-:Y:S01]  /*2080*/  STL.S16 [R1+0x4], R14 ;  /* 0x0000040e01007387 */ /* 0x0001e20000100600 */
[----:B------:R-:W-:Y:S02]  /*2090*/  PRMT R55, R46, 0x7632, R55 ;  /* 0x000076322e377816 */ /* 0x000fe40000000037 */
[----:B------:R-:W-:Y:S02]  /*20a0*/  PRMT R60, R47, 0x7632, R60 ;  /* 0x000076322f3c7816 */ /* 0x000fe4000000003c */
[----:B------:R-:W-:Y:S02]  /*20b0*/  PRMT R56, R40, 0x7632, R56 ;  /* 0x0000763228387816 */ /* 0x000fe40000000038 */
[----:B------:R-:W-:Y:S02]  /*20c0*/  PRMT R57, R41, 0x7632, R57 ;  /* 0x0000763229397816 */ /* 0x000fe40000000039 */
[----:B------:R-:W-:Y:S01]  /*20d0*/  PRMT R61, R32, 0x7632, R61 ;  /* 0x00007632203d7816 */ /* 0x000fe2000000003d */
[----:B0-----:R-:W2:Y:S01]  /*20e0*/  LDL.LU R14, [R1+0x140] ;  /* 0x00014000010e7983 */ /* 0x001ea20000300800 */
[----:B------:R-:W-:-:S02]  /*20f0*/  PRMT R59, R42, 0x7632, R59 ;  /* 0x000076322a3b7816 */ /* 0x000fc4000000003b */
[----:B------:R-:W-:Y:S02]  /*2100*/  PRMT R54, R43, 0x7632, R54 ;  /* 0x000076322b367816 */ /* 0x000fe40000000036 */
[----:B------:R-:W-:Y:S01]  /*2110*/  PRMT R52, R38, 0x7632, R52 ;  /* 0x0000763226347816 */ /* 0x000fe20000000034 */
[----:B------:R0:W-:Y:S01]  /*2120*/  STL.S16 [R1+0x8], R59 ;  /* 0x0000083b01007387 */ /* 0x0001e20000100600 */
[----:B------:R-:W-:Y:S02]  /*2130*/  PRMT R51, R39, 0x7632, R51 ;  /* 0x0000763227337816 */ /* 0x000fe40000000033 */
[----:B------:R-:W-:Y:S02]  /*2140*/  PRMT R50, R34, 0x7632, R50 ;  /* 0x0000763222327816 */ /* 0x000fe40000000032 */
[----:B------:R-:W-:Y:S01]  /*2150*/  PRMT R49, R35, 0x7632, R49 ;  /* 0x0000763223317816 */ /* 0x000fe20000000031 */
[----:B0-----:R0:W5:Y:S04]  /*2160*/  LDL.LU R59, [R1+0x13c] ;  /* 0x00013c00013b7983 */ /* 0x0011680000300800 */
[----:B------:R1:W-:Y:S01]  /*2170*/  STL.S16 [R1+0xc], R54 ;  /* 0x00000c3601007387 */ /* 0x0003e20000100600 */
[----:B------:R-:W-:-:S02]  /*2180*/  PRMT R48, R30, 0x7632, R48 ;  /* 0x000076321e307816 */ /* 0x000fc40000000030 */
[----:B------:R-:W-:Y:S01]  /*2190*/  PRMT R45, R31, 0x7632, R45 ;  /* 0x000076321f2d7816 */ /* 0x000fe2000000002d */
[----:B-1----:R0:W5:Y:S04]  /*21a0*/  LDL.LU R54, [R1+0x138] ;  /* 0x0001380001367983 */ /* 0x0021680000300800 */
[----:B------:R1:W-:Y:S01]  /*21b0*/  STL.S16 [R1+0x20], R52 ;  /* 0x0000203401007387 */ /* 0x0003e20000100600 */
[----:B------:R-:W-:-:S03]  /*21c0*/  PRMT R44, R28, 0x7632, R44 ;  /* 0x000076321c2c7816 */ /* 0x000fc6000000002c */
        /* <DEDUP_REMOVED lines=23> */
[----:B------:R-:W-:Y:S02]  /*2340*/  PRMT R58, R20, 0x7632, R58 ;  /* 0x00007632143a7816 */ /* 0x000fe4000000003a */
[----:B------:R-:W-:Y:S01]  /*2350*/  PRMT R37, R21, 0x7632, R37 ;  /* 0x0000763215257816 */ /* 0x000fe20000000025 */
[----:B-1----:R0:W5:Y:S04]  /*2360*/  LDL.LU R15, [R1+0x114] ;  /* 0x00011400010f7983 */ /* 0x0021680000300800 */
[----:B------:R1:W-:Y:S01]  /*2370*/  STL.S16 [R1+0x38], R11 ;  /* 0x0000380b01007387 */ /* 0x0003e20000100600 */
[----:B------:R-:W-:-:S02]  /*2380*/  PRMT R13, R18, 0x7632, R13 ;  /* 0x00007632120d7816 */ /* 0x000fc4000000000d */
[----:B------:R-:W-:Y:S01]  /*2390*/  PRMT R12, R19, 0x7632, R12 ;  /* 0x00007632130c7816 */ /* 0x000fe2000000000c */
[----:B-1----:R0:W5:Y:S04]  /*23a0*/  LDL.LU R11, [R1+0x110] ;  /* 0x00011000010b7983 */ /* 0x0021680000300800 */
[----:B------:R1:W-:Y:S01]  /*23b0*/  STL.S16 [R1+0x64], R10 ;  /* 0x0000640a01007387 */ /* 0x0003e20000100600 */
[----:B------:R-:W-:Y:S02]  /*23c0*/  PRMT R9, R16, 0x7632, R9 ;  /* 0x0000763210097816 */ /* 0x000fe40000000009 */
[----:B------:R-:W-:Y:S01]  /*23d0*/  PRMT R5, R17, 0x7632, R5 ;  /* 0x0000763211057816 */ /* 0x000fe20000000005 */
[----:B-1----:R0:W5:Y:S04]  /*23e0*/  LDL.LU R10, [R1+0x10c] ;  /* 0x00010c00010a7983 */ /* 0x0021680000300800 */
[----:B------:R1:W-:Y:S04]  /*23f0*/  STL.S16 [R1+0x60], R8 ;  /* 0x0000600801007387 */ /* 0x0003e80000100600 */
[----:B-1----:R0:W5:Y:S04]  /*2400*/  LDL.LU R8, [R1+0x108] ;  /* 0x0001080001087983 */ /* 0x0021680000300800 */
[----:B------:R1:W-:Y:S04]  /*2410*/  STL.S16 [R1+0x70], R3 ;  /* 0x0000700301007387 */ /* 0x0003e80000100600 */
[----:B-1----:R0:W5:Y:S04]  /*2420*/  LDL.LU R3, [R1+0x104] ;  /* 0x0001040001037983 */ /* 0x0021680000300800 */
[----:B------:R1:W-:Y:S04]  /*2430*/  STL.S16 [R1+0x74], R0 ;  /* 0x0000740001007387 */ /* 0x0003e80000100600 */
[----:B-1----:R0:W5:Y:S04]  /*2440*/  LDL.LU R0, [R1+0x100] ;  /* 0x0001000001007983 */ /* 0x0021680000300800 */
[----:B------:R0:W-:Y:S04]  /*2450*/  STL.S16 [R1+0x8c], R58 ;  /* 0x00008c3a01007387 */ /* 0x0001e80000100600 */
[----:B------:R0:W-:Y:S04]  /*2460*/  STL.S16 [R1+0x94], R37 ;  /* 0x0000942501007387 */ /* 0x0001e80000100600 */
[----:B------:R0:W-:Y:S04]  /*2470*/  STL.S16 [R1+0x98], R13 ;  /* 0x0000980d01007387 */ /* 0x0001e80000100600 */
[----:B------:R0:W-:Y:S04]  /*2480*/  STL.S16 [R1+0xb0], R12 ;  /* 0x0000b00c01007387 */ /* 0x0001e80000100600 */
[----:B------:R0:W-:Y:S04]  /*2490*/  STL.S16 [R1+0xb4], R9 ;  /* 0x0000b40901007387 */ /* 0x0001e80000100600 */
[----:B------:R0:W-:Y:S01]  /*24a0*/  STL.S16 [R1+0xcc], R5 ;  /* 0x0000cc0501007387 */ /* 0x0001e20000100600 */
[----:B--2---:R-:W-:-:S05]  /*24b0*/  PRMT R4, R14, 0x7632, R4 ;  /* 0x000076320e047816 */ /* 0x004fca0000000004 */
[----:B------:R0:W-:Y:S01]  /*24c0*/  STL.S16 [R1+0xe0], R4 ;  /* 0x0000e00401007387 */ /* 0x0001e20000100600 */
[----:B------:R-:W-:Y:S06]  /*24d0*/  BAR.SYNC.DEFER_BLOCKING 0x0 ;  /* 0x0000000000007b1d */ /* 0x000fec0000010000 */
[----:B------:R-:W-:Y:S05]  /*24e0*/  @P2 BRA `(.L_x_1753) ;  /* 0x0000000000402947 */ /* 0x000fea0003800000 */
[----:B0-----:R-:W0:Y:S01]  /*24f0*/  LDC.64 R12, c[0x0][0x250] ;  /* 0x00009400ff0c7b82 */ /* 0x001e220000000a00 */
[----:B------:R-:W-:Y:S02]  /*2500*/  MOV R4, UR7 ;  /* 0x0000000700047c02 */ /* 0x000fe40008000f00 */
[----:B-----5:R-:W-:Y:S02]  /*2510*/  ISETP.NE.AND P2, PT, R36, RZ, PT ;  /* 0x000000ff2400720c */ /* 0x020fe40003f45270 */
[----:B------:R-:W-:-:S04]  /*2520*/  MOV R9, 0x7ffffffd ;  /* 0x7ffffffd00097802 */ /* 0x000fc80000000f00 */
[----:B------:R-:W-:Y:S01]  /*2530*/  SEL R9, R9, 0x1, !P2 ;  /* 0x0000000109097807 */ /* 0x000fe20005000000 */
[----:B0-----:R-:W-:Y:S01]  /*2540*/  IMAD.WIDE.U32 R4, R4, 0x4, R12 ;  /* 0x0000000404047825 */ /* 0x001fe200078e000c */
[----:B------:R-:W-:Y:S06]  /*2550*/  MEMBAR.ALL.GPU ;  /* 0x0000000000007992 */ /* 0x000fec000000a000 */
[----:B------:R-:W-:-:S00]  /*2560*/  ERRBAR ;  /* 0x00000000000079ab */ /* 0x000fc00000000000 */
[----:B------:R-:W-:Y:S06]  /*2570*/  CGAERRBAR ;  /* 0x00000000000075ab */ /* 0x000fec0000000000 */
[----:B------:R0:W5:Y:S02]  /*2580*/  ATOM.E.ADD.STRONG.GPU PT, R9, desc[UR14][R4.64], R9 ;  /* 0x000000090409798a */ /* 0x00016400081ee1ce */
.L_x_1754:
[----:B------:R-:W2:Y:S04]  /*2590*/  LD.E.STRONG.GPU R12, desc[UR14][R4.64] ;  /* 0x0000000e040c7980 */ /* 0x000ea8000c10f900 */
[----:B--2---:R-:W-:Y:S01]  /*25a0*/  CCTL.IVALL ;  /* 0x00000000ff00798f */ /* 0x004fe20002000000 */
[----:B------:R-:W-:Y:S05]  /*25b0*/  YIELD ;  /* 0x0000000000007946 */ /* 0x000fea0003800000 */
[----:B-----5:R-:W-:-:S04]  /*25c0*/  LOP3.LUT R12, R12, R9, RZ, 0x3c, !PT ;  /* 0x000000090c0c7212 */ /* 0x020fc800078e3cff */
[----:B------:R-:W-:-:S13]  /*25d0*/  ISETP.GT.AND P2, PT, R12, -0x1, PT ;  /* 0xffffffff0c00780c */ /* 0x000fda0003f44270 */
[----:B------:R-:W-:Y:S05]  /*25e0*/  @P2 BRA `(.L_x_1754) ;  /* 0xfffffffc00e82947 */ /* 0x000fea000383ffff */
.L_x_1753:
[----:B0----5:R-:W-:Y:S01]  /*25f0*/  PRMT R13, R15, 0x7632, R13 ;  /* 0x000076320f0d7816 */ /* 0x021fe2000000000d */
[----:B------:R-:W-:Y:S05]  /*2600*/  WARPSYNC.ALL ;  /* 0x0000000000007948 */ /* 0x000fea0003800000 */
[----:B------:R-:W-:Y:S01]  /*2610*/  PRMT R12, R48, 0x7632, R12 ;  /* 0x00007632300c7816 */ /* 0x000fe2000000000c */
[----:B------:R0:W-:Y:S01]  /*2620*/  STL.S16 [R1+0xdc], R13 ;  /* 0x0000dc0d01007387 */ /* 0x0001e20000100600 */
[----:B------:R-:W-:Y:S02]  /*2630*/  PRMT R9, R49, 0x7632, R9 ;  /* 0x0000763231097816 */ /* 0x000fe40000000009 */
[----:B------:R-:W-:Y:S01]  /*2640*/  PRMT R4, R45, 0x7632, R4 ;  /* 0x000076322d047816 */ /* 0x000fe20000000004 */
[----:B------:R-:W-:Y:S01]  /*2650*/  STL.S16 [R1+0xe8], R12 ;  /* 0x0000e80c01007387 */ /* 0x000fe20000100600 */
[----:B------:R-:W-:-:S03]  /*2660*/  PRMT R5, R44, 0x7632, R5 ;  /* 0x000076322c057816 */ /* 0x000fc60000000005 */
[----:B------:R-:W-:Y:S04]  /*2670*/  STL.S16 [R1+0xf0], R9 ;  /* 0x0000f00901007387 */ /* 0x000fe80000100600 */
[----:B------:R1:W-:Y:S04]  /*2680*/  STL.S16 [R1+0xf4], R4 ;  /* 0x0000f40401007387 */ /* 0x0003e80000100600 */
[----:B------:R2:W-:Y:S01]  /*2690*/  STL.S16 [R1+0xec], R5 ;  /* 0x0000ec0501007387 */ /* 0x0005e20000100600 */
[----:B0-----:R-:W0:Y:S01]  /*26a0*/  S2R R13, SR_TID.X ;  /* 0x00000000000d7919 */ /* 0x001e220000002100 */
[----:B-1----:R-:W1:Y:S01]  /*26b0*/  @!P1 LDC R4, c[0x0][0x10] ;  /* 0x00000400ff049b82 */ /* 0x002e620000000800 */
[----:B--2---:R-:W-:Y:S01]  /*26c0*/  MOV R5, UR4 ;  /* 0x0000000400057c02 */ /* 0x004fe20008000f00 */
[----:B------:R-:W-:-:S04]  /*26d0*/  ULDC.64 UR16, c[0x0][0x240] ;  /* 0x0000900000107ab9 */ /* 0x000fc80000000a00 */
[----:B-1----:R-:W-:Y:S01]  /*26e0*/  @!P1 IMAD R4, R4, R5, UR7 ;  /* 0x0000000704049e24 */ /* 0x002fe2000f8e0205 */
[C---:B0-----:R-:W-:Y:S02]  /*26f0*/  @!P1 LOP3.LUT R5, R13.reuse, 0x7ffffffc, RZ, 0xc0, !PT ;  /* 0x7ffffffc0d059812 */ /* 0x041fe400078ec0ff */
[----:B------:R-:W-:Y:S02]  /*2700*/  @!P1 LOP3.LUT R9, R13, 0x3, RZ, 0xc0, !PT ;  /* 0x000000030d099812 */ /* 0x000fe400078ec0ff */
[----:B------:R-:W-:-:S04]  /*2710*/  @!P1 LEA R4, R4, R5, 0x3 ;  /* 0x0000000504049211 */ /* 0x000fc800078e18ff */
[----:B------:R-:W-:Y:S02]  /*2720*/  @!P1 IADD3 R9, R9, R4, RZ ;  /* 0x0000000409099210 */ /* 0x000fe40007ffe0ff */
[----:B------:R-:W0:Y:S02]  /*2730*/  @!P1 LDC.64 R4, c[0x0][0x248] ;  /* 0x00009200ff049b82 */ /* 0x000e240000000a00 */
[----:B------:R-:W-:-:S05]  /*2740*/  @!P1 SHF.L.U32 R9, R9, 0x1, RZ ;  /* 0x0000000109099819 */ /* 0x000fca00000006ff */
[----:B0-----:R-:W-:Y:S01]  /*2750*/  @!P1 IMAD.WIDE.U32 R4, R9, 0x4, R4 ;  /* 0x0000000409049825 */ /* 0x001fe200078e0004 */
[----:B------:R-:W-:Y:S06]  /*2760*/  BAR.SYNC.DEFER_BLOCKING 0x0 ;  /* 0x0000000000007b1d */ /* 0x000fec0000010000 */
[----:B------:R-:W2:Y:S01]  /*2770*/  @!P1 LDG.E.64 R4, desc[UR14][R4.64] ;  /* 0x0000000e04049981 */ /* 0x000ea2000c1e1b00 */
[----:B------:R-:W-:Y:S01]  /*2780*/  HFMA2.MMA R9, -RZ, RZ, 0, 0 ;  /* 0x00000000ff097435 */ /* 0x000fe200000001ff */
[----:B------:R-:W-:Y:S01]  /*2790*/  @!P0 MOV R12, 0x400 ;  /* 0x00000400000c8802 */ /* 0x000fe20000000f00 */
[----:B------:R-:W-:Y:S01]  /*27a0*/  BSSY B0, `(.L_x_1755) ;  /* 0x000002f000007945 */ /* 0x000fe20003800000 */
[----:B------:R-:W0:Y:S02]  /*27b0*/  S2R R36, SR_CTAID.X ;  /* 0x0000000000247919 */ /* 0x000e240000002500 */
[----:B------:R-:W-:Y:S01]  /*27c0*/  @!P0 IADD3 R12, R12, 0xc80, RZ ;  /* 0x00000c800c0c8810 */ /* 0x000fe20007ffe0ff */
        /* <DEDUP_REMOVED lines=11> */
[----:B------:R-:W-:Y:S01]  /*2880*/  @!P0 FMUL.FTZ R4, R4, 2.4414062863797880709e-05 ;  /* 0x37cccccd04048820 */ /* 0x000fe20000410000 */
[----:B-1----:R-:W-:-:S03]  /*2890*/  FADD.FTZ R5, R5, R9 ;  /* 0x0000000905057221 */ /* 0x002fc60000010000 */
[----:B------:R-:W-:-:S04]  /*28a0*/  @!P0 FMUL.FTZ R9, R4, R4 ;  /* 0x0000000404098220 */ /* 0x000fc80000410000 */
[----:B------:R-:W-:Y:S02]  /*28b0*/  @!P0 FFMA.FTZ R5, R5, 2.4414062863797880709e-05, -R9 ;  /* 0x37cccccd05058823 */ /* 0x000fe40000010809 */
        /* <DEDUP_REMOVED lines=13> */
[----:B------:R-:W-:Y:S01]  /*2990*/  UMOV UR11, 0x400 ;  /* 0x00000400000b7882 */ /* 0x000fe20000000000 */
[----:B------:R-:W-:Y:S02]  /*29a0*/  USHF.L.U32 UR6, UR9, 0x1, URZ ;  /* 0x0000000109067899 */ /* 0x000fe4000800063f */
[----:B------:R-:W-:Y:S02]  /*29b0*/  UIADD3 UR11, UR11, 0xc80, URZ ;  /* 0x00000c800b0b7890 */ /* 0x000fe4000fffe03f */
[----:B------:R-:W-:Y:S02]  /*29c0*/  ULOP3.LUT UR18, UR6, 0xe, URZ, 0xc0, !UPT ;  /* 0x0000000e06127892 */ /* 0x000fe4000f8ec03f */
[----:B------:R-:W-:Y:S02]  /*29d0*/  USHF.L.U64.HI UR8, UR9, 0x1, UR5 ;  /* 0x0000000109087899 */ /* 0x000fe40008010205 */
[----:B------:R-:W-:-:S02]  /*29e0*/  ULOP3.LUT UR6, UR6, 0xfffffff0, URZ, 0xc0, !UPT ;  /* 0xfffffff006067892 */ /* 0x000fc4000f8ec03f */
[----:B------:R-:W-:Y:S01]  /*29f0*/  IADD3 R9, R13, UR18, RZ ;  /* 0x000000120d097c10 */ /* 0x000fe2000fffe0ff */
[----:B------:R-:W-:-:S03]  /*2a00*/  ULOP3.LUT UR8, UR8, 0x1fffffff, URZ, 0xc0, !UPT ;  /* 0x1fffffff08087892 */ /* 0x000fc6000f8ec03f */
        /* <DEDUP_REMOVED lines=8> */
.L_x_1756:
[----:B------:R-:W-:Y:S05]  /*2a90*/  BSYNC B0 ;  /* 0x0000000000007941 */ /* 0x000fea0003800000 */
.L_x_1755:
[----:B------:R-:W1:Y:S01]  /*2aa0*/  S2UR UR11, SR_CgaCtaId ;  /* 0x00000000000b79c3 */ /* 0x000e620000008800 */
[----:B------:R-:W-:Y:S01]  /*2ab0*/  ULOP3.LUT UR6, UR9, 0x7, URZ, 0xc0, !UPT ;  /* 0x0000000709067892 */ /* 0x000fe2000f8ec03f */
[----:B------:R2:W-:Y:S01]  /*2ac0*/  STL [R1+0x124], R48 ;  /* 0x0001243001007387 */ /* 0x0005e20000100800 */
[----:B------:R-:W-:Y:S01]  /*2ad0*/  USHF.L.U32 UR8, UR9, 0x1, URZ ;  /* 0x0000000109087899 */ /* 0x000fe2000800063f */
[----:B------:R-:W-:Y:S01]  /*2ae0*/  SHF.L.U32 R40, R40, 0x10, RZ ;  /* 0x0000001028287819 */ /* 0x000fe200000006ff */
[----:B------:R-:W-:Y:S01]  /*2af0*/  UIMAD UR6, UR6, 0x140, URZ ;  /* 0x00000140060678a4 */ /* 0x000fe2000f8e023f */
[----:B------:R-:W-:Y:S01]  /*2b00*/  STL [R1+0x11c], R44 ;  /* 0x00011c2c01007387 */ /* 0x000fe20000100800 */
[----:B------:R-:W-:Y:S01]  /*2b10*/  ULOP3.LUT UR8, UR8, 0xe, URZ, 0xc0, !UPT ;  /* 0x0000000e08087892 */ /* 0x000fe2000f8ec03f */
[----:B------:R-:W-:Y:S01]  /*2b20*/  SHF.L.U32 R6, R6, 0x10, RZ ;  /* 0x0000001006067819 */ /* 0x000fe200000006ff */
[----:B------:R-:W-:Y:S01]  /*2b30*/  ULDC.64 UR16, c[0x0][0x210] ;  /* 0x0000840000107ab9 */ /* 0x000fe20000000a00 */
[----:B------:R-:W-:Y:S01]  /*2b40*/  STL [R1+0x118], R49 ;  /* 0x0001183101007387 */ /* 0x000fe20000100800 */
[----:B0-----:R-:W-:Y:S01]  /*2b50*/  LEA R12, R3, UR6, 0x2 ;  /* 0x00000006030c7c11 */ /* 0x001fe2000f8e10ff */
[----:B------:R-:W-:Y:S01]  /*2b60*/  UMOV UR6, 0x400 ;  /* 0x0000040000067882 */ /* 0x000fe20000000000 */
[----:B------:R-:W-:Y:S01]  /*2b70*/  IADD3 R3, RZ, -UR8, RZ ;  /* 0x80000008ff037c10 */ /* 0x000fe2000fffe0ff */
[----:B------:R-:W-:Y:S01]  /*2b80*/  UIADD3 UR6, UR6, 0xc80, URZ ;  /* 0x00000c8006067890 */ /* 0x000fe2000fffe03f */
[----:B------:R-:W-:Y:S01]  /*2b90*/  SHF.R.S32.HI R13, RZ, 0x1f, R12 ;  /* 0x0000001fff0d7819 */ /* 0x000fe2000001140c */
[----:B------:R-:W-:Y:S01]  /*2ba0*/  IMAD.WIDE.U32 R4, R12, -0x33333333, RZ ;  /* 0xcccccccd0c047825 */ /* 0x000fe200078e00ff */
[----:B------:R-:W-:Y:S01]  /*2bb0*/  USHF.R.U64 UR8, UR9, 0x3, UR5 ;  /* 0x0000000309087899 */ /* 0x000fe20008001205 */
[----:B------:R-:W-:Y:S03]  /*2bc0*/  STL [R1+0x114], R45 ;  /* 0x0001142d01007387 */ /* 0x000fe60000100800 */
[----:B------:R-:W-:Y:S01]  /*2bd0*/  LEA.HI R3, R5, R3, RZ, 0x19 ;  /* 0x0000000305037211 */ /* 0x000fe200078fc8ff */
[----:B--2---:R-:W2:Y:S01]  /*2be0*/  LDL.LU R48, [R1] ;  /* 0x0000000001307983 */ /* 0x004ea20000300800 */
[----:B-1----:R-:W-:-:S06]  /*2bf0*/  ULEA UR6, UR11, UR6, 0x18 ;  /* 0x000000060b067291 */ /* 0x002fcc000f8ec03f */
[----:B------:R-:W-:Y:S01]  /*2c00*/  LEA R3, R3, UR6, 0x3 ;  /* 0x0000000603037c11 */ /* 0x000fe2000f8e18ff */
[----:B------:R-:W-:-:S04]  /*2c10*/  USHF.R.U32.HI UR6, URZ, 0x3, UR5 ;  /* 0x000000033f067899 */ /* 0x000fc80008011605 */
[----:B------:R0:W1:Y:S01]  /*2c20*/  LDS.64 R4, [R3] ;  /* 0x0000000003047984 */ /* 0x0000620000000a00 */
[----:B------:R-:W-:Y:S01]  /*2c30*/  UIMAD UR6, UR6, 0xa0000, URZ ;  /* 0x000a0000060678a4 */ /* 0x000fe2000f8e023f */
[----:B0-----:R-:W-:Y:S01]  /*2c40*/  MOV R3, UR8 ;  /* 0x0000000800037c02 */ /* 0x001fe20008000f00 */
[----:B------:R-:W-:-:S04]  /*2c50*/  ULDC UR8, c[0x0][0x230] ;  /* 0x00008c0000087ab9 */ /* 0x000fc80000000800 */
[----:B------:R-:W-:-:S03]  /*2c60*/  IMAD.WIDE.U32 R12, R3, 0xa0000, R12 ;  /* 0x000a0000030c7825 */ /* 0x000fc600078e000c */
[-C--:B------:R-:W-:Y:S02]  /*2c70*/  IADD3 R9, P0, R0, R12.reuse, RZ ;  /* 0x0000000c00097210 */ /* 0x080fe40007f1e0ff */
[----:B------:R-:W-:Y:S02]  /*2c80*/  IADD3 R0, R13, UR6, RZ ;  /* 0x000000060d007c10 */ /* 0x000fe4000fffe0ff */
[-C--:B------:R-:W-:Y:S02]  /*2c90*/  IADD3 R10, P1, R10, R12.reuse, RZ ;  /* 0x0000000c0a0a7210 */ /* 0x080fe40007f3e0ff */
[----:B------:R-:W-:-:S03]  /*2ca0*/  IADD3 R45, P2, R11, R12, RZ ;  /* 0x0000000c0b2d7210 */ /* 0x000fc60007f5e0ff */
[----:B------:R0:W-:Y:S01]  /*2cb0*/  STL [R1+0x68], R10 ;  /* 0x0000680a01007387 */ /* 0x0001e20000100800 */
[----:B------:R-:W-:-:S03]  /*2cc0*/  IADD3 R11, P5, R51, R12, RZ ;  /* 0x0000000c330b7210 */ /* 0x000fc60007fbe0ff */
[----:B------:R-:W3:Y:S01]  /*2cd0*/  LDL.LU R49, [R1+0x3c] ;  /* 0x00003c0001317983 */ /* 0x000ee20000300800 */
[----:B-1----:R-:W-:Y:S01]  /*2ce0*/  FADD.FTZ R3, R5, UR8 ;  /* 0x0000000805037e21 */ /* 0x002fe20008010000 */
[----:B------:R-:W-:Y:S02]  /*2cf0*/  IADD3.X R5, RZ, R0, RZ, P0, !PT ;  /* 0x00000000ff057210 */ /* 0x000fe400007fe4ff */
[C---:B------:R-:W-:Y:S02]  /*2d00*/  LEA R36, P0, R9.reuse, UR16, 0x1 ;  /* 0x0000001009247c11 */ /* 0x040fe4000f8008ff */
[-C--:B0-----:R-:W-:Y:S01]  /*2d10*/  IADD3 R10, P4, R50, R12.reuse, RZ ;  /* 0x0000000c320a7210 */ /* 0x081fe20007f9e0ff */
[----:B------:R-:W-:Y:S01]  /*2d20*/  FADD.FTZ R58, R40, -R4 ;  /* 0x80000004283a7221 */ /* 0x000fe20000010000 */
[----:B------:R-:W-:Y:S01]  /*2d30*/  LEA.HI.X R37, R9, UR17, R5, 0x1, P0 ;  /* 0x0000001109257c11 */ /* 0x000fe200080f0c05 */
[----:B------:R-:W0:Y:S01]  /*2d40*/  MUFU.RSQ R3, R3 ;  /* 0x0000000300037308 */ /* 0x000e220000001400 */
[----:B------:R-:W-:-:S02]  /*2d50*/  IADD3 R5, P0, R8, R12, RZ ;  /* 0x0000000c08057210 */ /* 0x000fc40007f1e0ff */
[----:B------:R-:W-:Y:S02]  /*2d60*/  IADD3.X R44, RZ, R0, RZ, P4, !PT ;  /* 0x00000000ff2c7210 */ /* 0x000fe400027fe4ff */
[----:B------:R-:W-:Y:S01]  /*2d70*/  IADD3 R40, P6, R54, R12, RZ ;  /* 0x0000000c36287210 */ /* 0x000fe20007fde0ff */
[----:B------:R-:W-:Y:S01]  /*2d80*/  STL [R1+0x5c], R5 ;  /* 0x00005c0501007387 */ /* 0x000fe20000100800 */
[----:B------:R-:W-:Y:S02]  /*2d90*/  IADD3.X R8, RZ, R0, RZ, P5, !PT ;  /* 0x00000000ff087210 */ /* 0x000fe40002ffe4ff */
[----:B------:R-:W-:Y:S01]  /*2da0*/  SHF.L.U32 R9, R46, 0x10, RZ ;  /* 0x000000102e097819 */ /* 0x000fe200000006ff */
[----:B------:R-:W-:Y:S04]  /*2db0*/  STL [R1+0x120], R45 ;  /* 0x0001202d01007387 */ /* 0x000fe80000100800 */
[----:B------:R1:W-:Y:S04]  /*2dc0*/  STL [R1+0x12c], R10 ;  /* 0x00012c0a01007387 */ /* 0x0003e80000100800 */
[----:B-1----:R-:W4:Y:S04]  /*2dd0*/  LDL.LU R10, [R1+0x14] ;  /* 0x00001400010a7983 */ /* 0x002f280000300800 */
[----:B------:R1:W-:Y:S04]  /*2de0*/  STL [R1+0x130], R11 ;  /* 0x0001300b01007387 */ /* 0x0003e80000100800 */
[----:B------:R-:W-:Y:S04]  /*2df0*/  STL [R1+0x128], R44 ;  /* 0x0001282c01007387 */ /* 0x000fe80000100800 */
[----:B------:R-:W-:Y:S04]  /*2e00*/  STL [R1+0x138], R40 ;  /* 0x0001382801007387 */ /* 0x000fe80000100800 */
[----:B-1----:R-:W5:Y:S04]  /*2e10*/  LDL.LU R11, [R1+0x40] ;  /* 0x00004000010b7983 */ /* 0x002f680000300800 */
[----:B------:R-:W5:Y:S04]  /*2e20*/  LDL.LU R5, [R1+0x44] ;  /* 0x0000440001057983 */ /* 0x000f680000300800 */
[----:B------:R1:W-:Y:S04]  /*2e30*/  STL [R1+0xf8], R8 ;  /* 0x0000f80801007387 */ /* 0x0003e80000100800 */
[----:B-1----:R-:W5:Y:S04]  /*2e40*/  LDL.LU R8, [R1+0x48] ;  /* 0x0000480001087983 */ /* 0x002f680000300800 */
[----:B------:R-:W5:Y:S01]  /*2e50*/  LDL.LU R40, [R1+0x4c] ;  /* 0x00004c0001287983 */ /* 0x000f620000300800 */
[----:B0-----:R-:W-:Y:S01]  /*2e60*/  FMUL.FTZ R58, R58, R3 ;  /* 0x000000033a3a7220 */ /* 0x001fe20000410000 */
[----:B------:R-:W-:-:S03]  /*2e70*/  IADD3 R46, P4, R59, R12, RZ ;  /* 0x0000000c3b2e7210 */ /* 0x000fc60007f9e0ff */
[----:B------:R-:W-:-:S04]  /*2e80*/  FFMA.FTZ R58, R58, R6, R9 ;  /* 0x000000063a3a7223 */ /* 0x000fc80000010009 */
[----:B------:R-:W-:Y:S01]  /*2e90*/  FMUL.FTZ R59, R58, -1.4426950216293334961 ;  /* 0xbfb8aa3b3a3b7820 */ /* 0x000fe20000410000 */
[----:B------:R-:W-:Y:S02]  /*2ea0*/  IADD3 R13, P3, R52, R12, RZ ;  /* 0x0000000c340d7210 */ /* 0x000fe40007f7e0ff */
[----:B------:R-:W-:-:S03]  /*2eb0*/  SHF.L.U32 R56, R56, 0x10, RZ ;  /* 0x0000001038387819 */ /* 0x000fc600000006ff */
[----:B------:R-:W0:Y:S01]  /*2ec0*/  MUFU.EX2 R59, R59 ;  /* 0x0000003b003b7308 */ /* 0x000e220000000800 */
[-C--:B------:R-:W-:Y:S02]  /*2ed0*/  IADD3.X R45, RZ, R0.reuse, RZ, P3, !PT ;  /* 0x00000000ff2d7210 */ /* 0x080fe40001ffe4ff */
[----:B------:R-:W-:Y:S01]  /*2ee0*/  IADD3.X R44, RZ, R0, RZ, P4, !PT ;  /* 0x00000000ff2c7210 */ /* 0x000fe200027fe4ff */
[----:B------:R-:W-:Y:S01]  /*2ef0*/  STL [R1+0x13c], R46 ;  /* 0x00013c2e01007387 */ /* 0x000fe20000100800 */
[----:B------:R-:W-:-:S03]  /*2f00*/  FADD.FTZ R56, -R4, R56 ;  /* 0x0000003804387221 */ /* 0x000fc60000010100 */
[----:B------:R1:W-:Y:S01]  /*2f10*/  STL [R1+0x134], R45 ;  /* 0x0001342d01007387 */ /* 0x0003e20000100800 */
[----:B------:R-:W-:Y:S02]  /*2f20*/  SHF.L.U32 R53, R53, 0x10, RZ ;  /* 0x0000001035357819 */ /* 0x000fe400000006ff */
[----:B------:R-:W-:Y:S02]  /*2f30*/  SHF.L.U32 R41, R41, 0x10, RZ ;  /* 0x0000001029297819 */ /* 0x000fe400000006ff */
[----:B------:R-:W-:Y:S02]  /*2f40*/  SHF.L.U32 R57, R57, 0x10, RZ ;  /* 0x0000001039397819 */ /* 0x000fe400000006ff */
[----:B------:R-:W-:Y:S02]  /*2f50*/  SHF.L.U32 R7, R7, 0x10, RZ ;  /* 0x0000001007077819 */ /* 0x000fe400000006ff */
[----:B------:R-:W-:Y:S02]  /*2f60*/  SHF.L.U32 R47, R47, 0x10, RZ ;  /* 0x000000102f2f7819 */ /* 0x000fe400000006ff */
[----:B--2---:R-:W-:-:S02]  /*2f70*/  IADD3 R50, P5, R48, R12, RZ ;  /* 0x0000000c30327210 */ /* 0x004fc40007fbe0ff */
[----:B------:R-:W-:Y:S02]  /*2f80*/  IADD3.X R48, RZ, R0, RZ, P6, !PT ;  /* 0x00000000ff307210 */ /* 0x000fe400037fe4ff */
[----:B---3--:R-:W-:-:S04]  /*2f90*/  IADD3 R52, P4, R49, R12, RZ ;  /* 0x0000000c31347210 */ /* 0x008fc80007f9e0ff */
[----:B-1----:R-:W-:Y:S02]  /*2fa0*/  IADD3.X R45, RZ, R0, RZ, P4, !PT ;  /* 0x00000000ff2d7210 */ /* 0x002fe400027fe4ff */
[----:B----4-:R-:W-:Y:S02]  /*2fb0*/  IADD3 R51, P3, R10, R12, RZ ;  /* 0x0000000c0a337210 */ /* 0x010fe40007f7e0ff */
[----:B------:R-:W-:Y:S02]  /*2fc0*/  IADD3.X R10, RZ, R0, RZ, P5, !PT ;  /* 0x00000000ff0a7210 */ /* 0x000fe40002ffe4ff */
[----:B-----5:R-:W-:Y:S02]  /*2fd0*/  IADD3 R49, P5, R11, R12, RZ ;  /* 0x0000000c0b317210 */ /* 0x020fe40007fbe0ff */
[----:B------:R-:W-:Y:S02]  /*2fe0*/  IADD3.X R11, RZ, R0, RZ, P3, !PT ;  /* 0x00000000ff0b7210 */ /* 0x000fe40001ffe4ff */
[----:B------:R-:W-:-:S02]  /*2ff0*/  IADD3 R5, P3, R5, R12, RZ ;  /* 0x0000000c05057210 */ /* 0x000fc40007f7e0ff */
[-C--:B------:R-:W-:Y:S02]  /*3000*/  IADD3 R8, P4, R8, R12.reuse, RZ ;  /* 0x0000000c08087210 */ /* 0x080fe40007f9e0ff */
[----:B------:R-:W-:Y:S02]  /*3010*/  IADD3 R54, P6, R40, R12, RZ ;  /* 0x0000000c28367210 */ /* 0x000fe40007fde0ff */
[----:B------:R-:W-:Y:S01]  /*3020*/  SHF.L.U32 R12, R55, 0x10, RZ ;  /* 0x00000010370c7819 */ /* 0x000fe200000006ff */
[----:B------:R-:W-:Y:S01]  /*3030*/  FMUL.FTZ R55, R3, R56 ;  /* 0x0000003803377220 */ /* 0x000fe20000410000 */
[----:B0-----:R-:W-:-:S03]  /*3040*/  FADD.FTZ R56, R59, 1 ;  /* 0x3f8000003b387421 */ /* 0x001fc60000010000 */
[----:B------:R-:W-:-:S04]  /*3050*/  FFMA.FTZ R55, R55, R53, R12 ;  /* 0x0000003537377223 */ /* 0x000fc8000001000c */
[----:B------:R-:W-:Y:S01]  /*3060*/  FMUL.FTZ R59, R55, -1.4426950216293334961 ;  /* 0xbfb8aa3b373b7820 */ /* 0x000fe20000410000 */
[----:B------:R-:W0:Y:S08]  /*3070*/  MUFU.RCP R56, R56 ;  /* 0x0000003800387308 */ /* 0x000e300000001000 */
[----:B------:R-:W1:Y:S01]  /*3080*/  MUFU.EX2 R59, R59 ;  /* 0x0000003b003b7308 */ /* 0x000e620000000800 */
[----:B0-----:R-:W-:Y:S01]  /*3090*/  FMUL.FTZ R40, R58, R56 ;  /* 0x000000383a287220 */ /* 0x001fe20000410000 */
[----:B------:R-:W-:Y:S01]  /*30a0*/  FADD.FTZ R56, R41, -R4 ;  /* 0x8000000429387221 */ /* 0x000fe20000010000 */
[----:B------:R-:W-:-:S03]  /*30b0*/  FADD.FTZ R58, -R4, R57 ;  /* 0x00000039043a7221 */ /* 0x000fc60000010100 */
[----:B------:R-:W-:Y:S01]  /*30c0*/  FMUL.FTZ R56, R3, R56 ;  /* 0x0000003803387220 */ /* 0x000fe20000410000 */
[----:B-1----:R-:W-:-:S03]  /*30d0*/  FADD.FTZ R59, R59, 1 ;  /* 0x3f8000003b3b7421 */ /* 0x002fc60000010000 */
[----:B------:R-:W-:Y:S01]  /*30e0*/  FFMA.FTZ R56, R56, R7, R47 ;  /* 0x0000000738387223 */ /* 0x000fe2000001002f */
[----:B------:R-:W0:Y:S01]  /*30f0*/  MUFU.RCP R57, R59 ;  /* 0x0000003b00397308 */ /* 0x000e220000001000 */
[----:B------:R-:W-:Y:S02]  /*3100*/  SHF.L.U32 R41, R2, 0x10, RZ ;  /* 0x0000001002297819 */ /* 0x000fe400000006ff */
[----:B------:R-:W-:Y:S02]  /*3110*/  SHF.L.U32 R2, R60, 0x10, RZ ;  /* 0x000000103c027819 */ /* 0x000fe400000006ff */
[----:B------:R-:W-:Y:S01]  /*3120*/  SHF.L.U32 R60, R32, 0x10, RZ ;  /* 0x00000010203c7819 */ /* 0x000fe200000006ff */
[----:B------:R-:W-:Y:S01]  /*3130*/  FMUL.FTZ R32, R56, -1.4426950216293334961 ;  /* 0xbfb8aa3b38207820 */ /* 0x000fe20000410000 */
[----:B------:R-:W-:-:S04]  /*3140*/  FMUL.FTZ R58, R3, R58 ;  /* 0x0000003a033a7220 */ /* 0x000fc80000410000 */
[----:B------:R-:W-:Y:S01]  /*3150*/  FFMA.FTZ R58, R58, R41, R2 ;  /* 0x000000293a3a7223 */ /* 0x000fe20000010002 */
[----:B------:R-:W1:Y:S01]  /*3160*/  MUFU.EX2 R32, R32 ;  /* 0x0000002000207308 */ /* 0x000e620000000800 */
[----:B0-----:R-:W-:Y:S02]  /*3170*/  FMUL.FTZ R46, R55, R57 ;  /* 0x00000039372e7220 */ /* 0x001fe40000410000 */
[----:B------:R-:W-:-:S06]  /*3180*/  FMUL.FTZ R57, R58, -1.4426950216293334961 ;  /* 0xbfb8aa3b3a397820 */ /* 0x000fcc0000410000 */
[----:B------:R-:W0:Y:S01]  /*3190*/  MUFU.EX2 R57, R57 ;  /* 0x0000003900397308 */ /* 0x000e220000000800 */
[----:B-1----:R-:W-:Y:S01]  /*31a0*/  FADD.FTZ R32, R32, 1 ;  /* 0x3f80000020207421 */ /* 0x002fe20000010000 */
[----:B------:R-:W-:-:S06]  /*31b0*/  SHF.L.U32 R59, R61, 0x10, RZ ;  /* 0x000000103d3b7819 */ /* 0x000fcc00000006ff */
[----:B------:R-:W1:Y:S01]  /*31c0*/  MUFU.RCP R32, R32 ;  /* 0x0000002000207308 */ /* 0x000e620000001000 */
[----:B------:R-:W-:Y:S01]  /*31d0*/  FADD.FTZ R60, R60, -R4 ;  /* 0x800000043c3c7221 */ /* 0x000fe20000010000 */
[----:B------:R-:W-:Y:S01]  /*31e0*/  FADD.FTZ R59, -R4, R59 ;  /* 0x0000003b043b7221 */ /* 0x000fe20000010100 */
[----:B0-----:R-:W-:Y:S02]  /*31f0*/  FADD.FTZ R57, R57, 1 ;  /* 0x3f80000039397421 */ /* 0x001fe40000010000 */
[C---:B------:R-:W-:Y:S01]  /*3200*/  FMUL.FTZ R60, R3.reuse, R60 ;  /* 0x0000003c033c7220 */ /* 0x040fe20000410000 */
[----:B------:R-:W-:-:S03]  /*3210*/  FMUL.FTZ R59, R3, R59 ;  /* 0x0000003b033b7220 */ /* 0x000fc60000410000 */
[----:B------:R-:W0:Y:S01]  /*3220*/  MUFU.RCP R57, R57 ;  /* 0x0000003900397308 */ /* 0x000e220000001000 */
[----:B------:R-:W-:Y:S01]  /*3230*/  FFMA.FTZ R60, R6, R60, R9 ;  /* 0x0000003c063c7223 */ /* 0x000fe20000010009 */
[----:B------:R-:W-:-:S03]  /*3240*/  FFMA.FTZ R59, R53, R59, R12 ;  /* 0x0000003b353b7223 */ /* 0x000fc6000001000c */
[----:B------:R-:W-:Y:S01]  /*3250*/  FMUL.FTZ R61, R60, -1.4426950216293334961 ;  /* 0xbfb8aa3b3c3d7820 */ /* 0x000fe20000410000 */
[----:B-1----:R-:W-:Y:S01]  /*3260*/  FMUL.FTZ R32, R56, R32 ;  /* 0x0000002038207220 */ /* 0x002fe20000410000 */
[----:B------:R-:W-:Y:S01]  /*3270*/  FMUL.FTZ R55, R59, -1.4426950216293334961 ;  /* 0xbfb8aa3b3b377820 */ /* 0x000fe20000410000 */
[----:B------:R-:W2:Y:S03]  /*3280*/  LDL.LU R56, [R1+0x4] ;  /* 0x0000040001387983 */ /* 0x000ea60000300800 */
[----:B------:R-:W1:Y:S01]  /*3290*/  MUFU.EX2 R61, R61 ;  /* 0x0000003d003d7308 */ /* 0x000e620000000800 */
[----:B------:R-:W-:Y:S07]  /*32a0*/  STL [R1+0xd4], R32 ;  /* 0x0000d42001007387 */ /* 0x000fee0000100800 */
[----:B------:R-:W3:Y:S01]  /*32b0*/  MUFU.EX2 R55, R55 ;  /* 0x0000003700377308 */ /* 0x000ee20000000800 */
[----:B0-----:R-:W-:-:S02]  /*32c0*/  FMUL.FTZ R58, R58, R57 ;  /* 0x000000393a3a7220 */ /* 0x001fc40000410000 */
[----:B------:R-:W4:Y:S01]  /*32d0*/  LDL.LU R57, [R1+0x8] ;  /* 0x0000080001397983 */ /* 0x000f220000300800 */
[----:B-1----:R-:W-:Y:S01]  /*32e0*/  FADD.FTZ R61, R61, 1 ;  /* 0x3f8000003d3d7421 */ /* 0x002fe20000010000 */
[----:B---3--:R-:W-:-:S05]  /*32f0*/  FADD.FTZ R55, R55, 1 ;  /* 0x3f80000037377421 */ /* 0x008fca0000010000 */
[----:B------:R-:W0:Y:S08]  /*3300*/  MUFU.RCP R61, R61 ;  /* 0x0000003d003d7308 */ /* 0x000e300000001000 */
[----:B------:R-:W1:Y:S01]  /*3310*/  MUFU.RCP R55, R55 ;  /* 0x0000003700377308 */ /* 0x000e620000001000 */
[----:B------:R1:W-:Y:S01]  /*3320*/  STL [R1+0xd0], R58 ;  /* 0x0000d03a01007387 */ /* 0x0003e20000100800 */
[----:B0-----:R-:W-:Y:S01]  /*3330*/  FMUL.FTZ R60, R60, R61 ;  /* 0x0000003d3c3c7220 */ /* 0x001fe20000410000 */
[----:B-1----:R-:W-:-:S04]  /*3340*/  FMUL.FTZ R58, R59, R55 ;  /* 0x000000373b3a7220 */ /* 0x002fc80000410000 */
[----:B------:R0:W-:Y:S04]  /*3350*/  STL [R1+0xe4], R60 ;  /* 0x0000e43c01007387 */ /* 0x0001e80000100800 */
[----:B------:R1:W-:Y:S04]  /*3360*/  STL [R1+0xd8], R58 ;  /* 0x0000d83a01007387 */ /* 0x0003e80000100800 */
[----:B0-----:R-:W3:Y:S01]  /*3370*/  LDL.LU R60, [R1+0xc] ;  /* 0x00000c00013c7983 */ /* 0x001ee20000300800 */
[----:B------:R-:W-:-:S05]  /*3380*/  SHF.L.U32 R33, R33, 0x10, RZ ;  /* 0x0000001021217819 */ /* 0x000fca00000006ff */
[----:B------:R-:W-:-:S04]  /*3390*/  FADD.FTZ R33, R33, -R4 ;  /* 0x8000000421217221 */ /* 0x000fc80000010000 */
[----:B------:R-:W-:-:S04]  /*33a0*/  FMUL.FTZ R33, R3, R33 ;  /* 0x0000002103217220 */ /* 0x000fc80000410000 */
[----:B------:R-:W-:-:S04]  /*33b0*/  FFMA.FTZ R33, R7, R33, R47 ;  /* 0x0000002107217223 */ /* 0x000fc8000001002f */
[----:B------:R-:W-:-:S06]  /*33c0*/  FMUL.FTZ R32, R33, -1.4426950216293334961 ;  /* 0xbfb8aa3b21207820 */ /* 0x000fcc0000410000 */
[----:B------:R-:W0:Y:S02]  /*33d0*/  MUFU.EX2 R32, R32 ;  /* 0x0000002000207308 */ /* 0x000e240000000800 */
[----:B0-----:R-:W-:-:S06]  /*33e0*/  FADD.FTZ R32, R32, 1 ;  /* 0x3f80000020207421 */ /* 0x001fcc0000010000 */
[----:B------:R-:W0:Y:S01]  /*33f0*/  MUFU.RCP R32, R32 ;  /* 0x0000002000207308 */ /* 0x000e220000001000 */
[----:B------:R-:W-:-:S05]  /*3400*/  SHF.L.U32 R59, R43, 0x10, RZ ;  /* 0x000000102b3b7819 */ /* 0x000fca00000006ff */
[----:B------:R-:W-:Y:S01]  /*3410*/  FADD.FTZ R59, R59, -R4 ;  /* 0x800000043b3b7221 */ /* 0x000fe20000010000 */
[----:B0-----:R-:W-:-:S05]  /*3420*/  FMUL.FTZ R33, R33, R32 ;  /* 0x0000002021217220 */ /* 0x001fca0000410000 */
[----:B------:R0:W-:Y:S04]  /*3430*/  STL [R1+0xc8], R33 ;  /* 0x0000c82101007387 */ /* 0x0001e80000100800 */
[----:B------:R-:W5:Y:S01]  /*3440*/  LDL.LU R61, [R1+0x20] ;  /* 0x00002000013d7983 */ /* 0x000f620000300800 */
[----:B------:R-:W-:-:S04]  /*3450*/  FMUL.FTZ R59, R3, R59 ;  /* 0x0000003b033b7220 */ /* 0x000fc80000410000 */
[----:B------:R-:W-:-:S04]  /*3460*/  FFMA.FTZ R59, R7, R59, R47 ;  /* 0x0000003b073b7223 */ /* 0x000fc8000001002f */
[----:B------:R-:W-:-:S06]  /*3470*/  FMUL.FTZ R32, R59, -1.4426950216293334961 ;  /* 0xbfb8aa3b3b207820 */ /* 0x000fcc0000410000 */
[----:B------:R-:W1:Y:S02]  /*3480*/  MUFU.EX2 R32, R32 ;  /* 0x0000002000207308 */ /* 0x000e640000000800 */
[----:B-1----:R-:W-:-:S06]  /*3490*/  FADD.FTZ R32, R32, 1 ;  /* 0x3f80000020207421 */ /* 0x002fcc0000010000 */
[----:B------:R-:W-:Y:S01]  /*34a0*/  MUFU.RCP R32, R32 ;  /* 0x0000002000207308 */ /* 0x000fe20000001000 */
[----:B--2---:R-:W-:-:S05]  /*34b0*/  SHF.L.U32 R56, R56, 0x10, RZ ;  /* 0x0000001038387819 */ /* 0x004fca00000006ff */
[----:B------:R-:W-:Y:S01]  /*34c0*/  FADD.FTZ R55, -R4, R56 ;  /* 0x0000003804377221 */ /* 0x000fe20000010100 */
[----:B------:R-:W-:-:S03]  /*34d0*/  SHF.L.U32 R56, R42, 0x10, RZ ;  /* 0x000000102a387819 */ /* 0x000fc600000006ff */
[----:B------:R-:W-:Y:S02]  /*34e0*/  FMUL.FTZ R42, R3, R55 ;  /* 0x00000037032a7220 */ /* 0x000fe40000410000 */
[----:B------:R-:W-:Y:S01]  /*34f0*/  FADD.FTZ R56, R56, -R4 ;  /* 0x8000000438387221 */ /* 0x000fe20000010000 */
[----:B----4-:R-:W-:Y:S01]  /*3500*/  SHF.L.U32 R55, R57, 0x10, RZ ;  /* 0x0000001039377819 */ /* 0x010fe200000006ff */
[----:B------:R-:W-:Y:S02]  /*3510*/  FFMA.FTZ R42, R41, R42, R2 ;  /* 0x0000002a292a7223 */ /* 0x000fe40000010002 */
[----:B------:R-:W-:Y:S02]  /*3520*/  FMUL.FTZ R56, R3, R56 ;  /* 0x0000003803387220 */ /* 0x000fe40000410000 */
[----:B------:R-:W-:Y:S01]  /*3530*/  FADD.FTZ R55, -R4, R55 ;  /* 0x0000003704377221 */ /* 0x000fe20000010100 */
[----:B------:R-:W-:Y:S01]  /*3540*/  FMUL.FTZ R43, R42, -1.4426950216293334961 ;  /* 0xbfb8aa3b2a2b7820 */ /* 0x000fe20000410000 */
[----:B------:R-:W-:-:S02]  /*3550*/  FFMA.FTZ R56, R6, R56, R9 ;  /* 0x0000003806387223 */ /* 0x000fc40000010009 */
[----:B------:R-:W-:Y:S02]  /*3560*/  FMUL.FTZ R57, R3, R55 ;  /* 0x0000003703397220 */ /* 0x000fe40000410000 */
[----:B------:R-:W-:Y:S01]  /*3570*/  FMUL.FTZ R55, R56, -1.4426950216293334961 ;  /* 0xbfb8aa3b38377820 */ /* 0x000fe20000410000 */
[----:B------:R-:W0:Y:S01]  /*3580*/  MUFU.EX2 R43, R43 ;  /* 0x0000002b002b7308 */ /* 0x000e220000000800 */
[----:B------:R-:W-:-:S04]  /*3590*/  FFMA.FTZ R57, R53, R57, R12 ;  /* 0x0000003935397223 */ /* 0x000fc8000001000c */
[----:B------:R-:W-:-:S03]  /*35a0*/  FMUL.FTZ R58, R57, -1.4426950216293334961 ;  /* 0xbfb8aa3b393a7820 */ /* 0x000fc60000410000 */
[----:B------:R-:W1:Y:S08]  /*35b0*/  MUFU.EX2 R55, R55 ;  /* 0x0000003700377308 */ /* 0x000e700000000800 */
[----:B------:R-:W2:Y:S01]  /*35c0*/  MUFU.EX2 R58, R58 ;  /* 0x0000003a003a7308 */ /* 0x000ea20000000800 */
[----:B0-----:R-:W-:-:S07]  /*35d0*/  FADD.FTZ R33, R43, 1 ;  /* 0x3f8000002b217421 */ /* 0x001fce0000010000 */
[----:B------:R-:W0:Y:S01]  /*35e0*/  MUFU.RCP R33, R33 ;  /* 0x0000002100217308 */ /* 0x000e220000001000 */
[----:B-1----:R-:W-:-:S07]  /*35f0*/  FADD.FTZ R55, R55, 1 ;  /* 0x3f80000037377421 */ /* 0x002fce0000010000 */
[----:B------:R-:W1:Y:S01]  /*3600*/  MUFU.RCP R55, R55 ;  /* 0x0000003700377308 */ /* 0x000e620000001000 */
[----:B--2---:R-:W-:Y:S01]  /*3610*/  FADD.FTZ R58, R58, 1 ;  /* 0x3f8000003a3a7421 */ /* 0x004fe20000010000 */
[----:B---3--:R-:W-:Y:S02]  /*3620*/  SHF.L.U32 R43, R60, 0x10, RZ ;  /* 0x000000103c2b7819 */ /* 0x008fe400000006ff */
[----:B------:R-:W2:Y:S04]  /*3630*/  LDL.LU R60, [R1+0x1c] ;  /* 0x00001c00013c7983 */ /* 0x000ea80000300800 */
[----:B------:R-:W3:Y:S01]  /*3640*/  MUFU.RCP R58, R58 ;  /* 0x0000003a003a7308 */ /* 0x000ee20000001000 */
[----:B0-----:R-:W-:-:S05]  /*3650*/  FMUL.FTZ R42, R42, R33 ;  /* 0x000000212a2a7220 */ /* 0x001fca0000410000 */
[----:B------:R1:W-:Y:S02]  /*3660*/  STL [R1+0xc0], R42 ;  /* 0x0000c02a01007387 */ /* 0x0003e40000100800 */
[----:B-1----:R-:W-:Y:S01]  /*3670*/  FMUL.FTZ R42, R56, R55 ;  /* 0x00000037382a7220 */ /* 0x002fe20000410000 */
[----:B---3--:R-:W-:-:S04]  /*3680*/  FMUL.FTZ R55, R57, R58 ;  /* 0x0000003a39377220 */ /* 0x008fc80000410000 */
[----:B------:R0:W-:Y:S04]  /*3690*/  STL [R1+0xc4], R42 ;  /* 0x0000c42a01007387 */ /* 0x0001e80000100800 */
[----:B------:R-:W-:Y:S01]  /*36a0*/  STL [R1+0xbc], R55 ;  /* 0x0000bc3701007387 */ /* 0x000fe20000100800 */
[----:B0-----:R-:W-:-:S05]  /*36b0*/  FMUL.FTZ R42, R59, R32 ;  /* 0x000000203b2a7220 */ /* 0x001fca0000410000 */
[----:B------:R0:W-:Y:S04]  /*36c0*/  STL [R1+0xb8], R42 ;  /* 0x0000b82a01007387 */ /* 0x0001e80000100800 */
[----:B------:R-:W3:Y:S01]  /*36d0*/  LDL.LU R58, [R1+0x2c] ;  /* 0x00002c00013a7983 */ /* 0x000ee20000300800 */
[----:B------:R-:W-:Y:S01]  /*36e0*/  FADD.FTZ R43, -R4, R43 ;  /* 0x0000002b042b7221 */ /* 0x000fe20000010100 */
[----:B------:R-:W-:Y:S02]  /*36f0*/  SHF.L.U32 R38, R38, 0x10, RZ ;  /* 0x0000001026267819 */ /* 0x000fe400000006ff */
[----:B------:R-:W-:Y:S01]  /*3700*/  SHF.L.U32 R39, R39, 0x10, RZ ;  /* 0x0000001027277819 */ /* 0x000fe200000006ff */
[----:B------:R-:W-:Y:S01]  /*3710*/  FMUL.FTZ R43, R3, R43 ;  /* 0x0000002b032b7220 */ /* 0x000fe20000410000 */
[----:B------:R-:W4:Y:S03]  /*3720*/  LDL.LU R59, [R1+0x28] ;  /* 0x00002800013b7983 */ /* 0x000f260000300800 */
[----:B------:R-:W-:-:S04]  /*3730*/  FFMA.FTZ R43, R41, R43, R2 ;  /* 0x0000002b292b7223 */ /* 0x000fc80000010002 */
[----:B------:R-:W-:-:S06]  /*3740*/  FMUL.FTZ R33, R43, -1.4426950216293334961 ;  /* 0xbfb8aa3b2b217820 */ /* 0x000fcc0000410000 */
[----:B------:R-:W0:Y:S01]  /*3750*/  MUFU.EX2 R33, R33 ;  /* 0x0000002100217308 */ /* 0x000e220000000800 */
[----:B------:R-:W-:-:S04]  /*3760*/  FADD.FTZ R32, R38, -R4 ;  /* 0x8000000426207221 */ /* 0x000fc80000010000 */
[----:B------:R-:W-:Y:S01]  /*3770*/  FMUL.FTZ R32, R3, R32 ;  /* 0x0000002003207220 */ /* 0x000fe20000410000 */
[----:B-----5:R-:W-:-:S05]  /*3780*/  SHF.L.U32 R38, R61, 0x10, RZ ;  /* 0x000000103d267819 */ /* 0x020fca00000006ff */
[----:B------:R-:W-:Y:S01]  /*3790*/  FADD.FTZ R38, -R4, R38 ;  /* 0x0000002604267221 */ /* 0x000fe20000010100 */
[----:B0-----:R-:W-:Y:S01]  /*37a0*/  FADD.FTZ R42, R33, 1 ;  /* 0x3f800000212a7421 */ /* 0x001fe20000010000 */
[----:B------:R-:W-:-:S03]  /*37b0*/  FFMA.FTZ R33, R6, R32, R9 ;  /* 0x0000002006217223 */ /* 0x000fc60000010009 */
[----:B------:R0:W-:Y:S01]  /*37c0*/  MUFU.RCP R32, R42 ;  /* 0x0000002a00207308 */ /* 0x0001e20000001000 */
[----:B------:R-:W-:Y:S01]  /*37d0*/  FADD.FTZ R39, R39, -R4 ;  /* 0x8000000427277221 */ /* 0x000fe20000010000 */
[----:B0-----:R-:W-:Y:S01]  /*37e0*/  FMUL.FTZ R42, R3, R38 ;  /* 0x00000026032a7220 */ /* 0x001fe20000410000 */
[----:B------:R-:W-:-:S03]  /*37f0*/  FMUL.FTZ R38, R33, -1.4426950216293334961 ;  /* 0xbfb8aa3b21267820 */ /* 0x000fc60000410000 */
[----:B------:R-:W-:Y:S01]  /*3800*/  FFMA.FTZ R42, R53, R42, R12 ;  /* 0x0000002a352a7223 */ /* 0x000fe2000001000c */
[----:B------:R-:W-:-:S03]  /*3810*/  FMUL.FTZ R55, R3, R39 ;  /* 0x0000002703377220 */ /* 0x000fc60000410000 */
[----:B------:R-:W-:Y:S01]  /*3820*/  FMUL.FTZ R39, R42, -1.4426950216293334961 ;  /* 0xbfb8aa3b2a277820 */ /* 0x000fe20000410000 */
[----:B------:R-:W0:Y:S08]  /*3830*/  MUFU.EX2 R38, R38 ;  /* 0x0000002600267308 */ /* 0x000e300000000800 */
[----:B------:R-:W1:Y:S01]  /*3840*/  MUFU.EX2 R39, R39 ;  /* 0x0000002700277308 */ /* 0x000e620000000800 */
[----:B0-----:R-:W-:Y:S01]  /*3850*/  FADD.FTZ R38, R38, 1 ;  /* 0x3f80000026267421 */ /* 0x001fe20000010000 */
[----:B-1----:R-:W-:-:S06]  /*3860*/  FADD.FTZ R39, R39, 1 ;  /* 0x3f80000027277421 */ /* 0x002fcc0000010000 */
[----:B------:R-:W0:Y:S01]  /*3870*/  MUFU.RCP R38, R38 ;  /* 0x0000002600267308 */ /* 0x000e220000001000 */
[----:B------:R-:W-:Y:S01]  /*3880*/  FMUL.FTZ R32, R43, R32 ;  /* 0x000000202b207220 */ /* 0x000fe20000410000 */
[----:B------:R-:W-:-:S06]  /*3890*/  FFMA.FTZ R55, R7, R55, R47 ;  /* 0x0000003707377223 */ /* 0x000fcc000001002f */
[----:B------:R-:W1:Y:S01]  /*38a0*/  MUFU.RCP R39, R39 ;  /* 0x0000002700277308 */ /* 0x000e620000001000 */
[----:B------:R-:W-:Y:S01]  /*38b0*/  FMUL.FTZ R56, R55, -1.4426950216293334961 ;  /* 0xbfb8aa3b37387820 */ /* 0x000fe20000410000 */
[----:B------:R5:W-:Y:S06]  /*38c0*/  STL [R1+0xac], R32 ;  /* 0x0000ac2001007387 */ /* 0x000bec0000100800 */
[----:B------:R-:W5:Y:S01]  /*38d0*/  MUFU.EX2 R56, R56 ;  /* 0x0000003800387308 */ /* 0x000f620000000800 */
[----:B0-----:R-:W-:Y:S01]  /*38e0*/  FMUL.FTZ R38, R33, R38 ;  /* 0x0000002621267220 */ /* 0x001fe20000410000 */
[----:B-1----:R-:W-:-:S04]  /*38f0*/  FMUL.FTZ R39, R42, R39 ;  /* 0x000000272a277220 */ /* 0x002fc80000410000 */
[----:B------:R3:W-:Y:S04]  /*3900*/  STL [R1+0xa8], R38 ;  /* 0x0000a82601007387 */ /* 0x0007e80000100800 */
[----:B------:R0:W-:Y:S01]  /*3910*/  STL [R1+0xa4], R39 ;  /* 0x0000a42701007387 */ /* 0x0001e20000100800 */
[----:B-----5:R-:W-:-:S06]  /*3920*/  FADD.FTZ R56, R56, 1 ;  /* 0x3f80000038387421 */ /* 0x020fcc0000010000 */
[----:B------:R-:W1:Y:S02]  /*3930*/  MUFU.RCP R56, R56 ;  /* 0x0000003800387308 */ /* 0x000e640000001000 */
[----:B-1----:R-:W-:Y:S01]  /*3940*/  FMUL.FTZ R42, R55, R56 ;  /* 0x00000038372a7220 */ /* 0x002fe20000410000 */
[----:B--2---:R-:W-:-:S05]  /*3950*/  SHF.L.U32 R57, R60, 0x10, RZ ;  /* 0x000000103c397819 */ /* 0x004fca00000006ff */
[----:B------:R-:W-:-:S04]  /*3960*/  FADD.FTZ R57, -R4, R57 ;  /* 0x0000003904397221 */ /* 0x000fc80000010100 */
[----:B------:R-:W-:-:S04]  /*3970*/  FMUL.FTZ R57, R3, R57 ;  /* 0x0000003903397220 */ /* 0x000fc80000410000 */
[----:B------:R-:W-:-:S04]  /*3980*/  FFMA.FTZ R57, R41, R57, R2 ;  /* 0x0000003929397223 */ /* 0x000fc80000010002 */
[----:B------:R-:W-:-:S06]  /*3990*/  FMUL.FTZ R32, R57, -1.4426950216293334961 ;  /* 0xbfb8aa3b39207820 */ /* 0x000fcc0000410000 */
[----:B------:R-:W1:Y:S01]  /*39a0*/  MUFU.EX2 R32, R32 ;  /* 0x0000002000207308 */ /* 0x000e620000000800 */
[----:B---3--:R-:W-:Y:S02]  /*39b0*/  SHF.L.U32 R38, R58, 0x10, RZ ;  /* 0x000000103a267819 */ /* 0x008fe400000006ff */
[----:B------:R-:W2:Y:S01]  /*39c0*/  LDL.LU R58, [R1+0x24] ;  /* 0x00002400013a7983 */ /* 0x000ea20000300800 */
[----:B-1----:R-:W-:-:S06]  /*39d0*/  FADD.FTZ R32, R32, 1 ;  /* 0x3f80000020207421 */ /* 0x002fcc0000010000 */
[----:B------:R-:W0:Y:S01]  /*39e0*/  MUFU.RCP R32, R32 ;  /* 0x0000002000207308 */ /* 0x000e220000001000 */
[----:B------:R-:W-:Y:S01]  /*39f0*/  STL [R1+0xa0], R42 ;  /* 0x0000a02a01007387 */ /* 0x000fe20000100800 */
[----:B0-----:R-:W-:-:S05]  /*3a00*/  FMUL.FTZ R39, R57, R32 ;  /* 0x0000002039277220 */ /* 0x001fca0000410000 */
[----:B------:R0:W-:Y:S04]  /*3a10*/  STL [R1+0x9c], R39 ;  /* 0x00009c2701007387 */ /* 0x0001e80000100800 */
[----:B------:R-:W3:Y:S04]  /*3a20*/  LDL.LU R56, [R1+0x18] ;  /* 0x0000180001387983 */ /* 0x000ee80000300800 */
[----:B------:R-:W5:Y:S01]  /*3a30*/  LDL.LU R55, [R1+0x10] ;  /* 0x0000100001377983 */ /* 0x000f620000300800 */
[----:B------:R-:W-:-:S05]  /*3a40*/  SHF.L.U32 R34, R34, 0x10, RZ ;  /* 0x0000001022227819 */ /* 0x000fca00000006ff */
[----:B------:R-:W-:-:S04]  /*3a50*/  FADD.FTZ R34, R34, -R4 ;  /* 0x8000000422227221 */ /* 0x000fc80000010000 */
[----:B------:R-:W-:-:S04]  /*3a60*/  FMUL.FTZ R34, R3, R34 ;  /* 0x0000002203227220 */ /* 0x000fc80000410000 */
[----:B------:R-:W-:-:S04]  /*3a70*/  FFMA.FTZ R34, R6, R34, R9 ;  /* 0x0000002206227223 */ /* 0x000fc80000010009 */
[----:B------:R-:W-:-:S06]  /*3a80*/  FMUL.FTZ R33, R34, -1.4426950216293334961 ;  /* 0xbfb8aa3b22217820 */ /* 0x000fcc0000410000 */
[----:B------:R-:W1:Y:S01]  /*3a90*/  MUFU.EX2 R33, R33 ;  /* 0x0000002100217308 */ /* 0x000e620000000800 */
[----:B------:R-:W-:Y:S01]  /*3aa0*/  FADD.FTZ R32, -R4, R38 ;  /* 0x0000002604207221 */ /* 0x000fe20000010100 */
[----:B------:R-:W-:-:S03]  /*3ab0*/  SHF.L.U32 R38, R35, 0x10, RZ ;  /* 0x0000001023267819 */ /* 0x000fc600000006ff */
[----:B------:R-:W-:Y:S01]  /*3ac0*/  FMUL.FTZ R32, R3, R32 ;  /* 0x0000002003207220 */ /* 0x000fe20000410000 */
[----:B------:R-:W-:Y:S01]  /*3ad0*/  SHF.L.U32 R43, R30, 0x10, RZ ;  /* 0x000000101e2b7819 */ /* 0x000fe200000006ff */
[----:B-1----:R-:W-:Y:S02]  /*3ae0*/  FADD.FTZ R35, R33, 1 ;  /* 0x3f80000021237421 */ /* 0x002fe40000010000 */
[----:B------:R-:W-:Y:S02]  /*3af0*/  FFMA.FTZ R33, R53, R32, R12 ;  /* 0x0000002035217223 */ /* 0x000fe4000001000c */
[----:B------:R4:W1:Y:S02]  /*3b00*/  MUFU.RCP R32, R35 ;  /* 0x0000002300207308 */ /* 0x0008640000001000 */
[----:B------:R-:W-:Y:S01]  /*3b10*/  FMUL.FTZ R30, R33, -1.4426950216293334961 ;  /* 0xbfb8aa3b211e7820 */ /* 0x000fe20000410000 */
[--C-:B------:R-:W-:Y:S01]  /*3b20*/  FADD.FTZ R38, R38, -R4.reuse ;  /* 0x8000000426267221 */ /* 0x100fe20000010000 */
[----:B------:R-:W-:Y:S01]  /*3b30*/  FADD.FTZ R43, R43, -R4 ;  /* 0x800000042b2b7221 */ /* 0x000fe20000010000 */
[----:B----4-:R-:W-:-:S03]  /*3b40*/  SHF.L.U32 R35, R59, 0x10, RZ ;  /* 0x000000103b237819 */ /* 0x010fc600000006ff */
[----:B------:R-:W4:Y:S01]  /*3b50*/  MUFU.EX2 R30, R30 ;  /* 0x0000001e001e7308 */ /* 0x000f220000000800 */
[C---:B------:R-:W-:Y:S01]  /*3b60*/  FMUL.FTZ R38, R3.reuse, R38 ;  /* 0x0000002603267220 */ /* 0x040fe20000410000 */
[----:B------:R-:W-:Y:S01]  /*3b70*/  FADD.FTZ R35, -R4, R35 ;  /* 0x0000002304237221 */ /* 0x000fe20000010100 */
[----:B------:R-:W-:-:S03]  /*3b80*/  FMUL.FTZ R43, R3, R43 ;  /* 0x0000002b032b7220 */ /* 0x000fc60000410000 */
[----:B0-----:R-:W-:Y:S01]  /*3b90*/  FMUL.FTZ R39, R3, R35 ;  /* 0x0000002303277220 */ /* 0x001fe20000410000 */
[----:B------:R-:W-:Y:S01]  /*3ba0*/  FFMA.FTZ R38, R7, R38, R47 ;  /* 0x0000002607267223 */ /* 0x000fe2000001002f */
[----:B-1----:R-:W-:Y:S01]  /*3bb0*/  FMUL.FTZ R32, R34, R32 ;  /* 0x0000002022207220 */ /* 0x002fe20000410000 */
[----:B------:R-:W-:Y:S01]  /*3bc0*/  FFMA.FTZ R43, R6, R43, R9 ;  /* 0x0000002b062b7223 */ /* 0x000fe20000010009 */
[----:B------:R-:W-:Y:S01]  /*3bd0*/  FFMA.FTZ R39, R41, R39, R2 ;  /* 0x0000002729277223 */ /* 0x000fe20000010002 */
[----:B------:R-:W-:Y:S02]  /*3be0*/  FMUL.FTZ R35, R38, -1.4426950216293334961 ;  /* 0xbfb8aa3b26237820 */ /* 0x000fe40000410000 */
[----:B------:R0:W-:Y:S01]  /*3bf0*/  STL [R1+0x90], R32 ;  /* 0x0000902001007387 */ /* 0x0001e20000100800 */
[----:B------:R-:W-:Y:S01]  /*3c00*/  FMUL.FTZ R42, R39, -1.4426950216293334961 ;  /* 0xbfb8aa3b272a7820 */ /* 0x000fe20000410000 */
[----:B----4-:R-:W-:Y:S02]  /*3c10*/  FADD.FTZ R30, R30, 1 ;  /* 0x3f8000001e1e7421 */ /* 0x010fe40000010000 */
[----:B------:R-:W1:Y:S01]  /*3c20*/  MUFU.EX2 R35, R35 ;  /* 0x0000002300237308 */ /* 0x000e620000000800 */
[----:B0-----:R-:W-:-:S07]  /*3c30*/  FMUL.FTZ R32, R43, -1.4426950216293334961 ;  /* 0xbfb8aa3b2b207820 */ /* 0x001fce0000410000 */
[----:B------:R-:W0:Y:S08]  /*3c40*/  MUFU.EX2 R42, R42 ;  /* 0x0000002a002a7308 */ /* 0x000e300000000800 */
[----:B------:R-:W4:Y:S08]  /*3c50*/  MUFU.EX2 R32, R32 ;  /* 0x0000002000207308 */ /* 0x000f300000000800 */
[----:B------:R-:W4:Y:S01]  /*3c60*/  MUFU.RCP R30, R30 ;  /* 0x0000001e001e7308 */ /* 0x000f220000001000 */
[----:B-1----:R-:W-:Y:S01]  /*3c70*/  FADD.FTZ R35, R35, 1 ;  /* 0x3f80000023237421 */ /* 0x002fe20000010000 */
[----:B0-----:R-:W-:Y:S01]  /*3c80*/  FADD.FTZ R42, R42, 1 ;  /* 0x3f8000002a2a7421 */ /* 0x001fe20000010000 */
[----:B----4-:R-:W-:-:S05]  /*3c90*/  FADD.FTZ R32, R32, 1 ;  /* 0x3f80000020207421 */ /* 0x010fca0000010000 */
[----:B------:R-:W0:Y:S01]  /*3ca0*/  MUFU.RCP R35, R35 ;  /* 0x0000002300237308 */ /* 0x000e220000001000 */
[----:B------:R-:W-:-:S07]  /*3cb0*/  FMUL.FTZ R33, R33, R30 ;  /* 0x0000001e21217220 */ /* 0x000fce0000410000 */
[----:B------:R-:W1:Y:S08]  /*3cc0*/  MUFU.RCP R42, R42 ;  /* 0x0000002a002a7308 */ /* 0x000e700000001000 */
[----:B------:R-:W4:Y:S01]  /*3cd0*/  MUFU.RCP R32, R32 ;  /* 0x0000002000207308 */ /* 0x000f220000001000 */
[----:B------:R-:W-:Y:S01]  /*3ce0*/  SHF.L.U32 R31, R31, 0x10, RZ ;  /* 0x000000101f1f7819 */ /* 0x000fe200000006ff */
[----:B------:R1:W-:Y:S01]  /*3cf0*/  STL [R1+0x88], R33 ;  /* 0x0000882101007387 */ /* 0x0003e20000100800 */
[----:B0-----:R-:W-:-:S03]  /*3d00*/  FMUL.FTZ R35, R38, R35 ;  /* 0x0000002326237220 */ /* 0x001fc60000410000 */
[----:B------:R-:W-:Y:S02]  /*3d10*/  FADD.FTZ R31, R31, -R4 ;  /* 0x800000041f1f7221 */ /* 0x000fe40000010000 */
[----:B------:R-:W-:Y:S01]  /*3d20*/  STL [R1+0x84], R35 ;  /* 0x0000842301007387 */ /* 0x000fe20000100800 */
[----:B-1----:R-:W-:Y:S01]  /*3d30*/  FMUL.FTZ R33, R39, R42 ;  /* 0x0000002a27217220 */ /* 0x002fe20000410000 */
[----:B------:R-:W-:Y:S01]  /*3d40*/  FMUL.FTZ R31, R3, R31 ;  /* 0x0000001f031f7220 */ /* 0x000fe20000410000 */
[----:B----4-:R-:W-:-:S03]  /*3d50*/  FMUL.FTZ R32, R43, R32 ;  /* 0x000000202b207220 */ /* 0x010fc60000410000 */
[----:B------:R3:W-:Y:S04]  /*3d60*/  STL [R1+0x7c], R33 ;  /* 0x00007c2101007387 */ /* 0x0007e80000100800 */
[----:B------:R0:W-:Y:S04]  /*3d70*/  STL [R1+0x80], R32 ;  /* 0x0000802001007387 */ /* 0x0001e80000100800 */
[----:B------:R-:W4:Y:S04]  /*3d80*/  LDL.LU R43, [R1+0x34] ;  /* 0x00003400012b7983 */ /* 0x000f280000300800 */
[----:B------:R-:W4:Y:S01]  /*3d90*/  LDL.LU R42, [R1+0x30] ;  /* 0x00003000012a7983 */ /* 0x000f220000300800 */
[----:B--2---:R-:W-:-:S05]  /*3da0*/  SHF.L.U32 R34, R58, 0x10, RZ ;  /* 0x000000103a227819 */ /* 0x004fca00000006ff */
[----:B------:R-:W-:-:S04]  /*3db0*/  FADD.FTZ R34, -R4, R34 ;  /* 0x0000002204227221 */ /* 0x000fc80000010100 */
[----:B------:R-:W-:-:S04]  /*3dc0*/  FMUL.FTZ R34, R3, R34 ;  /* 0x0000002203227220 */ /* 0x000fc80000410000 */
[----:B------:R-:W-:-:S04]  /*3dd0*/  FFMA.FTZ R34, R53, R34, R12 ;  /* 0x0000002235227223 */ /* 0x000fc8000001000c */
[----:B------:R-:W-:-:S06]  /*3de0*/  FMUL.FTZ R30, R34, -1.4426950216293334961 ;  /* 0xbfb8aa3b221e7820 */ /* 0x000fcc0000410000 */
[----:B------:R-:W0:Y:S01]  /*3df0*/  MUFU.EX2 R30, R30 ;  /* 0x0000001e001e7308 */ /* 0x000e220000000800 */
[----:B---3--:R-:W-:Y:S01]  /*3e00*/  SHF.L.U32 R33, R56, 0x10, RZ ;  /* 0x0000001038217819 */ /* 0x008fe200000006ff */
[----:B0-----:R-:W-:Y:S01]  /*3e10*/  FADD.FTZ R32, R30, 1 ;  /* 0x3f8000001e207421 */ /* 0x001fe20000010000 */
[----:B------:R-:W-:-:S03]  /*3e20*/  FFMA.FTZ R30, R7, R31, R47 ;  /* 0x0000001f071e7223 */ /* 0x000fc6000001002f */
[----:B------:R-:W-:Y:S02]  /*3e30*/  FADD.FTZ R33, -R4, R33 ;  /* 0x0000002104217221 */ /* 0x000fe40000010100 */
[----:B------:R0:W1:Y:S02]  /*3e40*/  MUFU.RCP R31, R32 ;  /* 0x00000020001f7308 */ /* 0x0000640000001000 */
[----:B------:R-:W-:Y:S01]  /*3e50*/  FMUL.FTZ R33, R3, R33 ;  /* 0x0000002103217220 */ /* 0x000fe20000410000 */
[----:B0-----:R-:W-:-:S03]  /*3e60*/  SHF.L.U32 R32, R28, 0x10, RZ ;  /* 0x000000101c207819 */ /* 0x001fc600000006ff */
[----:B------:R-:W-:Y:S02]  /*3e70*/  FFMA.FTZ R33, R41, R33, R2 ;  /* 0x0000002129217223 */ /* 0x000fe40000010002 */
[----:B------:R-:W-:Y:S01]  /*3e80*/  FADD.FTZ R32, R32, -R4 ;  /* 0x8000000420207221 */ /* 0x000fe20000010000 */
[----:B------:R-:W-:-:S03]  /*3e90*/  FMUL.FTZ R39, R30, -1.4426950216293334961 ;  /* 0xbfb8aa3b1e277820 */ /* 0x000fc60000410000 */
[----:B------:R-:W-:Y:S01]  /*3ea0*/  FMUL.FTZ R32, R3, R32 ;  /* 0x0000002003207220 */ /* 0x000fe20000410000 */
[----:B------:R-:W-:-:S03]  /*3eb0*/  FMUL.FTZ R38, R33, -1.4426950216293334961 ;  /* 0xbfb8aa3b21267820 */ /* 0x000fc60000410000 */
[----:B------:R-:W-:Y:S01]  /*3ec0*/  FFMA.FTZ R32, R6, R32, R9 ;  /* 0x0000002006207223 */ /* 0x000fe20000010009 */
[----:B------:R-:W-:Y:S03]  /*3ed0*/  MUFU.EX2 R39, R39 ;  /* 0x0000002700277308 */ /* 0x000fe60000000800 */
[----:B------:R-:W-:-:S05]  /*3ee0*/  FMUL.FTZ R35, R32, -1.4426950216293334961 ;  /* 0xbfb8aa3b20237820 */ /* 0x000fca0000410000 */
[----:B------:R-:W0:Y:S01]  /*3ef0*/  MUFU.EX2 R38, R38 ;  /* 0x0000002600267308 */ /* 0x000e220000000800 */
[----:B-----5:R-:W-:Y:S01]  /*3f00*/  SHF.L.U32 R28, R55, 0x10, RZ ;  /* 0x00000010371c7819 */ /* 0x020fe200000006ff */
[----:B-1----:R-:W-:-:S06]  /*3f10*/  FMUL.FTZ R31, R34, R31 ;  /* 0x0000001f221f7220 */ /* 0x002fcc0000410000 */
[----:B------:R-:W1:Y:S01]  /*3f20*/  MUFU.EX2 R35, R35 ;  /* 0x0000002300237308 */ /* 0x000e620000000800 */
[----:B------:R-:W-:Y:S01]  /*3f30*/  FADD.FTZ R28, -R4, R28 ;  /* 0x0000001c041c7221 */ /* 0x000fe20000010100 */
[----:B------:R2:W-:Y:S03]  /*3f40*/  STL [R1+0x78], R31 ;  /* 0x0000781f01007387 */ /* 0x0005e60000100800 */
[----:B------:R-:W-:Y:S01]  /*3f50*/  FMUL.FTZ R28, R3, R28 ;  /* 0x0000001c031c7220 */ /* 0x000fe20000410000 */
[----:B0-----:R-:W-:Y:S01]  /*3f60*/  FADD.FTZ R38, R38, 1 ;  /* 0x3f80000026267421 */ /* 0x001fe20000010000 */
[----:B--2---:R-:W-:Y:S02]  /*3f70*/  FADD.FTZ R31, R39, 1 ;  /* 0x3f800000271f7421 */ /* 0x004fe40000010000 */
[----:B------:R-:W-:-:S03]  /*3f80*/  FFMA.FTZ R28, R53, R28, R12 ;  /* 0x0000001c351c7223 */ /* 0x000fc6000001000c */
[----:B------:R-:W-:Y:S01]  /*3f90*/  MUFU.RCP R38, R38 ;  /* 0x0000002600267308 */ /* 0x000fe20000001000 */
[----:B-1----:R-:W-:Y:S01]  /*3fa0*/  FADD.FTZ R35, R35, 1 ;  /* 0x3f80000023237421 */ /* 0x002fe20000010000 */
[----:B------:R-:W-:-:S06]  /*3fb0*/  FMUL.FTZ R34, R28, -1.4426950216293334961 ;  /* 0xbfb8aa3b1c227820 */ /* 0x000fcc0000410000 */
[----:B------:R-:W0:Y:S08]  /*3fc0*/  MUFU.RCP R31, R31 ;  /* 0x0000001f001f7308 */ /* 0x000e300000001000 */
[----:B------:R-:W1:Y:S08]  /*3fd0*/  MUFU.RCP R35, R35 ;  /* 0x0000002300237308 */ /* 0x000e700000001000 */
[----:B------:R-:W2:Y:S01]  /*3fe0*/  MUFU.EX2 R34, R34 ;  /* 0x0000002200227308 */ /* 0x000ea20000000800 */
[----:B0-----:R-:W-:Y:S01]  /*3ff0*/  FMUL.FTZ R31, R30, R31 ;  /* 0x0000001f1e1f7220 */ /* 0x001fe20000410000 */
[----:B------:R-:W-:-:S04]  /*4000*/  FMUL.FTZ R38, R33, R38 ;  /* 0x0000002621267220 */ /* 0x000fc80000410000 */
[----:B------:R-:W-:Y:S01]  /*4010*/  STL [R1+0x6c], R31 ;  /* 0x00006c1f01007387 */ /* 0x000fe20000100800 */
[----:B-1----:R-:W-:-:S03]  /*4020*/  FMUL.FTZ R33, R32, R35 ;  /* 0x0000002320217220 */ /* 0x002fc60000410000 */
[----:B------:R0:W-:Y:S04]  /*4030*/  STL [R1+0x44], R38 ;  /* 0x0000442601007387 */ /* 0x0001e80000100800 */
[----:B------:R-:W3:Y:S01]  /*4040*/  LDL.LU R35, [R1+0x38] ;  /* 0x0000380001237983 */ /* 0x000ee20000300800 */
[----:B--2---:R-:W-:-:S06]  /*4050*/  FADD.FTZ R34, R34, 1 ;  /* 0x3f80000022227421 */ /* 0x004fcc0000010000 */
[----:B------:R-:W1:Y:S01]  /*4060*/  MUFU.RCP R34, R34 ;  /* 0x0000002200227308 */ /* 0x000e620000001000 */
[----:B------:R2:W-:Y:S01]  /*4070*/  STL [R1+0x58], R33 ;  /* 0x0000582101007387 */ /* 0x0005e20000100800 */
[----:B-1----:R-:W-:-:S05]  /*4080*/  FMUL.FTZ R32, R28, R34 ;  /* 0x000000221c207220 */ /* 0x002fca0000410000 */
[----:B------:R1:W-:Y:S04]  /*4090*/  STL [R1+0x54], R32 ;  /* 0x0000542001007387 */ /* 0x0003e80000100800 */
[----:B------:R-:W5:Y:S04]  /*40a0*/  LDL.LU R39, [R1+0x64] ;  /* 0x0000640001277983 */ /* 0x000f680000300800 */
[----:B0-----:R-:W5:Y:S01]  /*40b0*/  LDL.LU R38, [R1+0x60] ;  /* 0x0000600001267983 */ /* 0x001f620000300800 */
[----:B------:R-:W-:-:S05]  /*40c0*/  SHF.L.U32 R29, R29, 0x10, RZ ;  /* 0x000000101d1d7819 */ /* 0x000fca00000006ff */
[----:B------:R-:W-:-:S04]  /*40d0*/  FADD.FTZ R29, R29, -R4 ;  /* 0x800000041d1d7221 */ /* 0x000fc80000010000 */
[----:B------:R-:W-:-:S04]  /*40e0*/  FMUL.FTZ R29, R3, R29 ;  /* 0x0000001d031d7220 */ /* 0x000fc80000410000 */
[----:B------:R-:W-:-:S04]  /*40f0*/  FFMA.FTZ R29, R7, R29, R47 ;  /* 0x0000001d071d7223 */ /* 0x000fc8000001002f */
[----:B------:R-:W-:-:S06]  /*4100*/  FMUL.FTZ R30, R29, -1.4426950216293334961 ;  /* 0xbfb8aa3b1d1e7820 */ /* 0x000fcc0000410000 */
[----:B------:R-:W2:Y:S01]  /*4110*/  MUFU.EX2 R30, R30 ;  /* 0x0000001e001e7308 */ /* 0x000ea20000000800 */
[----:B----4-:R-:W-:-:S05]  /*4120*/  SHF.L.U32 R31, R43, 0x10, RZ ;  /* 0x000000102b1f7819 */ /* 0x010fca00000006ff */
[----:B------:R-:W-:Y:S01]  /*4130*/  FADD.FTZ R28, -R4, R31 ;  /* 0x0000001f041c7221 */ /* 0x000fe20000010100 */
[----:B------:R-:W-:-:S03]  /*4140*/  SHF.L.U32 R31, R26, 0x10, RZ ;  /* 0x000000101a1f7819 */ /* 0x000fc600000006ff */
[----:B------:R-:W-:Y:S01]  /*4150*/  FMUL.FTZ R26, R3, R28 ;  /* 0x0000001c031a7220 */ /* 0x000fe20000410000 */
[----:B------:R-:W-:Y:S01]  /*4160*/  SHF.L.U32 R28, R42, 0x10, RZ ;  /* 0x000000102a1c7819 */ /* 0x000fe200000006ff */
[----:B------:R-:W-:Y:S01]  /*4170*/  FADD.FTZ R31, R31, -R4 ;  /* 0x800000041f1f7221 */ /* 0x000fe20000010000 */
[----:B--2---:R-:W-:Y:S01]  /*4180*/  FADD.FTZ R33, R30, 1 ;  /* 0x3f8000001e217421 */ /* 0x004fe20000010000 */
[----:B------:R-:W-:Y:S01]  /*4190*/  FFMA.FTZ R30, R41, R26, R2 ;  /* 0x0000001a291e7223 */ /* 0x000fe20000010002 */
[----:B------:R-:W-:Y:S01]  /*41a0*/  SHF.L.U32 R26, R27, 0x10, RZ ;  /* 0x000000101b1a7819 */ /* 0x000fe200000006ff */
[----:B------:R-:W-:Y:S01]  /*41b0*/  FADD.FTZ R27, -R4, R28 ;  /* 0x0000001c041b7221 */ /* 0x000fe20000010100 */
[C---:B------:R-:W-:Y:S02]  /*41c0*/  FMUL.FTZ R31, R3.reuse, R31 ;  /* 0x0000001f031f7220 */ /* 0x040fe40000410000 */
[----:B------:R-:W0:Y:S01]  /*41d0*/  MUFU.RCP R33, R33 ;  /* 0x0000002100217308 */ /* 0x000e220000001000 */
[----:B------:R-:W-:Y:S01]  /*41e0*/  FMUL.FTZ R34, R30, -1.4426950216293334961 ;  /* 0xbfb8aa3b1e227820 */ /* 0x000fe20000410000 */
[----:B------:R-:W-:Y:S01]  /*41f0*/  FMUL.FTZ R27, R3, R27 ;  /* 0x0000001b031b7220 */ /* 0x000fe20000410000 */
[----:B------:R-:W-:Y:S01]  /*4200*/  FFMA.FTZ R31, R6, R31, R9 ;  /* 0x0000001f061f7223 */ /* 0x000fe20000010009 */
[----:B------:R-:W-:-:S02]  /*4210*/  FADD.FTZ R26, R26, -R4 ;  /* 0x800000041a1a7221 */ /* 0x000fc40000010000 */
[----:B------:R-:W-:Y:S01]  /*4220*/  FFMA.FTZ R27, R53, R27, R12 ;  /* 0x0000001b351b7223 */ /* 0x000fe2000001000c */
[----:B-1----:R-:W-:Y:S01]  /*4230*/  FMUL.FTZ R32, R31, -1.4426950216293334961 ;  /* 0xbfb8aa3b1f207820 */ /* 0x002fe20000410000 */
[----:B------:R-:W1:Y:S01]  /*4240*/  MUFU.EX2 R34, R34 ;  /* 0x0000002200227308 */ /* 0x000e620000000800 */
[----:B------:R-:W-:Y:S01]  /*4250*/  FMUL.FTZ R26, R3, R26 ;  /* 0x0000001a031a7220 */ /* 0x000fe20000410000 */
[----:B------:R-:W-:-:S03]  /*4260*/  FMUL.FTZ R28, R27, -1.4426950216293334961 ;  /* 0xbfb8aa3b1b1c7820 */ /* 0x000fc60000410000 */
[----:B------:R-:W-:-:S03]  /*4270*/  FFMA.FTZ R26, R7, R26, R47 ;  /* 0x0000001a071a7223 */ /* 0x000fc6000001002f */
[----:B------:R-:W2:Y:S01]  /*4280*/  MUFU.EX2 R32, R32 ;  /* 0x0000002000207308 */ /* 0x000ea20000000800 */
[----:B0-----:R-:W-:Y:S01]  /*4290*/  FMUL.FTZ R33, R29, R33 ;  /* 0x000000211d217220 */ /* 0x001fe20000410000 */
[----:B------:R-:W-:-:S06]  /*42a0*/  FMUL.FTZ R29, R26, -1.4426950216293334961 ;  /* 0xbfb8aa3b1a1d7820 */ /* 0x000fcc0000410000 */
[----:B------:R-:W0:Y:S01]  /*42b0*/  MUFU.EX2 R28, R28 ;  /* 0x0000001c001c7308 */ /* 0x000e220000000800 */
[----:B-1----:R-:W-:-:S07]  /*42c0*/  FADD.FTZ R34, R34, 1 ;  /* 0x3f80000022227421 */ /* 0x002fce0000010000 */
[----:B------:R-:W1:Y:S01]  /*42d0*/  MUFU.EX2 R29, R29 ;  /* 0x0000001d001d7308 */ /* 0x000e620000000800 */
[----:B------:R2:W-:Y:S07]  /*42e0*/  STL [R1+0x50], R33 ;  /* 0x0000502101007387 */ /* 0x0005ee0000100800 */
[----:B------:R-:W4:Y:S01]  /*42f0*/  MUFU.RCP R34, R34 ;  /* 0x0000002200227308 */ /* 0x000f220000001000 */
[----:B--2---:R-:W-:Y:S01]  /*4300*/  FADD.FTZ R33, R32, 1 ;  /* 0x3f80000020217421 */ /* 0x004fe20000010000 */
[----:B0-----:R-:W-:-:S06]  /*4310*/  FADD.FTZ R28, R28, 1 ;  /* 0x3f8000001c1c7421 */ /* 0x001fcc0000010000 */
[----:B------:R-:W0:Y:S01]  /*4320*/  MUFU.RCP R33, R33 ;  /* 0x0000002100217308 */ /* 0x000e220000001000 */
[----:B-1----:R-:W-:-:S07]  /*4330*/  FADD.FTZ R29, R29, 1 ;  /* 0x3f8000001d1d7421 */ /* 0x002fce0000010000 */
[----:B------:R-:W1:Y:S01]  /*4340*/  MUFU.RCP R29, R29 ;  /* 0x0000001d001d7308 */ /* 0x000e620000001000 */
[----:B----4-:R-:W-:Y:S01]  /*4350*/  FMUL.FTZ R34, R30, R34 ;  /* 0x000000221e227220 */ /* 0x010fe20000410000 */
[----:B------:R-:W-:Y:S01]  /*4360*/  SHF.L.U32 R24, R24, 0x10, RZ ;  /* 0x0000001018187819 */ /* 0x000fe200000006ff */
[----:B0-----:R-:W-:-:S03]  /*4370*/  FMUL.FTZ R31, R31, R33 ;  /* 0x000000211f1f7220 */ /* 0x001fc60000410000 */
[----:B------:R-:W-:Y:S04]  /*4380*/  STL [R1+0x4c], R34 ;  /* 0x00004c2201007387 */ /* 0x000fe80000100800 */
[----:B------:R-:W-:Y:S01]  /*4390*/  STL [R1+0x48], R31 ;  /* 0x0000481f01007387 */ /* 0x000fe20000100800 */
[----:B------:R-:W-:Y:S01]  /*43a0*/  FADD.FTZ R24, R24, -R4 ;  /* 0x8000000418187221 */ /* 0x000fe20000010000 */
[----:B-1----:R-:W-:Y:S01]  /*43b0*/  FMUL.FTZ R26, R26, R29 ;  /* 0x0000001d1a1a7220 */ /* 0x002fe20000410000 */
[----:B------:R-:W-:-:S05]  /*43c0*/  SHF.L.U32 R25, R25, 0x10, RZ ;  /* 0x0000001019197819 */ /* 0x000fca00000006ff */
[----:B------:R-:W-:-:S04]  /*43d0*/  FADD.FTZ R25, R25, -R4 ;  /* 0x8000000419197221 */ /* 0x000fc80000010000 */
[----:B------:R-:W-:-:S04]  /*43e0*/  FMUL.FTZ R25, R3, R25 ;  /* 0x0000001903197220 */ /* 0x000fc80000410000 */
[----:B------:R-:W-:-:S04]  /*43f0*/  FFMA.FTZ R25, R7, R25, R47 ;  /* 0x0000001907197223 */ /* 0x000fc8000001002f */
[----:B------:R-:W-:Y:S01]  /*4400*/  FMUL.FTZ R29, R25, -1.4426950216293334961 ;  /* 0xbfb8aa3b191d7820 */ /* 0x000fe20000410000 */
[----:B------:R-:W-:-:S05]  /*4410*/  SHF.L.U32 R22, R22, 0x10, RZ ;  /* 0x0000001016167819 */ /* 0x000fca00000006ff */
[----:B------:R-:W-:Y:S01]  /*4420*/  MUFU.EX2 R29, R29 ;  /* 0x0000001d001d7308 */ /* 0x000fe20000000800 */
[----:B------:R-:W-:-:S04]  /*4430*/  FADD.FTZ R22, R22, -R4 ;  /* 0x8000000416167221 */ /* 0x000fc80000010000 */
[----:B------:R-:W-:Y:S01]  /*4440*/  FMUL.FTZ R22, R3, R22 ;  /* 0x0000001603167220 */ /* 0x000fe20000410000 */
[----:B---3--:R-:W-:-:S05]  /*4450*/  SHF.L.U32 R32, R35, 0x10, RZ ;  /* 0x0000001023207819 */ /* 0x008fca00000006ff */
[----:B------:R-:W-:Y:S02]  /*4460*/  FADD.FTZ R35, -R4, R32 ;  /* 0x0000002004237221 */ /* 0x000fe40000010100 */
[----:B------:R0:W1:Y:S02]  /*4470*/  MUFU.RCP R32, R28 ;  /* 0x0000001c00207308 */ /* 0x0000640000001000 */
[----:B0-----:R-:W-:-:S04]  /*4480*/  FMUL.FTZ R28, R3, R35 ;  /* 0x00000023031c7220 */ /* 0x001fc80000410000 */
[----:B------:R-:W-:-:S04]  /*4490*/  FFMA.FTZ R28, R41, R28, R2 ;  /* 0x0000001c291c7223 */ /* 0x000fc80000010002 */
[----:B------:R-:W-:Y:S01]  /*44a0*/  FMUL.FTZ R30, R28, -1.4426950216293334961 ;  /* 0xbfb8aa3b1c1e7820 */ /* 0x000fe20000410000 */
[----:B-1----:R-:W-:-:S05]  /*44b0*/  FMUL.FTZ R27, R27, R32 ;  /* 0x000000201b1b7220 */ /* 0x002fca0000410000 */
[----:B------:R-:W0:Y:S01]  /*44c0*/  MUFU.EX2 R30, R30 ;  /* 0x0000001e001e7308 */ /* 0x000e220000000800 */
[----:B------:R5:W-:Y:S02]  /*44d0*/  STL [R1+0x40], R27 ;  /* 0x0000401b01007387 */ /* 0x000be40000100800 */
[----:B-----5:R-:W-:Y:S02]  /*44e0*/  SHF.L.U32 R27, R39, 0x10, RZ ;  /* 0x00000010271b7819 */ /* 0x020fe400000006ff */
[----:B------:R1:W-:Y:S03]  /*44f0*/  STL [R1+0x3c], R26 ;  /* 0x00003c1a01007387 */ /* 0x0003e60000100800 */
[----:B------:R-:W-:Y:S01]  /*4500*/  FADD.FTZ R27, -R4, R27 ;  /* 0x0000001b041b7221 */ /* 0x000fe20000010100 */
[----:B0-----:R-:W-:Y:S01]  /*4510*/  FADD.FTZ R30, R30, 1 ;  /* 0x3f8000001e1e7421 */ /* 0x001fe20000010000 */
[----:B------:R-:W2:Y:S02]  /*4520*/  LDL.LU R34, [R1+0x70] ;  /* 0x0000700001227983 */ /* 0x000ea40000300800 */
[C---:B------:R-:W-:Y:S01]  /*4530*/  FMUL.FTZ R27, R3.reuse, R27 ;  /* 0x0000001b031b7220 */ /* 0x040fe20000410000 */
[----:B-1----:R-:W-:Y:S01]  /*4540*/  FMUL.FTZ R26, R3, R24 ;  /* 0x00000018031a7220 */ /* 0x002fe20000410000 */
[----:B------:R0:W1:Y:S02]  /*4550*/  MUFU.RCP R31, R30 ;  /* 0x0000001e001f7308 */ /* 0x0000640000001000 */
[----:B------:R-:W-:Y:S01]  /*4560*/  FFMA.FTZ R27, R53, R27, R12 ;  /* 0x0000001b351b7223 */ /* 0x000fe2000001000c */
[----:B------:R-:W3:Y:S01]  /*4570*/  LDL.LU R33, [R1+0x74] ;  /* 0x0000740001217983 */ /* 0x000ee20000300800 */
[----:B------:R-:W-:-:S04]  /*4580*/  FFMA.FTZ R26, R6, R26, R9 ;  /* 0x0000001a061a7223 */ /* 0x000fc80000010009 */
[----:B------:R-:W-:Y:S01]  /*4590*/  FMUL.FTZ R32, R26, -1.4426950216293334961 ;  /* 0xbfb8aa3b1a207820 */ /* 0x000fe20000410000 */
[----:B0-----:R-:W-:Y:S01]  /*45a0*/  FMUL.FTZ R30, R27, -1.4426950216293334961 ;  /* 0xbfb8aa3b1b1e7820 */ /* 0x001fe20000410000 */
[----:B------:R-:W-:-:S04]  /*45b0*/  SHF.L.U32 R24, R38, 0x10, RZ ;  /* 0x0000001026187819 */ /* 0x000fc800000006ff */
[----:B------:R-:W0:Y:S01]  /*45c0*/  MUFU.EX2 R32, R32 ;  /* 0x0000002000207308 */ /* 0x000e220000000800 */
[----:B------:R-:W-:-:S07]  /*45d0*/  FADD.FTZ R24, -R4, R24 ;  /* 0x0000001804187221 */ /* 0x000fce0000010100 */
[----:B------:R-:W4:Y:S01]  /*45e0*/  MUFU.EX2 R30, R30 ;  /* 0x0000001e001e7308 */ /* 0x000f220000000800 */
[----:B------:R-:W-:Y:S01]  /*45f0*/  FMUL.FTZ R24, R3, R24 ;  /* 0x0000001803187220 */ /* 0x000fe20000410000 */
[----:B-1----:R-:W-:-:S03]  /*4600*/  FMUL.FTZ R31, R28, R31 ;  /* 0x0000001f1c1f7220 */ /* 0x002fc60000410000 */
[----:B------:R-:W-:Y:S02]  /*4610*/  FFMA.FTZ R24, R41, R24, R2 ;  /* 0x0000001829187223 */ /* 0x000fe40000010002 */
[----:B------:R0:W-:Y:S02]  /*4620*/  STL [R1+0x38], R31 ;  /* 0x0000381f01007387 */ /* 0x0001e40000100800 */
[----:B------:R-:W-:Y:S01]  /*4630*/  FMUL.FTZ R28, R24, -1.4426950216293334961 ;  /* 0xbfb8aa3b181c7820 */ /* 0x000fe20000410000 */
[----:B0-----:R-:W-:Y:S01]  /*4640*/  FADD.FTZ R31, R32, 1 ;  /* 0x3f800000201f7421 */ /* 0x001fe20000010000 */
[----:B----4-:R-:W-:-:S04]  /*4650*/  FADD.FTZ R30, R30, 1 ;  /* 0x3f8000001e1e7421 */ /* 0x010fc80000010000 */
[----:B------:R-:W0:Y:S08]  /*4660*/  MUFU.EX2 R28, R28 ;  /* 0x0000001c001c7308 */ /* 0x000e300000000800 */
[----:B------:R-:W1:Y:S08]  /*4670*/  MUFU.RCP R31, R31 ;  /* 0x0000001f001f7308 */ /* 0x000e700000001000 */
[----:B------:R-:W4:Y:S01]  /*4680*/  MUFU.RCP R30, R30 ;  /* 0x0000001e001e7308 */ /* 0x000f220000001000 */
[----:B0-----:R-:W-:Y:S01]  /*4690*/  FADD.FTZ R32, R28, 1 ;  /* 0x3f8000001c207421 */ /* 0x001fe20000010000 */
[----:B------:R-:W-:Y:S01]  /*46a0*/  FFMA.FTZ R28, R6, R22, R9 ;  /* 0x00000016061c7223 */ /* 0x000fe20000010009 */
[----:B-1----:R-:W-:-:S05]  /*46b0*/  FMUL.FTZ R31, R26, R31 ;  /* 0x0000001f1a1f7220 */ /* 0x002fca0000410000 */
[----:B------:R0:W1:Y:S01]  /*46c0*/  MUFU.RCP R22, R32 ;  /* 0x0000002000167308 */ /* 0x0000620000001000 */
[----:B----4-:R-:W-:Y:S01]  /*46d0*/  FMUL.FTZ R30, R27, R30 ;  /* 0x0000001e1b1e7220 */ /* 0x010fe20000410000 */
[----:B------:R4:W-:Y:S01]  /*46e0*/  STL [R1+0x34], R31 ;  /* 0x0000341f01007387 */ /* 0x0009e20000100800 */
[----:B------:R-:W-:-:S03]  /*46f0*/  FADD.FTZ R29, R29, 1 ;  /* 0x3f8000001d1d7421 */ /* 0x000fc60000010000 */
[----:B------:R-:W-:Y:S04]  /*4700*/  STL [R1+0x30], R30 ;  /* 0x0000301e01007387 */ /* 0x000fe80000100800 */
[----:B0-----:R-:W5:Y:S01]  /*4710*/  LDL.LU R32, [R1+0x8c] ;  /* 0x00008c0001207983 */ /* 0x001f620000300800 */
[----:B------:R-:W0:Y:S01]  /*4720*/  MUFU.RCP R29, R29 ;  /* 0x0000001d001d7308 */ /* 0x000e220000001000 */
[----:B-1----:R-:W-:Y:S01]  /*4730*/  FMUL.FTZ R22, R24, R22 ;  /* 0x0000001618167220 */ /* 0x002fe20000410000 */
[----:B0-----:R-:W-:-:S05]  /*4740*/  FMUL.FTZ R25, R25, R29 ;  /* 0x0000001d19197220 */ /* 0x001fca0000410000 */
[----:B------:R0:W-:Y:S04]  /*4750*/  STL [R1+0x2c], R25 ;  /* 0x00002c1901007387 */ /* 0x0001e80000100800 */
[----:B------:R1:W-:Y:S04]  /*4760*/  STL [R1+0x28], R22 ;  /* 0x0000281601007387 */ /* 0x0003e80000100800 */
[----:B----4-:R-:W4:Y:S01]  /*4770*/  LDL.LU R31, [R1+0x94] ;  /* 0x00009400011f7983 */ /* 0x010f220000300800 */
[----:B------:R-:W-:Y:S01]  /*4780*/  FMUL.FTZ R26, R28, -1.4426950216293334961 ;  /* 0xbfb8aa3b1c1a7820 */ /* 0x000fe20000410000 */
[----:B0-----:R-:W-:-:S02]  /*4790*/  SHF.L.U32 R25, R23, 0x10, RZ ;  /* 0x0000001017197819 */ /* 0x001fc400000006ff */
[----:B------:R-:W4:Y:S03]  /*47a0*/  LDL.LU R30, [R1+0x98] ;  /* 0x00009800011e7983 */ /* 0x000f260000300800 */
[----:B------:R-:W0:Y:S01]  /*47b0*/  MUFU.EX2 R26, R26 ;  /* 0x0000001a001a7308 */ /* 0x000e220000000800 */
[----:B------:R-:W-:Y:S01]  /*47c0*/  FADD.FTZ R25, R25, -R4 ;  /* 0x8000000419197221 */ /* 0x000fe20000010000 */
[----:B-1----:R-:W-:-:S03]  /*47d0*/  SHF.L.U32 R22, R20, 0x10, RZ ;  /* 0x0000001014167819 */ /* 0x002fc600000006ff */
[----:B------:R-:W-:Y:S01]  /*47e0*/  FMUL.FTZ R25, R3, R25 ;  /* 0x0000001903197220 */ /* 0x000fe20000410000 */
[----:B0-----:R-:W-:-:S06]  /*47f0*/  FADD.FTZ R23, R26, 1 ;  /* 0x3f8000001a177421 */ /* 0x001fcc0000010000 */
[----:B------:R-:W0:Y:S01]  /*4800*/  MUFU.RCP R23, R23 ;  /* 0x0000001700177308 */ /* 0x000e220000001000 */
[----:B------:R-:W-:-:S04]  /*4810*/  FADD.FTZ R22, R22, -R4 ;  /* 0x8000000416167221 */ /* 0x000fc80000010000 */
[----:B------:R-:W-:-:S04]  /*4820*/  FMUL.FTZ R22, R3, R22 ;  /* 0x0000001603167220 */ /* 0x000fc80000410000 */
[----:B------:R-:W-:Y:S01]  /*4830*/  FFMA.FTZ R22, R6, R22, R9 ;  /* 0x0000001606167223 */ /* 0x000fe20000010009 */
[----:B0-----:R-:W-:-:S03]  /*4840*/  FMUL.FTZ R28, R28, R23 ;  /* 0x000000171c1c7220 */ /* 0x001fc60000410000 */
[----:B------:R-:W-:-:S06]  /*4850*/  FMUL.FTZ R23, R22, -1.4426950216293334961 ;  /* 0xbfb8aa3b16177820 */ /* 0x000fcc0000410000 */
[----:B------:R-:W0:Y:S01]  /*4860*/  MUFU.EX2 R23, R23 ;  /* 0x0000001700177308 */ /* 0x000e220000000800 */
[----:B------:R1:W-:Y:S01]  /*4870*/  STL [R1+0x24], R28 ;  /* 0x0000241c01007387 */ /* 0x0003e20000100800 */
[----:B0-----:R-:W-:-:S06]  /*4880*/  FADD.FTZ R23, R23, 1 ;  /* 0x3f80000017177421 */ /* 0x001fcc0000010000 */
[----:B------:R-:W0:Y:S01]  /*4890*/  MUFU.RCP R23, R23 ;  /* 0x0000001700177308 */ /* 0x000e220000001000 */
[----:B------:R-:W-:-:S05]  /*48a0*/  SHF.L.U32 R21, R21, 0x10, RZ ;  /* 0x0000001015157819 */ /* 0x000fca00000006ff */
[----:B------:R-:W-:Y:S01]  /*48b0*/  FADD.FTZ R21, R21, -R4 ;  /* 0x8000000415157221 */ /* 0x000fe20000010000 */
[----:B0-----:R-:W-:Y:S01]  /*48c0*/  FMUL.FTZ R22, R22, R23 ;  /* 0x0000001716167220 */ /* 0x001fe20000410000 */
[----:B--2---:R-:W-:-:S05]  /*48d0*/  SHF.L.U32 R27, R34, 0x10, RZ ;  /* 0x00000010221b7819 */ /* 0x004fca00000006ff */
[----:B------:R-:W-:-:S04]  /*48e0*/  FADD.FTZ R27, -R4, R27 ;  /* 0x0000001b041b7221 */ /* 0x000fc80000010100 */
[----:B------:R-:W-:Y:S01]  /*48f0*/  FMUL.FTZ R29, R3, R27 ;  /* 0x0000001b031d7220 */ /* 0x000fe20000410000 */
[----:B---3--:R-:W-:-:S03]  /*4900*/  SHF.L.U32 R24, R33, 0x10, RZ ;  /* 0x0000001021187819 */ /* 0x008fc600000006ff */
[----:B------:R-:W-:Y:S01]  /*4910*/  FFMA.FTZ R29, R53, R29, R12 ;  /* 0x0000001d351d7223 */ /* 0x000fe2000001000c */
[----:B------:R-:W-:-:S03]  /*4920*/  FFMA.FTZ R27, R7, R25, R47 ;  /* 0x00000019071b7223 */ /* 0x000fc6000001002f */
[----:B------:R-:W-:Y:S01]  /*4930*/  FMUL.FTZ R20, R29, -1.4426950216293334961 ;  /* 0xbfb8aa3b1d147820 */ /* 0x000fe20000410000 */
[----:B------:R-:W-:Y:S01]  /*4940*/  FADD.FTZ R24, -R4, R24 ;  /* 0x0000001804187221 */ /* 0x000fe20000010100 */
[----:B------:R-:W-:-:S04]  /*4950*/  FMUL.FTZ R26, R27, -1.4426950216293334961 ;  /* 0xbfb8aa3b1b1a7820 */ /* 0x000fc80000410000 */
[----:B------:R-:W0:Y:S01]  /*4960*/  MUFU.EX2 R20, R20 ;  /* 0x0000001400147308 */ /* 0x000e220000000800 */
[----:B------:R-:W-:-:S04]  /*4970*/  FMUL.FTZ R24, R3, R24 ;  /* 0x0000001803187220 */ /* 0x000fc80000410000 */
[----:B------:R-:W-:-:S03]  /*4980*/  FFMA.FTZ R24, R41, R24, R2 ;  /* 0x0000001829187223 */ /* 0x000fc60000010002 */
[----:B------:R-:W1:Y:S01]  /*4990*/  MUFU.EX2 R26, R26 ;  /* 0x0000001a001a7308 */ /* 0x000e620000000800 */
[----:B------:R-:W-:-:S07]  /*49a0*/  FMUL.FTZ R25, R24, -1.4426950216293334961 ;  /* 0xbfb8aa3b18197820 */ /* 0x000fce0000410000 */
[----:B------:R-:W2:Y:S01]  /*49b0*/  MUFU.EX2 R25, R25 ;  /* 0x0000001900197308 */ /* 0x000ea20000000800 */
[----:B0-----:R-:W-:-:S07]  /*49c0*/  FADD.FTZ R20, R20, 1 ;  /* 0x3f80000014147421 */ /* 0x001fce0000010000 */
[----:B------:R-:W0:Y:S01]  /*49d0*/  MUFU.RCP R20, R20 ;  /* 0x0000001400147308 */ /* 0x000e220000001000 */
[----:B-1----:R-:W-:Y:S01]  /*49e0*/  FADD.FTZ R28, R26, 1 ;  /* 0x3f8000001a1c7421 */ /* 0x002fe20000010000 */
[----:B--2---:R-:W-:-:S06]  /*49f0*/  FADD.FTZ R25, R25, 1 ;  /* 0x3f80000019197421 */ /* 0x004fcc0000010000 */
[----:B------:R-:W1:Y:S01]  /*4a00*/  MUFU.RCP R28, R28 ;  /* 0x0000001c001c7308 */ /* 0x000e620000001000 */
[----:B0-----:R-:W-:-:S07]  /*4a10*/  FMUL.FTZ R29, R29, R20 ;  /* 0x000000141d1d7220 */ /* 0x001fce0000410000 */
[----:B------:R-:W0:Y:S01]  /*4a20*/  MUFU.RCP R25, R25 ;  /* 0x0000001900197308 */ /* 0x000e220000001000 */
[----:B-----5:R-:W-:-:S05]  /*4a30*/  SHF.L.U32 R26, R32, 0x10, RZ ;  /* 0x00000010201a7819 */ /* 0x020fca00000006ff */
[----:B------:R-:W-:-:S04]  /*4a40*/  FADD.FTZ R26, -R4, R26 ;  /* 0x0000001a041a7221 */ /* 0x000fc80000010100 */
[----:B------:R-:W-:-:S04]  /*4a50*/  FMUL.FTZ R26, R3, R26 ;  /* 0x0000001a031a7220 */ /* 0x000fc80000410000 */
[----:B------:R-:W-:-:S04]  /*4a60*/  FFMA.FTZ R26, R53, R26, R12 ;  /* 0x0000001a351a7223 */ /* 0x000fc8000001000c */
[----:B------:R-:W-:-:S06]  /*4a70*/  FMUL.FTZ R20, R26, -1.4426950216293334961 ;  /* 0xbfb8aa3b1a147820 */ /* 0x000fcc0000410000 */
[----:B------:R-:W2:Y:S01]  /*4a80*/  MUFU.EX2 R20, R20 ;  /* 0x0000001400147308 */ /* 0x000ea20000000800 */
[----:B-1----:R-:W-:Y:S01]  /*4a90*/  FMUL.FTZ R27, R27, R28 ;  /* 0x0000001c1b1b7220 */ /* 0x002fe20000410000 */
[----:B0-----:R-:W-:Y:S01]  /*4aa0*/  FMUL.FTZ R24, R24, R25 ;  /* 0x0000001918187220 */ /* 0x001fe20000410000 */
[----:B------:R-:W-:Y:S01]  /*4ab0*/  STL [R1+0x20], R29 ;  /* 0x0000201d01007387 */ /* 0x000fe20000100800 */
[----:B----4-:R-:W-:-:S03]  /*4ac0*/  SHF.L.U32 R23, R31, 0x10, RZ ;  /* 0x000000101f177819 */ /* 0x010fc600000006ff */
[----:B------:R-:W-:Y:S04]  /*4ad0*/  STL [R1+0x1c], R27 ;  /* 0x00001c1b01007387 */ /* 0x000fe80000100800 */
[----:B------:R0:W-:Y:S01]  /*4ae0*/  STL [R1+0x18], R24 ;  /* 0x0000181801007387 */ /* 0x0001e20000100800 */
[----:B------:R-:W-:Y:S01]  /*4af0*/  FADD.FTZ R23, -R4, R23 ;  /* 0x0000001704177221 */ /* 0x000fe20000010100 */
[----:B--2---:R-:W-:-:S03]  /*4b00*/  FADD.FTZ R20, R20, 1 ;  /* 0x3f80000014147421 */ /* 0x004fc60000010000 */
[C---:B------:R-:W-:Y:S01]  /*4b10*/  FMUL.FTZ R23, R3.reuse, R23 ;  /* 0x0000001703177220 */ /* 0x040fe20000410000 */
[----:B0-----:R-:W-:-:S03]  /*4b20*/  FMUL.FTZ R24, R3, R21 ;  /* 0x0000001503187220 */ /* 0x001fc60000410000 */
[----:B------:R-:W-:Y:S01]  /*4b30*/  FFMA.FTZ R23, R41, R23, R2 ;  /* 0x0000001729177223 */ /* 0x000fe20000010002 */
[----:B------:R0:W1:Y:S01]  /*4b40*/  MUFU.RCP R21, R20 ;  /* 0x0000001400157308 */ /* 0x0000620000001000 */
[----:B------:R-:W-:Y:S02]  /*4b50*/  FFMA.FTZ R24, R7, R24, R47 ;  /* 0x0000001807187223 */ /* 0x000fe4000001002f */
[----:B------:R-:W-:Y:S01]  /*4b60*/  FMUL.FTZ R25, R23, -1.4426950216293334961 ;  /* 0xbfb8aa3b17197820 */ /* 0x000fe20000410000 */
[----:B0-----:R-:W-:Y:S01]  /*4b70*/  SHF.L.U32 R20, R18, 0x10, RZ ;  /* 0x0000001012147819 */ /* 0x001fe200000006ff */
[----:B------:R-:W-:Y:S01]  /*4b80*/  FMUL.FTZ R18, R24, -1.4426950216293334961 ;  /* 0xbfb8aa3b18127820 */ /* 0x000fe20000410000 */
[----:B------:R-:W-:Y:S03]  /*4b90*/  STL [R1+0x10], R22 ;  /* 0x0000101601007387 */ /* 0x000fe60000100800 */
[----:B------:R-:W0:Y:S01]  /*4ba0*/  MUFU.EX2 R25, R25 ;  /* 0x0000001900197308 */ /* 0x000e220000000800 */
[----:B------:R-:W2:Y:S01]  /*4bb0*/  LDL.LU R28, [R1+0xb0] ;  /* 0x0000b000011c7983 */ /* 0x000ea20000300800 */
[----:B-1----:R-:W-:-:S03]  /*4bc0*/  FMUL.FTZ R26, R26, R21 ;  /* 0x000000151a1a7220 */ /* 0x002fc60000410000 */
[----:B------:R-:W3:Y:S03]  /*4bd0*/  LDL.LU R27, [R1+0xb4] ;  /* 0x0000b400011b7983 */ /* 0x000ee60000300800 */
[----:B------:R-:W1:Y:S01]  /*4be0*/  MUFU.EX2 R18, R18 ;  /* 0x0000001200127308 */ /* 0x000e620000000800 */
[----:B------:R0:W-:Y:S02]  /*4bf0*/  STL [R1+0xc], R26 ;  /* 0x00000c1a01007387 */ /* 0x0001e40000100800 */
[----:B0-----:R-:W-:Y:S01]  /*4c00*/  FADD.FTZ R26, R25, 1 ;  /* 0x3f800000191a7421 */ /* 0x001fe20000010000 */
[----:B-1----:R-:W-:Y:S01]  /*4c10*/  FADD.FTZ R18, R18, 1 ;  /* 0x3f80000012127421 */ /* 0x002fe20000010000 */
[----:B------:R-:W-:-:S03]  /*4c20*/  SHF.L.U32 R25, R19, 0x10, RZ ;  /* 0x0000001013197819 */ /* 0x000fc600000006ff */
[----:B------:R-:W0:Y:S08]  /*4c30*/  MUFU.RCP R19, R26 ;  /* 0x0000001a00137308 */ /* 0x000e300000001000 */
[----:B------:R-:W1:Y:S01]  /*4c40*/  MUFU.RCP R18, R18 ;  /* 0x0000001200127308 */ /* 0x000e620000001000 */
[----:B0-----:R-:W-:Y:S01]  /*4c50*/  FMUL.FTZ R23, R23, R19 ;  /* 0x0000001317177220 */ /* 0x001fe20000410000 */
[----:B-1----:R-:W-:-:S05]  /*4c60*/  FMUL.FTZ R24, R24, R18 ;  /* 0x0000001218187220 */ /* 0x002fca0000410000 */
[----:B------:R0:W-:Y:S04]  /*4c70*/  STL [R1+0x8], R24 ;  /* 0x0000081801007387 */ /* 0x0001e80000100800 */
[----:B------:R-:W-:Y:S04]  /*4c80*/  STL [R1+0x4], R23 ;  /* 0x0000041701007387 */ /* 0x000fe80000100800 */
[----:B0-----:R-:W4:Y:S01]  /*4c90*/  LDL.LU R24, [R1+0xcc] ;  /* 0x0000cc0001187983 */ /* 0x001f220000300800 */
[----:B------:R-:W-:-:S04]  /*4ca0*/  FADD.FTZ R20, R20, -R4 ;  /* 0x8000000414147221 */ /* 0x000fc80000010000 */
[----:B------:R-:W-:-:S04]  /*4cb0*/  FMUL.FTZ R20, R3, R20 ;  /* 0x0000001403147220 */ /* 0x000fc80000410000 */
[----:B------:R-:W-:-:S04]  /*4cc0*/  FFMA.FTZ R20, R6, R20, R9 ;  /* 0x0000001406147223 */ /* 0x000fc80000010009 */
[----:B------:R-:W-:-:S06]  /*4cd0*/  FMUL.FTZ R22, R20, -1.4426950216293334961 ;  /* 0xbfb8aa3b14167820 */ /* 0x000fcc0000410000 */
[----:B------:R-:W0:Y:S01]  /*4ce0*/  MUFU.EX2 R22, R22 ;  /* 0x0000001600167308 */ /* 0x000e220000000800 */
[----:B------:R-:W-:Y:S01]  /*4cf0*/  FADD.FTZ R25, R25, -R4 ;  /* 0x8000000419197221 */ /* 0x000fe20000010000 */
[----:B------:R-:W-:-:S03]  /*4d00*/  SHF.L.U32 R61, R30, 0x10, RZ ;  /* 0x000000101e3d7819 */ /* 0x000fc600000006ff */
[----:B------:R-:W-:Y:S02]  /*4d10*/  FMUL.FTZ R25, R3, R25 ;  /* 0x0000001903197220 */ /* 0x000fe40000410000 */
[----:B------:R-:W-:Y:S02]  /*4d20*/  FADD.FTZ R61, -R4, R61 ;  /* 0x0000003d043d7221 */ /* 0x000fe40000010100 */
[----:B------:R-:W-:Y:S02]  /*4d30*/  FFMA.FTZ R60, R7, R25, R47 ;  /* 0x00000019073c7223 */ /* 0x000fe4000001002f */
[----:B------:R-:W-:Y:S02]  /*4d40*/  FMUL.FTZ R61, R3, R61 ;  /* 0x0000003d033d7220 */ /* 0x000fe40000410000 */
[----:B------:R-:W-:Y:S01]  /*4d50*/  FMUL.FTZ R18, R60, -1.4426950216293334961 ;  /* 0xbfb8aa3b3c127820 */ /* 0x000fe20000410000 */
[----:B0-----:R-:W-:Y:S01]  /*4d60*/  FADD.FTZ R22, R22, 1 ;  /* 0x3f80000016167421 */ /* 0x001fe20000010000 */
[----:B------:R-:W-:-:S04]  /*4d70*/  FFMA.FTZ R61, R53, R61, R12 ;  /* 0x0000003d353d7223 */ /* 0x000fc8000001000c */
[----:B------:R-:W0:Y:S01]  /*4d80*/  MUFU.EX2 R18, R18 ;  /* 0x0000001200127308 */ /* 0x000e220000000800 */
[----:B------:R-:W-:-:S07]  /*4d90*/  FMUL.FTZ R21, R61, -1.4426950216293334961 ;  /* 0xbfb8aa3b3d157820 */ /* 0x000fce0000410000 */
[----:B------:R-:W1:Y:S01]  /*4da0*/  MUFU.RCP R22, R22 ;  /* 0x0000001600167308 */ /* 0x000e620000001000 */
[----:B------:R-:W-:-:S07]  /*4db0*/  SHF.L.U32 R58, R16, 0x10, RZ ;  /* 0x00000010103a7819 */ /* 0x000fce00000006ff */
[----:B------:R-:W5:Y:S01]  /*4dc0*/  MUFU.EX2 R21, R21 ;  /* 0x0000001500157308 */ /* 0x000f620000000800 */
[----:B0-----:R-:W-:Y:S01]  /*4dd0*/  FADD.FTZ R18, R18, 1 ;  /* 0x3f80000012127421 */ /* 0x001fe20000010000 */
[----:B------:R-:W-:Y:S01]  /*4de0*/  FADD.FTZ R58, R58, -R4 ;  /* 0x800000043a3a7221 */ /* 0x000fe20000010000 */
[----:B-1----:R-:W-:-:S03]  /*4df0*/  FMUL.FTZ R20, R20, R22 ;  /* 0x0000001614147220 */ /* 0x002fc60000410000 */
[----:B------:R-:W-:Y:S02]  /*4e00*/  FMUL.FTZ R58, R3, R58 ;  /* 0x0000003a033a7220 */ /* 0x000fe40000410000 */
[----:B------:R0:W-:Y:S02]  /*4e10*/  STL [R1], R20 ;  /* 0x0000001401007387 */ /* 0x0001e40000100800 */
[----:B------:R-:W-:Y:S01]  /*4e20*/  FFMA.FTZ R58, R6, R58, R9 ;  /* 0x0000003a063a7223 */ /* 0x000fe20000010009 */
[----:B-----5:R-:W-:Y:S01]  /*4e30*/  FADD.FTZ R21, R21, 1 ;  /* 0x3f80000015157421 */ /* 0x020fe20000010000 */
[----:B0-----:R0:W1:Y:S02]  /*4e40*/  MUFU.RCP R20, R18 ;  /* 0x0000001200147308 */ /* 0x0010640000001000 */
[----:B0-----:R-:W-:-:S06]  /*4e50*/  FMUL.FTZ R18, R58, -1.4426950216293334961 ;  /* 0xbfb8aa3b3a127820 */ /* 0x001fcc0000410000 */
[----:B------:R-:W0:Y:S08]  /*4e60*/  MUFU.RCP R21, R21 ;  /* 0x0000001500157308 */ /* 0x000e300000001000 */
[----:B------:R-:W5:Y:S01]  /*4e70*/  MUFU.EX2 R18, R18 ;  /* 0x0000001200127308 */ /* 0x000f620000000800 */
[----:B-1----:R-:W-:Y:S01]  /*4e80*/  FMUL.FTZ R60, R60, R20 ;  /* 0x000000143c3c7220 */ /* 0x002fe20000410000 */
[----:B0-----:R-:W-:-:S05]  /*4e90*/  FMUL.FTZ R61, R61, R21 ;  /* 0x000000153d3d7220 */ /* 0x001fca0000410000 */
[----:B------:R-:W-:Y:S01]  /*4ea0*/  STL [R1+0x100], R61 ;  /* 0x0001003d01007387 */ /* 0x000fe20000100800 */
[----:B-----5:R-:W-:-:S03]  /*4eb0*/  FADD.FTZ R21, R18, 1 ;  /* 0x3f80000012157421 */ /* 0x020fc60000010000 */
[----:B------:R-:W5:Y:S04]  /*4ec0*/  LDL.LU R23, [R1+0xe0] ;  /* 0x0000e00001177983 */ /* 0x000f680000300800 */
[----:B------:R-:W5:Y:S01]  /*4ed0*/  LDL.LU R57, [R1+0xdc] ;  /* 0x0000dc0001397983 */ /* 0x000f620000300800 */
[----:B------:R-:W0:Y:S02]  /*4ee0*/  MUFU.RCP R21, R21 ;  /* 0x0000001500157308 */ /* 0x000e240000001000 */
[----:B0-----:R-:W-:Y:S01]  /*4ef0*/  FMUL.FTZ R58, R58, R21 ;  /* 0x000000153a3a7220 */ /* 0x001fe20000410000 */
[----:B------:R-:W-:Y:S02]  /*4f00*/  SHF.L.U32 R21, R14, 0x10, RZ ;  /* 0x000000100e157819 */ /* 0x000fe400000006ff */
[----:B--2---:R-:W-:-:S05]  /*4f10*/  SHF.L.U32 R19, R28, 0x10, RZ ;  /* 0x000000101c137819 */ /* 0x004fca00000006ff */
[----:B------:R-:W-:-:S04]  /*4f20*/  FADD.FTZ R19, -R4, R19 ;  /* 0x0000001304137221 */ /* 0x000fc80000010100 */
[----:B------:R-:W-:Y:S01]  /*4f30*/  FMUL.FTZ R59, R3, R19 ;  /* 0x00000013033b7220 */ /* 0x000fe20000410000 */
[----:B------:R-:W-:-:S03]  /*4f40*/  SHF.L.U32 R19, R17, 0x10, RZ ;  /* 0x0000001011137819 */ /* 0x000fc600000006ff */
[----:B------:R-:W-:-:S04]  /*4f50*/  FFMA.FTZ R59, R41, R59, R2 ;  /* 0x0000003b293b7223 */ /* 0x000fc80000010002 */
[----:B------:R-:W-:Y:S01]  /*4f60*/  FMUL.FTZ R17, R59, -1.4426950216293334961 ;  /* 0xbfb8aa3b3b117820 */ /* 0x000fe20000410000 */
[----:B------:R-:W-:-:S05]  /*4f70*/  FADD.FTZ R19, R19, -R4 ;  /* 0x8000000413137221 */ /* 0x000fca0000010000 */
[----:B------:R-:W0:Y:S01]  /*4f80*/  MUFU.EX2 R17, R17 ;  /* 0x0000001100117308 */ /* 0x000e220000000800 */
[----:B------:R-:W-:Y:S01]  /*4f90*/  FMUL.FTZ R19, R3, R19 ;  /* 0x0000001303137220 */ /* 0x000fe20000410000 */
[----:B---3--:R-:W-:-:S03]  /*4fa0*/  SHF.L.U32 R16, R27, 0x10, RZ ;  /* 0x000000101b107819 */ /* 0x008fc600000006ff */
[----:B------:R-:W-:Y:S02]  /*4fb0*/  FFMA.FTZ R19, R7, R19, R47 ;  /* 0x0000001307137223 */ /* 0x000fe4000001002f */
[----:B------:R-:W-:Y:S02]  /*4fc0*/  FADD.FTZ R16, -R4, R16 ;  /* 0x0000001004107221 */ /* 0x000fe40000010100 */
[----:B------:R-:W-:Y:S02]  /*4fd0*/  FMUL.FTZ R20, R19, -1.4426950216293334961 ;  /* 0xbfb8aa3b13147820 */ /* 0x000fe40000410000 */
[----:B------:R-:W-:-:S04]  /*4fe0*/  FMUL.FTZ R16, R3, R16 ;  /* 0x0000001003107220 */ /* 0x000fc80000410000 */
[----:B------:R-:W1:Y:S01]  /*4ff0*/  MUFU.EX2 R20, R20 ;  /* 0x0000001400147308 */ /* 0x000e620000000800 */
[----:B------:R-:W-:Y:S01]  /*5000*/  FFMA.FTZ R16, R53, R16, R12 ;  /* 0x0000001035107223 */ /* 0x000fe2000001000c */
[----:B0-----:R-:W-:-:S03]  /*5010*/  FADD.FTZ R17, R17, 1 ;  /* 0x3f80000011117421 */ /* 0x001fc60000010000 */
[----:B------:R-:W-:-:S03]  /*5020*/  FMUL.FTZ R22, R16, -1.4426950216293334961 ;  /* 0xbfb8aa3b10167820 */ /* 0x000fc60000410000 */
[----:B------:R-:W0:Y:S08]  /*5030*/  MUFU.RCP R17, R17 ;  /* 0x0000001100117308 */ /* 0x000e300000001000 */
[----:B------:R-:W2:Y:S01]  /*5040*/  MUFU.EX2 R22, R22 ;  /* 0x0000001600167308 */ /* 0x000ea20000000800 */
[----:B-1----:R-:W-:Y:S01]  /*5050*/  FADD.FTZ R20, R20, 1 ;  /* 0x3f80000014147421 */ /* 0x002fe20000010000 */
[----:B----4-:R-:W-:-:S05]  /*5060*/  SHF.L.U32 R18, R24, 0x10, RZ ;  /* 0x0000001018127819 */ /* 0x010fca00000006ff */
[----:B------:R-:W-:-:S04]  /*5070*/  FADD.FTZ R18, -R4, R18 ;  /* 0x0000001204127221 */ /* 0x000fc80000010100 */
[----:B------:R-:W-:Y:S01]  /*5080*/  FMUL.FTZ R18, R3, R18 ;  /* 0x0000001203127220 */ /* 0x000fe20000410000 */
[----:B------:R-:W1:Y:S03]  /*5090*/  MUFU.RCP R20, R20 ;  /* 0x0000001400147308 */ /* 0x000e660000001000 */
[----:B------:R-:W-:Y:S01]  /*50a0*/  FFMA.FTZ R18, R41, R18, R2 ;  /* 0x0000001229127223 */ /* 0x000fe20000010002 */
[----:B0-----:R-:W-:-:S03]  /*50b0*/  FMUL.FTZ R59, R59, R17 ;  /* 0x000000113b3b7220 */ /* 0x001fc60000410000 */
[----:B------:R-:W-:Y:S01]  /*50c0*/  FMUL.FTZ R17, R18, -1.4426950216293334961 ;  /* 0xbfb8aa3b12117820 */ /* 0x000fe20000410000 */
[----:B--2---:R-:W-:-:S05]  /*50d0*/  FADD.FTZ R22, R22, 1 ;  /* 0x3f80000016167421 */ /* 0x004fca0000010000 */
[----:B------:R-:W0:Y:S08]  /*50e0*/  MUFU.EX2 R17, R17 ;  /* 0x0000001100117308 */ /* 0x000e300000000800 */
[----:B------:R-:W2:Y:S01]  /*50f0*/  MUFU.RCP R22, R22 ;  /* 0x0000001600167308 */ /* 0x000ea20000001000 */
[----:B-1----:R-:W-:Y:S01]  /*5100*/  FMUL.FTZ R14, R19, R20 ;  /* 0x00000014130e7220 */ /* 0x002fe20000410000 */
[----:B------:R-:W-:-:S04]  /*5110*/  FADD.FTZ R19, R21, -R4 ;  /* 0x8000000415137221 */ /* 0x000fc80000010000 */
[----:B------:R-:W-:Y:S01]  /*5120*/  FMUL.FTZ R19, R3, R19 ;  /* 0x0000001303137220 */ /* 0x000fe20000410000 */
[----:B0-----:R-:W-:-:S03]  /*5130*/  FADD.FTZ R20, R17, 1 ;  /* 0x3f80000011147421 */ /* 0x001fc60000010000 */
[----:B------:R-:W-:Y:S01]  /*5140*/  FFMA.FTZ R17, R6, R19, R9 ;  /* 0x0000001306117223 */ /* 0x000fe20000010009 */
[----:B--2---:R-:W-:-:S03]  /*5150*/  FMUL.FTZ R16, R16, R22 ;  /* 0x0000001610107220 */ /* 0x004fc60000410000 */
[----:B------:R-:W-:Y:S01]  /*5160*/  FMUL.FTZ R22, R17, -1.4426950216293334961 ;  /* 0xbfb8aa3b11167820 */ /* 0x000fe20000410000 */
[----:B------:R-:W0:Y:S08]  /*5170*/  MUFU.RCP R19, R20 ;  /* 0x0000001400137308 */ /* 0x000e300000001000 */
[----:B------:R-:W1:Y:S01]  /*5180*/  MUFU.EX2 R22, R22 ;  /* 0x0000001600167308 */ /* 0x000e620000000800 */
[----:B------:R-:W-:Y:S01]  /*5190*/  SHF.L.U32 R56, R15, 0x10, RZ ;  /* 0x000000100f387819 */ /* 0x000fe200000006ff */
[----:B0-----:R-:W-:Y:S01]  /*51a0*/  FMUL.FTZ R15, R18, R19 ;  /* 0x00000013120f7220 */ /* 0x001fe20000410000 */
[----:B-1----:R-:W-:-:S06]  /*51b0*/  FADD.FTZ R18, R22, 1 ;  /* 0x3f80000016127421 */ /* 0x002fcc0000010000 */
[----:B------:R-:W0:Y:S01]  /*51c0*/  MUFU.RCP R18, R18 ;  /* 0x0000001200127308 */ /* 0x000e220000001000 */
[----:B------:R-:W-:Y:S04]  /*51d0*/  STL [R1+0x104], R60 ;  /* 0x0001043c01007387 */ /* 0x000fe80000100800 */
[----:B------:R-:W-:Y:S04]  /*51e0*/  STL [R1+0x108], R59 ;  /* 0x0001083b01007387 */ /* 0x000fe80000100800 */
[----:B------:R-:W-:Y:S04]  /*51f0*/  STL [R1+0x10c], R58 ;  /* 0x00010c3a01007387 */ /* 0x000fe80000100800 */
[----:B------:R-:W-:Y:S01]  /*5200*/  STL [R1+0x110], R16 ;  /* 0x0001101001007387 */ /* 0x000fe20000100800 */
[----:B0-----:R-:W-:-:S03]  /*5210*/  FMUL.FTZ R17, R17, R18 ;  /* 0x0000001211117220 */ /* 0x001fc60000410000 */
[----:B------:R-:W2:Y:S01]  /*5220*/  LDL.LU R42, [R1+0xf8] ;  /* 0x0000f800012a7983 */ /* 0x000ea20000300800 */
[----:B------:R-:W-:-:S03]  /*5230*/  F2FP.BF16.F32.PACK_AB R18, R46, R40 ;  /* 0x000000282e12723e */ /* 0x000fc600000010ff */
[----:B------:R-:W3:Y:S01]  /*5240*/  LDL.LU R46, [R1+0x13c] ;  /* 0x00013c00012e7983 */ /* 0x000ee20000300800 */
[----:B-----5:R-:W-:Y:S01]  /*5250*/  SHF.L.U32 R57, R57, 0x10, RZ ;  /* 0x0000001039397819 */ /* 0x020fe200000006ff */
[----:B------:R-:W-:Y:S01]  /*5260*/  FADD.FTZ R56, R56, -R4 ;  /* 0x8000000438387221 */ /* 0x000fe20000010000 */
[----:B------:R-:W-:Y:S01]  /*5270*/  SHF.L.U32 R55, R23, 0x10, RZ ;  /* 0x0000001017377819 */ /* 0x000fe200000006ff */
[----:B------:R-:W4:Y:S02]  /*5280*/  LDL.LU R40, [R1+0x138] ;  /* 0x0001380001287983 */ /* 0x000f240000300800 */
[----:B------:R-:W-:-:S04]  /*5290*/  FADD.FTZ R57, -R4, R57 ;  /* 0x0000003904397221 */ /* 0x000fc80000010100 */
[----:B------:R-:W-:-:S04]  /*52a0*/  FMUL.FTZ R57, R3, R57 ;  /* 0x0000003903397220 */ /* 0x000fc80000410000 */
[----:B------:R-:W-:-:S04]  /*52b0*/  FFMA.FTZ R57, R41, R57, R2 ;  /* 0x0000003929397223 */ /* 0x000fc80000010002 */
[----:B------:R-:W-:Y:S01]  /*52c0*/  FMUL.FTZ R19, R57, -1.4426950216293334961 ;  /* 0xbfb8aa3b39137820 */ /* 0x000fe20000410000 */
[----:B------:R-:W-:Y:S01]  /*52d0*/  FADD.FTZ R55, -R4, R55 ;  /* 0x0000003704377221 */ /* 0x000fe20000010100 */
[----:B------:R-:W-:-:S04]  /*52e0*/  FMUL.FTZ R56, R3, R56 ;  /* 0x0000003803387220 */ /* 0x000fc80000410000 */
[----:B------:R-:W0:Y:S01]  /*52f0*/  MUFU.EX2 R19, R19 ;  /* 0x0000001300137308 */ /* 0x000e220000000800 */
[----:B------:R-:W-:Y:S01]  /*5300*/  FMUL.FTZ R55, R3, R55 ;  /* 0x0000003703377220 */ /* 0x000fe20000410000 */
[----:B------:R-:W-:-:S03]  /*5310*/  FFMA.FTZ R56, R7, R56, R47 ;  /* 0x0000003807387223 */ /* 0x000fc6000001002f */
[----:B------:R-:W-:Y:S01]  /*5320*/  FFMA.FTZ R55, R53, R55, R12 ;  /* 0x0000003735377223 */ /* 0x000fe2000001000c */
[----:B------:R-:W-:-:S03]  /*5330*/  FMUL.FTZ R20, R56, -1.4426950216293334961 ;  /* 0xbfb8aa3b38147820 */ /* 0x000fc60000410000 */
[----:B------:R-:W-:-:S03]  /*5340*/  FMUL.FTZ R21, R55, -1.4426950216293334961 ;  /* 0xbfb8aa3b37157820 */ /* 0x000fc60000410000 */
[----:B------:R-:W1:Y:S01]  /*5350*/  MUFU.EX2 R20, R20 ;  /* 0x0000001400147308 */ /* 0x000e620000000800 */
[----:B0-----:R-:W-:-:S07]  /*5360*/  FADD.FTZ R19, R19, 1 ;  /* 0x3f80000013137421 */ /* 0x001fce0000010000 */
[----:B------:R-:W0:Y:S08]  /*5370*/  MUFU.EX2 R21, R21 ;  /* 0x0000001500157308 */ /* 0x000e300000000800 */
[----:B------:R-:W5:Y:S01]  /*5380*/  MUFU.RCP R19, R19 ;  /* 0x0000001300137308 */ /* 0x000f620000001000 */
[----:B-1----:R-:W-:Y:S01]  /*5390*/  FADD.FTZ R20, R20, 1 ;  /* 0x3f80000014147421 */ /* 0x002fe20000010000 */
[----:B0-----:R-:W-:-:S06]  /*53a0*/  FADD.FTZ R21, R21, 1 ;  /* 0x3f80000015157421 */ /* 0x001fcc0000010000 */
[----:B------:R-:W0:Y:S01]  /*53b0*/  MUFU.RCP R20, R20 ;  /* 0x0000001400147308 */ /* 0x000e220000001000 */
[----:B-----5:R-:W-:-:S07]  /*53c0*/  FMUL.FTZ R57, R57, R19 ;  /* 0x0000001339397220 */ /* 0x020fce0000410000 */
[----:B------:R-:W1:Y:S01]  /*53d0*/  MUFU.RCP R21, R21 ;  /* 0x0000001500157308 */ /* 0x000e620000001000 */
[----:B------:R-:W-:Y:S01]  /*53e0*/  PRMT R19, R18, 0x7632, R19 ;  /* 0x0000763212137816 */ /* 0x000fe20000000013 */
[----:B------:R-:W-:Y:S04]  /*53f0*/  STG.E.U16 desc[UR14][R36.64], R18 ;  /* 0x0000001224007986 */ /* 0x000fe8000c10150e */
[----:B------:R5:W-:Y:S01]  /*5400*/  STG.E.U16 desc[UR14][R36.64+0x2], R19 ;  /* 0x0000021324007986 */ /* 0x000be2000c10150e */
[----:B0-----:R-:W-:Y:S01]  /*5410*/  FMUL.FTZ R56, R56, R20 ;  /* 0x0000001438387220 */ /* 0x001fe20000410000 */
[----:B-----5:R-:W-:Y:S02]  /*5420*/  IADD3.X R19, RZ, R0, RZ, P6, !PT ;  /* 0x00000000ff137210 */ /* 0x020fe400037fe4ff */
[----:B------:R-:W-:-:S04]  /*5430*/  LEA R18, P6, R54, UR16, 0x1 ;  /* 0x0000001036127c11 */ /* 0x000fc8000f8c08ff */
[----:B------:R-:W-:Y:S02]  /*5440*/  LEA.HI.X R19, R54, UR17, R19, 0x1, P6 ;  /* 0x0000001136137c11 */ /* 0x000fe4000b0f0c13 */
[----:B------:R-:W-:Y:S01]  /*5450*/  LEA R20, P6, R52, UR16, 0x1 ;  /* 0x0000001034147c11 */ /* 0x000fe2000f8c08ff */
[----:B-1----:R-:W-:-:S03]  /*5460*/  FMUL.FTZ R55, R55, R21 ;  /* 0x0000001537377220 */ /* 0x002fc60000410000 */
[----:B------:R-:W-:Y:S02]  /*5470*/  LEA.HI.X R21, R52, UR17, R45, 0x1, P6 ;  /* 0x0000001134157c11 */ /* 0x000fe4000b0f0c2d */
[C---:B------:R-:W-:Y:S01]  /*5480*/  LEA R22, P6, R51.reuse, UR16, 0x1 ;  /* 0x0000001033167c11 */ /* 0x040fe2000f8c08ff */
[----:B------:R-:W5:Y:S03]  /*5490*/  LDL.LU R45, [R1+0x134] ;  /* 0x00013400012d7983 */ /* 0x000f660000300800 */
[----:B------:R-:W-:Y:S02]  /*54a0*/  LEA.HI.X R23, R51, UR17, R11, 0x1, P6 ;  /* 0x0000001133177c11 */ /* 0x000fe4000b0f0c0b */
[C---:B------:R-:W-:Y:S01]  /*54b0*/  LEA R24, P6, R50.reuse, UR16, 0x1 ;  /* 0x0000001032187c11 */ /* 0x040fe2000f8c08ff */
[----:B------:R-:W2:Y:S03]  /*54c0*/  LDL.LU R11, [R1+0x130] ;  /* 0x00013000010b7983 */ /* 0x000ea60000300800 */
[----:B------:R-:W-:-:S02]  /*54d0*/  LEA.HI.X R25, R50, UR17, R10, 0x1, P6 ;  /* 0x0000001132197c11 */ /* 0x000fc4000b0f0c0a */
[----:B------:R-:W2:Y:S01]  /*54e0*/  LDL.LU R10, [R1+0x12c] ;  /* 0x00012c00010a7983 */ /* 0x000ea20000300800 */
[----:B---3--:R-:W-:-:S04]  /*54f0*/  LEA R26, P6, R46, UR16, 0x1 ;  /* 0x000000102e1a7c11 */ /* 0x008fc8000f8c08ff */
[----:B------:R-:W-:Y:S02]  /*5500*/  LEA.HI.X R27, R46, UR17, R44, 0x1, P6 ;  /* 0x000000112e1b7c11 */ /* 0x000fe4000b0f0c2c */
[----:B------:R-:W3:Y:S01]  /*5510*/  LDL.LU R44, [R1+0x128] ;  /* 0x00012800012c7983 */ /* 0x000ee20000300800 */
[----:B----4-:R-:W-:-:S04]  /*5520*/  LEA R28, P6, R40, UR16, 0x1 ;  /* 0x00000010281c7c11 */ /* 0x010fc8000f8c08ff */
[----:B------:R-:W-:Y:S02]  /*5530*/  LEA.HI.X R29, R40, UR17, R48, 0x1, P6 ;  /* 0x00000011281d7c11 */ /* 0x000fe4000b0f0c30 */
[----:B------:R-:W4:Y:S01]  /*5540*/  LDL.LU R48, [R1+0x124] ;  /* 0x0001240001307983 */ /* 0x000f220000300800 */
[----:B------:R-:W-:-:S04]  /*5550*/  LEA R30, P6, R13, UR16, 0x1 ;  /* 0x000000100d1e7c11 */ /* 0x000fc8000f8c08ff */
[----:B-----5:R-:W-:Y:S02]  /*5560*/  LEA.HI.X R31, R13, UR17, R45, 0x1, P6 ;  /* 0x000000110d1f7c11 */ /* 0x020fe4000b0f0c2d */
[----:B------:R-:W5:Y:S01]  /*5570*/  LDL.LU R45, [R1+0x120] ;  /* 0x00012000012d7983 */ /* 0x000f620000300800 */
[----:B--2---:R-:W-:-:S03]  /*5580*/  LEA R32, P6, R11, UR16, 0x1 ;  /* 0x000000100b207c11 */ /* 0x004fc6000f8c08ff */
[----:B------:R-:W2:Y:S01]  /*5590*/  LDL.LU R61, [R1+0xe8] ;  /* 0x0000e800013d7983 */ /* 0x000ea20000300800 */
[----:B------:R-:W-:Y:S02]  /*55a0*/  LEA.HI.X R33, R11, UR17, R42, 0x1, P6 ;  /* 0x000000110b217c11 */ /* 0x000fe4000b0f0c2a */
[----:B------:R-:W-:-:S04]  /*55b0*/  LEA R34, P6, R10, UR16, 0x1 ;  /* 0x000000100a227c11 */ /* 0x000fc8000f8c08ff */
[----:B---3--:R-:W-:Y:S02]  /*55c0*/  LEA.HI.X R35, R10, UR17, R44, 0x1, P6 ;  /* 0x000000110a237c11 */ /* 0x008fe4000b0f0c2c */
[----:B------:R-:W3:Y:S01]  /*55d0*/  LDL.LU R44, [R1+0x11c] ;  /* 0x00011c00012c7983 */ /* 0x000ee20000300800 */
[-C--:B------:R-:W-:Y:S02]  /*55e0*/  IADD3.X R11, RZ, R0.reuse, RZ, P4, !PT ;  /* 0x00000000ff0b7210 */ /* 0x080fe400027fe4ff */
[C---:B------:R-:W-:Y:S01]  /*55f0*/  LEA R10, P4, R8.reuse, UR16, 0x1 ;  /* 0x00000010080a7c11 */ /* 0x040fe2000f8808ff */
[----:B------:R-:W2:Y:S01]  /*5600*/  LDL.LU R59, [R1+0xec] ;  /* 0x0000ec00013b7983 */ /* 0x000ea20000300800 */
[----:B------:R-:W-:Y:S02]  /*5610*/  IADD3.X R13, RZ, R0, RZ, P3, !PT ;  /* 0x00000000ff0d7210 */ /* 0x000fe40001ffe4ff */
[----:B------:R-:W-:Y:S02]  /*5620*/  LEA.HI.X R11, R8, UR17, R11, 0x1, P4 ;  /* 0x00000011080b7c11 */ /* 0x000fe4000a0f0c0b */
[----:B------:R-:W-:-:S02]  /*5630*/  LEA R38, P3, R5, UR16, 0x1 ;  /* 0x0000001005267c11 */ /* 0x000fc4000f8608ff */
[----:B----4-:R-:W-:Y:S02]  /*5640*/  SHF.L.U32 R48, R48, 0x10, RZ ;  /* 0x0000001030307819 */ /* 0x010fe400000006ff */
[----:B------:R-:W-:-:S03]  /*5650*/  LEA.HI.X R39, R5, UR17, R13, 0x1, P3 ;  /* 0x0000001105277c11 */ /* 0x000fc600098f0c0d */
[----:B------:R-:W-:Y:S01]  /*5660*/  FADD.FTZ R8, R48, -R4 ;  /* 0x8000000430087221 */ /* 0x000fe20000010000 */
[----:B------:R-:W-:-:S03]  /*5670*/  LEA R42, P3, R49, UR16, 0x1 ;  /* 0x00000010312a7c11 */ /* 0x000fc6000f8608ff */
[----:B------:R-:W-:Y:S01]  /*5680*/  FMUL.FTZ R5, R3, R8 ;  /* 0x0000000803057220 */ /* 0x000fe20000410000 */
[----:B------:R-:W-:-:S04]  /*5690*/  IADD3.X R8, RZ, R0, RZ, P5, !PT ;  /* 0x00000000ff087210 */ /* 0x000fc80002ffe4ff */
[----:B------:R-:W-:Y:S02]  /*56a0*/  LEA.HI.X R43, R49, UR17, R8, 0x1, P3 ;  /* 0x00000011312b7c11 */ /* 0x000fe400098f0c08 */
[----:B------:R-:W-:Y:S01]  /*56b0*/  IADD3.X R8, RZ, R0, RZ, P2, !PT ;  /* 0x00000000ff087210 */ /* 0x000fe200017fe4ff */
[----:B------:R-:W-:Y:S01]  /*56c0*/  FFMA.FTZ R5, R6, R5, R9 ;  /* 0x0000000506057223 */ /* 0x000fe20000010009 */
[----:B------:R-:W4:Y:S01]  /*56d0*/  LDL.LU R49, [R1+0x118] ;  /* 0x0001180001317983 */ /* 0x000f220000300800 */
[----:B-----5:R-:W-:-:S04]  /*56e0*/  LEA R50, P2, R45, UR16, 0x1 ;  /* 0x000000102d327c11 */ /* 0x020fc8000f8408ff */
[----:B------:R-:W-:Y:S01]  /*56f0*/  LEA.HI.X R51, R45, UR17, R8, 0x1, P2 ;  /* 0x000000112d337c11 */ /* 0x000fe200090f0c08 */
[----:B------:R-:W-:Y:S01]  /*5700*/  FMUL.FTZ R8, R5, -1.4426950216293334961 ;  /* 0xbfb8aa3b05087820 */ /* 0x000fe20000410000 */
[----:B------:R-:W5:Y:S04]  /*5710*/  LDL.LU R45, [R1+0x114] ;  /* 0x00011400012d7983 */ /* 0x000f680000300800 */
[----:B------:R-:W5:Y:S01]  /*5720*/  LDL.LU R60, [R1+0xf0] ;  /* 0x0000f000013c7983 */ /* 0x000f620000300800 */
[----:B------:R-:W0:Y:S01]  /*5730*/  MUFU.EX2 R8, R8 ;  /* 0x0000000800087308 */ /* 0x000e220000000800 */
[----:B---3--:R-:W-:-:S05]  /*5740*/  SHF.L.U32 R44, R44, 0x10, RZ ;  /* 0x000000102c2c7819 */ /* 0x008fca00000006ff */
[----:B------:R-:W-:-:S04]  /*5750*/  FADD.FTZ R44, R44, -R4 ;  /* 0x800000042c2c7221 */ /* 0x000fc80000010000 */
[----:B------:R-:W-:-:S04]  /*5760*/  FMUL.FTZ R44, R3, R44 ;  /* 0x0000002c032c7220 */ /* 0x000fc80000410000 */
[----:B------:R-:W-:Y:S01]  /*5770*/  FFMA.FTZ R9, R6, R44, R9 ;  /* 0x0000002c06097223 */ /* 0x000fe20000010009 */
[----:B0-----:R-:W-:Y:S01]  /*5780*/  FADD.FTZ R6, R8, 1 ;  /* 0x3f80000008067421 */ /* 0x001fe20000010000 */
[----:B--2---:R-:W-:Y:S02]  /*5790*/  SHF.L.U32 R8, R61, 0x10, RZ ;  /* 0x000000103d087819 */ /* 0x004fe400000006ff */
[----:B------:R-:W2:Y:S04]  /*57a0*/  LDL.LU R61, [R1+0xf4] ;  /* 0x0000f400013d7983 */ /* 0x000ea80000300800 */
[----:B------:R-:W3:Y:S04]  /*57b0*/  LDL.LU R52, [R1+0xd0] ;  /* 0x0000d00001347983 */ /* 0x000ee80000300800 */
[----:B------:R-:W3:Y:S04]  /*57c0*/  LDL.LU R54, [R1+0xd4] ;  /* 0x0000d40001367983 */ /* 0x000ee80000300800 */
[----:B------:R-:W3:Y:S01]  /*57d0*/  LDL.LU R16, [R1+0x5c] ;  /* 0x00005c0001107983 */ /* 0x000ee20000300800 */
[----:B------:R-:W0:Y:S01]  /*57e0*/  MUFU.RCP R6, R6 ;  /* 0x0000000600067308 */ /* 0x000e220000001000 */
[----:B------:R-:W-:-:S04]  /*57f0*/  FADD.FTZ R8, -R4, R8 ;  /* 0x0000000804087221 */ /* 0x000fc80000010100 */
[----:B------:R-:W-:-:S04]  /*5800*/  FMUL.FTZ R8, R3, R8 ;  /* 0x0000000803087220 */ /* 0x000fc80000410000 */
[----:B------:R-:W-:Y:S01]  /*5810*/  FFMA.FTZ R8, R53, R8, R12 ;  /* 0x0000000835087223 */ /* 0x000fe2000001000c */
[----:B0-----:R-:W-:-:S03]  /*5820*/  FMUL.FTZ R6, R5, R6 ;  /* 0x0000000605067220 */ /* 0x001fc60000410000 */
[----:B------:R-:W-:-:S06]  /*5830*/  FMUL.FTZ R5, R8, -1.4426950216293334961 ;  /* 0xbfb8aa3b08057820 */ /* 0x000fcc0000410000 */
[----:B------:R-:W0:Y:S01]  /*5840*/  MUFU.EX2 R5, R5 ;  /* 0x0000000500057308 */ /* 0x000e220000000800 */
[----:B------:R-:W-:-:S05]  /*5850*/  SHF.L.U32 R13, R59, 0x10, RZ ;  /* 0x000000103b0d7819 */ /* 0x000fca00000006ff */
[----:B------:R-:W-:-:S04]  /*5860*/  FADD.FTZ R13, -R4, R13 ;  /* 0x0000000d040d7221 */ /* 0x000fc80000010100 */
[----:B------:R-:W-:Y:S01]  /*5870*/  FMUL.FTZ R13, R3, R13 ;  /* 0x0000000d030d7220 */ /* 0x000fe20000410000 */
[----:B----4-:R-:W-:-:S03]  /*5880*/  SHF.L.U32 R49, R49, 0x10, RZ ;  /* 0x0000001031317819 */ /* 0x010fc600000006ff */
[----:B------:R-:W-:Y:S01]  /*5890*/  FFMA.FTZ R12, R53, R13, R12 ;  /* 0x0000000d350c7223 */ /* 0x000fe2000001000c */
[----:B0-----:R-:W-:-:S04]  /*58a0*/  FADD.FTZ R5, R5, 1 ;  /* 0x3f80000005057421 */ /* 0x001fc80000010000 */
[----:B------:R0:W1:Y:S01]  /*58b0*/  MUFU.RCP R13, R5 ;  /* 0x00000005000d7308 */ /* 0x0000620000001000 */
[----:B------:R-:W-:-:S04]  /*58c0*/  FADD.FTZ R49, R49, -R4 ;  /* 0x8000000431317221 */ /* 0x000fc80000010000 */
[----:B0-----:R-:W-:-:S04]  /*58d0*/  FMUL.FTZ R5, R3, R49 ;  /* 0x0000003103057220 */ /* 0x001fc80000410000 */
[----:B------:R-:W-:Y:S01]  /*58e0*/  FFMA.FTZ R5, R7, R5, R47 ;  /* 0x0000000507057223 */ /* 0x000fe2000001002f */
[----:B-1----:R-:W-:-:S03]  /*58f0*/  FMUL.FTZ R8, R8, R13 ;  /* 0x0000000d08087220 */ /* 0x002fc60000410000 */
[----:B------:R-:W-:-:S06]  /*5900*/  FMUL.FTZ R13, R5, -1.4426950216293334961 ;  /* 0xbfb8aa3b050d7820 */ /* 0x000fcc0000410000 */
[----:B------:R-:W0:Y:S01]  /*5910*/  MUFU.EX2 R13, R13 ;  /* 0x0000000d000d7308 */ /* 0x000e220000000800 */
[----:B--2---:R-:W-:Y:S02]  /*5920*/  SHF.L.U32 R40, R61, 0x10, RZ ;  /* 0x000000103d287819 */ /* 0x004fe400000006ff */
[----:B------:R-:W2:Y:S01]  /*5930*/  LDL.LU R61, [R1+0x68] ;  /* 0x00006800013d7983 */ /* 0x000ea20000300800 */
[----:B-----5:R-:W-:Y:S02]  /*5940*/  SHF.L.U32 R45, R45, 0x10, RZ ;  /* 0x000000102d2d7819 */ /* 0x020fe400000006ff */
[----:B------:R-:W-:Y:S01]  /*5950*/  FADD.FTZ R40, -R4, R40 ;  /* 0x0000002804287221 */ /* 0x000fe20000010100 */
[----:B------:R-:W4:Y:S02]  /*5960*/  LDL.LU R58, [R1+0xd8] ;  /* 0x0000d800013a7983 */ /* 0x000f240000300800 */
[----:B------:R-:W-:Y:S01]  /*5970*/  FADD.FTZ R45, R45, -R4 ;  /* 0x800000042d2d7221 */ /* 0x000fe20000010000 */
[C---:B------:R-:W-:Y:S01]  /*5980*/  FMUL.FTZ R40, R3.reuse, R40 ;  /* 0x0000002803287220 */ /* 0x040fe20000410000 */
[----:B------:R-:W5:Y:S02]  /*5990*/  LDL.LU R59, [R1+0xc0] ;  /* 0x0000c000013b7983 */ /* 0x000f640000300800 */
[----:B------:R-:W-:-:S04]  /*59a0*/  FMUL.FTZ R45, R3, R45 ;  /* 0x0000002d032d7220 */ /* 0x000fc80000410000 */
[----:B------:R-:W-:Y:S01]  /*59b0*/  FFMA.FTZ R47, R7, R45, R47 ;  /* 0x0000002d072f7223 */ /* 0x000fe2000001002f */
[----:B0-----:R-:W-:Y:S01]  /*59c0*/  FADD.FTZ R7, R13, 1 ;  /* 0x3f8000000d077421 */ /* 0x001fe20000010000 */
[----:B------:R-:W-:Y:S01]  /*59d0*/  SHF.L.U32 R13, R60, 0x10, RZ ;  /* 0x000000103c0d7819 */ /* 0x000fe200000006ff */
[----:B------:R-:W-:Y:S01]  /*59e0*/  FFMA.FTZ R46, R41, R40, R2 ;  /* 0x00000028292e7223 */ /* 0x000fe20000010002 */
[----:B------:R-:W5:Y:S03]  /*59f0*/  LDL.LU R60, [R1+0xc8] ;  /* 0x0000c800013c7983 */ /* 0x000f660000300800 */
[----:B------:R-:W0:Y:S01]  /*5a00*/  MUFU.RCP R7, R7 ;  /* 0x0000000700077308 */ /* 0x000e220000001000 */
[----:B------:R-:W-:Y:S01]  /*5a10*/  FADD.FTZ R13, -R4, R13 ;  /* 0x0000000d040d7221 */ /* 0x000fe20000010100 */
[----:B------:R-:W-:Y:S01]  /*5a20*/  FMUL.FTZ R40, R47, -1.4426950216293334961 ;  /* 0xbfb8aa3b2f287820 */ /* 0x000fe20000410000 */
[----:B------:R-:W4:Y:S02]  /*5a30*/  LDL.LU R49, [R1+0xbc] ;  /* 0x0000bc0001317983 */ /* 0x000f240000300800 */
[----:B------:R-:W-:Y:S01]  /*5a40*/  FMUL.FTZ R13, R3, R13 ;  /* 0x0000000d030d7220 */ /* 0x000fe20000410000 */
[----:B0-----:R-:W-:-:S03]  /*5a50*/  FMUL.FTZ R7, R5, R7 ;  /* 0x0000000705077220 */ /* 0x001fc60000410000 */
[----:B------:R-:W-:Y:S01]  /*5a60*/  FFMA.FTZ R13, R41, R13, R2 ;  /* 0x0000000d290d7223 */ /* 0x000fe20000010002 */
[----:B------:R-:W-:Y:S01]  /*5a70*/  MUFU.EX2 R40, R40 ;  /* 0x0000002800287308 */ /* 0x000fe20000000800 */
[----:B------:R-:W-:Y:S01]  /*5a80*/  FMUL.FTZ R4, R9, -1.4426950216293334961 ;  /* 0xbfb8aa3b09047820 */ /* 0x000fe20000410000 */
[----:B------:R-:W4:Y:S01]  /*5a90*/  LDL.LU R53, [R1+0xc4] ;  /* 0x0000c40001357983 */ /* 0x000f220000300800 */
[----:B------:R-:W-:-:S06]  /*5aa0*/  FMUL.FTZ R5, R13, -1.4426950216293334961 ;  /* 0xbfb8aa3b0d057820 */ /* 0x000fcc0000410000 */
[----:B------:R-:W0:Y:S01]  /*5ab0*/  MUFU.EX2 R5, R5 ;  /* 0x0000000500057308 */ /* 0x000e220000000800 */
[----:B------:R-:W-:Y:S01]  /*5ac0*/  FMUL.FTZ R2, R46, -1.4426950216293334961 ;  /* 0xbfb8aa3b2e027820 */ /* 0x000fe20000410000 */
[----:B------:R-:W-:-:S06]  /*5ad0*/  FMUL.FTZ R3, R12, -1.4426950216293334961 ;  /* 0xbfb8aa3b0c037820 */ /* 0x000fcc0000410000 */
[----:B------:R-:W1:Y:S01]  /*5ae0*/  MUFU.EX2 R2, R2 ;  /* 0x0000000200027308 */ /* 0x000e620000000800 */
[----:B0-----:R-:W-:-:S07]  /*5af0*/  FADD.FTZ R5, R5, 1 ;  /* 0x3f80000005057421 */ /* 0x001fce0000010000 */
[----:B------:R-:W0:Y:S01]  /*5b00*/  MUFU.EX2 R4, R4 ;  /* 0x0000000400047308 */ /* 0x000e220000000800 */
[----:B------:R-:W-:-:S07]  /*5b10*/  FADD.FTZ R40, R40, 1 ;  /* 0x3f80000028287421 */ /* 0x000fce0000010000 */
[----:B------:R-:W3:Y:S08]  /*5b20*/  MUFU.RCP R5, R5 ;  /* 0x0000000500057308 */ /* 0x000ef00000001000 */
[----:B------:R-:W3:Y:S01]  /*5b30*/  MUFU.EX2 R3, R3 ;  /* 0x0000000300037308 */ /* 0x000ee20000000800 */
[----:B-1----:R-:W-:-:S07]  /*5b40*/  FADD.FTZ R2, R2, 1 ;  /* 0x3f80000002027421 */ /* 0x002fce0000010000 */
[----:B------:R-:W1:Y:S01]  /*5b50*/  MUFU.RCP R40, R40 ;  /* 0x0000002800287308 */ /* 0x000e620000001000 */
[----:B0-----:R-:W-:Y:S01]  /*5b60*/  FADD.FTZ R4, R4, 1 ;  /* 0x3f80000004047421 */ /* 0x001fe20000010000 */
[----:B---3--:R-:W-:Y:S01]  /*5b70*/  FMUL.FTZ R13, R13, R5 ;  /* 0x000000050d0d7220 */ /* 0x008fe20000410000 */
[-C--:B------:R-:W-:Y:S02]  /*5b80*/  IADD3.X R5, RZ, R0.reuse, RZ, P1, !PT ;  /* 0x00000000ff057210 */ /* 0x080fe40000ffe4ff */
[----:B------:R-:W-:-:S03]  /*5b90*/  IADD3.X R0, RZ, R0, RZ, P0, !PT ;  /* 0x00000000ff007210 */ /* 0x000fc600007fe4ff */
[----:B------:R0:W-:Y:S01]  /*5ba0*/  MUFU.RCP R45, R2 ;  /* 0x00000002002d7308 */ /* 0x0001e20000001000 */
[----:B------:R-:W-:Y:S01]  /*5bb0*/  FADD.FTZ R3, R3, 1 ;  /* 0x3f80000003037421 */ /* 0x000fe20000010000 */
[----:B------:R-:W-:Y:S02]  /*5bc0*/  F2FP.BF16.F32.PACK_AB R44, R52, R54 ;  /* 0x00000036342c723e */ /* 0x000fe400000010ff */
[----:B------:R-:W3:Y:S04]  /*5bd0*/  LDL.LU R52, [R1+0xac] ;  /* 0x0000ac0001347983 */ /* 0x000ee80000300800 */
[----:B------:R-:W-:Y:S01]  /*5be0*/  MUFU.RCP R48, R4 ;  /* 0x0000000400307308 */ /* 0x000fe20000001000 */
[----:B0-----:R-:W-:Y:S01]  /*5bf0*/  LEA R2, P0, R16, UR16, 0x1 ;  /* 0x0000001010027c11 */ /* 0x001fe2000f8008ff */
[----:B------:R-:W3:Y:S01]  /*5c00*/  LDL.LU R54, [R1+0xb8] ;  /* 0x0000b80001367983 */ /* 0x000ee20000300800 */
[----:B-1----:R-:W-:-:S05]  /*5c10*/  FMUL.FTZ R40, R47, R40 ;  /* 0x000000282f287220 */ /* 0x002fca0000410000 */
[----:B------:R0:W1:Y:S02]  /*5c20*/  MUFU.RCP R41, R3 ;  /* 0x0000000300297308 */ /* 0x0000640000001000 */
[----:B0-----:R-:W-:Y:S02]  /*5c30*/  LEA.HI.X R3, R16, UR17, R0, 0x1, P0 ;  /* 0x0000001110037c11 */ /* 0x001fe400080f0c00 */
[----:B------:R-:W4:Y:S01]  /*5c40*/  LDL.LU R16, [R1+0x110] ;  /* 0x0001100001107983 */ /* 0x000f220000300800 */
[----:B--2---:R-:W-:-:S04]  /*5c50*/  LEA R4, P1, R61, UR16, 0x1 ;  /* 0x000000103d047c11 */ /* 0x004fc8000f8208ff */
[----:B------:R-:W-:Y:S02]  /*5c60*/  LEA.HI.X R5, R61, UR17, R5, 0x1, P1 ;  /* 0x000000113d057c11 */ /* 0x000fe400088f0c05 */
[----:B------:R-:W2:Y:S04]  /*5c70*/  LDL.LU R61, [R1+0xa8] ;  /* 0x0000a800013d7983 */ /* 0x000ea80000300800 */
[----:B------:R-:W4:Y:S01]  /*5c80*/  LDL.LU R47, [R1+0xe4] ;  /* 0x0000e400012f7983 */ /* 0x000f220000300800 */
[----:B-1----:R-:W-:Y:S01]  /*5c90*/  FMUL.FTZ R41, R12, R41 ;  /* 0x000000290c297220 */ /* 0x002fe20000410000 */
[----:B------:R-:W-:Y:S01]  /*5ca0*/  FMUL.FTZ R45, R46, R45 ;  /* 0x0000002d2e2d7220 */ /* 0x000fe20000410000 */
[----:B------:R-:W-:Y:S01]  /*5cb0*/  PRMT R12, R44, 0x7632, R12 ;  /* 0x000076322c0c7816 */ /* 0x000fe2000000000c */
[----:B------:R-:W-:Y:S01]  /*5cc0*/  STG.E.U16 desc[UR14][R36.64+0x4], R44 ;  /* 0x0000042c24007986 */ /* 0x000fe2000c10150e */
[----:B------:R-:W-:Y:S01]  /*5cd0*/  FMUL.FTZ R48, R9, R48 ;  /* 0x0000003009307220 */ /* 0x000fe20000410000 */
[----:B-----5:R-:W-:-:S02]  /*5ce0*/  F2FP.BF16.F32.PACK_AB R9, R59, R60 ;  /* 0x0000003c3b09723e */ /* 0x020fc400000010ff */
[----:B------:R0:W-:Y:S04]  /*5cf0*/  STG.E.U16 desc[UR14][R36.64+0x6], R12 ;  /* 0x0000060c24007986 */ /* 0x0001e8000c10150e */
[----:B------:R3:W-:Y:S01]  /*5d00*/  STG.E.U16 desc[UR14][R18.64+0x4], R9 ;  /* 0x0000040912007986 */ /* 0x0007e2000c10150e */
[----:B0-----:R-:W-:Y:S02]  /*5d10*/  PRMT R36, R9, 0x7632, R36 ;  /* 0x0000763209247816 */ /* 0x001fe40000000024 */
[----:B---3--:R-:W-:Y:S02]  /*5d20*/  F2FP.BF16.F32.PACK_AB R9, R52, R54 ;  /* 0x000000363409723e */ /* 0x008fe400000010ff */
[----:B----4-:R-:W-:Y:S02]  /*5d30*/  F2FP.BF16.F32.PACK_AB R0, R58, R47 ;  /* 0x0000002f3a00723e */ /* 0x010fe400000010ff */
[----:B------:R-:W3:Y:S04]  /*5d40*/  LDL.LU R58, [R1+0x10c] ;  /* 0x00010c00013a7983 */ /* 0x000ee80000300800 */
[----:B------:R-:W4:Y:S04]  /*5d50*/  LDL.LU R47, [R1+0xa0] ;  /* 0x0000a000012f7983 */ /* 0x000f280000300800 */
[----:B------:R-:W4:Y:S04]  /*5d60*/  LDL.LU R46, [R1+0x9c] ;  /* 0x00009c00012e7983 */ /* 0x000f280000300800 */
[----:B------:R-:W2:Y:S01]  /*5d70*/  LDL.LU R44, [R1+0xa4] ;  /* 0x0000a400012c7983 */ /* 0x000ea20000300800 */
[----:B------:R-:W-:-:S03]  /*5d80*/  PRMT R12, R0, 0x7632, R12 ;  /* 0x00007632000c7816 */ /* 0x000fc6000000000c */
[----:B------:R-:W5:Y:S04]  /*5d90*/  LDL.LU R59, [R1+0x88] ;  /* 0x00008800013b7983 */ /* 0x000f680000300800 */
[----:B------:R-:W5:Y:S04]  /*5da0*/  LDL.LU R60, [R1+0x90] ;  /* 0x00009000013c7983 */ /* 0x000f680000300800 */
[----:B------:R0:W-:Y:S02]  /*5db0*/  STG.E.U16 desc[UR14][R18.64], R0 ;  /* 0x0000000012007986 */ /* 0x0001e4000c10150e */
[----:B0-----:R-:W-:-:S02]  /*5dc0*/  F2FP.BF16.F32.PACK_AB R0, R49, R53 ;  /* 0x000000353100723e */ /* 0x001fc400000010ff */
[----:B------:R-:W3:Y:S04]  /*5dd0*/  LDL.LU R49, [R1+0x7c] ;  /* 0x00007c0001317983 */ /* 0x000ee80000300800 */
[----:B------:R-:W3:Y:S04]  /*5de0*/  LDL.LU R53, [R1+0x84] ;  /* 0x0000840001357983 */ /* 0x000ee80000300800 */
[----:B------:R-:W3:Y:S04]  /*5df0*/  LDL.LU R52, [R1+0x78] ;  /* 0x0000780001347983 */ /* 0x000ee80000300800 */
[----:B------:R-:W3:Y:S04]  /*5e00*/  LDL.LU R54, [R1+0x80] ;  /* 0x0000800001367983 */ /* 0x000ee80000300800 */
[----:B------:R0:W-:Y:S04]  /*5e10*/  STG.E.U16 desc[UR14][R18.64+0x2], R12 ;  /* 0x0000020c12007986 */ /* 0x0001e8000c10150e */
[----:B------:R1:W-:Y:S04]  /*5e20*/  STG.E.U16 desc[UR14][R18.64+0x6], R36 ;  /* 0x0000062412007986 */ /* 0x0003e8000c10150e */
[----:B------:R-:W-:Y:S01]  /*5e30*/  STG.E.U16 desc[UR14][R20.64], R0 ;  /* 0x0000000014007986 */ /* 0x000fe2000c10150e */
[----:B0-----:R-:W-:-:S03]  /*5e40*/  PRMT R12, R0, 0x7632, R12 ;  /* 0x00007632000c7816 */ /* 0x001fc6000000000c */
[----:B------:R4:W-:Y:S01]  /*5e50*/  STG.E.U16 desc[UR14][R20.64+0x4], R9 ;  /* 0x0000040914007986 */ /* 0x0009e2000c10150e */
[----:B-1----:R-:W-:-:S03]  /*5e60*/  PRMT R18, R9, 0x7632, R18 ;  /* 0x0000763209127816 */ /* 0x002fc60000000012 */
[----:B------:R0:W-:Y:S04]  /*5e70*/  STG.E.U16 desc[UR14][R20.64+0x2], R12 ;  /* 0x0000020c14007986 */ /* 0x0001e8000c10150e */
[----:B------:R1:W-:Y:S01]  /*5e80*/  STG.E.U16 desc[UR14][R20.64+0x6], R18 ;  /* 0x0000061214007986 */ /* 0x0003e2000c10150e */
[----:B----4-:R-:W-:Y:S02]  /*5e90*/  F2FP.BF16.F32.PACK_AB R9, R46, R47 ;  /* 0x0000002f2e09723e */ /* 0x010fe400000010ff */
[----:B--2---:R-:W-:Y:S02]  /*5ea0*/  F2FP.BF16.F32.PACK_AB R0, R44, R61 ;  /* 0x0000003d2c00723e */ /* 0x004fe400000010ff */
[----:B------:R-:W2:Y:S04]  /*5eb0*/  LDL.LU R61, [R1+0x44] ;  /* 0x00004400013d7983 */ /* 0x000ea80000300800 */
[----:B------:R-:W2:Y:S01]  /*5ec0*/  LDL.LU R36, [R1+0x6c] ;  /* 0x00006c0001247983 */ /* 0x000ea20000300800 */
[----:B0-----:R-:W-:-:S02]  /*5ed0*/  PRMT R12, R0, 0x7632, R12 ;  /* 0x00007632000c7816 */ /* 0x001fc4000000000c */
[----:B-1----:R-:W-:Y:S01]  /*5ee0*/  PRMT R18, R9, 0x7632, R18 ;  /* 0x0000763209127816 */ /* 0x002fe20000000012 */
[----:B------:R-:W4:Y:S04]  /*5ef0*/  LDL.LU R37, [R1+0x54] ;  /* 0x0000540001257983 */ /* 0x000f280000300800 */
[----:B------:R-:W4:Y:S04]  /*5f00*/  LDL.LU R44, [R1+0x58] ;  /* 0x00005800012c7983 */ /* 0x000f280000300800 */
[----:B------:R5:W-:Y:S04]  /*5f10*/  STG.E.U16 desc[UR14][R22.64], R0 ;  /* 0x0000000016007986 */ /* 0x000be8000c10150e */
[----:B------:R-:W4:Y:S04]  /*5f20*/  LDL.LU R46, [R1+0x4c] ;  /* 0x00004c00012e7983 */ /* 0x000f280000300800 */
[----:B------:R-:W4:Y:S01]  /*5f30*/  LDL.LU R47, [R1+0x50] ;  /* 0x00005000012f7983 */ /* 0x000f220000300800 */
[----:B-----5:R-:W-:-:S03]  /*5f40*/  F2FP.BF16.F32.PACK_AB R0, R59, R60 ;  /* 0x0000003c3b00723e */ /* 0x020fc600000010ff */
[----:B------:R3:W-:Y:S04]  /*5f50*/  STG.E.U16 desc[UR14][R22.64+0x4], R9 ;  /* 0x0000040916007986 */ /* 0x0007e8000c10150e */
[----:B------:R-:W5:Y:S04]  /*5f60*/  LDL.LU R59, [R1+0x108] ;  /* 0x00010800013b7983 */ /* 0x000f680000300800 */
[----:B------:R-:W5:Y:S04]  /*5f70*/  LDL.LU R60, [R1+0x104] ;  /* 0x00010400013c7983 */ /* 0x000f680000300800 */
[----:B------:R0:W-:Y:S01]  /*5f80*/  STG.E.U16 desc[UR14][R22.64+0x2], R12 ;  /* 0x0000020c16007986 */ /* 0x0001e2000c10150e */
[----:B---3--:R-:W-:-:S03]  /*5f90*/  F2FP.BF16.F32.PACK_AB R9, R49, R53 ;  /* 0x000000353109723e */ /* 0x008fc600000010ff */
[----:B------:R-:W-:Y:S04]  /*5fa0*/  STG.E.U16 desc[UR14][R22.64+0x6], R18 ;  /* 0x0000061216007986 */ /* 0x000fe8000c10150e */
[----:B------:R-:W3:Y:S01]  /*5fb0*/  LDL.LU R49, [R1+0x40] ;  /* 0x0000400001317983 */ /* 0x000ee20000300800 */
[----:B0-----:R-:W-:-:S03]  /*5fc0*/  PRMT R12, R0, 0x7632, R12 ;  /* 0x00007632000c7816 */ /* 0x001fc6000000000c */
[----:B------:R0:W-:Y:S04]  /*5fd0*/  STG.E.U16 desc[UR14][R24.64], R0 ;  /* 0x0000000018007986 */ /* 0x0001e8000c10150e */
[----:B------:R-:W3:Y:S01]  /*5fe0*/  LDL.LU R53, [R1+0x48] ;  /* 0x0000480001357983 */ /* 0x000ee20000300800 */
[----:B0-----:R-:W-:-:S03]  /*5ff0*/  F2FP.BF16.F32.PACK_AB R0, R52, R54 ;  /* 0x000000363400723e */ /* 0x001fc600000010ff */
[----:B------:R-:W5:Y:S04]  /*6000*/  LDL.LU R52, [R1+0x38] ;  /* 0x0000380001347983 */ /* 0x000f680000300800 */
[----:B------:R-:W5:Y:S01]  /*6010*/  LDL.LU R54, [R1+0x3c] ;  /* 0x00003c0001367983 */ /* 0x000f620000300800 */
[----:B------:R-:W-:-:S03]  /*6020*/  PRMT R18, R9, 0x7632, R18 ;  /* 0x0000763209127816 */ /* 0x000fc60000000012 */
[----:B------:R-:W-:Y:S04]  /*6030*/  STG.E.U16 desc[UR14][R24.64+0x4], R9 ;  /* 0x0000040918007986 */ /* 0x000fe8000c10150e */
[----:B------:R0:W-:Y:S04]  /*6040*/  STG.E.U16 desc[UR14][R24.64+0x2], R12 ;  /* 0x0000020c18007986 */ /* 0x0001e8000c10150e */
[----:B------:R1:W-:Y:S04]  /*6050*/  STG.E.U16 desc[UR14][R24.64+0x6], R18 ;  /* 0x0000061218007986 */ /* 0x0003e8000c10150e */
[----:B------:R4:W-:Y:S01]  /*6060*/  STG.E.U16 desc[UR14][R26.64], R0 ;  /* 0x000000001a007986 */ /* 0x0009e2000c10150e */
[----:B0-----:R-:W-:-:S05]  /*6070*/  PRMT R12, R0, 0x7632, R12 ;  /* 0x00007632000c7816 */ /* 0x001fca000000000c */
[----:B------:R-:W-:Y:S01]  /*6080*/  STG.E.U16 desc[UR14][R26.64+0x2], R12 ;  /* 0x0000020c1a007986 */ /* 0x000fe2000c10150e */
[----:B--2---:R-:W-:-:S03]  /*6090*/  F2FP.BF16.F32.PACK_AB R9, R61, R36 ;  /* 0x000000243d09723e */ /* 0x004fc600000010ff */
[----:B------:R-:W2:Y:S01]  /*60a0*/  LDL.LU R61, [R1+0x100] ;  /* 0x00010000013d7983 */ /* 0x000ea20000300800 */
[----:B-1----:R-:W-:-:S03]  /*60b0*/  PRMT R18, R9, 0x7632, R18 ;  /* 0x0000763209127816 */ /* 0x002fc60000000012 */
[----:B------:R-:W2:Y:S01]  /*60c0*/  LDL.LU R24, [R1+0x2c] ;  /* 0x00002c0001187983 */ /* 0x000ea20000300800 */
[----:B----4-:R-:W-:-:S03]  /*60d0*/  F2FP.BF16.F32.PACK_AB R0, R37, R44 ;  /* 0x0000002c2500723e */ /* 0x010fc600000010ff */
[----:B------:R0:W-:Y:S04]  /*60e0*/  STG.E.U16 desc[UR14][R26.64+0x4], R9 ;  /* 0x000004091a007986 */ /* 0x0001e8000c10150e */
[----:B------:R-:W4:Y:S04]  /*60f0*/  LDL.LU R36, [R1+0x20] ;  /* 0x0000200001247983 */ /* 0x000f280000300800 */
[----:B------:R-:W4:Y:S01]  /*6100*/  LDL.LU R37, [R1+0x24] ;  /* 0x0000240001257983 */ /* 0x000f220000300800 */
[----:B0-----:R-:W-:-:S03]  /*6110*/  F2FP.BF16.F32.PACK_AB R9, R46, R47 ;  /* 0x0000002f2e09723e */ /* 0x001fc600000010ff */
[----:B------:R-:W4:Y:S01]  /*6120*/  LDL.LU R44, [R1+0x18] ;  /* 0x00001800012c7983 */ /* 0x000f220000300800 */
[----:B------:R-:W-:-:S03]  /*6130*/  PRMT R12, R0, 0x7632, R12 ;  /* 0x00007632000c7816 */ /* 0x000fc6000000000c */
[----:B------:R-:W4:Y:S01]  /*6140*/  LDL.LU R46, [R1+0x1c] ;  /* 0x00001c00012e7983 */ /* 0x000f220000300800 */
[----:B------:R-:W-:-:S03]  /*6150*/  PRMT R20, R9, 0x7632, R20 ;  /* 0x0000763209147816 */ /* 0x000fc60000000014 */
[----:B------:R0:W-:Y:S04]  /*6160*/  STG.E.U16 desc[UR14][R26.64+0x6], R18 ;  /* 0x000006121a007986 */ /* 0x0001e8000c10150e */
[----:B------:R-:W-:Y:S04]  /*6170*/  STG.E.U16 desc[UR14][R28.64], R0 ;  /* 0x000000001c007986 */ /* 0x000fe8000c10150e */
[----:B0-----:R-:W4:Y:S04]  /*6180*/  LDL.LU R26, [R1+0x34] ;  /* 0x00003400011a7983 */ /* 0x001f280000300800 */
[----:B------:R-:W2:Y:S04]  /*6190*/  LDL.LU R27, [R1+0x28] ;  /* 0x00002800011b7983 */ /* 0x000ea80000300800 */
[----:B------:R-:W4:Y:S01]  /*61a0*/  LDL.LU R47, [R1+0xc] ;  /* 0x00000c00012f7983 */ /* 0x000f220000300800 */
[----:B---3--:R-:W-:-:S03]  /*61b0*/  F2FP.BF16.F32.PACK_AB R19, R49, R53 ;  /* 0x000000353113723e */ /* 0x008fc600000010ff */
[----:B------:R-:W3:Y:S04]  /*61c0*/  LDL.LU R49, [R1+0x10] ;  /* 0x0000100001317983 */ /* 0x000ee80000300800 */
[----:B------:R-:W3:Y:S04]  /*61d0*/  LDL.LU R53, [R1+0x4] ;  /* 0x0000040001357983 */ /* 0x000ee80000300800 */
[----:B------:R-:W-:Y:S01]  /*61e0*/  STG.E.U16 desc[UR14][R28.64+0x2], R12 ;  /* 0x0000020c1c007986 */ /* 0x000fe2000c10150e */
[----:B-----5:R-:W-:-:S03]  /*61f0*/  F2FP.BF16.F32.PACK_AB R21, R52, R54 ;  /* 0x000000363415723e */ /* 0x020fc600000010ff */
[----:B------:R-:W-:Y:S04]  /*6200*/  STG.E.U16 desc[UR14][R28.64+0x4], R9 ;  /* 0x000004091c007986 */ /* 0x000fe8000c10150e */
[----:B------:R-:W5:Y:S04]  /*6210*/  LDL.LU R52, [R1+0x8] ;  /* 0x0000080001347983 */ /* 0x000f680000300800 */
[----:B------:R-:W5:Y:S04]  /*6220*/  LDL.LU R54, [R1] ;  /* 0x0000000001367983 */ /* 0x000f680000300800 */
[----:B------:R0:W-:Y:S04]  /*6230*/  STG.E.U16 desc[UR14][R28.64+0x6], R20 ;  /* 0x000006141c007986 */ /* 0x0001e8000c10150e */
[----:B0-----:R-:W3:Y:S01]  /*6240*/  LDL.LU R29, [R1+0x30] ;  /* 0x00003000011d7983 */ /* 0x001ee20000300800 */
[----:B------:R-:W-:-:S02]  /*6250*/  PRMT R18, R19, 0x7632, R18 ;  /* 0x0000763213127816 */ /* 0x000fc40000000012 */
[----:B------:R-:W-:Y:S01]  /*6260*/  PRMT R22, R21, 0x7632, R22 ;  /* 0x0000763215167816 */ /* 0x000fe20000000016 */
[----:B------:R0:W-:Y:S04]  /*6270*/  STG.E.U16 desc[UR14][R30.64], R19 ;  /* 0x000000131e007986 */ /* 0x0001e8000c10150e */
[----:B------:R-:W-:Y:S04]  /*6280*/  STG.E.U16 desc[UR14][R30.64+0x2], R18 ;  /* 0x000002121e007986 */ /* 0x000fe8000c10150e */
[----:B------:R-:W-:Y:S04]  /*6290*/  STG.E.U16 desc[UR14][R30.64+0x4], R21 ;  /* 0x000004151e007986 */ /* 0x000fe8000c10150e */
[----:B------:R1:W-:Y:S01]  /*62a0*/  STG.E.U16 desc[UR14][R30.64+0x6], R22 ;  /* 0x000006161e007986 */ /* 0x0003e2000c10150e */
[----:B------:R-:W-:-:S02]  /*62b0*/  F2FP.BF16.F32.PACK_AB R59, R59, R60 ;  /* 0x0000003c3b3b723e */ /* 0x000fc400000010ff */
[----:B------:R-:W-:Y:S02]  /*62c0*/  F2FP.BF16.F32.PACK_AB R14, R15, R14 ;  /* 0x0000000e0f0e723e */ /* 0x000fe400000010ff */
[----:B------:R-:W-:Y:S02]  /*62d0*/  F2FP.BF16.F32.PACK_AB R16, R16, R58 ;  /* 0x0000003a1010723e */ /* 0x000fe400000010ff */
[----:B------:R-:W-:Y:S02]  /*62e0*/  F2FP.BF16.F32.PACK_AB R17, R55, R17 ;  /* 0x000000113711723e */ /* 0x000fe400000010ff */
[----:B------:R-:W-:Y:S02]  /*62f0*/  F2FP.BF16.F32.PACK_AB R56, R57, R56 ;  /* 0x000000383938723e */ /* 0x000fe400000010ff */
[----:B------:R-:W-:Y:S02]  /*6300*/  F2FP.BF16.F32.PACK_AB R6, R8, R6 ;  /* 0x000000060806723e */ /* 0x000fe400000010ff */
[----:B------:R-:W-:-:S02]  /*6310*/  F2FP.BF16.F32.PACK_AB R7, R13, R7 ;  /* 0x000000070d07723e */ /* 0x000fc400000010ff */
[----:B------:R-:W-:Y:S01]  /*6320*/  PRMT R25, R17, 0x7632, R25 ;  /* 0x0000763211197816 */ /* 0x000fe20000000019 */
[----:B------:R-:W-:Y:S01]  /*6330*/  UIADD3 UR6, UP0, UR9, 0x57, URZ ;  /* 0x0000005709067890 */ /* 0x000fe2000ff1e03f */
[----:B------:R-:W-:Y:S02]  /*6340*/  PRMT R8, R6, 0x7632, R8 ;  /* 0x0000763206087816 */ /* 0x000fe40000000008 */
[----:B------:R-:W-:Y:S02]  /*6350*/  F2FP.BF16.F32.PACK_AB R41, R41, R48 ;  /* 0x000000302929723e */ /* 0x000fe400000010ff */
[----:B------:R-:W-:Y:S01]  /*6360*/  F2FP.BF16.F32.PACK_AB R40, R45, R40 ;  /* 0x000000282d28723e */ /* 0x000fe200000010ff */
[----:B------:R-:W-:Y:S02]  /*6370*/  UIADD3.X UR5, URZ, UR5, URZ, UP0, !UPT ;  /* 0x000000053f057290 */ /* 0x000fe400087fe43f */
[----:B------:R-:W-:-:S04]  /*6380*/  UISETP.GE.U32.AND UP0, UPT, UR6, UR13, UPT ;  /* 0x0000000d0600728c */ /* 0x000fc8000bf06070 */
[----:B------:R-:W-:-:S06]  /*6390*/  UISETP.GE.AND.EX UP0, UPT, UR5, UR10, UPT, UP0 ;  /* 0x0000000a0500728c */ /* 0x000fcc000bf06300 */
[----:B------:R-:W-:Y:S01]  /*63a0*/  PLOP3.LUT P0, PT, PT, PT, UP0, 0x80, 0x0 ;  /* 0x000000000000781c */ /* 0x000fe20003f0f008 */
[----:B------:R-:W-:Y:S01]  /*63b0*/  ULOP3.LUT UR4, UR4, 0x1, URZ, 0x3c, !UPT ;  /* 0x0000000104047892 */ /* 0x000fe2000f8e3c3f */
[----:B------:R-:W-:Y:S01]  /*63c0*/  UMOV UR9, UR6 ;  /* 0x0000000600097c82 */ /* 0x000fe20008000000 */
[----:B--2---:R-:W-:-:S04]  /*63d0*/  F2FP.BF16.F32.PACK_AB R9, R27, R24 ;  /* 0x000000181b09723e */ /* 0x004fc800000010ff */
[C---:B------:R-:W-:Y:S02]  /*63e0*/  PRMT R23, R9.reuse, 0x7610, R23 ;  /* 0x0000761009177816 */ /* 0x040fe40000000017 */
[----:B0-----:R-:W-:Y:S02]  /*63f0*/  PRMT R19, R9, 0x7632, R19 ;  /* 0x0000763209137816 */ /* 0x001fe40000000013 */
[----:B----4-:R-:W-:Y:S01]  /*6400*/  F2FP.BF16.F32.PACK_AB R9, R44, R46 ;  /* 0x0000002e2c09723e */ /* 0x010fe200000010ff */
[----:B------:R-:W-:Y:S03]  /*6410*/  STG.E.U16 desc[UR14][R32.64+0x4], R23 ;  /* 0x0000041720007986 */ /* 0x000fe6000c10150e */
[----:B-1----:R-:W-:Y:S01]  /*6420*/  PRMT R22, R9, 0x7610, R22 ;  /* 0x0000761009167816 */ /* 0x002fe20000000016 */
[----:B------:R-:W-:Y:S01]  /*6430*/  STG.E.U16 desc[UR14][R32.64+0x6], R19 ;  /* 0x0000061320007986 */ /* 0x000fe2000c10150e */
[----:B---3--:R-:W-:-:S04]  /*6440*/  F2FP.BF16.F32.PACK_AB R0, R29, R26 ;  /* 0x0000001a1d00723e */ /* 0x008fc800000010ff */
[C---:B------:R-:W-:Y:S02]  /*6450*/  PRMT R12, R0.reuse, 0x7610, R12 ;  /* 0x00007610000c7816 */ /* 0x040fe4000000000c */
[----:B------:R-:W-:Y:S02]  /*6460*/  PRMT R20, R0, 0x7632, R20 ;  /* 0x0000763200147816 */ /* 0x000fe40000000014 */
[----:B------:R-:W-:Y:S01]  /*6470*/  F2FP.BF16.F32.PACK_AB R0, R36, R37 ;  /* 0x000000252400723e */ /* 0x000fe200000010ff */
[----:B------:R0:W-:Y:S03]  /*6480*/  STG.E.U16 desc[UR14][R32.64], R12 ;  /* 0x0000000c20007986 */ /* 0x0001e6000c10150e */
[C---:B------:R-:W-:Y:S02]  /*6490*/  PRMT R18, R0.reuse, 0x7610, R18 ;  /* 0x0000761000127816 */ /* 0x040fe40000000012 */
[----:B------:R-:W-:-:S02]  /*64a0*/  PRMT R21, R0, 0x7632, R21 ;  /* 0x0000763200157816 */ /* 0x000fc40000000015 */
[----:B------:R-:W-:Y:S01]  /*64b0*/  F2FP.BF16.F32.PACK_AB R0, R47, R49 ;  /* 0x000000312f00723e */ /* 0x000fe200000010ff */
[----:B------:R-:W-:Y:S01]  /*64c0*/  STG.E.U16 desc[UR14][R32.64+0x2], R20 ;  /* 0x0000021420007986 */ /* 0x000fe2000c10150e */
[----:B0-----:R-:W-:Y:S02]  /*64d0*/  PRMT R12, R9, 0x7632, R12 ;  /* 0x00007632090c7816 */ /* 0x001fe4000000000c */
[----:B-----5:R-:W-:Y:S01]  /*64e0*/  F2FP.BF16.F32.PACK_AB R9, R53, R52 ;  /* 0x000000343509723e */ /* 0x020fe200000010ff */
[----:B------:R0:W-:Y:S01]  /*64f0*/  STG.E.U16 desc[UR14][R34.64], R18 ;  /* 0x0000001222007986 */ /* 0x0001e2000c10150e */
[----:B------:R-:W-:Y:S02]  /*6500*/  PRMT R19, R0, 0x7632, R19 ;  /* 0x0000763200137816 */ /* 0x000fe40000000013 */
[----:B------:R-:W-:Y:S01]  /*6510*/  F2FP.BF16.F32.PACK_AB R61, R61, R54 ;  /* 0x000000363d3d723e */ /* 0x000fe200000010ff */
        /* <DEDUP_REMOVED lines=8> */
[----:B0-----:R-:W-:-:S02]  /*65a0*/  PRMT R0, R59, 0x7632, R0 ;  /* 0x000076323b007816 */ /* 0x001fc40000000000 */
[----:B------:R-:W-:Y:S01]  /*65b0*/  PRMT R21, R16, 0x7632, R21 ;  /* 0x0000763210157816 */ /* 0x000fe20000000015 */
[----:B------:R-:W-:Y:S01]  /*65c0*/  STG.E.U16 desc[UR14][R38.64], R61 ;  /* 0x0000003d26007986 */ /* 0x000fe2000c10150e */
[----:B-1----:R-:W-:Y:S02]  /*65d0*/  PRMT R9, R14, 0x7632, R9 ;  /* 0x000076320e097816 */ /* 0x002fe40000000009 */
[----:B--2---:R-:W-:Y:S01]  /*65e0*/  PRMT R11, R61, 0x7632, R11 ;  /* 0x000076323d0b7816 */ /* 0x004fe2000000000b */
        /* <DEDUP_REMOVED lines=18> */
[----:B------:R1:W-:Y:S01]  /*6710*/  STG.E.U16 desc[UR14][R4.64], R41 ;  /* 0x0000002904007986 */ /* 0x0003e2000c10150e */
[----:B0-----:R-:W-:-:S03]  /*6720*/  PRMT R3, R40, 0x7632, R3 ;  /* 0x0000763228037816 */ /* 0x001fc60000000003 */
[----:B------:R1:W-:Y:S04]  /*6730*/  STG.E.U16 desc[UR14][R4.64+0x2], R0 ;  /* 0x0000020004007986 */ /* 0x0003e8000c10150e */
[----:B------:R1:W-:Y:S04]  /*6740*/  STG.E.U16 desc[UR14][R4.64+0x4], R40 ;  /* 0x0000042804007986 */ /* 0x0003e8000c10150e */
[----:B------:R1:W-:Y:S01]  /*6750*/  STG.E.U16 desc[UR14][R4.64+0x6], R3 ;  /* 0x0000060304007986 */ /* 0x0003e2000c10150e */
[----:B------:R-:W-:Y:S05]  /*6760*/  @!P0 BRA `(.L_x_1757) ;  /* 0xffffff9800848947 */ /* 0x000fea000383ffff */
[----:B------:R-:W-:Y:S05]  /*6770*/  EXIT ;  /* 0x000000000000794d */ /* 0x000fea0003800000 */
.L_x_1758:
        /* <DEDUP_REMOVED lines=16> */
.L_x_3574:


//--------------------- .text._ZN13group_norm_v214gn_cuda_kernelI13__nv_bfloat16Li320ELi2ELi16ELi160ELi256ELb1ELi64ELi320ELi320ELi4ELb1ELi74ELb0ELb0ENS_16CompileConditionILi900EEEEEvPT_PKS4_S7_S7_flPfS8_Pj --------------------------
	.section	.text._ZN13group_norm_v214gn_cuda_kernelI13__nv_bfloat16Li320ELi2ELi16ELi160ELi256ELb1ELi64ELi320ELi320ELi4ELb1ELi74ELb0ELb0ENS_16CompileConditionILi900EEEEEvPT_PKS4_S7_S7_flPfS8_Pj,"ax",@progbits
	.align	128
        .global         _ZN13group_norm_v214gn_cuda_kernelI13__nv_bfloat16Li320ELi2ELi16ELi160ELi256ELb1ELi64ELi320ELi320ELi4ELb1ELi74ELb0ELb0ENS_16CompileConditionILi900EEEEEvPT_PKS4_S7_S7_flPfS8_Pj
        .type           _ZN13group_norm_v214gn_cuda_kernelI13__nv_bfloat16Li320ELi2ELi16ELi160ELi256ELb1ELi64ELi320ELi320ELi4ELb1ELi74ELb0ELb0ENS_16CompileConditionILi900EEEEEvPT_PKS4_S7_S7_flPfS8_Pj,@function
        .size           _ZN13group_norm_v214gn_cuda_kernelI13__nv_bfloat16Li320ELi2ELi16ELi160ELi256ELb1ELi64ELi320ELi320ELi4ELb1ELi74ELb0ELb0ENS_16CompileConditionILi900EEEEEvPT_PKS4_S7_S7_flPfS8_Pj,(.L_x_3575 - _ZN13group_norm_v214gn_cuda_kernelI13__nv_bfloat16Li320ELi2ELi16ELi160ELi256ELb1ELi64ELi320ELi320ELi4ELb1ELi74ELb0ELb0ENS_16CompileConditionILi900EEEEEvPT_PKS4_S7_S7_flPfS8_Pj)
        .other          _ZN13group_norm_v214gn_cuda_kernelI13__nv_bfloat16Li320ELi2ELi16ELi160ELi256ELb1ELi64ELi320ELi320ELi4ELb1ELi74ELb0ELb0ENS_16CompileConditionILi900EEEEEvPT_PKS4_S7_S7_flPfS8_Pj,@"STO_CUDA_ENTRY STV_DEFAULT"
_ZN13group_norm_v214gn_cuda_kernelI13__nv_bfloat16Li320ELi2ELi16ELi160ELi256ELb1ELi64ELi320ELi320ELi4ELb1ELi74ELb0ELb0ENS_16CompileConditionILi900EEEEEvPT_PKS4_S7_S7_flPfS8_Pj:
.text._ZN13group_norm_v214gn_cuda_kernelI13__nv_bfloat16Li320ELi2ELi16ELi160ELi256ELb1ELi64ELi320ELi320ELi4ELb1ELi74ELb0ELb0ENS_16CompileConditionILi900EEEEEvPT_PKS4_S7_S7_flPfS8_Pj:
        /* <DEDUP_REMOVED lines=23> */
.L_x_1768:
[----:B--2---:R-:W-:Y:S01]  /*0170*/  IMAD.WIDE.U32 R2, R86, -0x33333333, RZ ;  /* 0xcccccccd56027825 */ /* 0x004fe200078e00ff */
[----:B------:R-:W-:Y:S01]  /*0180*/  ULOP3.LUT UR6, UR9, 0x7, URZ, 0xc0, !UPT ;  /* 0x0000000709067892 */ /* 0x000fe2000f8ec03f */
[----:B------:R-:W-:Y:S01]  /*0190*/  SHF.L.U32 R0, R92, 0x6, RZ ;  /* 0x000000065c007819 */ /* 0x000fe200000006ff */
[----:B------:R-:W-:Y:S01]  /*01a0*/  USHF.R.U64 UR11, UR9, 0x3, UR5 ;  /* 0x00000003090b7899 */ /* 0x000fe20008001205 */
[----:B------:R-:W0:Y:S01]  /*01b0*/  LDC.64 R68, c[0x0][0x220] ;  /* 0x00008800ff447b82 */ /* 0x000e220000000a00 */
[----:B------:R-:W-:Y:S01]  /*01c0*/  SHF.R.U32.HI R3, RZ, 0x6, R3 ;  /* 0x00000006ff037819 */ /* 0x000fe20000011603 */
[----:B------:R-:W-:Y:S01]  /*01d0*/  UIMAD UR8, UR6, 0x140, URZ ;  /* 0x00000140060878a4 */ /* 0x000fe2000f8e023f */
[----:B------:R-:W-:Y:S01]  /*01e0*/  LOP3.LUT R0, R0, 0xc0, RZ, 0xc0, !PT ;  /* 0x000000c000007812 */ /* 0x000fe200078ec0ff */
[----:B------:R-:W-:Y:S01]  /*01f0*/  USHF.R.U32.HI UR6, URZ, 0x3, UR5 ;  /* 0x000000033f067899 */ /* 0x000fe20008011605 */
[----:B------:R-:W-:Y:S01]  /*0200*/  MOV R15, UR11 ;  /* 0x0000000b000f7c02 */ /* 0x000fe20008000f00 */
[----:B------:R-:W-:Y:S01]  /*0210*/  IMAD R52, R3, -0x50, R86 ;  /* 0xffffffb003347824 */ /* 0x000fe200078e0256 */
[----:B------:R-:W-:Y:S01]  /*0220*/  IADD3 R0, R0, R3, RZ ;  /* 0x0000000300007210 */ /* 0x000fe20007ffe0ff */
[----:B------:R-:W-:Y:S01]  /*0230*/  UIMAD UR6, UR6, 0xa0000, URZ ;  /* 0x000a0000060678a4 */ /* 0x000fe2000f8e023f */
[----:B------:R-:W-:-:S02]  /*0240*/  ULDC.64 UR16, c[0x0][0x218] ;  /* 0x0000860000107ab9 */ /* 0x000fc40000000a00 */
        /* <DEDUP_REMOVED lines=49> */
[----:B------:R-:W-:Y:S02]  /*0560*/  LEA R2, P0, R3, UR16, 0x1 ;  /* 0x0000001003027c11 */ /* 0x000fe4000f8008ff */
        /* <DEDUP_REMOVED lines=51> */
[----:B0-----:R-:W-:-:S06]  /*08a0*/  IMAD.WIDE R68, R12, 0x2, R68 ;  /* 0x000000020c447825 */ /* 0x001fcc00078e0244 */
[----:B------:R-:W5:Y:S01]  /*08b0*/  LDG.E.64.CONSTANT R68, desc[UR12][R68.64] ;  /* 0x0000000c44447981 */ /* 0x000f62000c1e9b00 */
[----:B-1----:R-:W-:-:S06]  /*08c0*/  IMAD.WIDE R30, R12, 0x2, R30 ;  /* 0x000000020c1e7825 */ /* 0x002fcc00078e021e */
[----:B------:R-:W5:Y:S01]  /*08d0*/  LDG.E.64.CONSTANT R30, desc[UR12][R30.64] ;  /* 0x0000000c1e1e7981 */ /* 0x000f62000c1e9b00 */
        /* <DEDUP_REMOVED lines=231> */
[----:B------:R-:W1:Y:S01]  /*1750*/  S2R R35, SR_CgaCtaId ;  /* 0x0000000000237919 */ /* 0x000e620000008800 */
[----:B------:R-:W-:Y:S01]  /*1760*/  USHF.L.U32 UR6, UR9, 0x1, URZ ;  /* 0x0000000109067899 */ /* 0x000fe2000800063f */
[----:B0-----:R-:W-:Y:S02]  /*1770*/  MOV R57, 0xa0 ;  /* 0x000000a000397802 */ /* 0x001fe40000000f00 */
[----:B------:R-:W-:Y:S01]  /*1780*/  MOV R0, 0x400 ;  /* 0x0000040000007802 */ /* 0x000fe20000000f00 */
[----:B------:R-:W-:Y:S01]  /*1790*/  ULOP3.LUT UR6, UR6, 0xe, URZ, 0xc0, !UPT ;  /* 0x0000000e06067892 */ /* 0x000fe2000f8ec03f */
[----:B------:R-:W-:Y:S02]  /*17a0*/  MOV R89, RZ ;  /* 0x000000ff00597202 */ /* 0x000fe40000000f00 */
[----:B------:R-:W-:Y:S02]  /*17b0*/  MOV R87, RZ ;  /* 0x000000ff00577202 */ /* 0x000fe40000000f00 */
[----:B------:R-:W-:-:S02]  /*17c0*/  MOV R18, RZ ;  /* 0x000000ff00127202 */ /* 0x000fc40000000f00 */
[C---:B------:R-:W-:Y:S02]  /*17d0*/  LEA.HI R14, R86.reuse, UR6, RZ, 0x1e ;  /* 0x00000006560e7c11 */ /* 0x040fe4000f8ff0ff */
[----:B------:R-:W-:-:S03]  /*17e0*/  LOP3.LUT R12, R86, 0x3, RZ, 0xc0, !PT ;  /* 0x00000003560c7812 */ /* 0x000fc600078ec0ff */
[----:B------:R-:W-:Y:S01]  /*17f0*/  IMAD R14, R14, R57, -UR8 ;  /* 0x800000080e0e7e24 */ /* 0x000fe2000f8e0239 */
[----:B-1----:R-:W-:-:S07]  /*1800*/  LEA R0, R35, R0, 0x18 ;  /* 0x0000000023007211 */ /* 0x002fce00078ec0ff */
.L_x_1761:
[----:B------:R-:W-:Y:S02]  /*1810*/  IADD3 R34, R14, R87, RZ ;  /* 0x000000570e227210 */ /* 0x000fe40007ffe0ff */
[----:B------:R-:W-:Y:S02]  /*1820*/  IADD3 R87, R87, 0x20, RZ ;  /* 0x0000002057577810 */ /* 0x000fe40007ffe0ff */
[C---:B------:R-:W-:Y:S02]  /*1830*/  IADD3 R35, R34.reuse, 0x4, RZ ;  /* 0x0000000422237810 */ /* 0x040fe40007ffe0ff */
[C---:B------:R-:W-:Y:S02]  /*1840*/  IADD3 R46, R34.reuse, 0xc, RZ ;  /* 0x0000000c222e7810 */ /* 0x040fe40007ffe0ff */
[----:B------:R-:W-:Y:S02]  /*1850*/  SHF.R.S32.HI R42, RZ, 0x1f, R35 ;  /* 0x0000001fff2a7819 */ /* 0x000fe40000011423 */
[----:B------:R-:W-:-:S02]  /*1860*/  IADD3 R44, R34, 0x8, RZ ;  /* 0x00000008222c7810 */ /* 0x000fc40007ffe0ff */
[----:B------:R-:W-:Y:S02]  /*1870*/  LEA.HI R42, R42, R35, RZ, 0x2 ;  /* 0x000000232a2a7211 */ /* 0x000fe400078f10ff */
[----:B------:R-:W-:Y:S02]  /*1880*/  SHF.R.S32.HI R35, RZ, 0x1f, R34 ;  /* 0x0000001fff237819 */ /* 0x000fe40000011422 */
[----:B------:R-:W-:Y:S02]  /*1890*/  SHF.R.S32.HI R65, RZ, 0x1f, R46 ;  /* 0x0000001fff417819 */ /* 0x000fe4000001142e */
[----:B------:R-:W-:Y:S02]  /*18a0*/  SHF.R.S32.HI R57, RZ, 0x1f, R44 ;  /* 0x0000001fff397819 */ /* 0x000fe4000001142c */
[C---:B------:R-:W-:Y:S02]  /*18b0*/  IADD3 R50, R34.reuse, 0x14, RZ ;  /* 0x0000001422327810 */ /* 0x040fe40007ffe0ff */
[----:B------:R-:W-:-:S02]  /*18c0*/  IADD3 R48, R34, 0x10, RZ ;  /* 0x0000001022307810 */ /* 0x000fc40007ffe0ff */
[----:B------:R-:W-:Y:S02]  /*18d0*/  LEA.HI R35, R35, R34, RZ, 0x2 ;  /* 0x0000002223237211 */ /* 0x000fe400078f10ff */
[----:B------:R-:W-:Y:S02]  /*18e0*/  LEA.HI R46, R65, R46, RZ, 0x2 ;  /* 0x0000002e412e7211 */ /* 0x000fe400078f10ff */
[----:B------:R-:W-:Y:S02]  /*18f0*/  LEA.HI R44, R57, R44, RZ, 0x2 ;  /* 0x0000002c392c7211 */ /* 0x000fe400078f10ff */
[----:B------:R-:W-:Y:S02]  /*1900*/  SHF.R.S32.HI R65, RZ, 0x1f, R50 ;  /* 0x0000001fff417819 */ /* 0x000fe40000011432 */
[----:B------:R-:W-:Y:S02]  /*1910*/  SHF.R.S32.HI R57, RZ, 0x1f, R48 ;  /* 0x0000001fff397819 */ /* 0x000fe40000011430 */
[----:B------:R-:W-:-:S02]  /*1920*/  IADD3 R54, R34, 0x18, RZ ;  /* 0x0000001822367810 */ /* 0x000fc40007ffe0ff */
[----:B------:R-:W-:Y:S02]  /*1930*/  SHF.R.S32.HI R35, RZ, 0x2, R35 ;  /* 0x00000002ff237819 */ /* 0x000fe40000011423 */
[----:B------:R-:W-:Y:S02]  /*1940*/  LEA.HI R50, R65, R50, RZ, 0x2 ;  /* 0x0000003241327211 */ /* 0x000fe400078f10ff */
[----:B------:R-:W-:Y:S01]  /*1950*/  LEA.HI R48, R57, R48, RZ, 0x2 ;  /* 0x0000003039307211 */ /* 0x000fe200078f10ff */
[----:B------:R-:W-:Y:S01]  /*1960*/  IMAD R35, R35, 0x28, R0 ;  /* 0x0000002823237824 */ /* 0x000fe200078e0200 */
[----:B------:R-:W-:Y:S02]  /*1970*/  SHF.R.S32.HI R65, RZ, 0x1f, R54 ;  /* 0x0000001fff417819 */ /* 0x000fe40000011436 */
[----:B------:R-:W-:Y:S02]  /*1980*/  IADD3 R34, R34, 0x1c, RZ ;  /* 0x0000001c22227810 */ /* 0x000fe40007ffe0ff */
[----:B------:R-:W-:-:S02]  /*1990*/  SHF.R.S32.HI R57, RZ, 0x2, R42 ;  /* 0x00000002ff397819 */ /* 0x000fc4000001142a */
[----:B------:R-:W-:Y:S02]  /*19a0*/  LEA.HI R54, R65, R54, RZ, 0x2 ;  /* 0x0000003641367211 */ /* 0x000fe400078f10ff */
[----:B------:R-:W-:Y:S01]  /*19b0*/  SHF.R.S32.HI R67, RZ, 0x1f, R34 ;  /* 0x0000001fff437819 */ /* 0x000fe20000011422 */
[----:B------:R-:W-:Y:S01]  /*19c0*/  IMAD R57, R57, 0x28, R0 ;  /* 0x0000002839397824 */ /* 0x000fe200078e0200 */
        /* <DEDUP_REMOVED lines=21> */
[C---:B------:R-:W-:Y:S01]  /*1b20*/  LEA R81, R12.reuse, R81, 0x3 ;  /* 0x000000510c517211 */ /* 0x040fe200078e18ff */
[----:B------:R-:W4:Y:S01]  /*1b30*/  LDS.64 R78, [R79] ;  /* 0x000000004f4e7984 */ /* 0x000f220000000a00 */
[----:B------:R-:W-:Y:S01]  /*1b40*/  ISETP.GE.U32.AND P0, PT, R87, 0xa0, PT ;  /* 0x000000a05700780c */ /* 0x000fe20003f06070 */
[----:B------:R-:W-:Y:S01]  /*1b50*/  IMAD R85, R85, 0x28, R0 ;  /* 0x0000002855557824 */ /* 0x000fe200078e0200 */
[C---:B------:R-:W-:Y:S02]  /*1b60*/  LEA R83, R12.reuse, R83, 0x3 ;  /* 0x000000530c537211 */ /* 0x040fe400078e18ff */
[----:B------:R-:W4:Y:S02]  /*1b70*/  LDS.64 R80, [R81] ;  /* 0x0000000051507984 */ /* 0x000f240000000a00 */
[----:B------:R-:W-:-:S02]  /*1b80*/  LEA R85, R12, R85, 0x3 ;  /* 0x000000550c557211 */ /* 0x000fc400078e18ff */
        /* <DEDUP_REMOVED lines=19> */
.L_x_1760:
[----:B------:R-:W-:Y:S05]  /*1cc0*/  BSYNC B0 ;  /* 0x0000000000007941 */ /* 0x000fea0003800000 */
.L_x_1759:
        /* <DEDUP_REMOVED lines=11> */
[----:B------:R-:W0:Y:S01]  /*1d80*/  LDC.64 R56, c[0x0][0x248] ;  /* 0x00009200ff387b82 */ /* 0x000e220000000a00 */
[----:B------:R-:W-:Y:S01]  /*1d90*/  ULDC UR6, c[0x0][0x10] ;  /* 0x0000040000067ab9 */ /* 0x000fe20000000800 */
[----:B------:R-:W-:Y:S01]  /*1da0*/  LOP3.LUT R65, R92, 0x3, RZ, 0xc0, !PT ;  /* 0x000000035c417812 */ /* 0x000fe200078ec0ff */
[----:B------:R-:W-:-:S03]  /*1db0*/  UIMAD UR6, UR6, UR4, UR7 ;  /* 0x00000004060672a4 */ /* 0x000fc6000f8e0207 */
[----:B------:R-:W-:-:S03]  /*1dc0*/  LOP3.LUT R65, R65, 0x7ffffffc, R86, 0xf8, !PT ;  /* 0x7ffffffc41417812 */ /* 0x000fc600078ef856 */
[----:B------:R-:W-:-:S04]  /*1dd0*/  MOV R0, UR6 ;  /* 0x0000000600007c02 */ /* 0x000fc80008000f00 */
[----:B------:R-:W-:-:S04]  /*1de0*/  LEA R65, R0, R65, 0x3 ;  /* 0x0000004100417211 */ /* 0x000fc800078e18ff */
[----:B------:R-:W-:-:S05]  /*1df0*/  SHF.L.U32 R65, R65, 0x1, RZ ;  /* 0x0000000141417819 */ /* 0x000fca00000006ff */
[----:B0-----:R-:W-:-:S05]  /*1e00*/  IMAD.WIDE.U32 R56, R65, 0x4, R56 ;  /* 0x0000000441387825 */ /* 0x001fca00078e0038 */
[----:B------:R0:W-:Y:S02]  /*1e10*/  STG.E.64 desc[UR12][R56.64], R34 ;  /* 0x0000002238007986 */ /* 0x0001e4000c101b0c */
.L_x_1763:
[----:B------:R-:W-:Y:S05]  /*1e20*/  BSYNC B0 ;  /* 0x0000000000007941 */ /* 0x000fea0003800000 */
.L_x_1762:
        /* <DEDUP_REMOVED lines=15> */
[----:B0-----:R-:W0:Y:S01]  /*1f20*/  LDC.64 R34, c[0x0][0x250] ;  /* 0x00009400ff227b82 */ /* 0x001e220000000a00 */
[----:B------:R-:W-:Y:S02]  /*1f30*/  MOV R67, UR7 ;  /* 0x0000000700437c02 */ /* 0x000fe40008000f00 */
        /* <DEDUP_REMOVED lines=8> */
.L_x_1765:
[----:B------:R-:W2:Y:S04]  /*1fc0*/  LD.E.STRONG.GPU R56, desc[UR12][R34.64] ;  /* 0x0000000c22387980 */ /* 0x000ea8000c10f900 */
[----:B--2---:R-:W-:Y:S01]  /*1fd0*/  CCTL.IVALL ;  /* 0x00000000ff00798f */ /* 0x004fe20002000000 */
[----:B------:R-:W-:Y:S05]  /*1fe0*/  YIELD ;  /* 0x0000000000007946 */ /* 0x000fea0003800000 */
[----:B-----5:R-:W-:-:S04]  /*1ff0*/  LOP3.LUT R56, R56, R57, RZ, 0x3c, !PT ;  /* 0x0000003938387212 */ /* 0x020fc800078e3cff */
[----:B------:R-:W-:-:S13]  /*2000*/  ISETP.GT.AND P2, PT, R56, -0x1, PT ;  /* 0xffffffff3800780c */ /* 0x000fda0003f44270 */
[----:B------:R-:W-:Y:S05]  /*2010*/  @P2 BRA `(.L_x_1765) ;  /* 0xfffffffc00e82947 */ /* 0x000fea000383ffff */
.L_x_1764:
[----:B------:R-:W-:Y:S05]  /*2020*/  WARPSYNC.ALL ;  /* 0x0000000000007948 */ /* 0x000fea0003800000 */
[----:B0-----:R-:W0:Y:S01]  /*2030*/  @!P1 LDC R56, c[0x0][0x10] ;  /* 0x00000400ff389b82 */ /* 0x001e220000000800 */
[----:B------:R-:W-:-:S07]  /*2040*/  MOV R57, UR4 ;  /* 0x0000000400397c02 */ /* 0x000fce0008000f00 */
[----:B------:R-:W-:Y:S01]  /*2050*/  BAR.SYNC.DEFER_BLOCKING 0x0 ;  /* 0x0000000000007b1d */ /* 0x000fe20000010000 */
[----:B------:R-:W-:-:S07]  /*2060*/  @!P1 LOP3.LUT R67, R86, 0x3, RZ, 0xc0, !PT ;  /* 0x0000000356439812 */ /* 0x000fce00078ec0ff */
[----:B------:R-:W1:Y:S01]  /*2070*/  @!P1 LDC.64 R34, c[0x0][0x248] ;  /* 0x00009200ff229b82 */ /* 0x000e620000000a00 */
[----:B------:R-:W-:Y:S01]  /*2080*/  ULDC.64 UR16, c[0x0][0x240] ;  /* 0x0000900000107ab9 */ /* 0x000fe20000000a00 */
[----:B0-----:R-:W-:Y:S01]  /*2090*/  @!P1 IMAD R56, R56, R57, UR7 ;  /* 0x0000000738389e24 */ /* 0x001fe2000f8e0239 */
[----:B------:R-:W-:-:S04]  /*20a0*/  @!P1 LOP3.LUT R57, R86, 0x7ffffffc, RZ, 0xc0, !PT ;  /* 0x7ffffffc56399812 */ /* 0x000fc800078ec0ff */
[----:B------:R-:W-:-:S04]  /*20b0*/  @!P1 LEA R56, R56, R57, 0x3 ;  /* 0x0000003938389211 */ /* 0x000fc800078e18ff */
[----:B------:R-:W-:-:S04]  /*20c0*/  @!P1 IADD3 R56, R67, R56, RZ ;  /* 0x0000003843389210 */ /* 0x000fc80007ffe0ff */
        /* <DEDUP_REMOVED lines=16> */
[----:B------:R-:W-:Y:S02]  /*21d0*/  @!P0 SHF.L.U32 R56, R86, 0x1, RZ ;  /* 0x0000000156388819 */ /* 0x000fe400000006ff */
[----:B0-----:R-:W-:Y:S01]  /*21e0*/  @!P0 LEA R57, R64, R57, 0x18 ;  /* 0x0000003940398211 */ /* 0x001fe200078ec0ff */
[----:B------:R-:W0:Y:S01]  /*21f0*/  SHFL.BFLY PT, R60, R67, 0x1, 0x1f ;  /* 0x0c201f00433c7f89 */ /* 0x000e2200000e0000 */
[----:B------:R-:W-:-:S04]  /*2200*/  @!P0 LOP3.LUT R56, R56, 0xfffffff8, RZ, 0xc0, !PT ;  /* 0xfffffff838388812 */ /* 0x000fc800078ec0ff */
[----:B------:R-:W-:Y:S01]  /*2210*/  @!P0 IADD3 R56, R56, R57, RZ ;  /* 0x0000003938388210 */ /* 0x000fe20007ffe0ff */
[----:B-1----:R-:W-:-:S04]  /*2220*/  FADD.FTZ R34, R58, R79 ;  /* 0x0000004f3a227221 */ /* 0x002fc80000010000 */
[----:B------:R-:W-:Y:S01]  /*2230*/  @!P0 FMUL.FTZ R34, R34, 2.4414062863797880709e-05 ;  /* 0x37cccccd22228820 */ /* 0x000fe20000410000 */
[----:B0-----:R-:W-:-:S03]  /*2240*/  FADD.FTZ R60, R67, R60 ;  /* 0x0000003c433c7221 */ /* 0x001fc60000010000 */
        /* <DEDUP_REMOVED lines=20> */
[----:B------:R-:W-:-:S04]  /*2390*/  IADD3 R56, R86, UR11, RZ ;  /* 0x0000000b56387c10 */ /* 0x000fc8000fffe0ff */
[----:B------:R-:W-:-:S04]  /*23a0*/  IADD3 R57, P0, R56, UR6, RZ ;  /* 0x0000000638397c10 */ /* 0x000fc8000ff1e0ff */
[----:B------:R-:W-:Y:S02]  /*23b0*/  LEA.HI.X.SX32 R58, R56, UR8, 0x1, P0 ;  /* 0x00000008383a7c11 */ /* 0x000fe400080f0eff */
[----:B------:R-:W-:-:S04]  /*23c0*/  LEA R56, P0, R57, UR16, 0x3 ;  /* 0x0000001039387c11 */ /* 0x000fc8000f8018ff */
[----:B------:R-:W-:-:S05]  /*23d0*/  LEA.HI.X R57, R57, UR17, R58, 0x3, P0 ;  /* 0x0000001139397c11 */ /* 0x000fca00080f1c3a */
[----:B0-----:R0:W-:Y:S04]  /*23e0*/  STG.E.64 desc[UR12][R56.64], R34 ;  /* 0x0000002238007986 */ /* 0x0011e8000c101b0c */
.L_x_1767:
[----:B------:R-:W-:Y:S05]  /*23f0*/  BSYNC B0 ;  /* 0x0000000000007941 */ /* 0x000fea0003800000 */
.L_x_1766:
[----:B------:R-:W1:Y:S01]  /*2400*/  S2UR UR11, SR_CgaCtaId ;  /* 0x00000000000b79c3 */ /* 0x000e620000008800 */
[----:B------:R-:W-:Y:S01]  /*2410*/  ULOP3.LUT UR6, UR9, 0x7, URZ, 0xc0, !UPT ;  /* 0x0000000709067892 */ /* 0x000fe2000f8ec03f */
[----:B------:R-:W-:Y:S01]  /*2420*/  SHF.L.U32 R79, R54, 0x10, RZ ;  /* 0x00000010364f7819 */ /* 0x000fe200000006ff */
[----:B------:R-:W-:Y:S01]  /*2430*/  USHF.L.U32 UR8, UR9, 0x1, URZ ;  /* 0x0000000109087899 */ /* 0x000fe2000800063f */
[----:B------:R-:W-:Y:S01]  /*2440*/  SHF.L.U32 R65, R65, 0x10, RZ ;  /* 0x0000001041417819 */ /* 0x000fe200000006ff */
[----:B------:R-:W-:Y:S01]  /*2450*/  UIMAD UR6, UR6, 0x140, URZ ;  /* 0x00000140060678a4 */ /* 0x000fe2000f8e023f */
[----:B------:R-:W-:Y:S01]  /*2460*/  SHF.L.U32 R66, R66, 0x10, RZ ;  /* 0x0000001042427819 */ /* 0x000fe200000006ff */
[----:B------:R-:W-:Y:S01]  /*2470*/  ULOP3.LUT UR8, UR8, 0xe, URZ, 0xc0, !UPT ;  /* 0x0000000e08087892 */ /* 0x000fe2000f8ec03f */
[----:B0-----:R-:W-:Y:S01]  /*2480*/  SHF.L.U32 R57, R62, 0x10, RZ ;  /* 0x000000103e397819 */ /* 0x001fe200000006ff */
[----:B------:R-:W-:Y:S01]  /*2490*/  ULDC.64 UR16, c[0x0][0x210] ;  /* 0x0000840000107ab9 */ /* 0x000fe20000000a00 */
[----:B------:R-:W-:Y:S01]  /*24a0*/  SHF.L.U32 R25, R25, 0x10, RZ ;  /* 0x0000001019197819 */ /* 0x000fe200000006ff */
[----:B------:R-:W-:Y:S01]  /*24b0*/  ULOP3.LUT UR4, UR4, 0x1, URZ, 0x3c, !UPT ;  /* 0x0000000104047892 */ /* 0x000fe2000f8e3c3f */
[----:B------:R-:W-:Y:S01]  /*24c0*/  LEA R56, R52, UR6, 0x2 ;  /* 0x0000000634387c11 */ /* 0x000fe2000f8e10ff */
[----:B------:R-:W-:Y:S01]  /*24d0*/  UMOV UR6, 0x400 ;  /* 0x0000040000067882 */ /* 0x000fe20000000000 */
[----:B------:R-:W-:Y:S01]  /*24e0*/  IADD3 R52, RZ, -UR8, RZ ;  /* 0x80000008ff347c10 */ /* 0x000fe2000fffe0ff */
[----:B------:R-:W-:Y:S01]  /*24f0*/  UIADD3 UR6, UR6, 0xc80, URZ ;  /* 0x00000c8006067890 */ /* 0x000fe2000fffe03f */
[----:B------:R-:W-:Y:S01]  /*2500*/  SHF.L.U32 R63, R63, 0x10, RZ ;  /* 0x000000103f3f7819 */ /* 0x000fe200000006ff */
[----:B------:R-:W-:Y:S01]  /*2510*/  IMAD.WIDE.U32 R34, R56, -0x33333333, RZ ;  /* 0xcccccccd38227825 */ /* 0x000fe200078e00ff */
[----:B------:R-:W-:-:S02]  /*2520*/  MOV R34, R52 ;  /* 0x0000003400227202 */ /* 0x000fc40000000f00 */
[----:B------:R-:W-:Y:S02]  /*2530*/  SHF.L.U32 R62, R31, 0x10, RZ ;  /* 0x000000101f3e7819 */ /* 0x000fe400000006ff */
[----:B------:R-:W-:Y:S01]  /*2540*/  LEA.HI R34, R35, R34, RZ, 0x19 ;  /* 0x0000002223227211 */ /* 0x000fe200078fc8ff */
[----:B-1----:R-:W-:Y:S01]  /*2550*/  ULEA UR6, UR11, UR6, 0x18 ;  /* 0x000000060b067291 */ /* 0x002fe2000f8ec03f */
[----:B------:R-:W-:Y:S02]  /*2560*/  SHF.L.U32 R70, R69, 0x10, RZ ;  /* 0x0000001045467819 */ /* 0x000fe400000006ff */
[----:B------:R-:W-:Y:S02]  /*2570*/  SHF.L.U32 R85, R28, 0x10, RZ ;  /* 0x000000101c557819 */ /* 0x000fe400000006ff */
[----:B------:R-:W-:Y:S02]  /*2580*/  SHF.L.U32 R67, R68, 0x10, RZ ;  /* 0x0000001044437819 */ /* 0x000fe400000006ff */
[----:B------:R-:W-:Y:S01]  /*2590*/  LEA R34, R34, UR6, 0x3 ;  /* 0x0000000622227c11 */ /* 0x000fe2000f8e18ff */
[----:B------:R-:W-:Y:S01]  /*25a0*/  ULDC UR6, c[0x0][0x230] ;  /* 0x00008c0000067ab9 */ /* 0x000fe20000000800 */
[----:B------:R-:W-:-:S02]  /*25b0*/  SHF.L.U32 R83, R24, 0x10, RZ ;  /* 0x0000001018537819 */ /* 0x000fc400000006ff */
[----:B------:R-:W-:Y:S02]  /*25c0*/  SHF.L.U32 R69, R48, 0x10, RZ ;  /* 0x0000001030457819 */ /* 0x000fe400000006ff */
[----:B------:R-:W0:Y:S01]  /*25d0*/  LDS.64 R34, [R34] ;  /* 0x0000000022227984 */ /* 0x000e220000000a00 */
[----:B------:R-:W-:Y:S02]  /*25e0*/  SHF.L.U32 R68, R46, 0x10, RZ ;  /* 0x000000102e447819 */ /* 0x000fe400000006ff */
[----:B------:R-:W-:Y:S02]  /*25f0*/  SHF.L.U32 R81, R14, 0x10, RZ ;  /* 0x000000100e517819 */ /* 0x000fe400000006ff */
[----:B------:R-:W-:Y:S01]  /*2600*/  SHF.L.U32 R27, R27, 0x10, RZ ;  /* 0x000000101b1b7819 */ /* 0x000fe200000006ff */
[----:B0-----:R-:W-:Y:S01]  /*2610*/  FADD.FTZ R64, R35, UR6 ;  /* 0x0000000623407e21 */ /* 0x001fe20008010000 */
[----:B------:R-:W-:Y:S01]  /*2620*/  FADD.FTZ R79, -R34, R79 ;  /* 0x0000004f224f7221 */ /* 0x000fe20000010100 */
[--C-:B------:R-:W-:Y:S01]  /*2630*/  FADD.FTZ R25, R25, -R34.reuse ;  /* 0x8000002219197221 */ /* 0x100fe20000010000 */
[--C-:B------:R-:W-:Y:S01]  /*2640*/  FADD.FTZ R63, R63, -R34.reuse ;  /* 0x800000223f3f7221 */ /* 0x100fe20000010000 */
[--C-:B------:R-:W-:Y:S01]  /*2650*/  FADD.FTZ R57, R57, -R34.reuse ;  /* 0x8000002239397221 */ /* 0x100fe20000010000 */
[----:B------:R-:W-:Y:S01]  /*2660*/  SHF.L.U32 R35, R30, 0x10, RZ ;  /* 0x000000101e237819 */ /* 0x000fe200000006ff */
[----:B------:R-:W0:Y:S01]  /*2670*/  MUFU.RSQ R64, R64 ;  /* 0x0000004000407308 */ /* 0x000e220000001400 */
[----:B------:R-:W-:Y:S01]  /*2680*/  FADD.FTZ R81, -R34, R81 ;  /* 0x0000005122517221 */ /* 0x000fe20000010100 */
[----:B------:R-:W-:Y:S01]  /*2690*/  USHF.R.U64 UR6, UR9, 0x3, UR5 ;  /* 0x0000000309067899 */ /* 0x000fe20008001205 */
[----:B------:R-:W-:Y:S01]  /*26a0*/  FADD.FTZ R27, R27, -R34 ;  /* 0x800000221b1b7221 */ /* 0x000fe20000010000 */
[C---:B0-----:R-:W-:Y:S01]  /*26b0*/  FMUL.FTZ R79, R64.reuse, R79 ;  /* 0x0000004f404f7220 */ /* 0x041fe20000410000 */
[C---:B------:R-:W-:Y:S01]  /*26c0*/  FMUL.FTZ R25, R64.reuse, R25 ;  /* 0x0000001940197220 */ /* 0x040fe20000410000 */
[----:B------:R-:W-:Y:S01]  /*26d0*/  FMUL.FTZ R63, R64, R63 ;  /* 0x0000003f403f7220 */ /* 0x000fe20000410000 */
[----:B------:R-:W-:Y:S01]  /*26e0*/  FMUL.FTZ R30, R57, R64 ;  /* 0x00000040391e7220 */ /* 0x000fe20000410000 */
[----:B------:R-:W-:Y:S01]  /*26f0*/  FFMA.FTZ R31, R79, R65, R66 ;  /* 0x000000414f1f7223 */ /* 0x000fe20000010042 */
[----:B------:R-:W-:Y:S01]  /*2700*/  SHF.L.U32 R79, R50, 0x10, RZ ;  /* 0x00000010324f7819 */ /* 0x000fe200000006ff */
[--C-:B------:R-:W-:Y:S01]  /*2710*/  FFMA.FTZ R48, R70, R25, R62.reuse ;  /* 0x0000001946307223 */ /* 0x100fe2000001003e */
[----:B------:R-:W-:Y:S01]  /*2720*/  FFMA.FTZ R24, R63, R70, R62 ;  /* 0x000000463f187223 */ /* 0x000fe2000001003e */
[--C-:B------:R-:W-:Y:S01]  /*2730*/  FADD.FTZ R25, R85, -R34.reuse ;  /* 0x8000002255197221 */ /* 0x100fe20000010000 */
[----:B------:R-:W-:Y:S01]  /*2740*/  FADD.FTZ R63, R83, -R34 ;  /* 0x80000022533f7221 */ /* 0x000fe20000010000 */
[----:B------:R-:W-:Y:S01]  /*2750*/  FADD.FTZ R79, -R34, R79 ;  /* 0x0000004f224f7221 */ /* 0x000fe20000010100 */
[----:B------:R-:W-:Y:S01]  /*2760*/  FFMA.FTZ R30, R30, R67, R35 ;  /* 0x000000431e1e7223 */ /* 0x000fe20000010023 */
[C---:B------:R-:W-:Y:S01]  /*2770*/  FMUL.FTZ R50, R64.reuse, R25 ;  /* 0x0000001940327220 */ /* 0x040fe20000410000 */
[C---:B------:R-:W-:Y:S01]  /*2780*/  FMUL.FTZ R46, R64.reuse, R63 ;  /* 0x0000003f402e7220 */ /* 0x040fe20000410000 */
[C---:B------:R-:W-:Y:S01]  /*2790*/  FMUL.FTZ R79, R64.reuse, R79 ;  /* 0x0000004f404f7220 */ /* 0x040fe20000410000 */
[----:B------:R-:W-:Y:S01]  /*27a0*/  SHF.L.U32 R25, R29, 0x10, RZ ;  /* 0x000000101d197819 */ /* 0x000fe200000006ff */
[----:B------:R-:W-:Y:S01]  /*27b0*/  FMUL.FTZ R81, R64, R81 ;  /* 0x0000005140517220 */ /* 0x000fe20000410000 */
[----:B------:R-:W-:Y:S01]  /*27c0*/  FMUL.FTZ R57, R30, -1.4426950216293334961 ;  /* 0xbfb8aa3b1e397820 */ /* 0x000fe20000410000 */
[----:B------:R-:W-:Y:S01]  /*27d0*/  FFMA.FTZ R14, R79, R69, R68 ;  /* 0x000000454f0e7223 */ /* 0x000fe20000010044 */
[----:B------:R-:W-:Y:S01]  /*27e0*/  SHF.L.U32 R83, R18, 0x10, RZ ;  /* 0x0000001012537819 */ /* 0x000fe200000006ff */
[----:B------:R-:W-:Y:S01]  /*27f0*/  FADD.FTZ R25, R25, -R34 ;  /* 0x8000002219197221 */ /* 0x000fe20000010000 */
[----:B------:R-:W-:Y:S01]  /*2800*/  FFMA.FTZ R18, R65, R81, R66 ;  /* 0x0000005141127223 */ /* 0x000fe20000010042 */
[----:B------:R-:W-:Y:S01]  /*2810*/  FMUL.FTZ R63, R14, -1.4426950216293334961 ;  /* 0xbfb8aa3b0e3f7820 */ /* 0x000fe20000410000 */
[----:B------:R-:W-:Y:S01]  /*2820*/  FMUL.FTZ R58, R31, -1.4426950216293334961 ;  /* 0xbfb8aa3b1f3a7820 */ /* 0x000fe20000410000 */
[----:B------:R-:W-:Y:S01]  /*2830*/  FMUL.FTZ R25, R64, R25 ;  /* 0x0000001940197220 */ /* 0x000fe20000410000 */
[----:B------:R-:W-:Y:S01]  /*2840*/  FADD.FTZ R83, -R34, R83 ;  /* 0x0000005322537221 */ /* 0x000fe20000010100 */
[----:B------:R-:W-:Y:S01]  /*2850*/  SHF.L.U32 R81, R42, 0x10, RZ ;  /* 0x000000102a517819 */ /* 0x000fe200000006ff */
[----:B------:R-:W0:Y:S01]  /*2860*/  MUFU.EX2 R57, R57 ;  /* 0x0000003900397308 */ /* 0x000e220000000800 */
[----:B------:R-:W-:Y:S01]  /*2870*/  FMUL.FTZ R80, R24, -1.4426950216293334961 ;  /* 0xbfb8aa3b18507820 */ /* 0x000fe20000410000 */
[----:B------:R-:W-:Y:S01]  /*2880*/  FMUL.FTZ R72, R18, -1.4426950216293334961 ;  /* 0xbfb8aa3b12487820 */ /* 0x000fe20000410000 */
[----:B------:R-:W-:Y:S01]  /*2890*/  SHF.L.U32 R29, R44, 0x10, RZ ;  /* 0x000000102c1d7819 */ /* 0x000fe200000006ff */
[----:B------:R-:W-:Y:S01]  /*28a0*/  FFMA.FTZ R44, R70, R25, R62 ;  /* 0x00000019462c7223 */ /* 0x000fe2000001003e */
[----:B------:R-:W-:Y:S01]  /*28b0*/  FMUL.FTZ R83, R64, R83 ;  /* 0x0000005340537220 */ /* 0x000fe20000410000 */
[----:B------:R-:W-:Y:S01]  /*28c0*/  FADD.FTZ R81, -R34, R81 ;  /* 0x0000005122517221 */ /* 0x000fe20000010100 */
[----:B------:R-:W-:Y:S01]  /*28d0*/  FFMA.FTZ R46, R67, R46, R35 ;  /* 0x0000002e432e7223 */ /* 0x000fe20000010023 */
[----:B------:R-:W1:Y:S01]  /*28e0*/  MUFU.EX2 R63, R63 ;  /* 0x0000003f003f7308 */ /* 0x000e620000000800 */
[----:B------:R-:W-:Y:S01]  /*28f0*/  FMUL.FTZ R28, R44, -1.4426950216293334961 ;  /* 0xbfb8aa3b2c1c7820 */ /* 0x000fe20000410000 */
[----:B------:R-:W-:Y:S01]  /*2900*/  FFMA.FTZ R42, R69, R83, R68 ;  /* 0x00000053452a7223 */ /* 0x000fe20000010044 */
[----:B------:R-:W-:Y:S01]  /*2910*/  FMUL.FTZ R54, R64, R81 ;  /* 0x0000005140367220 */ /* 0x000fe20000410000 */
[----:B------:R-:W-:Y:S01]  /*2920*/  FADD.FTZ R29, -R34, R29 ;  /* 0x0000001d221d7221 */ /* 0x000fe20000010100 */
[----:B------:R-:W-:Y:S01]  /*2930*/  FMUL.FTZ R79, R46, -1.4426950216293334961 ;  /* 0xbfb8aa3b2e4f7820 */ /* 0x000fe20000410000 */
[----:B------:R-:W-:Y:S01]  /*2940*/  FMUL.FTZ R76, R48, -1.4426950216293334961 ;  /* 0xbfb8aa3b304c7820 */ /* 0x000fe20000410000 */
[----:B------:R-:W-:Y:S01]  /*2950*/  FMUL.FTZ R78, R42, -1.4426950216293334961 ;  /* 0xbfb8aa3b2a4e7820 */ /* 0x000fe20000410000 */
[----:B------:R-:W2:Y:S01]  /*2960*/  MUFU.EX2 R58, R58 ;  /* 0x0000003a003a7308 */ /* 0x000ea20000000800 */
[----:B------:R-:W-:Y:S01]  /*2970*/  FFMA.FTZ R54, R65, R54, R66 ;  /* 0x0000003641367223 */ /* 0x000fe20000010042 */
[C---:B------:R-:W-:Y:S01]  /*2980*/  FMUL.FTZ R29, R64.reuse, R29 ;  /* 0x0000001d401d7220 */ /* 0x040fe20000410000 */
[----:B------:R-:W-:Y:S01]  /*2990*/  FFMA.FTZ R50, R67, R50, R35 ;  /* 0x0000003243327223 */ /* 0x000fe20000010023 */
[----:B------:R-:W-:Y:S01]  /*29a0*/  FMUL.FTZ R27, R64, R27 ;  /* 0x0000001b401b7220 */ /* 0x000fe20000410000 */
[----:B------:R-:W-:Y:S01]  /*29b0*/  FMUL.FTZ R60, R54, -1.4426950216293334961 ;  /* 0xbfb8aa3b363c7820 */ /* 0x000fe20000410000 */
[----:B------:R-:W-:Y:S01]  /*29c0*/  FFMA.FTZ R52, R69, R29, R68 ;  /* 0x0000001d45347223 */ /* 0x000fe20000010044 */
[----:B0-----:R-:W-:Y:S01]  /*29d0*/  FADD.FTZ R29, R57, 1 ;  /* 0x3f800000391d7421 */ /* 0x001fe20000010000 */
[----:B------:R-:W0:Y:S01]  /*29e0*/  MUFU.EX2 R80, R80 ;  /* 0x0000005000507308 */ /* 0x000e220000000800 */
[----:B-1----:R-:W-:Y:S01]  /*29f0*/  FADD.FTZ R63, R63, 1 ;  /* 0x3f8000003f3f7421 */ /* 0x002fe20000010000 */
[----:B------:R-:W-:Y:S01]  /*2a00*/  SHF.R.S32.HI R57, RZ, 0x1f, R56 ;  /* 0x0000001fff397819 */ /* 0x000fe20000011438 */
[----:B------:R-:W-:Y:S01]  /*2a10*/  FMUL.FTZ R74, R50, -1.4426950216293334961 ;  /* 0xbfb8aa3b324a7820 */ /* 0x000fe20000410000 */
[----:B------:R-:W-:-:S04]  /*2a20*/  FMUL.FTZ R25, R52, -1.4426950216293334961 ;  /* 0xbfb8aa3b34197820 */ /* 0x000fc80000410000 */
[----:B------:R-:W1:Y:S01]  /*2a30*/  MUFU.EX2 R72, R72 ;  /* 0x0000004800487308 */ /* 0x000e620000000800 */
[----:B--2---:R-:W-:-:S07]  /*2a40*/  FADD.FTZ R58, R58, 1 ;  /* 0x3f8000003a3a7421 */ /* 0x004fce0000010000 */
[----:B------:R-:W-:Y:S01]  /*2a50*/  MUFU.EX2 R28, R28 ;  /* 0x0000001c001c7308 */ /* 0x000fe20000000800 */
[----:B0-----:R-:W-:-:S07]  /*2a60*/  FADD.FTZ R80, R80, 1 ;  /* 0x3f80000050507421 */ /* 0x001fce0000010000 */
[----:B------:R-:W0:Y:S01]  /*2a70*/  MUFU.EX2 R79, R79 ;  /* 0x0000004f004f7308 */ /* 0x000e220000000800 */
[----:B-1----:R-:W-:-:S07]  /*2a80*/  FADD.FTZ R72, R72, 1 ;  /* 0x3f80000048487421 */ /* 0x002fce0000010000 */
[----:B------:R-:W1:Y:S08]  /*2a90*/  MUFU.EX2 R76, R76 ;  /* 0x0000004c004c7308 */ /* 0x000e700000000800 */
[----:B------:R-:W2:Y:S01]  /*2aa0*/  MUFU.EX2 R78, R78 ;  /* 0x0000004e004e7308 */ /* 0x000ea20000000800 */
[----:B0-----:R-:W-:-:S07]  /*2ab0*/  FADD.FTZ R79, R79, 1 ;  /* 0x3f8000004f4f7421 */ /* 0x001fce0000010000 */
[----:B------:R0:W3:Y:S01]  /*2ac0*/  MUFU.RCP R87, R63 ;  /* 0x0000003f00577308 */ /* 0x0000e20000001000 */
[----:B-1----:R-:W-:-:S07]  /*2ad0*/  FADD.FTZ R76, R76, 1 ;  /* 0x3f8000004c4c7421 */ /* 0x002fce0000010000 */
[----:B------:R-:W1:Y:S01]  /*2ae0*/  MUFU.EX2 R60, R60 ;  /* 0x0000003c003c7308 */ /* 0x000e620000000800 */
[----:B0-----:R-:W-:Y:S01]  /*2af0*/  MOV R63, UR6 ;  /* 0x00000006003f7c02 */ /* 0x001fe20008000f00 */
[----:B------:R-:W-:Y:S01]  /*2b00*/  USHF.R.U32.HI UR6, URZ, 0x3, UR5 ;  /* 0x000000033f067899 */ /* 0x000fe20008011605 */
[----:B--2---:R-:W-:-:S03]  /*2b10*/  FADD.FTZ R78, R78, 1 ;  /* 0x3f8000004e4e7421 */ /* 0x004fc60000010000 */
[----:B------:R-:W-:Y:S01]  /*2b20*/  IMAD.WIDE.U32 R56, R63, 0xa0000, R56 ;  /* 0x000a00003f387825 */ /* 0x000fe200078e0038 */
[----:B------:R-:W-:Y:S01]  /*2b30*/  UIMAD UR6, UR6, 0xa0000, URZ ;  /* 0x000a0000060678a4 */ /* 0x000fe2000f8e023f */
[----:B------:R-:W0:Y:S02]  /*2b40*/  MUFU.RCP R29, R29 ;  /* 0x0000001d001d7308 */ /* 0x000e240000001000 */
[----:B---3--:R-:W-:Y:S01]  /*2b50*/  FMUL.FTZ R14, R14, R87 ;  /* 0x000000570e0e7220 */ /* 0x008fe20000410000 */
[-C--:B------:R-:W-:Y:S02]  /*2b60*/  IADD3 R73, P1, R73, R56.reuse, RZ ;  /* 0x0000003849497210 */ /* 0x080fe40007f3e0ff */
[----:B------:R-:W-:Y:S01]  /*2b70*/  IADD3 R63, R57, UR6, RZ ;  /* 0x00000006393f7c10 */ /* 0x000fe2000fffe0ff */
[----:B------:R-:W-:Y:S01]  /*2b80*/  UIADD3 UR6, UP0, UR9, 0x4a, URZ ;  /* 0x0000004a09067890 */ /* 0x000fe2000ff1e03f */
[-C--:B------:R-:W-:Y:S01]  /*2b90*/  IADD3 R53, P6, R53, R56.reuse, RZ ;  /* 0x0000003835357210 */ /* 0x080fe20007fde0ff */
[----:B------:R-:W2:Y:S01]  /*2ba0*/  MUFU.EX2 R74, R74 ;  /* 0x0000004a004a7308 */ /* 0x000ea20000000800 */
[----:B-1----:R-:W-:Y:S01]  /*2bb0*/  FADD.FTZ R60, R60, 1 ;  /* 0x3f8000003c3c7421 */ /* 0x002fe20000010000 */
[-C--:B------:R-:W-:Y:S01]  /*2bc0*/  IADD3 R59, P2, R59, R56.reuse, RZ ;  /* 0x000000383b3b7210 */ /* 0x080fe20007f5e0ff */
[----:B------:R-:W-:Y:S01]  /*2bd0*/  UIADD3.X UR5, URZ, UR5, URZ, UP0, !UPT ;  /* 0x000000053f057290 */ /* 0x000fe200087fe43f */
[----:B------:R-:W-:Y:S01]  /*2be0*/  IADD3 R55, P4, R55, R56, RZ ;  /* 0x0000003837377210 */ /* 0x000fe20007f9e0ff */
[----:B------:R-:W-:-:S02]  /*2bf0*/  UISETP.GE.U32.AND UP0, UPT, UR6, UR14, UPT ;  /* 0x0000000e0600728c */ /* 0x000fc4000bf06070 */
[----:B------:R-:W-:Y:S01]  /*2c00*/  UMOV UR9, UR6 ;  /* 0x0000000600097c82 */ /* 0x000fe20008000000 */
[----:B------:R-:W1:Y:S01]  /*2c10*/  MUFU.RCP R58, R58 ;  /* 0x0000003a003a7308 */ /* 0x000e620000001000 */
[----:B0-----:R-:W-:Y:S01]  /*2c20*/  FMUL.FTZ R30, R30, R29 ;  /* 0x0000001d1e1e7220 */ /* 0x001fe20000410000 */
[----:B------:R-:W-:-:S06]  /*2c30*/  UISETP.GE.AND.EX UP0, UPT, UR5, UR10, UPT, UP0 ;  /* 0x0000000a0500728c */ /* 0x000fcc000bf06300 */
[----:B------:R-:W0:Y:S01]  /*2c40*/  MUFU.RCP R89, R80 ;  /* 0x0000005000597308 */ /* 0x000e220000001000 */
[----:B--2---:R-:W-:-:S07]  /*2c50*/  FADD.FTZ R74, R74, 1 ;  /* 0x3f8000004a4a7421 */ /* 0x004fce0000010000 */
[----:B------:R2:W3:Y:S01]  /*2c60*/  MUFU.RCP R83, R72 ;  /* 0x0000004800537308 */ /* 0x0004e20000001000 */
[----:B-1----:R-:W-:Y:S01]  /*2c70*/  FMUL.FTZ R31, R31, R58 ;  /* 0x0000003a1f1f7220 */ /* 0x002fe20000410000 */
[----:B------:R-:W-:-:S04]  /*2c80*/  IADD3.X R58, RZ, R63, RZ, P1, !PT ;  /* 0x0000003fff3a7210 */ /* 0x000fc80000ffe4ff */
[----:B------:R-:W-:Y:S02]  /*2c90*/  F2FP.BF16.F32.PACK_AB R30, R31, R30 ;  /* 0x0000001e1f1e723e */ /* 0x000fe400000010ff */
[----:B------:R-:W-:Y:S01]  /*2ca0*/  MUFU.EX2 R25, R25 ;  /* 0x0000001900197308 */ /* 0x000fe20000000800 */
[----:B--2---:R-:W-:Y:S01]  /*2cb0*/  IADD3 R72, P0, R77, R56, RZ ;  /* 0x000000384d487210 */ /* 0x004fe20007f1e0ff */
[----:B------:R-:W-:Y:S01]  /*2cc0*/  FADD.FTZ R77, R28, 1 ;  /* 0x3f8000001c4d7421 */ /* 0x000fe20000010000 */
[----:B0-----:R-:W-:Y:S01]  /*2cd0*/  FMUL.FTZ R89, R24, R89 ;  /* 0x0000005918597220 */ /* 0x001fe20000410000 */
[----:B------:R-:W-:Y:S02]  /*2ce0*/  SHF.L.U32 R31, R26, 0x10, RZ ;  /* 0x000000101a1f7819 */ /* 0x000fe400000006ff */
[----:B------:R-:W-:Y:S02]  /*2cf0*/  IADD3.X R29, RZ, R63, RZ, P0, !PT ;  /* 0x0000003fff1d7210 */ /* 0x000fe400007fe4ff */
[----:B------:R-:W0:Y:S01]  /*2d00*/  MUFU.RCP R77, R77 ;  /* 0x0000004d004d7308 */ /* 0x000e220000001000 */
[----:B------:R-:W-:Y:S01]  /*2d10*/  LEA R28, P0, R72, UR16, 0x1 ;  /* 0x00000010481c7c11 */ /* 0x000fe2000f8008ff */
[----:B---3--:R-:W-:Y:S01]  /*2d20*/  FMUL.FTZ R18, R18, R83 ;  /* 0x0000005312127220 */ /* 0x008fe20000410000 */
[----:B------:R-:W-:Y:S01]  /*2d30*/  F2FP.BF16.F32.PACK_AB R89, R14, R89 ;  /* 0x000000590e59723e */ /* 0x000fe200000010ff */
[----:B------:R-:W-:Y:S01]  /*2d40*/  FADD.FTZ R31, R31, -R34 ;  /* 0x800000221f1f7221 */ /* 0x000fe20000010000 */
[----:B------:R-:W-:-:S02]  /*2d50*/  LEA.HI.X R29, R72, UR17, R29, 0x1, P0 ;  /* 0x00000011481d7c11 */ /* 0x000fc400080f0c1d */
[----:B------:R-:W-:Y:S01]  /*2d60*/  PRMT R14, R30, 0x7632, R14 ;  /* 0x000076321e0e7816 */ /* 0x000fe2000000000e */
[----:B------:R-:W1:Y:S01]  /*2d70*/  MUFU.RCP R79, R79 ;  /* 0x0000004f004f7308 */ /* 0x000e620000001000 */
[----:B------:R-:W-:Y:S01]  /*2d80*/  PRMT R83, R21, 0x7632, R83 ;  /* 0x0000763215537816 */ /* 0x000fe20000000053 */
[----:B------:R-:W-:Y:S03]  /*2d90*/  STG.E.U16 desc[UR12][R28.64], R30 ;  /* 0x0000001e1c007986 */ /* 0x000fe6000c10150c */
[----:B------:R-:W-:Y:S01]  /*2da0*/  SHF.L.U32 R83, R83, 0x10, RZ ;  /* 0x0000001053537819 */ /* 0x000fe200000006ff */
[----:B------:R-:W-:Y:S02]  /*2db0*/  STG.E.U16 desc[UR12][R28.64+0x2], R14 ;  /* 0x0000020e1c007986 */ /* 0x000fe4000c10150c */
[----:B------:R-:W2:Y:S01]  /*2dc0*/  MUFU.RCP R85, R76 ;  /* 0x0000004c00557308 */ /* 0x000ea20000001000 */
[----:B0-----:R-:W-:Y:S01]  /*2dd0*/  FMUL.FTZ R77, R44, R77 ;  /* 0x0000004d2c4d7220 */ /* 0x001fe20000410000 */
[----:B------:R-:W-:Y:S01]  /*2de0*/  PRMT R44, R89, 0x7632, R44 ;  /* 0x00007632592c7816 */ /* 0x000fe2000000002c */
[----:B------:R-:W-:Y:S01]  /*2df0*/  STG.E.U16 desc[UR12][R28.64+0x4], R89 ;  /* 0x000004591c007986 */ /* 0x000fe2000c10150c */
[----:B------:R-:W-:-:S03]  /*2e00*/  FADD.FTZ R83, -R34, R83 ;  /* 0x0000005322537221 */ /* 0x000fc60000010100 */
[----:B------:R0:W-:Y:S01]  /*2e10*/  STG.E.U16 desc[UR12][R28.64+0x6], R44 ;  /* 0x0000062c1c007986 */ /* 0x0001e2000c10150c */
[----:B------:R-:W3:Y:S01]  /*2e20*/  MUFU.RCP R81, R78 ;  /* 0x0000004e00517308 */ /* 0x000ee20000001000 */
[----:B-1----:R-:W-:Y:S01]  /*2e30*/  FMUL.FTZ R79, R46, R79 ;  /* 0x0000004f2e4f7220 */ /* 0x002fe20000410000 */
[----:B------:R-:W-:-:S04]  /*2e40*/  FMUL.FTZ R83, R64, R83 ;  /* 0x0000005340537220 */ /* 0x000fc80000410000 */
[----:B------:R-:W-:Y:S02]  /*2e50*/  F2FP.BF16.F32.PACK_AB R79, R18, R79 ;  /* 0x0000004f124f723e */ /* 0x000fe400000010ff */
[----:B------:R-:W1:Y:S01]  /*2e60*/  MUFU.RCP R57, R60 ;  /* 0x0000003c00397308 */ /* 0x000e620000001000 */
[----:B--2---:R-:W-:Y:S01]  /*2e70*/  FMUL.FTZ R85, R48, R85 ;  /* 0x0000005530557220 */ /* 0x004fe20000410000 */
[----:B------:R-:W-:Y:S02]  /*2e80*/  PRMT R18, R79, 0x7632, R18 ;  /* 0x000076324f127816 */ /* 0x000fe40000000012 */
[----:B0-----:R-:W-:Y:S01]  /*2e90*/  SHF.L.U32 R29, R12, 0x10, RZ ;  /* 0x000000100c1d7819 */ /* 0x001fe200000006ff */
[----:B------:R-:W-:-:S03]  /*2ea0*/  FMUL.FTZ R12, R64, R31 ;  /* 0x0000001f400c7220 */ /* 0x000fc60000410000 */
[----:B------:R0:W2:Y:S01]  /*2eb0*/  MUFU.RCP R93, R74 ;  /* 0x0000004a005d7308 */ /* 0x0000a20000001000 */
[----:B---3--:R-:W-:Y:S01]  /*2ec0*/  FMUL.FTZ R42, R42, R81 ;  /* 0x000000512a2a7220 */ /* 0x008fe20000410000 */
[----:B------:R-:W-:Y:S01]  /*2ed0*/  FADD.FTZ R29, -R34, R29 ;  /* 0x0000001d221d7221 */ /* 0x000fe20000010100 */
[----:B------:R-:W-:Y:S01]  /*2ee0*/  FFMA.FTZ R31, R67, R12, R35 ;  /* 0x0000000c431f7223 */ /* 0x000fe20000010023 */
[----:B------:R-:W-:Y:S02]  /*2ef0*/  PRMT R81, R16, 0x7632, R81 ;  /* 0x0000763210517816 */ /* 0x000fe40000000051 */
[----:B------:R-:W-:Y:S01]  /*2f00*/  F2FP.BF16.F32.PACK_AB R85, R42, R85 ;  /* 0x000000552a55723e */ /* 0x000fe200000010ff */
[----:B------:R-:W-:Y:S01]  /*2f10*/  FMUL.FTZ R29, R64, R29 ;  /* 0x0000001d401d7220 */ /* 0x000fe20000410000 */
[----:B------:R-:W-:Y:S01]  /*2f20*/  FMUL.FTZ R12, R31, -1.4426950216293334961 ;  /* 0xbfb8aa3b1f0c7820 */ /* 0x000fe20000410000 */
[----:B0-----:R-:W-:Y:S01]  /*2f30*/  IADD3 R74, P0, R75, R56, RZ ;  /* 0x000000384b4a7210 */ /* 0x001fe20007f1e0ff */
[----:B------:R-:W-:Y:S01]  /*2f40*/  FADD.FTZ R75, R25, 1 ;  /* 0x3f800000194b7421 */ /* 0x000fe20000010000 */
[----:B-1----:R-:W-:Y:S01]  /*2f50*/  FMUL.FTZ R54, R54, R57 ;  /* 0x0000003936367220 */ /* 0x002fe20000410000 */
[----:B------:R-:W-:-:S02]  /*2f60*/  SHF.L.U32 R57, R22, 0x10, RZ ;  /* 0x0000001016397819 */ /* 0x000fc400000006ff */
[----:B------:R-:W-:Y:S01]  /*2f70*/  IADD3.X R25, RZ, R63, RZ, P0, !PT ;  /* 0x0000003fff197210 */ /* 0x000fe200007fe4ff */
[----:B------:R-:W-:Y:S01]  /*2f80*/  MUFU.EX2 R12, R12 ;  /* 0x0000000c000c7308 */ /* 0x000fe20000000800 */
[C---:B------:R-:W-:Y:S01]  /*2f90*/  LEA R72, P0, R73.reuse, UR16, 0x1 ;  /* 0x0000001049487c11 */ /* 0x040fe2000f8008ff */
[----:B--2---:R-:W-:Y:S01]  /*2fa0*/  FMUL.FTZ R93, R50, R93 ;  /* 0x0000005d325d7220 */ /* 0x004fe20000410000 */
[C---:B------:R-:W-:Y:S02]  /*2fb0*/  LEA R24, P1, R74.reuse, UR16, 0x1 ;  /* 0x000000104a187c11 */ /* 0x040fe4000f8208ff */
[----:B------:R-:W-:Y:S02]  /*2fc0*/  LEA.HI.X R73, R73, UR17, R58, 0x1, P0 ;  /* 0x0000001149497c11 */ /* 0x000fe400080f0c3a */
[----:B------:R-:W-:Y:S01]  /*2fd0*/  LEA.HI.X R25, R74, UR17, R25, 0x1, P1 ;  /* 0x000000114a197c11 */ /* 0x000fe200088f0c19 */
[----:B------:R-:W0:Y:S01]  /*2fe0*/  MUFU.RCP R75, R75 ;  /* 0x0000004b004b7308 */ /* 0x000e220000001000 */
[----:B------:R-:W-:Y:S01]  /*2ff0*/  PRMT R14, R85, 0x7632, R14 ;  /* 0x00007632550e7816 */ /* 0x000fe2000000000e */
[----:B------:R-:W-:Y:S01]  /*3000*/  FFMA.FTZ R74, R70, R27, R62 ;  /* 0x0000001b464a7223 */ /* 0x000fe2000001003e */
[----:B------:R-:W-:Y:S01]  /*3010*/  FADD.FTZ R27, R57, -R34 ;  /* 0x80000022391b7221 */ /* 0x000fe20000010000 */
[----:B------:R-:W-:Y:S01]  /*3020*/  STG.E.U16 desc[UR12][R72.64], R79 ;  /* 0x0000004f48007986 */ /* 0x000fe2000c10150c */
[----:B------:R-:W-:Y:S01]  /*3030*/  SHF.L.U32 R57, R21, 0x10, RZ ;  /* 0x0000001015397819 */ /* 0x000fe200000006ff */
[----:B------:R-:W-:Y:S01]  /*3040*/  FMUL.FTZ R89, R74, -1.4426950216293334961 ;  /* 0xbfb8aa3b4a597820 */ /* 0x000fe20000410000 */
[----:B------:R-:W-:Y:S01]  /*3050*/  F2FP.BF16.F32.PACK_AB R93, R54, R93 ;  /* 0x0000005d365d723e */ /* 0x000fe200000010ff */
[----:B------:R1:W-:Y:S01]  /*3060*/  STG.E.U16 desc[UR12][R72.64+0x2], R18 ;  /* 0x0000021248007986 */ /* 0x0003e2000c10150c */
[----:B------:R-:W-:Y:S01]  /*3070*/  PRMT R22, R22, 0x7632, R22 ;  /* 0x0000763216167816 */ /* 0x000fe20000000016 */
[----:B------:R-:W-:Y:S01]  /*3080*/  FADD.FTZ R57, R57, -R34 ;  /* 0x8000002239397221 */ /* 0x000fe20000010000 */
[----:B------:R-:W-:Y:S01]  /*3090*/  IADD3.X R54, RZ, R63, RZ, P6, !PT ;  /* 0x0000003fff367210 */ /* 0x000fe200037fe4ff */
[----:B------:R-:W-:Y:S01]  /*30a0*/  STG.E.U16 desc[UR12][R72.64+0x4], R85 ;  /* 0x0000045548007986 */ /* 0x000fe2000c10150c */
[-C--:B------:R-:W-:Y:S01]  /*30b0*/  IADD3 R48, P6, R47, R56.reuse, RZ ;  /* 0x000000382f307210 */ /* 0x080fe20007fde0ff */
[----:B------:R-:W-:Y:S01]  /*30c0*/  FMUL.FTZ R57, R64, R57 ;  /* 0x0000003940397220 */ /* 0x000fe20000410000 */
[-C--:B------:R-:W-:Y:S01]  /*30d0*/  IADD3 R50, P5, R13, R56.reuse, RZ ;  /* 0x000000380d327210 */ /* 0x080fe20007fbe0ff */
[----:B------:R2:W-:Y:S01]  /*30e0*/  STG.E.U16 desc[UR12][R72.64+0x6], R14 ;  /* 0x0000060e48007986 */ /* 0x0005e2000c10150c */
[----:B0-----:R-:W-:Y:S01]  /*30f0*/  FMUL.FTZ R52, R52, R75 ;  /* 0x0000004b34347220 */ /* 0x001fe20000410000 */
[----:B------:R-:W-:Y:S01]  /*3100*/  FFMA.FTZ R75, R65, R29, R66 ;  /* 0x0000001d414b7223 */ /* 0x000fe20000010042 */
[----:B------:R-:W-:Y:S01]  /*3110*/  SHF.L.U32 R29, R0, 0x10, RZ ;  /* 0x00000010001d7819 */ /* 0x000fe200000006ff */
[----:B------:R-:W-:Y:S01]  /*3120*/  STG.E.U16 desc[UR12][R24.64], R93 ;  /* 0x0000005d18007986 */ /* 0x000fe2000c10150c */
[----:B------:R-:W-:Y:S01]  /*3130*/  PRMT R0, R23, 0x7632, R0 ;  /* 0x0000763217007816 */ /* 0x000fe20000000000 */
[----:B------:R-:W-:Y:S01]  /*3140*/  FMUL.FTZ R90, R75, -1.4426950216293334961 ;  /* 0xbfb8aa3b4b5a7820 */ /* 0x000fe20000410000 */
[----:B-1----:R-:W-:Y:S01]  /*3150*/  PRMT R18, R93, 0x7632, R18 ;  /* 0x000076325d127816 */ /* 0x002fe20000000012 */
[----:B------:R-:W-:Y:S01]  /*3160*/  FADD.FTZ R29, -R34, R29 ;  /* 0x0000001d221d7221 */ /* 0x000fe20000010100 */
[----:B------:R-:W-:Y:S01]  /*3170*/  F2FP.BF16.F32.PACK_AB R52, R52, R77 ;  /* 0x0000004d3434723e */ /* 0x000fe200000010ff */
[----:B------:R-:W-:Y:S01]  /*3180*/  MUFU.EX2 R89, R89 ;  /* 0x0000005900597308 */ /* 0x000fe20000000800 */
[----:B------:R-:W-:Y:S01]  /*3190*/  IADD3.X R47, RZ, R63, RZ, P6, !PT ;  /* 0x0000003fff2f7210 */ /* 0x000fe200037fe4ff */
[C---:B--2---:R-:W-:Y:S01]  /*31a0*/  FMUL.FTZ R72, R64.reuse, R27 ;  /* 0x0000001b40487220 */ /* 0x044fe20000410000 */
[----:B------:R-:W-:Y:S01]  /*31b0*/  SHF.L.U32 R27, R23, 0x10, RZ ;  /* 0x00000010171b7819 */ /* 0x000fe200000006ff */
[----:B------:R-:W-:Y:S01]  /*31c0*/  FMUL.FTZ R29, R64, R29 ;  /* 0x0000001d401d7220 */ /* 0x000fe20000410000 */
[----:B------:R0:W-:Y:S01]  /*31d0*/  STG.E.U16 desc[UR12][R24.64+0x2], R18 ;  /* 0x0000021218007986 */ /* 0x0001e2000c10150c */
[----:B------:R-:W-:Y:S01]  /*31e0*/  IADD3 R43, P6, R43, R56, RZ ;  /* 0x000000382b2b7210 */ /* 0x000fe20007fde0ff */
[----:B------:R-:W-:Y:S01]  /*31f0*/  FFMA.FTZ R72, R67, R72, R35 ;  /* 0x0000004843487223 */ /* 0x000fe20000010023 */
[----:B------:R-:W-:Y:S01]  /*3200*/  FADD.FTZ R23, R27, -R34 ;  /* 0x800000221b177221 */ /* 0x000fe20000010000 */
[----:B------:R-:W-:Y:S01]  /*3210*/  SHF.L.U32 R27, R20, 0x10, RZ ;  /* 0x00000010141b7819 */ /* 0x000fe200000006ff */
[----:B------:R-:W-:Y:S01]  /*3220*/  FFMA.FTZ R73, R69, R29, R68 ;  /* 0x0000001d45497223 */ /* 0x000fe20000010044 */
[----:B------:R-:W-:Y:S01]  /*3230*/  SHF.L.U32 R29, R22, 0x10, RZ ;  /* 0x00000010161d7819 */ /* 0x000fe200000006ff */
[----:B------:R-:W-:Y:S01]  /*3240*/  FMUL.FTZ R23, R64, R23 ;  /* 0x0000001740177220 */ /* 0x000fe20000410000 */
[C---:B------:R-:W-:Y:S01]  /*3250*/  FFMA.FTZ R22, R70.reuse, R57, R62 ;  /* 0x0000003946167223 */ /* 0x040fe2000001003e */
[----:B------:R-:W-:Y:S01]  /*3260*/  FADD.FTZ R21, R27, -R34 ;  /* 0x800000221b157221 */ /* 0x000fe20000010000 */
[-C--:B------:R-:W-:Y:S01]  /*3270*/  IADD3 R57, P3, R49, R56.reuse, RZ ;  /* 0x0000003831397210 */ /* 0x080fe20007f7e0ff */
[----:B------:R-:W-:Y:S01]  /*3280*/  FFMA.FTZ R26, R70, R23, R62 ;  /* 0x00000017461a7223 */ /* 0x000fe2000001003e */
[----:B------:R-:W-:Y:S01]  /*3290*/  SHF.L.U32 R23, R16, 0x10, RZ ;  /* 0x0000001010177819 */ /* 0x000fe200000006ff */
[----:B------:R-:W-:Y:S01]  /*32a0*/  STG.E.U16 desc[UR12][R24.64+0x4], R52 ;  /* 0x0000043418007986 */ /* 0x000fe2000c10150c */
[----:B0-----:R-:W-:Y:S01]  /*32b0*/  PRMT R18, R52, 0x7632, R18 ;  /* 0x0000763234127816 */ /* 0x001fe20000000012 */
[----:B------:R-:W-:Y:S01]  /*32c0*/  FADD.FTZ R29, -R34, R29 ;  /* 0x0000001d221d7221 */ /* 0x000fe20000010100 */
[----:B------:R-:W-:Y:S01]  /*32d0*/  PRMT R14, R20, 0x7632, R14 ;  /* 0x00007632140e7816 */ /* 0x000fe2000000000e */
[----:B------:R-:W-:Y:S01]  /*32e0*/  FADD.FTZ R49, R23, -R34 ;  /* 0x8000002217317221 */ /* 0x000fe20000010000 */
[----:B------:R-:W-:Y:S01]  /*32f0*/  PRMT R79, R17, 0x7632, R79 ;  /* 0x00007632114f7816 */ /* 0x000fe2000000004f */
[----:B------:R0:W-:Y:S01]  /*3300*/  STG.E.U16 desc[UR12][R24.64+0x6], R18 ;  /* 0x0000061218007986 */ /* 0x0001e2000c10150c */
[----:B------:R-:W-:Y:S01]  /*3310*/  IADD3.X R44, RZ, R63, RZ, P6, !PT ;  /* 0x0000003fff2c7210 */ /* 0x000fe200037fe4ff */
[C---:B------:R-:W-:Y:S01]  /*3320*/  FMUL.FTZ R20, R64.reuse, R49 ;  /* 0x0000003140147220 */ /* 0x040fe20000410000 */
[----:B------:R-:W-:Y:S01]  /*3330*/  IADD3.X R49, RZ, R63, RZ, P5, !PT ;  /* 0x0000003fff317210 */ /* 0x000fe20002ffe4ff */
[----:B------:R-:W1:Y:S01]  /*3340*/  MUFU.EX2 R90, R90 ;  /* 0x0000005a005a7308 */ /* 0x000e620000000800 */
[-C--:B------:R-:W-:Y:S01]  /*3350*/  IADD3 R45, P5, R45, R56.reuse, RZ ;  /* 0x000000382d2d7210 */ /* 0x080fe20007fbe0ff */
[C---:B------:R-:W-:Y:S01]  /*3360*/  FMUL.FTZ R29, R64.reuse, R29 ;  /* 0x0000001d401d7220 */ /* 0x040fe20000410000 */
[-C--:B------:R-:W-:Y:S01]  /*3370*/  IADD3 R42, P6, R19, R56.reuse, RZ ;  /* 0x00000038132a7210 */ /* 0x080fe20007fde0ff */
[----:B------:R-:W-:Y:S01]  /*3380*/  FMUL.FTZ R80, R73, -1.4426950216293334961 ;  /* 0xbfb8aa3b49507820 */ /* 0x000fe20000410000 */
[----:B------:R-:W-:Y:S01]  /*3390*/  SHF.L.U32 R79, R79, 0x10, RZ ;  /* 0x000000104f4f7819 */ /* 0x000fe200000006ff */
[----:B------:R-:W-:Y:S01]  /*33a0*/  FFMA.FTZ R29, R65, R29, R66 ;  /* 0x0000001d411d7223 */ /* 0x000fe20000010042 */
[----:B------:R-:W-:Y:S01]  /*33b0*/  IADD3.X R46, RZ, R63, RZ, P5, !PT ;  /* 0x0000003fff2e7210 */ /* 0x000fe20002ffe4ff */
[----:B0-----:R-:W-:Y:S01]  /*33c0*/  FMUL.FTZ R24, R64, R21 ;  /* 0x0000001540187220 */ /* 0x001fe20000410000 */
[----:B------:R-:W-:Y:S01]  /*33d0*/  SHF.L.U32 R21, R17, 0x10, RZ ;  /* 0x0000001011157819 */ /* 0x000fe200000006ff */
[----:B------:R-:W-:Y:S01]  /*33e0*/  FADD.FTZ R79, -R34, R79 ;  /* 0x0000004f224f7221 */ /* 0x000fe20000010100 */
[----:B------:R-:W-:Y:S01]  /*33f0*/  SHF.L.U32 R17, R2, 0x10, RZ ;  /* 0x0000001002117819 */ /* 0x000fe200000006ff */
[----:B------:R-:W-:Y:S01]  /*3400*/  FMUL.FTZ R78, R72, -1.4426950216293334961 ;  /* 0xbfb8aa3b484e7820 */ /* 0x000fe20000410000 */
[----:B------:R-:W-:Y:S01]  /*3410*/  SHF.L.U32 R25, R0, 0x10, RZ ;  /* 0x0000001000197819 */ /* 0x000fe200000006ff */
[----:B------:R-:W-:Y:S01]  /*3420*/  FMUL.FTZ R79, R64, R79 ;  /* 0x0000004f404f7220 */ /* 0x000fe20000410000 */
[-C--:B------:R-:W-:Y:S01]  /*3430*/  IADD3 R0, P0, R71, R56.reuse, RZ ;  /* 0x0000003847007210 */ /* 0x080fe20007f1e0ff */
[----:B------:R-:W-:Y:S01]  /*3440*/  FADD.FTZ R17, R17, -R34 ;  /* 0x8000002211117221 */ /* 0x000fe20000010000 */
[-C--:B------:R-:W-:Y:S01]  /*3450*/  IADD3 R61, P1, R61, R56.reuse, RZ ;  /* 0x000000383d3d7210 */ /* 0x080fe20007f3e0ff */
[----:B------:R-:W-:Y:S01]  /*3460*/  FADD.FTZ R25, -R34, R25 ;  /* 0x0000001922197221 */ /* 0x000fe20000010100 */
[-C--:B------:R-:W-:Y:S01]  /*3470*/  IADD3 R51, P5, R51, R56.reuse, RZ ;  /* 0x0000003833337210 */ /* 0x080fe20007fbe0ff */
[C---:B------:R-:W-:Y:S01]  /*3480*/  FMUL.FTZ R16, R64.reuse, R17 ;  /* 0x0000001140107220 */ /* 0x040fe20000410000 */
[----:B------:R-:W-:Y:S01]  /*3490*/  IADD3.X R52, RZ, R63, RZ, P6, !PT ;  /* 0x0000003fff347210 */ /* 0x000fe200037fe4ff */
[----:B------:R-:W-:Y:S01]  /*34a0*/  FMUL.FTZ R25, R64, R25 ;  /* 0x0000001940197220 */ /* 0x000fe20000410000 */
[----:B------:R-:W-:Y:S01]  /*34b0*/  IADD3 R56, P6, R15, R56, RZ ;  /* 0x000000380f387210 */ /* 0x000fe20007fde0ff */
[--C-:B------:R-:W-:Y:S01]  /*34c0*/  FFMA.FTZ R19, R69, R79, R68.reuse ;  /* 0x0000004f45137223 */ /* 0x100fe20000010044 */
[----:B------:R-:W-:Y:S01]  /*34d0*/  PRMT R15, R2, 0x7632, R15 ;  /* 0x00007632020f7816 */ /* 0x000fe2000000000f */
[----:B------:R-:W-:Y:S01]  /*34e0*/  FADD.FTZ R2, R12, 1 ;  /* 0x3f8000000c027421 */ /* 0x000fe20000010000 */
[----:B------:R-:W-:Y:S01]  /*34f0*/  SHF.L.U32 R17, R3, 0x10, RZ ;  /* 0x0000001003117819 */ /* 0x000fe200000006ff */
[----:B------:R-:W-:Y:S01]  /*3500*/  FMUL.FTZ R77, R29, -1.4426950216293334961 ;  /* 0xbfb8aa3b1d4d7820 */ /* 0x000fe20000410000 */
[----:B------:R-:W-:Y:S01]  /*3510*/  SHF.L.U32 R15, R15, 0x10, RZ ;  /* 0x000000100f0f7819 */ /* 0x000fe200000006ff */
[----:B------:R-:W-:Y:S01]  /*3520*/  FFMA.FTZ R27, R69, R25, R68 ;  /* 0x00000019451b7223 */ /* 0x000fe20000010044 */
[----:B------:R-:W-:Y:S01]  /*3530*/  PRMT R12, R3, 0x7632, R12 ;  /* 0x00007632030c7816 */ /* 0x000fe2000000000c */
[----:B------:R-:W-:Y:S01]  /*3540*/  FADD.FTZ R3, R17, -R34 ;  /* 0x8000002211037221 */ /* 0x000fe20000010000 */
[----:B------:R-:W0:Y:S01]  /*3550*/  MUFU.RCP R2, R2 ;  /* 0x0000000200027308 */ /* 0x000e220000001000 */
[----:B------:R-:W-:Y:S01]  /*3560*/  FADD.FTZ R15, -R34, R15 ;  /* 0x0000000f220f7221 */ /* 0x000fe20000010100 */
[----:B------:R-:W-:Y:S01]  /*3570*/  SHF.L.U32 R79, R10, 0x10, RZ ;  /* 0x000000100a4f7819 */ /* 0x000fe200000006ff */
[----:B------:R-:W-:Y:S01]  /*3580*/  FMUL.FTZ R3, R64, R3 ;  /* 0x0000000340037220 */ /* 0x000fe20000410000 */
[----:B------:R-:W-:Y:S01]  /*3590*/  SHF.L.U32 R25, R14, 0x10, RZ ;  /* 0x000000100e197819 */ /* 0x000fe200000006ff */
[----:B------:R-:W-:Y:S01]  /*35a0*/  FMUL.FTZ R15, R64, R15 ;  /* 0x0000000f400f7220 */ /* 0x000fe20000410000 */
[----:B------:R-:W-:Y:S01]  /*35b0*/  FMUL.FTZ R30, R27, -1.4426950216293334961 ;  /* 0xbfb8aa3b1b1e7820 */ /* 0x000fe20000410000 */
[----:B------:R-:W-:Y:S01]  /*35c0*/  FFMA.FTZ R14, R70, R3, R62 ;  /* 0x00000003460e7223 */ /* 0x000fe2000001003e */
[----:B------:R-:W2:Y:S01]  /*35d0*/  MUFU.EX2 R80, R80 ;  /* 0x0000005000507308 */ /* 0x000ea20000000800 */
[----:B------:R-:W-:Y:S01]  /*35e0*/  FADD.FTZ R3, R79, -R34 ;  /* 0x800000224f037221 */ /* 0x000fe20000010000 */
[----:B------:R-:W-:Y:S01]  /*35f0*/  FFMA.FTZ R17, R65, R15, R66 ;  /* 0x0000000f41117223 */ /* 0x000fe20000010042 */
[----:B------:R-:W-:Y:S01]  /*3600*/  SHF.L.U32 R15, R12, 0x10, RZ ;  /* 0x000000100c0f7819 */ /* 0x000fe200000006ff */
[----:B------:R-:W-:Y:S01]  /*3610*/  FADD.FTZ R25, -R34, R25 ;  /* 0x0000001922197221 */ /* 0x000fe20000010100 */
[----:B------:R-:W-:Y:S01]  /*3620*/  FMUL.FTZ R12, R64, R3 ;  /* 0x00000003400c7220 */ /* 0x000fe20000410000 */
[----:B-1----:R-:W-:Y:S01]  /*3630*/  FADD.FTZ R3, R90, 1 ;  /* 0x3f8000005a037421 */ /* 0x002fe20000010000 */
[----:B------:R-:W-:Y:S01]  /*3640*/  SHF.L.U32 R81, R81, 0x10, RZ ;  /* 0x0000001051517819 */ /* 0x000fe200000006ff */
[----:B------:R-:W1:Y:S01]  /*3650*/  MUFU.EX2 R78, R78 ;  /* 0x0000004e004e7308 */ /* 0x000e620000000800 */
[----:B0-----:R-:W-:Y:S01]  /*3660*/  FMUL.FTZ R31, R31, R2 ;  /* 0x000000021f1f7220 */ /* 0x001fe20000410000 */
[----:B------:R-:W-:Y:S01]  /*3670*/  FADD.FTZ R2, R89, 1 ;  /* 0x3f80000059027421 */ /* 0x000fe20000010000 */
[----:B------:R-:W-:Y:S01]  /*3680*/  FMUL.FTZ R25, R64, R25 ;  /* 0x0000001940197220 */ /* 0x000fe20000410000 */
[----:B------:R-:W-:Y:S01]  /*3690*/  FFMA.FTZ R24, R67, R24, R35 ;  /* 0x0000001843187223 */ /* 0x000fe20000010023 */
[----:B------:R-:W-:Y:S01]  /*36a0*/  FADD.FTZ R81, -R34, R81 ;  /* 0x0000005122517221 */ /* 0x000fe20000010100 */
[----:B------:R-:W-:Y:S01]  /*36b0*/  FADD.FTZ R21, R21, -R34 ;  /* 0x8000002215157221 */ /* 0x000fe20000010000 */
[--C-:B------:R-:W-:Y:S01]  /*36c0*/  FFMA.FTZ R25, R65, R25, R66.reuse ;  /* 0x0000001941197223 */ /* 0x100fe20000010042 */
[----:B------:R-:W0:Y:S01]  /*36d0*/  MUFU.EX2 R77, R77 ;  /* 0x0000004d004d7308 */ /* 0x000e220000000800 */
[----:B--2---:R-:W-:Y:S01]  /*36e0*/  FADD.FTZ R80, R80, 1 ;  /* 0x3f80000050507421 */ /* 0x004fe20000010000 */
[----:B------:R-:W-:Y:S01]  /*36f0*/  FMUL.FTZ R28, R24, -1.4426950216293334961 ;  /* 0xbfb8aa3b181c7820 */ /* 0x000fe20000410000 */
[----:B------:R-:W-:Y:S01]  /*3700*/  FMUL.FTZ R81, R64, R81 ;  /* 0x0000005140517220 */ /* 0x000fe20000410000 */
[----:B------:R-:W-:Y:S01]  /*3710*/  FMUL.FTZ R71, R25, -1.4426950216293334961 ;  /* 0xbfb8aa3b19477820 */ /* 0x000fe20000410000 */
[----:B------:R-:W-:Y:S01]  /*3720*/  FADD.FTZ R15, -R34, R15 ;  /* 0x0000000f220f7221 */ /* 0x000fe20000010100 */
[----:B------:R-:W-:Y:S01]  /*3730*/  FMUL.FTZ R60, R22, -1.4426950216293334961 ;  /* 0xbfb8aa3b163c7820 */ /* 0x000fe20000410000 */
[----:B------:R-:W-:Y:S01]  /*3740*/  FFMA.FTZ R82, R65, R81, R66 ;  /* 0x0000005141527223 */ /* 0x000fe20000010042 */
[----:B------:R-:W2:Y:S01]  /*3750*/  MUFU.RCP R3, R3 ;  /* 0x0000000300037308 */ /* 0x000ea20000001000 */
[----:B-1----:R-:W-:Y:S01]  /*3760*/  FADD.FTZ R78, R78, 1 ;  /* 0x3f8000004e4e7421 */ /* 0x002fe20000010000 */
[----:B------:R-:W-:Y:S01]  /*3770*/  FMUL.FTZ R81, R64, R21 ;  /* 0x0000001540517220 */ /* 0x000fe20000410000 */
[----:B------:R-:W-:Y:S01]  /*3780*/  FMUL.FTZ R21, R82, -1.4426950216293334961 ;  /* 0xbfb8aa3b52157820 */ /* 0x000fe20000410000 */
[----:B------:R-:W-:Y:S01]  /*3790*/  FFMA.FTZ R23, R69, R83, R68 ;  /* 0x0000005345177223 */ /* 0x000fe20000010044 */
[----:B------:R-:W-:Y:S01]  /*37a0*/  FMUL.FTZ R15, R64, R15 ;  /* 0x0000000f400f7220 */ /* 0x000fe20000410000 */
[----:B------:R-:W-:Y:S01]  /*37b0*/  FFMA.FTZ R18, R70, R81, R62 ;  /* 0x0000005146127223 */ /* 0x000fe2000001003e */
[--C-:B------:R-:W-:Y:S01]  /*37c0*/  FFMA.FTZ R16, R67, R16, R35.reuse ;  /* 0x0000001043107223 */ /* 0x100fe20000010023 */
[----:B------:R-:W1:Y:S01]  /*37d0*/  MUFU.EX2 R30, R30 ;  /* 0x0000001e001e7308 */ /* 0x000e620000000800 */
[----:B0-----:R-:W-:Y:S01]  /*37e0*/  FADD.FTZ R77, R77, 1 ;  /* 0x3f8000004d4d7421 */ /* 0x001fe20000010000 */
[----:B------:R-:W-:Y:S01]  /*37f0*/  FMUL.FTZ R13, R23, -1.4426950216293334961 ;  /* 0xbfb8aa3b170d7820 */ /* 0x000fe20000410000 */
[----:B------:R-:W-:Y:S01]  /*3800*/  FFMA.FTZ R15, R69, R15, R68 ;  /* 0x0000000f450f7223 */ /* 0x000fe20000010044 */
[----:B------:R-:W-:Y:S01]  /*3810*/  FMUL.FTZ R81, R18, -1.4426950216293334961 ;  /* 0xbfb8aa3b12517820 */ /* 0x000fe20000410000 */
[----:B------:R-:W-:Y:S01]  /*3820*/  FMUL.FTZ R84, R16, -1.4426950216293334961 ;  /* 0xbfb8aa3b10547820 */ /* 0x000fe20000410000 */
[----:B------:R-:W-:Y:S01]  /*3830*/  FMUL.FTZ R83, R19, -1.4426950216293334961 ;  /* 0xbfb8aa3b13537820 */ /* 0x000fe20000410000 */
[----:B------:R-:W-:Y:S01]  /*3840*/  FMUL.FTZ R85, R15, -1.4426950216293334961 ;  /* 0xbfb8aa3b0f557820 */ /* 0x000fe20000410000 */
[----:B------:R-:W0:Y:S01]  /*3850*/  MUFU.RCP R2, R2 ;  /* 0x0000000200027308 */ /* 0x000e220000001000 */
[----:B--2---:R-:W-:Y:S01]  /*3860*/  FMUL.FTZ R3, R75, R3 ;  /* 0x000000034b037220 */ /* 0x004fe20000410000 */
[C-C-:B------:R-:W-:Y:S01]  /*3870*/  FFMA.FTZ R12, R67.reuse, R12, R35.reuse ;  /* 0x0000000c430c7223 */ /* 0x140fe20000010023 */
[----:B------:R-:W-:Y:S01]  /*3880*/  FMUL.FTZ R76, R26, -1.4426950216293334961 ;  /* 0xbfb8aa3b1a4c7820 */ /* 0x000fe20000410000 */
[----:B------:R-:W-:Y:S01]  /*3890*/  FFMA.FTZ R20, R67, R20, R35 ;  /* 0x0000001443147223 */ /* 0x000fe20000010023 */
[----:B------:R-:W-:Y:S01]  /*38a0*/  SHF.L.U32 R93, R6, 0x10, RZ ;  /* 0x00000010065d7819 */ /* 0x000fe200000006ff */
[----:B------:R-:W-:Y:S01]  /*38b0*/  FMUL.FTZ R79, R12, -1.4426950216293334961 ;  /* 0xbfb8aa3b0c4f7820 */ /* 0x000fe20000410000 */
[----:B------:R-:W-:Y:S01]  /*38c0*/  FMUL.FTZ R87, R14, -1.4426950216293334961 ;  /* 0xbfb8aa3b0e577820 */ /* 0x000fe20000410000 */
[----:B------:R-:W2:Y:S01]  /*38d0*/  MUFU.RCP R80, R80 ;  /* 0x0000005000507308 */ /* 0x000ea20000001000 */
[----:B-1----:R-:W-:Y:S01]  /*38e0*/  FADD.FTZ R75, R30, 1 ;  /* 0x3f8000001e4b7421 */ /* 0x002fe20000010000 */
[----:B------:R-:W-:Y:S01]  /*38f0*/  FMUL.FTZ R58, R20, -1.4426950216293334961 ;  /* 0xbfb8aa3b143a7820 */ /* 0x000fe20000410000 */
[----:B------:R-:W-:Y:S01]  /*3900*/  FADD.FTZ R93, R93, -R34 ;  /* 0x800000225d5d7221 */ /* 0x000fe20000010000 */
[----:B------:R-:W-:Y:S01]  /*3910*/  FMUL.FTZ R88, R17, -1.4426950216293334961 ;  /* 0xbfb8aa3b11587820 */ /* 0x000fe20000410000 */
[----:B------:R-:W-:-:S03]  /*3920*/  F2FP.BF16.F32.PACK_AB R31, R3, R31 ;  /* 0x0000001f031f723e */ /* 0x000fc600000010ff */
[----:B------:R-:W1:Y:S01]  /*3930*/  MUFU.EX2 R28, R28 ;  /* 0x0000001c001c7308 */ /* 0x000e620000000800 */
[----:B0-----:R-:W-:-:S07]  /*3940*/  FMUL.FTZ R30, R74, R2 ;  /* 0x000000024a1e7220 */ /* 0x001fce0000410000 */
[----:B------:R-:W0:Y:S01]  /*3950*/  MUFU.RCP R78, R78 ;  /* 0x0000004e004e7308 */ /* 0x000e220000001000 */
[----:B--2---:R-:W-:-:S05]  /*3960*/  FMUL.FTZ R2, R73, R80 ;  /* 0x0000005049027220 */ /* 0x004fca0000410000 */
[----:B------:R-:W-:Y:S02]  /*3970*/  F2FP.BF16.F32.PACK_AB R2, R2, R30 ;  /* 0x0000001e0202723e */ /* 0x000fe400000010ff */
[----:B------:R-:W2:Y:S01]  /*3980*/  MUFU.EX2 R71, R71 ;  /* 0x0000004700477308 */ /* 0x000ea20000000800 */
[----:B-1----:R-:W-:Y:S01]  /*3990*/  FADD.FTZ R73, R28, 1 ;  /* 0x3f8000001c497421 */ /* 0x002fe20000010000 */
[----:B------:R-:W-:-:S06]  /*39a0*/  PRMT R30, R31, 0x7632, R30 ;  /* 0x000076321f1e7816 */ /* 0x000fcc000000001e */
[----:B------:R-:W1:Y:S01]  /*39b0*/  MUFU.RCP R77, R77 ;  /* 0x0000004d004d7308 */ /* 0x000e620000001000 */
[----:B0-----:R-:W-:-:S07]  /*39c0*/  FMUL.FTZ R28, R72, R78 ;  /* 0x0000004e481c7220 */ /* 0x001fce0000410000 */
[----:B------:R-:W0:Y:S01]  /*39d0*/  MUFU.EX2 R21, R21 ;  /* 0x0000001500157308 */ /* 0x000e220000000800 */
[----:B--2---:R-:W-:-:S07]  /*39e0*/  FADD.FTZ R72, R71, 1 ;  /* 0x3f80000047487421 */ /* 0x004fce0000010000 */
[----:B------:R2:W3:Y:S01]  /*39f0*/  MUFU.RCP R74, R75 ;  /* 0x0000004b004a7308 */ /* 0x0004e20000001000 */
[----:B-1----:R-:W-:Y:S01]  /*3a00*/  FMUL.FTZ R29, R29, R77 ;  /* 0x0000004d1d1d7220 */ /* 0x002fe20000410000 */
[----:B------:R-:W-:-:S04]  /*3a10*/  PRMT R77, R10, 0x7632, R77 ;  /* 0x000076320a4d7816 */ /* 0x000fc8000000004d */
[----:B------:R-:W-:Y:S02]  /*3a20*/  SHF.L.U32 R77, R77, 0x10, RZ ;  /* 0x000000104d4d7819 */ /* 0x000fe400000006ff */
[----:B------:R-:W1:Y:S01]  /*3a30*/  MUFU.EX2 R60, R60 ;  /* 0x0000003c003c7308 */ /* 0x000e620000000800 */
[----:B0-----:R-:W-:Y:S01]  /*3a40*/  FADD.FTZ R21, R21, 1 ;  /* 0x3f80000015157421 */ /* 0x001fe20000010000 */
[----:B--2---:R-:W-:Y:S01]  /*3a50*/  SHF.L.U32 R75, R11, 0x10, RZ ;  /* 0x000000100b4b7819 */ /* 0x004fe200000006ff */
[----:B------:R-:W-:Y:S01]  /*3a60*/  FADD.FTZ R77, -R34, R77 ;  /* 0x0000004d224d7221 */ /* 0x000fe20000010100 */
[----:B------:R-:W-:Y:S02]  /*3a70*/  F2FP.BF16.F32.PACK_AB R28, R29, R28 ;  /* 0x0000001c1d1c723e */ /* 0x000fe400000010ff */
[----:B------:R-:W-:Y:S01]  /*3a80*/  PRMT R29, R2, 0x7632, R29 ;  /* 0x00007632021d7816 */ /* 0x000fe2000000001d */
[----:B------:R-:W-:Y:S01]  /*3a90*/  FMUL.FTZ R77, R64, R77 ;  /* 0x0000004d404d7220 */ /* 0x000fe20000410000 */
[----:B------:R-:W0:Y:S01]  /*3aa0*/  MUFU.RCP R10, R72 ;  /* 0x00000048000a7308 */ /* 0x000e220000001000 */
[----:B---3--:R-:W-:Y:S01]  /*3ab0*/  FMUL.FTZ R27, R27, R74 ;  /* 0x0000004a1b1b7220 */ /* 0x008fe20000410000 */
[----:B------:R-:W-:Y:S01]  /*3ac0*/  PRMT R74, R11, 0x7632, R74 ;  /* 0x000076320b4a7816 */ /* 0x000fe2000000004a */
[----:B------:R-:W-:-:S03]  /*3ad0*/  FADD.FTZ R11, R75, -R34 ;  /* 0x800000224b0b7221 */ /* 0x000fc60000010000 */
[----:B------:R-:W-:Y:S01]  /*3ae0*/  SHF.L.U32 R75, R74, 0x10, RZ ;  /* 0x000000104a4b7819 */ /* 0x000fe200000006ff */
[----:B------:R-:W-:Y:S01]  /*3af0*/  FMUL.FTZ R11, R64, R11 ;  /* 0x0000000b400b7220 */ /* 0x000fe20000410000 */
[----:B------:R-:W2:Y:S01]  /*3b00*/  MUFU.EX2 R13, R13 ;  /* 0x0000000d000d7308 */ /* 0x000ea20000000800 */
[----:B-1----:R-:W-:Y:S02]  /*3b10*/  FADD.FTZ R71, R60, 1 ;  /* 0x3f8000003c477421 */ /* 0x002fe40000010000 */
[----:B------:R-:W-:-:S05]  /*3b20*/  FADD.FTZ R75, -R34, R75 ;  /* 0x0000004b224b7221 */ /* 0x000fca0000010100 */
[----:B------:R-:W1:Y:S01]  /*3b30*/  MUFU.RCP R21, R21 ;  /* 0x0000001500157308 */ /* 0x000e620000001000 */
[----:B0-----:R-:W-:Y:S01]  /*3b40*/  FMUL.FTZ R25, R25, R10 ;  /* 0x0000000a19197220 */ /* 0x001fe20000410000 */
[----:B------:R-:W-:Y:S01]  /*3b50*/  FFMA.FTZ R10, R70, R11, R62 ;  /* 0x0000000b460a7223 */ /* 0x000fe2000001003e */
[----:B------:R-:W-:Y:S01]  /*3b60*/  FMUL.FTZ R11, R64, R75 ;  /* 0x0000004b400b7220 */ /* 0x000fe20000410000 */
[----:B------:R-:W-:-:S03]  /*3b70*/  PRMT R75, R9, 0x7632, R75 ;  /* 0x00007632094b7816 */ /* 0x000fc6000000004b */
[----:B------:R-:W-:Y:S01]  /*3b80*/  FFMA.FTZ R11, R69, R11, R68 ;  /* 0x0000000b450b7223 */ /* 0x000fe20000010044 */
[----:B------:R-:W0:Y:S01]  /*3b90*/  MUFU.EX2 R81, R81 ;  /* 0x0000005100517308 */ /* 0x000e220000000800 */
[----:B--2---:R-:W-:Y:S01]  /*3ba0*/  FADD.FTZ R60, R13, 1 ;  /* 0x3f8000000d3c7421 */ /* 0x004fe20000010000 */
[----:B------:R-:W-:Y:S01]  /*3bb0*/  FFMA.FTZ R13, R65, R77, R66 ;  /* 0x0000004d410d7223 */ /* 0x000fe20000010042 */
[----:B------:R-:W-:Y:S01]  /*3bc0*/  FMUL.FTZ R77, R10, -1.4426950216293334961 ;  /* 0xbfb8aa3b0a4d7820 */ /* 0x000fe20000410000 */
[----:B------:R-:W-:Y:S01]  /*3bd0*/  FMUL.FTZ R78, R11, -1.4426950216293334961 ;  /* 0xbfb8aa3b0b4e7820 */ /* 0x000fe20000410000 */
[----:B------:R-:W-:Y:S01]  /*3be0*/  SHF.L.U32 R75, R75, 0x10, RZ ;  /* 0x000000104b4b7819 */ /* 0x000fe200000006ff */
[----:B------:R-:W-:Y:S02]  /*3bf0*/  FMUL.FTZ R80, R13, -1.4426950216293334961 ;  /* 0xbfb8aa3b0d507820 */ /* 0x000fe40000410000 */
[----:B------:R-:W2:Y:S01]  /*3c00*/  MUFU.EX2 R85, R85 ;  /* 0x0000005500557308 */ /* 0x000ea20000000800 */
[----:B-1----:R-:W-:Y:S01]  /*3c10*/  FMUL.FTZ R21, R82, R21 ;  /* 0x0000001552157220 */ /* 0x002fe20000410000 */
[----:B------:R-:W-:-:S06]  /*3c20*/  FADD.FTZ R75, -R34, R75 ;  /* 0x0000004b224b7221 */ /* 0x000fcc0000010100 */
[----:B------:R-:W1:Y:S01]  /*3c30*/  MUFU.RCP R73, R73 ;  /* 0x0000004900497308 */ /* 0x000e620000001000 */
[----:B0-----:R-:W-:-:S07]  /*3c40*/  FADD.FTZ R81, R81, 1 ;  /* 0x3f80000051517421 */ /* 0x001fce0000010000 */
[----:B------:R-:W0:Y:S01]  /*3c50*/  MUFU.EX2 R84, R84 ;  /* 0x0000005400547308 */ /* 0x000e220000000800 */
[----:B--2---:R-:W-:Y:S01]  /*3c60*/  FADD.FTZ R82, R85, 1 ;  /* 0x3f80000055527421 */ /* 0x004fe20000010000 */
[----:B------:R-:W-:-:S06]  /*3c70*/  SHF.L.U32 R85, R4, 0x10, RZ ;  /* 0x0000001004557819 */ /* 0x000fcc00000006ff */
[----:B------:R-:W2:Y:S01]  /*3c80*/  MUFU.RCP R71, R71 ;  /* 0x0000004700477308 */ /* 0x000ea20000001000 */
[----:B-1----:R-:W-:Y:S01]  /*3c90*/  FMUL.FTZ R24, R24, R73 ;  /* 0x0000004918187220 */ /* 0x002fe20000410000 */
[----:B------:R-:W-:-:S04]  /*3ca0*/  SHF.L.U32 R73, R8, 0x10, RZ ;  /* 0x0000001008497819 */ /* 0x000fc800000006ff */
[----:B------:R-:W-:Y:S02]  /*3cb0*/  F2FP.BF16.F32.PACK_AB R24, R25, R24 ;  /* 0x000000181918723e */ /* 0x000fe400000010ff */
[----:B------:R-:W1:Y:S01]  /*3cc0*/  MUFU.EX2 R83, R83 ;  /* 0x0000005300537308 */ /* 0x000e620000000800 */
[----:B0-----:R-:W-:-:S07]  /*3cd0*/  FADD.FTZ R84, R84, 1 ;  /* 0x3f80000054547421 */ /* 0x001fce0000010000 */
[----:B------:R-:W0:Y:S01]  /*3ce0*/  MUFU.RCP R60, R60 ;  /* 0x0000003c003c7308 */ /* 0x000e220000001000 */
[----:B--2---:R-:W-:Y:S01]  /*3cf0*/  FMUL.FTZ R22, R22, R71 ;  /* 0x0000004716167220 */ /* 0x004fe20000410000 */
[----:B------:R-:W-:Y:S01]  /*3d00*/  FADD.FTZ R71, R73, -R34 ;  /* 0x8000002249477221 */ /* 0x000fe20000010000 */
[----:B------:R-:W-:-:S05]  /*3d10*/  SHF.L.U32 R73, R9, 0x10, RZ ;  /* 0x0000001009497819 */ /* 0x000fca00000006ff */
[----:B------:R-:W2:Y:S01]  /*3d20*/  MUFU.EX2 R77, R77 ;  /* 0x0000004d004d7308 */ /* 0x000ea20000000800 */
[----:B-1----:R-:W-:Y:S01]  /*3d30*/  FADD.FTZ R83, R83, 1 ;  /* 0x3f80000053537421 */ /* 0x002fe20000010000 */
[----:B------:R-:W-:-:S06]  /*3d40*/  FADD.FTZ R73, R73, -R34 ;  /* 0x8000002249497221 */ /* 0x000fcc0000010000 */
[----:B------:R-:W1:Y:S01]  /*3d50*/  MUFU.RCP R81, R81 ;  /* 0x0000005100517308 */ /* 0x000e620000001000 */
[----:B0-----:R-:W-:Y:S01]  /*3d60*/  FMUL.FTZ R23, R23, R60 ;  /* 0x0000003c17177220 */ /* 0x001fe20000410000 */
[----:B------:R-:W-:Y:S01]  /*3d70*/  FMUL.FTZ R60, R64, R71 ;  /* 0x00000047403c7220 */ /* 0x000fe20000410000 */
[----:B------:R-:W-:-:S03]  /*3d80*/  PRMT R71, R8, 0x7632, R71 ;  /* 0x0000763208477816 */ /* 0x000fc60000000047 */
[----:B------:R-:W-:Y:S01]  /*3d90*/  FFMA.FTZ R8, R67, R60, R35 ;  /* 0x0000003c43087223 */ /* 0x000fe20000010023 */
[----:B------:R-:W-:Y:S01]  /*3da0*/  SHF.L.U32 R71, R71, 0x10, RZ ;  /* 0x0000001047477819 */ /* 0x000fe200000006ff */
[----:B------:R-:W0:Y:S01]  /*3db0*/  MUFU.RCP R82, R82 ;  /* 0x0000005200527308 */ /* 0x000e220000001000 */
[----:B--2---:R-:W-:Y:S01]  /*3dc0*/  FADD.FTZ R77, R77, 1 ;  /* 0x3f8000004d4d7421 */ /* 0x004fe20000010000 */
[----:B------:R-:W-:Y:S01]  /*3dd0*/  FMUL.FTZ R72, R8, -1.4426950216293334961 ;  /* 0xbfb8aa3b08487820 */ /* 0x000fe20000410000 */
[----:B------:R-:W-:Y:S01]  /*3de0*/  FMUL.FTZ R60, R64, R75 ;  /* 0x0000004b403c7220 */ /* 0x000fe20000410000 */
[----:B------:R-:W-:Y:S01]  /*3df0*/  FADD.FTZ R71, -R34, R71 ;  /* 0x0000004722477221 */ /* 0x000fe20000010100 */
[----:B------:R-:W-:Y:S02]  /*3e00*/  F2FP.BF16.F32.PACK_AB R22, R23, R22 ;  /* 0x000000161716723e */ /* 0x000fe400000010ff */
[----:B------:R-:W-:Y:S01]  /*3e10*/  FFMA.FTZ R60, R69, R60, R68 ;  /* 0x0000003c453c7223 */ /* 0x000fe20000010044 */
[----:B------:R-:W2:Y:S01]  /*3e20*/  MUFU.EX2 R79, R79 ;  /* 0x0000004f004f7308 */ /* 0x000ea20000000800 */
[----:B-1----:R-:W-:Y:S01]  /*3e30*/  FMUL.FTZ R18, R18, R81 ;  /* 0x0000005112127220 */ /* 0x002fe20000410000 */
[----:B------:R-:W-:Y:S01]  /*3e40*/  PRMT R81, R6, 0x7632, R81 ;  /* 0x0000763206517816 */ /* 0x000fe20000000051 */
[----:B------:R-:W-:Y:S01]  /*3e50*/  FMUL.FTZ R71, R64, R71 ;  /* 0x0000004740477220 */ /* 0x000fe20000410000 */
[----:B------:R-:W-:-:S02]  /*3e60*/  FMUL.FTZ R75, R60, -1.4426950216293334961 ;  /* 0xbfb8aa3b3c4b7820 */ /* 0x000fc40000410000 */
[----:B------:R-:W-:Y:S01]  /*3e70*/  SHF.L.U32 R81, R81, 0x10, RZ ;  /* 0x0000001051517819 */ /* 0x000fe200000006ff */
[----:B------:R-:W-:Y:S01]  /*3e80*/  FFMA.FTZ R9, R65, R71, R66 ;  /* 0x0000004741097223 */ /* 0x000fe20000010042 */
[----:B------:R-:W1:Y:S01]  /*3e90*/  MUFU.EX2 R78, R78 ;  /* 0x0000004e004e7308 */ /* 0x000e620000000800 */
[----:B0-----:R-:W-:Y:S01]  /*3ea0*/  FMUL.FTZ R15, R15, R82 ;  /* 0x000000520f0f7220 */ /* 0x001fe20000410000 */
[----:B------:R-:W-:Y:S01]  /*3eb0*/  FMUL.FTZ R71, R64, R73 ;  /* 0x0000004940477220 */ /* 0x000fe20000410000 */
[----:B------:R-:W-:Y:S01]  /*3ec0*/  FADD.FTZ R81, -R34, R81 ;  /* 0x0000005122517221 */ /* 0x000fe20000010100 */
[----:B------:R-:W-:Y:S02]  /*3ed0*/  FMUL.FTZ R73, R9, -1.4426950216293334961 ;  /* 0xbfb8aa3b09497820 */ /* 0x000fe40000410000 */
[----:B------:R-:W-:Y:S01]  /*3ee0*/  FFMA.FTZ R71, R70, R71, R62 ;  /* 0x0000004746477223 */ /* 0x000fe2000001003e */
[----:B------:R-:W-:Y:S01]  /*3ef0*/  FMUL.FTZ R81, R64, R81 ;  /* 0x0000005140517220 */ /* 0x000fe20000410000 */
[----:B------:R-:W0:Y:S01]  /*3f00*/  MUFU.EX2 R80, R80 ;  /* 0x0000005000507308 */ /* 0x000e220000000800 */
[----:B--2---:R-:W-:Y:S01]  /*3f10*/  FADD.FTZ R79, R79, 1 ;  /* 0x3f8000004f4f7421 */ /* 0x004fe20000010000 */
[----:B------:R-:W-:-:S06]  /*3f20*/  FMUL.FTZ R74, R71, -1.4426950216293334961 ;  /* 0xbfb8aa3b474a7820 */ /* 0x000fcc0000410000 */
[----:B------:R-:W2:Y:S01]  /*3f30*/  MUFU.EX2 R76, R76 ;  /* 0x0000004c004c7308 */ /* 0x000ea20000000800 */
[----:B-1----:R-:W-:Y:S01]  /*3f40*/  FADD.FTZ R82, R78, 1 ;  /* 0x3f8000004e527421 */ /* 0x002fe20000010000 */
[----:B------:R-:W-:-:S06]  /*3f50*/  FFMA.FTZ R78, R65, R81, R66 ;  /* 0x00000051414e7223 */ /* 0x000fcc0000010042 */
[----:B------:R-:W1:Y:S01]  /*3f60*/  MUFU.RCP R84, R84 ;  /* 0x0000005400547308 */ /* 0x000e620000001000 */
[----:B0-----:R-:W-:-:S07]  /*3f70*/  FADD.FTZ R80, R80, 1 ;  /* 0x3f80000050507421 */ /* 0x001fce0000010000 */
[----:B------:R-:W0:Y:S01]  /*3f80*/  MUFU.RCP R83, R83 ;  /* 0x0000005300537308 */ /* 0x000e220000001000 */
[----:B--2---:R-:W-:-:S07]  /*3f90*/  FADD.FTZ R76, R76, 1 ;  /* 0x3f8000004c4c7421 */ /* 0x004fce0000010000 */
[----:B------:R-:W2:Y:S01]  /*3fa0*/  MUFU.RCP R77, R77 ;  /* 0x0000004d004d7308 */ /* 0x000ea20000001000 */
[----:B-1----:R-:W-:Y:S01]  /*3fb0*/  FMUL.FTZ R16, R16, R84 ;  /* 0x0000005410107220 */ /* 0x002fe20000410000 */
[----:B------:R-:W-:-:S04]  /*3fc0*/  PRMT R84, R7, 0x7632, R84 ;  /* 0x0000763207547816 */ /* 0x000fc80000000054 */
[----:B------:R-:W-:Y:S02]  /*3fd0*/  SHF.L.U32 R81, R84, 0x10, RZ ;  /* 0x0000001054517819 */ /* 0x000fe400000006ff */
[----:B------:R-:W1:Y:S01]  /*3fe0*/  MUFU.EX2 R58, R58 ;  /* 0x0000003a003a7308 */ /* 0x000e620000000800 */
[----:B0-----:R-:W-:Y:S01]  /*3ff0*/  FMUL.FTZ R19, R19, R83 ;  /* 0x0000005313137220 */ /* 0x001fe20000410000 */
[----:B------:R-:W-:-:S04]  /*4000*/  SHF.L.U32 R83, R7, 0x10, RZ ;  /* 0x0000001007537819 */ /* 0x000fc800000006ff */
[----:B------:R-:W-:Y:S01]  /*4010*/  F2FP.BF16.F32.PACK_AB R18, R19, R18 ;  /* 0x000000121312723e */ /* 0x000fe200000010ff */
[--C-:B------:R-:W-:Y:S01]  /*4020*/  FADD.FTZ R7, R83, -R34.reuse ;  /* 0x8000002253077221 */ /* 0x100fe20000010000 */
[----:B------:R-:W0:Y:S01]  /*4030*/  MUFU.RCP R79, R79 ;  /* 0x0000004f004f7308 */ /* 0x000e220000001000 */
[----:B--2---:R-:W-:Y:S01]  /*4040*/  FMUL.FTZ R10, R10, R77 ;  /* 0x0000004d0a0a7220 */ /* 0x004fe20000410000 */
[----:B------:R-:W-:Y:S01]  /*4050*/  FADD.FTZ R77, R85, -R34 ;  /* 0x80000022554d7221 */ /* 0x000fe20000010000 */
[----:B------:R-:W-:Y:S01]  /*4060*/  FADD.FTZ R83, -R34, R81 ;  /* 0x0000005122537221 */ /* 0x000fe20000010100 */
[----:B------:R-:W-:-:S04]  /*4070*/  FMUL.FTZ R7, R64, R7 ;  /* 0x0000000740077220 */ /* 0x000fc80000410000 */
[----:B------:R-:W2:Y:S01]  /*4080*/  MUFU.RCP R82, R82 ;  /* 0x0000005200527308 */ /* 0x000ea20000001000 */
[----:B-1----:R-:W-:Y:S01]  /*4090*/  FADD.FTZ R58, R58, 1 ;  /* 0x3f8000003a3a7421 */ /* 0x002fe20000010000 */
[----:B------:R-:W-:-:S04]  /*40a0*/  FFMA.FTZ R81, R70, R7, R62 ;  /* 0x0000000746517223 */ /* 0x000fc8000001003e */
[----:B------:R-:W-:Y:S02]  /*40b0*/  FMUL.FTZ R7, R81, -1.4426950216293334961 ;  /* 0xbfb8aa3b51077820 */ /* 0x000fe40000410000 */
[----:B------:R-:W1:Y:S01]  /*40c0*/  MUFU.EX2 R72, R72 ;  /* 0x0000004800487308 */ /* 0x000e620000000800 */
[----:B0-----:R-:W-:Y:S01]  /*40d0*/  FMUL.FTZ R12, R12, R79 ;  /* 0x0000004f0c0c7220 */ /* 0x001fe20000410000 */
[----:B------:R-:W-:-:S06]  /*40e0*/  FMUL.FTZ R79, R78, -1.4426950216293334961 ;  /* 0xbfb8aa3b4e4f7820 */ /* 0x000fcc0000410000 */
[----:B------:R0:W3:Y:S01]  /*40f0*/  MUFU.RCP R6, R80 ;  /* 0x0000005000067308 */ /* 0x0000e20000001000 */
[----:B--2---:R-:W-:Y:S01]  /*4100*/  FMUL.FTZ R11, R11, R82 ;  /* 0x000000520b0b7220 */ /* 0x004fe20000410000 */
[----:B------:R-:W-:Y:S01]  /*4110*/  FMUL.FTZ R82, R64, R77 ;  /* 0x0000004d40527220 */ /* 0x000fe20000410000 */
[----:B------:R-:W-:-:S03]  /*4120*/  PRMT R77, R4, 0x7632, R77 ;  /* 0x00007632044d7816 */ /* 0x000fc6000000004d */
[----:B------:R-:W-:Y:S02]  /*4130*/  F2FP.BF16.F32.PACK_AB R10, R11, R10 ;  /* 0x0000000a0b0a723e */ /* 0x000fe400000010ff */
[----:B------:R-:W2:Y:S01]  /*4140*/  MUFU.RCP R76, R76 ;  /* 0x0000004c004c7308 */ /* 0x000ea20000001000 */
[----:B-1----:R-:W-:Y:S01]  /*4150*/  FADD.FTZ R72, R72, 1 ;  /* 0x3f80000048487421 */ /* 0x002fe20000010000 */
[----:B0-----:R-:W-:Y:S01]  /*4160*/  FMUL.FTZ R80, R64, R83 ;  /* 0x0000005340507220 */ /* 0x001fe20000410000 */
[----:B------:R-:W-:Y:S01]  /*4170*/  FFMA.FTZ R83, R67, R82, R35 ;  /* 0x0000005243537223 */ /* 0x000fe20000010023 */
[----:B------:R-:W-:Y:S02]  /*4180*/  PRMT R82, R5, 0x7632, R82 ;  /* 0x0000763205527816 */ /* 0x000fe40000000052 */
[----:B------:R-:W-:Y:S01]  /*4190*/  FFMA.FTZ R80, R69, R80, R68 ;  /* 0x0000005045507223 */ /* 0x000fe20000010044 */
[----:B------:R-:W-:Y:S01]  /*41a0*/  SHF.L.U32 R77, R77, 0x10, RZ ;  /* 0x000000104d4d7819 */ /* 0x000fe200000006ff */
[----:B------:R0:W1:Y:S01]  /*41b0*/  MUFU.RCP R89, R58 ;  /* 0x0000003a00597308 */ /* 0x0000620000001000 */
[----:B---3--:R-:W-:Y:S01]  /*41c0*/  FMUL.FTZ R13, R13, R6 ;  /* 0x000000060d0d7220 */ /* 0x008fe20000410000 */
[----:B------:R-:W-:-:S02]  /*41d0*/  FMUL.FTZ R4, R83, -1.4426950216293334961 ;  /* 0xbfb8aa3b53047820 */ /* 0x000fc40000410000 */
[----:B------:R-:W-:Y:S02]  /*41e0*/  FADD.FTZ R77, -R34, R77 ;  /* 0x0000004d224d7221 */ /* 0x000fe40000010100 */
[----:B------:R-:W-:Y:S02]  /*41f0*/  F2FP.BF16.F32.PACK_AB R12, R13, R12 ;  /* 0x0000000c0d0c723e */ /* 0x000fe400000010ff */
[----:B------:R3:W-:Y:S01]  /*4200*/  MUFU.EX2 R6, R79 ;  /* 0x0000004f00067308 */ /* 0x0007e20000000800 */
[----:B0-----:R-:W-:Y:S01]  /*4210*/  FMUL.FTZ R58, R64, R93 ;  /* 0x0000005d403a7220 */ /* 0x001fe20000410000 */
[----:B--2---:R-:W-:Y:S01]  /*4220*/  FMUL.FTZ R26, R26, R76 ;  /* 0x0000004c1a1a7220 */ /* 0x004fe20000410000 */
[----:B------:R-:W-:Y:S02]  /*4230*/  FMUL.FTZ R77, R64, R77 ;  /* 0x0000004d404d7220 */ /* 0x000fe40000410000 */
[----:B------:R-:W-:Y:S02]  /*4240*/  FFMA.FTZ R58, R67, R58, R35 ;  /* 0x0000003a433a7223 */ /* 0x000fe40000010023 */
[----:B------:R-:W-:Y:S01]  /*4250*/  FFMA.FTZ R85, R65, R77, R66 ;  /* 0x0000004d41557223 */ /* 0x000fe20000010042 */
[----:B------:R-:W0:Y:S01]  /*4260*/  MUFU.EX2 R87, R87 ;  /* 0x0000005700577308 */ /* 0x000e220000000800 */
[----:B---3--:R-:W-:Y:S01]  /*4270*/  SHF.L.U32 R79, R5, 0x10, RZ ;  /* 0x00000010054f7819 */ /* 0x008fe200000006ff */
[----:B------:R-:W-:Y:S01]  /*4280*/  FMUL.FTZ R76, R58, -1.4426950216293334961 ;  /* 0xbfb8aa3b3a4c7820 */ /* 0x000fe20000410000 */
[----:B-1----:R-:W-:Y:S01]  /*4290*/  FMUL.FTZ R20, R20, R89 ;  /* 0x0000005914147220 */ /* 0x002fe20000410000 */
[----:B------:R-:W-:Y:S01]  /*42a0*/  FMUL.FTZ R89, R80, -1.4426950216293334961 ;  /* 0xbfb8aa3b50597820 */ /* 0x000fe20000410000 */
[----:B------:R-:W-:Y:S01]  /*42b0*/  SHF.L.U32 R77, R82, 0x10, RZ ;  /* 0x00000010524d7819 */ /* 0x000fe200000006ff */
[----:B------:R-:W-:Y:S01]  /*42c0*/  FADD.FTZ R79, R79, -R34 ;  /* 0x800000224f4f7221 */ /* 0x000fe20000010000 */
[----:B------:R-:W-:Y:S01]  /*42d0*/  F2FP.BF16.F32.PACK_AB R26, R27, R26 ;  /* 0x0000001a1b1a723e */ /* 0x000fe200000010ff */
[----:B------:R-:W1:Y:S01]  /*42e0*/  MUFU.RCP R5, R72 ;  /* 0x0000004800057308 */ /* 0x000e620000001000 */
[----:B------:R-:W-:Y:S01]  /*42f0*/  PRMT R27, R28, 0x7632, R27 ;  /* 0x000076321c1b7816 */ /* 0x000fe2000000001b */
[----:B------:R-:W-:Y:S01]  /*4300*/  FMUL.FTZ R79, R64, R79 ;  /* 0x0000004f404f7220 */ /* 0x000fe20000410000 */
[----:B------:R-:W-:Y:S01]  /*4310*/  FADD.FTZ R77, -R34, R77 ;  /* 0x0000004d224d7221 */ /* 0x000fe20000010100 */
[----:B------:R-:W-:-:S02]  /*4320*/  PRMT R25, R26, 0x7632, R25 ;  /* 0x000076321a197816 */ /* 0x000fc40000000019 */
[----:B------:R-:W-:Y:S01]  /*4330*/  FFMA.FTZ R84, R70, R79, R62 ;  /* 0x0000004f46547223 */ /* 0x000fe2000001003e */
[----:B------:R-:W-:Y:S01]  /*4340*/  FMUL.FTZ R77, R64, R77 ;  /* 0x0000004d404d7220 */ /* 0x000fe20000410000 */
[----:B------:R-:W2:Y:S01]  /*4350*/  MUFU.EX2 R73, R73 ;  /* 0x0000004900497308 */ /* 0x000ea20000000800 */
[----:B0-----:R-:W-:Y:S01]  /*4360*/  FADD.FTZ R87, R87, 1 ;  /* 0x3f80000057577421 */ /* 0x001fe20000010000 */
[----:B------:R-:W-:Y:S01]  /*4370*/  FMUL.FTZ R90, R84, -1.4426950216293334961 ;  /* 0xbfb8aa3b545a7820 */ /* 0x000fe20000410000 */
[----:B------:R-:W-:Y:S01]  /*4380*/  FFMA.FTZ R79, R69, R77, R68 ;  /* 0x0000004d454f7223 */ /* 0x000fe20000010044 */
[----:B------:R-:W-:Y:S02]  /*4390*/  F2FP.BF16.F32.PACK_AB R20, R21, R20 ;  /* 0x000000141514723e */ /* 0x000fe400000010ff */
[----:B------:R-:W-:Y:S02]  /*43a0*/  PRMT R21, R22, 0x7632, R21 ;  /* 0x0000763216157816 */ /* 0x000fe40000000015 */
[----:B------:R-:W0:Y:S01]  /*43b0*/  MUFU.EX2 R74, R74 ;  /* 0x0000004a004a7308 */ /* 0x000e220000000800 */
[----:B-1----:R-:W-:Y:S01]  /*43c0*/  FMUL.FTZ R8, R8, R5 ;  /* 0x0000000508087220 */ /* 0x002fe20000410000 */
[----:B------:R-:W-:-:S06]  /*43d0*/  PRMT R19, R20, 0x7632, R19 ;  /* 0x0000763214137816 */ /* 0x000fcc0000000013 */
[----:B------:R-:W1:Y:S01]  /*43e0*/  MUFU.EX2 R75, R75 ;  /* 0x0000004b004b7308 */ /* 0x000e620000000800 */
[----:B--2---:R-:W-:-:S07]  /*43f0*/  FADD.FTZ R5, R73, 1 ;  /* 0x3f80000049057421 */ /* 0x004fce0000010000 */
[----:B------:R-:W-:Y:S01]  /*4400*/  MUFU.EX2 R7, R7 ;  /* 0x0000000700077308 */ /* 0x000fe20000000800 */
[----:B0-----:R-:W-:-:S07]  /*4410*/  FADD.FTZ R73, R74, 1 ;  /* 0x3f8000004a497421 */ /* 0x001fce0000010000 */
[----:B------:R-:W0:Y:S01]  /*4420*/  MUFU.EX2 R76, R76 ;  /* 0x0000004c004c7308 */ /* 0x000e220000000800 */
[----:B-1----:R-:W-:-:S07]  /*4430*/  FADD.FTZ R74, R75, 1 ;  /* 0x3f8000004b4a7421 */ /* 0x002fce0000010000 */
[----:B------:R-:W1:Y:S08]  /*4440*/  MUFU.RCP R87, R87 ;  /* 0x0000005700577308 */ /* 0x000e700000001000 */
[----:B------:R-:W2:Y:S01]  /*4450*/  MUFU.EX2 R89, R89 ;  /* 0x0000005900597308 */ /* 0x000ea20000000800 */
[----:B0-----:R-:W-:Y:S01]  /*4460*/  FADD.FTZ R75, R76, 1 ;  /* 0x3f8000004c4b7421 */ /* 0x001fe20000010000 */
[----:B------:R-:W-:-:S06]  /*4470*/  FADD.FTZ R76, R6, 1 ;  /* 0x3f800000064c7421 */ /* 0x000fcc0000010000 */
[----:B------:R0:W-:Y:S01]  /*4480*/  MUFU.EX2 R72, R90 ;  /* 0x0000005a00487308 */ /* 0x0001e20000000800 */
[----:B-1----:R-:W-:Y:S01]  /*4490*/  FMUL.FTZ R14, R14, R87 ;  /* 0x000000570e0e7220 */ /* 0x002fe20000410000 */
[C---:B------:R-:W-:Y:S02]  /*44a0*/  SHF.L.U32 R87, R40.reuse, 0x10, RZ ;  /* 0x0000001028577819 */ /* 0x040fe400000006ff */
[----:B------:R-:W-:Y:S02]  /*44b0*/  PRMT R40, R40, 0x7632, R40 ;  /* 0x0000763228287816 */ /* 0x000fe40000000028 */
[----:B------:R-:W-:Y:S01]  /*44c0*/  F2FP.BF16.F32.PACK_AB R14, R15, R14 ;  /* 0x0000000e0f0e723e */ /* 0x000fe200000010ff */
[----:B------:R-:W-:Y:S01]  /*44d0*/  FADD.FTZ R87, R87, -R34 ;  /* 0x8000002257577221 */ /* 0x000fe20000010000 */
[----:B------:R-:W1:Y:S01]  /*44e0*/  MUFU.RCP R73, R73 ;  /* 0x0000004900497308 */ /* 0x000e620000001000 */
[----:B0-----:R-:W-:Y:S01]  /*44f0*/  FADD.FTZ R90, R7, 1 ;  /* 0x3f800000075a7421 */ /* 0x001fe20000010000 */
[----:B--2---:R-:W-:Y:S01]  /*4500*/  FADD.FTZ R89, R89, 1 ;  /* 0x3f80000059597421 */ /* 0x004fe20000010000 */
[----:B------:R-:W-:Y:S01]  /*4510*/  FMUL.FTZ R82, R64, R87 ;  /* 0x0000005740527220 */ /* 0x000fe20000410000 */
[----:B------:R-:W-:-:S03]  /*4520*/  FMUL.FTZ R87, R79, -1.4426950216293334961 ;  /* 0xbfb8aa3b4f577820 */ /* 0x000fc60000410000 */
[----:B------:R-:W-:Y:S01]  /*4530*/  FFMA.FTZ R77, R67, R82, R35 ;  /* 0x00000052434d7223 */ /* 0x000fe20000010023 */
[----:B------:R-:W0:Y:S03]  /*4540*/  MUFU.RCP R74, R74 ;  /* 0x0000004a004a7308 */ /* 0x000e260000001000 */
[----:B------:R-:W-:-:S05]  /*4550*/  FMUL.FTZ R82, R77, -1.4426950216293334961 ;  /* 0xbfb8aa3b4d527820 */ /* 0x000fca0000410000 */
[----:B------:R-:W2:Y:S01]  /*4560*/  MUFU.EX2 R4, R4 ;  /* 0x0000000400047308 */ /* 0x000ea20000000800 */
[----:B-1----:R-:W-:-:S07]  /*4570*/  FMUL.FTZ R6, R71, R73 ;  /* 0x0000004947067220 */ /* 0x002fce0000410000 */
[----:B------:R-:W1:Y:S01]  /*4580*/  MUFU.RCP R90, R90 ;  /* 0x0000005a005a7308 */ /* 0x000e620000001000 */
[----:B0-----:R-:W-:-:S05]  /*4590*/  FMUL.FTZ R7, R60, R74 ;  /* 0x0000004a3c077220 */ /* 0x001fca0000410000 */
[----:B------:R-:W-:Y:S02]  /*45a0*/  F2FP.BF16.F32.PACK_AB R6, R7, R6 ;  /* 0x000000060706723e */ /* 0x000fe400000010ff */
[----:B------:R-:W0:Y:S01]  /*45b0*/  MUFU.RCP R75, R75 ;  /* 0x0000004b004b7308 */ /* 0x000e220000001000 */
[----:B--2---:R-:W-:-:S07]  /*45c0*/  FADD.FTZ R60, R4, 1 ;  /* 0x3f800000043c7421 */ /* 0x004fce0000010000 */
[----:B------:R-:W2:Y:S01]  /*45d0*/  MUFU.EX2 R88, R88 ;  /* 0x0000005800587308 */ /* 0x000ea20000000800 */
[----:B-1----:R-:W-:Y:S01]  /*45e0*/  FMUL.FTZ R71, R81, R90 ;  /* 0x0000005a51477220 */ /* 0x002fe20000410000 */
[----:B------:R-:W-:-:S05]  /*45f0*/  SHF.L.U32 R81, R40, 0x10, RZ ;  /* 0x0000001028517819 */ /* 0x000fca00000006ff */
[----:B------:R-:W-:Y:S01]  /*4600*/  FADD.FTZ R81, -R34, R81 ;  /* 0x0000005122517221 */ /* 0x000fe20000010100 */
[----:B------:R-:W1:Y:S01]  /*4610*/  MUFU.RCP R5, R5 ;  /* 0x0000000500057308 */ /* 0x000e620000001000 */
[----:B0-----:R-:W-:Y:S01]  /*4620*/  FMUL.FTZ R4, R58, R75 ;  /* 0x0000004b3a047220 */ /* 0x001fe20000410000 */
[----:B------:R-:W-:-:S06]  /*4630*/  FADD.FTZ R75, R72, 1 ;  /* 0x3f800000484b7421 */ /* 0x000fcc0000010000 */
[----:B------:R-:W0:Y:S01]  /*4640*/  MUFU.RCP R76, R76 ;  /* 0x0000004c004c7308 */ /* 0x000e220000001000 */
[----:B--2---:R-:W-:-:S07]  /*4650*/  FADD.FTZ R88, R88, 1 ;  /* 0x3f80000058587421 */ /* 0x004fce0000010000 */
[----:B------:R-:W2:Y:S01]  /*4660*/  MUFU.RCP R73, R89 ;  /* 0x0000005900497308 */ /* 0x000ea20000001000 */
[----:B-1----:R-:W-:-:S05]  /*4670*/  FMUL.FTZ R9, R9, R5 ;  /* 0x0000000509097220 */ /* 0x002fca0000410000 */
[----:B------:R-:W-:Y:S02]  /*4680*/  F2FP.BF16.F32.PACK_AB R8, R9, R8 ;  /* 0x000000080908723e */ /* 0x000fe400000010ff */
[----:B------:R-:W1:Y:S01]  /*4690*/  MUFU.RCP R58, R60 ;  /* 0x0000003c003a7308 */ /* 0x000e620000001000 */
[----:B0-----:R-:W-:Y:S01]  /*46a0*/  FMUL.FTZ R5, R78, R76 ;  /* 0x0000004c4e057220 */ /* 0x001fe20000410000 */
[----:B------:R-:W-:Y:S01]  /*46b0*/  FMUL.FTZ R78, R64, R81 ;  /* 0x00000051404e7220 */ /* 0x000fe20000410000 */
[----:B------:R-:W-:Y:S02]  /*46c0*/  PRMT R81, R41, 0x7632, R81 ;  /* 0x0000763229517816 */ /* 0x000fe40000000051 */
[----:B------:R-:W-:Y:S01]  /*46d0*/  PRMT R9, R10, 0x7632, R9 ;  /* 0x000076320a097816 */ /* 0x000fe20000000009 */
[----:B------:R-:W-:Y:S01]  /*46e0*/  FFMA.FTZ R78, R65, R78, R66 ;  /* 0x0000004e414e7223 */ /* 0x000fe20000010042 */
[----:B------:R-:W-:Y:S01]  /*46f0*/  SHF.L.U32 R81, R81, 0x10, RZ ;  /* 0x0000001051517819 */ /* 0x000fe200000006ff */
[----:B------:R-:W0:Y:S01]  /*4700*/  MUFU.RCP R88, R88 ;  /* 0x0000005800587308 */ /* 0x000e220000001000 */
[----:B--2---:R-:W-:Y:S01]  /*4710*/  FMUL.FTZ R72, R80, R73 ;  /* 0x0000004950487220 */ /* 0x004fe20000410000 */
[----:B------:R-:W-:-:S02]  /*4720*/  SHF.L.U32 R73, R41, 0x10, RZ ;  /* 0x0000001029497819 */ /* 0x000fc400000006ff */
[----:B------:R-:W-:Y:S01]  /*4730*/  FADD.FTZ R81, -R34, R81 ;  /* 0x0000005122517221 */ /* 0x000fe20000010100 */
[----:B------:R-:W-:Y:S02]  /*4740*/  F2FP.BF16.F32.PACK_AB R4, R5, R4 ;  /* 0x000000040504723e */ /* 0x000fe400000010ff */
[--C-:B------:R-:W-:Y:S01]  /*4750*/  FADD.FTZ R41, R73, -R34.reuse ;  /* 0x8000002249297221 */ /* 0x100fe20000010000 */
[----:B------:R-:W2:Y:S01]  /*4760*/  MUFU.EX2 R87, R87 ;  /* 0x0000005700577308 */ /* 0x000ea20000000800 */
[----:B-1----:R-:W-:Y:S01]  /*4770*/  FMUL.FTZ R73, R83, R58 ;  /* 0x0000003a53497220 */ /* 0x002fe20000410000 */
[----:B------:R-:W-:Y:S01]  /*4780*/  SHF.L.U32 R83, R38, 0x10, RZ ;  /* 0x0000001026537819 */ /* 0x000fe200000006ff */
[----:B------:R-:W-:Y:S01]  /*4790*/  FMUL.FTZ R40, R64, R81 ;  /* 0x0000005140287220 */ /* 0x000fe20000410000 */
[----:B------:R-:W-:Y:S01]  /*47a0*/  FMUL.FTZ R58, R78, -1.4426950216293334961 ;  /* 0xbfb8aa3b4e3a7820 */ /* 0x000fe20000410000 */
[----:B------:R-:W-:Y:S01]  /*47b0*/  FMUL.FTZ R41, R64, R41 ;  /* 0x0000002940297220 */ /* 0x000fe20000410000 */
[----:B------:R-:W-:Y:S01]  /*47c0*/  F2FP.BF16.F32.PACK_AB R71, R72, R71 ;  /* 0x000000474847723e */ /* 0x000fe200000010ff */
[----:B------:R-:W-:Y:S01]  /*47d0*/  FADD.FTZ R81, R83, -R34 ;  /* 0x8000002253517221 */ /* 0x000fe20000010000 */
[----:B------:R-:W1:Y:S01]  /*47e0*/  MUFU.EX2 R82, R82 ;  /* 0x0000005200527308 */ /* 0x000e620000000800 */
[----:B0-----:R-:W-:Y:S01]  /*47f0*/  FMUL.FTZ R17, R17, R88 ;  /* 0x0000005811117220 */ /* 0x001fe20000410000 */
[----:B------:R-:W-:Y:S01]  /*4800*/  FMUL.FTZ R88, R85, -1.4426950216293334961 ;  /* 0xbfb8aa3b55587820 */ /* 0x000fe20000410000 */
[----:B------:R-:W-:Y:S01]  /*4810*/  FMUL.FTZ R80, R64, R81 ;  /* 0x0000005140507220 */ /* 0x000fe20000410000 */
[----:B------:R-:W-:Y:S01]  /*4820*/  PRMT R81, R38, 0x7632, R81 ;  /* 0x0000763226517816 */ /* 0x000fe20000000051 */
[----:B------:R-:W-:Y:S01]  /*4830*/  FFMA.FTZ R41, R70, R41, R62 ;  /* 0x0000002946297223 */ /* 0x000fe2000001003e */
[----:B------:R-:W-:Y:S01]  /*4840*/  FFMA.FTZ R40, R69, R40, R68 ;  /* 0x0000002845287223 */ /* 0x000fe20000010044 */
[----:B------:R-:W-:Y:S01]  /*4850*/  FFMA.FTZ R80, R67, R80, R35 ;  /* 0x0000005043507223 */ /* 0x000fe20000010023 */
[----:B------:R-:W0:Y:S01]  /*4860*/  MUFU.EX2 R88, R88 ;  /* 0x0000005800587308 */ /* 0x000e220000000800 */
[----:B--2---:R-:W-:Y:S01]  /*4870*/  FADD.FTZ R76, R87, 1 ;  /* 0x3f800000574c7421 */ /* 0x004fe20000010000 */
[----:B------:R-:W-:Y:S01]  /*4880*/  SHF.L.U32 R81, R81, 0x10, RZ ;  /* 0x0000001051517819 */ /* 0x000fe200000006ff */
[----:B------:R-:W-:Y:S01]  /*4890*/  FMUL.FTZ R60, R41, -1.4426950216293334961 ;  /* 0xbfb8aa3b293c7820 */ /* 0x000fe20000410000 */
[----:B------:R-:W-:-:S02]  /*48a0*/  SHF.L.U32 R83, R39, 0x10, RZ ;  /* 0x0000001027537819 */ /* 0x000fc400000006ff */
[----:B------:R-:W-:Y:S01]  /*48b0*/  PRMT R38, R39, 0x7632, R38 ;  /* 0x0000763227267816 */ /* 0x000fe20000000026 */
[----:B------:R-:W-:Y:S01]  /*48c0*/  FADD.FTZ R81, -R34, R81 ;  /* 0x0000005122517221 */ /* 0x000fe20000010100 */
[----:B------:R-:W2:Y:S01]  /*48d0*/  MUFU.RCP R76, R76 ;  /* 0x0000004c004c7308 */ /* 0x000ea20000001000 */
[----:B-1----:R-:W-:Y:S01]  /*48e0*/  FADD.FTZ R90, R82, 1 ;  /* 0x3f800000525a7421 */ /* 0x002fe20000010000 */
[----:B------:R-:W-:Y:S01]  /*48f0*/  FADD.FTZ R39, R83, -R34 ;  /* 0x8000002253277221 */ /* 0x000fe20000010000 */
[----:B------:R-:W-:Y:S01]  /*4900*/  FMUL.FTZ R81, R64, R81 ;  /* 0x0000005140517220 */ /* 0x000fe20000410000 */
[----:B------:R-:W-:Y:S02]  /*4910*/  SHF.L.U32 R83, R38, 0x10, RZ ;  /* 0x0000001026537819 */ /* 0x000fe400000006ff */
[----:B------:R-:W-:Y:S01]  /*4920*/  FMUL.FTZ R39, R64, R39 ;  /* 0x0000002740277220 */ /* 0x000fe20000410000 */
[----:B------:R-:W-:Y:S01]  /*4930*/  FFMA.FTZ R81, R65, R81, R66 ;  /* 0x0000005141517223 */ /* 0x000fe20000010042 */
[----:B------:R-:W1:Y:S01]  /*4940*/  MUFU.RCP R90, R90 ;  /* 0x0000005a005a7308 */ /* 0x000e620000001000 */
[----:B0-----:R-:W-:Y:S01]  /*4950*/  FADD.FTZ R74, R88, 1 ;  /* 0x3f800000584a7421 */ /* 0x001fe20000010000 */
[----:B------:R-:W-:Y:S01]  /*4960*/  FMUL.FTZ R88, R40, -1.4426950216293334961 ;  /* 0xbfb8aa3b28587820 */ /* 0x000fe20000410000 */
[----:B------:R-:W-:Y:S01]  /*4970*/  FMUL.FTZ R87, R81, -1.4426950216293334961 ;  /* 0xbfb8aa3b51577820 */ /* 0x000fe20000410000 */
[----:B------:R-:W-:Y:S01]  /*4980*/  FFMA.FTZ R82, R70, R39, R62 ;  /* 0x0000002746527223 */ /* 0x000fe2000001003e */
[----:B------:R-:W-:Y:S01]  /*4990*/  FADD.FTZ R83, -R34, R83 ;  /* 0x0000005322537221 */ /* 0x000fe20000010100 */
[----:B------:R-:W-:-:S02]  /*49a0*/  F2FP.BF16.F32.PACK_AB R16, R17, R16 ;  /* 0x000000101110723e */ /* 0x000fc400000010ff */
[----:B------:R-:W0:Y:S01]  /*49b0*/  MUFU.EX2 R58, R58 ;  /* 0x0000003a003a7308 */ /* 0x000e220000000800 */
[----:B--2---:R-:W-:Y:S01]  /*49c0*/  FMUL.FTZ R76, R79, R76 ;  /* 0x0000004c4f4c7220 */ /* 0x004fe20000410000 */
[----:B------:R-:W-:Y:S01]  /*49d0*/  FMUL.FTZ R79, R80, -1.4426950216293334961 ;  /* 0xbfb8aa3b504f7820 */ /* 0x000fe20000410000 */
[----:B------:R-:W-:Y:S01]  /*49e0*/  FMUL.FTZ R83, R64, R83 ;  /* 0x0000005340537220 */ /* 0x000fe20000410000 */
[----:B------:R-:W-:Y:S02]  /*49f0*/  PRMT R17, R18, 0x7632, R17 ;  /* 0x0000763212117816 */ /* 0x000fe40000000011 */
[----:B------:R-:W-:Y:S01]  /*4a00*/  PRMT R23, R16, 0x7632, R23 ;  /* 0x0000763210177816 */ /* 0x000fe20000000017 */
[----:B------:R-:W-:Y:S01]  /*4a10*/  FFMA.FTZ R83, R69, R83, R68 ;  /* 0x0000005345537223 */ /* 0x000fe20000010044 */
[----:B------:R-:W2:Y:S01]  /*4a20*/  MUFU.RCP R74, R74 ;  /* 0x0000004a004a7308 */ /* 0x000ea20000001000 */
[----:B-1----:R-:W-:Y:S01]  /*4a30*/  FMUL.FTZ R77, R77, R90 ;  /* 0x0000005a4d4d7220 */ /* 0x002fe20000410000 */
[----:B------:R-:W-:Y:S01]  /*4a40*/  PRMT R5, R71, 0x7632, R5 ;  /* 0x0000763247057816 */ /* 0x000fe20000000005 */
[----:B------:R-:W-:-:S05]  /*4a50*/  FMUL.FTZ R38, R83, -1.4426950216293334961 ;  /* 0xbfb8aa3b53267820 */ /* 0x000fca0000410000 */
[----:B------:R-:W1:Y:S01]  /*4a60*/  MUFU.EX2 R79, R79 ;  /* 0x0000004f004f7308 */ /* 0x000e620000000800 */
[----:B0-----:R-:W-:-:S07]  /*4a70*/  FADD.FTZ R90, R58, 1 ;  /* 0x3f8000003a5a7421 */ /* 0x001fce0000010000 */
[----:B------:R-:W0:Y:S01]  /*4a80*/  MUFU.EX2 R87, R87 ;  /* 0x0000005700577308 */ /* 0x000e220000000800 */
[----:B--2---:R-:W-:Y:S01]  /*4a90*/  FMUL.FTZ R74, R85, R74 ;  /* 0x0000004a554a7220 */ /* 0x004fe20000410000 */
[----:B------:R-:W-:-:S04]  /*4aa0*/  SHF.L.U32 R85, R36, 0x10, RZ ;  /* 0x0000001024557819 */ /* 0x000fc800000006ff */
[----:B------:R-:W-:Y:S01]  /*4ab0*/  F2FP.BF16.F32.PACK_AB R73, R74, R73 ;  /* 0x000000494a49723e */ /* 0x000fe200000010ff */
[----:B------:R-:W-:Y:S01]  /*4ac0*/  FADD.FTZ R39, R85, -R34 ;  /* 0x8000002255277221 */ /* 0x000fe20000010000 */
[----:B------:R2:W3:Y:S01]  /*4ad0*/  MUFU.RCP R58, R90 ;  /* 0x0000005a003a7308 */ /* 0x0004e20000001000 */
[----:B-1----:R-:W-:Y:S01]  /*4ae0*/  FADD.FTZ R89, R79, 1 ;  /* 0x3f8000004f597421 */ /* 0x002fe20000010000 */
[----:B------:R-:W-:-:S06]  /*4af0*/  FMUL.FTZ R85, R82, -1.4426950216293334961 ;  /* 0xbfb8aa3b52557820 */ /* 0x000fcc0000410000 */
[----:B------:R-:W1:Y:S01]  /*4b00*/  MUFU.EX2 R60, R60 ;  /* 0x0000003c003c7308 */ /* 0x000e620000000800 */
[----:B0-----:R-:W-:Y:S01]  /*4b10*/  FADD.FTZ R87, R87, 1 ;  /* 0x3f80000057577421 */ /* 0x001fe20000010000 */
[----:B--2---:R-:W-:-:S06]  /*4b20*/  IADD3.X R90, RZ, R63, RZ, P1, !PT ;  /* 0x0000003fff5a7210 */ /* 0x004fcc0000ffe4ff */
[----:B------:R-:W0:Y:S01]  /*4b30*/  MUFU.RCP R75, R75 ;  /* 0x0000004b004b7308 */ /* 0x000e220000001000 */
[----:B---3--:R-:W-:-:S05]  /*4b40*/  FMUL.FTZ R78, R78, R58 ;  /* 0x0000003a4e4e7220 */ /* 0x008fca0000410000 */
[----:B------:R-:W-:Y:S02]  /*4b50*/  F2FP.BF16.F32.PACK_AB R77, R78, R77 ;  /* 0x0000004d4e4d723e */ /* 0x000fe400000010ff */
[----:B------:R-:W2:Y:S01]  /*4b60*/  MUFU.EX2 R88, R88 ;  /* 0x0000005800587308 */ /* 0x000ea20000000800 */
[----:B-1----:R-:W-:-:S07]  /*4b70*/  FADD.FTZ R60, R60, 1 ;  /* 0x3f8000003c3c7421 */ /* 0x002fce0000010000 */
[----:B------:R-:W1:Y:S01]  /*4b80*/  MUFU.RCP R89, R89 ;  /* 0x0000005900597308 */ /* 0x000e620000001000 */
[----:B0-----:R-:W-:Y:S01]  /*4b90*/  FMUL.FTZ R75, R84, R75 ;  /* 0x0000004b544b7220 */ /* 0x001fe20000410000 */
[----:B------:R-:W-:-:S04]  /*4ba0*/  FMUL.FTZ R84, R64, R39 ;  /* 0x0000002740547220 */ /* 0x000fc80000410000 */
[----:B------:R-:W-:Y:S01]  /*4bb0*/  FFMA.FTZ R84, R67, R84, R35 ;  /* 0x0000005443547223 */ /* 0x000fe20000010023 */
[----:B------:R-:W-:Y:S01]  /*4bc0*/  F2FP.BF16.F32.PACK_AB R75, R76, R75 ;  /* 0x0000004b4c4b723e */ /* 0x000fe200000010ff */
[----:B------:R0:W3:Y:S01]  /*4bd0*/  MUFU.RCP R58, R87 ;  /* 0x00000057003a7308 */ /* 0x0000e20000001000 */
[----:B--2---:R-:W-:Y:S01]  /*4be0*/  FADD.FTZ R88, R88, 1 ;  /* 0x3f80000058587421 */ /* 0x004fe20000010000 */
[----:B------:R-:W-:-:S06]  /*4bf0*/  FMUL.FTZ R39, R84, -1.4426950216293334961 ;  /* 0xbfb8aa3b54277820 */ /* 0x000fcc0000410000 */
[----:B------:R-:W2:Y:S01]  /*4c00*/  MUFU.RCP R60, R60 ;  /* 0x0000003c003c7308 */ /* 0x000ea20000001000 */
[C---:B0-----:R-:W-:Y:S01]  /*4c10*/  SHF.L.U32 R87, R37.reuse, 0x10, RZ ;  /* 0x0000001025577819 */ /* 0x041fe200000006ff */
[----:B-1----:R-:W-:Y:S01]  /*4c20*/  FMUL.FTZ R80, R80, R89 ;  /* 0x0000005950507220 */ /* 0x002fe20000410000 */
[----:B------:R-:W-:-:S03]  /*4c30*/  PRMT R37, R37, 0x7632, R37 ;  /* 0x0000763225257816 */ /* 0x000fc60000000025 */
[----:B------:R-:W-:Y:S01]  /*4c40*/  FADD.FTZ R87, R87, -R34 ;  /* 0x8000002257577221 */ /* 0x000fe20000010000 */
[----:B------:R-:W-:Y:S01]  /*4c50*/  SHF.L.U32 R37, R37, 0x10, RZ ;  /* 0x0000001025257819 */ /* 0x000fe200000006ff */
[----:B------:R-:W0:Y:S01]  /*4c60*/  MUFU.EX2 R85, R85 ;  /* 0x0000005500557308 */ /* 0x000e220000000800 */
[----:B---3--:R-:W-:Y:S01]  /*4c70*/  FMUL.FTZ R81, R81, R58 ;  /* 0x0000003a51517220 */ /* 0x008fe20000410000 */
[----:B------:R-:W-:Y:S02]  /*4c80*/  FMUL.FTZ R87, R64, R87 ;  /* 0x0000005740577220 */ /* 0x000fe40000410000 */
[----:B------:R-:W-:Y:S02]  /*4c90*/  FADD.FTZ R37, -R34, R37 ;  /* 0x0000002522257221 */ /* 0x000fe40000010100 */
[----:B------:R-:W-:Y:S02]  /*4ca0*/  F2FP.BF16.F32.PACK_AB R80, R81, R80 ;  /* 0x000000505150723e */ /* 0x000fe400000010ff */
[----:B------:R1:W3:Y:S01]  /*4cb0*/  MUFU.RCP R93, R88 ;  /* 0x00000058005d7308 */ /* 0x0002e20000001000 */
[----:B--2---:R-:W-:Y:S01]  /*4cc0*/  FMUL.FTZ R79, R41, R60 ;  /* 0x0000003c294f7220 */ /* 0x004fe20000410000 */
[----:B------:R-:W-:Y:S01]  /*4cd0*/  IADD3.X R60, RZ, R63, RZ, P2, !PT ;  /* 0x0000003fff3c7210 */ /* 0x000fe200017fe4ff */
[----:B------:R-:W-:-:S04]  /*4ce0*/  FMUL.FTZ R37, R64, R37 ;  /* 0x0000002540257220 */ /* 0x000fc80000410000 */
[----:B------:R-:W-:Y:S01]  /*4cf0*/  FFMA.FTZ R37, R69, R37, R68 ;  /* 0x0000002545257223 */ /* 0x000fe20000010044 */
[----:B------:R-:W2:Y:S01]  /*4d00*/  MUFU.EX2 R38, R38 ;  /* 0x0000002600267308 */ /* 0x000ea20000000800 */
[----:B-1----:R-:W-:Y:S01]  /*4d10*/  FFMA.FTZ R88, R70, R87, R62 ;  /* 0x0000005746587223 */ /* 0x002fe2000001003e */
[----:B0-----:R-:W-:Y:S01]  /*4d20*/  FADD.FTZ R41, R85, 1 ;  /* 0x3f80000055297421 */ /* 0x001fe20000010000 */
[----:B------:R-:W-:Y:S02]  /*4d30*/  PRMT R85, R36, 0x7632, R85 ;  /* 0x0000763224557816 */ /* 0x000fe40000000055 */
[----:B------:R-:W-:Y:S02]  /*4d40*/  FMUL.FTZ R89, R88, -1.4426950216293334961 ;  /* 0xbfb8aa3b58597820 */ /* 0x000fe40000410000 */
[----:B------:R-:W-:Y:S01]  /*4d50*/  SHF.L.U32 R85, R85, 0x10, RZ ;  /* 0x0000001055557819 */ /* 0x000fe200000006ff */
[----:B------:R-:W0:Y:S01]  /*4d60*/  MUFU.EX2 R39, R39 ;  /* 0x0000002700277308 */ /* 0x000e220000000800 */
[----:B---3--:R-:W-:-:S03]  /*4d70*/  FMUL.FTZ R36, R40, R93 ;  /* 0x0000005d28247220 */ /* 0x008fc60000410000 */
[----:B------:R-:W-:Y:S02]  /*4d80*/  FADD.FTZ R85, -R34, R85 ;  /* 0x0000005522557221 */ /* 0x000fe40000010100 */
[----:B------:R-:W-:Y:S02]  /*4d90*/  F2FP.BF16.F32.PACK_AB R36, R36, R79 ;  /* 0x0000004f2424723e */ /* 0x000fe400000010ff */
[----:B------:R-:W1:Y:S01]  /*4da0*/  MUFU.EX2 R89, R89 ;  /* 0x0000005900597308 */ /* 0x000e620000000800 */
[----:B--2---:R-:W-:Y:S01]  /*4db0*/  FADD.FTZ R38, R38, 1 ;  /* 0x3f80000026267421 */ /* 0x004fe20000010000 */
[----:B------:R-:W-:-:S04]  /*4dc0*/  FMUL.FTZ R85, R64, R85 ;  /* 0x0000005540557220 */ /* 0x000fc80000410000 */
[----:B------:R-:W-:Y:S02]  /*4dd0*/  FFMA.FTZ R85, R65, R85, R66 ;  /* 0x0000005541557223 */ /* 0x000fe40000010042 */
[----:B------:R-:W2:Y:S01]  /*4de0*/  MUFU.RCP R38, R38 ;  /* 0x0000002600267308 */ /* 0x000ea20000001000 */
[----:B0-----:R-:W-:Y:S01]  /*4df0*/  FADD.FTZ R40, R39, 1 ;  /* 0x3f80000027287421 */ /* 0x001fe20000010000 */
[----:B------:R-:W-:-:S06]  /*4e00*/  FMUL.FTZ R58, R85, -1.4426950216293334961 ;  /* 0xbfb8aa3b553a7820 */ /* 0x000fcc0000410000 */
[----:B------:R-:W0:Y:S01]  /*4e10*/  MUFU.RCP R39, R40 ;  /* 0x0000002800277308 */ /* 0x000e220000001000 */
[----:B-1----:R-:W-:-:S07]  /*4e20*/  FADD.FTZ R87, R89, 1 ;  /* 0x3f80000059577421 */ /* 0x002fce0000010000 */
[----:B------:R-:W1:Y:S01]  /*4e30*/  MUFU.RCP R87, R87 ;  /* 0x0000005700577308 */ /* 0x000e620000001000 */
[----:B--2---:R-:W-:-:S07]  /*4e40*/  FMUL.FTZ R83, R83, R38 ;  /* 0x0000002653537220 */ /* 0x004fce0000410000 */
[----:B------:R-:W2:Y:S01]  /*4e50*/  MUFU.RCP R41, R41 ;  /* 0x0000002900297308 */ /* 0x000ea20000001000 */
[----:B0-----:R-:W-:Y:S01]  /*4e60*/  FMUL.FTZ R84, R84, R39 ;  /* 0x0000002754547220 */ /* 0x001fe20000410000 */
[----:B------:R-:W-:Y:S02]  /*4e70*/  IADD3.X R39, RZ, R63, RZ, P6, !PT ;  /* 0x0000003fff277210 */ /* 0x000fe400037fe4ff */
[----:B------:R-:W-:-:S04]  /*4e80*/  LEA R38, P6, R56, UR16, 0x1 ;  /* 0x0000001038267c11 */ /* 0x000fc8000f8c08ff */
[----:B------:R-:W0:Y:S01]  /*4e90*/  MUFU.EX2 R58, R58 ;  /* 0x0000003a003a7308 */ /* 0x000e220000000800 */
[----:B------:R-:W-:Y:S01]  /*4ea0*/  LEA.HI.X R39, R56, UR17, R39, 0x1, P6 ;  /* 0x0000001138277c11 */ /* 0x000fe2000b0f0c27 */
[----:B-1----:R-:W-:Y:S01]  /*4eb0*/  FMUL.FTZ R88, R88, R87 ;  /* 0x0000005758587220 */ /* 0x002fe20000410000 */
[----:B------:R-:W-:Y:S02]  /*4ec0*/  LEA R40, P6, R42, UR16, 0x1 ;  /* 0x000000102a287c11 */ /* 0x000fe4000f8c08ff */
[----:B------:R-:W-:Y:S01]  /*4ed0*/  SHF.L.U32 R87, R32, 0x10, RZ ;  /* 0x0000001020577819 */ /* 0x000fe200000006ff */
[----:B------:R1:W-:Y:S01]  /*4ee0*/  STG.E.U16 desc[UR12][R38.64+0x4], R2 ;  /* 0x0000040226007986 */ /* 0x0003e2000c10150c */
[----:B------:R-:W-:Y:S01]  /*4ef0*/  IADD3.X R56, RZ, R63, RZ, P5, !PT ;  /* 0x0000003fff387210 */ /* 0x000fe20002ffe4ff */
[----:B--2---:R-:W-:Y:S01]  /*4f00*/  FMUL.FTZ R82, R82, R41 ;  /* 0x0000002952527220 */ /* 0x004fe20000410000 */
[----:B------:R-:W-:Y:S01]  /*4f10*/  LEA.HI.X R41, R42, UR17, R52, 0x1, P6 ;  /* 0x000000112a297c11 */ /* 0x000fe2000b0f0c34 */
[----:B------:R-:W-:Y:S01]  /*4f20*/  FADD.FTZ R87, R87, -R34 ;  /* 0x8000002257577221 */ /* 0x000fe20000010000 */
[----:B------:R-:W-:Y:S01]  /*4f30*/  LEA R42, P6, R43, UR16, 0x1 ;  /* 0x000000102b2a7c11 */ /* 0x000fe2000f8c08ff */
[----:B------:R-:W-:Y:S01]  /*4f40*/  STG.E.U16 desc[UR12][R38.64], R31 ;  /* 0x0000001f26007986 */ /* 0x000fe2000c10150c */
[----:B------:R-:W-:Y:S01]  /*4f50*/  F2FP.BF16.F32.PACK_AB R82, R83, R82 ;  /* 0x000000525352723e */ /* 0x000fe200000010ff */
[----:B------:R-:W-:Y:S01]  /*4f60*/  FMUL.FTZ R87, R64, R87 ;  /* 0x0000005740577220 */ /* 0x000fe20000410000 */
[----:B------:R-:W-:Y:S01]  /*4f70*/  LEA.HI.X R43, R43, UR17, R44, 0x1, P6 ;  /* 0x000000112b2b7c11 */ /* 0x000fe2000b0f0c2c */
[----:B0-----:R-:W-:Y:S01]  /*4f80*/  FADD.FTZ R52, R58, 1 ;  /* 0x3f8000003a347421 */ /* 0x001fe20000010000 */
[----:B------:R-:W-:Y:S01]  /*4f90*/  LEA R44, P6, R45, UR16, 0x1 ;  /* 0x000000102d2c7c11 */ /* 0x000fe2000f8c08ff */
[----:B------:R-:W-:Y:S01]  /*4fa0*/  FFMA.FTZ R35, R67, R87, R35 ;  /* 0x0000005743237223 */ /* 0x000fe20000010023 */
[----:B------:R-:W-:Y:S01]  /*4fb0*/  PRMT R67, R32, 0x7632, R67 ;  /* 0x0000763220437816 */ /* 0x000fe20000000043 */
[----:B------:R-:W-:Y:S01]  /*4fc0*/  STG.E.U16 desc[UR12][R38.64+0x2], R30 ;  /* 0x0000021e26007986 */ /* 0x000fe2000c10150c */
[----:B------:R-:W-:Y:S01]  /*4fd0*/  LEA.HI.X R45, R45, UR17, R46, 0x1, P6 ;  /* 0x000000112d2d7c11 */ /* 0x000fe2000b0f0c2e */
[----:B------:R-:W0:Y:S01]  /*4fe0*/  MUFU.RCP R52, R52 ;  /* 0x0000003400347308 */ /* 0x000e220000001000 */
[C---:B------:R-:W-:Y:S01]  /*4ff0*/  LEA R46, P6, R48.reuse, UR16, 0x1 ;  /* 0x00000010302e7c11 */ /* 0x040fe2000f8c08ff */
[----:B------:R-:W-:Y:S01]  /*5000*/  FMUL.FTZ R32, R35, -1.4426950216293334961 ;  /* 0xbfb8aa3b23207820 */ /* 0x000fe20000410000 */
[----:B------:R-:W-:Y:S01]  /*5010*/  SHF.L.U32 R67, R67, 0x10, RZ ;  /* 0x0000001043437819 */ /* 0x000fe200000006ff */
[----:B------:R-:W-:Y:S01]  /*5020*/  STG.E.U16 desc[UR12][R38.64+0x6], R29 ;  /* 0x0000061d26007986 */ /* 0x000fe2000c10150c */
[----:B------:R-:W-:-:S02]  /*5030*/  LEA.HI.X R47, R48, UR17, R47, 0x1, P6 ;  /* 0x00000011302f7c11 */ /* 0x000fc4000b0f0c2f */
[----:B------:R-:W-:Y:S01]  /*5040*/  LEA R48, P6, R50, UR16, 0x1 ;  /* 0x0000001032307c11 */ /* 0x000fe2000f8c08ff */
[----:B------:R-:W-:Y:S01]  /*5050*/  FADD.FTZ R67, -R34, R67 ;  /* 0x0000004322437221 */ /* 0x000fe20000010100 */
[----:B------:R-:W-:Y:S01]  /*5060*/  IADD3.X R58, RZ, R63, RZ, P3, !PT ;  /* 0x0000003fff3a7210 */ /* 0x000fe20001ffe4ff */
[----:B------:R-:W2:Y:S01]  /*5070*/  MUFU.EX2 R32, R32 ;  /* 0x0000002000207308 */ /* 0x000ea20000000800 */
[----:B------:R-:W-:Y:S01]  /*5080*/  LEA.HI.X R49, R50, UR17, R49, 0x1, P6 ;  /* 0x0000001132317c11 */ /* 0x000fe2000b0f0c31 */
[----:B------:R-:W-:Y:S01]  /*5090*/  FMUL.FTZ R67, R64, R67 ;  /* 0x0000004340437220 */ /* 0x000fe20000410000 */
[----:B------:R-:W-:Y:S01]  /*50a0*/  LEA R50, P5, R51, UR16, 0x1 ;  /* 0x0000001033327c11 */ /* 0x000fe2000f8a08ff */
[----:B------:R-:W-:Y:S01]  /*50b0*/  STG.E.U16 desc[UR12][R40.64], R28 ;  /* 0x0000001c28007986 */ /* 0x000fe2000c10150c */
[----:B-1----:R-:W-:Y:S01]  /*50c0*/  PRMT R2, R24, 0x7632, R2 ;  /* 0x0000763218027816 */ /* 0x002fe20000000002 */
[----:B------:R-:W-:Y:S01]  /*50d0*/  FFMA.FTZ R65, R65, R67, R66 ;  /* 0x0000004341417223 */ /* 0x000fe20000010042 */
[----:B0-----:R-:W-:Y:S01]  /*50e0*/  FMUL.FTZ R85, R85, R52 ;  /* 0x0000003455557220 */ /* 0x001fe20000410000 */
[----:B------:R-:W-:Y:S01]  /*50f0*/  LEA R52, P6, R53, UR16, 0x1 ;  /* 0x0000001035347c11 */ /* 0x000fe2000f8c08ff */
[----:B------:R-:W-:Y:S01]  /*5100*/  STG.E.U16 desc[UR12][R40.64+0x2], R27 ;  /* 0x0000021b28007986 */ /* 0x000fe2000c10150c */
[----:B------:R-:W-:-:S02]  /*5110*/  LEA.HI.X R51, R51, UR17, R56, 0x1, P5 ;  /* 0x0000001133337c11 */ /* 0x000fc4000a8f0c38 */
[----:B------:R-:W-:Y:S01]  /*5120*/  LEA.HI.X R53, R53, UR17, R54, 0x1, P6 ;  /* 0x0000001135357c11 */ /* 0x000fe2000b0f0c36 */
[----:B------:R-:W-:Y:S01]  /*5130*/  STG.E.U16 desc[UR12][R40.64+0x4], R26 ;  /* 0x0000041a28007986 */ /* 0x000fe2000c10150c */
[----:B------:R-:W-:Y:S02]  /*5140*/  IADD3.X R56, RZ, R63, RZ, P4, !PT ;  /* 0x0000003fff387210 */ /* 0x000fe400027fe4ff */
[----:B------:R-:W-:Y:S01]  /*5150*/  SHF.L.U32 R67, R33, 0x10, RZ ;  /* 0x0000001021437819 */ /* 0x000fe200000006ff */
[----:B--2---:R-:W-:Y:S01]  /*5160*/  FADD.FTZ R66, R32, 1 ;  /* 0x3f80000020427421 */ /* 0x004fe20000010000 */
[----:B------:R-:W-:Y:S01]  /*5170*/  LEA R54, P4, R55, UR16, 0x1 ;  /* 0x0000001037367c11 */ /* 0x000fe2000f8808ff */
[----:B------:R-:W-:Y:S01]  /*5180*/  STG.E.U16 desc[UR12][R40.64+0x6], R25 ;  /* 0x0000061928007986 */ /* 0x000fe2000c10150c */
[----:B------:R-:W-:Y:S01]  /*5190*/  PRMT R33, R33, 0x7632, R33 ;  /* 0x0000763221217816 */ /* 0x000fe20000000021 */
[----:B------:R-:W-:Y:S01]  /*51a0*/  FADD.FTZ R67, R67, -R34 ;  /* 0x8000002243437221 */ /* 0x000fe20000010000 */
[----:B------:R-:W-:Y:S01]  /*51b0*/  LEA.HI.X R55, R55, UR17, R56, 0x1, P4 ;  /* 0x0000001137377c11 */ /* 0x000fe2000a0f0c38 */
[----:B------:R-:W-:Y:S01]  /*51c0*/  MUFU.RCP R66, R66 ;  /* 0x0000004200427308 */ /* 0x000fe20000001000 */
[----:B------:R-:W-:Y:S01]  /*51d0*/  SHF.L.U32 R33, R33, 0x10, RZ ;  /* 0x0000001021217819 */ /* 0x000fe200000006ff */
[----:B------:R-:W-:Y:S01]  /*51e0*/  FMUL.FTZ R67, R64, R67 ;  /* 0x0000004340437220 */ /* 0x000fe20000410000 */
[C---:B------:R-:W-:Y:S01]  /*51f0*/  LEA R56, P3, R57.reuse, UR16, 0x1 ;  /* 0x0000001039387c11 */ /* 0x040fe2000f8608ff */
[----:B------:R0:W-:Y:S01]  /*5200*/  STG.E.U16 desc[UR12][R42.64+0x2], R2 ;  /* 0x000002022a007986 */ /* 0x0001e2000c10150c */
[----:B------:R-:W-:Y:S01]  /*5210*/  IADD3.X R63, RZ, R63, RZ, P0, !PT ;  /* 0x0000003fff3f7210 */ /* 0x000fe200007fe4ff */
[----:B------:R-:W-:Y:S01]  /*5220*/  FADD.FTZ R33, -R34, R33 ;  /* 0x0000002122217221 */ /* 0x000fe20000010100 */
[----:B------:R-:W-:Y:S01]  /*5230*/  LEA.HI.X R57, R57, UR17, R58, 0x1, P3 ;  /* 0x0000001139397c11 */ /* 0x000fe200098f0c3a */
[----:B------:R-:W-:Y:S01]  /*5240*/  FFMA.FTZ R62, R70, R67, R62 ;  /* 0x00000043463e7223 */ /* 0x000fe2000001003e */
[----:B------:R-:W-:Y:S01]  /*5250*/  LEA R58, P2, R59, UR16, 0x1 ;  /* 0x000000103b3a7c11 */ /* 0x000fe2000f8408ff */
[----:B------:R-:W-:Y:S01]  /*5260*/  FMUL.FTZ R64, R64, R33 ;  /* 0x0000002140407220 */ /* 0x000fe20000410000 */
[----:B------:R-:W-:Y:S01]  /*5270*/  FMUL.FTZ R33, R65, -1.4426950216293334961 ;  /* 0xbfb8aa3b41217820 */ /* 0x000fe20000410000 */
[----:B------:R-:W-:Y:S01]  /*5280*/  FMUL.FTZ R34, R62, -1.4426950216293334961 ;  /* 0xbfb8aa3b3e227820 */ /* 0x000fe20000410000 */
[----:B------:R-:W-:Y:S01]  /*5290*/  LEA.HI.X R59, R59, UR17, R60, 0x1, P2 ;  /* 0x000000113b3b7c11 */ /* 0x000fe200090f0c3c */
[----:B------:R-:W-:Y:S01]  /*52a0*/  FFMA.FTZ R68, R69, R64, R68 ;  /* 0x0000004045447223 */ /* 0x000fe20000010044 */
[C---:B------:R-:W-:Y:S01]  /*52b0*/  LEA R60, P1, R61.reuse, UR16, 0x1 ;  /* 0x000000103d3c7c11 */ /* 0x040fe2000f8208ff */
[----:B------:R1:W-:Y:S01]  /*52c0*/  STG.E.U16 desc[UR12][R42.64], R24 ;  /* 0x000000182a007986 */ /* 0x0003e2000c10150c */
[----:B------:R-:W2:Y:S01]  /*52d0*/  MUFU.EX2 R33, R33 ;  /* 0x0000002100217308 */ /* 0x000ea20000000800 */
[----:B------:R-:W-:Y:S01]  /*52e0*/  FMUL.FTZ R70, R68, -1.4426950216293334961 ;  /* 0xbfb8aa3b44467820 */ /* 0x000fe20000410000 */
[----:B------:R-:W-:Y:S01]  /*52f0*/  LEA.HI.X R61, R61, UR17, R90, 0x1, P1 ;  /* 0x000000113d3d7c11 */ /* 0x000fe200088f0c5a */
[----:B------:R-:W-:Y:S01]  /*5300*/  FMUL.FTZ R90, R37, -1.4426950216293334961 ;  /* 0xbfb8aa3b255a7820 */ /* 0x000fe20000410000 */
[----:B0-----:R-:W-:Y:S01]  /*5310*/  PRMT R2, R14, 0x7632, R2 ;  /* 0x000076320e027816 */ /* 0x001fe20000000002 */
[----:B------:R-:W-:Y:S01]  /*5320*/  STG.E.U16 desc[UR12][R42.64+0x4], R22 ;  /* 0x000004162a007986 */ /* 0x000fe2000c10150c */
[----:B------:R-:W-:-:S02]  /*5330*/  LEA R32, P0, R0, UR16, 0x1 ;  /* 0x0000001000207c11 */ /* 0x000fc4000f8008ff */
[----:B------:R-:W0:Y:S01]  /*5340*/  MUFU.EX2 R34, R34 ;  /* 0x0000002200227308 */ /* 0x000e220000000800 */
[----:B------:R-:W-:Y:S01]  /*5350*/  STG.E.U16 desc[UR12][R42.64+0x6], R21 ;  /* 0x000006152a007986 */ /* 0x000fe2000c10150c */
[----:B------:R-:W-:Y:S02]  /*5360*/  PRMT R25, R8, 0x7632, R25 ;  /* 0x0000763208197816 */ /* 0x000fe40000000019 */
[----:B-1----:R-:W-:Y:S01]  /*5370*/  PRMT R24, R12, 0x7632, R24 ;  /* 0x000076320c187816 */ /* 0x002fe20000000018 */
[----:B------:R-:W-:Y:S01]  /*5380*/  STG.E.U16 desc[UR12][R44.64], R20 ;  /* 0x000000142c007986 */ /* 0x000fe2000c10150c */
[----:B------:R-:W-:Y:S02]  /*5390*/  PRMT R26, R4, 0x7632, R26 ;  /* 0x00007632041a7816 */ /* 0x000fe4000000001a */
[----:B------:R-:W1:Y:S01]  /*53a0*/  MUFU.EX2 R90, R90 ;  /* 0x0000005a005a7308 */ /* 0x000e620000000800 */
[----:B--2---:R-:W-:Y:S01]  /*53b0*/  FADD.FTZ R64, R33, 1 ;  /* 0x3f80000021407421 */ /* 0x004fe20000010000 */
[----:B------:R-:W-:Y:S01]  /*53c0*/  STG.E.U16 desc[UR12][R44.64+0x2], R19 ;  /* 0x000002132c007986 */ /* 0x000fe2000c10150c */
[----:B------:R-:W-:-:S02]  /*53d0*/  LEA.HI.X R33, R0, UR17, R63, 0x1, P0 ;  /* 0x0000001100217c11 */ /* 0x000fc400080f0c3f */
[----:B------:R-:W-:Y:S01]  /*53e0*/  PRMT R27, R73, 0x7632, R27 ;  /* 0x00007632491b7816 */ /* 0x000fe2000000001b */
[----:B------:R-:W-:Y:S01]  /*53f0*/  STG.E.U16 desc[UR12][R44.64+0x4], R18 ;  /* 0x000004122c007986 */ /* 0x000fe2000c10150c */
[----:B------:R-:W-:Y:S01]  /*5400*/  PRMT R28, R77, 0x7632, R28 ;  /* 0x000076324d1c7816 */ /* 0x000fe2000000001c */
[----:B------:R-:W2:Y:S01]  /*5410*/  MUFU.EX2 R70, R70 ;  /* 0x0000004600467308 */ /* 0x000ea20000000800 */
[----:B0-----:R-:W-:Y:S01]  /*5420*/  FADD.FTZ R69, R34, 1 ;  /* 0x3f80000022457421 */ /* 0x001fe20000010000 */
[----:B------:R-:W-:Y:S01]  /*5430*/  STG.E.U16 desc[UR12][R44.64+0x6], R17 ;  /* 0x000006112c007986 */ /* 0x000fe2000c10150c */
[----:B------:R-:W-:Y:S01]  /*5440*/  FMUL.FTZ R34, R35, R66 ;  /* 0x0000004223227220 */ /* 0x000fe20000410000 */
[----:B------:R-:W-:Y:S02]  /*5450*/  F2FP.BF16.F32.PACK_AB R84, R85, R84 ;  /* 0x000000545554723e */ /* 0x000fe400000010ff */
[----:B------:R0:W-:Y:S01]  /*5460*/  STG.E.U16 desc[UR12][R46.64+0x6], R2 ;  /* 0x000006022e007986 */ /* 0x0001e2000c10150c */
[----:B------:R-:W-:Y:S01]  /*5470*/  PRMT R29, R80, 0x7632, R29 ;  /* 0x00007632501d7816 */ /* 0x000fe2000000001d */
[----:B------:R-:W3:Y:S01]  /*5480*/  MUFU.RCP R64, R64 ;  /* 0x0000004000407308 */ /* 0x000ee20000001000 */
[----:B-1----:R-:W-:Y:S01]  /*5490*/  FADD.FTZ R89, R90, 1 ;  /* 0x3f8000005a597421 */ /* 0x002fe20000010000 */
[----:B------:R1:W-:Y:S01]  /*54a0*/  STG.E.U16 desc[UR12][R46.64], R16 ;  /* 0x000000102e007986 */ /* 0x0003e2000c10150c */
[----:B------:R-:W-:-:S02]  /*54b0*/  PRMT R30, R84, 0x7632, R30 ;  /* 0x00007632541e7816 */ /* 0x000fc4000000001e */
[----:B------:R-:W-:Y:S01]  /*54c0*/  PLOP3.LUT P0, PT, PT, PT, UP0, 0x80, 0x0 ;  /* 0x000000000000781c */ /* 0x000fe20003f0f008 */
[----:B------:R-:W-:Y:S02]  /*54d0*/  STG.E.U16 desc[UR12][R46.64+0x2], R23 ;  /* 0x000002172e007986 */ /* 0x000fe4000c10150c */
[----:B------:R-:W4:Y:S01]  /*54e0*/  MUFU.RCP R89, R89 ;  /* 0x0000005900597308 */ /* 0x000f220000001000 */
[----:B--2---:R-:W-:Y:S01]  /*54f0*/  FADD.FTZ R67, R70, 1 ;  /* 0x3f80000046437421 */ /* 0x004fe20000010000 */
[----:B0-----:R-:W-:Y:S01]  /*5500*/  PRMT R2, R6, 0x7632, R2 ;  /* 0x0000763206027816 */ /* 0x001fe20000000002 */
[----:B------:R-:W-:Y:S04]  /*5510*/  STG.E.U16 desc[UR12][R46.64+0x4], R14 ;  /* 0x0000040e2e007986 */ /* 0x000fe8000c10150c */
[----:B------:R-:W-:Y:S01]  /*5520*/  STG.E.U16 desc[UR12][R48.64], R12 ;  /* 0x0000000c30007986 */ /* 0x000fe2000c10150c */
[----:B------:R-:W0:Y:S01]  /*5530*/  MUFU.RCP R69, R69 ;  /* 0x0000004500457308 */ /* 0x000e220000001000 */
[----:B---3--:R-:W-:-:S02]  /*5540*/  FMUL.FTZ R65, R65, R64 ;  /* 0x0000004041417220 */ /* 0x008fc40000410000 */
[----:B------:R-:W-:Y:S03]  /*5550*/  STG.E.U16 desc[UR12][R48.64+0x2], R24 ;  /* 0x0000021830007986 */ /* 0x000fe6000c10150c */
[----:B------:R-:W-:Y:S01]  /*5560*/  F2FP.BF16.F32.PACK_AB R34, R65, R34 ;  /* 0x000000224122723e */ /* 0x000fe200000010ff */
[----:B------:R-:W-:Y:S01]  /*5570*/  STG.E.U16 desc[UR12][R48.64+0x4], R10 ;  /* 0x0000040a30007986 */ /* 0x000fe2000c10150c */
[----:B------:R-:W2:Y:S01]  /*5580*/  MUFU.RCP R67, R67 ;  /* 0x0000004300437308 */ /* 0x000ea20000001000 */
[----:B----4-:R-:W-:Y:S01]  /*5590*/  FMUL.FTZ R37, R37, R89 ;  /* 0x0000005925257220 */ /* 0x010fe20000410000 */
[----:B-1----:R-:W-:Y:S01]  /*55a0*/  PRMT R16, R34, 0x7632, R16 ;  /* 0x0000763222107816 */ /* 0x002fe20000000010 */
[----:B------:R-:W-:Y:S03]  /*55b0*/  STG.E.U16 desc[UR12][R48.64+0x6], R9 ;  /* 0x0000060930007986 */ /* 0x000fe6000c10150c */
[----:B------:R-:W-:Y:S01]  /*55c0*/  F2FP.BF16.F32.PACK_AB R37, R37, R88 ;  /* 0x000000582525723e */ /* 0x000fe200000010ff */
[----:B------:R1:W-:Y:S01]  /*55d0*/  STG.E.U16 desc[UR12][R50.64+0x6], R2 ;  /* 0x0000060232007986 */ /* 0x0003e2000c10150c */
[----:B0-----:R-:W-:-:S03]  /*55e0*/  FMUL.FTZ R0, R62, R69 ;  /* 0x000000453e007220 */ /* 0x001fc60000410000 */
[----:B------:R-:W-:Y:S04]  /*55f0*/  STG.E.U16 desc[UR12][R50.64], R8 ;  /* 0x0000000832007986 */ /* 0x000fe8000c10150c */
[----:B------:R-:W-:Y:S01]  /*5600*/  STG.E.U16 desc[UR12][R50.64+0x2], R25 ;  /* 0x0000021932007986 */ /* 0x000fe2000c10150c */
[----:B--2---:R-:W-:Y:S01]  /*5610*/  FMUL.FTZ R3, R68, R67 ;  /* 0x0000004344037220 */ /* 0x004fe20000410000 */
[----:B-1----:R-:W-:Y:S02]  /*5620*/  PRMT R2, R75, 0x7632, R2 ;  /* 0x000076324b027816 */ /* 0x002fe40000000002 */
[----:B------:R-:W-:Y:S02]  /*5630*/  STG.E.U16 desc[UR12][R50.64+0x4], R6 ;  /* 0x0000040632007986 */ /* 0x000fe4000c10150c */
[----:B------:R-:W-:-:S02]  /*5640*/  F2FP.BF16.F32.PACK_AB R0, R3, R0 ;  /* 0x000000000300723e */ /* 0x000fc400000010ff */
[----:B------:R0:W-:Y:S04]  /*5650*/  STG.E.U16 desc[UR12][R52.64], R4 ;  /* 0x0000000434007986 */ /* 0x0001e8000c10150c */
[----:B------:R-:W-:Y:S04]  /*5660*/  STG.E.U16 desc[UR12][R52.64+0x2], R26 ;  /* 0x0000021a34007986 */ /* 0x000fe8000c10150c */
[----:B------:R-:W-:Y:S04]  /*5670*/  STG.E.U16 desc[UR12][R52.64+0x4], R71 ;  /* 0x0000044734007986 */ /* 0x000fe8000c10150c */
[----:B------:R-:W-:Y:S01]  /*5680*/  STG.E.U16 desc[UR12][R52.64+0x6], R5 ;  /* 0x0000060534007986 */ /* 0x000fe2000c10150c */
[----:B0-----:R-:W-:-:S03]  /*5690*/  PRMT R4, R36, 0x7632, R4 ;  /* 0x0000763224047816 */ /* 0x001fc60000000004 */
[----:B------:R0:W-:Y:S04]  /*56a0*/  STG.E.U16 desc[UR12][R54.64+0x6], R2 ;  /* 0x0000060236007986 */ /* 0x0001e8000c10150c */
        /* <DEDUP_REMOVED lines=24> */
.L_x_1769:
        /* <DEDUP_REMOVED lines=13> */
.L_x_3575:


//--------------------- .text._ZN13group_norm_v218gn_bwd_cuda_kernelI6__halfLi320ELi3ELi32ELi80ELi256ELb0ELb1ELi8ELi320ELi320ELi4ELb1ELi10ELb0ELb0ELNS_15WgradSyncMethodE2ENS_16CompileConditionILi900EEEEEvPT_S6_S6_PKS5_S8_S8_S8_PKfflPfPj --------------------------
	.section	.text._ZN13group_norm_v218gn_bwd_cuda_kernelI6__halfLi320ELi3ELi32ELi80ELi256ELb0ELb1ELi8ELi320ELi320ELi4ELb1ELi10ELb0ELb0ELNS_15WgradSyncMethodE2ENS_16CompileConditionILi900EEEEEvPT_S6_S6_PKS5_S8_S8_S8_PKfflPfPj,"ax",@progbits
	.align	128
        .global         _ZN13group_norm_v218gn_bwd_cuda_kernelI6__halfLi320ELi3ELi32ELi80ELi256ELb0ELb1ELi8ELi320ELi320ELi4ELb1ELi10ELb0ELb0ELNS_15WgradSyncMethodE2ENS_16CompileConditionILi900EEEEEvPT_S6_S6_PKS5_S8_S8_S8_PKfflPfPj
        .type           _ZN13group_norm_v218gn_bwd_cuda_kernelI6__halfLi320ELi3ELi32ELi80ELi256ELb0ELb1ELi8ELi320ELi320ELi4ELb1ELi10ELb0ELb0ELNS_15WgradSyncMethodE2ENS_16CompileConditionILi900EEEEEvPT_S6_S6_PKS5_S8_S8_S8_PKfflPfPj,@function
        .size           _ZN13group_norm_v218gn_bwd_cuda_kernelI6__halfLi320ELi3ELi32ELi80ELi256ELb0ELb1ELi8ELi320ELi320ELi4ELb1ELi10ELb0ELb0ELNS_15WgradSyncMethodE2ENS_16CompileConditionILi900EEEEEvPT_S6_S6_PKS5_S8_S8_S8_PKfflPfPj,(.L_x_3576 - _ZN13group_norm_v218gn_bwd_cuda_kernelI6__halfLi320ELi3ELi32ELi80ELi256ELb0ELb1ELi8ELi320ELi320ELi4ELb1ELi10ELb0ELb0ELNS_15WgradSyncMethodE2ENS_16CompileConditionILi900EEEEEvPT_S6_S6_PKS5_S8_S8_S8_PKfflPfPj)
        .other          _ZN13group_norm_v218gn_bwd_cuda_kernelI6__halfLi320ELi3ELi32ELi80ELi256ELb0ELb1ELi8ELi320ELi320ELi4ELb1ELi10ELb0ELb0ELNS_15WgradSyncMethodE2ENS_16CompileConditionILi900EEEEEvPT_S6_S6_PKS5_S8_S8_S8_PKfflPfPj,@"STO_CUDA_ENTRY STV_DEFAULT"
_ZN13group_norm_v218gn_bwd_cuda_kernelI6__halfLi320ELi3ELi32ELi80ELi256ELb0ELb1ELi8ELi320ELi320ELi4ELb1ELi10ELb0ELb0ELNS_15WgradSyncMethodE2ENS_16CompileConditionILi900EEEEEvPT_S6_S6_PKS5_S8_S8_S8_PKfflPfPj:
.text._ZN13group_norm_v218gn_bwd_cuda_kernelI6__halfLi320ELi3ELi32ELi80ELi256ELb0ELb1ELi8ELi320ELi320ELi4ELb1ELi10ELb0ELb0ELNS_15WgradSyncMethodE2ENS_16CompileConditionILi900EEEEEvPT_S6_S6_PKS5_S8_S8_S8_PKfflPfPj:
        /* <DEDUP_REMOVED lines=30> */
.L_x_1772:
[----:B------:R-:W2:Y:S04]  /*01e0*/  LD.E.STRONG.GPU R0, desc[UR14][R2.64] ;  /* 0x0000000e02007980 */ /* 0x000ea8000c10f900 */
[----:B--2---:R-:W-:Y:S01]  /*01f0*/  CCTL.IVALL ;  /* 0x00000000ff00798f */ /* 0x004fe20002000000 */
[----:B------:R-:W-:Y:S05]  /*0200*/  YIELD ;  /* 0x0000000000007946 */ /* 0x000fea0003800000 */
[----:B-----5:R-:W-:-:S04]  /*0210*/  LOP3.LUT R0, R0, R5, RZ, 0x3c, !PT ;  /* 0x0000000500007212 */ /* 0x020fc800078e3cff */
[----:B------:R-:W-:-:S13]  /*0220*/  ISETP.GT.AND P0, PT, R0, -0x1, PT ;  /* 0xffffffff0000780c */ /* 0x000fda0003f04270 */
[----:B------:R-:W-:Y:S05]  /*0230*/  @P0 BRA `(.L_x_1772) ;  /* 0xfffffffc00e80947 */ /* 0x000fea000383ffff */
.L_x_1771:
[----:B------:R-:W-:Y:S05]  /*0240*/  WARPSYNC.ALL ;  /* 0x0000000000007948 */ /* 0x000fea0003800000 */
[----:B------:R-:W-:Y:S06]  /*0250*/  BAR.SYNC.DEFER_BLOCKING 0x0 ;  /* 0x0000000000007b1d */ /* 0x000fec0000010000 */
[----:B------:R-:W-:Y:S05]  /*0260*/  BRA `(.L_x_1773) ;  /* 0x00000024000c7947 */ /* 0x000fea0003800000 */
.L_x_1770:
        /* <DEDUP_REMOVED lines=8> */
[-C--:B------:R-:W-:Y:S02]  /*02f0*/  LEA.HI R7, R4, R5.reuse, RZ, 0x2 ;  /* 0x0000000504077211 */ /* 0x080fe400078f10ff */
[----:B-1----:R-:W-:Y:S02]  /*0300*/  LEA R22, R11, R0, 0x18 ;  /* 0x000000000b167211 */ /* 0x002fe400078ec0ff */
[----:B------:R-:W-:Y:S02]  /*0310*/  SHF.R.S32.HI R6, RZ, 0x2, R7 ;  /* 0x00000002ff067819 */ /* 0x000fe40000011407 */
[----:B------:R-:W-:Y:S02]  /*0320*/  SHF.R.U32.HI R10, RZ, 0x6, R3 ;  /* 0x00000006ff0a7819 */ /* 0x000fe40000011603 */
[C---:B------:R-:W-:Y:S01]  /*0330*/  IADD3 R0, R6.reuse, 0xa0, RZ ;  /* 0x000000a006007810 */ /* 0x040fe20007ffe0ff */
[----:B------:R-:W-:Y:S01]  /*0340*/  VIADD R8, R6, 0x50 ;  /* 0x0000005006087836 */ /* 0x000fe20000000000 */
[----:B------:R-:W-:Y:S01]  /*0350*/  LEA.HI R4, R4, R5, RZ, 0x4 ;  /* 0x0000000504047211 */ /* 0x000fe200078f20ff */
[----:B------:R-:W-:Y:S01]  /*0360*/  VIADD R2, R6, 0xf0 ;  /* 0x000000f006027836 */ /* 0x000fe20000000000 */
[----:B------:R-:W-:Y:S01]  /*0370*/  SHF.R.S32.HI R3, RZ, 0x1f, R0 ;  /* 0x0000001fff037819 */ /* 0x000fe20000011400 */
[----:B------:R-:W-:Y:S01]  /*0380*/  IMAD R45, R10, -0x50, R5 ;  /* 0xffffffb00a2d7824 */ /* 0x000fe200078e0205 */
[----:B------:R-:W-:-:S02]  /*0390*/  SHF.R.S32.HI R9, RZ, 0x1f, R8 ;  /* 0x0000001fff097819 */ /* 0x000fc40000011408 */
[----:B------:R-:W-:Y:S01]  /*03a0*/  SHF.R.S32.HI R11, RZ, 0x1f, R2 ;  /* 0x0000001fff0b7819 */ /* 0x000fe20000011402 */
[----:B------:R-:W-:Y:S01]  /*03b0*/  IMAD R20, R45, 0x28, R22 ;  /* 0x000000282d147824 */ /* 0x000fe200078e0216 */
[----:B------:R-:W-:Y:S02]  /*03c0*/  LEA.HI R3, R3, R0, RZ, 0x2 ;  /* 0x0000000003037211 */ /* 0x000fe400078f10ff */
[----:B------:R-:W-:Y:S02]  /*03d0*/  LEA.HI R9, R9, R8, RZ, 0x2 ;  /* 0x0000000809097211 */ /* 0x000fe400078f10ff */
[----:B------:R-:W-:Y:S02]  /*03e0*/  LOP3.LUT R0, R7, 0xfffffffc, RZ, 0xc0, !PT ;  /* 0xfffffffc07007812 */ /* 0x000fe400078ec0ff */
[----:B------:R-:W-:Y:S01]  /*03f0*/  LEA.HI R2, R11, R2, RZ, 0x2 ;  /* 0x000000020b027211 */ /* 0x000fe200078f10ff */
[----:B------:R-:W-:Y:S01]  /*0400*/  VIADD R11, R10, UR4 ;  /* 0x000000040a0b7c36 */ /* 0x000fe20008000000 */
[----:B------:R-:W-:Y:S01]  /*0410*/  IADD3 R0, -R0, R5, RZ ;  /* 0x0000000500007210 */ /* 0x000fe20007ffe1ff */
[----:B------:R-:W-:Y:S01]  /*0420*/  UMOV UR4, URZ ;  /* 0x0000003f00047c82 */ /* 0x000fe20008000000 */
[----:B------:R-:W-:Y:S01]  /*0430*/  SHF.R.U32.HI R9, RZ, 0x2, R9 ;  /* 0x00000002ff097819 */ /* 0x000fe20000011609 */
[----:B------:R-:W-:Y:S01]  /*0440*/  IMAD R11, R11, 0xa00, RZ ;  /* 0x00000a000b0b7824 */ /* 0x000fe200078e02ff */
[----:B------:R-:W-:-:S02]  /*0450*/  SHF.R.U32.HI R7, RZ, 0x4, R4 ;  /* 0x00000004ff077819 */ /* 0x000fc40000011604 */
[----:B------:R-:W-:Y:S02]  /*0460*/  SHF.R.U32.HI R3, RZ, 0x2, R3 ;  /* 0x00000002ff037819 */ /* 0x000fe40000011603 */
[----:B------:R-:W-:Y:S02]  /*0470*/  SHF.R.U32.HI R13, RZ, 0x2, R2 ;  /* 0x00000002ff0d7819 */ /* 0x000fe40000011602 */
[----:B------:R-:W-:Y:S02]  /*0480*/  LEA R20, R10, R20, 0x3 ;  /* 0x000000140a147211 */ /* 0x000fe400078e18ff */
[C---:B------:R-:W-:Y:S02]  /*0490*/  LOP3.LUT R8, R0.reuse, 0x3, R9, 0x78, !PT ;  /* 0x0000000300087812 */ /* 0x040fe400078e7809 */
[C---:B------:R-:W-:Y:S02]  /*04a0*/  LOP3.LUT R7, R0.reuse, 0x3, R7, 0x78, !PT ;  /* 0x0000000300077812 */ /* 0x040fe400078e7807 */
[----:B------:R-:W-:-:S02]  /*04b0*/  LOP3.LUT R9, R0, 0x3, R3, 0x78, !PT ;  /* 0x0000000300097812 */ /* 0x000fc400078e7803 */
[----:B------:R-:W-:-:S07]  /*04c0*/  LOP3.LUT R10, R0, 0x3, R13, 0x78, !PT ;  /* 0x00000003000a7812 */ /* 0x000fce00078e780d */
.L_x_1784:
[----:B------:R-:W-:Y:S01]  /*04d0*/  ULOP3.LUT UR6, UR10, 0x7, URZ, 0xc0, !UPT ;  /* 0x000000070a067892 */ /* 0x000fe2000f8ec03f */
[----:B-1----:R-:W0:Y:S01]  /*04e0*/  LDC.64 R14, c[0x0][0x238] ;  /* 0x00008e00ff0e7b82 */ /* 0x002e220000000a00 */
[----:B------:R-:W-:Y:S02]  /*04f0*/  USHF.R.U64 UR13, UR10, 0x3, UR5 ;  /* 0x000000030a0d7899 */ /* 0x000fe40008001205 */
[----:B------:R-:W-:Y:S02]  /*0500*/  UIMAD UR12, UR6, 0x140, URZ ;  /* 0x00000140060c78a4 */ /* 0x000fe4000f8e023f */
[----:B------:R-:W-:Y:S02]  /*0510*/  USHF.R.U32.HI UR9, URZ, 0x3, UR5 ;  /* 0x000000033f097899 */ /* 0x000fe40008011605 */
[----:B------:R-:W-:Y:S02]  /*0520*/  USHF.L.U32 UR6, UR13, 0x5, URZ ;  /* 0x000000050d067899 */ /* 0x000fe4000800063f */
[----:B------:R-:W-:Y:S01]  /*0530*/  IMAD.U32 R3, RZ, RZ, UR13 ;  /* 0x0000000dff037e24 */ /* 0x000fe2000f8e00ff */
[----:B------:R-:W-:Y:S01]  /*0540*/  LEA R26, R45, UR12, 0x2 ;  /* 0x0000000c2d1a7c11 */ /* 0x000fe2000f8e10ff */
[----:B------:R-:W-:Y:S01]  /*0550*/  USHF.L.U64.HI UR8, UR13, 0x5, UR9 ;  /* 0x000000050d087899 */ /* 0x000fe20008010209 */
[----:B------:R-:W-:-:S02]  /*0560*/  ULDC.64 UR16, c[0x0][0x248] ;  /* 0x0000920000107ab9 */ /* 0x000fc40000000a00 */
[--C-:B------:R-:W-:Y:S01]  /*0570*/  SHF.R.S32.HI R27, RZ, 0x1f, R26.reuse ;  /* 0x0000001fff1b7819 */ /* 0x100fe2000001141a */
[----:B------:R-:W-:Y:S01]  /*0580*/  IMAD.WIDE.U32 R48, R26, -0x33333333, RZ ;  /* 0xcccccccd1a307825 */ /* 0x000fe200078e00ff */
[----:B------:R-:W-:Y:S01]  /*0590*/  UIMAD UR9, UR9, 0xa0000, URZ ;  /* 0x000a0000090978a4 */ /* 0x000fe2000f8e023f */
[----:B------:R-:W-:Y:S02]  /*05a0*/  ULDC.64 UR20, c[0x0][0x228] ;  /* 0x00008a0000147ab9 */ /* 0x000fe40000000a00 */
[----:B------:R-:W-:Y:S01]  /*05b0*/  IMAD.WIDE.U32 R2, R3, 0xa0000, R26 ;  /* 0x000a000003027825 */ /* 0x000fe200078e001a */
[----:B------:R-:W-:-:S03]  /*05c0*/  SHF.R.U32.HI R48, RZ, 0x6, R49 ;  /* 0x00000006ff307819 */ /* 0x000fc60000011631 */
[----:B------:R-:W-:Y:S01]  /*05d0*/  VIADD R4, R3, UR9 ;  /* 0x0000000903047c36 */ /* 0x000fe20008000000 */
[----:B------:R-:W-:Y:S01]  /*05e0*/  IADD3 R0, P0, R48, UR6, RZ ;  /* 0x0000000630007c10 */ /* 0x000fe2000ff1e0ff */
[----:B0-----:R-:W-:Y:S01]  /*05f0*/  IMAD.WIDE R26, R26, 0x2, R14 ;  /* 0x000000021a1a7825 */ /* 0x001fe200078e020e */
[----:B------:R-:W-:Y:S01]  /*0600*/  IADD3 R13, P1, R11, R2, RZ ;  /* 0x000000020b0d7210 */ /* 0x000fe20007f3e0ff */
[----:B------:R-:W-:Y:S01]  /*0610*/  ULDC UR9, c[0x0][0x250] ;  /* 0x0000940000097ab9 */ /* 0x000fe20000000800 */
[----:B------:R-:W-:Y:S02]  /*0620*/  IADD3.X R17, RZ, UR8, RZ, P0, !PT ;  /* 0x00000008ff117c10 */ /* 0x000fe400087fe4ff */
[C---:B------:R-:W-:Y:S01]  /*0630*/  LEA R24, P0, R0.reuse, UR16, 0x3 ;  /* 0x0000001000187c11 */ /* 0x040fe2000f8018ff */
[----:B------:R-:W-:Y:S01]  /*0640*/  IMAD.SHL.U32 R12, R13, 0x2, RZ ;  /* 0x000000020d0c7824 */ /* 0x000fe200078e00ff */
[----:B------:R-:W-:Y:S01]  /*0650*/  IADD3 R3, R11, 0x2800, RZ ;  /* 0x000028000b037810 */ /* 0x000fe20007ffe0ff */
[----:B------:R-:W2:Y:S01]  /*0660*/  LDG.E.64.CONSTANT R26, desc[UR14][R26.64] ;  /* 0x0000000e1a1a7981 */ /* 0x000ea2000c1e9b00 */
[----:B------:R-:W-:Y:S01]  /*0670*/  LEA.HI.X R25, R0, UR17, R17, 0x3, P0 ;  /* 0x0000001100197c11 */ /* 0x000fe200080f1c11 */
[----:B------:R-:W-:Y:S01]  /*0680*/  ULDC.64 UR16, c[0x0][0x230] ;  /* 0x00008c0000107ab9 */ /* 0x000fe20000000a00 */
[----:B------:R-:W-:-:S04]  /*0690*/  IADD3.X R0, RZ, R4, RZ, P1, !PT ;  /* 0x00000004ff007210 */ /* 0x000fc80000ffe4ff */
[----:B------:R-:W3:Y:S01]  /*06a0*/  LDG.E.64.CONSTANT R24, desc[UR14][R24.64] ;  /* 0x0000000e18187981 */ /* 0x000ee2000c1e9b00 */
[----:B------:R-:W-:Y:S02]  /*06b0*/  SHF.L.U64.HI R13, R13, 0x1, R0 ;  /* 0x000000010d0d7819 */ /* 0x000fe40000010200 */
[C---:B------:R-:W-:Y:S02]  /*06c0*/  IADD3 R34, P0, R12.reuse, UR16, RZ ;  /* 0x000000100c227c10 */ /* 0x040fe4000ff1e0ff */
[----:B------:R-:W-:Y:S02]  /*06d0*/  IADD3 R28, P1, R12, UR20, RZ ;  /* 0x000000140c1c7c10 */ /* 0x000fe4000ff3e0ff */
[C---:B------:R-:W-:Y:S02]  /*06e0*/  IADD3.X R35, R13.reuse, UR17, RZ, P0, !PT ;  /* 0x000000110d237c10 */ /* 0x040fe400087fe4ff */
[----:B------:R-:W-:Y:S02]  /*06f0*/  IADD3.X R29, R13, UR21, RZ, P1, !PT ;  /* 0x000000150d1d7c10 */ /* 0x000fe40008ffe4ff */
[----:B------:R-:W-:-:S02]  /*0700*/  IADD3 R3, P0, R3, R2, RZ ;  /* 0x0000000203037210 */ /* 0x000fc40007f1e0ff */
[----:B------:R-:W4:Y:S02]  /*0710*/  LDG.E.64.CONSTANT R34, desc[UR14][R34.64] ;  /* 0x0000000e22227981 */ /* 0x000f24000c1e9b00 */
[C---:B------:R-:W-:Y:S01]  /*0720*/  SHF.L.U32 R14, R3.reuse, 0x1, RZ ;  /* 0x00000001030e7819 */ /* 0x040fe200000006ff */
[----:B------:R-:W-:Y:S01]  /*0730*/  IMAD.X R0, RZ, RZ, R4, P0 ;  /* 0x000000ffff007224 */ /* 0x000fe200000e0604 */
[----:B------:R-:W5:Y:S02]  /*0740*/  LDG.E.64.CONSTANT R28, desc[UR14][R28.64] ;  /* 0x0000000e1c1c7981 */ /* 0x000f64000c1e9b00 */
[----:B------:R-:W-:Y:S02]  /*0750*/  IADD3 R30, P0, R14, UR16, RZ ;  /* 0x000000100e1e7c10 */ /* 0x000fe4000ff1e0ff */
[----:B------:R-:W-:-:S04]  /*0760*/  SHF.L.U64.HI R15, R3, 0x1, R0 ;  /* 0x00000001030f7819 */ /* 0x000fc80000010200 */
[----:B------:R-:W-:Y:S02]  /*0770*/  IADD3.X R31, R15, UR17, RZ, P0, !PT ;  /* 0x000000110f1f7c10 */ /* 0x000fe400087fe4ff */
[----:B------:R-:W-:-:S04]  /*0780*/  IADD3 R32, P0, R14, UR20, RZ ;  /* 0x000000140e207c10 */ /* 0x000fc8000ff1e0ff */
[----:B------:R-:W-:Y:S01]  /*0790*/  IADD3.X R33, R15, UR21, RZ, P0, !PT ;  /* 0x000000150f217c10 */ /* 0x000fe200087fe4ff */
[----:B------:R-:W5:Y:S05]  /*07a0*/  LDG.E.64.CONSTANT R30, desc[UR14][R30.64] ;  /* 0x0000000e1e1e7981 */ /* 0x000f6a000c1e9b00 */
[----:B------:R-:W5:Y:S01]  /*07b0*/  LDG.E.64.CONSTANT R32, desc[UR14][R32.64] ;  /* 0x0000000e20207981 */ /* 0x000f62000c1e9b00 */
[----:B------:R-:W0:Y:S01]  /*07c0*/  S2UR UR13, SR_CgaCtaId ;  /* 0x00000000000d79c3 */ /* 0x000e220000008800 */
[----:B------:R-:W-:Y:S02]  /*07d0*/  ULOP3.LUT UR6, UR6, 0x1f, UR18, 0xf8, !UPT ;  /* 0x0000001f06067892 */ /* 0x000fe4000f8ef812 */
[----:B------:R-:W-:Y:S01]  /*07e0*/  UIMAD UR8, UR8, 0xa00, URZ ;  /* 0x00000a00080878a4 */ /* 0x000fe2000f8e023f */
[----:B------:R-:W-:Y:S01]  /*07f0*/  BSSY B0, `(.L_x_1774) ;  /* 0x0000133000007945 */ /* 0x000fe20003800000 */
[----:B---3--:R-:W-:-:S06]  /*0800*/  FADD.FTZ R16, R25, UR9 ;  /* 0x0000000919107e21 */ /* 0x008fcc0008010000 */
[----:B------:R-:W1:Y:S01]  /*0810*/  MUFU.RSQ R16, R16 ;  /* 0x0000001000107308 */ /* 0x000e620000001400 */
[----:B--2---:R-:W-:Y:S02]  /*0820*/  HADD2.F32 R17, -RZ, R26.H0_H0 ;  /* 0x2000001aff117230 */ /* 0x004fe40000004100 */
[--C-:B----4-:R-:W-:Y:S02]  /*0830*/  HADD2.F32 R21, -RZ, R34.reuse.H0_H0 ;  /* 0x20000022ff157230 */ /* 0x110fe40000004100 */
[----:B------:R-:W-:Y:S02]  /*0840*/  HADD2.F32 R25, -RZ, R34.H1_H1 ;  /* 0x30000022ff197230 */ /* 0x000fe40000004100 */
[----:B-----5:R-:W-:Y:S02]  /*0850*/  HADD2.F32 R3, -RZ, R28.H0_H0 ;  /* 0x2000001cff037230 */ /* 0x020fe40000004100 */
[----:B------:R-:W-:Y:S01]  /*0860*/  FADD.FTZ R23, -R24, R21 ;  /* 0x0000001518177221 */ /* 0x000fe20000010100 */
[----:B------:R-:W-:-:S02]  /*0870*/  HADD2.F32 R19, -RZ, R26.H1_H1 ;  /* 0x3000001aff137230 */ /* 0x000fc40000004100 */
[----:B------:R-:W-:Y:S01]  /*0880*/  FADD.FTZ R37, -R24, R25 ;  /* 0x0000001918257221 */ /* 0x000fe20000010100 */
[----:B------:R-:W-:Y:S02]  /*0890*/  HADD2.F32 R21, -RZ, R28.H1_H1 ;  /* 0x3000001cff157230 */ /* 0x000fe40000004100 */
[----:B------:R-:W-:Y:S01]  /*08a0*/  FMUL.FTZ R25, R3, R17 ;  /* 0x0000001103197220 */ /* 0x000fe20000410000 */
[C---:B-1----:R-:W-:Y:S01]  /*08b0*/  FMUL.FTZ R26, R16.reuse, R23 ;  /* 0x00000017101a7220 */ /* 0x042fe20000410000 */
[----:B------:R-:W-:Y:S02]  /*08c0*/  HADD2.F32 R39, -RZ, R35.H0_H0 ;  /* 0x20000023ff277230 */ /* 0x000fe40000004100 */
[----:B------:R-:W-:Y:S01]  /*08d0*/  FMUL.FTZ R0, R16, R37 ;  /* 0x0000002510007220 */ /* 0x000fe20000410000 */
[----:B------:R-:W-:Y:S01]  /*08e0*/  FMUL.FTZ R2, R21, R19 ;  /* 0x0000001315027220 */ /* 0x000fe20000410000 */
[----:B------:R-:W-:Y:S01]  /*08f0*/  FFMA.FTZ R37, R26, R25, RZ ;  /* 0x000000191a257223 */ /* 0x000fe200000100ff */
[----:B------:R-:W-:-:S02]  /*0900*/  HADD2.F32 R23, -RZ, R27.H0_H0 ;  /* 0x2000001bff177230 */ /* 0x000fc40000004100 */
[----:B------:R-:W-:Y:S01]  /*0910*/  FADD.FTZ R39, -R24, R39 ;  /* 0x0000002718277221 */ /* 0x000fe20000010100 */
[----:B------:R-:W-:Y:S02]  /*0920*/  HADD2.F32 R25, -RZ, R29.H0_H0 ;  /* 0x2000001dff197230 */ /* 0x000fe40000004100 */
[----:B------:R-:W-:Y:S02]  /*0930*/  HADD2.F32 R35, -RZ, R35.H1_H1 ;  /* 0x30000023ff237230 */ /* 0x000fe40000004100 */
[----:B------:R-:W-:Y:S01]  /*0940*/  FFMA.FTZ R37, R0, R2, R37 ;  /* 0x0000000200257223 */ /* 0x000fe20000010025 */
[----:B------:R-:W-:Y:S01]  /*0950*/  FMUL.FTZ R2, R16, R39 ;  /* 0x0000002710027220 */ /* 0x000fe20000410000 */
[----:B------:R-:W-:Y:S01]  /*0960*/  FMUL.FTZ R4, R25, R23 ;  /* 0x0000001719047220 */ /* 0x000fe20000410000 */
[----:B------:R-:W-:Y:S02]  /*0970*/  HADD2.F32 R27, -RZ, R27.H1_H1 ;  /* 0x3000001bff1b7230 */ /* 0x000fe40000004100 */
[----:B------:R-:W-:Y:S01]  /*0980*/  FADD.FTZ R35, -R24, R35 ;  /* 0x0000002318237221 */ /* 0x000fe20000010100 */
[----:B------:R-:W-:-:S02]  /*0990*/  HADD2.F32 R29, -RZ, R29.H1_H1 ;  /* 0x3000001dff1d7230 */ /* 0x000fc40000004100 */
[----:B------:R-:W-:Y:S02]  /*09a0*/  HADD2.F32 R39, -RZ, R30.H0_H0 ;  /* 0x2000001eff277230 */ /* 0x000fe40000004100 */
[----:B------:R-:W-:Y:S01]  /*09b0*/  FFMA.FTZ R37, R2, R4, R37 ;  /* 0x0000000402257223 */ /* 0x000fe20000010025 */
[----:B------:R-:W-:Y:S01]  /*09c0*/  FMUL.FTZ R4, R16, R35 ;  /* 0x0000002310047220 */ /* 0x000fe20000410000 */
[----:B------:R-:W-:Y:S01]  /*09d0*/  FMUL.FTZ R28, R29, R27 ;  /* 0x0000001b1d1c7220 */ /* 0x000fe20000410000 */
[----:B------:R-:W-:Y:S02]  /*09e0*/  HADD2.F32 R18, -RZ, R32.H0_H0 ;  /* 0x20000020ff127230 */ /* 0x000fe40000004100 */
[----:B------:R-:W-:Y:S01]  /*09f0*/  FADD.FTZ R39, -R24, R39 ;  /* 0x0000002718277221 */ /* 0x000fe20000010100 */
[----:B------:R-:W-:Y:S02]  /*0a00*/  HADD2.F32 R35, -RZ, R30.H1_H1 ;  /* 0x3000001eff237230 */ /* 0x000fe40000004100 */
[----:B------:R-:W-:Y:S01]  /*0a10*/  FFMA.FTZ R37, R4, R28, R37 ;  /* 0x0000001c04257223 */ /* 0x000fe20000010025 */
[----:B------:R-:W-:-:S02]  /*0a20*/  HADD2.F32 R46, -RZ, R32.H1_H1 ;  /* 0x30000020ff2e7230 */ /* 0x000fc40000004100 */
[----:B------:R-:W-:Y:S01]  /*0a30*/  FMUL.FTZ R30, R17, R18 ;  /* 0x00000012111e7220 */ /* 0x000fe20000410000 */
[----:B------:R-:W-:Y:S01]  /*0a40*/  FMUL.FTZ R28, R16, R39 ;  /* 0x00000027101c7220 */ /* 0x000fe20000410000 */
[----:B------:R-:W-:Y:S01]  /*0a50*/  FADD.FTZ R35, -R24, R35 ;  /* 0x0000002318237221 */ /* 0x000fe20000010100 */
[----:B------:R-:W-:Y:S02]  /*0a60*/  FMUL.FTZ R32, R19, R46 ;  /* 0x0000002e13207220 */ /* 0x000fe40000410000 */
[----:B------:R-:W-:Y:S01]  /*0a70*/  FFMA.FTZ R30, R28, R30, R37 ;  /* 0x0000001e1c1e7223 */ /* 0x000fe20000010025 */
[----:B------:R-:W-:-:S04]  /*0a80*/  FMUL.FTZ R47, R16, R35 ;  /* 0x00000023102f7220 */ /* 0x000fc80000410000 */
[----:B------:R-:W-:Y:S01]  /*0a90*/  FFMA.FTZ R32, R47, R32, R30 ;  /* 0x000000202f207223 */ /* 0x000fe2000001001e */
[----:B------:R-:W-:-:S04]  /*0aa0*/  FFMA.FTZ R30, R3, R17, RZ ;  /* 0x00000011031e7223 */ /* 0x000fc800000100ff */
[----:B------:R-:W-:Y:S01]  /*0ab0*/  FFMA.FTZ R30, R21, R19, R30 ;  /* 0x00000013151e7223 */ /* 0x000fe2000001001e */
[----:B------:R-:W-:-:S03]  /*0ac0*/  HADD2.F32 R37, -RZ, R31.H0_H0 ;  /* 0x2000001fff257230 */ /* 0x000fc60000004100 */
[----:B------:R-:W-:Y:S01]  /*0ad0*/  FFMA.FTZ R30, R25, R23, R30 ;  /* 0x00000017191e7223 */ /* 0x000fe2000001001e */
[----:B------:R-:W-:-:S03]  /*0ae0*/  HADD2.F32 R35, -RZ, R31.H1_H1 ;  /* 0x3000001fff237230 */ /* 0x000fc60000004100 */
[----:B------:R-:W-:Y:S01]  /*0af0*/  FFMA.FTZ R30, R29, R27, R30 ;  /* 0x0000001b1d1e7223 */ /* 0x000fe2000001001e */
[--C-:B------:R-:W-:Y:S02]  /*0b00*/  HADD2.F32 R44, -RZ, R33.reuse.H0_H0 ;  /* 0x20000021ff2c7230 */ /* 0x100fe40000004100 */
[C---:B------:R-:W-:Y:S01]  /*0b10*/  FADD.FTZ R37, -R24.reuse, R37 ;  /* 0x0000002518257221 */ /* 0x040fe20000010100 */
[----:B------:R-:W-:Y:S01]  /*0b20*/  FFMA.FTZ R30, R17, R18, R30 ;  /* 0x00000012111e7223 */ /* 0x000fe2000001001e */
[----:B------:R-:W-:Y:S01]  /*0b30*/  FADD.FTZ R35, -R24, R35 ;  /* 0x0000002318237221 */ /* 0x000fe20000010100 */
[----:B------:R-:W-:Y:S01]  /*0b40*/  FMUL.FTZ R31, R23, R44 ;  /* 0x0000002c171f7220 */ /* 0x000fe20000410000 */
[C---:B------:R-:W-:Y:S01]  /*0b50*/  FMUL.FTZ R49, R16.reuse, R37 ;  /* 0x0000002510317220 */ /* 0x040fe20000410000 */
[----:B------:R-:W-:Y:S02]  /*0b60*/  HADD2.F32 R24, -RZ, R33.H1_H1 ;  /* 0x30000021ff187230 */ /* 0x000fe40000004100 */
[----:B------:R-:W-:Y:S01]  /*0b70*/  FFMA.FTZ R30, R19, R46, R30 ;  /* 0x0000002e131e7223 */ /* 0x000fe2000001001e */
[----:B------:R-:W-:Y:S01]  /*0b80*/  FMUL.FTZ R50, R16, R35 ;  /* 0x0000002310327220 */ /* 0x000fe20000410000 */
[----:B------:R-:W-:Y:S01]  /*0b90*/  FFMA.FTZ R31, R49, R31, R32 ;  /* 0x0000001f311f7223 */ /* 0x000fe20000010020 */
[----:B------:R-:W-:Y:S01]  /*0ba0*/  FMUL.FTZ R32, R27, R24 ;  /* 0x000000181b207220 */ /* 0x000fe20000410000 */
[----:B------:R-:W-:-:S03]  /*0bb0*/  FFMA.FTZ R30, R23, R44, R30 ;  /* 0x0000002c171e7223 */ /* 0x000fc6000001001e */
[----:B------:R-:W-:Y:S01]  /*0bc0*/  FFMA.FTZ R31, R50, R32, R31 ;  /* 0x00000020321f7223 */ /* 0x000fe2000001001f */
[----:B------:R-:W-:Y:S01]  /*0bd0*/  FFMA.FTZ R30, R27, R24, R30 ;  /* 0x000000181b1e7223 */ /* 0x000fe2000001001e */
[----:B------:R-:W-:-:S04]  /*0be0*/  UMOV UR9, 0x400 ;  /* 0x0000040000097882 */ /* 0x000fc80000000000 */
[----:B------:R-:W-:Y:S01]  /*0bf0*/  STS.64 [R20], R30 ;  /* 0x0000001e14007388 */ /* 0x000fe20000000a00 */
[----:B0-----:R-:W-:Y:S01]  /*0c00*/  ULEA UR16, UR13, UR9, 0x18 ;  /* 0x000000090d107291 */ /* 0x001fe2000f8ec03f */
[----:B------:R-:W-:-:S05]  /*0c10*/  IMAD.SHL.U32 R33, R5, 0x2, RZ ;  /* 0x0000000205217824 */ /* 0x000fca00078e00ff */
[----:B------:R-:W-:Y:S02]  /*0c20*/  LOP3.LUT R33, R33, 0x18, RZ, 0xc0, !PT ;  /* 0x0000001821217812 */ /* 0x000fe400078ec0ff */
[----:B------:R-:W-:Y:S02]  /*0c30*/  LEA R32, R5, UR16, 0x5 ;  /* 0x0000001005207c11 */ /* 0x000fe4000f8e28ff */
[C---:B------:R-:W-:Y:S02]  /*0c40*/  LOP3.LUT R35, R33.reuse, 0x8, RZ, 0x3c, !PT ;  /* 0x0000000821237812 */ /* 0x040fe400078e3cff */
[C---:B------:R-:W-:Y:S02]  /*0c50*/  LOP3.LUT R39, R33.reuse, 0x10, RZ, 0x3c, !PT ;  /* 0x0000001021277812 */ /* 0x040fe400078e3cff */
[----:B------:R-:W-:Y:S02]  /*0c60*/  LOP3.LUT R41, R33, 0x18, RZ, 0x3c, !PT ;  /* 0x0000001821297812 */ /* 0x000fe400078e3cff */
[----:B------:R-:W-:Y:S01]  /*0c70*/  IADD3 R38, R32, R33, RZ ;  /* 0x0000002120267210 */ /* 0x000fe20007ffe0ff */
[----:B------:R-:W-:Y:S01]  /*0c80*/  FFMA.FTZ R33, R26, R3, RZ ;  /* 0x000000031a217223 */ /* 0x000fe200000100ff */
[----:B------:R-:W-:Y:S01]  /*0c90*/  FADD.FTZ R37, RZ, R3 ;  /* 0x00000003ff257221 */ /* 0x000fe20000010000 */
[C---:B------:R-:W-:Y:S01]  /*0ca0*/  IMAD.IADD R42, R32.reuse, 0x1, R35 ;  /* 0x00000001202a7824 */ /* 0x040fe200078e0223 */
[----:B------:R-:W-:Y:S01]  /*0cb0*/  IADD3 R43, R32, R39, RZ ;  /* 0x00000027202b7210 */ /* 0x000fe20007ffe0ff */
[----:B------:R-:W-:Y:S01]  /*0cc0*/  FFMA.FTZ R36, R28, R18, R33 ;  /* 0x000000121c247223 */ /* 0x000fe20000010021 */
[----:B------:R-:W-:-:S02]  /*0cd0*/  IMAD.IADD R51, R32, 0x1, R41 ;  /* 0x0000000120337824 */ /* 0x000fc400078e0229 */
[----:B------:R-:W-:Y:S01]  /*0ce0*/  FADD.FTZ R37, R37, R18 ;  /* 0x0000001225257221 */ /* 0x000fe20000010000 */
[----:B------:R-:W-:Y:S01]  /*0cf0*/  BAR.SYNC.DEFER_BLOCKING 0x0 ;  /* 0x0000000000007b1d */ /* 0x000fe20000010000 */
[----:B------:R-:W-:Y:S01]  /*0d00*/  FADD.FTZ R33, RZ, R21 ;  /* 0x00000015ff217221 */ /* 0x000fe20000010000 */
[----:B------:R-:W-:Y:S01]  /*0d10*/  FFMA.FTZ R32, R0, R21, RZ ;  /* 0x0000001500207223 */ /* 0x000fe200000100ff */
[----:B------:R-:W-:Y:S01]  /*0d20*/  FADD.FTZ R35, RZ, R25 ;  /* 0x00000019ff237221 */ /* 0x000fe20000010000 */
[----:B------:R-:W-:Y:S01]  /*0d30*/  FFMA.FTZ R34, R2, R25, RZ ;  /* 0x0000001902227223 */ /* 0x000fe200000100ff */
[----:B------:R-:W-:Y:S01]  /*0d40*/  FADD.FTZ R41, RZ, R29 ;  /* 0x0000001dff297221 */ /* 0x000fe20000010000 */
[----:B------:R-:W-:Y:S01]  /*0d50*/  FFMA.FTZ R39, R4, R29, RZ ;  /* 0x0000001d04277223 */ /* 0x000fe200000100ff */
[----:B------:R-:W-:Y:S01]  /*0d60*/  FADD.FTZ R33, R33, R46 ;  /* 0x0000002e21217221 */ /* 0x000fe20000010000 */
[----:B------:R-:W-:Y:S01]  /*0d70*/  FFMA.FTZ R32, R47, R46, R32 ;  /* 0x0000002e2f207223 */ /* 0x000fe20000010020 */
[----:B------:R-:W-:Y:S01]  /*0d80*/  FADD.FTZ R35, R35, R44 ;  /* 0x0000002c23237221 */ /* 0x000fe20000010000 */
[----:B------:R-:W-:Y:S01]  /*0d90*/  FFMA.FTZ R34, R49, R44, R34 ;  /* 0x0000002c31227223 */ /* 0x000fe20000010022 */
[----:B------:R0:W-:Y:S04]  /*0da0*/  STS.64 [R38], R36 ;  /* 0x0000002426007388 */ /* 0x0001e80000000a00 */
[----:B------:R1:W-:Y:S04]  /*0db0*/  STS.64 [R42], R32 ;  /* 0x000000202a007388 */ /* 0x0003e80000000a00 */
[----:B------:R2:W-:Y:S01]  /*0dc0*/  STS.64 [R43], R34 ;  /* 0x000000222b007388 */ /* 0x0005e20000000a00 */
[----:B0-----:R-:W-:Y:S01]  /*0dd0*/  FADD.FTZ R37, R41, R24 ;  /* 0x0000001829257221 */ /* 0x001fe20000010000 */
[----:B------:R-:W-:-:S05]  /*0de0*/  FFMA.FTZ R36, R50, R24, R39 ;  /* 0x0000001832247223 */ /* 0x000fca0000010027 */
[----:B------:R-:W-:Y:S01]  /*0df0*/  STS.64 [R51], R36 ;  /* 0x0000002433007388 */ /* 0x000fe20000000a00 */
[----:B------:R-:W-:Y:S01]  /*0e00*/  LEA R52, R6, UR16, 0x5 ;  /* 0x0000001006347c11 */ /* 0x000fe2000f8e28ff */
[----:B------:R-:W-:-:S03]  /*0e10*/  ULDC.64 UR16, c[0x0][0x260] ;  /* 0x0000980000107ab9 */ /* 0x000fc60000000a00 */
[-C--:B------:R-:W-:Y:S01]  /*0e20*/  LEA R38, R7, R52.reuse, 0x3 ;  /* 0x0000003407267211 */ /* 0x080fe200078e18ff */
[----:B------:R-:W-:Y:S01]  /*0e30*/  BAR.SYNC.DEFER_BLOCKING 0x0 ;  /* 0x0000000000007b1d */ /* 0x000fe20000010000 */
[----:B------:R-:W-:Y:S01]  /*0e40*/  IMAD R40, R8, 0x8, R52 ;  /* 0x0000000808287824 */ /* 0x000fe200078e0234 */
[----:B------:R-:W-:-:S04]  /*0e50*/  LEA R30, R9, R52, 0x3 ;  /* 0x00000034091e7211 */ /* 0x000fc800078e18ff */
[----:B------:R-:W0:Y:S04]  /*0e60*/  LDS.64 R38, [R38] ;  /* 0x0000000026267984 */ /* 0x000e280000000a00 */
[----:B------:R-:W3:Y:S04]  /*0e70*/  LDS.64 R40, [R40+0xa00] ;  /* 0x000a000028287984 */ /* 0x000ee80000000a00 */
[----:B------:R-:W4:Y:S01]  /*0e80*/  LDS.64 R30, [R30+0x1400] ;  /* 0x001400001e1e7984 */ /* 0x000f220000000a00 */
[----:B-1----:R-:W-:Y:S02]  /*0e90*/  IADD3 R32, P0, R5, UR12, RZ ;  /* 0x0000000c05207c10 */ /* 0x002fe4000ff1e0ff */
[----:B--2---:R-:W-:-:S02]  /*0ea0*/  MOV R35, UR6 ;  /* 0x0000000600237c02 */ /* 0x004fc40008000f00 */
[C---:B------:R-:W-:Y:S02]  /*0eb0*/  LEA.HI.X.SX32 R33, R5.reuse, RZ, 0x1, P0 ;  /* 0x000000ff05217211 */ /* 0x040fe400000f0eff */
[----:B------:R-:W-:Y:S01]  /*0ec0*/  ISETP.GT.U32.AND P0, PT, R5, 0xf, PT ;  /* 0x0000000f0500780c */ /* 0x000fe20003f04070 */
[----:B------:R-:W-:-:S04]  /*0ed0*/  IMAD.WIDE.U32 R32, R35, 0xa00, R32 ;  /* 0x00000a0023207825 */ /* 0x000fc800078e0020 */
[----:B------:R-:W-:Y:S01]  /*0ee0*/  VIADD R33, R33, UR8 ;  /* 0x0000000821217c36 */ /* 0x000fe20008000000 */
[C---:B------:R-:W-:Y:S02]  /*0ef0*/  LEA R56, P1, R32.reuse, UR16, 0x3 ;  /* 0x0000001020387c11 */ /* 0x040fe4000f8218ff */
[----:B------:R-:W-:Y:S02]  /*0f00*/  CS2R R42, SRZ ;  /* 0x00000000002a7805 */ /* 0x000fe4000001ff00 */
[----:B------:R-:W-:Y:S02]  /*0f10*/  LEA.HI.X R57, R32, UR17, R33, 0x3, P1 ;  /* 0x0000001120397c11 */ /* 0x000fe400088f1c21 */
[----:B------:R-:W-:Y:S01]  /*0f20*/  LEA R52, R10, R52, 0x3 ;  /* 0x000000340a347211 */ /* 0x000fe200078e18ff */
[----:B0-----:R-:W-:Y:S01]  /*0f30*/  FADD.FTZ R51, RZ, R38 ;  /* 0x00000026ff337221 */ /* 0x001fe20000010000 */
[----:B------:R-:W-:-:S03]  /*0f40*/  FADD.FTZ R54, RZ, R39 ;  /* 0x00000027ff367221 */ /* 0x000fc60000010000 */
[----:B---3--:R-:W-:Y:S01]  /*0f50*/  FADD.FTZ R51, R51, R40 ;  /* 0x0000002833337221 */ /* 0x008fe20000010000 */
[----:B------:R-:W-:Y:S01]  /*0f60*/  FADD.FTZ R54, R54, R41 ;  /* 0x0000002936367221 */ /* 0x000fe20000010000 */
[----:B------:R-:W-:Y:S06]  /*0f70*/  @P0 BRA `(.L_x_1775) ;  /* 0x0000000800e80947 */ /* 0x000fec0003800000 */
[----:B------:R-:W-:Y:S01]  /*0f80*/  USHF.L.U32 UR6, UR10, 0x2, URZ ;  /* 0x000000020a067899 */ /* 0x000fe2000800063f */
[----:B------:R-:W-:Y:S01]  /*0f90*/  HFMA2.MMA R32, -RZ, RZ, 0, 4.76837158203125e-06 ;  /* 0x00000050ff207435 */ /* 0x000fe200000001ff */
[----:B------:R-:W-:Y:S02]  /*0fa0*/  SHF.L.U32 R42, R5, 0x3, RZ ;  /* 0x00000003052a7819 */ /* 0x000fe400000006ff */
[----:B------:R-:W-:Y:S02]  /*0fb0*/  ULOP3.LUT UR6, UR6, 0x1c, URZ, 0xc0, !UPT ;  /* 0x0000001c06067892 */ /* 0x000fe4000f8ec03f */
[----:B------:R-:W-:-:S04]  /*0fc0*/  LOP3.LUT R42, R42, 0x18, RZ, 0xc0, !PT ;  /* 0x000000182a2a7812 */ /* 0x000fc800078ec0ff */
[----:B------:R-:W-:-:S05]  /*0fd0*/  LEA.HI R43, R5, UR6, RZ, 0x1e ;  /* 0x00000006052b7c11 */ /* 0x000fca000f8ff0ff */
[----:B------:R-:W-:-:S04]  /*0fe0*/  IMAD R43, R43, R32, -UR12 ;  /* 0x8000000c2b2b7e24 */ /* 0x000fc8000f8e0220 */
[C---:B------:R-:W-:Y:S01]  /*0ff0*/  VIADD R33, R43.reuse, 0x4 ;  /* 0x000000042b217836 */ /* 0x040fe20000000000 */
[----:B------:R-:W-:Y:S02]  /*1000*/  SHF.R.S32.HI R32, RZ, 0x1f, R43 ;  /* 0x0000001fff207819 */ /* 0x000fe4000001142b */
        /* <DEDUP_REMOVED lines=8> */
[----:B------:R-:W-:Y:S01]  /*1090*/  LEA.HI R37, R37, R36, RZ, 0x2 ;  /* 0x0000002425257211 */ /* 0x000fe200078f10ff */
[C---:B------:R-:W-:Y:S01]  /*10a0*/  VIADD R34, R43.reuse, 0xc ;  /* 0x0000000c2b227836 */ /* 0x040fe20000000000 */
[----:B------:R-:W-:Y:S01]  /*10b0*/  IADD3 R38, R43, 0x14, RZ ;  /* 0x000000142b267810 */ /* 0x000fe20007ffe0ff */
[----:B------:R-:W-:Y:S01]  /*10c0*/  IMAD R35, R35, 0x28, R22 ;  /* 0x0000002823237824 */ /* 0x000fe200078e0216 */
[----:B------:R-:W-:Y:S01]  /*10d0*/  IADD3 R40, R33, R42, RZ ;  /* 0x0000002a21287210 */ /* 0x000fe20007ffe0ff */
[----:B------:R-:W-:Y:S01]  /*10e0*/  VIADD R36, R43, 0x10 ;  /* 0x000000102b247836 */ /* 0x000fe20000000000 */
[----:B------:R-:W-:-:S02]  /*10f0*/  SHF.R.S32.HI R37, RZ, 0x2, R37 ;  /* 0x00000002ff257819 */ /* 0x000fc40000011425 */
[----:B------:R-:W-:Y:S02]  /*1100*/  SHF.R.S32.HI R33, RZ, 0x1f, R34 ;  /* 0x0000001fff217819 */ /* 0x000fe40000011422 */
[C---:B------:R-:W-:Y:S01]  /*1110*/  IADD3 R32, R42.reuse, R35, RZ ;  /* 0x000000232a207210 */ /* 0x040fe20007ffe0ff */
[----:B------:R-:W0:Y:S01]  /*1120*/  LDS.64 R40, [R40] ;  /* 0x0000000028287984 */ /* 0x000e220000000a00 */
[----:B------:R-:W-:Y:S01]  /*1130*/  LEA.HI R34, R33, R34, RZ, 0x2 ;  /* 0x0000002221227211 */ /* 0x000fe200078f10ff */
[----:B------:R-:W-:Y:S01]  /*1140*/  IMAD R37, R37, 0x28, R22 ;  /* 0x0000002825257824 */ /* 0x000fe200078e0216 */
[----:B------:R-:W-:Y:S02]  /*1150*/  SHF.R.S32.HI R39, RZ, 0x1f, R36 ;  /* 0x0000001fff277819 */ /* 0x000fe40000011424 */
[----:B------:R-:W1:Y:S01]  /*1160*/  LDS.64 R32, [R32] ;  /* 0x0000000020207984 */ /* 0x000e620000000a00 */
[----:B------:R-:W-:Y:S02]  /*1170*/  SHF.R.S32.HI R35, RZ, 0x2, R34 ;  /* 0x00000002ff237819 */ /* 0x000fe40000011422 */
[----:B------:R-:W-:-:S02]  /*1180*/  IADD3 R34, R42, R37, RZ ;  /* 0x000000252a227210 */ /* 0x000fc40007ffe0ff */
[----:B------:R-:W-:Y:S01]  /*1190*/  LEA.HI R39, R39, R36, RZ, 0x2 ;  /* 0x0000002427277211 */ /* 0x000fe200078f10ff */
[----:B------:R-:W-:Y:S01]  /*11a0*/  IMAD R37, R35, 0x28, R22 ;  /* 0x0000002823257824 */ /* 0x000fe200078e0216 */
[----:B------:R-:W-:Y:S02]  /*11b0*/  SHF.R.S32.HI R53, RZ, 0x1f, R38 ;  /* 0x0000001fff357819 */ /* 0x000fe40000011426 */
[----:B------:R-:W2:Y:S01]  /*11c0*/  LDS.64 R34, [R34] ;  /* 0x0000000022227984 */ /* 0x000ea20000000a00 */
[----:B------:R-:W-:Y:S01]  /*11d0*/  SHF.R.S32.HI R39, RZ, 0x2, R39 ;  /* 0x00000002ff277819 */ /* 0x000fe20000011427 */
[----:B------:R-:W-:Y:S01]  /*11e0*/  IMAD.IADD R37, R42, 0x1, R37 ;  /* 0x000000012a257824 */ /* 0x000fe200078e0225 */
[----:B------:R-:W-:-:S03]  /*11f0*/  LEA.HI R53, R53, R38, RZ, 0x2 ;  /* 0x0000002635357211 */ /* 0x000fc600078f10ff */
[--C-:B------:R-:W-:Y:S01]  /*1200*/  IMAD R39, R39, 0x28, R22.reuse ;  /* 0x0000002827277824 */ /* 0x100fe200078e0216 */
[----:B------:R-:W-:Y:S01]  /*1210*/  SHF.R.S32.HI R53, RZ, 0x2, R53 ;  /* 0x00000002ff357819 */ /* 0x000fe20000011435 */
[----:B------:R-:W3:Y:S03]  /*1220*/  LDS.64 R36, [R37] ;  /* 0x0000000025247984 */ /* 0x000ee60000000a00 */
[----:B------:R-:W-:Y:S01]  /*1230*/  IADD3 R39, R42, R39, RZ ;  /* 0x000000272a277210 */ /* 0x000fe20007ffe0ff */
[----:B------:R-:W-:-:S05]  /*1240*/  IMAD R55, R53, 0x28, R22 ;  /* 0x0000002835377824 */ /* 0x000fca00078e0216 */
[----:B------:R-:W5:Y:S01]  /*1250*/  LDS.64 R38, [R39] ;  /* 0x0000000027267984 */ /* 0x000f620000000a00 */
[----:B0-----:R-:W-:Y:S01]  /*1260*/  FADD.FTZ R53, RZ, R40 ;  /* 0x00000028ff357221 */ /* 0x001fe20000010000 */
[----:B------:R-:W-:Y:S01]  /*1270*/  IADD3 R40, R42, R55, RZ ;  /* 0x000000372a287210 */ /* 0x000fe20007ffe0ff */
[----:B------:R-:W-:Y:S02]  /*1280*/  VIADD R55, R43, 0x18 ;  /* 0x000000182b377836 */ /* 0x000fe40000000000 */
[----:B-1----:R-:W-:Y:S01]  /*1290*/  FADD.FTZ R53, R53, R32 ;  /* 0x0000002035357221 */ /* 0x002fe20000010000 */
[----:B------:R-:W-:Y:S02]  /*12a0*/  FADD.FTZ R32, RZ, R41 ;  /* 0x00000029ff207221 */ /* 0x000fe40000010000 */
[----:B------:R-:W0:Y:S02]  /*12b0*/  LDS.64 R40, [R40] ;  /* 0x0000000028287984 */ /* 0x000e240000000a00 */
[----:B------:R-:W-:Y:S01]  /*12c0*/  FADD.FTZ R32, R32, R33 ;  /* 0x0000002120207221 */ /* 0x000fe20000010000 */
[----:B--2---:R-:W-:Y:S01]  /*12d0*/  FADD.FTZ R33, R53, R34 ;  /* 0x0000002235217221 */ /* 0x004fe20000010000 */
[----:B------:R-:W-:-:S02]  /*12e0*/  SHF.R.S32.HI R34, RZ, 0x1f, R55 ;  /* 0x0000001fff227819 */ /* 0x000fc40000011437 */
[----:B------:R-:W-:Y:S01]  /*12f0*/  FADD.FTZ R32, R32, R35 ;  /* 0x0000002320207221 */ /* 0x000fe20000010000 */
[----:B------:R-:W-:Y:S02]  /*1300*/  IADD3 R53, R43, 0x1c, RZ ;  /* 0x0000001c2b357810 */ /* 0x000fe40007ffe0ff */
[----:B------:R-:W-:Y:S01]  /*1310*/  LEA.HI R34, R34, R55, RZ, 0x2 ;  /* 0x0000003722227211 */ /* 0x000fe200078f10ff */
[----:B---3--:R-:W-:-:S03]  /*1320*/  FADD.FTZ R33, R33, R36 ;  /* 0x0000002421217221 */ /* 0x008fc60000010000 */
[----:B------:R-:W-:Y:S01]  /*1330*/  SHF.R.S32.HI R35, RZ, 0x2, R34 ;  /* 0x00000002ff237819 */ /* 0x000fe20000011422 */
[----:B------:R-:W-:Y:S01]  /*1340*/  FADD.FTZ R32, R32, R37 ;  /* 0x0000002520207221 */ /* 0x000fe20000010000 */
[----:B------:R-:W-:Y:S02]  /*1350*/  SHF.R.S32.HI R34, RZ, 0x1f, R53 ;  /* 0x0000001fff227819 */ /* 0x000fe40000011435 */
[----:B------:R-:W-:Y:S01]  /*1360*/  IADD3 R36, R43, 0x20, RZ ;  /* 0x000000202b247810 */ /* 0x000fe20007ffe0ff */
[----:B------:R-:W-:Y:S01]  /*1370*/  IMAD R35, R35, 0x28, R22 ;  /* 0x0000002823237824 */ /* 0x000fe200078e0216 */
[----:B------:R-:W-:Y:S02]  /*1380*/  LEA.HI R34, R34, R53, RZ, 0x2 ;  /* 0x0000003522227211 */ /* 0x000fe400078f10ff */
[----:B------:R-:W-:Y:S01]  /*1390*/  SHF.R.S32.HI R53, RZ, 0x1f, R36 ;  /* 0x0000001fff357819 */ /* 0x000fe20000011424 */
[----:B------:R-:W-:Y:S02]  /*13a0*/  IMAD.IADD R37, R42, 0x1, R35 ;  /* 0x000000012a257824 */ /* 0x000fe400078e0223 */
[----:B-----5:R-:W-:Y:S01]  /*13b0*/  FADD.FTZ R35, R33, R38 ;  /* 0x0000002621237221 */ /* 0x020fe20000010000 */
[----:B------:R-:W-:Y:S01]  /*13c0*/  FADD.FTZ R58, R32, R39 ;  /* 0x00000027203a7221 */ /* 0x000fe20000010000 */
[----:B------:R-:W-:Y:S01]  /*13d0*/  LEA.HI R36, R53, R36, RZ, 0x2 ;  /* 0x0000002435247211 */ /* 0x000fe200078f10ff */
[----:B------:R1:W2:Y:S01]  /*13e0*/  LDS.64 R32, [R37] ;  /* 0x0000000025207984 */ /* 0x0002a20000000a00 */
[----:B------:R-:W-:-:S02]  /*13f0*/  IADD3 R53, R43, 0x24, RZ ;  /* 0x000000242b357810 */ /* 0x000fc40007ffe0ff */
[----:B------:R-:W-:Y:S02]  /*1400*/  SHF.R.S32.HI R39, RZ, 0x2, R34 ;  /* 0x00000002ff277819 */ /* 0x000fe40000011422 */
[----:B------:R-:W-:Y:S02]  /*1410*/  SHF.R.S32.HI R38, RZ, 0x1f, R53 ;  /* 0x0000001fff267819 */ /* 0x000fe40000011435 */
[----:B------:R-:W-:Y:S02]  /*1420*/  SHF.R.S32.HI R55, RZ, 0x2, R36 ;  /* 0x00000002ff377819 */ /* 0x000fe40000011424 */
[----:B------:R-:W-:Y:S01]  /*1430*/  LEA.HI R38, R38, R53, RZ, 0x2 ;  /* 0x0000003526267211 */ /* 0x000fe200078f10ff */
[----:B------:R-:W-:Y:S02]  /*1440*/  IMAD R53, R39, 0x28, R22 ;  /* 0x0000002827357824 */ /* 0x000fe400078e0216 */
[----:B0-----:R-:W-:Y:S01]  /*1450*/  FADD.FTZ R39, R35, R40 ;  /* 0x0000002823277221 */ /* 0x001fe20000010000 */
[----:B------:R-:W-:Y:S01]  /*1460*/  IADD3 R34, R43, 0x28, RZ ;  /* 0x000000282b227810 */ /* 0x000fe20007ffe0ff */
[----:B------:R-:W-:Y:S01]  /*1470*/  IMAD R55, R55, 0x28, R22 ;  /* 0x0000002837377824 */ /* 0x000fe200078e0216 */
[----:B------:R-:W-:Y:S01]  /*1480*/  SHF.R.S32.HI R35, RZ, 0x2, R38 ;  /* 0x00000002ff237819 */ /* 0x000fe20000011426 */
[----:B------:R-:W-:Y:S01]  /*1490*/  IMAD.IADD R40, R42, 0x1, R53 ;  /* 0x000000012a287824 */ /* 0x000fe200078e0235 */
[----:B------:R-:W-:Y:S01]  /*14a0*/  SHF.R.S32.HI R53, RZ, 0x1f, R34 ;  /* 0x0000001fff357819 */ /* 0x000fe20000011422 */
[----:B------:R-:W-:-:S02]  /*14b0*/  FADD.FTZ R58, R58, R41 ;  /* 0x000000293a3a7221 */ /* 0x000fc40000010000 */
[--C-:B-1----:R-:W-:Y:S01]  /*14c0*/  IMAD R37, R35, 0x28, R22.reuse ;  /* 0x0000002823257824 */ /* 0x102fe200078e0216 */
[C---:B------:R-:W-:Y:S01]  /*14d0*/  IADD3 R35, R42.reuse, R55, RZ ;  /* 0x000000372a237210 */ /* 0x040fe20007ffe0ff */
[----:B------:R-:W0:Y:S01]  /*14e0*/  LDS.64 R40, [R40] ;  /* 0x0000000028287984 */ /* 0x000e220000000a00 */
[----:B------:R-:W-:Y:S01]  /*14f0*/  LEA.HI R53, R53, R34, RZ, 0x2 ;  /* 0x0000002235357211 */ /* 0x000fe200078f10ff */
[----:B------:R-:W-:Y:S01]  /*1500*/  VIADD R55, R43, 0x2c ;  /* 0x0000002c2b377836 */ /* 0x000fe20000000000 */
[----:B------:R-:W-:Y:S02]  /*1510*/  IADD3 R37, R42, R37, RZ ;  /* 0x000000252a257210 */ /* 0x000fe40007ffe0ff */
[----:B------:R-:W1:Y:S01]  /*1520*/  LDS.64 R34, [R35] ;  /* 0x0000000023227984 */ /* 0x000e620000000a00 */
[----:B------:R-:W-:Y:S02]  /*1530*/  SHF.R.S32.HI R53, RZ, 0x2, R53 ;  /* 0x00000002ff357819 */ /* 0x000fe40000011435 */
[----:B------:R-:W-:Y:S01]  /*1540*/  SHF.R.S32.HI R60, RZ, 0x1f, R55 ;  /* 0x0000001fff3c7819 */ /* 0x000fe20000011437 */
[----:B------:R-:W3:Y:S02]  /*1550*/  LDS.64 R36, [R37] ;  /* 0x0000000025247984 */ /* 0x000ee40000000a00 */
[----:B------:R-:W-:Y:S01]  /*1560*/  IMAD R53, R53, 0x28, R22 ;  /* 0x0000002835357824 */ /* 0x000fe200078e0216 */
[----:B------:R-:W-:-:S04]  /*1570*/  LEA.HI R60, R60, R55, RZ, 0x2 ;  /* 0x000000373c3c7211 */ /* 0x000fc800078f10ff */
[----:B------:R-:W-:Y:S02]  /*1580*/  IADD3 R38, R42, R53, RZ ;  /* 0x000000352a267210 */ /* 0x000fe40007ffe0ff */
[----:B------:R-:W-:Y:S01]  /*1590*/  SHF.R.S32.HI R55, RZ, 0x2, R60 ;  /* 0x00000002ff377819 */ /* 0x000fe2000001143c */
[----:B--2---:R-:W-:Y:S01]  /*15a0*/  FADD.FTZ R53, R39, R32 ;  /* 0x0000002027357221 */ /* 0x004fe20000010000 */
[----:B------:R-:W-:Y:S02]  /*15b0*/  FADD.FTZ R58, R58, R33 ;  /* 0x000000213a3a7221 */ /* 0x000fe40000010000 */
[----:B------:R-:W2:Y:S01]  /*15c0*/  LDS.64 R38, [R38] ;  /* 0x0000000026267984 */ /* 0x000ea20000000a00 */
[----:B------:R-:W-:-:S05]  /*15d0*/  IMAD R55, R55, 0x28, R22 ;  /* 0x0000002837377824 */ /* 0x000fca00078e0216 */
[----:B------:R-:W-:-:S06]  /*15e0*/  IADD3 R32, R42, R55, RZ ;  /* 0x000000372a207210 */ /* 0x000fcc0007ffe0ff */
[----:B------:R-:W5:Y:S01]  /*15f0*/  LDS.64 R32, [R32] ;  /* 0x0000000020207984 */ /* 0x000f620000000a00 */
[----:B0-----:R-:W-:Y:S01]  /*1600*/  FADD.FTZ R53, R53, R40 ;  /* 0x0000002835357221 */ /* 0x001fe20000010000 */
[----:B------:R-:W-:Y:S01]  /*1610*/  FADD.FTZ R58, R58, R41 ;  /* 0x000000293a3a7221 */ /* 0x000fe20000010000 */
[C---:B------:R-:W-:Y:S02]  /*1620*/  IADD3 R40, R43.reuse, 0x34, RZ ;  /* 0x000000342b287810 */ /* 0x040fe40007ffe0ff */
[----:B------:R-:W-:Y:S01]  /*1630*/  IADD3 R41, R43, 0x38, RZ ;  /* 0x000000382b297810 */ /* 0x000fe20007ffe0ff */
[----:B-1----:R-:W-:Y:S01]  /*1640*/  FADD.FTZ R53, R53, R34 ;  /* 0x0000002235357221 */ /* 0x002fe20000010000 */
[----:B------:R-:W-:Y:S01]  /*1650*/  FADD.FTZ R58, R58, R35 ;  /* 0x000000233a3a7221 */ /* 0x000fe20000010000 */
[----:B------:R-:W-:Y:S01]  /*1660*/  VIADD R34, R43, 0x30 ;  /* 0x000000302b227836 */ /* 0x000fe20000000000 */
[----:B------:R-:W-:Y:S01]  /*1670*/  SHF.R.S32.HI R60, RZ, 0x1f, R41 ;  /* 0x0000001fff3c7819 */ /* 0x000fe20000011429 */
[----:B---3--:R-:W-:Y:S01]  /*1680*/  FADD.FTZ R35, R53, R36 ;  /* 0x0000002435237221 */ /* 0x008fe20000010000 */
[----:B------:R-:W-:Y:S01]  /*1690*/  FADD.FTZ R58, R58, R37 ;  /* 0x000000253a3a7221 */ /* 0x000fe20000010000 */
[----:B------:R-:W-:-:S02]  /*16a0*/  IADD3 R53, R43, 0x40, RZ ;  /* 0x000000402b357810 */ /* 0x000fc40007ffe0ff */
[----:B------:R-:W-:-:S04]  /*16b0*/  SHF.R.S32.HI R37, RZ, 0x1f, R34 ;  /* 0x0000001fff257819 */ /* 0x000fc80000011422 */
[----:B------:R-:W-:Y:S02]  /*16c0*/  LEA.HI R36, R37, R34, RZ, 0x2 ;  /* 0x0000002225247211 */ /* 0x000fe400078f10ff */
[----:B------:R-:W-:Y:S01]  /*16d0*/  SHF.R.S32.HI R37, RZ, 0x1f, R40 ;  /* 0x0000001fff257819 */ /* 0x000fe20000011428 */
[----:B--2---:R-:W-:-:S03]  /*16e0*/  FADD.FTZ R58, R58, R39 ;  /* 0x000000273a3a7221 */ /* 0x004fc60000010000 */
[----:B------:R-:W-:Y:S01]  /*16f0*/  LEA.HI R34, R37, R40, RZ, 0x2 ;  /* 0x0000002825227211 */ /* 0x000fe200078f10ff */
[----:B------:R-:W-:Y:S01]  /*1700*/  FADD.FTZ R37, R35, R38 ;  /* 0x0000002623257221 */ /* 0x000fe20000010000 */
[----:B------:R-:W-:Y:S02]  /*1710*/  SHF.R.S32.HI R35, RZ, 0x2, R36 ;  /* 0x00000002ff237819 */ /* 0x000fe40000011424 */
[----:B------:R-:W-:Y:S01]  /*1720*/  LEA.HI R40, R60, R41, RZ, 0x2 ;  /* 0x000000293c287211 */ /* 0x000fe200078f10ff */
[----:B------:R-:W-:Y:S01]  /*1730*/  VIADD R41, R43, 0x3c ;  /* 0x0000003c2b297836 */ /* 0x000fe20000000000 */
[----:B------:R-:W-:Y:S01]  /*1740*/  SHF.R.S32.HI R39, RZ, 0x2, R34 ;  /* 0x00000002ff277819 */ /* 0x000fe20000011422 */
[----:B------:R-:W-:-:S03]  /*1750*/  IMAD R35, R35, 0x28, R22 ;  /* 0x0000002823237824 */ /* 0x000fc600078e0216 */
[----:B------:R-:W-:Y:S01]  /*1760*/  SHF.R.S32.HI R36, RZ, 0x1f, R41 ;  /* 0x0000001fff247819 */ /* 0x000fe20000011429 */
[----:B------:R-:W-:Y:S01]  /*1770*/  IMAD R39, R39, 0x28, R22 ;  /* 0x0000002827277824 */ /* 0x000fe200078e0216 */
[----:B------:R-:W-:Y:S01]  /*1780*/  IADD3 R35, R42, R35, RZ ;  /* 0x000000232a237210 */ /* 0x000fe20007ffe0ff */
[----:B-----5:R-:W-:Y:S01]  /*1790*/  FADD.FTZ R37, R37, R32 ;  /* 0x0000002025257221 */ /* 0x020fe20000010000 */
[----:B------:R-:W-:Y:S01]  /*17a0*/  LEA.HI R41, R36, R41, RZ, 0x2 ;  /* 0x0000002924297211 */ /* 0x000fe200078f10ff */
[----:B------:R-:W-:Y:S01]  /*17b0*/  FADD.FTZ R58, R58, R33 ;  /* 0x000000213a3a7221 */ /* 0x000fe20000010000 */
[----:B------:R-:W-:Y:S02]  /*17c0*/  SHF.R.S32.HI R36, RZ, 0x1f, R53 ;  /* 0x0000001fff247819 */ /* 0x000fe40000011435 */
[----:B------:R-:W-:Y:S01]  /*17d0*/  IADD3 R39, R42, R39, RZ ;  /* 0x000000272a277210 */ /* 0x000fe20007ffe0ff */
[----:B------:R-:W0:Y:S01]  /*17e0*/  LDS.64 R34, [R35] ;  /* 0x0000000023227984 */ /* 0x000e220000000a00 */
[----:B------:R-:W-:Y:S01]  /*17f0*/  LEA.HI R53, R36, R53, RZ, 0x2 ;  /* 0x0000003524357211 */ /* 0x000fe200078f10ff */
[C---:B------:R-:W-:Y:S01]  /*1800*/  VIADD R36, R43.reuse, 0x44 ;  /* 0x000000442b247836 */ /* 0x040fe20000000000 */
[----:B------:R-:W-:-:S02]  /*1810*/  IADD3 R32, R43, 0x48, RZ ;  /* 0x000000482b207810 */ /* 0x000fc40007ffe0ff */
[----:B------:R-:W1:Y:S01]  /*1820*/  LDS.64 R38, [R39] ;  /* 0x0000000027267984 */ /* 0x000e620000000a00 */
[----:B------:R-:W-:Y:S02]  /*1830*/  SHF.R.S32.HI R59, RZ, 0x2, R41 ;  /* 0x00000002ff3b7819 */ /* 0x000fe40000011429 */
[----:B------:R-:W-:Y:S02]  /*1840*/  SHF.R.S32.HI R55, RZ, 0x1f, R36 ;  /* 0x0000001fff377819 */ /* 0x000fe40000011424 */
[----:B------:R-:W-:Y:S01]  /*1850*/  SHF.R.S32.HI R53, RZ, 0x2, R53 ;  /* 0x00000002ff357819 */ /* 0x000fe20000011435 */
[----:B------:R-:W-:Y:S01]  /*1860*/  IMAD R59, R59, 0x28, R22 ;  /* 0x000000283b3b7824 */ /* 0x000fe200078e0216 */
[----:B------:R-:W-:Y:S01]  /*1870*/  LEA.HI R36, R55, R36, RZ, 0x2 ;  /* 0x0000002437247211 */ /* 0x000fe200078f10ff */
[----:B------:R-:W-:Y:S01]  /*1880*/  VIADD R55, R43, 0x4c ;  /* 0x0000004c2b377836 */ /* 0x000fe20000000000 */
[----:B------:R-:W-:Y:S01]  /*1890*/  SHF.R.S32.HI R43, RZ, 0x1f, R32 ;  /* 0x0000001fff2b7819 */ /* 0x000fe20000011420 */
[----:B------:R-:W-:Y:S01]  /*18a0*/  IMAD R61, R53, 0x28, R22 ;  /* 0x00000028353d7824 */ /* 0x000fe200078e0216 */
[----:B------:R-:W-:-:S02]  /*18b0*/  SHF.R.S32.HI R36, RZ, 0x2, R36 ;  /* 0x00000002ff247819 */ /* 0x000fc40000011424 */
[----:B------:R-:W-:Y:S02]  /*18c0*/  SHF.R.S32.HI R60, RZ, 0x1f, R55 ;  /* 0x0000001fff3c7819 */ /* 0x000fe40000011437 */
[----:B------:R-:W-:Y:S01]  /*18d0*/  LEA.HI R32, R43, R32, RZ, 0x2 ;  /* 0x000000202b207211 */ /* 0x000fe200078f10ff */
[----:B------:R-:W-:Y:S01]  /*18e0*/  IMAD R53, R36, 0x28, R22 ;  /* 0x0000002824357824 */ /* 0x000fe200078e0216 */
[----:B------:R-:W-:Y:S01]  /*18f0*/  LEA.HI R43, R60, R55, RZ, 0x2 ;  /* 0x000000373c2b7211 */ /* 0x000fe200078f10ff */
[C---:B------:R-:W-:Y:S01]  /*1900*/  IMAD.IADD R36, R42.reuse, 0x1, R61 ;  /* 0x000000012a247824 */ /* 0x040fe200078e023d */
[----:B------:R-:W-:Y:S02]  /*1910*/  SHF.R.S32.HI R55, RZ, 0x2, R40 ;  /* 0x00000002ff377819 */ /* 0x000fe40000011428 */
[----:B------:R-:W-:Y:S02]  /*1920*/  SHF.R.S32.HI R41, RZ, 0x2, R32 ;  /* 0x00000002ff297819 */ /* 0x000fe40000011420 */
[----:B------:R-:W-:Y:S01]  /*1930*/  SHF.R.S32.HI R43, RZ, 0x2, R43 ;  /* 0x00000002ff2b7819 */ /* 0x000fe2000001142b */
[--C-:B------:R-:W-:Y:S01]  /*1940*/  IMAD R55, R55, 0x28, R22.reuse ;  /* 0x0000002837377824 */ /* 0x100fe200078e0216 */
[----:B------:R-:W-:Y:S01]  /*1950*/  IADD3 R53, R42, R53, RZ ;  /* 0x000000352a357210 */ /* 0x000fe20007ffe0ff */
[----:B------:R-:W-:-:S02]  /*1960*/  IMAD R41, R41, 0x28, R22 ;  /* 0x0000002829297824 */ /* 0x000fc400078e0216 */
[----:B------:R-:W-:Y:S01]  /*1970*/  IMAD R43, R43, 0x28, R22 ;  /* 0x000000282b2b7824 */ /* 0x000fe200078e0216 */
[C---:B------:R-:W-:Y:S02]  /*1980*/  IADD3 R32, R42.reuse, R55, RZ ;  /* 0x000000372a207210 */ /* 0x040fe40007ffe0ff */
[C---:B------:R-:W-:Y:S02]  /*1990*/  IADD3 R55, R42.reuse, R59, RZ ;  /* 0x0000003b2a377210 */ /* 0x040fe40007ffe0ff */
[C---:B------:R-:W-:Y:S01]  /*19a0*/  IADD3 R40, R42.reuse, R41, RZ ;  /* 0x000000292a287210 */ /* 0x040fe20007ffe0ff */
[----:B------:R-:W-:Y:S01]  /*19b0*/  IMAD.IADD R42, R42, 0x1, R43 ;  /* 0x000000012a2a7824 */ /* 0x000fe200078e022b */
[----:B------:R-:W2:Y:S01]  /*19c0*/  LDS.64 R32, [R32] ;  /* 0x0000000020207984 */ /* 0x000ea20000000a00 */
[----:B0-----:R-:W-:Y:S01]  /*19d0*/  FADD.FTZ R37, R37, R34 ;  /* 0x0000002225257221 */ /* 0x001fe20000010000 */
[----:B------:R-:W-:Y:S02]  /*19e0*/  FADD.FTZ R58, R58, R35 ;  /* 0x000000233a3a7221 */ /* 0x000fe40000010000 */
[----:B------:R-:W0:Y:S01]  /*19f0*/  LDS.64 R34, [R55] ;  /* 0x0000000037227984 */ /* 0x000e220000000a00 */
[----:B-1----:R-:W-:Y:S01]  /*1a00*/  FADD.FTZ R59, R37, R38 ;  /* 0x00000026253b7221 */ /* 0x002fe20000010000 */
[----:B------:R-:W-:-:S02]  /*1a10*/  FADD.FTZ R58, R58, R39 ;  /* 0x000000273a3a7221 */ /* 0x000fc40000010000 */
[----:B------:R-:W1:Y:S04]  /*1a20*/  LDS.64 R36, [R36] ;  /* 0x0000000024247984 */ /* 0x000e680000000a00 */
[----:B------:R-:W3:Y:S04]  /*1a30*/  LDS.64 R38, [R53] ;  /* 0x0000000035267984 */ /* 0x000ee80000000a00 */
[----:B------:R-:W5:Y:S04]  /*1a40*/  LDS.64 R40, [R40] ;  /* 0x0000000028287984 */ /* 0x000f680000000a00 */
[----:B------:R-:W4:Y:S01]  /*1a50*/  LDS.64 R42, [R42] ;  /* 0x000000002a2a7984 */ /* 0x000f220000000a00 */
[----:B--2---:R-:W-:Y:S01]  /*1a60*/  FADD.FTZ R59, R59, R32 ;  /* 0x000000203b3b7221 */ /* 0x004fe20000010000 */
[----:B------:R-:W-:-:S03]  /*1a70*/  FADD.FTZ R58, R58, R33 ;  /* 0x000000213a3a7221 */ /* 0x000fc60000010000 */
[----:B0-----:R-:W-:Y:S01]  /*1a80*/  FADD.FTZ R59, R59, R34 ;  /* 0x000000223b3b7221 */ /* 0x001fe20000010000 */
[----:B------:R-:W-:-:S03]  /*1a90*/  FADD.FTZ R58, R58, R35 ;  /* 0x000000233a3a7221 */ /* 0x000fc60000010000 */
[----:B-1----:R-:W-:Y:S01]  /*1aa0*/  FADD.FTZ R59, R59, R36 ;  /* 0x000000243b3b7221 */ /* 0x002fe20000010000 */
[----:B------:R-:W-:-:S03]  /*1ab0*/  FADD.FTZ R58, R58, R37 ;  /* 0x000000253a3a7221 */ /* 0x000fc60000010000 */
[----:B---3--:R-:W-:Y:S01]  /*1ac0*/  FADD.FTZ R59, R59, R38 ;  /* 0x000000263b3b7221 */ /* 0x008fe20000010000 */
[----:B------:R-:W-:-:S03]  /*1ad0*/  FADD.FTZ R58, R58, R39 ;  /* 0x000000273a3a7221 */ /* 0x000fc60000010000 */
[----:B-----5:R-:W-:Y:S01]  /*1ae0*/  FADD.FTZ R59, R59, R40 ;  /* 0x000000283b3b7221 */ /* 0x020fe20000010000 */
[----:B------:R-:W-:-:S03]  /*1af0*/  FADD.FTZ R58, R58, R41 ;  /* 0x000000293a3a7221 */ /* 0x000fc60000010000 */
[----:B----4-:R-:W-:Y:S01]  /*1b00*/  FADD.FTZ R42, R59, R42 ;  /* 0x0000002a3b2a7221 */ /* 0x010fe20000010000 */
[----:B------:R-:W-:-:S07]  /*1b10*/  FADD.FTZ R43, R58, R43 ;  /* 0x0000002b3a2b7221 */ /* 0x000fce0000010000 */
.L_x_1775:
[----:B------:R-:W-:Y:S05]  /*1b20*/  BSYNC B0 ;  /* 0x0000000000007941 */ /* 0x000fea0003800000 */
.L_x_1774:
[----:B----4-:R-:W-:Y:S01]  /*1b30*/  FADD.FTZ R51, R51, R30 ;  /* 0x0000001e33337221 */ /* 0x010fe20000010000 */
[----:B------:R-:W-:Y:S01]  /*1b40*/  FADD.FTZ R54, R54, R31 ;  /* 0x0000001f36367221 */ /* 0x000fe20000010000 */
[----:B------:R-:W0:Y:S01]  /*1b50*/  SHFL.BFLY PT, R33, R42, 0x2, 0x1f ;  /* 0x0c401f002a217f89 */ /* 0x000e2200000e0000 */
[----:B------:R-:W-:Y:S01]  /*1b60*/  LOP3.LUT P0, RZ, R5, 0xfffffff3, RZ, 0xc0, !PT ;  /* 0xfffffff305ff7812 */ /* 0x000fe2000780c0ff */
[----:B------:R-:W-:Y:S02]  /*1b70*/  BSSY B0, `(.L_x_1776) ;  /* 0x0000019000007945 */ /* 0x000fe40003800000 */
[----:B------:R-:W-:Y:S04]  /*1b80*/  LDS.64 R30, [R52+0x1e00] ;  /* 0x001e0000341e7984 */ /* 0x000fe80000000a00 */
[----:B------:R-:W1:Y:S01]  /*1b90*/  SHFL.BFLY PT, R32, R43, 0x2, 0x1f ;  /* 0x0c401f002b207f89 */ /* 0x000e6200000e0000 */
[----:B0-----:R-:W-:-:S05]  /*1ba0*/  FADD.FTZ R34, R33, R42 ;  /* 0x0000002a21227221 */ /* 0x001fca0000010000 */
[----:B------:R-:W0:Y:S01]  /*1bb0*/  SHFL.BFLY PT, R37, R34, 0x1, 0x1f ;  /* 0x0c201f0022257f89 */ /* 0x000e2200000e0000 */
[----:B-1----:R-:W-:-:S05]  /*1bc0*/  FADD.FTZ R35, R32, R43 ;  /* 0x0000002b20237221 */ /* 0x002fca0000010000 */
[----:B------:R-:W1:Y:S01]  /*1bd0*/  SHFL.BFLY PT, R36, R35, 0x1, 0x1f ;  /* 0x0c201f0023247f89 */ /* 0x000e6200000e0000 */
[----:B------:R-:W-:Y:S01]  /*1be0*/  FADD.FTZ R33, R54, R31 ;  /* 0x0000001f36217221 */ /* 0x000fe20000010000 */
[----:B------:R-:W-:-:S05]  /*1bf0*/  FADD.FTZ R32, R51, R30 ;  /* 0x0000001e33207221 */ /* 0x000fca0000010000 */
[----:B------:R2:W-:Y:S01]  /*1c00*/  STG.E.64 desc[UR14][R56.64+0x5000], R32 ;  /* 0x0050002038007986 */ /* 0x0005e2000c101b0e */
[----:B0-----:R-:W-:Y:S01]  /*1c10*/  FADD.FTZ R30, R34, R37 ;  /* 0x00000025221e7221 */ /* 0x001fe20000010000 */
[----:B-1----:R-:W-:Y:S01]  /*1c20*/  FADD.FTZ R31, R35, R36 ;  /* 0x00000024231f7221 */ /* 0x002fe20000010000 */
[----:B------:R-:W-:Y:S06]  /*1c30*/  @P0 BRA `(.L_x_1777) ;  /* 0x0000000000300947 */ /* 0x000fec0003800000 */
[----:B--2---:R-:W0:Y:S01]  /*1c40*/  LDC.64 R32, c[0x0][0x260] ;  /* 0x00009800ff207b82 */ /* 0x004e220000000a00 */
[----:B------:R-:W-:Y:S01]  /*1c50*/  SHF.R.U32.HI R34, RZ, 0x2, R5 ;  /* 0x00000002ff227819 */ /* 0x000fe20000011605 */
[----:B------:R-:W-:Y:S01]  /*1c60*/  ULDC UR6, c[0x0][0x10] ;  /* 0x0000040000067ab9 */ /* 0x000fe20000000800 */
[----:B------:R-:W-:Y:S01]  /*1c70*/  MOV R35, UR18 ;  /* 0x0000001200237c02 */ /* 0x000fe20008000f00 */
[----:B------:R-:W-:Y:S01]  /*1c80*/  UIMAD UR6, UR6, UR4, UR7 ;  /* 0x00000004060672a4 */ /* 0x000fe2000f8e0207 */
[----:B------:R-:W-:-:S04]  /*1c90*/  SHF.L.U32 R34, R34, 0x5, RZ ;  /* 0x0000000522227819 */ /* 0x000fc800000006ff */
[----:B------:R-:W-:Y:S01]  /*1ca0*/  LOP3.LUT R34, R34, 0xffffffe0, R35, 0xe2, !PT ;  /* 0xffffffe022227812 */ /* 0x000fe200078ee223 */
[----:B------:R-:W-:-:S05]  /*1cb0*/  IMAD.U32 R35, RZ, RZ, UR6 ;  /* 0x00000006ff237e24 */ /* 0x000fca000f8e00ff */
[----:B------:R-:W-:-:S04]  /*1cc0*/  LEA R34, R35, R34, 0x7 ;  /* 0x0000002223227211 */ /* 0x000fc800078e38ff */
[----:B------:R-:W-:-:S05]  /*1cd0*/  SHF.L.U32 R35, R34, 0x1, RZ ;  /* 0x0000000122237819 */ /* 0x000fca00000006ff */
[----:B0-----:R-:W-:-:S05]  /*1ce0*/  IMAD.WIDE.U32 R32, R35, 0x4, R32 ;  /* 0x0000000423207825 */ /* 0x001fca00078e0020 */
[----:B------:R0:W-:Y:S02]  /*1cf0*/  STG.E.64 desc[UR14][R32.64], R30 ;  /* 0x0000001e20007986 */ /* 0x0001e4000c101b0e */
.L_x_1777:
[----:B------:R-:W-:Y:S05]  /*1d00*/  BSYNC B0 ;  /* 0x0000000000007941 */ /* 0x000fea0003800000 */
.L_x_1776:
[----:B------:R-:W-:-:S04]  /*1d10*/  UIADD3 UR6, UP0, UR10, 0xa, URZ ;  /* 0x0000000a0a067890 */ /* 0x000fc8000ff1e03f */
[----:B------:R-:W-:Y:S02]  /*1d20*/  UIADD3.X UR8, URZ, UR5, URZ, UP0, !UPT ;  /* 0x000000053f087290 */ /* 0x000fe400087fe43f */
[----:B------:R-:W-:-:S04]  /*1d30*/  UISETP.GE.U32.AND UP0, UPT, UR6, UR19, UPT ;  /* 0x000000130600728c */ /* 0x000fc8000bf06070 */
[----:B------:R-:W-:-:S06]  /*1d40*/  UISETP.GE.AND.EX UP0, UPT, UR8, UR11, UPT, UP0 ;  /* 0x0000000b0800728c */ /* 0x000fcc000bf06300 */
[----:B------:R-:W-:-:S13]  /*1d50*/  PLOP3.LUT P0, PT, PT, PT, UP0, 0x80, 0x0 ;  /* 0x000000000000781c */ /* 0x000fda0003f0f008 */
[----:B------:R-:W-:Y:S05]  /*1d60*/  @P0 BRA `(.L_x_1778) ;  /* 0x0000000000580947 */ /* 0x000fea0003800000 */
[----:B------:R-:W-:Y:S01]  /*1d70*/  BAR.SYNC.DEFER_BLOCKING 0x0 ;  /* 0x0000000000007b1d */ /* 0x000fe20000010000 */
[----:B------:R-:W-:-:S13]  /*1d80*/  ISETP.NE.AND P0, PT, R5, RZ, PT ;  /* 0x000000ff0500720c */ /* 0x000fda0003f05270 */
[----:B------:R-:W-:Y:S05]  /*1d90*/  @P0 BRA `(.L_x_1779) ;  /* 0x0000000000400947 */ /* 0x000fea0003800000 */
[----:B0-----:R-:W0:Y:S01]  /*1da0*/  LDC.64 R30, c[0x0][0x268] ;  /* 0x00009a00ff1e7b82 */ /* 0x001e220000000a00 */
[----:B------:R-:W-:Y:S01]  /*1db0*/  ISETP.NE.AND P0, PT, RZ, UR18, PT ;  /* 0x00000012ff007c0c */ /* 0x000fe2000bf05270 */
[----:B------:R-:W-:Y:S01]  /*1dc0*/  IMAD.U32 R35, RZ, RZ, UR7 ;  /* 0x00000007ff237e24 */ /* 0x000fe2000f8e00ff */
[----:B--2---:R-:W-:-:S04]  /*1dd0*/  MOV R33, 0x7fffffe1 ;  /* 0x7fffffe100217802 */ /* 0x004fc80000000f00 */
[----:B------:R-:W-:Y:S01]  /*1de0*/  SEL R33, R33, 0x1, !P0 ;  /* 0x0000000121217807 */ /* 0x000fe20004000000 */
[----:B0-----:R-:W-:Y:S01]  /*1df0*/  IMAD.WIDE.U32 R30, R35, 0x4, R30 ;  /* 0x00000004231e7825 */ /* 0x001fe200078e001e */
[----:B------:R-:W-:Y:S06]  /*1e00*/  MEMBAR.ALL.GPU ;  /* 0x0000000000007992 */ /* 0x000fec000000a000 */
[----:B------:R-:W-:-:S00]  /*1e10*/  ERRBAR ;  /* 0x00000000000079ab */ /* 0x000fc00000000000 */
[----:B------:R-:W-:Y:S06]  /*1e20*/  CGAERRBAR ;  /* 0x00000000000075ab */ /* 0x000fec0000000000 */
[----:B------:R0:W5:Y:S02]  /*1e30*/  ATOM.E.ADD.STRONG.GPU PT, R33, desc[UR14][R30.64], R33 ;  /* 0x000000211e21798a */ /* 0x00016400081ee1ce */
.L_x_1780:
[----:B------:R-:W2:Y:S04]  /*1e40*/  LD.E.STRONG.GPU R32, desc[UR14][R30.64] ;  /* 0x0000000e1e207980 */ /* 0x000ea8000c10f900 */
[----:B--2---:R-:W-:Y:S01]  /*1e50*/  CCTL.IVALL ;  /* 0x00000000ff00798f */ /* 0x004fe20002000000 */
[----:B------:R-:W-:Y:S05]  /*1e60*/  YIELD ;  /* 0x0000000000007946 */ /* 0x000fea0003800000 */
[----:B-----5:R-:W-:-:S04]  /*1e70*/  LOP3.LUT R32, R32, R33, RZ, 0x3c, !PT ;  /* 0x0000002120207212 */ /* 0x020fc800078e3cff */
[----:B------:R-:W-:-:S13]  /*1e80*/  ISETP.GT.AND P0, PT, R32, -0x1, PT ;  /* 0xffffffff2000780c */ /* 0x000fda0003f04270 */
[----:B------:R-:W-:Y:S05]  /*1e90*/  @P0 BRA `(.L_x_1780) ;  /* 0xfffffffc00e80947 */ /* 0x000fea000383ffff */
.L_x_1779:
[----:B------:R-:W-:Y:S05]  /*1ea0*/  WARPSYNC.ALL ;  /* 0x0000000000007948 */ /* 0x000fea0003800000 */
[----:B------:R-:W-:Y:S06]  /*1eb0*/  BAR.SYNC.DEFER_BLOCKING 0x0 ;  /* 0x0000000000007b1d */ /* 0x000fec0000010000 */
[----:B------:R-:W-:Y:S05]  /*1ec0*/  BRA `(.L_x_1781) ;  /* 0x0000000000607947 */ /* 0x000fea0003800000 */
.L_x_1778:
[----:B------:R-:W-:Y:S01]  /*1ed0*/  BAR.SYNC.DEFER_BLOCKING 0x0 ;  /* 0x0000000000007b1d */ /* 0x000fe20000010000 */
[----:B------:R-:W-:-:S13]  /*1ee0*/  ISETP.NE.AND P0, PT, R5, RZ, PT ;  /* 0x000000ff0500720c */ /* 0x000fda0003f05270 */
[----:B------:R-:W-:Y:S05]  /*1ef0*/  @P0 BRA `(.L_x_1782) ;  /* 0x00000000004c0947 */ /* 0x000fea0003800000 */
[----:B------:R-:W-:Y:S01]  /*1f00*/  ULDC.64 UR16, c[0x0][0x268] ;  /* 0x00009a0000107ab9 */ /* 0x000fe20000000a00 */
[----:B0-----:R-:W-:Y:S01]  /*1f10*/  IADD3 R30, RZ, -UR7, RZ ;  /* 0x80000007ff1e7c10 */ /* 0x001fe2000fffe0ff */
[----:B------:R-:W-:Y:S01]  /*1f20*/  UIADD3 UR16, UP0, UR16, 0x28, URZ ;  /* 0x0000002810107890 */ /* 0x000fe2000ff1e03f */
[----:B--2---:R-:W-:Y:S02]  /*1f30*/  IMAD.MOV.U32 R33, RZ, RZ, 0x7ffffec1 ;  /* 0x7ffffec1ff217424 */ /* 0x004fe400078e00ff */
[----:B------:R-:W-:Y:S01]  /*1f40*/  ISETP.NE.AND P0, PT, R30, UR18, PT ;  /* 0x000000121e007c0c */ /* 0x000fe2000bf05270 */
        /* <DEDUP_REMOVED lines=8> */
.L_x_1783:
[----:B------:R-:W2:Y:S04]  /*1fd0*/  LD.E.STRONG.GPU R32, desc[UR14][R30.64] ;  /* 0x0000000e1e207980 */ /* 0x000ea8000c10f900 */
[----:B--2---:R-:W-:Y:S01]  /*1fe0*/  CCTL.IVALL ;  /* 0x00000000ff00798f */ /* 0x004fe20002000000 */
[----:B------:R-:W-:Y:S05]  /*1ff0*/  YIELD ;  /* 0x0000000000007946 */ /* 0x000fea0003800000 */
[----:B-----5:R-:W-:-:S04]  /*2000*/  LOP3.LUT R32, R32, R33, RZ, 0x3c, !PT ;  /* 0x0000002120207212 */ /* 0x020fc800078e3cff */
[----:B------:R-:W-:-:S13]  /*2010*/  ISETP.GT.AND P0, PT, R32, -0x1, PT ;  /* 0xffffffff2000780c */ /* 0x000fda0003f04270 */
[----:B------:R-:W-:Y:S05]  /*2020*/  @P0 BRA `(.L_x_1783) ;  /* 0xfffffffc00e80947 */ /* 0x000fea000383ffff */
.L_x_1782:
[----:B------:R-:W-:Y:S05]  /*2030*/  WARPSYNC.ALL ;  /* 0x0000000000007948 */ /* 0x000fea0003800000 */
[----:B------:R-:W-:Y:S06]  /*2040*/  BAR.SYNC.DEFER_BLOCKING 0x0 ;  /* 0x0000000000007b1d */ /* 0x000fec0000010000 */
.L_x_1781:
[----:B------:R-:W-:Y:S01]  /*2050*/  ISETP.GT.U32.AND P0, PT, R5, 0x7f, PT ;  /* 0x0000007f0500780c */ /* 0x000fe20003f04070 */
[----:B0-2---:R-:W-:-:S12]  /*2060*/  IMAD.U32 R33, RZ, RZ, UR4 ;  /* 0x00000004ff217e24 */ /* 0x005fd8000f8e00ff */
[----:B------:R-:W0:Y:S01]  /*2070*/  @!P0 LDC R32, c[0x0][0x10] ;  /* 0x00000400ff208b82 */ /* 0x000e220000000800 */
[----:B------:R-:W-:-:S07]  /*2080*/  @!P0 LOP3.LUT R35, R5, 0x1f, RZ, 0xc0, !PT ;  /* 0x0000001f05238812 */ /* 0x000fce00078ec0ff */
[----:B------:R-:W1:Y:S01]  /*2090*/  @!P0 LDC.64 R30, c[0x0][0x260] ;  /* 0x00009800ff1e8b82 */ /* 0x000e620000000a00 */
[----:B0-----:R-:W-:Y:S01]  /*20a0*/  @!P0 IMAD R32, R32, R33, UR7 ;  /* 0x0000000720208e24 */ /* 0x001fe2000f8e0221 */
[----:B------:R-:W-:-:S04]  /*20b0*/  @!P0 LOP3.LUT R33, R5, 0x7fffffe0, RZ, 0xc0, !PT ;  /* 0x7fffffe005218812 */ /* 0x000fc800078ec0ff */
[----:B------:R-:W-:-:S04]  /*20c0*/  @!P0 LEA R32, R32, R33, 0x7 ;  /* 0x0000002120208211 */ /* 0x000fc800078e38ff */
[----:B------:R-:W-:-:S05]  /*20d0*/  @!P0 IADD3 R32, R32, R35, RZ ;  /* 0x0000002320208210 */ /* 0x000fca0007ffe0ff */
[----:B------:R-:W-:-:S04]  /*20e0*/  @!P0 IMAD.SHL.U32 R33, R32, 0x2, RZ ;  /* 0x0000000220218824 */ /* 0x000fc800078e00ff */
[----:B-1----:R-:W-:-:S06]  /*20f0*/  @!P0 IMAD.WIDE.U32 R30, R33, 0x4, R30 ;  /* 0x00000004211e8825 */ /* 0x002fcc00078e001e */
[----:B------:R-:W2:Y:S01]  /*2100*/  @!P0 LDG.E.64 R30, desc[UR14][R30.64] ;  /* 0x0000000e1e1e8981 */ /* 0x000ea2000c1e1b00 */
[----:B------:R-:W-:Y:S01]  /*2110*/  CS2R R32, SRZ ;  /* 0x0000000000207805 */ /* 0x000fe2000001ff00 */
[----:B------:R-:W-:Y:S02]  /*2120*/  UIADD3 UR5, UR9, 0x3480, URZ ;  /* 0x0000348009057890 */ /* 0x000fe4000fffe03f */
[----:B------:R-:W-:Y:S02]  /*2130*/  USHF.L.U32 UR10, UR10, 0x2, URZ ;  /* 0x000000020a0a7899 */ /* 0x000fe4000800063f */
[----:B------:R-:W-:Y:S02]  /*2140*/  ULEA UR5, UR13, UR5, 0x18 ;  /* 0x000000050d057291 */ /* 0x000fe4000f8ec03f */
[----:B------:R-:W-:Y:S01]  /*2150*/  ULOP3.LUT UR10, UR10, 0x1c, URZ, 0xc0, !UPT ;  /* 0x0000001c0a0a7892 */ /* 0x000fe2000f8ec03f */
[----:B------:R-:W-:Y:S01]  /*2160*/  ULDC.64 UR12, c[0x0][0x210] ;  /* 0x00008400000c7ab9 */ /* 0x000fe20000000a00 */
[----:B------:R-:W-:-:S02]  /*2170*/  UISETP.GE.U32.AND UP0, UPT, UR6, UR19, UPT ;  /* 0x000000130600728c */ /* 0x000fc4000bf06070 */
[----:B------:R-:W-:Y:S02]  /*2180*/  ULOP3.LUT UR4, UR4, 0x1, URZ, 0x3c, !UPT ;  /* 0x0000000104047892 */ /* 0x000fe4000f8e3c3f */
[----:B------:R-:W-:Y:S01]  /*2190*/  IADD3 R48, R48, -UR10, RZ ;  /* 0x8000000a30307c10 */ /* 0x000fe2000fffe0ff */
        /* <DEDUP_REMOVED lines=28> */
[----:B------:R-:W-:Y:S01]  /*2360*/  LEA R32, R48, UR5, 0x3 ;  /* 0x0000000530207c11 */ /* 0x000fe2000f8e18ff */
[----:B------:R-:W-:-:S05]  /*2370*/  @!P0 FMUL.FTZ R31, R31, 4.8828125727595761418e-05 ;  /* 0x384ccccd1f1f8820 */ /* 0x000fca0000410000 */
[----:B------:R-:W-:Y:S01]  /*2380*/  @!P0 STS.64 [R34+UR5], R30 ;  /* 0x0000001e22008988 */ /* 0x000fe20008000a05 */
[----:B------:R-:W-:Y:S01]  /*2390*/  BAR.SYNC.DEFER_BLOCKING 0x0 ;  /* 0x0000000000007b1d */ /* 0x000fe20000010000 */
[----:B------:R-:W-:-:S04]  /*23a0*/  IADD3 R12, P0, R12, UR12, RZ ;  /* 0x0000000c0c0c7c10 */ /* 0x000fc8000ff1e0ff */
[----:B------:R-:W-:Y:S01]  /*23b0*/  IADD3.X R13, R13, UR13, RZ, P0, !PT ;  /* 0x0000000d0d0d7c10 */ /* 0x000fe200087fe4ff */
[----:B------:R-:W-:Y:S01]  /*23c0*/  UMOV UR5, UR8 ;  /* 0x0000000800057c82 */ /* 0x000fe20008000000 */
[----:B------:R-:W-:-:S04]  /*23d0*/  IADD3 R14, P0, R14, UR12, RZ ;  /* 0x0000000c0e0e7c10 */ /* 0x000fc8000ff1e0ff */
[----:B------:R-:W-:Y:S02]  /*23e0*/  IADD3.X R15, R15, UR13, RZ, P0, !PT ;  /* 0x0000000d0f0f7c10 */ /* 0x000fe400087fe4ff */
[----:B------:R-:W-:Y:S01]  /*23f0*/  PLOP3.LUT P0, PT, PT, PT, UP0, 0x80, 0x0 ;  /* 0x000000000000781c */ /* 0x000fe20003f0f008 */
[----:B------:R-:W0:Y:S02]  /*2400*/  LDS.64 R32, [R32] ;  /* 0x0000000020207984 */ /* 0x000e240000000a00 */
[--C-:B0-----:R-:W-:Y:S01]  /*2410*/  FFMA.FTZ R3, R3, R17, -R32.reuse ;  /* 0x0000001103037223 */ /* 0x101fe20000010820 */
[--C-:B------:R-:W-:Y:S01]  /*2420*/  FFMA.FTZ R21, R21, R19, -R32.reuse ;  /* 0x0000001315157223 */ /* 0x100fe20000010820 */
[--C-:B------:R-:W-:Y:S01]  /*2430*/  FFMA.FTZ R17, R17, R18, -R32.reuse ;  /* 0x0000001211117223 */ /* 0x100fe20000010820 */
[--C-:B------:R-:W-:Y:S01]  /*2440*/  FFMA.FTZ R46, R19, R46, -R32.reuse ;  /* 0x0000002e132e7223 */ /* 0x100fe20000010820 */
[-C--:B------:R-:W-:Y:S01]  /*2450*/  FFMA.FTZ R3, R26, -R33.reuse, R3 ;  /* 0x800000211a037223 */ /* 0x080fe20000010003 */
[----:B------:R-:W-:Y:S01]  /*2460*/  FFMA.FTZ R21, R0, -R33, R21 ;  /* 0x8000002100157223 */ /* 0x000fe20000010015 */
[--C-:B------:R-:W-:Y:S01]  /*2470*/  FFMA.FTZ R25, R25, R23, -R32.reuse ;  /* 0x0000001719197223 */ /* 0x100fe20000010820 */
[--C-:B------:R-:W-:Y:S01]  /*2480*/  FFMA.FTZ R44, R23, R44, -R32.reuse ;  /* 0x0000002c172c7223 */ /* 0x100fe20000010820 */
[--C-:B------:R-:W-:Y:S01]  /*2490*/  FFMA.FTZ R29, R29, R27, -R32.reuse ;  /* 0x0000001b1d1d7223 */ /* 0x100fe20000010820 */
[----:B------:R-:W-:Y:S01]  /*24a0*/  FFMA.FTZ R27, R27, R24, -R32 ;  /* 0x000000181b1b7223 */ /* 0x000fe20000010820 */
[C---:B------:R-:W-:Y:S01]  /*24b0*/  FMUL.FTZ R3, R16.reuse, R3 ;  /* 0x0000000310037220 */ /* 0x040fe20000410000 */
[----:B------:R-:W-:Y:S01]  /*24c0*/  FMUL.FTZ R0, R16, R21 ;  /* 0x0000001510007220 */ /* 0x000fe20000410000 */
[-C--:B------:R-:W-:Y:S01]  /*24d0*/  FFMA.FTZ R25, R2, -R33.reuse, R25 ;  /* 0x8000002102197223 */ /* 0x080fe20000010019 */
[-C--:B------:R-:W-:Y:S01]  /*24e0*/  FFMA.FTZ R29, R4, -R33.reuse, R29 ;  /* 0x80000021041d7223 */ /* 0x080fe2000001001d */
[-C--:B------:R-:W-:Y:S01]  /*24f0*/  FFMA.FTZ R17, R28, -R33.reuse, R17 ;  /* 0x800000211c117223 */ /* 0x080fe20000010011 */
[-C--:B------:R-:W-:Y:S01]  /*2500*/  FFMA.FTZ R47, R47, -R33.reuse, R46 ;  /* 0x800000212f2f7223 */ /* 0x080fe2000001002e */
[-C--:B------:R-:W-:Y:S01]  /*2510*/  FFMA.FTZ R49, R49, -R33.reuse, R44 ;  /* 0x8000002131317223 */ /* 0x080fe2000001002c */
[----:B------:R-:W-:Y:S01]  /*2520*/  FFMA.FTZ R27, R50, -R33, R27 ;  /* 0x80000021321b7223 */ /* 0x000fe2000001001b */
[----:B------:R-:W-:Y:S01]  /*2530*/  F2FP.F16.F32.PACK_AB R3, R0, R3 ;  /* 0x000000030003723e */ /* 0x000fe200000000ff */
[C---:B------:R-:W-:Y:S01]  /*2540*/  FMUL.FTZ R25, R16.reuse, R25 ;  /* 0x0000001910197220 */ /* 0x040fe20000410000 */
[C---:B------:R-:W-:Y:S01]  /*2550*/  FMUL.FTZ R2, R16.reuse, R29 ;  /* 0x0000001d10027220 */ /* 0x040fe20000410000 */
[C---:B------:R-:W-:Y:S01]  /*2560*/  FMUL.FTZ R17, R16.reuse, R17 ;  /* 0x0000001110117220 */ /* 0x040fe20000410000 */
[C---:B------:R-:W-:Y:S01]  /*2570*/  FMUL.FTZ R0, R16.reuse, R47 ;  /* 0x0000002f10007220 */ /* 0x040fe20000410000 */
[C---:B------:R-:W-:Y:S01]  /*2580*/  FMUL.FTZ R49, R16.reuse, R49 ;  /* 0x0000003110317220 */ /* 0x040fe20000410000 */
[----:B------:R-:W-:Y:S01]  /*2590*/  FMUL.FTZ R16, R16, R27 ;  /* 0x0000001b10107220 */ /* 0x000fe20000410000 */
[----:B------:R-:W-:Y:S01]  /*25a0*/  F2FP.F16.F32.PACK_AB R25, R2, R25 ;  /* 0x000000190219723e */ /* 0x000fe200000000ff */
[----:B------:R0:W-:Y:S01]  /*25b0*/  STG.E.U16 desc[UR14][R12.64], R3 ;  /* 0x000000030c007986 */ /* 0x0001e2000c10150e */
[----:B------:R-:W-:-:S02]  /*25c0*/  F2FP.F16.F32.PACK_AB R17, R0, R17 ;  /* 0x000000110011723e */ /* 0x000fc400000000ff */
[----:B------:R-:W-:Y:S01]  /*25d0*/  F2FP.F16.F32.PACK_AB R49, R16, R49 ;  /* 0x000000311031723e */ /* 0x000fe200000000ff */
[----:B------:R1:W-:Y:S01]  /*25e0*/  STG.E.U16 desc[UR14][R12.64+0x4], R25 ;  /* 0x000004190c007986 */ /* 0x0003e2000c10150e */
[----:B------:R-:W-:Y:S02]  /*25f0*/  PRMT R2, R3, 0x7632, R2 ;  /* 0x0000763203027816 */ /* 0x000fe40000000002 */
[----:B------:R-:W-:Y:S02]  /*2600*/  PRMT R4, R25, 0x7632, R4 ;  /* 0x0000763219047816 */ /* 0x000fe40000000004 */
[----:B------:R-:W-:Y:S01]  /*2610*/  PRMT R0, R17, 0x7632, R0 ;  /* 0x0000763211007816 */ /* 0x000fe20000000000 */
[----:B------:R1:W-:Y:S01]  /*2620*/  STG.E.U16 desc[UR14][R12.64+0x2], R2 ;  /* 0x000002020c007986 */ /* 0x0003e2000c10150e */
[----:B0-----:R-:W-:-:S03]  /*2630*/  PRMT R3, R49, 0x7632, R3 ;  /* 0x0000763231037816 */ /* 0x001fc60000000003 */
[----:B------:R1:W-:Y:S04]  /*2640*/  STG.E.U16 desc[UR14][R12.64+0x6], R4 ;  /* 0x000006040c007986 */ /* 0x0003e8000c10150e */
[----:B------:R1:W-:Y:S04]  /*2650*/  STG.E.U16 desc[UR14][R14.64], R17 ;  /* 0x000000110e007986 */ /* 0x0003e8000c10150e */
[----:B------:R1:W-:Y:S04]  /*2660*/  STG.E.U16 desc[UR14][R14.64+0x2], R0 ;  /* 0x000002000e007986 */ /* 0x0003e8000c10150e */
[----:B------:R1:W-:Y:S04]  /*2670*/  STG.E.U16 desc[UR14][R14.64+0x4], R49 ;  /* 0x000004310e007986 */ /* 0x0003e8000c10150e */
[----:B------:R1:W-:Y:S01]  /*2680*/  STG.E.U16 desc[UR14][R14.64+0x6], R3 ;  /* 0x000006030e007986 */ /* 0x0003e2000c10150e */
[----:B------:R-:W-:Y:S05]  /*2690*/  @!P0 BRA `(.L_x_1784) ;  /* 0xffffffdc008c8947 */ /* 0x000fea000383ffff */
.L_x_1773:
[----:B------:R-:W-:-:S04]  /*26a0*/  ULEA UR6, UR7, UR18, 0x5 ;  /* 0x0000001207067291 */ /* 0x000fc8000f8e283f */
[----:B------:R-:W-:-:S04]  /*26b0*/  USHF.L.U32 UR6, UR6, 0x5, URZ ;  /* 0x0000000506067899 */ /* 0x000fc8000800063f */
[----:B------:R-:W-:-:S06]  /*26c0*/  UISETP.GT.AND UP0, UPT, UR6, 0x9ff, UPT ;  /* 0x000009ff0600788c */ /* 0x000fcc000bf04270 */
[----:B------:R-:W-:-:S13]  /*26d0*/  PLOP3.LUT P0, PT, PT, PT, UP0, 0x80, 0x0 ;  /* 0x000000000000781c */ /* 0x000fda0003f0f008 */
[----:B------:R-:W-:Y:S05]  /*26e0*/  @P0 EXIT ;  /* 0x000000000000094d */ /* 0x000fea0003800000 */
[----:B-1----:R-:W1:Y:S01]  /*26f0*/  S2R R0, SR_TID.X ;  /* 0x0000000000007919 */ /* 0x002e620000002100 */
[----:B------:R-:W0:Y:S01]  /*2700*/  LDC.64 R4, c[0x0][0x258] ;  /* 0x00009600ff047b82 */ /* 0x000e220000000a00 */
[----:B------:R-:W-:Y:S01]  /*2710*/  IMAD.MOV.U32 R10, RZ, RZ, 0x14 ;  /* 0x00000014ff0a7424 */ /* 0x000fe200078e00ff */
[C---:B0-----:R-:W-:Y:S02]  /*2720*/  SHF.L.U32 R3, R4.reuse, 0x5, RZ ;  /* 0x0000000504037819 */ /* 0x041fe400000006ff */
[----:B------:R-:W-:Y:S02]  /*2730*/  SHF.L.U64.HI R4, R4, 0x5, R5 ;  /* 0x0000000504047819 */ /* 0x000fe40000010205 */
[--C-:B-1----:R-:W-:Y:S02]  /*2740*/  SHF.R.U32.HI R2, RZ, 0x5, R0.reuse ;  /* 0x00000005ff027819 */ /* 0x102fe40000011600 */
[----:B------:R-:W-:Y:S02]  /*2750*/  SHF.R.U32.HI R7, RZ, 0x4, R0 ;  /* 0x00000004ff077819 */ /* 0x000fe40000011600 */
[----:B------:R-:W-:-:S02]  /*2760*/  LOP3.LUT R6, RZ, R2, RZ, 0x33, !PT ;  /* 0x00000002ff067212 */ /* 0x000fc400078e33ff */
[----:B------:R-:W-:Y:S02]  /*2770*/  VIADDMNMX.U32 R10, R7, R10, 0x20, !PT ;  /* 0x00000020070a7446 */ /* 0x000fe4000780000a */
[----:B------:R-:W-:Y:S02]  /*2780*/  IADD3 R5, P0, R6, R3, RZ ;  /* 0x0000000306057210 */ /* 0x000fe40007f1e0ff */
[----:B------:R-:W-:Y:S02]  /*2790*/  LOP3.LUT R11, RZ, R7, RZ, 0x33, !PT ;  /* 0x00000007ff0b7212 */ /* 0x000fe400078e33ff */
[----:B------:R-:W-:-:S05]  /*27a0*/  IADD3.X R6, R4, -0x1, RZ, P0, !PT ;  /* 0xffffffff04067810 */ /* 0x000fca00007fe4ff */
[----:B------:R-:W-:-:S04]  /*27b0*/  IMAD.WIDE.U32 R8, R6, -0x33333333, RZ ;  /* 0xcccccccd06087825 */ /* 0x000fc800078e00ff */
[----:B------:R-:W-:-:S04]  /*27c0*/  IMAD.WIDE.U32 R12, P0, R5, -0x33333334, R8 ;  /* 0xcccccccc050c7825 */ /* 0x000fc80007800008 */
[----:B------:R-:W-:Y:S01]  /*27d0*/  IMAD.WIDE.U32 R8, R5, -0x33333333, RZ ;  /* 0xcccccccd05087825 */ /* 0x000fe200078e00ff */
[----:B------:R-:W-:Y:S02]  /*27e0*/  IADD3.X R15, RZ, RZ, RZ, P0, !PT ;  /* 0x000000ffff0f7210 */ /* 0x000fe400007fe4ff */
[----:B------:R-:W-:Y:S01]  /*27f0*/  IADD3 R8, R10, R11, RZ ;  /* 0x0000000b0a087210 */ /* 0x000fe20007ffe0ff */
[----:B------:R-:W-:Y:S01]  /*2800*/  IMAD.MOV.U32 R14, RZ, RZ, R13 ;  /* 0x000000ffff0e7224 */ /* 0x000fe200078e000d */
[----:B------:R-:W-:Y:S02]  /*2810*/  IADD3 RZ, P0, R9, R12, RZ ;  /* 0x0000000c09ff7210 */ /* 0x000fe40007f1e0ff */
[----:B------:R-:W-:Y:S01]  /*2820*/  MOV R9, UR6 ;  /* 0x0000000600097c02 */ /* 0x000fe20008000f00 */
[----:B------:R-:W-:-:S04]  /*2830*/  IMAD.WIDE.U32 R10, R8, -0x33333333, RZ ;  /* 0xcccccccd080a7825 */ /* 0x000fc800078e00ff */
[----:B------:R-:W-:Y:S01]  /*2840*/  IMAD.WIDE.U32.X R12, R6, -0x33333334, R14, P0 ;  /* 0xcccccccc060c7825 */ /* 0x000fe200000e040e */
[----:B------:R-:W-:Y:S02]  /*2850*/  LEA.HI R49, R11, 0x1, RZ, 0x1c ;  /* 0x000000010b317811 */ /* 0x000fe400078fe0ff */
[----:B------:R-:W-:Y:S02]  /*2860*/  IADD3 R10, P0, R2, 0xa, RZ ;  /* 0x0000000a020a7810 */ /* 0x000fe40007f1e0ff */
[----:B------:R-:W-:Y:S02]  /*2870*/  SHF.R.U64 R50, R12, 0x3, R13 ;  /* 0x000000030c327819 */ /* 0x000fe4000000120d */
[C---:B------:R-:W-:Y:S02]  /*2880*/  IADD3 R12, P1, R2.reuse, 0x14, RZ ;  /* 0x00000014020c7810 */ /* 0x040fe40007f3e0ff */
[----:B------:R-:W-:Y:S01]  /*2890*/  IADD3 R13, P2, R2, 0x1e, RZ ;  /* 0x0000001e020d7810 */ /* 0x000fe20007f5e0ff */
[----:B------:R-:W-:Y:S01]  /*28a0*/  VIADD R50, R50, 0x1 ;  /* 0x0000000132327836 */ /* 0x000fe20000000000 */
[----:B------:R-:W-:-:S02]  /*28b0*/  LOP3.LUT R11, R0, 0xf, RZ, 0xc0, !PT ;  /* 0x0000000f000b7812 */ /* 0x000fc400078ec0ff */
[----:B------:R-:W-:Y:S02]  /*28c0*/  IADD3.X R14, RZ, RZ, RZ, P0, !PT ;  /* 0x000000ffff0e7210 */ /* 0x000fe400007fe4ff */
[----:B------:R-:W-:Y:S02]  /*28d0*/  IADD3.X R15, RZ, RZ, RZ, P1, !PT ;  /* 0x000000ffff0f7210 */ /* 0x000fe40000ffe4ff */
[----:B------:R-:W-:Y:S02]  /*28e0*/  IADD3.X R48, RZ, RZ, RZ, P2, !PT ;  /* 0x000000ffff307210 */ /* 0x000fe400017fe4ff */
[----:B------:R-:W-:Y:S02]  /*28f0*/  LOP3.LUT R49, R49, 0x3, RZ, 0xc0, !PT ;  /* 0x0000000331317812 */ /* 0x000fe400078ec0ff */
[----:B------:R-:W-:-:S07]  /*2900*/  LOP3.LUT R50, R50, 0x3, RZ, 0xc0, !PT ;  /* 0x0000000332327812 */ /* 0x000fce00078ec0ff */
.L_x_1801:
[----:B------:R-:W-:Y:S01]  /*2910*/  ISETP.GT.U32.AND P0, PT, R3, R2, PT ;  /* 0x000000020300720c */ /* 0x000fe20003f04070 */
[----:B------:R-:W-:Y:S01]  /*2920*/  BSSY B0, `(.L_x_1785) ;  /* 0x00000ab000007945 */ /* 0x000fe20003800000 */
[----:B0-----:R-:W-:Y:S01]  /*2930*/  HFMA2.MMA R54, -RZ, RZ, 0, 0 ;  /* 0x00000000ff367435 */ /* 0x001fe200000001ff */
[----:B------:R-:W-:Y:S01]  /*2940*/  IMAD.MOV.U32 R51, RZ, RZ, RZ ;  /* 0x000000ffff337224 */ /* 0x000fe200078e00ff */
[----:B------:R-:W-:-:S13]  /*2950*/  ISETP.GT.AND.EX P0, PT, R4, RZ, PT, P0 ;  /* 0x000000ff0400720c */ /* 0x000fda0003f04300 */
[----:B-123--:R-:W-:Y:S05]  /*2960*/  @!P0 BRA `(.L_x_1786) ;  /* 0x0000000800988947 */ /* 0x00efea0003800000 */
[----:B------:R-:W-:Y:S01]  /*2970*/  ISETP.NE.U32.AND P1, PT, R50, RZ, PT ;  /* 0x000000ff3200720c */ /* 0x000fe20003f25070 */
[----:B------:R-:W-:Y:S01]  /*2980*/  BSSY B1, `(.L_x_1787) ;  /* 0x0000024000017945 */ /* 0x000fe20003800000 */
[----:B------:R-:W-:Y:S01]  /*2990*/  LOP3.LUT R16, R0, 0x1f, RZ, 0xc0, !PT ;  /* 0x0000001f00107812 */ /* 0x000fe200078ec0ff */
[----:B------:R-:W-:Y:S01]  /*29a0*/  IMAD.MOV.U32 R52, RZ, RZ, R2 ;  /* 0x000000ffff347224 */ /* 0x000fe200078e0002 */
[----:B------:R-:W-:Y:S02]  /*29b0*/  ISETP.NE.AND.EX P1, PT, RZ, RZ, PT, P1 ;  /* 0x000000ffff00720c */ /* 0x000fe40003f25310 */
[----:B------:R-:W-:Y:S02]  /*29c0*/  ISETP.GE.U32.AND P0, PT, R5, 0x1e, PT ;  /* 0x0000001e0500780c */ /* 0x000fe40003f06070 */
[----:B------:R-:W-:Y:S02]  /*29d0*/  IADD3 R16, P2, R16, R9, RZ ;  /* 0x0000000910107210 */ /* 0x000fe40007f5e0ff */
[----:B------:R-:W-:-:S02]  /*29e0*/  ISETP.GE.U32.AND.EX P0, PT, R6, RZ, PT, P0 ;  /* 0x000000ff0600720c */ /* 0x000fc40003f06100 */
[----:B------:R-:W-:Y:S02]  /*29f0*/  MOV R54, RZ ;  /* 0x000000ff00367202 */ /* 0x000fe40000000f00 */
        /* <DEDUP_REMOVED lines=28> */
.L_x_1788:
[----:B------:R-:W-:Y:S05]  /*2bc0*/  BSYNC B1 ;  /* 0x0000000000017941 */ /* 0x000fea0003800000 */
.L_x_1787:
        /* <DEDUP_REMOVED lines=21> */
.L_x_1791:
        /* <DEDUP_REMOVED lines=55> */
.L_x_1790:
[----:B------:R-:W-:Y:S05]  /*3090*/  BSYNC B1 ;  /* 0x0000000000017941 */ /* 0x000fea0003800000 */
.L_x_1789:
        /* <DEDUP_REMOVED lines=35> */
.L_x_1793:
[----:B------:R-:W-:Y:S05]  /*32d0*/  BSYNC B1 ;  /* 0x0000000000017941 */ /* 0x000fea0003800000 */
.L_x_1792:
        /* <DEDUP_REMOVED lines=15> */
.L_x_1786:
[----:B------:R-:W-:Y:S05]  /*33d0*/  BSYNC B0 ;  /* 0x0000000000007941 */ /* 0x000fea0003800000 */
.L_x_1785:
        /* <DEDUP_REMOVED lines=50> */
.L_x_1810:
[----:B------:R-:W0:Y:S01]  /*3700*/  LDC.64 R18, c[0x0][0x218] ;  /* 0x00008600ff127b82 */ /* 0x000e220000000a00 */
[----:B------:R-:W-:Y:S01]  /*3710*/  ISETP.NE.AND P1, PT, R11, RZ, PT ;  /* 0x000000ff0b00720c */ /* 0x000fe20003f25270 */
[----:B--2---:R-:W-:Y:S01]  /*3720*/  FADD.FTZ R32, R16, R32 ;  /* 0x0000002010207221 */ /* 0x004fe20000010000 */
[----:B------:R-:W-:Y:S02]  /*3730*/  LEA.HI R17, R0, R9, RZ, 0x1c ;  /* 0x0000000900117211 */ /* 0x000fe400078fe0ff */
[----:B------:R-:W-:-:S03]  /*3740*/  ISETP.NE.AND P2, PT, R49, 0x1, PT ;  /* 0x000000013100780c */ /* 0x000fc60003f45270 */
[----:B------:R-:W1:Y:S06]  /*3750*/  LDC.64 R20, c[0x0][0x220] ;  /* 0x00008800ff147b82 */ /* 0x000e6c0000000a00 */
[----:B------:R-:W-:Y:S02]  /*3760*/  @!P1 F2FP.F16.F32.PACK_AB R16, RZ, R22 ;  /* 0x00000016ff10923e */ /* 0x000fe400000000ff */
[----:B------:R-:W-:Y:S01]  /*3770*/  @!P1 F2FP.F16.F32.PACK_AB R22, RZ, R32 ;  /* 0x00000020ff16923e */ /* 0x000fe200000000ff */
        /* <DEDUP_REMOVED lines=39> */
.L_x_1820:
[----:B--2---:R-:W-:Y:S01]  /*39f0*/  FADD.FTZ R17, R16, R32 ;  /* 0x0000002010117221 */ /* 0x004fe20000010000 */
[----:B------:R-:W-:Y:S02]  /*3a00*/  @!P1 F2FP.F16.F32.PACK_AB R16, RZ, R26 ;  /* 0x0000001aff10923e */ /* 0x000fe400000000ff */
[----:B------:R-:W-:Y:S02]  /*3a10*/  ISETP.NE.AND P2, PT, R49, 0x2, PT ;  /* 0x000000023100780c */ /* 0x000fe40003f45270 */
[----:B------:R-:W-:Y:S02]  /*3a20*/  PRMT R22, R16, 0x7610, R22 ;  /* 0x0000761010167816 */ /* 0x000fe40000000016 */
[----:B------:R-:W-:Y:S02]  /*3a30*/  @!P1 F2FP.F16.F32.PACK_AB R17, RZ, R17 ;  /* 0x00000011ff11923e */ /* 0x000fe400000000ff */
        /* <DEDUP_REMOVED lines=36> */
.L_x_1830:
[----:B--2---:R-:W-:Y:S01]  /*3c80*/  FADD.FTZ R17, R16, R32 ;  /* 0x0000002010117221 */ /* 0x004fe20000010000 */
[----:B------:R-:W-:-:S04]  /*3c90*/  @!P1 F2FP.F16.F32.PACK_AB R16, RZ, R26 ;  /* 0x0000001aff10923e */ /* 0x000fc800000000ff */
[----:B------:R-:W-:Y:S02]  /*3ca0*/  PRMT R22, R16, 0x7610, R22 ;  /* 0x0000761010167816 */ /* 0x000fe40000000016 */
[----:B------:R-:W-:Y:S02]  /*3cb0*/  @!P1 F2FP.F16.F32.PACK_AB R17, RZ, R17 ;  /* 0x00000011ff11923e */ /* 0x000fe400000000ff */
[----:B------:R-:W-:Y:S01]  /*3cc0*/  LEA.HI R16, R0, 0x3c, RZ, 0x1c ;  /* 0x0000003c00107811 */ /* 0x000fe200078fe0ff */
[----:B------:R2:W-:Y:S04]  /*3cd0*/  @!P1 STG.E.U16 desc[UR14][R18.64+0x50], R22 ;  /* 0x0000501612009986 */ /* 0x0005e8000c10150e */
[----:B------:R2:W-:Y:S02]  /*3ce0*/  @!P1 STG.E.U16 desc[UR14][R20.64+0x50], R17 ;  /* 0x0000501114009986 */ /* 0x0005e4000c10150e */
.L_x_1796:
[----:B------:R-:W-:Y:S05]  /*3cf0*/  BSYNC B0 ;  /* 0x0000000000007941 */ /* 0x000fea0003800000 */
.L_x_1795:
        /* <DEDUP_REMOVED lines=125> */
[----:B------:R-:W-:Y:S01]  /*44d0*/  @!P0 F2FP.F16.F32.PACK_AB R32, RZ, R19 ;  /* 0x00000013ff20823e */ /* 0x000fe200000000ff */
[----:B------:R-:W-:Y:S01]  /*44e0*/  FADD.FTZ R46, R18, R17 ;  /* 0x00000011122e7221 */ /* 0x000fe20000010000 */
[----:B------:R-:W5:Y:S01]  /*44f0*/  @!P0 LDC.64 R20, c[0x0][0x220] ;  /* 0x00008800ff148b82 */ /* 0x000f620000000a00 */
[C---:B---3--:R-:W-:Y:S01]  /*4500*/  @!P0 IMAD.WIDE R24, R43.reuse, 0x2, R24 ;  /* 0x000000022b188825 */ /* 0x048fe200078e0218 */
[----:B------:R-:W3:Y:S03]  /*4510*/  SHFL.BFLY PT, R34, R33, 0x2, 0x101f ;  /* 0x0c501f0021227f89 */ /* 0x000ee600000e0000 */
[----:B--2---:R-:W-:Y:S01]  /*4520*/  FADD.FTZ R40, R40, R41 ;  /* 0x0000002928287221 */ /* 0x004fe20000010000 */
[----:B------:R-:W-:Y:S01]  /*4530*/  @!P0 F2FP.F16.F32.PACK_AB R46, RZ, R46 ;  /* 0x0000002eff2e823e */ /* 0x000fe200000000ff */
[----:B------:R-:W-:Y:S01]  /*4540*/  @!P0 IMAD.WIDE R22, R43, 0x2, R22 ;  /* 0x000000022b168825 */ /* 0x000fe200078e0216 */
[----:B------:R-:W2:Y:S03]  /*4550*/  @!P0 LDC.64 R18, c[0x0][0x218] ;  /* 0x00008600ff128b82 */ /* 0x000ea60000000a00 */
[----:B0-----:R-:W-:Y:S01]  /*4560*/  FADD.FTZ R36, R37, R36 ;  /* 0x0000002425247221 */ /* 0x001fe20000010000 */
[----:B------:R-:W-:Y:S01]  /*4570*/  MOV R37, 0xffff ;  /* 0x0000ffff00257802 */ /* 0x000fe20000000f00 */
[----:B-1----:R-:W-:Y:S01]  /*4580*/  FADD.FTZ R35, R38, R35 ;  /* 0x0000002326237221 */ /* 0x002fe20000010000 */
[----:B------:R-:W-:Y:S01]  /*4590*/  @!P0 F2FP.F16.F32.PACK_AB R28, RZ, R40 ;  /* 0x00000028ff1c823e */ /* 0x000fe200000000ff */
        /* <DEDUP_REMOVED lines=9> */
[----:B-1----:R-:W-:Y:S01]  /*4630*/  @!P0 F2FP.F16.F32.PACK_AB R27, RZ, R35 ;  /* 0x00000023ff1b823e */ /* 0x002fe200000000ff */
[C---:B--2---:R-:W-:Y:S01]  /*4640*/  @!P0 IMAD.WIDE R18, R43.reuse, 0x2, R18 ;  /* 0x000000022b128825 */ /* 0x044fe200078e0212 */
[----:B------:R-:W-:Y:S02]  /*4650*/  MOV R32, 0xffff ;  /* 0x0000ffff00207802 */ /* 0x000fe40000000f00 */
[----:B----4-:R-:W-:Y:S02]  /*4660*/  @!P0 F2FP.F16.F32.PACK_AB R25, RZ, R36 ;  /* 0x00000024ff19823e */ /* 0x010fe400000000ff */
[----:B------:R-:W-:Y:S02]  /*4670*/  @!P0 F2FP.F16.F32.PACK_AB R35, RZ, R39 ;  /* 0x00000027ff23823e */ /* 0x000fe400000000ff */
[----:B------:R1:W2:Y:S01]  /*4680*/  SHFL.BFLY PT, R32, R33, 0x1, 0x101f ;  /* 0x0c301f0021207f89 */ /* 0x0002a200000e0000 */
[----:B0-----:R-:W-:-:S03]  /*4690*/  @!P0 IMAD.WIDE R16, R43, 0x2, R16 ;  /* 0x000000022b108825 */ /* 0x001fc600078e0210 */
[----:B------:R1:W-:Y:S04]  /*46a0*/  @!P0 STG.E.U16 desc[UR14][R22.64+0x28], R25 ;  /* 0x0000281916008986 */ /* 0x0003e8000c10150e */
[----:B------:R1:W-:Y:S04]  /*46b0*/  @!P0 STG.E.U16 desc[UR14][R20.64+0x28], R27 ;  /* 0x0000281b14008986 */ /* 0x0003e8000c10150e */
[----:B------:R1:W-:Y:S01]  /*46c0*/  @!P0 STG.E.U16 desc[UR14][R18.64+0x50], R28 ;  /* 0x0000501c12008986 */ /* 0x0003e2000c10150e */
[----:B---3--:R-:W-:-:S03]  /*46d0*/  FADD.FTZ R37, R44, R37 ;  /* 0x000000252c257221 */ /* 0x008fc60000010000 */
[----:B------:R1:W-:Y:S04]  /*46e0*/  @!P0 STG.E.U16 desc[UR14][R16.64+0x50], R35 ;  /* 0x0000502310008986 */ /* 0x0003e8000c10150e */
.L_x_1864:
[----:B-1----:R-:W0:Y:S01]  /*46f0*/  @!P0 LDC.64 R16, c[0x0][0x218] ;  /* 0x00008600ff108b82 */ /* 0x002e220000000a00 */
[----:B--2---:R-:W-:Y:S01]  /*4700*/  FADD.FTZ R21, R33, R32 ;  /* 0x0000002021157221 */ /* 0x004fe20000010000 */
[----:B------:R-:W-:-:S04]  /*4710*/  @!P0 F2FP.F16.F32.PACK_AB R20, RZ, R37 ;  /* 0x00000025ff14823e */ /* 0x000fc800000000ff */
[----:B------:R-:W-:Y:S02]  /*4720*/  @!P0 F2FP.F16.F32.PACK_AB R21, RZ, R21 ;  /* 0x00000015ff15823e */ /* 0x000fe400000000ff */
[----:B------:R-:W1:Y:S01]  /*4730*/  @!P0 LDC.64 R18, c[0x0][0x220] ;  /* 0x00008800ff128b82 */ /* 0x000e620000000a00 */
[----:B0-----:R-:W-:-:S05]  /*4740*/  @!P0 IMAD.WIDE R16, R43, 0x2, R16 ;  /* 0x000000022b108825 */ /* 0x001fca00078e0210 */
[----:B------:R3:W-:Y:S01]  /*4750*/  @!P0 STG.E.U16 desc[UR14][R16.64+0x78], R20 ;  /* 0x0000781410008986 */ /* 0x0007e2000c10150e */
[----:B-1----:R-:W-:-:S05]  /*4760*/  @!P0 IMAD.WIDE R18, R43, 0x2, R18 ;  /* 0x000000022b128825 */ /* 0x002fca00078e0212 */
[----:B------:R3:W-:Y:S02]  /*4770*/  @!P0 STG.E.U16 desc[UR14][R18.64+0x78], R21 ;  /* 0x0000781512008986 */ /* 0x0007e4000c10150e */
.L_x_1794:
[----:B------:R-:W-:Y:S05]  /*4780*/  WARPSYNC.ALL ;  /* 0x0000000000007948 */ /* 0x000fea0003800000 */
[----:B------:R-:W-:Y:S01]  /*4790*/  BAR.SYNC.DEFER_BLOCKING 0x0 ;  /* 0x0000000000007b1d */ /* 0x000fe20000010000 */
[C---:B------:R-:W-:Y:S01]  /*47a0*/  ISETP.GE.AND P0, PT, R9.reuse, -0x1e00, PT ;  /* 0xffffe2000900780c */ /* 0x040fe20003f06270 */
[----:B------:R-:W-:-:S12]  /*47b0*/  VIADD R9, R9, 0x2800 ;  /* 0x0000280009097836 */ /* 0x000fd80000000000 */
[----:B------:R-:W-:Y:S05]  /*47c0*/  @!P0 BRA `(.L_x_1801) ;  /* 0xffffffe000508947 */ /* 0x000fea000383ffff */
[----:B------:R-:W-:Y:S05]  /*47d0*/  EXIT ;  /* 0x000000000000794d */ /* 0x000fea0003800000 */
.L_x_1797:
[----:B------:R-:W-:Y:S01]  /*47e0*/  HFMA2.MMA R30, -RZ, RZ, 0, 4.76837158203125e-07 ;  /* 0x00000008ff1e7435 */ /* 0x000fe200000001ff */
[----:B-1----:R-:W-:Y:S01]  /*47f0*/  MOV R31, R16 ;  /* 0x00000010001f7202 */ /* 0x002fe20000000f00 */
[----:B------:R-:W-:Y:S01]  /*4800*/  IMAD.MOV.U32 R29, RZ, RZ, 0x101f ;  /* 0x0000101fff1d7424 */ /* 0x000fe200078e00ff */
[----:B------:R-:W-:-:S08]  /*4810*/  MOV R28, 0xffff ;  /* 0x0000ffff001c7802 */ /* 0x000fd00000000f00 */
[----:B0-2---:R-:W-:Y:S05]  /*4820*/  WARPSYNC.COLLECTIVE R28, `(.L_x_1802) ;  /* 0x000000001c087348 */ /* 0x005fea0003c00000 */
[----:B------:R1:W3:Y:S02]  /*4830*/  SHFL.BFLY P2, R32, R31, R30, R29 ;  /* 0x0c00001e1f207389 */ /* 0x0002e4000004001d */
[----:B0123--:R-:W-:Y:S01]  /*4840*/  ENDCOLLECTIVE ;  /* 0x000000000000791b */ /* 0x00ffe20003800000 */
.L_x_1802:
[----:B------:R-:W-:Y:S01]  /*4850*/  IMAD.MOV.U32 R31, RZ, RZ, R17 ;  /* 0x000000ffff1f7224 */ /* 0x000fe200078e0011 */
[----:B------:R-:W-:-:S07]  /*4860*/  MOV R19, R32 ;  /* 0x0000002000137202 */ /* 0x000fce0000000f00 */
[----:B------:R-:W-:Y:S05]  /*4870*/  WARPSYNC.COLLECTIVE R28, `(.L_x_1803) ;  /* 0x000000001c087348 */ /* 0x000fea0003c00000 */
[----:B------:R0:W1:Y:S02]  /*4880*/  SHFL.BFLY P2, R32, R31, R30, R29 ;  /* 0x0c00001e1f207389 */ /* 0x000064000004001d */
[----:B01----:R-:W-:Y:S01]  /*4890*/  ENDCOLLECTIVE ;  /* 0x000000000000791b */ /* 0x003fe20003800000 */
.L_x_1803:
[----:B------:R-:W-:-:S05]  /*48a0*/  FADD.FTZ R19, R19, R16 ;  /* 0x0000001013137221 */ /* 0x000fca0000010000 */
[----:B------:R-:W-:Y:S01]  /*48b0*/  MOV R31, R19 ;  /* 0x00000013001f7202 */ /* 0x000fe20000000f00 */
[----:B------:R-:W-:Y:S01]  /*48c0*/  IMAD.MOV.U32 R30, RZ, RZ, 0x4 ;  /* 0x00000004ff1e7424 */ /* 0x000fe200078e00ff */
[----:B------:R-:W-:-:S07]  /*48d0*/  MOV R18, R32 ;  /* 0x0000002000127202 */ /* 0x000fce0000000f00 */
[----:B------:R-:W-:Y:S05]  /*48e0*/  WARPSYNC.COLLECTIVE R28, `(.L_x_1804) ;  /* 0x000000001c087348 */ /* 0x000fea0003c00000 */
[----:B------:R0:W1:Y:S02]  /*48f0*/  SHFL.BFLY P2, R32, R31, R30, R29 ;  /* 0x0c00001e1f207389 */ /* 0x000064000004001d */
[----:B01----:R-:W-:Y:S01]  /*4900*/  ENDCOLLECTIVE ;  /* 0x000000000000791b */ /* 0x003fe20003800000 */
.L_x_1804:
[----:B------:R-:W-:-:S05]  /*4910*/  FADD.FTZ R18, R18, R17 ;  /* 0x0000001112127221 */ /* 0x000fca0000010000 */
[----:B------:R-:W-:Y:S02]  /*4920*/  MOV R31, R18 ;  /* 0x00000012001f7202 */ /* 0x000fe40000000f00 */
[----:B------:R-:W-:-:S07]  /*4930*/  MOV R20, R32 ;  /* 0x0000002000147202 */ /* 0x000fce0000000f00 */
[----:B------:R-:W-:Y:S05]  /*4940*/  WARPSYNC.COLLECTIVE R28, `(.L_x_1805) ;  /* 0x000000001c087348 */ /* 0x000fea0003c00000 */
[----:B------:R0:W1:Y:S02]  /*4950*/  SHFL.BFLY P2, R32, R31, R30, R29 ;  /* 0x0c00001e1f207389 */ /* 0x000064000004001d */
[----:B01----:R-:W-:Y:S01]  /*4960*/  ENDCOLLECTIVE ;  /* 0x000000000000791b */ /* 0x003fe20003800000 */
.L_x_1805:
[----:B------:R-:W-:Y:S01]  /*4970*/  FADD.FTZ R20, R19, R20 ;  /* 0x0000001413147221 */ /* 0x000fe20000010000 */
[----:B------:R-:W-:-:S04]  /*4980*/  HFMA2.MMA R30, -RZ, RZ, 0, 1.1920928955078125e-07 ;  /* 0x00000002ff1e7435 */ /* 0x000fc800000001ff */
[----:B------:R-:W-:Y:S01]  /*4990*/  MOV R31, R20 ;  /* 0x00000014001f7202 */ /* 0x000fe20000000f00 */
[----:B------:R-:W-:-:S07]  /*49a0*/  IMAD.MOV.U32 R21, RZ, RZ, R32 ;  /* 0x000000ffff157224 */ /* 0x000fce00078e0020 */
[----:B------:R-:W-:Y:S05]  /*49b0*/  WARPSYNC.COLLECTIVE R28, `(.L_x_1806) ;  /* 0x000000001c087348 */ /* 0x000fea0003c00000 */
[----:B------:R0:W1:Y:S02]  /*49c0*/  SHFL.BFLY P2, R32, R31, R30, R29 ;  /* 0x0c00001e1f207389 */ /* 0x000064000004001d */
[----:B01----:R-:W-:Y:S01]  /*49d0*/  ENDCOLLECTIVE ;  /* 0x000000000000791b */ /* 0x003fe20003800000 */
.L_x_1806:
[----:B------:R-:W-:-:S05]  /*49e0*/  FADD.FTZ R21, R18, R21 ;  /* 0x0000001512157221 */ /* 0x000fca0000010000 */
[----:B------:R-:W-:Y:S01]  /*49f0*/  MOV R31, R21 ;  /* 0x00000015001f7202 */ /* 0x000fe20000000f00 */
[----:B------:R-:W-:-:S07]  /*4a00*/  IMAD.MOV.U32 R23, RZ, RZ, R32 ;  /* 0x000000ffff177224 */ /* 0x000fce00078e0020 */
[----:B------:R-:W-:Y:S05]  /*4a10*/  WARPSYNC.COLLECTIVE R28, `(.L_x_1807) ;  /* 0x000000001c087348 */ /* 0x000fea0003c00000 */
[----:B------:R0:W1:Y:S02]  /*4a20*/  SHFL.BFLY P2, R32, R31, R30, R29 ;  /* 0x0c00001e1f207389 */ /* 0x000064000004001d */
[----:B01----:R-:W-:Y:S01]  /*4a30*/  ENDCOLLECTIVE ;  /* 0x000000000000791b */ /* 0x003fe20003800000 */
.L_x_1807:
[----:B------:R-:W-:Y:S01]  /*4a40*/  FADD.FTZ R23, R20, R23 ;  /* 0x0000001714177221 */ /* 0x000fe20000010000 */
[----:B------:R-:W-:-:S03]  /*4a50*/  HFMA2.MMA R30, -RZ, RZ, 0, 5.9604644775390625e-08 ;  /* 0x00000001ff1e7435 */ /* 0x000fc600000001ff */
[----:B------:R-:W-:Y:S01]  /*4a60*/  IMAD.MOV.U32 R31, RZ, RZ, R23 ;  /* 0x000000ffff1f7224 */ /* 0x000fe200078e0017 */
[----:B------:R-:W-:-:S07]  /*4a70*/  MOV R16, R32 ;  /* 0x0000002000107202 */ /* 0x000fce0000000f00 */
[----:B------:R-:W-:Y:S05]  /*4a80*/  WARPSYNC.COLLECTIVE R28, `(.L_x_1808) ;  /* 0x000000001c087348 */ /* 0x000fea0003c00000 */
[----:B------:R0:W1:Y:S02]  /*4a90*/  SHFL.BFLY P2, R32, R31, R30, R29 ;  /* 0x0c00001e1f207389 */ /* 0x000064000004001d */
[----:B01----:R-:W-:Y:S01]  /*4aa0*/  ENDCOLLECTIVE ;  /* 0x000000000000791b */ /* 0x003fe20003800000 */
.L_x_1808:
[----:B------:R-:W-:-:S04]  /*4ab0*/  FADD.FTZ R16, R21, R16 ;  /* 0x0000001015107221 */ /* 0x000fc80000010000 */
[----:B------:R-:W-:Y:S01]  /*4ac0*/  IMAD.MOV.U32 R31, RZ, RZ, R16 ;  /* 0x000000ffff1f7224 */ /* 0x000fe200078e0010 */
[----:B------:R-:W-:-:S07]  /*4ad0*/  MOV R22, R32 ;  /* 0x0000002000167202 */ /* 0x000fce0000000f00 */
[----:B------:R-:W-:Y:S05]  /*4ae0*/  WARPSYNC.COLLECTIVE R28, `(.L_x_1809) ;  /* 0x000000001c087348 */ /* 0x000fea0003c00000 */
[----:B------:R0:W1:Y:S02]  /*4af0*/  SHFL.BFLY P2, R32, R31, R30, R29 ;  /* 0x0c00001e1f207389 */ /* 0x000064000004001d */
[----:B01----:R-:W-:Y:S01]  /*4b00*/  ENDCOLLECTIVE ;  /* 0x000000000000791b */ /* 0x003fe20003800000 */
.L_x_1809:
[----:B------:R-:W-:Y:S01]  /*4b10*/  FADD.FTZ R22, R23, R22 ;  /* 0x0000001617167221 */ /* 0x000fe20000010000 */
[----:B------:R-:W-:Y:S06]  /*4b20*/  BRA `(.L_x_1810) ;  /* 0xffffffe800f47947 */ /* 0x000fec000383ffff */
.L_x_1798:
        /* <DEDUP_REMOVED lines=8> */
.L_x_1812:
[----:B------:R-:W-:Y:S05]  /*4bb0*/  BSYNC B1 ;  /* 0x0000000000017941 */ /* 0x000fea0003800000 */
.L_x_1811:
        /* <DEDUP_REMOVED lines=8> */
.L_x_1813:
[----:B------:R-:W-:-:S05]  /*4c40*/  FADD.FTZ R23, R23, R16 ;  /* 0x0000001017177221 */ /* 0x000fca0000010000 */
[----:B------:R-:W-:Y:S01]  /*4c50*/  MOV R31, R23 ;  /* 0x00000017001f7202 */ /* 0x000fe20000000f00 */
[----:B------:R-:W-:Y:S01]  /*4c60*/  IMAD.MOV.U32 R30, RZ, RZ, 0x4 ;  /* 0x00000004ff1e7424 */ /* 0x000fe200078e00ff */
[----:B------:R-:W-:-:S07]  /*4c70*/  MOV R22, R32 ;  /* 0x0000002000167202 */ /* 0x000fce0000000f00 */
[----:B------:R-:W-:Y:S05]  /*4c80*/  WARPSYNC.COLLECTIVE R28, `(.L_x_1814) ;  /* 0x000000001c087348 */ /* 0x000fea0003c00000 */
[----:B------:R0:W1:Y:S02]  /*4c90*/  SHFL.BFLY P2, R32, R31, R30, R29 ;  /* 0x0c00001e1f207389 */ /* 0x000064000004001d */
[----:B01----:R-:W-:Y:S01]  /*4ca0*/  ENDCOLLECTIVE ;  /* 0x000000000000791b */ /* 0x003fe20003800000 */
.L_x_1814:
[----:B------:R-:W-:-:S05]  /*4cb0*/  FADD.FTZ R22, R22, R17 ;  /* 0x0000001116167221 */ /* 0x000fca0000010000 */
[----:B------:R-:W-:Y:S02]  /*4cc0*/  MOV R31, R22 ;  /* 0x00000016001f7202 */ /* 0x000fe40000000f00 */
[----:B------:R-:W-:-:S07]  /*4cd0*/  MOV R24, R32 ;  /* 0x0000002000187202 */ /* 0x000fce0000000f00 */
[----:B------:R-:W-:Y:S05]  /*4ce0*/  WARPSYNC.COLLECTIVE R28, `(.L_x_1815) ;  /* 0x000000001c087348 */ /* 0x000fea0003c00000 */
[----:B------:R0:W1:Y:S02]  /*4cf0*/  SHFL.BFLY P2, R32, R31, R30, R29 ;  /* 0x0c00001e1f207389 */ /* 0x000064000004001d */
[----:B01----:R-:W-:Y:S01]  /*4d00*/  ENDCOLLECTIVE ;  /* 0x000000000000791b */ /* 0x003fe20003800000 */
.L_x_1815:
[----:B------:R-:W-:Y:S01]  /*4d10*/  FADD.FTZ R24, R23, R24 ;  /* 0x0000001817187221 */ /* 0x000fe20000010000 */
[----:B------:R-:W-:-:S04]  /*4d20*/  HFMA2.MMA R30, -RZ, RZ, 0, 1.1920928955078125e-07 ;  /* 0x00000002ff1e7435 */ /* 0x000fc800000001ff */
[----:B------:R-:W-:Y:S01]  /*4d30*/  MOV R31, R24 ;  /* 0x00000018001f7202 */ /* 0x000fe20000000f00 */
[----:B------:R-:W-:-:S07]  /*4d40*/  IMAD.MOV.U32 R25, RZ, RZ, R32 ;  /* 0x000000ffff197224 */ /* 0x000fce00078e0020 */
[----:B------:R-:W-:Y:S05]  /*4d50*/  WARPSYNC.COLLECTIVE R28, `(.L_x_1816) ;  /* 0x000000001c087348 */ /* 0x000fea0003c00000 */
[----:B------:R0:W1:Y:S02]  /*4d60*/  SHFL.BFLY P2, R32, R31, R30, R29 ;  /* 0x0c00001e1f207389 */ /* 0x000064000004001d */
[----:B01----:R-:W-:Y:S01]  /*4d70*/  ENDCOLLECTIVE ;  /* 0x000000000000791b */ /* 0x003fe20003800000 */
.L_x_1816:
[----:B------:R-:W-:-:S05]  /*4d80*/  FADD.FTZ R25, R22, R25 ;  /* 0x0000001916197221 */ /* 0x000fca0000010000 */
[----:B------:R-:W-:Y:S01]  /*4d90*/  MOV R31, R25 ;  /* 0x00000019001f7202 */ /* 0x000fe20000000f00 */
[----:B------:R-:W-:-:S07]  /*4da0*/  IMAD.MOV.U32 R27, RZ, RZ, R32 ;  /* 0x000000ffff1b7224 */ /* 0x000fce00078e0020 */
[----:B------:R-:W-:Y:S05]  /*4db0*/  WARPSYNC.COLLECTIVE R28, `(.L_x_1817) ;  /* 0x000000001c087348 */ /* 0x000fea0003c00000 */
[----:B------:R0:W1:Y:S02]  /*4dc0*/  SHFL.BFLY P2, R32, R31, R30, R29 ;  /* 0x0c00001e1f207389 */ /* 0x000064000004001d */
[----:B01----:R-:W-:Y:S01]  /*4dd0*/  ENDCOLLECTIVE ;  /* 0x000000000000791b */ /* 0x003fe20003800000 */
.L_x_1817:
[----:B------:R-:W-:Y:S01]  /*4de0*/  FADD.FTZ R27, R24, R27 ;  /* 0x0000001b181b7221 */ /* 0x000fe20000010000 */
[----:B------:R-:W-:-:S03]  /*4df0*/  HFMA2.MMA R30, -RZ, RZ, 0, 5.9604644775390625e-08 ;  /* 0x00000001ff1e7435 */ /* 0x000fc600000001ff */
[----:B------:R-:W-:Y:S01]  /*4e00*/  IMAD.MOV.U32 R31, RZ, RZ, R27 ;  /* 0x000000ffff1f7224 */ /* 0x000fe200078e001b */
[----:B------:R-:W-:-:S07]  /*4e10*/  MOV R16, R32 ;  /* 0x0000002000107202 */ /* 0x000fce0000000f00 */
[----:B------:R-:W-:Y:S05]  /*4e20*/  WARPSYNC.COLLECTIVE R28, `(.L_x_1818) ;  /* 0x000000001c087348 */ /* 0x000fea0003c00000 */
[----:B------:R0:W1:Y:S02]  /*4e30*/  SHFL.BFLY P2, R32, R31, R30, R29 ;  /* 0x0c00001e1f207389 */ /* 0x000064000004001d */
[----:B01----:R-:W-:Y:S01]  /*4e40*/  ENDCOLLECTIVE ;  /* 0x000000000000791b */ /* 0x003fe20003800000 */
.L_x_1818:
[----:B------:R-:W-:-:S04]  /*4e50*/  FADD.FTZ R16, R25, R16 ;  /* 0x0000001019107221 */ /* 0x000fc80000010000 */
[----:B------:R-:W-:Y:S01]  /*4e60*/  IMAD.MOV.U32 R31, RZ, RZ, R16 ;  /* 0x000000ffff1f7224 */ /* 0x000fe200078e0010 */
[----:B------:R-:W-:-:S07]  /*4e70*/  MOV R26, R32 ;  /* 0x00000020001a7202 */ /* 0x000fce0000000f00 */
[----:B------:R-:W-:Y:S05]  /*4e80*/  WARPSYNC.COLLECTIVE R28, `(.L_x_1819) ;  /* 0x000000001c087348 */ /* 0x000fea0003c00000 */
[----:B------:R0:W1:Y:S02]  /*4e90*/  SHFL.BFLY P2, R32, R31, R30, R29 ;  /* 0x0c00001e1f207389 */ /* 0x000064000004001d */
[----:B01----:R-:W-:Y:S01]  /*4ea0*/  ENDCOLLECTIVE ;  /* 0x000000000000791b */ /* 0x003fe20003800000 */
.L_x_1819:
[----:B------:R-:W-:Y:S01]  /*4eb0*/  FADD.FTZ R26, R27, R26 ;  /* 0x0000001a1b1a7221 */ /* 0x000fe20000010000 */
[----:B------:R-:W-:Y:S06]  /*4ec0*/  BRA `(.L_x_1820) ;  /* 0xffffffe800c87947 */ /* 0x000fec000383ffff */
.L_x_1799:
        /* <DEDUP_REMOVED lines=8> */
.L_x_1822:
[----:B------:R-:W-:Y:S05]  /*4f50*/  BSYNC B1 ;  /* 0x0000000000017941 */ /* 0x000fea0003800000 */
.L_x_1821:
        /* <DEDUP_REMOVED lines=8> */
.L_x_1823:
[----:B------:R-:W-:-:S05]  /*4fe0*/  FADD.FTZ R23, R23, R16 ;  /* 0x0000001017177221 */ /* 0x000fca0000010000 */
[----:B------:R-:W-:Y:S01]  /*4ff0*/  MOV R31, R23 ;  /* 0x00000017001f7202 */ /* 0x000fe20000000f00 */
[----:B------:R-:W-:Y:S01]  /*5000*/  IMAD.MOV.U32 R30, RZ, RZ, 0x4 ;  /* 0x00000004ff1e7424 */ /* 0x000fe200078e00ff */
[----:B------:R-:W-:-:S07]  /*5010*/  MOV R22, R32 ;  /* 0x0000002000167202 */ /* 0x000fce0000000f00 */
[----:B------:R-:W-:Y:S05]  /*5020*/  WARPSYNC.COLLECTIVE R28, `(.L_x_1824) ;  /* 0x000000001c087348 */ /* 0x000fea0003c00000 */
[----:B------:R0:W1:Y:S02]  /*5030*/  SHFL.BFLY P2, R32, R31, R30, R29 ;  /* 0x0c00001e1f207389 */ /* 0x000064000004001d */
[----:B01----:R-:W-:Y:S01]  /*5040*/  ENDCOLLECTIVE ;  /* 0x000000000000791b */ /* 0x003fe20003800000 */
.L_x_1824:
[----:B------:R-:W-:-:S05]  /*5050*/  FADD.FTZ R22, R22, R17 ;  /* 0x0000001116167221 */ /* 0x000fca0000010000 */
[----:B------:R-:W-:Y:S02]  /*5060*/  MOV R31, R22 ;  /* 0x00000016001f7202 */ /* 0x000fe40000000f00 */
[----:B------:R-:W-:-:S07]  /*5070*/  MOV R24, R32 ;  /* 0x0000002000187202 */ /* 0x000fce0000000f00 */
[----:B------:R-:W-:Y:S05]  /*5080*/  WARPSYNC.COLLECTIVE R28, `(.L_x_1825) ;  /* 0x000000001c087348 */ /* 0x000fea0003c00000 */
[----:B------:R0:W1:Y:S02]  /*5090*/  SHFL.BFLY P2, R32, R31, R30, R29 ;  /* 0x0c00001e1f207389 */ /* 0x000064000004001d */
[----:B01----:R-:W-:Y:S01]  /*50a0*/  ENDCOLLECTIVE ;  /* 0x000000000000791b */ /* 0x003fe20003800000 */
.L_x_1825:
[----:B------:R-:W-:Y:S01]  /*50b0*/  FADD.FTZ R24, R23, R24 ;  /* 0x0000001817187221 */ /* 0x000fe20000010000 */
[----:B------:R-:W-:-:S04]  /*50c0*/  HFMA2.MMA R30, -RZ, RZ, 0, 1.1920928955078125e-07 ;  /* 0x00000002ff1e7435 */ /* 0x000fc800000001ff */
[----:B------:R-:W-:Y:S01]  /*50d0*/  MOV R31, R24 ;  /* 0x00000018001f7202 */ /* 0x000fe20000000f00 */
[----:B------:R-:W-:-:S07]  /*50e0*/  IMAD.MOV.U32 R25, RZ, RZ, R32 ;  /* 0x000000ffff197224 */ /* 0x000fce00078e0020 */
[----:B------:R-:W-:Y:S05]  /*50f0*/  WARPSYNC.COLLECTIVE R28, `(.L_x_1826) ;  /* 0x000000001c087348 */ /* 0x000fea0003c00000 */
[----:B------:R0:W1:Y:S02]  /*5100*/  SHFL.BFLY P2, R32, R31, R30, R29 ;  /* 0x0c00001e1f207389 */ /* 0x000064000004001d */
[----:B01----:R-:W-:Y:S01]  /*5110*/  ENDCOLLECTIVE ;  /* 0x000000000000791b */ /* 0x003fe20003800000 */
.L_x_1826:
[----:B------:R-:W-:-:S05]  /*5120*/  FADD.FTZ R25, R22, R25 ;  /* 0x0000001916197221 */ /* 0x000fca0000010000 */
[----:B------:R-:W-:Y:S01]  /*5130*/  MOV R31, R25 ;  /* 0x00000019001f7202 */ /* 0x000fe20000000f00 */
[----:B------:R-:W-:-:S07]  /*5140*/  IMAD.MOV.U32 R27, RZ, RZ, R32 ;  /* 0x000000ffff1b7224 */ /* 0x000fce00078e0020 */
[----:B------:R-:W-:Y:S05]  /*5150*/  WARPSYNC.COLLECTIVE R28, `(.L_x_1827) ;  /* 0x000000001c087348 */ /* 0x000fea0003c00000 */
[----:B------:R0:W1:Y:S02]  /*5160*/  SHFL.BFLY P2, R32, R31, R30, R29 ;  /* 0x0c00001e1f207389 */ /* 0x000064000004001d */
[----:B01----:R-:W-:Y:S01]  /*5170*/  ENDCOLLECTIVE ;  /* 0x000000000000791b */ /* 0x003fe20003800000 */
.L_x_1827:
[----:B------:R-:W-:Y:S01]  /*5180*/  FADD.FTZ R27, R24, R27 ;  /* 0x0000001b181b7221 */ /* 0x000fe20000010000 */
[----:B------:R-:W-:-:S03]  /*5190*/  HFMA2.MMA R30, -RZ, RZ, 0, 5.9604644775390625e-08 ;  /* 0x00000001ff1e7435 */ /* 0x000fc600000001ff */
[----:B------:R-:W-:Y:S01]  /*51a0*/  IMAD.MOV.U32 R31, RZ, RZ, R27 ;  /* 0x000000ffff1f7224 */ /* 0x000fe200078e001b */
[----:B------:R-:W-:-:S07]  /*51b0*/  MOV R16, R32 ;  /* 0x0000002000107202 */ /* 0x000fce0000000f00 */
[----:B------:R-:W-:Y:S05]  /*51c0*/  WARPSYNC.COLLECTIVE R28, `(.L_x_1828) ;  /* 0x000000001c087348 */ /* 0x000fea0003c00000 */
[----:B------:R0:W1:Y:S02]  /*51d0*/  SHFL.BFLY P2, R32, R31, R30, R29 ;  /* 0x0c00001e1f207389 */ /* 0x000064000004001d */
[----:B01----:R-:W-:Y:S01]  /*51e0*/  ENDCOLLECTIVE ;  /* 0x000000000000791b */ /* 0x003fe20003800000 */
.L_x_1828:
[----:B------:R-:W-:-:S04]  /*51f0*/  FADD.FTZ R16, R25, R16 ;  /* 0x0000001019107221 */ /* 0x000fc80000010000 */
[----:B------:R-:W-:Y:S01]  /*5200*/  IMAD.MOV.U32 R31, RZ, RZ, R16 ;  /* 0x000000ffff1f7224 */ /* 0x000fe200078e0010 */
[----:B------:R-:W-:-:S07]  /*5210*/  MOV R26, R32 ;  /* 0x00000020001a7202 */ /* 0x000fce0000000f00 */
[----:B------:R-:W-:Y:S05]  /*5220*/  WARPSYNC.COLLECTIVE R28, `(.L_x_1829) ;  /* 0x000000001c087348 */ /* 0x000fea0003c00000 */
[----:B------:R0:W1:Y:S02]  /*5230*/  SHFL.BFLY P2, R32, R31, R30, R29 ;  /* 0x0c00001e1f207389 */ /* 0x000064000004001d */
[----:B01----:R-:W-:Y:S01]  /*5240*/  ENDCOLLECTIVE ;  /* 0x000000000000791b */ /* 0x003fe20003800000 */
.L_x_1829:
[----:B------:R-:W-:Y:S01]  /*5250*/  FADD.FTZ R26, R27, R26 ;  /* 0x0000001a1b1a7221 */ /* 0x000fe20000010000 */
[----:B------:R-:W-:Y:S06]  /*5260*/  BRA `(.L_x_1830) ;  /* 0xffffffe800847947 */ /* 0x000fec000383ffff */
.L_x_1800:
        /* <DEDUP_REMOVED lines=8> */
.L_x_1832:
[----:B------:R-:W-:Y:S05]  /*52f0*/  BSYNC B0 ;  /* 0x0000000000007941 */ /* 0x000fea0003800000 */
.L_x_1831:
        /* <DEDUP_REMOVED lines=11> */
.L_x_1833:
        /* <DEDUP_REMOVED lines=16> */
.L_x_1834:
[----:B------:R-:W-:Y:S02]  /*54b0*/  MOV R31, R18 ;  /* 0x00000012001f7202 */ /* 0x000fe40000000f00 */
[----:B------:R-:W-:-:S07]  /*54c0*/  MOV R20, R32 ;  /* 0x0000002000147202 */ /* 0x000fce0000000f00 */
[----:B------:R-:W-:Y:S05]  /*54d0*/  WARPSYNC.COLLECTIVE R28, `(.L_x_1835) ;  /* 0x000000001c087348 */ /* 0x000fea0003c00000 */
[----:B------:R0:W1:Y:S02]  /*54e0*/  SHFL.BFLY P2, R32, R31, R30, R29 ;  /* 0x0c00001e1f207389 */ /* 0x000064000004001d */
[----:B01----:R-:W-:Y:S01]  /*54f0*/  ENDCOLLECTIVE ;  /* 0x000000000000791b */ /* 0x003fe20003800000 */
.L_x_1835:
        /* <DEDUP_REMOVED lines=12> */
.L_x_1836:
[----:B------:R-:W-:Y:S02]  /*55c0*/  MOV R31, R17 ;  /* 0x00000011001f7202 */ /* 0x000fe40000000f00 */
[----:B------:R-:W-:-:S07]  /*55d0*/  MOV R19, R32 ;  /* 0x0000002000137202 */ /* 0x000fce0000000f00 */
[----:B------:R-:W-:Y:S05]  /*55e0*/  WARPSYNC.COLLECTIVE R28, `(.L_x_1837) ;  /* 0x000000001c087348 */ /* 0x000fea0003c00000 */
[----:B------:R0:W1:Y:S02]  /*55f0*/  SHFL.BFLY P2, R32, R31, R30, R29 ;  /* 0x0c00001e1f207389 */ /* 0x000064000004001d */
[----:B01----:R-:W-:Y:S01]  /*5600*/  ENDCOLLECTIVE ;  /* 0x000000000000791b */ /* 0x003fe20003800000 */
.L_x_1837:
[----:B------:R-:W-:Y:S01]  /*5610*/  FADD.FTZ R19, R20, R19 ;  /* 0x0000001314137221 */ /* 0x000fe20000010000 */
[----:B------:R-:W-:-:S04]  /*5620*/  HFMA2.MMA R30, -RZ, RZ, 0, 5.9604644775390625e-08 ;  /* 0x00000001ff1e7435 */ /* 0x000fc800000001ff */
[----:B------:R-:W-:Y:S01]  /*5630*/  MOV R31, R19 ;  /* 0x00000013001f7202 */ /* 0x000fe20000000f00 */
[----:B------:R-:W-:-:S07]  /*5640*/  FADD.FTZ R18, R17, R32 ;  /* 0x0000002011127221 */ /* 0x000fce0000010000 */
[----:B------:R-:W-:Y:S05]  /*5650*/  WARPSYNC.COLLECTIVE R28, `(.L_x_1838) ;  /* 0x000000001c087348 */ /* 0x000fea0003c00000 */
[----:B------:R0:W1:Y:S02]  /*5660*/  SHFL.BFLY P2, R32, R31, R30, R29 ;  /* 0x0c00001e1f207389 */ /* 0x000064000004001d */
[----:B01----:R-:W-:Y:S01]  /*5670*/  ENDCOLLECTIVE ;  /* 0x000000000000791b */ /* 0x003fe20003800000 */
.L_x_1838:
[----:B------:R-:W-:Y:S01]  /*5680*/  MOV R31, R18 ;  /* 0x00000012001f7202 */ /* 0x000fe20000000f00 */
[----:B------:R-:W-:-:S07]  /*5690*/  IMAD.MOV.U32 R20, RZ, RZ, R32 ;  /* 0x000000ffff147224 */ /* 0x000fce00078e0020 */
[----:B------:R-:W-:Y:S05]  /*56a0*/  WARPSYNC.COLLECTIVE R28, `(.L_x_1839) ;  /* 0x000000001c087348 */ /* 0x000fea0003c00000 */
[----:B------:R0:W1:Y:S02]  /*56b0*/  SHFL.BFLY P2, R32, R31, R30, R29 ;  /* 0x0c00001e1f207389 */ /* 0x000064000004001d */
[----:B01----:R-:W-:Y:S01]  /*56c0*/  ENDCOLLECTIVE ;  /* 0x000000000000791b */ /* 0x003fe20003800000 */
.L_x_1839:
[----:B------:R-:W-:Y:S01]  /*56d0*/  FADD.FTZ R19, R19, R20 ;  /* 0x0000001413137221 */ /* 0x000fe20000010000 */
[----:B------:R-:W-:Y:S01]  /*56e0*/  HFMA2.MMA R30, -RZ, RZ, 0, 4.76837158203125e-07 ;  /* 0x00000008ff1e7435 */ /* 0x000fe200000001ff */
[----:B------:R-:W-:Y:S01]  /*56f0*/  IMAD.MOV.U32 R31, RZ, RZ, R34 ;  /* 0x000000ffff1f7224 */ /* 0x000fe200078e0022 */
[----:B------:R-:W-:-:S09]  /*5700*/  MOV R17, R32 ;  /* 0x0000002000117202 */ /* 0x000fd20000000f00 */
[----:B------:R-:W-:Y:S05]  /*5710*/  WARPSYNC.COLLECTIVE R28, `(.L_x_1840) ;  /* 0x000000001c087348 */ /* 0x000fea0003c00000 */
[----:B------:R0:W1:Y:S02]  /*5720*/  SHFL.BFLY P2, R32, R31, R30, R29 ;  /* 0x0c00001e1f207389 */ /* 0x000064000004001d */
[----:B01----:R-:W-:Y:S01]  /*5730*/  ENDCOLLECTIVE ;  /* 0x000000000000791b */ /* 0x003fe20003800000 */
.L_x_1840:
[----:B------:R-:W-:Y:S01]  /*5740*/  FADD.FTZ R46, R18, R17 ;  /* 0x00000011122e7221 */ /* 0x000fe20000010000 */
[----:B------:R-:W-:Y:S01]  /*5750*/  IMAD.MOV.U32 R31, RZ, RZ, R36 ;  /* 0x000000ffff1f7224 */ /* 0x000fe200078e0024 */
[----:B------:R-:W-:-:S07]  /*5760*/  MOV R33, R32 ;  /* 0x0000002000217202 */ /* 0x000fce0000000f00 */
[----:B------:R-:W-:Y:S05]  /*5770*/  WARPSYNC.COLLECTIVE R28, `(.L_x_1841) ;  /* 0x000000001c087348 */ /* 0x000fea0003c00000 */
[----:B------:R0:W1:Y:S02]  /*5780*/  SHFL.BFLY P2, R32, R31, R30, R29 ;  /* 0x0c00001e1f207389 */ /* 0x000064000004001d */
[----:B01----:R-:W-:Y:S01]  /*5790*/  ENDCOLLECTIVE ;  /* 0x000000000000791b */ /* 0x003fe20003800000 */
.L_x_1841:
[----:B------:R-:W-:Y:S01]  /*57a0*/  FADD.FTZ R33, R33, R34 ;  /* 0x0000002221217221 */ /* 0x000fe20000010000 */
[----:B------:R-:W-:-:S03]  /*57b0*/  HFMA2.MMA R30, -RZ, RZ, 0, 2.384185791015625e-07 ;  /* 0x00000004ff1e7435 */ /* 0x000fc600000001ff */
[----:B------:R-:W-:Y:S01]  /*57c0*/  IMAD.MOV.U32 R31, RZ, RZ, R33 ;  /* 0x000000ffff1f7224 */ /* 0x000fe200078e0021 */
[----:B------:R-:W-:-:S07]  /*57d0*/  MOV R35, R32 ;  /* 0x0000002000237202 */ /* 0x000fce0000000f00 */
[----:B------:R-:W-:Y:S05]  /*57e0*/  WARPSYNC.COLLECTIVE R28, `(.L_x_1842) ;  /* 0x000000001c087348 */ /* 0x000fea0003c00000 */
[----:B------:R0:W1:Y:S02]  /*57f0*/  SHFL.BFLY P2, R32, R31, R30, R29 ;  /* 0x0c00001e1f207389 */ /* 0x000064000004001d */
[----:B01----:R-:W-:Y:S01]  /*5800*/  ENDCOLLECTIVE ;  /* 0x000000000000791b */ /* 0x003fe20003800000 */
.L_x_1842:
[----:B------:R-:W-:-:S04]  /*5810*/  FADD.FTZ R35, R35, R36 ;  /* 0x0000002423237221 */ /* 0x000fc80000010000 */
[----:B------:R-:W-:Y:S01]  /*5820*/  IMAD.MOV.U32 R31, RZ, RZ, R35 ;  /* 0x000000ffff1f7224 */ /* 0x000fe200078e0023 */
[----:B------:R-:W-:-:S07]  /*5830*/  MOV R22, R32 ;  /* 0x0000002000167202 */ /* 0x000fce0000000f00 */
[----:B------:R-:W-:Y:S05]  /*5840*/  WARPSYNC.COLLECTIVE R28, `(.L_x_1843) ;  /* 0x000000001c087348 */ /* 0x000fea0003c00000 */
[----:B------:R0:W1:Y:S02]  /*5850*/  SHFL.BFLY P2, R32, R31, R30, R29 ;  /* 0x0c00001e1f207389 */ /* 0x000064000004001d */
[----:B01----:R-:W-:Y:S01]  /*5860*/  ENDCOLLECTIVE ;  /* 0x000000000000791b */ /* 0x003fe20003800000 */
.L_x_1843:
        /* <DEDUP_REMOVED lines=10> */
.L_x_1844:
        /* <DEDUP_REMOVED lines=8> */
.L_x_1845:
        /* <DEDUP_REMOVED lines=9> */
.L_x_1846:
[----:B------:R-:W-:Y:S01]  /*5a20*/  FADD.FTZ R38, R38, R21 ;  /* 0x0000001526267221 */ /* 0x000fe20000010000 */
[----:B------:R-:W-:-:S04]  /*5a30*/  HFMA2.MMA R21, -RZ, RZ, 0, 0 ;  /* 0x00000000ff157435 */ /* 0x000fc800000001ff */
[----:B------:R-:W-:Y:S01]  /*5a40*/  MOV R31, R38 ;  /* 0x00000026001f7202 */ /* 0x000fe20000000f00 */
[----:B------:R-:W-:-:S07]  /*5a50*/  IMAD.MOV.U32 R36, RZ, RZ, R32 ;  /* 0x000000ffff247224 */ /* 0x000fce00078e0020 */
[----:B------:R-:W-:Y:S05]  /*5a60*/  WARPSYNC.COLLECTIVE R28, `(.L_x_1847) ;  /* 0x000000001c087348 */ /* 0x000fea0003c00000 */
[----:B------:R0:W1:Y:S02]  /*5a70*/  SHFL.BFLY P2, R32, R31, R30, R29 ;  /* 0x0c00001e1f207389 */ /* 0x000064000004001d */
[----:B01----:R-:W-:Y:S01]  /*5a80*/  ENDCOLLECTIVE ;  /* 0x000000000000791b */ /* 0x003fe20003800000 */
.L_x_1847:
[----:B------:R-:W-:Y:S01]  /*5a90*/  FADD.FTZ R36, R37, R36 ;  /* 0x0000002425247221 */ /* 0x000fe20000010000 */
[----:B------:R-:W-:Y:S01]  /*5aa0*/  HFMA2.MMA R30, -RZ, RZ, 0, 4.76837158203125e-07 ;  /* 0x00000008ff1e7435 */ /* 0x000fe200000001ff */
[----:B------:R-:W-:Y:S01]  /*5ab0*/  IMAD.MOV.U32 R31, RZ, RZ, R26 ;  /* 0x000000ffff1f7224 */ /* 0x000fe200078e001a */
[----:B------:R-:W-:-:S09]  /*5ac0*/  MOV R35, R32 ;  /* 0x0000002000237202 */ /* 0x000fd20000000f00 */
[----:B------:R-:W-:Y:S05]  /*5ad0*/  WARPSYNC.COLLECTIVE R28, `(.L_x_1848) ;  /* 0x000000001c087348 */ /* 0x000fea0003c00000 */
[----:B------:R0:W1:Y:S02]  /*5ae0*/  SHFL.BFLY P2, R32, R31, R30, R29 ;  /* 0x0c00001e1f207389 */ /* 0x000064000004001d */
[----:B01----:R-:W-:Y:S01]  /*5af0*/  ENDCOLLECTIVE ;  /* 0x000000000000791b */ /* 0x003fe20003800000 */
.L_x_1848:
[----:B------:R-:W-:Y:S01]  /*5b00*/  FADD.FTZ R35, R38, R35 ;  /* 0x0000002326237221 */ /* 0x000fe20000010000 */
[----:B------:R-:W-:Y:S01]  /*5b10*/  IMAD.MOV.U32 R31, RZ, RZ, R25 ;  /* 0x000000ffff1f7224 */ /* 0x000fe200078e0019 */
[----:B------:R-:W-:-:S07]  /*5b20*/  MOV R27, R32 ;  /* 0x00000020001b7202 */ /* 0x000fce0000000f00 */
[----:B------:R-:W-:Y:S05]  /*5b30*/  WARPSYNC.COLLECTIVE R28, `(.L_x_1849) ;  /* 0x000000001c087348 */ /* 0x000fea0003c00000 */
[----:B------:R0:W1:Y:S02]  /*5b40*/  SHFL.BFLY P2, R32, R31, R30, R29 ;  /* 0x0c00001e1f207389 */ /* 0x000064000004001d */
[----:B01----:R-:W-:Y:S01]  /*5b50*/  ENDCOLLECTIVE ;  /* 0x000000000000791b */ /* 0x003fe20003800000 */
.L_x_1849:
        /* <DEDUP_REMOVED lines=8> */
.L_x_1850:
        /* <DEDUP_REMOVED lines=8> */
.L_x_1851:
        /* <DEDUP_REMOVED lines=10> */
.L_x_1852:
[----:B------:R0:W1:Y:S04]  /*5d00*/  @!P0 LDS R24, [R41] ;  /* 0x0000000029188984 */ /* 0x0000680000000800 */
[----:B------:R0:W2:Y:S01]  /*5d10*/  @!P0 LDS R22, [R41+0x500] ;  /* 0x0005000029168984 */ /* 0x0000a20000000800 */
[----:B------:R-:W-:Y:S01]  /*5d20*/  MOV R31, R39 ;  /* 0x00000027001f7202 */ /* 0x000fe20000000f00 */
[----:B------:R-:W-:-:S07]  /*5d30*/  IMAD.MOV.U32 R25, RZ, RZ, R32 ;  /* 0x000000ffff197224 */ /* 0x000fce00078e0020 */
[----:B012---:R-:W-:Y:S05]  /*5d40*/  WARPSYNC.COLLECTIVE R28, `(.L_x_1853) ;  /* 0x000000001c087348 */ /* 0x007fea0003c00000 */
[----:B------:R3:W4:Y:S02]  /*5d50*/  SHFL.BFLY P2, R32, R31, R30, R29 ;  /* 0x0c00001e1f207389 */ /* 0x000724000004001d */
[----:B01234-:R-:W-:Y:S01]  /*5d60*/  ENDCOLLECTIVE ;  /* 0x000000000000791b */ /* 0x01ffe20003800000 */
.L_x_1853:
        /* <DEDUP_REMOVED lines=9> */
.L_x_1854:
[----:B------:R-:W-:Y:S01]  /*5e00*/  ISETP.NE.AND P0, PT, R11, RZ, PT ;  /* 0x000000ff0b00720c */ /* 0x000fe20003f05270 */
[----:B------:R-:W-:-:S04]  /*5e10*/  FADD.FTZ R39, R39, R26 ;  /* 0x0000001a27277221 */ /* 0x000fc80000010000 */
[----:B------:R-:W-:-:S08]  /*5e20*/  IMAD.MOV.U32 R31, RZ, RZ, R39 ;  /* 0x000000ffff1f7224 */ /* 0x000fd000078e0027 */
[----:B------:R-:W0:Y:S01]  /*5e30*/  @!P0 LDC.64 R26, c[0x0][0x218] ;  /* 0x00008600ff1a8b82 */ /* 0x000e220000000a00 */
[----:B------:R-:W-:-:S07]  /*5e40*/  @!P0 F2FP.F16.F32.PACK_AB R46, RZ, R46 ;  /* 0x0000002eff2e823e */ /* 0x000fce00000000ff */
[----:B------:R-:W1:Y:S01]  /*5e50*/  @!P0 LDC.64 R16, c[0x0][0x220] ;  /* 0x00008800ff108b82 */ /* 0x000e620000000a00 */
[----:B------:R-:W-:-:S07]  /*5e60*/  MOV R41, R32 ;  /* 0x0000002000297202 */ /* 0x000fce0000000f00 */
[----:B01----:R-:W-:Y:S05]  /*5e70*/  WARPSYNC.COLLECTIVE R28, `(.L_x_1855) ;  /* 0x000000001c087348 */ /* 0x003fea0003c00000 */
[----:B------:R2:W3:Y:S02]  /*5e80*/  SHFL.BFLY P2, R32, R31, R30, R29 ;  /* 0x0c00001e1f207389 */ /* 0x0004e4000004001d */
[----:B0123--:R-:W-:Y:S01]  /*5e90*/  ENDCOLLECTIVE ;  /* 0x000000000000791b */ /* 0x00ffe20003800000 */
.L_x_1855:
        /* <DEDUP_REMOVED lines=9> */
.L_x_1856:
[----:B------:R-:W-:Y:S01]  /*5f30*/  FADD.FTZ R39, R39, R42 ;  /* 0x0000002a27277221 */ /* 0x000fe20000010000 */
[----:B------:R-:W-:Y:S01]  /*5f40*/  IMAD.MOV.U32 R31, RZ, RZ, R21 ;  /* 0x000000ffff1f7224 */ /* 0x000fe200078e0015 */
[----:B------:R-:W-:-:S07]  /*5f50*/  MOV R44, R32 ;  /* 0x00000020002c7202 */ /* 0x000fce0000000f00 */
[----:B------:R-:W-:Y:S05]  /*5f60*/  WARPSYNC.COLLECTIVE R28, `(.L_x_1857) ;  /* 0x000000001c087348 */ /* 0x000fea0003c00000 */
[----:B------:R0:W1:Y:S02]  /*5f70*/  SHFL.BFLY P2, R32, R31, R30, R29 ;  /* 0x0c00001e1f207389 */ /* 0x000064000004001d */
[----:B01----:R-:W-:Y:S01]  /*5f80*/  ENDCOLLECTIVE ;  /* 0x000000000000791b */ /* 0x003fe20003800000 */
.L_x_1857:
[----:B------:R-:W-:-:S05]  /*5f90*/  FADD.FTZ R44, R44, R23 ;  /* 0x000000172c2c7221 */ /* 0x000fca0000010000 */
[----:B------:R-:W-:Y:S01]  /*5fa0*/  MOV R31, R44 ;  /* 0x0000002c001f7202 */ /* 0x000fe20000000f00 */
[----:B------:R-:W-:Y:S01]  /*5fb0*/  IMAD.MOV.U32 R30, RZ, RZ, 0x4 ;  /* 0x00000004ff1e7424 */ /* 0x000fe200078e00ff */
[----:B------:R-:W-:-:S07]  /*5fc0*/  MOV R24, R32 ;  /* 0x0000002000187202 */ /* 0x000fce0000000f00 */
[----:B------:R-:W-:Y:S05]  /*5fd0*/  WARPSYNC.COLLECTIVE R28, `(.L_x_1858) ;  /* 0x000000001c087348 */ /* 0x000fea0003c00000 */
[----:B------:R0:W1:Y:S02]  /*5fe0*/  SHFL.BFLY P2, R32, R31, R30, R29 ;  /* 0x0c00001e1f207389 */ /* 0x000064000004001d */
[----:B01----:R-:W-:Y:S01]  /*5ff0*/  ENDCOLLECTIVE ;  /* 0x000000000000791b */ /* 0x003fe20003800000 */
.L_x_1858:
        /* <DEDUP_REMOVED lines=8> */
.L_x_1859:
        /* <DEDUP_REMOVED lines=10> */
.L_x_1860:
[----:B------:R-:W-:Y:S01]  /*6120*/  FADD.FTZ R33, R33, R34 ;  /* 0x0000002221217221 */ /* 0x000fe20000010000 */
[----:B------:R-:W-:-:S04]  /*6130*/  @!P0 IMAD.WIDE R22, R43, 0x2, R22 ;  /* 0x000000022b168825 */ /* 0x000fc800078e0216 */
[----:B------:R-:W-:Y:S01]  /*6140*/  MOV R31, R33 ;  /* 0x00000021001f7202 */ /* 0x000fe20000000f00 */
[----:B------:R-:W-:Y:S01]  /*6150*/  IMAD.MOV.U32 R45, RZ, RZ, R32 ;  /* 0x000000ffff2d7224 */ /* 0x000fe200078e0020 */
[----:B------:R-:W-:Y:S02]  /*6160*/  @!P0 F2FP.F16.F32.PACK_AB R32, RZ, R19 ;  /* 0x00000013ff20823e */ /* 0x000fe400000000ff */
[----:B------:R-:W0:Y:S01]  /*6170*/  @!P0 LDC.64 R18, c[0x0][0x218] ;  /* 0x00008600ff128b82 */ /* 0x000e220000000a00 */
[----:B------:R-:W-:Y:S01]  /*6180*/  FADD.FTZ R44, R44, R45 ;  /* 0x0000002d2c2c7221 */ /* 0x000fe20000010000 */
[----:B------:R-:W-:-:S07]  /*6190*/  PRMT R47, R32, 0x7610, R47 ;  /* 0x00007610202f7816 */ /* 0x000fce000000002f */
[----:B0-----:R-:W-:Y:S05]  /*61a0*/  WARPSYNC.COLLECTIVE R28, `(.L_x_1861) ;  /* 0x000000001c087348 */ /* 0x001fea0003c00000 */
[----:B------:R1:W2:Y:S02]  /*61b0*/  SHFL.BFLY P2, R32, R31, R30, R29 ;  /* 0x0c00001e1f207389 */ /* 0x0002a4000004001d */
[----:B012---:R-:W-:Y:S01]  /*61c0*/  ENDCOLLECTIVE ;  /* 0x000000000000791b */ /* 0x007fe20003800000 */
.L_x_1861:
[----:B------:R0:W-:Y:S04]  /*61d0*/  @!P0 STG.E.U16 desc[UR14][R26.64], R47 ;  /* 0x0000002f1a008986 */ /* 0x0001e8000c10150e */
[----:B------:R1:W-:Y:S01]  /*61e0*/  @!P0 STG.E.U16 desc[UR14][R24.64], R46 ;  /* 0x0000002e18008986 */ /* 0x0003e2000c10150e */
[----:B------:R-:W-:Y:S01]  /*61f0*/  @!P0 F2FP.F16.F32.PACK_AB R28, RZ, R40 ;  /* 0x00000028ff1c823e */ /* 0x000fe200000000ff */
[----:B------:R-:W-:Y:S01]  /*6200*/  HFMA2.MMA R30, -RZ, RZ, 0, 5.9604644775390625e-08 ;  /* 0x00000001ff1e7435 */ /* 0x000fe200000001ff */
[----:B------:R-:W-:Y:S02]  /*6210*/  MOV R31, R44 ;  /* 0x0000002c001f7202 */ /* 0x000fe40000000f00 */
[----:B0-----:R-:W-:Y:S02]  /*6220*/  @!P0 F2FP.F16.F32.PACK_AB R27, RZ, R35 ;  /* 0x00000023ff1b823e */ /* 0x001fe400000000ff */
[----:B-1----:R-:W-:Y:S01]  /*6230*/  PRMT R24, R28, 0x7610, R24 ;  /* 0x000076101c187816 */ /* 0x002fe20000000018 */
[----:B------:R-:W-:Y:S01]  /*6240*/  IMAD.MOV.U32 R28, RZ, RZ, 0xffff ;  /* 0x0000ffffff1c7424 */ /* 0x000fe200078e00ff */
[----:B------:R-:W-:Y:S01]  /*6250*/  @!P0 F2FP.F16.F32.PACK_AB R25, RZ, R36 ;  /* 0x00000024ff19823e */ /* 0x000fe200000000ff */
[----:B------:R-:W-:Y:S01]  /*6260*/  @!P0 IMAD.WIDE R18, R43, 0x2, R18 ;  /* 0x000000022b128825 */ /* 0x000fe200078e0212 */
[----:B------:R-:W-:-:S03]  /*6270*/  @!P0 F2FP.F16.F32.PACK_AB R35, RZ, R39 ;  /* 0x00000027ff23823e */ /* 0x000fc600000000ff */
[----:B------:R-:W-:Y:S01]  /*6280*/  IMAD.MOV.U32 R34, RZ, RZ, R32 ;  /* 0x000000ffff227224 */ /* 0x000fe200078e0020 */
[----:B------:R0:W-:Y:S03]  /*6290*/  @!P0 STG.E.U16 desc[UR14][R22.64+0x28], R25 ;  /* 0x0000281916008986 */ /* 0x0001e6000c10150e */
[----:B------:R-:W-:-:S07]  /*62a0*/  FADD.FTZ R33, R33, R34 ;  /* 0x0000002221217221 */ /* 0x000fce0000010000 */
[----:B0-----:R-:W-:Y:S05]  /*62b0*/  WARPSYNC.COLLECTIVE R28, `(.L_x_1862) ;  /* 0x000000001c087348 */ /* 0x001fea0003c00000 */
[----:B------:R1:W2:Y:S02]  /*62c0*/  SHFL.BFLY P2, R32, R31, R30, R29 ;  /* 0x0c00001e1f207389 */ /* 0x0002a4000004001d */
[----:B012---:R-:W-:Y:S01]  /*62d0*/  ENDCOLLECTIVE ;  /* 0x000000000000791b */ /* 0x007fe20003800000 */
.L_x_1862:
        /* <DEDUP_REMOVED lines=8> */
.L_x_1863:
[----:B------:R-:W-:Y:S01]  /*6360*/  FADD.FTZ R37, R44, R37 ;  /* 0x000000252c257221 */ /* 0x000fe20000010000 */
[----:B------:R-:W-:Y:S06]  /*6370*/  BRA `(.L_x_1864) ;  /* 0xffffffe000dc7947 */ /* 0x000fec000383ffff */
.L_x_1865:
        /* <DEDUP_REMOVED lines=16> */
.L_x_3576:


//--------------------- .text._ZN13group_norm_v218gn_bwd_cuda_kernelI6__halfLi320ELi1ELi32ELi80ELi256ELb0ELb1ELi16ELi320ELi320ELi4ELb1ELi9ELb0ELb0ELNS_15WgradSyncMethodE2ENS_16CompileConditionILi900EEEEEvPT_S6_S6_PKS5_S8_S8_S8_PKfflPfPj --------------------------
	.section	.text._ZN13group_norm_v218gn_bwd_cuda_kernelI6__halfLi320ELi1ELi32ELi80ELi256ELb0ELb1ELi16ELi320ELi320ELi4ELb1ELi9ELb0ELb0ELNS_15WgradSyncMethodE2ENS_16CompileConditionILi900EEEEEvPT_S6_S6_PKS5_S8_S8_S8_PKfflPfPj,"ax",@progbits
	.align	128
        .global         _ZN13group_norm_v218gn_bwd_cuda_kernelI6__halfLi320ELi1ELi32ELi80ELi256ELb0ELb1ELi16ELi320ELi320ELi4ELb1ELi9ELb0ELb0ELNS_15WgradSyncMethodE2ENS_16CompileConditionILi900EEEEEvPT_S6_S6_PKS5_S8_S8_S8_PKfflPfPj
        .type           _ZN13group_norm_v218gn_bwd_cuda_kernelI6__halfLi320ELi1ELi32ELi80ELi256ELb0ELb1ELi16ELi320ELi320ELi4ELb1ELi9ELb0ELb0ELNS_15WgradSyncMethodE2ENS_16CompileConditionILi900EEEEEvPT_S6_S6_PKS5_S8_S8_S8_PKfflPfPj,@function
        .size           _ZN13group_norm_v218gn_bwd_cuda_kernelI6__halfLi320ELi1ELi32ELi80ELi256ELb0ELb1ELi16ELi320ELi320ELi4ELb1ELi9ELb0ELb0ELNS_15WgradSyncMethodE2ENS_16CompileConditionILi900EEEEEvPT_S6_S6_PKS5_S8_S8_S8_PKfflPfPj,(.L_x_3577 - _ZN13group_norm_v218gn_bwd_cuda_kernelI6__halfLi320ELi1ELi32ELi80ELi256ELb0ELb1ELi16ELi320ELi320ELi4ELb1ELi9ELb0ELb0ELNS_15WgradSyncMethodE2ENS_16CompileConditionILi900EEEEEvPT_S6_S6_PKS5_S8_S8_S8_PKfflPfPj)
        .other          _ZN13group_norm_v218gn_bwd_cuda_kernelI6__halfLi320ELi1ELi32ELi80ELi256ELb0ELb1ELi16ELi320ELi320ELi4ELb1ELi9ELb0ELb0ELNS_15WgradSyncMethodE2ENS_16CompileConditionILi900EEEEEvPT_S6_S6_PKS5_S8_S8_S8_PKfflPfPj,@"STO_CUDA_ENTRY STV_DEFAULT"
_ZN13group_norm_v218gn_bwd_cuda_kernelI6__halfLi320ELi1ELi32ELi80ELi256ELb0ELb1ELi16ELi320ELi320ELi4ELb1ELi9ELb0ELb0ELNS_15WgradSyncMethodE2ENS_16CompileConditionILi900EEEEEvPT_S6_S6_PKS5_S8_S8_S8_PKfflPfPj:
.text._ZN13group_norm_v218gn_bwd_cuda_kernelI6__halfLi320ELi1ELi32ELi80ELi256ELb0ELb1ELi16ELi320ELi320ELi4ELb1ELi9ELb0ELb0ELNS_15WgradSyncMethodE2ENS_16CompileConditionILi900EEEEEvPT_S6_S6_PKS5_S8_S8_S8_PKfflPfPj:
        /* <DEDUP_REMOVED lines=30> */
.L_x_1868:
[----:B------:R-:W2:Y:S04]  /*01e0*/  LD.E.STRONG.GPU R0, desc[UR10][R2.64] ;  /* 0x0000000a02007980 */ /* 0x000ea8000c10f900 */
[----:B--2---:R-:W-:Y:S01]  /*01f0*/  CCTL.IVALL ;  /* 0x00000000ff00798f */ /* 0x004fe20002000000 */
[----:B------:R-:W-:Y:S05]  /*0200*/  YIELD ;  /* 0x0000000000007946 */ /* 0x000fea0003800000 */
[----:B-----5:R-:W-:-:S04]  /*0210*/  LOP3.LUT R0, R0, R7, RZ, 0x3c, !PT ;  /* 0x0000000700007212 */ /* 0x020fc800078e3cff */
[----:B------:R-:W-:-:S13]  /*0220*/  ISETP.GT.AND P0, PT, R0, -0x1, PT ;  /* 0xffffffff0000780c */ /* 0x000fda0003f04270 */
[----:B------:R-:W-:Y:S05]  /*0230*/  @P0 BRA `(.L_x_1868) ;  /* 0xfffffffc00e80947 */ /* 0x000fea000383ffff */
.L_x_1867:
[----:B------:R-:W-:Y:S05]  /*0240*/  WARPSYNC.ALL ;  /* 0x0000000000007948 */ /* 0x000fea0003800000 */
[----:B------:R-:W-:Y:S06]  /*0250*/  BAR.SYNC.DEFER_BLOCKING 0x0 ;  /* 0x0000000000007b1d */ /* 0x000fec0000010000 */
[----:B------:R-:W-:Y:S05]  /*0260*/  BRA `(.L_x_1869) ;  /* 0x0000002800fc7947 */ /* 0x000fea0003800000 */
.L_x_1866:
[----:B------:R-:W0:Y:S01]  /*0270*/  S2R R39, SR_TID.X ;  /* 0x0000000000277919 */ /* 0x000e220000002100 */
[----:B------:R-:W-:Y:S01]  /*0280*/  MOV R0, 0x400 ;  /* 0x0000040000007802 */ /* 0x000fe20000000f00 */
[----:B------:R-:W-:Y:S01]  /*0290*/  UMOV UR4, URZ ;  /* 0x0000003f00047c82 */ /* 0x000fe20008000000 */
[----:B------:R-:W1:Y:S02]  /*02a0*/  S2R R4, SR_CgaCtaId ;  /* 0x0000000000047919 */ /* 0x000e640000008800 */
[----:B------:R-:W-:Y:S01]  /*02b0*/  IADD3 R41, R0, 0x2800, RZ ;  /* 0x0000280000297810 */ /* 0x000fe20007ffe0ff */
[----:B------:R-:W-:-:S05]  /*02c0*/  IMAD.SHL.U32 R0, R38, 0x10, RZ ;  /* 0x0000001026007824 */ /* 0x000fca00078e00ff */
        /* <DEDUP_REMOVED lines=11> */
[C---:B------:R-:W-:Y:S01]  /*0380*/  VIADD R6, R89.reuse, 0xa0 ;  /* 0x000000a059067836 */ /* 0x040fe20000000000 */
[----:B------:R-:W-:Y:S01]  /*0390*/  IADD3 R8, R89, 0xf0, RZ ;  /* 0x000000f059087810 */ /* 0x000fe20007ffe0ff */
[----:B------:R-:W-:Y:S01]  /*03a0*/  IMAD R48, R0, 0xa00, RZ ;  /* 0x00000a0000307824 */ /* 0x000fe200078e02ff */
[----:B------:R-:W-:Y:S02]  /*03b0*/  SHF.R.S32.HI R9, RZ, 0x1f, R4 ;  /* 0x0000001fff097819 */ /* 0x000fe40000011404 */
[----:B------:R-:W-:Y:S02]  /*03c0*/  SHF.R.S32.HI R11, RZ, 0x1f, R6 ;  /* 0x0000001fff0b7819 */ /* 0x000fe40000011406 */
[----:B------:R-:W-:Y:S02]  /*03d0*/  LEA.HI R9, R9, R4, RZ, 0x2 ;  /* 0x0000000409097211 */ /* 0x000fe400078f10ff */
[----:B------:R-:W-:-:S02]  /*03e0*/  SHF.R.S32.HI R13, RZ, 0x1f, R8 ;  /* 0x0000001fff0d7819 */ /* 0x000fc40000011408 */
[----:B------:R-:W-:Y:S02]  /*03f0*/  LEA.HI R4, R2, R39, RZ, 0x4 ;  /* 0x0000002702047211 */ /* 0x000fe400078f20ff */
[----:B------:R-:W-:Y:S02]  /*0400*/  LOP3.LUT R2, R3, 0xfffffffc, RZ, 0xc0, !PT ;  /* 0xfffffffc03027812 */ /* 0x000fe400078ec0ff */
[----:B------:R-:W-:Y:S02]  /*0410*/  LEA.HI R11, R11, R6, RZ, 0x2 ;  /* 0x000000060b0b7211 */ /* 0x000fe400078f10ff */
[----:B------:R-:W-:Y:S01]  /*0420*/  LEA.HI R13, R13, R8, RZ, 0x2 ;  /* 0x000000080d0d7211 */ /* 0x000fe200078f10ff */
[----:B------:R-:W-:Y:S01]  /*0430*/  IMAD.IADD R2, R39, 0x1, -R2 ;  /* 0x0000000127027824 */ /* 0x000fe200078e0a02 */
[----:B------:R-:W-:Y:S02]  /*0440*/  SHF.R.U32.HI R3, RZ, 0x4, R4 ;  /* 0x00000004ff037819 */ /* 0x000fe40000011604 */
        /* <DEDUP_REMOVED lines=8> */
.L_x_1880:
[C---:B------:R-:W-:Y:S01]  /*04d0*/  LOP3.LUT R20, R40.reuse, 0x7, RZ, 0xc0, !PT ;  /* 0x0000000728147812 */ /* 0x040fe200078ec0ff */
[----:B------:R-:W0:Y:S01]  /*04e0*/  LDC.64 R10, c[0x0][0x238] ;  /* 0x00008e00ff0a7b82 */ /* 0x000e220000000a00 */
[--C-:B------:R-:W-:Y:S01]  /*04f0*/  SHF.R.U64 R22, R40, 0x3, R7.reuse ;  /* 0x0000000328167819 */ /* 0x100fe20000001207 */
[----:B------:R-:W-:Y:S01]  /*0500*/  ULDC.64 UR8, c[0x0][0x248] ;  /* 0x0000920000087ab9 */ /* 0x000fe20000000a00 */
[----:B------:R-:W-:Y:S01]  /*0510*/  SHF.R.U32.HI R21, RZ, 0x3, R7 ;  /* 0x00000003ff157819 */ /* 0x000fe20000011607 */
[----:B------:R-:W-:Y:S01]  /*0520*/  IMAD R20, R20, 0x140, RZ ;  /* 0x0000014014147824 */ /* 0x000fe200078e02ff */
[----:B------:R-:W-:Y:S01]  /*0530*/  ULDC.64 UR14, c[0x0][0x228] ;  /* 0x00008a00000e7ab9 */ /* 0x000fe20000000a00 */
[----:B------:R-:W-:Y:S02]  /*0540*/  ULDC UR5, c[0x0][0x250] ;  /* 0x0000940000057ab9 */ /* 0x000fe40000000800 */
[----:B------:R-:W-:Y:S01]  /*0550*/  IMAD R13, R21, 0xa0000, RZ ;  /* 0x000a0000150d7824 */ /* 0x000fe200078e02ff */
[----:B------:R-:W-:-:S04]  /*0560*/  LEA R68, R42, R20, 0x2 ;  /* 0x000000142a447211 */ /* 0x000fc800078e10ff */
[----:B------:R-:W-:Y:S01]  /*0570*/  SHF.R.S32.HI R69, RZ, 0x1f, R68 ;  /* 0x0000001fff457819 */ /* 0x000fe20000011444 */
[----:B--2---:R-:W-:-:S05]  /*0580*/  IMAD.WIDE.U32 R2, R68, -0x33333333, RZ ;  /* 0xcccccccd44027825 */ /* 0x004fca00078e00ff */
[----:B------:R-:W-:Y:S01]  /*0590*/  SHF.R.U32.HI R49, RZ, 0x6, R3 ;  /* 0x00000006ff317819 */ /* 0x000fe20000011603 */
[----:B------:R-:W-:-:S03]  /*05a0*/  IMAD.WIDE.U32 R2, R22, 0xa0000, R68 ;  /* 0x000a000016027825 */ /* 0x000fc600078e0044 */
[C---:B------:R-:W-:Y:S02]  /*05b0*/  LEA R0, P0, R22.reuse, R49, 0x5 ;  /* 0x0000003116007211 */ /* 0x040fe400078028ff */
[----:B------:R-:W-:Y:S02]  /*05c0*/  IADD3 R4, R3, R13, RZ ;  /* 0x0000000d03047210 */ /* 0x000fe40007ffe0ff */
[----:B------:R-:W-:Y:S02]  /*05d0*/  LEA.HI.X R9, R22, RZ, R21, 0x5, P0 ;  /* 0x000000ff16097211 */ /* 0x000fe400000f2c15 */
[----:B------:R-:W-:Y:S02]  /*05e0*/  LEA R8, P0, R0, UR8, 0x3 ;  /* 0x0000000800087c11 */ /* 0x000fe4000f8018ff */
[----:B------:R-:W-:Y:S02]  /*05f0*/  IADD3 R51, P1, R48, R2, RZ ;  /* 0x0000000230337210 */ /* 0x000fe40007f3e0ff */
[----:B------:R-:W-:Y:S01]  /*0600*/  LEA.HI.X R9, R0, UR9, R9, 0x3, P0 ;  /* 0x0000000900097c11 */ /* 0x000fe200080f1c09 */
[----:B------:R-:W-:Y:S01]  /*0610*/  ULDC.64 UR8, c[0x0][0x230] ;  /* 0x00008c0000087ab9 */ /* 0x000fe20000000a00 */
[----:B------:R-:W-:Y:S01]  /*0620*/  SHF.L.U32 R50, R51, 0x1, RZ ;  /* 0x0000000133327819 */ /* 0x000fe200000006ff */
[----:B------:R-:W-:-:S03]  /*0630*/  IMAD.X R0, RZ, RZ, R4, P1 ;  /* 0x000000ffff007224 */ /* 0x000fc600008e0604 */
[----:B------:R-:W2:Y:S01]  /*0640*/  LDG.E.64.CONSTANT R8, desc[UR10][R8.64] ;  /* 0x0000000a08087981 */ /* 0x000ea2000c1e9b00 */
[----:B------:R-:W-:Y:S01]  /*0650*/  IADD3 R24, P0, R50, UR8, RZ ;  /* 0x0000000832187c10 */ /* 0x000fe2000ff1e0ff */
[----:B0-----:R-:W-:Y:S01]  /*0660*/  IMAD.WIDE R68, R68, 0x2, R10 ;  /* 0x0000000244447825 */ /* 0x001fe200078e020a */
[----:B------:R-:W-:Y:S02]  /*0670*/  SHF.L.U64.HI R51, R51, 0x1, R0 ;  /* 0x0000000133337819 */ /* 0x000fe40000010200 */
[----:B------:R-:W-:Y:S02]  /*0680*/  IADD3 R70, P1, R50, UR14, RZ ;  /* 0x0000000e32467c10 */ /* 0x000fe4000ff3e0ff */
[C---:B------:R-:W-:Y:S01]  /*0690*/  IADD3.X R25, R51.reuse, UR9, RZ, P0, !PT ;  /* 0x0000000933197c10 */ /* 0x040fe200087fe4ff */
[----:B------:R-:W3:Y:S01]  /*06a0*/  LDG.E.64.CONSTANT R68, desc[UR10][R68.64] ;  /* 0x0000000a44447981 */ /* 0x000ee2000c1e9b00 */
[----:B------:R-:W-:Y:S02]  /*06b0*/  IADD3 R3, R48, 0x2800, RZ ;  /* 0x0000280030037810 */ /* 0x000fe40007ffe0ff */
[----:B------:R-:W-:-:S02]  /*06c0*/  IADD3.X R71, R51, UR15, RZ, P1, !PT ;  /* 0x0000000f33477c10 */ /* 0x000fc40008ffe4ff */
[----:B------:R-:W-:Y:S01]  /*06d0*/  IADD3 R3, P0, R3, R2, RZ ;  /* 0x0000000203037210 */ /* 0x000fe20007f1e0ff */
[----:B------:R-:W4:Y:S03]  /*06e0*/  LDG.E.64.CONSTANT R24, desc[UR10][R24.64] ;  /* 0x0000000a18187981 */ /* 0x000f26000c1e9b00 */
[----:B------:R-:W-:Y:S01]  /*06f0*/  SHF.L.U32 R52, R3, 0x1, RZ ;  /* 0x0000000103347819 */ /* 0x000fe200000006ff */
[----:B------:R-:W5:Y:S01]  /*0700*/  LDG.E.64.CONSTANT R70, desc[UR10][R70.64] ;  /* 0x0000000a46467981 */ /* 0x000f62000c1e9b00 */
[----:B------:R-:W-:Y:S02]  /*0710*/  IMAD.X R0, RZ, RZ, R4, P0 ;  /* 0x000000ffff007224 */ /* 0x000fe400000e0604 */
[----:B------:R-:W-:-:S03]  /*0720*/  IADD3 R18, P0, R52, UR8, RZ ;  /* 0x0000000834127c10 */ /* 0x000fc6000ff1e0ff */
[----:B------:R-:W-:Y:S02]  /*0730*/  SHF.L.U64.HI R53, R3, 0x1, R0 ;  /* 0x0000000103357819 */ /* 0x000fe40000010200 */
[----:B------:R-:W-:Y:S02]  /*0740*/  IADD3 R3, R48, 0x5000, RZ ;  /* 0x0000500030037810 */ /* 0x000fe40007ffe0ff */
[----:B------:R-:W-:Y:S02]  /*0750*/  IADD3.X R19, R53, UR9, RZ, P0, !PT ;  /* 0x0000000935137c10 */ /* 0x000fe400087fe4ff */
[----:B------:R-:W-:Y:S02]  /*0760*/  IADD3 R16, P1, R52, UR14, RZ ;  /* 0x0000000e34107c10 */ /* 0x000fe4000ff3e0ff */
[----:B------:R-:W-:Y:S02]  /*0770*/  IADD3 R3, P0, R3, R2, RZ ;  /* 0x0000000203037210 */ /* 0x000fe40007f1e0ff */
[----:B------:R-:W-:Y:S01]  /*0780*/  IADD3.X R17, R53, UR15, RZ, P1, !PT ;  /* 0x0000000f35117c10 */ /* 0x000fe20008ffe4ff */
[----:B------:R-:W5:Y:S01]  /*0790*/  LDG.E.64.CONSTANT R18, desc[UR10][R18.64] ;  /* 0x0000000a12127981 */ /* 0x000f62000c1e9b00 */
[----:B------:R-:W-:Y:S01]  /*07a0*/  SHF.L.U32 R54, R3, 0x1, RZ ;  /* 0x0000000103367819 */ /* 0x000fe200000006ff */
[----:B------:R-:W-:-:S03]  /*07b0*/  IMAD.X R0, RZ, RZ, R4, P0 ;  /* 0x000000ffff007224 */ /* 0x000fc600000e0604 */
[----:B------:R-:W5:Y:S01]  /*07c0*/  LDG.E.64.CONSTANT R16, desc[UR10][R16.64] ;  /* 0x0000000a10107981 */ /* 0x000f62000c1e9b00 */
[C---:B------:R-:W-:Y:S02]  /*07d0*/  IADD3 R12, P1, R54.reuse, UR14, RZ ;  /* 0x0000000e360c7c10 */ /* 0x040fe4000ff3e0ff */
[----:B------:R-:W-:Y:S02]  /*07e0*/  SHF.L.U64.HI R55, R3, 0x1, R0 ;  /* 0x0000000103377819 */ /* 0x000fe40000010200 */
        /* <DEDUP_REMOVED lines=19> */
[----:B------:R-:W-:Y:S01]  /*0920*/  CS2R R32, SRZ ;  /* 0x0000000000207805 */ /* 0x000fe2000001ff00 */
[----:B--2---:R-:W-:-:S04]  /*0930*/  FADD.FTZ R9, R9, UR5 ;  /* 0x0000000509097e21 */ /* 0x004fc80008010000 */
[----:B------:R-:W1:Y:S01]  /*0940*/  MUFU.RSQ R58, R9 ;  /* 0x00000009003a7308 */ /* 0x000e620000001400 */
[----:B---3--:R-:W-:Y:S02]  /*0950*/  HADD2.F32 R59, -RZ, R68.H0_H0 ;  /* 0x20000044ff3b7230 */ /* 0x008fe40000004100 */
        /* <DEDUP_REMOVED lines=20> */
[----:B------:R-:W-:Y:S02]  /*0aa0*/  HADD2.F32 R23, -RZ, R18.H0_H0 ;  /* 0x20000012ff177230 */ /* 0x000fe40000004100 */
[----:B------:R-:W-:Y:S01]  /*0ab0*/  FADD.FTZ R25, -R8, R25 ;  /* 0x0000001908197221 */ /* 0x000fe20000010100 */
[----:B------:R-:W-:-:S02]  /*0ac0*/  HADD2.F32 R69, -RZ, R69.H1_H1 ;  /* 0x30000045ff457230 */ /* 0x000fc40000004100 */
[----:B------:R-:W-:Y:S02]  /*0ad0*/  HADD2.F32 R71, -RZ, R71.H1_H1 ;  /* 0x30000047ff477230 */ /* 0x000fe40000004100 */
[----:B------:R-:W-:Y:S01]  /*0ae0*/  FFMA.FTZ R27, R4, R6, R27 ;  /* 0x00000006041b7223 */ /* 0x000fe2000001001b */
[----:B------:R-:W-:Y:S01]  /*0af0*/  FMUL.FTZ R6, R58, R25 ;  /* 0x000000193a067220 */ /* 0x000fe20000410000 */
[----:B------:R-:W-:Y:S02]  /*0b00*/  HADD2.F32 R60, -RZ, R16.H0_H0 ;  /* 0x20000010ff3c7230 */ /* 0x000fe40000004100 */
[----:B------:R-:W-:Y:S01]  /*0b10*/  FADD.FTZ R23, -R8, R23 ;  /* 0x0000001708177221 */ /* 0x000fe20000010100 */
[----:B------:R-:W-:Y:S02]  /*0b20*/  HADD2.F32 R25, -RZ, R18.H1_H1 ;  /* 0x30000012ff197230 */ /* 0x000fe40000004100 */
[----:B------:R-:W-:Y:S01]  /*0b30*/  FMUL.FTZ R9, R71, R69 ;  /* 0x0000004547097220 */ /* 0x000fe20000410000 */
[----:B------:R-:W-:-:S02]  /*0b40*/  HADD2.F32 R64, -RZ, R16.H1_H1 ;  /* 0x30000010ff407230 */ /* 0x000fc40000004100 */
[----:B------:R-:W-:Y:S01]  /*0b50*/  FMUL.FTZ R62, R58, R23 ;  /* 0x000000173a3e7220 */ /* 0x000fe20000410000 */
[----:B------:R-:W-:Y:S01]  /*0b60*/  FMUL.FTZ R18, R59, R60 ;  /* 0x0000003c3b127220 */ /* 0x000fe20000410000 */
[----:B------:R-:W-:Y:S01]  /*0b70*/  FFMA.FTZ R9, R6, R9, R27 ;  /* 0x0000000906097223 */ /* 0x000fe2000001001b */
[----:B------:R-:W-:Y:S01]  /*0b80*/  FADD.FTZ R25, -R8, R25 ;  /* 0x0000001908197221 */ /* 0x000fe20000010100 */
[----:B------:R-:W-:Y:S02]  /*0b90*/  HADD2.F32 R23, -RZ, R19.H0_H0 ;  /* 0x20000013ff177230 */ /* 0x000fe40000004100 */
[----:B------:R-:W-:Y:S01]  /*0ba0*/  FMUL.FTZ R16, R61, R64 ;  /* 0x000000403d107220 */ /* 0x000fe20000410000 */
[----:B------:R-:W-:Y:S01]  /*0bb0*/  FFMA.FTZ R9, R62, R18, R9 ;  /* 0x000000123e097223 */ /* 0x000fe20000010009 */
[----:B------:R-:W-:Y:S01]  /*0bc0*/  FMUL.FTZ R66, R58, R25 ;  /* 0x000000193a427220 */ /* 0x000fe20000410000 */
[----:B------:R-:W-:Y:S02]  /*0bd0*/  HADD2.F32 R68, -RZ, R17.H0_H0 ;  /* 0x20000011ff447230 */ /* 0x000fe40000004100 */
[----:B------:R-:W-:Y:S01]  /*0be0*/  FADD.FTZ R23, -R8, R23 ;  /* 0x0000001708177221 */ /* 0x000fe20000010100 */
[----:B------:R-:W-:-:S02]  /*0bf0*/  HADD2.F32 R19, -RZ, R19.H1_H1 ;  /* 0x30000013ff137230 */ /* 0x000fc40000004100 */
[--C-:B------:R-:W-:Y:S02]  /*0c00*/  HADD2.F32 R74, -RZ, R12.reuse.H0_H0 ;  /* 0x2000000cff4a7230 */ /* 0x100fe40000004100 */
[----:B------:R-:W-:Y:S02]  /*0c10*/  HADD2.F32 R76, -RZ, R12.H1_H1 ;  /* 0x3000000cff4c7230 */ /* 0x000fe40000004100 */
[----:B------:R-:W-:Y:S01]  /*0c20*/  FFMA.FTZ R12, R3, R59, RZ ;  /* 0x0000003b030c7223 */ /* 0x000fe200000100ff */
[----:B------:R-:W-:Y:S01]  /*0c30*/  FFMA.FTZ R9, R66, R16, R9 ;  /* 0x0000001042097223 */ /* 0x000fe20000010009 */
[----:B------:R-:W-:Y:S02]  /*0c40*/  HADD2.F32 R72, -RZ, R17.H1_H1 ;  /* 0x30000011ff487230 */ /* 0x000fe40000004100 */
[----:B------:R-:W-:Y:S01]  /*0c50*/  FMUL.FTZ R16, R65, R68 ;  /* 0x0000004441107220 */ /* 0x000fe20000410000 */
[----:B------:R-:W-:Y:S01]  /*0c60*/  FMUL.FTZ R70, R58, R23 ;  /* 0x000000173a467220 */ /* 0x000fe20000410000 */
[----:B------:R-:W-:-:S02]  /*0c70*/  HADD2.F32 R17, -RZ, R14.H0_H0 ;  /* 0x2000000eff117230 */ /* 0x000fc40000004100 */
[----:B------:R-:W-:Y:S01]  /*0c80*/  FADD.FTZ R19, -R8, R19 ;  /* 0x0000001308137221 */ /* 0x000fe20000010100 */
[----:B------:R-:W-:Y:S01]  /*0c90*/  FFMA.FTZ R12, R63, R61, R12 ;  /* 0x0000003d3f0c7223 */ /* 0x000fe2000001000c */
[----:B------:R-:W-:Y:S01]  /*0ca0*/  FFMA.FTZ R16, R70, R16, R9 ;  /* 0x0000001046107223 */ /* 0x000fe20000010009 */
[----:B------:R-:W-:Y:S01]  /*0cb0*/  FMUL.FTZ R9, R69, R72 ;  /* 0x0000004845097220 */ /* 0x000fe20000410000 */
[----:B------:R-:W-:Y:S01]  /*0cc0*/  FMUL.FTZ R73, R58, R19 ;  /* 0x000000133a497220 */ /* 0x000fe20000410000 */
[----:B------:R-:W-:Y:S01]  /*0cd0*/  FADD.FTZ R17, -R8, R17 ;  /* 0x0000001108117221 */ /* 0x000fe20000010100 */
[----:B------:R-:W-:Y:S01]  /*0ce0*/  FFMA.FTZ R12, R67, R65, R12 ;  /* 0x00000041430c7223 */ /* 0x000fe2000001000c */
[----:B------:R-:W-:Y:S02]  /*0cf0*/  HADD2.F32 R19, -RZ, R14.H1_H1 ;  /* 0x3000000eff137230 */ /* 0x000fe40000004100 */
[----:B------:R-:W-:Y:S01]  /*0d00*/  FFMA.FTZ R16, R73, R9, R16 ;  /* 0x0000000949107223 */ /* 0x000fe20000010010 */
[----:B------:R-:W-:Y:S01]  /*0d10*/  FMUL.FTZ R75, R58, R17 ;  /* 0x000000113a4b7220 */ /* 0x000fe20000410000 */
[----:B------:R-:W-:Y:S01]  /*0d20*/  FFMA.FTZ R12, R71, R69, R12 ;  /* 0x00000045470c7223 */ /* 0x000fe2000001000c */
[----:B------:R-:W-:Y:S01]  /*0d30*/  FMUL.FTZ R9, R59, R74 ;  /* 0x0000004a3b097220 */ /* 0x000fe20000410000 */
[----:B------:R-:W-:-:S02]  /*0d40*/  HADD2.F32 R17, -RZ, R15.H0_H0 ;  /* 0x2000000fff117230 */ /* 0x000fc40000004100 */
[----:B------:R-:W-:Y:S01]  /*0d50*/  FADD.FTZ R19, -R8, R19 ;  /* 0x0000001308137221 */ /* 0x000fe20000010100 */
[----:B------:R-:W-:Y:S01]  /*0d60*/  FFMA.FTZ R12, R59, R60, R12 ;  /* 0x0000003c3b0c7223 */ /* 0x000fe2000001000c */
[----:B------:R-:W-:Y:S01]  /*0d70*/  FFMA.FTZ R16, R75, R9, R16 ;  /* 0x000000094b107223 */ /* 0x000fe20000010010 */
[C---:B------:R-:W-:Y:S01]  /*0d80*/  FMUL.FTZ R9, R61.reuse, R76 ;  /* 0x0000004c3d097220 */ /* 0x040fe20000410000 */
[----:B------:R-:W-:Y:S01]  /*0d90*/  FMUL.FTZ R77, R58, R19 ;  /* 0x000000133a4d7220 */ /* 0x000fe20000410000 */
[----:B------:R-:W-:Y:S02]  /*0da0*/  HADD2.F32 R78, -RZ, R13.H0_H0 ;  /* 0x2000000dff4e7230 */ /* 0x000fe40000004100 */
[----:B------:R-:W-:Y:S01]  /*0db0*/  FADD.FTZ R17, -R8, R17 ;  /* 0x0000001108117221 */ /* 0x000fe20000010100 */
[----:B------:R-:W-:Y:S02]  /*0dc0*/  HADD2.F32 R15, -RZ, R15.H1_H1 ;  /* 0x3000000fff0f7230 */ /* 0x000fe40000004100 */
[----:B------:R-:W-:Y:S01]  /*0dd0*/  FFMA.FTZ R12, R61, R64, R12 ;  /* 0x000000403d0c7223 */ /* 0x000fe2000001000c */
[----:B------:R-:W-:Y:S01]  /*0de0*/  FFMA.FTZ R16, R77, R9, R16 ;  /* 0x000000094d107223 */ /* 0x000fe20000010010 */
[----:B------:R-:W-:Y:S01]  /*0df0*/  FMUL.FTZ R79, R58, R17 ;  /* 0x000000113a4f7220 */ /* 0x000fe20000410000 */
[----:B------:R-:W-:-:S02]  /*0e00*/  HADD2.F32 R80, -RZ, R13.H1_H1 ;  /* 0x3000000dff507230 */ /* 0x000fc40000004100 */
[C---:B------:R-:W-:Y:S01]  /*0e10*/  FMUL.FTZ R9, R65.reuse, R78 ;  /* 0x0000004e41097220 */ /* 0x040fe20000410000 */
[----:B------:R-:W-:Y:S01]  /*0e20*/  FADD.FTZ R15, -R8, R15 ;  /* 0x0000000f080f7221 */ /* 0x000fe20000010100 */
[----:B------:R-:W-:Y:S02]  /*0e30*/  HADD2.F32 R17, -RZ, R10.H0_H0 ;  /* 0x2000000aff117230 */ /* 0x000fe40000004100 */
[----:B------:R-:W-:Y:S01]  /*0e40*/  FFMA.FTZ R12, R65, R68, R12 ;  /* 0x00000044410c7223 */ /* 0x000fe2000001000c */
[----:B------:R-:W-:Y:S01]  /*0e50*/  FFMA.FTZ R9, R79, R9, R16 ;  /* 0x000000094f097223 */ /* 0x000fe20000010010 */
[----:B------:R-:W-:Y:S02]  /*0e60*/  HADD2.F32 R81, -RZ, R86.H0_H0 ;  /* 0x20000056ff517230 */ /* 0x000fe40000004100 */
[C---:B------:R-:W-:Y:S01]  /*0e70*/  FMUL.FTZ R13, R69.reuse, R80 ;  /* 0x00000050450d7220 */ /* 0x040fe20000410000 */
[----:B------:R-:W-:Y:S01]  /*0e80*/  FMUL.FTZ R82, R58, R15 ;  /* 0x0000000f3a527220 */ /* 0x000fe20000410000 */
[----:B------:R-:W-:Y:S01]  /*0e90*/  FADD.FTZ R17, -R8, R17 ;  /* 0x0000001108117221 */ /* 0x000fe20000010100 */
[----:B------:R-:W-:Y:S01]  /*0ea0*/  FFMA.FTZ R12, R69, R72, R12 ;  /* 0x00000048450c7223 */ /* 0x000fe2000001000c */
[----:B------:R-:W-:-:S02]  /*0eb0*/  HADD2.F32 R15, -RZ, R10.H1_H1 ;  /* 0x3000000aff0f7230 */ /* 0x000fc40000004100 */
[----:B------:R-:W-:Y:S01]  /*0ec0*/  FFMA.FTZ R9, R82, R13, R9 ;  /* 0x0000000d52097223 */ /* 0x000fe20000010009 */
[C---:B------:R-:W-:Y:S01]  /*0ed0*/  FMUL.FTZ R13, R59.reuse, R81 ;  /* 0x000000513b0d7220 */ /* 0x040fe20000410000 */
[----:B------:R-:W-:Y:S01]  /*0ee0*/  FMUL.FTZ R84, R58, R17 ;  /* 0x000000113a547220 */ /* 0x000fe20000410000 */
[----:B------:R-:W-:Y:S01]  /*0ef0*/  FFMA.FTZ R12, R59, R74, R12 ;  /* 0x0000004a3b0c7223 */ /* 0x000fe2000001000c */
[----:B------:R-:W-:Y:S02]  /*0f00*/  HADD2.F32 R83, -RZ, R86.H1_H1 ;  /* 0x30000056ff537230 */ /* 0x000fe40000004100 */
[----:B------:R-:W-:Y:S01]  /*0f10*/  FADD.FTZ R15, -R8, R15 ;  /* 0x0000000f080f7221 */ /* 0x000fe20000010100 */
[----:B------:R-:W-:Y:S01]  /*0f20*/  FFMA.FTZ R9, R84, R13, R9 ;  /* 0x0000000d54097223 */ /* 0x000fe20000010009 */
[C---:B------:R-:W-:Y:S01]  /*0f30*/  FFMA.FTZ R12, R61.reuse, R76, R12 ;  /* 0x0000004c3d0c7223 */ /* 0x040fe2000001000c */
[----:B------:R-:W-:Y:S02]  /*0f40*/  HADD2.F32 R13, -RZ, R11.H0_H0 ;  /* 0x2000000bff0d7230 */ /* 0x000fe40000004100 */
[----:B------:R-:W-:Y:S01]  /*0f50*/  FMUL.FTZ R10, R61, R83 ;  /* 0x000000533d0a7220 */ /* 0x000fe20000410000 */
[----:B------:R-:W-:Y:S01]  /*0f60*/  FMUL.FTZ R86, R58, R15 ;  /* 0x0000000f3a567220 */ /* 0x000fe20000410000 */
[----:B------:R-:W-:Y:S01]  /*0f70*/  FFMA.FTZ R12, R65, R78, R12 ;  /* 0x0000004e410c7223 */ /* 0x000fe2000001000c */
[----:B------:R-:W-:-:S02]  /*0f80*/  HADD2.F32 R85, -RZ, R87.H0_H0 ;  /* 0x20000057ff557230 */ /* 0x000fc40000004100 */
[----:B------:R-:W-:Y:S01]  /*0f90*/  FADD.FTZ R13, -R8, R13 ;  /* 0x0000000d080d7221 */ /* 0x000fe20000010100 */
[----:B------:R-:W-:Y:S02]  /*0fa0*/  HADD2.F32 R11, -RZ, R11.H1_H1 ;  /* 0x3000000bff0b7230 */ /* 0x000fe40000004100 */
[----:B------:R-:W-:Y:S01]  /*0fb0*/  FFMA.FTZ R12, R69, R80, R12 ;  /* 0x00000050450c7223 */ /* 0x000fe2000001000c */
[----:B------:R-:W-:Y:S01]  /*0fc0*/  FFMA.FTZ R9, R86, R10, R9 ;  /* 0x0000000a56097223 */ /* 0x000fe20000010009 */
[----:B------:R-:W-:Y:S02]  /*0fd0*/  HADD2.F32 R87, -RZ, R87.H1_H1 ;  /* 0x30000057ff577230 */ /* 0x000fe40000004100 */
[----:B------:R-:W-:Y:S01]  /*0fe0*/  FMUL.FTZ R10, R65, R85 ;  /* 0x00000055410a7220 */ /* 0x000fe20000410000 */
[----:B------:R-:W-:Y:S01]  /*0ff0*/  FMUL.FTZ R88, R58, R13 ;  /* 0x0000000d3a587220 */ /* 0x000fe20000410000 */
[----:B------:R-:W-:Y:S01]  /*1000*/  FADD.FTZ R11, -R8, R11 ;  /* 0x0000000b080b7221 */ /* 0x000fe20000010100 */
[----:B------:R-:W-:Y:S01]  /*1010*/  FFMA.FTZ R12, R59, R81, R12 ;  /* 0x000000513b0c7223 */ /* 0x000fe2000001000c */
[----:B------:R-:W-:Y:S01]  /*1020*/  FMUL.FTZ R8, R69, R87 ;  /* 0x0000005745087220 */ /* 0x000fe20000410000 */
[----:B------:R-:W-:Y:S01]  /*1030*/  FFMA.FTZ R9, R88, R10, R9 ;  /* 0x0000000a58097223 */ /* 0x000fe20000010009 */
[----:B------:R-:W-:Y:S01]  /*1040*/  FMUL.FTZ R90, R58, R11 ;  /* 0x0000000b3a5a7220 */ /* 0x000fe20000410000 */
[----:B------:R-:W-:Y:S01]  /*1050*/  FADD.FTZ R13, RZ, R3 ;  /* 0x00000003ff0d7221 */ /* 0x000fe20000010000 */
[----:B------:R-:W-:Y:S01]  /*1060*/  FFMA.FTZ R11, R0, R3, RZ ;  /* 0x00000003000b7223 */ /* 0x000fe200000100ff */
[----:B------:R-:W-:Y:S01]  /*1070*/  FFMA.FTZ R12, R61, R83, R12 ;  /* 0x000000533d0c7223 */ /* 0x000fe2000001000c */
[----:B------:R-:W-:Y:S01]  /*1080*/  SHF.L.U32 R10, R39, 0x1, RZ ;  /* 0x00000001270a7819 */ /* 0x000fe200000006ff */
[----:B------:R-:W-:Y:S01]  /*1090*/  FFMA.FTZ R9, R90, R8, R9 ;  /* 0x000000085a097223 */ /* 0x000fe20000010009 */
[----:B------:R-:W-:Y:S01]  /*10a0*/  FADD.FTZ R13, R13, R60 ;  /* 0x0000003c0d0d7221 */ /* 0x000fe20000010000 */
[----:B------:R-:W-:Y:S01]  /*10b0*/  FFMA.FTZ R8, R62, R60, R11 ;  /* 0x0000003c3e087223 */ /* 0x000fe2000001000b */
[----:B------:R-:W-:Y:S01]  /*10c0*/  FFMA.FTZ R12, R65, R85, R12 ;  /* 0x00000055410c7223 */ /* 0x000fe2000001000c */
[----:B------:R-:W-:Y:S01]  /*10d0*/  LOP3.LUT R15, R10, 0x18, RZ, 0xc0, !PT ;  /* 0x000000180a0f7812 */ /* 0x000fe200078ec0ff */
[----:B------:R-:W-:Y:S01]  /*10e0*/  FADD.FTZ R10, R13, R74 ;  /* 0x0000004a0d0a7221 */ /* 0x000fe20000010000 */
[----:B------:R-:W-:Y:S01]  /*10f0*/  FFMA.FTZ R13, R75, R74, R8 ;  /* 0x0000004a4b0d7223 */ /* 0x000fe20000010008 */
[----:B------:R-:W-:Y:S01]  /*1100*/  FFMA.FTZ R8, R69, R87, R12 ;  /* 0x0000005745087223 */ /* 0x000fe2000001000c */
[----:B------:R-:W-:-:S04]  /*1110*/  UMOV UR5, 0x400 ;  /* 0x0000040000057882 */ /* 0x000fc80000000000 */
[----:B------:R1:W-:Y:S01]  /*1120*/  STS.64 [R43], R8 ;  /* 0x000000082b007388 */ /* 0x0003e20000000a00 */
[----:B0-----:R-:W-:Y:S01]  /*1130*/  ULEA UR8, UR7, UR5, 0x18 ;  /* 0x0000000507087291 */ /* 0x001fe2000f8ec03f */
[----:B------:R-:W-:Y:S01]  /*1140*/  FADD.FTZ R11, R10, R81 ;  /* 0x000000510a0b7221 */ /* 0x000fe20000010000 */
[----:B------:R-:W-:-:S04]  /*1150*/  LOP3.LUT R19, R15, 0x10, RZ, 0x3c, !PT ;  /* 0x000000100f137812 */ /* 0x000fc800078e3cff */
[----:B------:R-:W-:Y:S01]  /*1160*/  LEA R14, R39, UR8, 0x5 ;  /* 0x00000008270e7c11 */ /* 0x000fe2000f8e28ff */
[----:B------:R-:W-:Y:S01]  /*1170*/  FFMA.FTZ R10, R84, R81, R13 ;  /* 0x00000051540a7223 */ /* 0x000fe2000001000d */
[C---:B------:R-:W-:Y:S01]  /*1180*/  LOP3.LUT R23, R15.reuse, 0x18, RZ, 0x3c, !PT ;  /* 0x000000180f177812 */ /* 0x040fe200078e3cff */
[----:B------:R-:W-:Y:S01]  /*1190*/  FADD.FTZ R13, RZ, R63 ;  /* 0x0000003fff0d7221 */ /* 0x000fe20000010000 */
[----:B------:R-:W-:Y:S01]  /*11a0*/  LOP3.LUT R17, R15, 0x8, RZ, 0x3c, !PT ;  /* 0x000000080f117812 */ /* 0x000fe200078e3cff */
[C---:B------:R-:W-:Y:S01]  /*11b0*/  IMAD.IADD R18, R14.reuse, 0x1, R15 ;  /* 0x000000010e127824 */ /* 0x040fe200078e020f */
[----:B------:R-:W-:Y:S01]  /*11c0*/  BAR.SYNC.DEFER_BLOCKING 0x0 ;  /* 0x0000000000007b1d */ /* 0x000fe20000010000 */
[----:B------:R-:W-:Y:S01]  /*11d0*/  FADD.FTZ R15, RZ, R67 ;  /* 0x00000043ff0f7221 */ /* 0x000fe20000010000 */
[C---:B------:R-:W-:Y:S01]  /*11e0*/  IADD3 R25, R14.reuse, R19, RZ ;  /* 0x000000130e197210 */ /* 0x040fe20007ffe0ff */
[----:B------:R-:W-:Y:S02]  /*11f0*/  IMAD.IADD R26, R14, 0x1, R23 ;  /* 0x000000010e1a7824 */ /* 0x000fe400078e0217 */
[----:B------:R-:W-:Y:S01]  /*1200*/  FADD.FTZ R19, R13, R64 ;  /* 0x000000400d137221 */ /* 0x000fe20000010000 */
[----:B------:R-:W-:Y:S01]  /*1210*/  FADD.FTZ R23, R15, R68 ;  /* 0x000000440f177221 */ /* 0x000fe20000010000 */
[----:B------:R-:W-:Y:S01]  /*1220*/  FFMA.FTZ R13, R2, R63, RZ ;  /* 0x0000003f020d7223 */ /* 0x000fe200000100ff */
[----:B------:R-:W-:Y:S01]  /*1230*/  IADD3 R24, R14, R17, RZ ;  /* 0x000000110e187210 */ /* 0x000fe20007ffe0ff */
[----:B------:R-:W-:Y:S01]  /*1240*/  FFMA.FTZ R15, R4, R67, RZ ;  /* 0x00000043040f7223 */ /* 0x000fe200000100ff */
[----:B------:R-:W-:Y:S01]  /*1250*/  FADD.FTZ R17, RZ, R71 ;  /* 0x00000047ff117221 */ /* 0x000fe20000010000 */
[----:B-1----:R-:W-:Y:S01]  /*1260*/  FFMA.FTZ R8, R6, R71, RZ ;  /* 0x0000004706087223 */ /* 0x002fe200000100ff */
[----:B------:R-:W-:-:S02]  /*1270*/  FFMA.FTZ R12, R66, R64, R13 ;  /* 0x00000040420c7223 */ /* 0x000fc4000001000d */
[----:B------:R-:W-:Y:S01]  /*1280*/  FADD.FTZ R17, R17, R72 ;  /* 0x0000004811117221 */ /* 0x000fe20000010000 */
[----:B------:R-:W-:Y:S01]  /*1290*/  FFMA.FTZ R9, R73, R72, R8 ;  /* 0x0000004849097223 */ /* 0x000fe20000010008 */
[----:B------:R-:W-:Y:S01]  /*12a0*/  FADD.FTZ R14, R19, R76 ;  /* 0x0000004c130e7221 */ /* 0x000fe20000010000 */
[----:B------:R-:W-:Y:S01]  /*12b0*/  FFMA.FTZ R13, R77, R76, R12 ;  /* 0x0000004c4d0d7223 */ /* 0x000fe2000001000c */
[----:B------:R-:W-:Y:S01]  /*12c0*/  FADD.FTZ R16, R23, R78 ;  /* 0x0000004e17107221 */ /* 0x000fe20000010000 */
[----:B------:R-:W-:Y:S01]  /*12d0*/  FADD.FTZ R8, R17, R80 ;  /* 0x0000005011087221 */ /* 0x000fe20000010000 */
[----:B------:R0:W-:Y:S01]  /*12e0*/  STS.64 [R18], R10 ;  /* 0x0000000a12007388 */ /* 0x0001e20000000a00 */
[----:B------:R-:W-:Y:S01]  /*12f0*/  FFMA.FTZ R9, R82, R80, R9 ;  /* 0x0000005052097223 */ /* 0x000fe20000010009 */
[----:B0-----:R-:W-:Y:S01]  /*1300*/  FFMA.FTZ R10, R70, R68, R15 ;  /* 0x00000044460a7223 */ /* 0x001fe2000001000f */
[----:B------:R-:W-:-:S03]  /*1310*/  FADD.FTZ R11, R14, R83 ;  /* 0x000000530e0b7221 */ /* 0x000fc60000010000 */
[----:B------:R-:W-:Y:S01]  /*1320*/  FFMA.FTZ R19, R79, R78, R10 ;  /* 0x0000004e4f137223 */ /* 0x000fe2000001000a */
[----:B------:R-:W-:Y:S01]  /*1330*/  FFMA.FTZ R10, R86, R83, R13 ;  /* 0x00000053560a7223 */ /* 0x000fe2000001000d */
[----:B------:R-:W-:Y:S01]  /*1340*/  FADD.FTZ R15, R16, R85 ;  /* 0x00000055100f7221 */ /* 0x000fe20000010000 */
[----:B------:R-:W-:Y:S01]  /*1350*/  FFMA.FTZ R18, R90, R87, R9 ;  /* 0x000000575a127223 */ /* 0x000fe20000010009 */
[----:B------:R-:W-:Y:S01]  /*1360*/  FFMA.FTZ R14, R88, R85, R19 ;  /* 0x00000055580e7223 */ /* 0x000fe20000010013 */
[----:B------:R-:W-:Y:S01]  /*1370*/  FADD.FTZ R19, R8, R87 ;  /* 0x0000005708137221 */ /* 0x000fe20000010000 */
[----:B------:R-:W-:Y:S04]  /*1380*/  STS.64 [R24], R10 ;  /* 0x0000000a18007388 */ /* 0x000fe80000000a00 */
[----:B------:R0:W-:Y:S04]  /*1390*/  STS.64 [R25], R14 ;  /* 0x0000000e19007388 */ /* 0x0001e80000000a00 */
[----:B------:R1:W-:Y:S01]  /*13a0*/  STS.64 [R26], R18 ;  /* 0x000000121a007388 */ /* 0x0003e20000000a00 */
[----:B------:R-:W-:Y:S01]  /*13b0*/  LEA R91, R89, UR8, 0x5 ;  /* 0x00000008595b7c11 */ /* 0x000fe2000f8e28ff */
[----:B------:R-:W-:-:S03]  /*13c0*/  ULDC.64 UR8, c[0x0][0x260] ;  /* 0x0000980000087ab9 */ /* 0x000fc60000000a00 */
[-C--:B------:R-:W-:Y:S01]  /*13d0*/  LEA R8, R44, R91.reuse, 0x3 ;  /* 0x0000005b2c087211 */ /* 0x080fe200078e18ff */
[----:B------:R-:W-:Y:S01]  /*13e0*/  BAR.SYNC.DEFER_BLOCKING 0x0 ;  /* 0x0000000000007b1d */ /* 0x000fe20000010000 */
[----:B------:R-:W-:Y:S01]  /*13f0*/  IMAD R12, R46, 0x8, R91 ;  /* 0x000000082e0c7824 */ /* 0x000fe200078e025b */
[----:B------:R-:W-:Y:S02]  /*1400*/  LEA R23, R45, R91, 0x3 ;  /* 0x0000005b2d177211 */ /* 0x000fe400078e18ff */
[----:B------:R-:W-:Y:S02]  /*1410*/  IADD3 R16, P0, R20, R39, RZ ;  /* 0x0000002714107210 */ /* 0x000fe40007f1e0ff */
[----:B------:R-:W-:Y:S01]  /*1420*/  SHF.L.U32 R27, R22, 0x4, RZ ;  /* 0x00000004161b7819 */ /* 0x000fe200000006ff */
[----:B------:R-:W2:Y:S04]  /*1430*/  LDS.64 R8, [R8] ;  /* 0x0000000008087984 */ /* 0x000ea80000000a00 */
[----:B------:R1:W3:Y:S04]  /*1440*/  LDS.64 R10, [R23+0xa00] ;  /* 0x000a0000170a7984 */ /* 0x0002e80000000a00 */
[----:B------:R-:W4:Y:S01]  /*1450*/  LDS.64 R12, [R12+0x1400] ;  /* 0x001400000c0c7984 */ /* 0x000f220000000a00 */
[----:B------:R-:W-:-:S02]  /*1460*/  LEA.HI.X.SX32 R17, R39, RZ, 0x1, P0 ;  /* 0x000000ff27117211 */ /* 0x000fc400000f0eff */
[----:B0-----:R-:W-:Y:S02]  /*1470*/  LOP3.LUT R15, R27, 0xf, R38, 0xf8, !PT ;  /* 0x0000000f1b0f7812 */ /* 0x001fe400078ef826 */
[----:B------:R-:W-:-:S03]  /*1480*/  ISETP.GT.U32.AND P0, PT, R39, 0xf, PT ;  /* 0x0000000f2700780c */ /* 0x000fc60003f04070 */
[----:B------:R-:W-:-:S04]  /*1490*/  IMAD.WIDE.U32 R16, R15, 0xa00, R16 ;  /* 0x00000a000f107825 */ /* 0x000fc800078e0010 */
[----:B------:R-:W-:Y:S01]  /*14a0*/  IMAD R15, R21, 0xa00, RZ ;  /* 0x00000a00150f7824 */ /* 0x000fe200078e02ff */
[----:B------:R-:W-:-:S04]  /*14b0*/  LEA R14, P1, R16, UR8, 0x3 ;  /* 0x00000008100e7c11 */ /* 0x000fc8000f8218ff */
[----:B------:R-:W-:Y:S01]  /*14c0*/  IADD3 R15, R17, R15, RZ ;  /* 0x0000000f110f7210 */ /* 0x000fe20007ffe0ff */
[----:B------:R-:W-:-:S03]  /*14d0*/  IMAD R91, R47, 0x8, R91 ;  /* 0x000000082f5b7824 */ /* 0x000fc600078e025b */
[----:B------:R-:W-:Y:S01]  /*14e0*/  LEA.HI.X R15, R16, UR9, R15, 0x3, P1 ;  /* 0x00000009100f7c11 */ /* 0x000fe200088f1c0f */
[----:B-1----:R-:W-:Y:S06]  /*14f0*/  @P0 BRA `(.L_x_1871) ;  /* 0x0000000800e40947 */ /* 0x002fec0003800000 */
[----:B------:R-:W-:Y:S02]  /*1500*/  SHF.L.U32 R16, R40, 0x2, RZ ;  /* 0x0000000228107819 */ /* 0x000fe400000006ff */
[C---:B------:R-:W-:Y:S02]  /*1510*/  SHF.L.U32 R92, R39.reuse, 0x3, RZ ;  /* 0x00000003275c7819 */ /* 0x040fe400000006ff */
        /* <DEDUP_REMOVED lines=15> */
[C---:B------:R-:W-:Y:S01]  /*1610*/  IADD3 R17, R30.reuse, 0x10, RZ ;  /* 0x000000101e117810 */ /* 0x040fe20007ffe0ff */
[----:B------:R-:W-:Y:S01]  /*1620*/  VIADD R93, R30, 0x3c ;  /* 0x0000003c1e5d7836 */ /* 0x000fe20000000000 */
[----:B------:R-:W-:-:S02]  /*1630*/  SHF.R.S32.HI R16, RZ, 0x1f, R21 ;  /* 0x0000001fff107819 */ /* 0x000fc40000011415 */
[----:B------:R-:W-:Y:S02]  /*1640*/  SHF.R.S32.HI R22, RZ, 0x1f, R17 ;  /* 0x0000001fff167819 */ /* 0x000fe40000011411 */
[----:B------:R-:W-:Y:S02]  /*1650*/  SHF.R.S32.HI R20, RZ, 0x1f, R19 ;  /* 0x0000001fff147819 */ /* 0x000fe40000011413 */
[----:B------:R-:W-:Y:S02]  /*1660*/  LEA.HI R21, R16, R21, RZ, 0x2 ;  /* 0x0000001510157211 */ /* 0x000fe400078f10ff */
[----:B------:R-:W-:Y:S02]  /*1670*/  SHF.R.S32.HI R16, RZ, 0x1f, R23 ;  /* 0x0000001fff107819 */ /* 0x000fe40000011417 */
[----:B------:R-:W-:Y:S02]  /*1680*/  LEA.HI R22, R22, R17, RZ, 0x2 ;  /* 0x0000001116167211 */ /* 0x000fe400078f10ff */
[----:B------:R-:W-:-:S02]  /*1690*/  IADD3 R33, R30, 0x1c, RZ ;  /* 0x0000001c1e217810 */ /* 0x000fc40007ffe0ff */
[----:B------:R-:W-:Y:S01]  /*16a0*/  LEA.HI R20, R20, R19, RZ, 0x2 ;  /* 0x0000001314147211 */ /* 0x000fe200078f10ff */
[----:B------:R-:W-:Y:S01]  /*16b0*/  VIADD R19, R30, 0x14 ;  /* 0x000000141e137836 */ /* 0x000fe20000000000 */
[----:B------:R-:W-:Y:S02]  /*16c0*/  SHF.R.S32.HI R17, RZ, 0x1f, R30 ;  /* 0x0000001fff117819 */ /* 0x000fe4000001141e */
[----:B------:R-:W-:Y:S02]  /*16d0*/  LEA.HI R28, R16, R23, RZ, 0x2 ;  /* 0x00000017101c7211 */ /* 0x000fe400078f10ff */
[----:B------:R-:W-:Y:S02]  /*16e0*/  SHF.R.S32.HI R16, RZ, 0x1f, R33 ;  /* 0x0000001fff107819 */ /* 0x000fe40000011421 */
[----:B------:R-:W-:Y:S02]  /*16f0*/  LEA.HI R17, R17, R30, RZ, 0x2 ;  /* 0x0000001e11117211 */ /* 0x000fe400078f10ff */
[----:B------:R-:W-:-:S02]  /*1700*/  SHF.R.S32.HI R24, RZ, 0x1f, R19 ;  /* 0x0000001fff187819 */ /* 0x000fc40000011413 */
[----:B------:R-:W-:Y:S02]  /*1710*/  LEA.HI R33, R16, R33, RZ, 0x2 ;  /* 0x0000002110217211 */ /* 0x000fe400078f10ff */
[----:B------:R-:W-:Y:S02]  /*1720*/  SHF.R.S32.HI R16, RZ, 0x2, R17 ;  /* 0x00000002ff107819 */ /* 0x000fe40000011411 */
[----:B------:R-:W-:Y:S02]  /*1730*/  LEA.HI R25, R24, R19, RZ, 0x2 ;  /* 0x0000001318197211 */ /* 0x000fe400078f10ff */
[----:B------:R-:W-:Y:S01]  /*1740*/  SHF.R.S32.HI R19, RZ, 0x1f, R32 ;  /* 0x0000001fff137819 */ /* 0x000fe20000011420 */
[----:B------:R-:W-:Y:S01]  /*1750*/  IMAD R17, R16, 0x28, R41 ;  /* 0x0000002810117824 */ /* 0x000fe200078e0229 */
[----:B------:R-:W-:Y:S02]  /*1760*/  SHF.R.S32.HI R18, RZ, 0x2, R18 ;  /* 0x00000002ff127819 */ /* 0x000fe40000011412 */
[----:B------:R-:W-:-:S02]  /*1770*/  IADD3 R31, R30, 0x24, RZ ;  /* 0x000000241e1f7810 */ /* 0x000fc40007ffe0ff */
[----:B------:R-:W-:Y:S01]  /*1780*/  LEA.HI R32, R19, R32, RZ, 0x2 ;  /* 0x0000002013207211 */ /* 0x000fe200078f10ff */
[----:B------:R-:W-:Y:S01]  /*1790*/  IMAD R19, R18, 0x28, R41 ;  /* 0x0000002812137824 */ /* 0x000fe200078e0229 */
[----:B------:R-:W-:Y:S02]  /*17a0*/  SHF.R.S32.HI R20, RZ, 0x2, R20 ;  /* 0x00000002ff147819 */ /* 0x000fe40000011414 */
[----:B------:R-:W-:Y:S02]  /*17b0*/  SHF.R.S32.HI R24, RZ, 0x1f, R31 ;  /* 0x0000001fff187819 */ /* 0x000fe4000001141f */
[----:B------:R-:W-:Y:S02]  /*17c0*/  IADD3 R17, R17, R92, RZ ;  /* 0x0000005c11117210 */ /* 0x000fe40007ffe0ff */
[----:B------:R-:W-:Y:S01]  /*17d0*/  SHF.R.S32.HI R16, RZ, 0x2, R21 ;  /* 0x00000002ff107819 */ /* 0x000fe20000011415 */
[----:B------:R-:W-:Y:S01]  /*17e0*/  IMAD R21, R20, 0x28, R41 ;  /* 0x0000002814157824 */ /* 0x000fe200078e0229 */
[----:B------:R-:W-:-:S02]  /*17f0*/  IADD3 R20, R92, R19, RZ ;  /* 0x000000135c147210 */ /* 0x000fc40007ffe0ff */
[----:B------:R-:W-:Y:S01]  /*1800*/  LEA.HI R31, R24, R31, RZ, 0x2 ;  /* 0x0000001f181f7211 */ /* 0x000fe200078f10ff */
[----:B------:R0:W1:Y:S01]  /*1810*/  LDS.64 R18, [R17] ;  /* 0x0000000011127984 */ /* 0x0000620000000a00 */
[----:B------:R-:W-:Y:S01]  /*1820*/  SHF.R.S32.HI R24, RZ, 0x2, R22 ;  /* 0x00000002ff187819 */ /* 0x000fe20000011416 */
[----:B------:R-:W-:Y:S01]  /*1830*/  IMAD R23, R16, 0x28, R41 ;  /* 0x0000002810177824 */ /* 0x000fe200078e0229 */
[----:B------:R-:W-:Y:S01]  /*1840*/  SHF.R.S32.HI R27, RZ, 0x1f, R36 ;  /* 0x0000001fff1b7819 */ /* 0x000fe20000011424 */
[----:B------:R-:W-:Y:S01]  /*1850*/  IMAD.IADD R22, R92, 0x1, R21 ;  /* 0x000000015c167824 */ /* 0x000fe200078e0215 */
[----:B------:R-:W-:Y:S01]  /*1860*/  SHF.R.S32.HI R16, RZ, 0x2, R25 ;  /* 0x00000002ff107819 */ /* 0x000fe20000011419 */
[----:B------:R-:W5:Y:S01]  /*1870*/  LDS.64 R20, [R20] ;  /* 0x0000000014147984 */ /* 0x000f620000000a00 */
[--C-:B------:R-:W-:Y:S01]  /*1880*/  IMAD R25, R24, 0x28, R41.reuse ;  /* 0x0000002818197824 */ /* 0x100fe200078e0229 */
[----:B------:R-:W-:Y:S02]  /*1890*/  IADD3 R24, R92, R23, RZ ;  /* 0x000000175c187210 */ /* 0x000fe40007ffe0ff */
[----:B------:R-:W2:Y:S01]  /*18a0*/  LDS.64 R22, [R22] ;  /* 0x0000000016167984 */ /* 0x000ea20000000a00 */
[----:B------:R-:W-:Y:S01]  /*18b0*/  LEA.HI R36, R27, R36, RZ, 0x2 ;  /* 0x000000241b247211 */ /* 0x000fe200078f10ff */
[----:B------:R-:W-:Y:S01]  /*18c0*/  IMAD R27, R16, 0x28, R41 ;  /* 0x00000028101b7824 */ /* 0x000fe200078e0229 */
[----:B------:R-:W-:-:S02]  /*18d0*/  IADD3 R26, R92, R25, RZ ;  /* 0x000000195c1a7210 */ /* 0x000fc40007ffe0ff */
[----:B------:R-:W3:Y:S01]  /*18e0*/  LDS.64 R24, [R24] ;  /* 0x0000000018187984 */ /* 0x000ee20000000a00 */
[----:B------:R-:W-:Y:S02]  /*18f0*/  SHF.R.S32.HI R16, RZ, 0x2, R28 ;  /* 0x00000002ff107819 */ /* 0x000fe4000001141c */
[----:B------:R-:W-:Y:S02]  /*1900*/  IADD3 R28, R92, R27, RZ ;  /* 0x0000001b5c1c7210 */ /* 0x000fe40007ffe0ff */
[----:B------:R-:W4:Y:S01]  /*1910*/  LDS.64 R26, [R26] ;  /* 0x000000001a1a7984 */ /* 0x000f220000000a00 */
[----:B------:R-:W-:Y:S01]  /*1920*/  IADD3 R96, R30, 0x30, RZ ;  /* 0x000000301e607810 */ /* 0x000fe20007ffe0ff */
[----:B0-----:R-:W-:Y:S01]  /*1930*/  IMAD R17, R16, 0x28, R41 ;  /* 0x0000002810117824 */ /* 0x001fe200078e0229 */
[----:B------:R-:W-:Y:S01]  /*1940*/  IADD3 R95, R30, 0x38, RZ ;  /* 0x000000381e5f7810 */ /* 0x000fe20007ffe0ff */
[----:B------:R-:W0:Y:S01]  /*1950*/  LDS.64 R28, [R28] ;  /* 0x000000001c1c7984 */ /* 0x000e220000000a00 */
[----:B------:R-:W-:-:S02]  /*1960*/  SHF.R.S32.HI R37, RZ, 0x1f, R96 ;  /* 0x0000001fff257819 */ /* 0x000fc40000011460 */
[----:B------:R-:W-:Y:S02]  /*1970*/  IADD3 R17, R92, R17, RZ ;  /* 0x000000115c117210 */ /* 0x000fe40007ffe0ff */
[----:B------:R-:W-:Y:S02]  /*1980*/  SHF.R.S32.HI R35, RZ, 0x1f, R98 ;  /* 0x0000001fff237819 */ /* 0x000fe40000011462 */
[----:B------:R-:W-:Y:S02]  /*1990*/  LEA.HI R96, R37, R96, RZ, 0x2 ;  /* 0x0000006025607211 */ /* 0x000fe400078f10ff */
[----:B------:R-:W-:Y:S01]  /*19a0*/  SHF.R.S32.HI R34, RZ, 0x1f, R95 ;  /* 0x0000001fff227819 */ /* 0x000fe2000001145f */
[----:B------:R-:W0:Y:S01]  /*19b0*/  LDS.64 R16, [R17] ;  /* 0x0000000011107984 */ /* 0x000e220000000a00 */
[----:B------:R-:W-:Y:S02]  /*19c0*/  IADD3 R97, R30, 0x44, RZ ;  /* 0x000000441e617810 */ /* 0x000fe40007ffe0ff */
[----:B------:R-:W-:-:S02]  /*19d0*/  LEA.HI R98, R35, R98, RZ, 0x2 ;  /* 0x0000006223627211 */ /* 0x000fc400078f10ff */
[----:B------:R-:W-:Y:S01]  /*19e0*/  LEA.HI R95, R34, R95, RZ, 0x2 ;  /* 0x0000005f225f7211 */ /* 0x000fe200078f10ff */
[----:B-1----:R-:W-:Y:S01]  /*19f0*/  FADD.FTZ R37, RZ, R18 ;  /* 0x00000012ff257221 */ /* 0x002fe20000010000 */
[----:B------:R-:W-:Y:S01]  /*1a00*/  SHF.R.S32.HI R35, RZ, 0x1f, R94 ;  /* 0x0000001fff237819 */ /* 0x000fe2000001145e */
[----:B------:R-:W-:Y:S01]  /*1a10*/  FADD.FTZ R18, RZ, R19 ;  /* 0x00000013ff127221 */ /* 0x000fe20000010000 */
[----:B------:R-:W-:Y:S02]  /*1a20*/  SHF.R.S32.HI R34, RZ, 0x1f, R97 ;  /* 0x0000001fff227819 */ /* 0x000fe40000011461 */
[----:B------:R-:W-:Y:S01]  /*1a30*/  LEA.HI R94, R35, R94, RZ, 0x2 ;  /* 0x0000005e235e7211 */ /* 0x000fe200078f10ff */
[----:B-----5:R-:W-:Y:S01]  /*1a40*/  FADD.FTZ R37, R37, R20 ;  /* 0x0000001425257221 */ /* 0x020fe20000010000 */
[----:B------:R-:W-:Y:S01]  /*1a50*/  SHF.R.S32.HI R20, RZ, 0x1f, R99 ;  /* 0x0000001fff147819 */ /* 0x000fe20000011463 */
[----:B------:R-:W-:Y:S01]  /*1a60*/  FADD.FTZ R18, R18, R21 ;  /* 0x0000001512127221 */ /* 0x000fe20000010000 */
[----:B------:R-:W-:Y:S01]  /*1a70*/  LEA.HI R34, R34, R97, RZ, 0x2 ;  /* 0x0000006122227211 */ /* 0x000fe200078f10ff */
[----:B--2---:R-:W-:Y:S01]  /*1a80*/  FADD.FTZ R37, R37, R22 ;  /* 0x0000001625257221 */ /* 0x004fe20000010000 */
[----:B------:R-:W-:Y:S01]  /*1a90*/  IADD3 R35, R30, 0x40, RZ ;  /* 0x000000401e237810 */ /* 0x000fe20007ffe0ff */
[----:B------:R-:W-:Y:S01]  /*1aa0*/  FADD.FTZ R18, R18, R23 ;  /* 0x0000001712127221 */ /* 0x000fe20000010000 */
[----:B------:R-:W-:-:S02]  /*1ab0*/  IADD3 R97, R30, 0x4c, RZ ;  /* 0x0000004c1e617810 */ /* 0x000fc40007ffe0ff */
[----:B------:R-:W-:Y:S01]  /*1ac0*/  LEA.HI R30, R20, R99, RZ, 0x2 ;  /* 0x00000063141e7211 */ /* 0x000fe200078f10ff */
[----:B---3--:R-:W-:Y:S01]  /*1ad0*/  FADD.FTZ R37, R37, R24 ;  /* 0x0000001825257221 */ /* 0x008fe20000010000 */
[----:B------:R-:W-:Y:S01]  /*1ae0*/  SHF.R.S32.HI R20, RZ, 0x2, R33 ;  /* 0x00000002ff147819 */ /* 0x000fe20000011421 */
[----:B------:R-:W-:Y:S01]  /*1af0*/  FADD.FTZ R18, R18, R25 ;  /* 0x0000001912127221 */ /* 0x000fe20000010000 */
[----:B------:R-:W-:Y:S01]  /*1b00*/  SHF.R.S32.HI R32, RZ, 0x2, R32 ;  /* 0x00000002ff207819 */ /* 0x000fe20000011420 */
[----:B----4-:R-:W-:Y:S01]  /*1b10*/  FADD.FTZ R37, R37, R26 ;  /* 0x0000001a25257221 */ /* 0x010fe20000010000 */
[----:B------:R-:W-:Y:S01]  /*1b20*/  SHF.R.S32.HI R100, RZ, 0x1f, R93 ;  /* 0x0000001fff647819 */ /* 0x000fe2000001145d */
[----:B------:R-:W-:Y:S02]  /*1b30*/  IMAD R19, R20, 0x28, R41 ;  /* 0x0000002814137824 */ /* 0x000fe400078e0229 */
[----:B------:R-:W-:Y:S01]  /*1b40*/  FADD.FTZ R18, R18, R27 ;  /* 0x0000001b12127221 */ /* 0x000fe20000010000 */
[----:B0-----:R-:W-:Y:S01]  /*1b50*/  FADD.FTZ R99, R37, R28 ;  /* 0x0000001c25637221 */ /* 0x001fe20000010000 */
        /* <DEDUP_REMOVED lines=83> */
.L_x_1871:
[----:B------:R-:W-:Y:S05]  /*2090*/  BSYNC B0 ;  /* 0x0000000000007941 */ /* 0x000fea0003800000 */
.L_x_1870:
[----:B------:R-:W-:Y:S01]  /*20a0*/  LDS.64 R16, [R91+0x1e00] ;  /* 0x001e00005b107984 */ /* 0x000fe20000000a00 */
[----:B------:R-:W-:Y:S01]  /*20b0*/  LOP3.LUT P1, RZ, R39, 0xfffffff3, RZ, 0xc0, !PT ;  /* 0xfffffff327ff7812 */ /* 0x000fe2000782c0ff */
[----:B------:R-:W-:Y:S02]  /*20c0*/  BSSY B0, `(.L_x_1872) ;  /* 0x0000021000007945 */ /* 0x000fe40003800000 */
[----:B------:R-:W0:Y:S04]  /*20d0*/  SHFL.BFLY PT, R18, R33, 0x2, 0x1f ;  /* 0x0c401f0021127f89 */ /* 0x000e2800000e0000 */
[----:B------:R-:W1:Y:S01]  /*20e0*/  SHFL.BFLY PT, R19, R32, 0x2, 0x1f ;  /* 0x0c401f0020137f89 */ /* 0x000e6200000e0000 */
[----:B0-----:R-:W-:Y:S01]  /*20f0*/  FADD.FTZ R20, R18, R33 ;  /* 0x0000002112147221 */ /* 0x001fe20000010000 */
[----:B--2---:R-:W-:Y:S01]  /*2100*/  FADD.FTZ R18, RZ, R9 ;  /* 0x00000009ff127221 */ /* 0x004fe20000010000 */
[----:B------:R-:W-:Y:S01]  /*2110*/  FADD.FTZ R9, RZ, R8 ;  /* 0x00000008ff097221 */ /* 0x000fe20000010000 */
[----:B-1----:R-:W-:-:S02]  /*2120*/  FADD.FTZ R19, R19, R32 ;  /* 0x0000002013137221 */ /* 0x002fc40000010000 */
[----:B---3--:R-:W-:Y:S01]  /*2130*/  FADD.FTZ R18, R18, R11 ;  /* 0x0000000b12127221 */ /* 0x008fe20000010000 */
[----:B------:R-:W-:Y:S01]  /*2140*/  FADD.FTZ R9, R9, R10 ;  /* 0x0000000a09097221 */ /* 0x000fe20000010000 */
[----:B------:R-:W0:Y:S02]  /*2150*/  SHFL.BFLY PT, R21, R20, 0x1, 0x1f ;  /* 0x0c201f0014157f89 */ /* 0x000e2400000e0000 */
[----:B----4-:R-:W-:Y:S01]  /*2160*/  FADD.FTZ R18, R18, R13 ;  /* 0x0000000d12127221 */ /* 0x010fe20000010000 */
[----:B------:R-:W-:Y:S01]  /*2170*/  FADD.FTZ R9, R9, R12 ;  /* 0x0000000c09097221 */ /* 0x000fe20000010000 */
[----:B------:R-:W1:Y:S01]  /*2180*/  SHFL.BFLY PT, R8, R19, 0x1, 0x1f ;  /* 0x0c201f0013087f89 */ /* 0x000e6200000e0000 */
[----:B------:R-:W-:Y:S01]  /*2190*/  IADD3 R12, P0, R40, 0x9, RZ ;  /* 0x00000009280c7810 */ /* 0x000fe20007f1e0ff */
[----:B------:R-:W-:Y:S01]  /*21a0*/  FADD.FTZ R17, R18, R17 ;  /* 0x0000001112117221 */ /* 0x000fe20000010000 */
[----:B------:R-:W-:-:S03]  /*21b0*/  FADD.FTZ R16, R9, R16 ;  /* 0x0000001009107221 */ /* 0x000fc60000010000 */
[----:B------:R-:W-:Y:S01]  /*21c0*/  IMAD.X R7, RZ, RZ, R7, P0 ;  /* 0x000000ffff077224 */ /* 0x000fe200000e0607 */
[----:B------:R-:W-:Y:S01]  /*21d0*/  ISETP.GE.U32.AND P0, PT, R12, UR12, PT ;  /* 0x0000000c0c007c0c */ /* 0x000fe2000bf06070 */
[----:B------:R2:W-:Y:S03]  /*21e0*/  STG.E.64 desc[UR10][R14.64+0x2400], R16 ;  /* 0x002400100e007986 */ /* 0x0005e6000c101b0a */
[----:B------:R-:W-:Y:S01]  /*21f0*/  ISETP.GE.AND.EX P0, PT, R7, UR6, PT, P0 ;  /* 0x0000000607007c0c */ /* 0x000fe2000bf06300 */
[----:B0-----:R-:W-:Y:S01]  /*2200*/  FADD.FTZ R9, R20, R21 ;  /* 0x0000001514097221 */ /* 0x001fe20000010000 */
[----:B-1----:R-:W-:Y:S01]  /*2210*/  FADD.FTZ R8, R19, R8 ;  /* 0x0000000813087221 */ /* 0x002fe20000010000 */
[----:B--2---:R-:W-:Y:S10]  /*2220*/  @P1 BRA `(.L_x_1873) ;  /* 0x0000000000281947 */ /* 0x004ff40003800000 */
        /* <DEDUP_REMOVED lines=10> */
.L_x_1873:
[----:B------:R-:W-:Y:S05]  /*22d0*/  BSYNC B0 ;  /* 0x0000000000007941 */ /* 0x000fea0003800000 */
.L_x_1872:
[----:B------:R-:W-:Y:S05]  /*22e0*/  @P0 BRA `(.L_x_1874) ;  /* 0x0000000000540947 */ /* 0x000fea0003800000 */
[----:B------:R-:W-:Y:S01]  /*22f0*/  BAR.SYNC.DEFER_BLOCKING 0x0 ;  /* 0x0000000000007b1d */ /* 0x000fe20000010000 */
[----:B------:R-:W-:-:S13]  /*2300*/  ISETP.NE.AND P0, PT, R39, RZ, PT ;  /* 0x000000ff2700720c */ /* 0x000fda0003f05270 */
[----:B------:R-:W-:Y:S05]  /*2310*/  @P0 BRA `(.L_x_1875) ;  /* 0x00000000003c0947 */ /* 0x000fea0003800000 */
        /* <DEDUP_REMOVED lines=9> */
.L_x_1876:
[----:B------:R-:W2:Y:S04]  /*23b0*/  LD.E.STRONG.GPU R10, desc[UR10][R8.64] ;  /* 0x0000000a080a7980 */ /* 0x000ea8000c10f900 */
[----:B--2---:R-:W-:Y:S01]  /*23c0*/  CCTL.IVALL ;  /* 0x00000000ff00798f */ /* 0x004fe20002000000 */
[----:B------:R-:W-:Y:S05]  /*23d0*/  YIELD ;  /* 0x0000000000007946 */ /* 0x000fea0003800000 */
[----:B-----5:R-:W-:-:S04]  /*23e0*/  LOP3.LUT R10, R10, R11, RZ, 0x3c, !PT ;  /* 0x0000000b0a0a7212 */ /* 0x020fc800078e3cff */
[----:B------:R-:W-:-:S13]  /*23f0*/  ISETP.GT.AND P0, PT, R10, -0x1, PT ;  /* 0xffffffff0a00780c */ /* 0x000fda0003f04270 */
[----:B------:R-:W-:Y:S05]  /*2400*/  @P0 BRA `(.L_x_1876) ;  /* 0xfffffffc00e80947 */ /* 0x000fea000383ffff */
.L_x_1875:
[----:B------:R-:W-:Y:S05]  /*2410*/  WARPSYNC.ALL ;  /* 0x0000000000007948 */ /* 0x000fea0003800000 */
[----:B------:R-:W-:Y:S06]  /*2420*/  BAR.SYNC.DEFER_BLOCKING 0x0 ;  /* 0x0000000000007b1d */ /* 0x000fec0000010000 */
[----:B------:R-:W-:Y:S05]  /*2430*/  BRA `(.L_x_1877) ;  /* 0x0000000000607947 */ /* 0x000fea0003800000 */
.L_x_1874:
[----:B------:R-:W-:Y:S01]  /*2440*/  BAR.SYNC.DEFER_BLOCKING 0x0 ;  /* 0x0000000000007b1d */ /* 0x000fe20000010000 */
[----:B------:R-:W-:-:S13]  /*2450*/  ISETP.NE.AND P0, PT, R39, RZ, PT ;  /* 0x000000ff2700720c */ /* 0x000fda0003f05270 */
[----:B------:R-:W-:Y:S05]  /*2460*/  @P0 BRA `(.L_x_1878) ;  /* 0x00000000004c0947 */ /* 0x000fea0003800000 */
[----:B------:R-:W-:Y:S01]  /*2470*/  ULDC.64 UR8, c[0x0][0x268] ;  /* 0x00009a0000087ab9 */ /* 0x000fe20000000a00 */
[----:B0-----:R-:W-:Y:S01]  /*2480*/  IADD3 R9, -R5, RZ, RZ ;  /* 0x000000ff05097210 */ /* 0x001fe20007ffe1ff */
[----:B------:R-:W-:Y:S01]  /*2490*/  UIADD3 UR8, UP0, UR8, 0x24, URZ ;  /* 0x0000002408087890 */ /* 0x000fe2000ff1e03f */
[----:B------:R-:W-:Y:S02]  /*24a0*/  IMAD.MOV.U32 R11, RZ, RZ, 0x7fffff71 ;  /* 0x7fffff71ff0b7424 */ /* 0x000fe400078e00ff */
        /* <DEDUP_REMOVED lines=9> */
.L_x_1879:
[----:B------:R-:W2:Y:S04]  /*2540*/  LD.E.STRONG.GPU R10, desc[UR10][R8.64] ;  /* 0x0000000a080a7980 */ /* 0x000ea8000c10f900 */
[----:B--2---:R-:W-:Y:S01]  /*2550*/  CCTL.IVALL ;  /* 0x00000000ff00798f */ /* 0x004fe20002000000 */
[----:B------:R-:W-:Y:S05]  /*2560*/  YIELD ;  /* 0x0000000000007946 */ /* 0x000fea0003800000 */
[----:B-----5:R-:W-:-:S04]  /*2570*/  LOP3.LUT R10, R10, R11, RZ, 0x3c, !PT ;  /* 0x0000000b0a0a7212 */ /* 0x020fc800078e3cff */
[----:B------:R-:W-:-:S13]  /*2580*/  ISETP.GT.AND P0, PT, R10, -0x1, PT ;  /* 0xffffffff0a00780c */ /* 0x000fda0003f04270 */
[----:B------:R-:W-:Y:S05]  /*2590*/  @P0 BRA `(.L_x_1879) ;  /* 0xfffffffc00e80947 */ /* 0x000fea000383ffff */
.L_x_1878:
[----:B------:R-:W-:Y:S05]  /*25a0*/  WARPSYNC.ALL ;  /* 0x0000000000007948 */ /* 0x000fea0003800000 */
[----:B------:R-:W-:Y:S06]  /*25b0*/  BAR.SYNC.DEFER_BLOCKING 0x0 ;  /* 0x0000000000007b1d */ /* 0x000fec0000010000 */
.L_x_1877:
[----:B------:R-:W-:Y:S01]  /*25c0*/  ISETP.GT.U32.AND P0, PT, R39, 0x3f, PT ;  /* 0x0000003f2700780c */ /* 0x000fe20003f04070 */
[----:B------:R-:W-:Y:S01]  /*25d0*/  UIADD3 UR5, UR5, 0x3480, URZ ;  /* 0x0000348005057890 */ /* 0x000fe2000fffe03f */
[----:B------:R-:W-:Y:S01]  /*25e0*/  SHF.L.U32 R17, R40, 0x2, RZ ;  /* 0x0000000228117819 */ /* 0x000fe200000006ff */
[----:B------:R-:W-:-:S10]  /*25f0*/  ULDC.64 UR8, c[0x0][0x210] ;  /* 0x0000840000087ab9 */ /* 0x000fd40000000a00 */
[----:B0-----:R-:W0:Y:S01]  /*2600*/  @!P0 LDC R10, c[0x0][0x10] ;  /* 0x00000400ff0a8b82 */ /* 0x001e220000000800 */
[C---:B------:R-:W-:Y:S02]  /*2610*/  @!P0 LOP3.LUT R11, R39.reuse, 0x7ffffff0, RZ, 0xc0, !PT ;  /* 0x7ffffff0270b8812 */ /* 0x040fe400078ec0ff */
[----:B------:R-:W-:-:S05]  /*2620*/  @!P0 LOP3.LUT R13, R39, 0xf, RZ, 0xc0, !PT ;  /* 0x0000000f270d8812 */ /* 0x000fca00078ec0ff */
[----:B------:R-:W1:Y:S01]  /*2630*/  @!P0 LDC.64 R8, c[0x0][0x260] ;  /* 0x00009800ff088b82 */ /* 0x000e620000000a00 */
[----:B0-----:R-:W-:-:S05]  /*2640*/  @!P0 IMAD R10, R10, UR4, R5 ;  /* 0x000000040a0a8c24 */ /* 0x001fca000f8e0205 */
[----:B------:R-:W-:-:S05]  /*2650*/  @!P0 LEA R10, R10, R11, 0x6 ;  /* 0x0000000b0a0a8211 */ /* 0x000fca00078e30ff */
[----:B------:R-:W-:-:S05]  /*2660*/  @!P0 IMAD.IADD R10, R10, 0x1, R13 ;  /* 0x000000010a0a8824 */ /* 0x000fca00078e020d */
[----:B------:R-:W-:-:S05]  /*2670*/  @!P0 SHF.L.U32 R11, R10, 0x1, RZ ;  /* 0x000000010a0b8819 */ /* 0x000fca00000006ff */
[----:B-1----:R-:W-:-:S06]  /*2680*/  @!P0 IMAD.WIDE.U32 R8, R11, 0x4, R8 ;  /* 0x000000040b088825 */ /* 0x002fcc00078e0008 */
[----:B------:R-:W2:Y:S01]  /*2690*/  @!P0 LDG.E.64 R8, desc[UR10][R8.64] ;  /* 0x0000000a08088981 */ /* 0x000ea2000c1e1b00 */
[----:B------:R-:W-:Y:S01]  /*26a0*/  CS2R R10, SRZ ;  /* 0x00000000000a7805 */ /* 0x000fe2000001ff00 */
[----:B------:R-:W-:Y:S01]  /*26b0*/  ULEA UR5, UR7, UR5, 0x18 ;  /* 0x0000000507057291 */ /* 0x000fe2000f8ec03f */
[----:B------:R-:W-:Y:S01]  /*26c0*/  LOP3.LUT R18, R17, 0x1c, RZ, 0xc0, !PT ;  /* 0x0000001c11127812 */ /* 0x000fe200078ec0ff */
[----:B------:R-:W-:Y:S01]  /*26d0*/  ULOP3.LUT UR4, UR4, 0x1, URZ, 0x3c, !UPT ;  /* 0x0000000104047892 */ /* 0x000fe2000f8e3c3f */
[----:B------:R-:W-:Y:S02]  /*26e0*/  IMAD.MOV.U32 R40, RZ, RZ, R12 ;  /* 0x000000ffff287224 */ /* 0x000fe400078e000c */
[----:B------:R-:W-:Y:S01]  /*26f0*/  IADD3 R49, -R18, R49, RZ ;  /* 0x0000003112317210 */ /* 0x000fe20007ffe1ff */
        /* <DEDUP_REMOVED lines=24> */
[----:B------:R-:W-:Y:S01]  /*2880*/  @!P0 STS.64 [R13+UR5], R8 ;  /* 0x000000080d008988 */ /* 0x000fe20008000a05 */
[----:B------:R-:W-:Y:S01]  /*2890*/  BAR.SYNC.DEFER_BLOCKING 0x0 ;  /* 0x0000000000007b1d */ /* 0x000fe20000010000 */
[----:B------:R-:W-:-:S04]  /*28a0*/  IADD3 R50, P0, R50, UR8, RZ ;  /* 0x0000000832327c10 */ /* 0x000fc8000ff1e0ff */
[----:B------:R-:W-:Y:S02]  /*28b0*/  IADD3.X R51, R51, UR9, RZ, P0, !PT ;  /* 0x0000000933337c10 */ /* 0x000fe400087fe4ff */
[----:B------:R-:W-:-:S04]  /*28c0*/  IADD3 R52, P0, R52, UR8, RZ ;  /* 0x0000000834347c10 */ /* 0x000fc8000ff1e0ff */
[----:B------:R-:W-:Y:S02]  /*28d0*/  IADD3.X R53, R53, UR9, RZ, P0, !PT ;  /* 0x0000000935357c10 */ /* 0x000fe400087fe4ff */
[----:B------:R-:W-:-:S04]  /*28e0*/  IADD3 R54, P0, R54, UR8, RZ ;  /* 0x0000000836367c10 */ /* 0x000fc8000ff1e0ff */
[----:B------:R-:W-:Y:S02]  /*28f0*/  IADD3.X R55, R55, UR9, RZ, P0, !PT ;  /* 0x0000000937377c10 */ /* 0x000fe400087fe4ff */
[----:B------:R-:W-:-:S04]  /*2900*/  IADD3 R56, P0, R56, UR8, RZ ;  /* 0x0000000838387c10 */ /* 0x000fc8000ff1e0ff */
[----:B------:R-:W-:Y:S01]  /*2910*/  IADD3.X R57, R57, UR9, RZ, P0, !PT ;  /* 0x0000000939397c10 */ /* 0x000fe200087fe4ff */
[----:B------:R-:W0:Y:S01]  /*2920*/  LDS.64 R10, [R10] ;  /* 0x000000000a0a7984 */ /* 0x000e220000000a00 */
[----:B------:R-:W-:-:S04]  /*2930*/  ISETP.GE.U32.AND P0, PT, R12, UR12, PT ;  /* 0x0000000c0c007c0c */ /* 0x000fc8000bf06070 */
[----:B------:R-:W-:Y:S01]  /*2940*/  ISETP.GE.AND.EX P0, PT, R7, UR6, PT, P0 ;  /* 0x0000000607007c0c */ /* 0x000fe2000bf06300 */
[--C-:B0-----:R-:W-:Y:S01]  /*2950*/  FFMA.FTZ R67, R67, R65, -R10.reuse ;  /* 0x0000004143437223 */ /* 0x101fe2000001080a */
[--C-:B------:R-:W-:Y:S01]  /*2960*/  FFMA.FTZ R71, R71, R69, -R10.reuse ;  /* 0x0000004547477223 */ /* 0x100fe2000001080a */
[--C-:B------:R-:W-:Y:S01]  /*2970*/  FFMA.FTZ R3, R3, R59, -R10.reuse ;  /* 0x0000003b03037223 */ /* 0x100fe2000001080a */
[--C-:B------:R-:W-:Y:S01]  /*2980*/  FFMA.FTZ R63, R63, R61, -R10.reuse ;  /* 0x0000003d3f3f7223 */ /* 0x100fe2000001080a */
[-C--:B------:R-:W-:Y:S01]  /*2990*/  FFMA.FTZ R67, R4, -R11.reuse, R67 ;  /* 0x8000000b04437223 */ /* 0x080fe20000010043 */
[-C--:B------:R-:W-:Y:S01]  /*29a0*/  FFMA.FTZ R71, R6, -R11.reuse, R71 ;  /* 0x8000000b06477223 */ /* 0x080fe20000010047 */
[--C-:B------:R-:W-:Y:S01]  /*29b0*/  FFMA.FTZ R9, R65, R68, -R10.reuse ;  /* 0x0000004441097223 */ /* 0x100fe2000001080a */
[--C-:B------:R-:W-:Y:S01]  /*29c0*/  FFMA.FTZ R72, R69, R72, -R10.reuse ;  /* 0x0000004845487223 */ /* 0x100fe2000001080a */
[-C--:B------:R-:W-:Y:S01]  /*29d0*/  FFMA.FTZ R3, R0, -R11.reuse, R3 ;  /* 0x8000000b00037223 */ /* 0x080fe20000010003 */
[----:B------:R-:W-:Y:S01]  /*29e0*/  FFMA.FTZ R63, R2, -R11, R63 ;  /* 0x8000000b023f7223 */ /* 0x000fe2000001003f */
[--C-:B------:R-:W-:Y:S01]  /*29f0*/  FFMA.FTZ R15, R59, R60, -R10.reuse ;  /* 0x0000003c3b0f7223 */ /* 0x100fe2000001080a */
[--C-:B------:R-:W-:Y:S01]  /*2a00*/  FFMA.FTZ R17, R61, R64, -R10.reuse ;  /* 0x000000403d117223 */ /* 0x100fe2000001080a */
[C---:B------:R-:W-:Y:S01]  /*2a10*/  FMUL.FTZ R67, R58.reuse, R67 ;  /* 0x000000433a437220 */ /* 0x040fe20000410000 */
[----:B------:R-:W-:Y:S01]  /*2a20*/  FMUL.FTZ R2, R58, R71 ;  /* 0x000000473a027220 */ /* 0x000fe20000410000 */
[--C-:B------:R-:W-:Y:S01]  /*2a30*/  FFMA.FTZ R74, R59, R74, -R10.reuse ;  /* 0x0000004a3b4a7223 */ /* 0x100fe2000001080a */
[--C-:B------:R-:W-:Y:S01]  /*2a40*/  FFMA.FTZ R76, R61, R76, -R10.reuse ;  /* 0x0000004c3d4c7223 */ /* 0x100fe2000001080a */
[----:B------:R-:W-:Y:S01]  /*2a50*/  FFMA.FTZ R78, R65, R78, -R10 ;  /* 0x0000004e414e7223 */ /* 0x000fe2000001080a */
[-C--:B------:R-:W-:Y:S01]  /*2a60*/  FFMA.FTZ R9, R70, -R11.reuse, R9 ;  /* 0x8000000b46097223 */ /* 0x080fe20000010009 */
[----:B------:R-:W-:Y:S01]  /*2a70*/  FFMA.FTZ R73, R73, -R11, R72 ;  /* 0x8000000b49497223 */ /* 0x000fe20000010048 */
[C---:B------:R-:W-:Y:S01]  /*2a80*/  FMUL.FTZ R3, R58.reuse, R3 ;  /* 0x000000033a037220 */ /* 0x040fe20000410000 */
[----:B------:R-:W-:Y:S01]  /*2a90*/  FMUL.FTZ R0, R58, R63 ;  /* 0x0000003f3a007220 */ /* 0x000fe20000410000 */
[--C-:B------:R-:W-:Y:S01]  /*2aa0*/  FFMA.FTZ R59, R59, R81, -R10.reuse ;  /* 0x000000513b3b7223 */ /* 0x100fe2000001080a */
[--C-:B------:R-:W-:Y:S01]  /*2ab0*/  FFMA.FTZ R61, R61, R83, -R10.reuse ;  /* 0x000000533d3d7223 */ /* 0x100fe2000001080a */
[--C-:B------:R-:W-:Y:S01]  /*2ac0*/  FFMA.FTZ R65, R65, R85, -R10.reuse ;  /* 0x0000005541417223 */ /* 0x100fe2000001080a */
[C-C-:B------:R-:W-:Y:S01]  /*2ad0*/  FFMA.FTZ R13, R69.reuse, R80, -R10.reuse ;  /* 0x00000050450d7223 */ /* 0x140fe2000001080a */
[----:B------:R-:W-:Y:S01]  /*2ae0*/  FFMA.FTZ R69, R69, R87, -R10 ;  /* 0x0000005745457223 */ /* 0x000fe2000001080a */
[-C--:B------:R-:W-:Y:S01]  /*2af0*/  FFMA.FTZ R15, R62, -R11.reuse, R15 ;  /* 0x8000000b3e0f7223 */ /* 0x080fe2000001000f */
[----:B------:R-:W-:Y:S01]  /*2b00*/  FFMA.FTZ R17, R66, -R11, R17 ;  /* 0x8000000b42117223 */ /* 0x000fe20000010011 */
[----:B------:R-:W-:Y:S01]  /*2b10*/  F2FP.F16.F32.PACK_AB R67, R2, R67 ;  /* 0x000000430243723e */ /* 0x000fe200000000ff */
[C---:B------:R-:W-:Y:S01]  /*2b20*/  FMUL.FTZ R9, R58.reuse, R9 ;  /* 0x000000093a097220 */ /* 0x040fe20000410000 */
        /* <DEDUP_REMOVED lines=8> */
[----:B------:R-:W-:Y:S01]  /*2bb0*/  F2FP.F16.F32.PACK_AB R3, R0, R3 ;  /* 0x000000030003723e */ /* 0x000fe200000000ff */
[----:B------:R-:W-:Y:S01]  /*2bc0*/  FFMA.FTZ R69, R90, -R11, R69 ;  /* 0x8000000b5a457223 */ /* 0x000fe20000010045 */
        /* <DEDUP_REMOVED lines=9> */
[----:B------:R-:W-:Y:S01]  /*2c60*/  F2FP.F16.F32.PACK_AB R9, R2, R9 ;  /* 0x000000090209723e */ /* 0x000fe200000000ff */
[----:B------:R-:W-:Y:S01]  /*2c70*/  FMUL.FTZ R58, R58, R69 ;  /* 0x000000453a3a7220 */ /* 0x000fe20000410000 */
[----:B------:R-:W-:Y:S01]  /*2c80*/  F2FP.F16.F32.PACK_AB R15, R0, R15 ;  /* 0x0000000f000f723e */ /* 0x000fe200000000ff */
[----:B------:R-:W-:Y:S01]  /*2c90*/  STG.E.U16 desc[UR10][R50.64], R3 ;  /* 0x0000000332007986 */ /* 0x000fe2000c10150a */
[----:B------:R-:W-:-:S02]  /*2ca0*/  PRMT R25, R3, 0x7632, R25 ;  /* 0x0000763203197816 */ /* 0x000fc40000000019 */
[----:B------:R-:W-:Y:S01]  /*2cb0*/  PRMT R0, R67, 0x7632, R0 ;  /* 0x0000763243007816 */ /* 0x000fe20000000000 */
[----:B------:R-:W-:Y:S01]  /*2cc0*/  STG.E.U16 desc[UR10][R50.64+0x4], R67 ;  /* 0x0000044332007986 */ /* 0x000fe2000c10150a */
[----:B------:R-:W-:Y:S02]  /*2cd0*/  PRMT R2, R9, 0x7632, R2 ;  /* 0x0000763209027816 */ /* 0x000fe40000000002 */
[----:B------:R-:W-:Y:S01]  /*2ce0*/  F2FP.F16.F32.PACK_AB R75, R4, R75 ;  /* 0x0000004b044b723e */ /* 0x000fe200000000ff */
[----:B------:R-:W-:Y:S01]  /*2cf0*/  STG.E.U16 desc[UR10][R50.64+0x2], R25 ;  /* 0x0000021932007986 */ /* 0x000fe2000c10150a */
[----:B------:R-:W-:Y:S02]  /*2d00*/  F2FP.F16.F32.PACK_AB R79, R6, R79 ;  /* 0x0000004f064f723e */ /* 0x000fe400000000ff */
[----:B------:R-:W-:Y:S01]  /*2d10*/  F2FP.F16.F32.PACK_AB R59, R8, R59 ;  /* 0x0000003b083b723e */ /* 0x000fe200000000ff */
[----:B------:R0:W-:Y:S01]  /*2d20*/  STG.E.U16 desc[UR10][R50.64+0x6], R0 ;  /* 0x0000060032007986 */ /* 0x0001e2000c10150a */
[----:B------:R-:W-:-:S02]  /*2d30*/  F2FP.F16.F32.PACK_AB R65, R58, R65 ;  /* 0x000000413a41723e */ /* 0x000fc400000000ff */
[----:B------:R-:W-:Y:S01]  /*2d40*/  PRMT R26, R15, 0x7632, R26 ;  /* 0x000076320f1a7816 */ /* 0x000fe2000000001a */
[----:B------:R1:W-:Y:S01]  /*2d50*/  STG.E.U16 desc[UR10][R52.64+0x6], R2 ;  /* 0x0000060234007986 */ /* 0x0003e2000c10150a */
[----:B------:R-:W-:Y:S02]  /*2d60*/  PRMT R27, R75, 0x7632, R27 ;  /* 0x000076324b1b7816 */ /* 0x000fe4000000001b */
[----:B------:R-:W-:Y:S01]  /*2d70*/  PRMT R28, R59, 0x7632, R28 ;  /* 0x000076323b1c7816 */ /* 0x000fe2000000001c */
        /* <DEDUP_REMOVED lines=14> */
.L_x_1869:
[----:B------:R-:W-:-:S04]  /*2e60*/  LEA R5, R5, R38, 0x4 ;  /* 0x0000002605057211 */ /* 0x000fc800078e20ff */
[----:B------:R-:W-:-:S04]  /*2e70*/  SHF.L.U32 R16, R5, 0x5, RZ ;  /* 0x0000000505107819 */ /* 0x000fc800000006ff */
[----:B------:R-:W-:-:S13]  /*2e80*/  ISETP.GT.AND P0, PT, R16, 0x9ff, PT ;  /* 0x000009ff1000780c */ /* 0x000fda0003f04270 */
[----:B------:R-:W-:Y:S05]  /*2e90*/  @P0 EXIT ;  /* 0x000000000000094d */ /* 0x000fea0003800000 */
[----:B--2---:R-:W1:Y:S01]  /*2ea0*/  S2R R0, SR_TID.X ;  /* 0x0000000000007919 */ /* 0x004e620000002100 */
        /* <DEDUP_REMOVED lines=19> */
[----:B------:R-:W-:Y:S01]  /*2fe0*/  IADD3 RZ, P0, R9, R12, RZ ;  /* 0x0000000c09ff7210 */ /* 0x000fe20007f1e0ff */
[----:B------:R-:W-:Y:S01]  /*2ff0*/  IMAD.MOV.U32 R9, RZ, RZ, R16 ;  /* 0x000000ffff097224 */ /* 0x000fe200078e0010 */
[----:B------:R-:W-:-:S03]  /*3000*/  IADD3 R8, R10, R11, RZ ;  /* 0x0000000b0a087210 */ /* 0x000fc60007ffe0ff */
        /* <DEDUP_REMOVED lines=11> */
.L_x_1897:
        /* <DEDUP_REMOVED lines=41> */
.L_x_1884:
[----:B------:R-:W-:Y:S05]  /*3350*/  BSYNC B1 ;  /* 0x0000000000017941 */ /* 0x000fea0003800000 */
.L_x_1883:
        /* <DEDUP_REMOVED lines=21> */
.L_x_1887:
        /* <DEDUP_REMOVED lines=55> */
.L_x_1886:
[----:B------:R-:W-:Y:S05]  /*3820*/  BSYNC B1 ;  /* 0x0000000000017941 */ /* 0x000fea0003800000 */
.L_x_1885:
        /* <DEDUP_REMOVED lines=35> */
.L_x_1889:
[----:B------:R-:W-:Y:S05]  /*3a60*/  BSYNC B1 ;  /* 0x0000000000017941 */ /* 0x000fea0003800000 */
.L_x_1888:
        /* <DEDUP_REMOVED lines=15> */
.L_x_1882:
[----:B------:R-:W-:Y:S05]  /*3b60*/  BSYNC B0 ;  /* 0x0000000000007941 */ /* 0x000fea0003800000 */
.L_x_1881:
        /* <DEDUP_REMOVED lines=19> */
[C---:B0-----:R-:W-:Y:S02]  /*3ca0*/  @!P0 SHF.L.U32 R16, R36.reuse, 0x1, RZ ;  /* 0x0000000124108819 */ /* 0x041fe400000006ff */
        /* <DEDUP_REMOVED lines=12> */
[----:B------:R-:W-:-:S03]  /*3d70*/  MOV R25, 0xffff ;  /* 0x0000ffff00197802 */ /* 0x000fc60000000f00 */
[----:B0-2---:R-:W0:Y:S01]  /*3d80*/  SHFL.BFLY PT, R18, R17, 0x8, 0x101f ;  /* 0x0d101f0011127f89 */ /* 0x005e2200000e0000 */
[----:B-1----:R-:W-:Y:S01]  /*3d90*/  FADD.FTZ R19, R19, R16 ;  /* 0x0000001013137221 */ /* 0x002fe20000010000 */
[----:B------:R-:W-:Y:S02]  /*3da0*/  IMAD.MOV.U32 R16, RZ, RZ, 0xffff ;  /* 0x0000ffffff107424 */ /* 0x000fe400078e00ff */
[----:B0-----:R-:W-:Y:S02]  /*3db0*/  FADD.FTZ R18, R18, R17 ;  /* 0x0000001112127221 */ /* 0x001fe40000010000 */
        /* <DEDUP_REMOVED lines=12> */
.L_x_1906:
[----:B------:R-:W0:Y:S01]  /*3e80*/  LDC.64 R16, c[0x0][0x218] ;  /* 0x00008600ff107b82 */ /* 0x000e220000000a00 */
[----:B------:R-:W-:Y:S01]  /*3e90*/  ISETP.NE.AND P1, PT, R36, RZ, PT ;  /* 0x000000ff2400720c */ /* 0x000fe20003f25270 */
[----:B--2---:R-:W-:Y:S01]  /*3ea0*/  FADD.FTZ R22, R26, R23 ;  /* 0x000000171a167221 */ /* 0x004fe20000010000 */
[C---:B------:R-:W-:Y:S02]  /*3eb0*/  LEA.HI R21, R0.reuse, R9, RZ, 0x1c ;  /* 0x0000000900157211 */ /* 0x040fe400078fe0ff */
[----:B------:R-:W-:Y:S02]  /*3ec0*/  ISETP.NE.AND P2, PT, R15, 0x1, PT ;  /* 0x000000010f00780c */ /* 0x000fe40003f45270 */
[----:B------:R-:W-:Y:S01]  /*3ed0*/  LEA.HI R24, R0, 0x14, RZ, 0x1c ;  /* 0x0000001400187811 */ /* 0x000fe200078fe0ff */
[----:B------:R-:W1:Y:S06]  /*3ee0*/  LDC.64 R18, c[0x0][0x220] ;  /* 0x00008800ff127b82 */ /* 0x000e6c0000000a00 */
[----:B------:R-:W-:-:S02]  /*3ef0*/  @!P1 F2FP.F16.F32.PACK_AB R20, RZ, R28 ;  /* 0x0000001cff14923e */ /* 0x000fc400000000ff */
[----:B------:R-:W-:Y:S01]  /*3f00*/  @!P1 F2FP.F16.F32.PACK_AB R22, RZ, R22 ;  /* 0x00000016ff16923e */ /* 0x000fe200000000ff */
[----:B0-----:R-:W-:-:S05]  /*3f10*/  IMAD.WIDE R16, R21, 0x2, R16 ;  /* 0x0000000215107825 */ /* 0x001fca00078e0210 */
[----:B------:R2:W-:Y:S01]  /*3f20*/  @!P1 STG.E.U16 desc[UR10][R16.64], R20 ;  /* 0x0000001410009986 */ /* 0x0005e2000c10150a */
[----:B-1----:R-:W-:-:S05]  /*3f30*/  IMAD.WIDE R18, R21, 0x2, R18 ;  /* 0x0000000215127825 */ /* 0x002fca00078e0212 */
[----:B------:R2:W-:Y:S01]  /*3f40*/  @!P1 STG.E.U16 desc[UR10][R18.64], R22 ;  /* 0x0000001612009986 */ /* 0x0005e2000c10150a */
[----:B------:R-:W-:Y:S05]  /*3f50*/  @!P2 BRA `(.L_x_1892) ;  /* 0x000000040030a947 */ /* 0x000fea0003800000 */
[C---:B------:R-:W-:Y:S01]  /*3f60*/  @!P0 SHF.L.U32 R21, R36.reuse, 0x1, RZ ;  /* 0x0000000124158819 */ /* 0x040fe200000006ff */
[----:B------:R-:W-:Y:S01]  /*3f70*/  UMOV UR5, 0xffff ;  /* 0x0000ffff00057882 */ /* 0x000fe20000000000 */
[----:B------:R-:W-:Y:S02]  /*3f80*/  @!P0 LEA R23, R36, UR4, 0x7 ;  /* 0x0000000424178c11 */ /* 0x000fe4000f8e38ff */
[----:B--2---:R-:W-:Y:S01]  /*3f90*/  @!P0 LOP3.LUT R20, R24, R21, RZ, 0x3c, !PT ;  /* 0x0000001518148212 */ /* 0x004fe200078e3cff */
[----:B------:R-:W-:Y:S01]  /*3fa0*/  HFMA2.MMA R24, -RZ, RZ, 0, 0 ;  /* 0x00000000ff187435 */ /* 0x000fe200000001ff */
[----:B------:R-:W-:-:S03]  /*3fb0*/  MOV R26, RZ ;  /* 0x000000ff001a7202 */ /* 0x000fc60000000f00 */
[----:B------:R-:W-:-:S05]  /*3fc0*/  @!P0 IMAD R20, R20, 0x4, R23 ;  /* 0x0000000414148824 */ /* 0x000fca00078e0217 */
        /* <DEDUP_REMOVED lines=24> */
.L_x_1916:
[----:B--2---:R-:W-:Y:S01]  /*4150*/  FADD.FTZ R21, R33, R23 ;  /* 0x0000001721157221 */ /* 0x004fe20000010000 */
[----:B------:R-:W-:Y:S02]  /*4160*/  @!P1 F2FP.F16.F32.PACK_AB R20, RZ, R24 ;  /* 0x00000018ff14923e */ /* 0x000fe400000000ff */
[----:B------:R-:W-:Y:S02]  /*4170*/  ISETP.NE.AND P2, PT, R15, 0x2, PT ;  /* 0x000000020f00780c */ /* 0x000fe40003f45270 */
[----:B------:R-:W-:Y:S01]  /*4180*/  @!P1 F2FP.F16.F32.PACK_AB R21, RZ, R21 ;  /* 0x00000015ff15923e */ /* 0x000fe200000000ff */
[----:B------:R1:W-:Y:S01]  /*4190*/  @!P1 STG.E.U16 desc[UR10][R16.64+0x28], R20 ;  /* 0x0000281410009986 */ /* 0x0003e2000c10150a */
[----:B------:R-:W-:-:S03]  /*41a0*/  LEA.HI R24, R0, 0x28, RZ, 0x1c ;  /* 0x0000002800187811 */ /* 0x000fc600078fe0ff */
[----:B------:R1:W-:Y:S06]  /*41b0*/  @!P1 STG.E.U16 desc[UR10][R18.64+0x28], R21 ;  /* 0x0000281512009986 */ /* 0x0003ec000c10150a */
[----:B------:R-:W-:Y:S05]  /*41c0*/  @!P2 BRA `(.L_x_1892) ;  /* 0x000000000094a947 */ /* 0x000fea0003800000 */
[C---:B-1----:R-:W-:Y:S01]  /*41d0*/  @!P0 IMAD.SHL.U32 R21, R36.reuse, 0x2, RZ ;  /* 0x0000000224158824 */ /* 0x042fe200078e00ff */
[----:B------:R-:W-:Y:S01]  /*41e0*/  @!P0 LEA R23, R36, UR4, 0x7 ;  /* 0x0000000424178c11 */ /* 0x000fe2000f8e38ff */
[----:B------:R-:W-:Y:S01]  /*41f0*/  UMOV UR5, 0xffff ;  /* 0x0000ffff00057882 */ /* 0x000fe20000000000 */
[----:B------:R-:W-:Y:S02]  /*4200*/  MOV R26, RZ ;  /* 0x000000ff001a7202 */ /* 0x000fe40000000f00 */
[----:B------:R-:W-:Y:S01]  /*4210*/  @!P0 LOP3.LUT R20, R24, R21, RZ, 0x3c, !PT ;  /* 0x0000001518148212 */ /* 0x000fe200078e3cff */
[----:B------:R-:W-:-:S03]  /*4220*/  HFMA2.MMA R24, -RZ, RZ, 0, 0 ;  /* 0x00000000ff187435 */ /* 0x000fc600000001ff */
[----:B------:R-:W-:-:S05]  /*4230*/  @!P0 LEA R20, R20, R23, 0x2 ;  /* 0x0000001714148211 */ /* 0x000fca00078e10ff */
[----:B------:R0:W1:Y:S04]  /*4240*/  @!P0 LDS R26, [R20+0x500] ;  /* 0x00050000141a8984 */ /* 0x0000680000000800 */
[----:B------:R0:W2:Y:S01]  /*4250*/  @!P0 LDS R24, [R20] ;  /* 0x0000000014188984 */ /* 0x0000a20000000800 */
[----:B------:R-:W-:Y:S05]  /*4260*/  BRA.DIV UR5, `(.L_x_1895) ;  /* 0x0000001205e47947 */ /* 0x000fea000b800000 */
[----:B------:R-:W-:Y:S01]  /*4270*/  IMAD.MOV.U32 R21, RZ, RZ, 0xffff ;  /* 0x0000ffffff157424 */ /* 0x000fe200078e00ff */
[----:B------:R-:W-:Y:S01]  /*4280*/  MOV R23, 0xffff ;  /* 0x0000ffff00177802 */ /* 0x000fe20000000f00 */
[----:B------:R-:W-:Y:S01]  /*4290*/  IMAD.MOV.U32 R25, RZ, RZ, 0xffff ;  /* 0x0000ffffff197424 */ /* 0x000fe200078e00ff */
[----:B0-----:R-:W-:Y:S01]  /*42a0*/  MOV R20, 0xffff ;  /* 0x0000ffff00147802 */ /* 0x001fe20000000f00 */
        /* <DEDUP_REMOVED lines=17> */
.L_x_1926:
[----:B--2---:R-:W-:Y:S01]  /*43c0*/  FADD.FTZ R21, R33, R23 ;  /* 0x0000001721157221 */ /* 0x004fe20000010000 */
[----:B------:R-:W-:Y:S02]  /*43d0*/  @!P1 F2FP.F16.F32.PACK_AB R20, RZ, R24 ;  /* 0x00000018ff14923e */ /* 0x000fe400000000ff */
[----:B------:R-:W-:Y:S02]  /*43e0*/  LEA.HI R24, R0, 0x3c, RZ, 0x1c ;  /* 0x0000003c00187811 */ /* 0x000fe400078fe0ff */
[----:B------:R-:W-:Y:S01]  /*43f0*/  @!P1 F2FP.F16.F32.PACK_AB R21, RZ, R21 ;  /* 0x00000015ff15923e */ /* 0x000fe200000000ff */
[----:B------:R3:W-:Y:S04]  /*4400*/  @!P1 STG.E.U16 desc[UR10][R16.64+0x50], R20 ;  /* 0x0000501410009986 */ /* 0x0007e8000c10150a */
[----:B------:R3:W-:Y:S02]  /*4410*/  @!P1 STG.E.U16 desc[UR10][R18.64+0x50], R21 ;  /* 0x0000501512009986 */ /* 0x0007e4000c10150a */
.L_x_1892:
[----:B------:R-:W-:Y:S05]  /*4420*/  BSYNC B0 ;  /* 0x0000000000007941 */ /* 0x000fea0003800000 */
.L_x_1891:
        /* <DEDUP_REMOVED lines=12> */
[----:B------:R-:W-:Y:S01]  /*44f0*/  @!P0 IMAD.SHL.U32 R27, R36, 0x2, RZ ;  /* 0x00000002241b8824 */ /* 0x000fe200078e00ff */
[----:B------:R-:W-:Y:S02]  /*4500*/  @!P0 IADD3 R26, R24, 0x14, RZ ;  /* 0x00000014181a8810 */ /* 0x000fe40007ffe0ff */
[----:B------:R-:W-:Y:S02]  /*4510*/  CS2R R32, SRZ ;  /* 0x0000000000207805 */ /* 0x000fe4000001ff00 */
[----:B------:R-:W-:Y:S01]  /*4520*/  @!P0 SHF.L.U32 R19, R36, 0x1, RZ ;  /* 0x0000000124138819 */ /* 0x000fe200000006ff */
[----:B------:R-:W-:Y:S01]  /*4530*/  HFMA2.MMA R45, -RZ, RZ, 0, 0 ;  /* 0x00000000ff2d7435 */ /* 0x000fe200000001ff */
[----:B0-----:R-:W-:Y:S01]  /*4540*/  @!P0 IADD3 R18, R24, 0x28, RZ ;  /* 0x0000002818128810 */ /* 0x001fe20007ffe0ff */
[----:B------:R-:W-:Y:S01]  /*4550*/  IMAD.MOV.U32 R46, RZ, RZ, RZ ;  /* 0x000000ffff2e7224 */ /* 0x000fe200078e00ff */
[----:B------:R-:W-:Y:S02]  /*4560*/  @!P0 LOP3.LUT R26, R26, R27, RZ, 0x3c, !PT ;  /* 0x0000001b1a1a8212 */ /* 0x000fe400078e3cff */
[----:B------:R-:W-:-:S02]  /*4570*/  @!P0 LEA R29, R36, UR4, 0x7 ;  /* 0x00000004241d8c11 */ /* 0x000fc4000f8e38ff */
[----:B------:R-:W-:Y:S02]  /*4580*/  @!P0 LOP3.LUT R18, R18, R19, RZ, 0x3c, !PT ;  /* 0x0000001312128212 */ /* 0x000fe400078e3cff */
[----:B------:R-:W-:Y:S01]  /*4590*/  @!P0 LEA R23, R36, UR4, 0x7 ;  /* 0x0000000424178c11 */ /* 0x000fe2000f8e38ff */
[----:B------:R-:W-:Y:S01]  /*45a0*/  @!P0 IMAD R26, R26, 0x4, R29 ;  /* 0x000000041a1a8824 */ /* 0x000fe200078e021d */
[----:B------:R-:W-:Y:S02]  /*45b0*/  MOV R21, 0xffff ;  /* 0x0000ffff00157802 */ /* 0x000fe40000000f00 */
[----:B------:R-:W-:Y:S01]  /*45c0*/  @!P0 LEA R18, R18, R23, 0x2 ;  /* 0x0000001712128211 */ /* 0x000fe200078e10ff */
[----:B------:R-:W-:Y:S01]  /*45d0*/  @!P0 IMAD.SHL.U32 R23, R36, 0x2, RZ ;  /* 0x0000000224178824 */ /* 0x000fe200078e00ff */
[----:B------:R-:W-:Y:S01]  /*45e0*/  @!P0 LDS R30, [R26+0x500] ;  /* 0x000500001a1e8984 */ /* 0x000fe20000000800 */
[----:B------:R-:W-:Y:S02]  /*45f0*/  @!P0 IADD3 R28, R24, 0x3c, RZ ;  /* 0x0000003c181c8810 */ /* 0x000fe40007ffe0ff */
[----:B------:R-:W-:Y:S01]  /*4600*/  MOV R20, 0xffff ;  /* 0x0000ffff00147802 */ /* 0x000fe20000000f00 */
[----:B------:R0:W-:Y:S01]  /*4610*/  @!P0 LDS R27, [R26] ;  /* 0x000000001a1b8984 */ /* 0x0001e20000000800 */
[----:B------:R-:W-:-:S02]  /*4620*/  @!P0 LOP3.LUT R28, R28, R23, RZ, 0x3c, !PT ;  /* 0x000000171c1c8212 */ /* 0x000fc400078e3cff */
[----:B------:R-:W-:Y:S01]  /*4630*/  @!P0 LEA R43, R36, UR4, 0x7 ;  /* 0x00000004242b8c11 */ /* 0x000fe2000f8e38ff */
[----:B------:R-:W-:Y:S01]  /*4640*/  @!P0 LDS R39, [R18] ;  /* 0x0000000012278984 */ /* 0x000fe20000000800 */
[----:B------:R-:W-:Y:S02]  /*4650*/  MOV R22, 0xffff ;  /* 0x0000ffff00167802 */ /* 0x000fe40000000f00 */
[----:B------:R-:W-:Y:S01]  /*4660*/  @!P0 LEA R43, R28, R43, 0x2 ;  /* 0x0000002b1c2b8211 */ /* 0x000fe200078e10ff */
[----:B------:R-:W-:Y:S01]  /*4670*/  @!P0 LDS R40, [R18+0x500] ;  /* 0x0005000012288984 */ /* 0x000fe20000000800 */
[----:B------:R-:W-:Y:S01]  /*4680*/  CS2R R28, SRZ ;  /* 0x00000000001c7805 */ /* 0x000fe2000001ff00 */
[----:B0-----:R-:W-:Y:S01]  /*4690*/  IMAD.MOV.U32 R26, RZ, RZ, 0xffff ;  /* 0x0000ffffff1a7424 */ /* 0x001fe200078e00ff */
[----:B------:R-:W-:Y:S01]  /*46a0*/  MOV R25, 0xffff ;  /* 0x0000ffff00197802 */ /* 0x000fe20000000f00 */
[----:B-1----:R-:W0:Y:S01]  /*46b0*/  SHFL.BFLY PT, R19, R16, 0x8, 0x101f ;  /* 0x0d101f0010137f89 */ /* 0x002e2200000e0000 */
[----:B------:R-:W-:-:S02]  /*46c0*/  MOV R38, 0xffff ;  /* 0x0000ffff00267802 */ /* 0x000fc40000000f00 */
[----:B------:R-:W-:Y:S01]  /*46d0*/  IADD3 R49, R24, R9, RZ ;  /* 0x0000000918317210 */ /* 0x000fe20007ffe0ff */
[----:B--2---:R-:W1:Y:S04]  /*46e0*/  SHFL.BFLY PT, R23, R17, 0x8, 0x101f ;  /* 0x0d101f0011177f89 */ /* 0x004e6800000e0000 */
[----:B------:R-:W2:Y:S04]  /*46f0*/  @!P0 LDS R44, [R43] ;  /* 0x000000002b2c8984 */ /* 0x000ea80000000800 */
[----:B------:R3:W-:Y:S02]  /*4700*/  @!P0 LDS R47, [R43+0x500] ;  /* 0x000500002b2f8984 */ /* 0x0007e40000000800 */
[----:B---3--:R-:W-:-:S02]  /*4710*/  IMAD.MOV.U32 R43, RZ, RZ, 0xffff ;  /* 0x0000ffffff2b7424 */ /* 0x008fc400078e00ff */
[----:B0-----:R-:W-:Y:S01]  /*4720*/  FADD.FTZ R19, R19, R16 ;  /* 0x0000001013137221 */ /* 0x001fe20000010000 */
[----:B------:R-:W-:Y:S02]  /*4730*/  @!P0 MOV R29, R30 ;  /* 0x0000001e001d8202 */ /* 0x000fe40000000f00 */
[----:B------:R-:W-:Y:S02]  /*4740*/  @!P0 MOV R28, R27 ;  /* 0x0000001b001c8202 */ /* 0x000fe40000000f00 */
[----:B------:R-:W0:Y:S01]  /*4750*/  SHFL.BFLY PT, R18, R19, 0x4, 0x101f ;  /* 0x0c901f0013127f89 */ /* 0x000e2200000e0000 */
[----:B-1----:R-:W-:Y:S01]  /*4760*/  FADD.FTZ R16, R23, R17 ;  /* 0x0000001117107221 */ /* 0x002fe20000010000 */
[----:B------:R-:W-:Y:S01]  /*4770*/  IMAD.MOV.U32 R23, RZ, RZ, 0xffff ;  /* 0x0000ffffff177424 */ /* 0x000fe200078e00ff */
[----:B------:R-:W-:Y:S01]  /*4780*/  MOV R27, 0xffff ;  /* 0x0000ffff001b7802 */ /* 0x000fe20000000f00 */
[----:B------:R-:W-:Y:S01]  /*4790*/  @!P0 IMAD.MOV.U32 R32, RZ, RZ, R39 ;  /* 0x000000ffff208224 */ /* 0x000fe200078e0027 */
[----:B------:R-:W1:Y:S01]  /*47a0*/  SHFL.BFLY PT, R30, R29, 0x8, 0x101f ;  /* 0x0d101f001d1e7f89 */ /* 0x000e6200000e0000 */
[----:B------:R-:W-:-:S02]  /*47b0*/  MOV R39, 0xffff ;  /* 0x0000ffff00277802 */ /* 0x000fc40000000f00 */
        /* <DEDUP_REMOVED lines=29> */
[----:B------:R-:W-:Y:S01]  /*4990*/  IMAD.MOV.U32 R18, RZ, RZ, 0xffff ;  /* 0x0000ffffff127424 */ /* 0x000fe200078e00ff */
[----:B------:R-:W-:Y:S01]  /*49a0*/  MOV R19, 0xffff ;  /* 0x0000ffff00137802 */ /* 0x000fe20000000f00 */
[----:B---3--:R-:W-:Y:S01]  /*49b0*/  FADD.FTZ R29, R30, R29 ;  /* 0x0000001d1e1d7221 */ /* 0x008fe20000010000 */
[----:B------:R-:W-:Y:S01]  /*49c0*/  MOV R30, 0xffff ;  /* 0x0000ffff001e7802 */ /* 0x000fe20000000f00 */
[----:B------:R-:W1:Y:S01]  /*49d0*/  SHFL.BFLY PT, R45, R48, 0x4, 0x101f ;  /* 0x0c901f00302d7f89 */ /* 0x000e6200000e0000 */
[----:B----4-:R-:W-:Y:S01]  /*49e0*/  FADD.FTZ R28, R31, R28 ;  /* 0x0000001c1f1c7221 */ /* 0x010fe20000010000 */
[----:B------:R-:W-:Y:S02]  /*49f0*/  MOV R31, 0xffff ;  /* 0x0000ffff001f7802 */ /* 0x000fe40000000f00 */
[----:B------:R-:W3:Y:S01]  /*4a00*/  SHFL.BFLY PT, R18, R29, 0x2, 0x101f ;  /* 0x0c501f001d127f89 */ /* 0x000ee200000e0000 */
[----:B-----5:R-:W-:-:S03]  /*4a10*/  FADD.FTZ R32, R41, R32 ;  /* 0x0000002029207221 */ /* 0x020fc60000010000 */
[----:B------:R-:W4:Y:S01]  /*4a20*/  SHFL.BFLY PT, R19, R28, 0x2, 0x101f ;  /* 0x0c501f001c137f89 */ /* 0x000f2200000e0000 */
[----:B--2---:R-:W-:-:S03]  /*4a30*/  FADD.FTZ R33, R42, R33 ;  /* 0x000000212a217221 */ /* 0x004fc60000010000 */
[----:B------:R-:W2:Y:S01]  /*4a40*/  SHFL.BFLY PT, R31, R32, 0x2, 0x101f ;  /* 0x0c501f00201f7f89 */ /* 0x000ea200000e0000 */
[----:B0-----:R-:W-:Y:S01]  /*4a50*/  FADD.FTZ R47, R47, R46 ;  /* 0x0000002e2f2f7221 */ /* 0x001fe20000010000 */
[----:B------:R-:W-:Y:S02]  /*4a60*/  IMAD.MOV.U32 R46, RZ, RZ, 0xffff ;  /* 0x0000ffffff2e7424 */ /* 0x000fe400078e00ff */
        /* <DEDUP_REMOVED lines=23> */
[----:B------:R-:W-:Y:S01]  /*4be0*/  @!P0 F2FP.F16.F32.PACK_AB R23, RZ, R26 ;  /* 0x0000001aff17823e */ /* 0x000fe200000000ff */
[----:B------:R-:W1:Y:S03]  /*4bf0*/  SHFL.BFLY PT, R47, R46, 0x2, 0x101f ;  /* 0x0c501f002e2f7f89 */ /* 0x000e6600000e0000 */
[----:B------:R-:W-:Y:S01]  /*4c00*/  @!P0 F2FP.F16.F32.PACK_AB R24, RZ, R16 ;  /* 0x00000010ff18823e */ /* 0x000fe200000000ff */
        /* <DEDUP_REMOVED lines=9> */
[----:B------:R-:W-:Y:S02]  /*4ca0*/  @!P0 F2FP.F16.F32.PACK_AB R23, RZ, R23 ;  /* 0x00000017ff17823e */ /* 0x000fe400000000ff */
[----:B-----5:R-:W-:Y:S01]  /*4cb0*/  FADD.FTZ R41, R41, R44 ;  /* 0x0000002c29297221 */ /* 0x020fe20000010000 */
[----:B------:R2:W-:Y:S01]  /*4cc0*/  @!P0 STG.E.U16 desc[UR10][R32.64], R21 ;  /* 0x0000001520008986 */ /* 0x0005e2000c10150a */
[----:B------:R-:W-:-:S03]  /*4cd0*/  FADD.FTZ R24, R42, R43 ;  /* 0x0000002b2a187221 */ /* 0x000fc60000010000 */
[----:B------:R-:W4:Y:S01]  /*4ce0*/  @!P0 LDC.64 R16, c[0x0][0x220] ;  /* 0x00008800ff108b82 */ /* 0x000f220000000a00 */
[----:B------:R5:W-:Y:S01]  /*4cf0*/  @!P0 STG.E.U16 desc[UR10][R18.64], R22 ;  /* 0x0000001612008986 */ /* 0x000be2000c10150a */
[----:B------:R-:W-:Y:S01]  /*4d00*/  @!P0 IMAD.WIDE R30, R49, 0x2, R30 ;  /* 0x00000002311e8825 */ /* 0x000fe200078e021e */
[----:B------:R-:W-:-:S03]  /*4d10*/  @!P0 F2FP.F16.F32.PACK_AB R20, RZ, R41 ;  /* 0x00000029ff14823e */ /* 0x000fc600000000ff */
[----:B-1----:R-:W-:Y:S01]  /*4d20*/  FADD.FTZ R46, R46, R47 ;  /* 0x0000002f2e2e7221 */ /* 0x002fe20000010000 */
[----:B------:R-:W-:Y:S01]  /*4d30*/  @!P0 F2FP.F16.F32.PACK_AB R24, RZ, R24 ;  /* 0x00000018ff18823e */ /* 0x000fe200000000ff */
[----:B---3--:R-:W-:Y:S01]  /*4d40*/  @!P0 IMAD.WIDE R28, R49, 0x2, R28 ;  /* 0x00000002311c8825 */ /* 0x008fe200078e021c */
[----:B--2---:R-:W-:-:S03]  /*4d50*/  MOV R21, 0xffff ;  /* 0x0000ffff00157802 */ /* 0x004fc60000000f00 */
[----:B-----5:R-:W-:Y:S01]  /*4d60*/  IMAD.MOV.U32 R18, RZ, RZ, 0xffff ;  /* 0x0000ffffff127424 */ /* 0x020fe200078e00ff */
[----:B------:R-:W-:Y:S02]  /*4d70*/  @!P0 F2FP.F16.F32.PACK_AB R19, RZ, R37 ;  /* 0x00000025ff13823e */ /* 0x000fe400000000ff */
[----:B------:R-:W-:Y:S01]  /*4d80*/  PRMT R22, R23, 0x7610, R22 ;  /* 0x0000761017167816 */ /* 0x000fe20000000016 */
[C---:B0-----:R-:W-:Y:S01]  /*4d90*/  @!P0 IMAD.WIDE R26, R49.reuse, 0x2, R26 ;  /* 0x00000002311a8825 */ /* 0x041fe200078e021a */
[----:B------:R-:W-:Y:S04]  /*4da0*/  SHFL.BFLY PT, R23, R46, 0x1, 0x101f ;  /* 0x0c301f002e177f89 */ /* 0x000fe800000e0000 */
[----:B------:R-:W0:Y:S01]  /*4db0*/  SHFL.BFLY PT, R18, R45, 0x1, 0x101f ;  /* 0x0c301f002d127f89 */ /* 0x000e2200000e0000 */
[----:B----4-:R-:W-:-:S03]  /*4dc0*/  @!P0 IMAD.WIDE R16, R49, 0x2, R16 ;  /* 0x0000000231108825 */ /* 0x010fc600078e0210 */
[----:B------:R1:W-:Y:S04]  /*4dd0*/  @!P0 STG.E.U16 desc[UR10][R30.64+0x28], R19 ;  /* 0x000028131e008986 */ /* 0x0003e8000c10150a */
[----:B------:R1:W-:Y:S04]  /*4de0*/  @!P0 STG.E.U16 desc[UR10][R28.64+0x28], R22 ;  /* 0x000028161c008986 */ /* 0x0003e8000c10150a */
[----:B------:R1:W-:Y:S04]  /*4df0*/  @!P0 STG.E.U16 desc[UR10][R26.64+0x50], R20 ;  /* 0x000050141a008986 */ /* 0x0003e8000c10150a */
[----:B------:R1:W-:Y:S01]  /*4e00*/  @!P0 STG.E.U16 desc[UR10][R16.64+0x50], R24 ;  /* 0x0000501810008986 */ /* 0x0003e2000c10150a */
[----:B0-----:R-:W-:-:S07]  /*4e10*/  FADD.FTZ R45, R45, R18 ;  /* 0x000000122d2d7221 */ /* 0x001fce0000010000 */
.L_x_1960:
[----:B-1----:R-:W0:Y:S01]  /*4e20*/  @!P0 LDC.64 R16, c[0x0][0x218] ;  /* 0x00008600ff108b82 */ /* 0x002e220000000a00 */
[----:B------:R-:W-:Y:S01]  /*4e30*/  FADD.FTZ R21, R46, R23 ;  /* 0x000000172e157221 */ /* 0x000fe20000010000 */
[----:B------:R-:W-:-:S04]  /*4e40*/  @!P0 F2FP.F16.F32.PACK_AB R20, RZ, R45 ;  /* 0x0000002dff14823e */ /* 0x000fc800000000ff */
[----:B------:R-:W-:Y:S02]  /*4e50*/  @!P0 F2FP.F16.F32.PACK_AB R21, RZ, R21 ;  /* 0x00000015ff15823e */ /* 0x000fe400000000ff */
[----:B------:R-:W1:Y:S01]  /*4e60*/  @!P0 LDC.64 R18, c[0x0][0x220] ;  /* 0x00008800ff128b82 */ /* 0x000e620000000a00 */
[----:B0-----:R-:W-:-:S05]  /*4e70*/  @!P0 IMAD.WIDE R16, R49, 0x2, R16 ;  /* 0x0000000231108825 */ /* 0x001fca00078e0210 */
[----:B------:R4:W-:Y:S01]  /*4e80*/  @!P0 STG.E.U16 desc[UR10][R16.64+0x78], R20 ;  /* 0x0000781410008986 */ /* 0x0009e2000c10150a */
[----:B-1----:R-:W-:-:S05]  /*4e90*/  @!P0 IMAD.WIDE R18, R49, 0x2, R18 ;  /* 0x0000000231128825 */ /* 0x002fca00078e0212 */
[----:B------:R4:W-:Y:S02]  /*4ea0*/  @!P0 STG.E.U16 desc[UR10][R18.64+0x78], R21 ;  /* 0x0000781512008986 */ /* 0x0009e4000c10150a */
.L_x_1890:
[----:B------:R-:W-:Y:S05]  /*4eb0*/  WARPSYNC.ALL ;  /* 0x0000000000007948 */ /* 0x000fea0003800000 */
[----:B------:R-:W-:Y:S01]  /*4ec0*/  BAR.SYNC.DEFER_BLOCKING 0x0 ;  /* 0x0000000000007b1d */ /* 0x000fe20000010000 */
[C---:B------:R-:W-:Y:S02]  /*4ed0*/  ISETP.GE.AND P0, PT, R9.reuse, -0x800, PT ;  /* 0xfffff8000900780c */ /* 0x040fe40003f06270 */
[----:B------:R-:W-:-:S11]  /*4ee0*/  IADD3 R9, R9, 0x1200, RZ ;  /* 0x0000120009097810 */ /* 0x000fd60007ffe0ff */
[----:B------:R-:W-:Y:S05]  /*4ef0*/  @!P0 BRA `(.L_x_1897) ;  /* 0xffffffe000708947 */ /* 0x000fea000383ffff */
[----:B------:R-:W-:Y:S05]  /*4f00*/  EXIT ;  /* 0x000000000000794d */ /* 0x000fea0003800000 */
.L_x_1893:
[----:B------:R-:W-:Y:S01]  /*4f10*/  HFMA2.MMA R21, -RZ, RZ, 0, 0.000503063201904296875 ;  /* 0x0000101fff157435 */ /* 0x000fe200000001ff */
[----:B-1----:R-:W-:Y:S01]  /*4f20*/  MOV R25, R16 ;  /* 0x0000001000197202 */ /* 0x002fe20000000f00 */
[----:B------:R-:W-:Y:S01]  /*4f30*/  IMAD.MOV.U32 R22, RZ, RZ, 0x8 ;  /* 0x00000008ff167424 */ /* 0x000fe200078e00ff */
[----:B------:R-:W-:-:S08]  /*4f40*/  MOV R20, 0xffff ;  /* 0x0000ffff00147802 */ /* 0x000fd00000000f00 */
[----:B0-2---:R-:W-:Y:S05]  /*4f50*/  WARPSYNC.COLLECTIVE R20, `(.L_x_1898) ;  /* 0x0000000014087348 */ /* 0x005fea0003c00000 */
[----:B------:R1:W3:Y:S02]  /*4f60*/  SHFL.BFLY P2, R23, R25, R22, R21 ;  /* 0x0c00001619177389 */ /* 0x0002e40000040015 */
[----:B0123--:R-:W-:Y:S01]  /*4f70*/  ENDCOLLECTIVE ;  /* 0x000000000000791b */ /* 0x00ffe20003800000 */
.L_x_1898:
[----:B------:R-:W-:Y:S01]  /*4f80*/  IMAD.MOV.U32 R25, RZ, RZ, R17 ;  /* 0x000000ffff197224 */ /* 0x000fe200078e0011 */
[----:B------:R-:W-:-:S07]  /*4f90*/  MOV R19, R23 ;  /* 0x0000001700137202 */ /* 0x000fce0000000f00 */
[----:B------:R-:W-:Y:S05]  /*4fa0*/  WARPSYNC.COLLECTIVE R20, `(.L_x_1899) ;  /* 0x0000000014087348 */ /* 0x000fea0003c00000 */
[----:B------:R0:W1:Y:S02]  /*4fb0*/  SHFL.BFLY P2, R23, R25, R22, R21 ;  /* 0x0c00001619177389 */ /* 0x0000640000040015 */
[----:B01----:R-:W-:Y:S01]  /*4fc0*/  ENDCOLLECTIVE ;  /* 0x000000000000791b */ /* 0x003fe20003800000 */
.L_x_1899:
[----:B------:R-:W-:Y:S01]  /*4fd0*/  FADD.FTZ R19, R19, R16 ;  /* 0x0000001013137221 */ /* 0x000fe20000010000 */
[----:B------:R-:W-:-:S04]  /*4fe0*/  HFMA2.MMA R22, -RZ, RZ, 0, 2.384185791015625e-07 ;  /* 0x00000004ff167435 */ /* 0x000fc800000001ff */
[----:B------:R-:W-:Y:S02]  /*4ff0*/  MOV R25, R19 ;  /* 0x0000001300197202 */ /* 0x000fe40000000f00 */
[----:B------:R-:W-:-:S07]  /*5000*/  MOV R18, R23 ;  /* 0x0000001700127202 */ /* 0x000fce0000000f00 */
[----:B------:R-:W-:Y:S05]  /*5010*/  WARPSYNC.COLLECTIVE R20, `(.L_x_1900) ;  /* 0x0000000014087348 */ /* 0x000fea0003c00000 */
[----:B------:R0:W1:Y:S02]  /*5020*/  SHFL.BFLY P2, R23, R25, R22, R21 ;  /* 0x0c00001619177389 */ /* 0x0000640000040015 */
[----:B01----:R-:W-:Y:S01]  /*5030*/  ENDCOLLECTIVE ;  /* 0x000000000000791b */ /* 0x003fe20003800000 */
.L_x_1900:
[----:B------:R-:W-:-:S05]  /*5040*/  FADD.FTZ R18, R18, R17 ;  /* 0x0000001112127221 */ /* 0x000fca0000010000 */
[----:B------:R-:W-:Y:S01]  /*5050*/  MOV R25, R18 ;  /* 0x0000001200197202 */ /* 0x000fe20000000f00 */
[----:B------:R-:W-:-:S07]  /*5060*/  IMAD.MOV.U32 R24, RZ, RZ, R23 ;  /* 0x000000ffff187224 */ /* 0x000fce00078e0017 */
[----:B------:R-:W-:Y:S05]  /*5070*/  WARPSYNC.COLLECTIVE R20, `(.L_x_1901) ;  /* 0x0000000014087348 */ /* 0x000fea0003c00000 */
[----:B------:R0:W1:Y:S02]  /*5080*/  SHFL.BFLY P2, R23, R25, R22, R21 ;  /* 0x0c00001619177389 */ /* 0x0000640000040015 */
[----:B01----:R-:W-:Y:S01]  /*5090*/  ENDCOLLECTIVE ;  /* 0x000000000000791b */ /* 0x003fe20003800000 */
.L_x_1901:
[----:B------:R-:W-:-:S05]  /*50a0*/  FADD.FTZ R24, R19, R24 ;  /* 0x0000001813187221 */ /* 0x000fca0000010000 */
[----:B------:R-:W-:Y:S01]  /*50b0*/  MOV R25, R24 ;  /* 0x0000001800197202 */ /* 0x000fe20000000f00 */
[----:B------:R-:W-:Y:S01]  /*50c0*/  IMAD.MOV.U32 R22, RZ, RZ, 0x2 ;  /* 0x00000002ff167424 */ /* 0x000fe200078e00ff */
[----:B------:R-:W-:-:S07]  /*50d0*/  MOV R27, R23 ;  /* 0x00000017001b7202 */ /* 0x000fce0000000f00 */
[----:B------:R-:W-:Y:S05]  /*50e0*/  WARPSYNC.COLLECTIVE R20, `(.L_x_1902) ;  /* 0x0000000014087348 */ /* 0x000fea0003c00000 */
[----:B------:R0:W1:Y:S02]  /*50f0*/  SHFL.BFLY P2, R23, R25, R22, R21 ;  /* 0x0c00001619177389 */ /* 0x0000640000040015 */
[----:B01----:R-:W-:Y:S01]  /*5100*/  ENDCOLLECTIVE ;  /* 0x000000000000791b */ /* 0x003fe20003800000 */
.L_x_1902:
[----:B------:R-:W-:-:S05]  /*5110*/  FADD.FTZ R27, R18, R27 ;  /* 0x0000001b121b7221 */ /* 0x000fca0000010000 */
[----:B------:R-:W-:Y:S02]  /*5120*/  MOV R25, R27 ;  /* 0x0000001b00197202 */ /* 0x000fe40000000f00 */
[----:B------:R-:W-:-:S07]  /*5130*/  MOV R29, R23 ;  /* 0x00000017001d7202 */ /* 0x000fce0000000f00 */
[----:B------:R-:W-:Y:S05]  /*5140*/  WARPSYNC.COLLECTIVE R20, `(.L_x_1903) ;  /* 0x0000000014087348 */ /* 0x000fea0003c00000 */
[----:B------:R0:W1:Y:S02]  /*5150*/  SHFL.BFLY P2, R23, R25, R22, R21 ;  /* 0x0c00001619177389 */ /* 0x0000640000040015 */
[----:B01----:R-:W-:Y:S01]  /*5160*/  ENDCOLLECTIVE ;  /* 0x000000000000791b */ /* 0x003fe20003800000 */
.L_x_1903:
[----:B------:R-:W-:Y:S01]  /*5170*/  FADD.FTZ R29, R24, R29 ;  /* 0x0000001d181d7221 */ /* 0x000fe20000010000 */
[----:B------:R-:W-:-:S03]  /*5180*/  HFMA2.MMA R22, -RZ, RZ, 0, 5.9604644775390625e-08 ;  /* 0x00000001ff167435 */ /* 0x000fc600000001ff */
[----:B------:R-:W-:Y:S01]  /*5190*/  IMAD.MOV.U32 R25, RZ, RZ, R29 ;  /* 0x000000ffff197224 */ /* 0x000fe200078e001d */
[----:B------:R-:W-:-:S07]  /*51a0*/  MOV R16, R23 ;  /* 0x0000001700107202 */ /* 0x000fce0000000f00 */
[----:B------:R-:W-:Y:S05]  /*51b0*/  WARPSYNC.COLLECTIVE R20, `(.L_x_1904) ;  /* 0x0000000014087348 */ /* 0x000fea0003c00000 */
[----:B------:R0:W1:Y:S02]  /*51c0*/  SHFL.BFLY P2, R23, R25, R22, R21 ;  /* 0x0c00001619177389 */ /* 0x0000640000040015 */
[----:B01----:R-:W-:Y:S01]  /*51d0*/  ENDCOLLECTIVE ;  /* 0x000000000000791b */ /* 0x003fe20003800000 */
.L_x_1904:
[----:B------:R-:W-:-:S05]  /*51e0*/  FADD.FTZ R26, R27, R16 ;  /* 0x000000101b1a7221 */ /* 0x000fca0000010000 */
[----:B------:R-:W-:Y:S02]  /*51f0*/  MOV R25, R26 ;  /* 0x0000001a00197202 */ /* 0x000fe40000000f00 */
[----:B------:R-:W-:-:S07]  /*5200*/  MOV R28, R23 ;  /* 0x00000017001c7202 */ /* 0x000fce0000000f00 */
[----:B------:R-:W-:Y:S05]  /*5210*/  WARPSYNC.COLLECTIVE R20, `(.L_x_1905) ;  /* 0x0000000014087348 */ /* 0x000fea0003c00000 */
[----:B------:R0:W1:Y:S02]  /*5220*/  SHFL.BFLY P2, R23, R25, R22, R21 ;  /* 0x0c00001619177389 */ /* 0x0000640000040015 */
[----:B01----:R-:W-:Y:S01]  /*5230*/  ENDCOLLECTIVE ;  /* 0x000000000000791b */ /* 0x003fe20003800000 */
.L_x_1905:
[----:B------:R-:W-:Y:S01]  /*5240*/  FADD.FTZ R28, R29, R28 ;  /* 0x0000001c1d1c7221 */ /* 0x000fe20000010000 */
[----:B------:R-:W-:Y:S06]  /*5250*/  BRA `(.L_x_1906) ;  /* 0xffffffec00087947 */ /* 0x000fec000383ffff */
.L_x_1894:
[----:B------:R-:W-:Y:S01]  /*5260*/  BSSY B1, `(.L_x_1907) ;  /* 0x0000008000017945 */ /* 0x000fe20003800000 */
[----:B--2---:R-:W-:Y:S01]  /*5270*/  IMAD.MOV.U32 R25, RZ, RZ, R24 ;  /* 0x000000ffff197224 */ /* 0x004fe200078e0018 */
[----:B------:R-:W-:Y:S02]  /*5280*/  MOV R22, 0x8 ;  /* 0x0000000800167802 */ /* 0x000fe40000000f00 */
[----:B------:R-:W-:Y:S02]  /*5290*/  MOV R21, 0x101f ;  /* 0x0000101f00157802 */ /* 0x000fe40000000f00 */
[----:B0-----:R-:W-:-:S07]  /*52a0*/  MOV R20, 0xffff ;  /* 0x0000ffff00147802 */ /* 0x001fce0000000f00 */
[----:B-1----:R-:W-:Y:S05]  /*52b0*/  WARPSYNC.COLLECTIVE R20, `(.L_x_1908) ;  /* 0x0000000014087348 */ /* 0x002fea0003c00000 */
[----:B------:R0:W2:Y:S02]  /*52c0*/  SHFL.BFLY P2, R23, R25, R22, R21 ;  /* 0x0c00001619177389 */ /* 0x0000a40000040015 */
[----:B012---:R-:W-:Y:S01]  /*52d0*/  ENDCOLLECTIVE ;  /* 0x000000000000791b */ /* 0x007fe20003800000 */
.L_x_1908:
[----:B------:R-:W-:Y:S05]  /*52e0*/  BSYNC B1 ;  /* 0x0000000000017941 */ /* 0x000fea0003800000 */
.L_x_1907:
        /* <DEDUP_REMOVED lines=8> */
.L_x_1909:
[----:B------:R-:W-:Y:S01]  /*5370*/  FADD.FTZ R27, R27, R24 ;  /* 0x000000181b1b7221 */ /* 0x000fe20000010000 */
[----:B------:R-:W-:-:S04]  /*5380*/  HFMA2.MMA R22, -RZ, RZ, 0, 2.384185791015625e-07 ;  /* 0x00000004ff167435 */ /* 0x000fc800000001ff */
[----:B------:R-:W-:Y:S02]  /*5390*/  MOV R25, R27 ;  /* 0x0000001b00197202 */ /* 0x000fe40000000f00 */
[----:B------:R-:W-:-:S07]  /*53a0*/  MOV R29, R23 ;  /* 0x00000017001d7202 */ /* 0x000fce0000000f00 */
[----:B------:R-:W-:Y:S05]  /*53b0*/  WARPSYNC.COLLECTIVE R20, `(.L_x_1910) ;  /* 0x0000000014087348 */ /* 0x000fea0003c00000 */
[----:B------:R0:W1:Y:S02]  /*53c0*/  SHFL.BFLY P2, R23, R25, R22, R21 ;  /* 0x0c00001619177389 */ /* 0x0000640000040015 */
[----:B01----:R-:W-:Y:S01]  /*53d0*/  ENDCOLLECTIVE ;  /* 0x000000000000791b */ /* 0x003fe20003800000 */
.L_x_1910:
[----:B------:R-:W-:-:S05]  /*53e0*/  FADD.FTZ R29, R29, R26 ;  /* 0x0000001a1d1d7221 */ /* 0x000fca0000010000 */
[----:B------:R-:W-:Y:S01]  /*53f0*/  MOV R25, R29 ;  /* 0x0000001d00197202 */ /* 0x000fe20000000f00 */
[----:B------:R-:W-:-:S07]  /*5400*/  IMAD.MOV.U32 R28, RZ, RZ, R23 ;  /* 0x000000ffff1c7224 */ /* 0x000fce00078e0017 */
[----:B------:R-:W-:Y:S05]  /*5410*/  WARPSYNC.COLLECTIVE R20, `(.L_x_1911) ;  /* 0x0000000014087348 */ /* 0x000fea0003c00000 */
[----:B------:R0:W1:Y:S02]  /*5420*/  SHFL.BFLY P2, R23, R25, R22, R21 ;  /* 0x0c00001619177389 */ /* 0x0000640000040015 */
[----:B01----:R-:W-:Y:S01]  /*5430*/  ENDCOLLECTIVE ;  /* 0x000000000000791b */ /* 0x003fe20003800000 */
.L_x_1911:
[----:B------:R-:W-:-:S05]  /*5440*/  FADD.FTZ R28, R27, R28 ;  /* 0x0000001c1b1c7221 */ /* 0x000fca0000010000 */
[----:B------:R-:W-:Y:S01]  /*5450*/  MOV R25, R28 ;  /* 0x0000001c00197202 */ /* 0x000fe20000000f00 */
[----:B------:R-:W-:Y:S01]  /*5460*/  IMAD.MOV.U32 R22, RZ, RZ, 0x2 ;  /* 0x00000002ff167424 */ /* 0x000fe200078e00ff */
[----:B------:R-:W-:-:S07]  /*5470*/  MOV R30, R23 ;  /* 0x00000017001e7202 */ /* 0x000fce0000000f00 */
[----:B------:R-:W-:Y:S05]  /*5480*/  WARPSYNC.COLLECTIVE R20, `(.L_x_1912) ;  /* 0x0000000014087348 */ /* 0x000fea0003c00000 */
[----:B------:R0:W1:Y:S02]  /*5490*/  SHFL.BFLY P2, R23, R25, R22, R21 ;  /* 0x0c00001619177389 */ /* 0x0000640000040015 */
[----:B01----:R-:W-:Y:S01]  /*54a0*/  ENDCOLLECTIVE ;  /* 0x000000000000791b */ /* 0x003fe20003800000 */
.L_x_1912:
[----:B------:R-:W-:-:S05]  /*54b0*/  FADD.FTZ R30, R29, R30 ;  /* 0x0000001e1d1e7221 */ /* 0x000fca0000010000 */
[----:B------:R-:W-:Y:S02]  /*54c0*/  MOV R25, R30 ;  /* 0x0000001e00197202 */ /* 0x000fe40000000f00 */
[----:B------:R-:W-:-:S07]  /*54d0*/  MOV R31, R23 ;  /* 0x00000017001f7202 */ /* 0x000fce0000000f00 */
[----:B------:R-:W-:Y:S05]  /*54e0*/  WARPSYNC.COLLECTIVE R20, `(.L_x_1913) ;  /* 0x0000000014087348 */ /* 0x000fea0003c00000 */
[----:B------:R0:W1:Y:S02]  /*54f0*/  SHFL.BFLY P2, R23, R25, R22, R21 ;  /* 0x0c00001619177389 */ /* 0x0000640000040015 */
[----:B01----:R-:W-:Y:S01]  /*5500*/  ENDCOLLECTIVE ;  /* 0x000000000000791b */ /* 0x003fe20003800000 */
.L_x_1913:
[----:B------:R-:W-:Y:S01]  /*5510*/  FADD.FTZ R31, R28, R31 ;  /* 0x0000001f1c1f7221 */ /* 0x000fe20000010000 */
[----:B------:R-:W-:-:S03]  /*5520*/  HFMA2.MMA R22, -RZ, RZ, 0, 5.9604644775390625e-08 ;  /* 0x00000001ff167435 */ /* 0x000fc600000001ff */
[----:B------:R-:W-:Y:S01]  /*5530*/  IMAD.MOV.U32 R25, RZ, RZ, R31 ;  /* 0x000000ffff197224 */ /* 0x000fe200078e001f */
[----:B------:R-:W-:-:S07]  /*5540*/  MOV R33, R23 ;  /* 0x0000001700217202 */ /* 0x000fce0000000f00 */
[----:B------:R-:W-:Y:S05]  /*5550*/  WARPSYNC.COLLECTIVE R20, `(.L_x_1914) ;  /* 0x0000000014087348 */ /* 0x000fea0003c00000 */
[----:B------:R0:W1:Y:S02]  /*5560*/  SHFL.BFLY P2, R23, R25, R22, R21 ;  /* 0x0c00001619177389 */ /* 0x0000640000040015 */
[----:B01----:R-:W-:Y:S01]  /*5570*/  ENDCOLLECTIVE ;  /* 0x000000000000791b */ /* 0x003fe20003800000 */
.L_x_1914:
[----:B------:R-:W-:-:S05]  /*5580*/  FADD.FTZ R33, R30, R33 ;  /* 0x000000211e217221 */ /* 0x000fca0000010000 */
[----:B------:R-:W-:Y:S02]  /*5590*/  MOV R25, R33 ;  /* 0x0000002100197202 */ /* 0x000fe40000000f00 */
[----:B------:R-:W-:-:S07]  /*55a0*/  MOV R24, R23 ;  /* 0x0000001700187202 */ /* 0x000fce0000000f00 */
[----:B------:R-:W-:Y:S05]  /*55b0*/  WARPSYNC.COLLECTIVE R20, `(.L_x_1915) ;  /* 0x0000000014087348 */ /* 0x000fea0003c00000 */
[----:B------:R0:W1:Y:S02]  /*55c0*/  SHFL.BFLY P2, R23, R25, R22, R21 ;  /* 0x0c00001619177389 */ /* 0x0000640000040015 */
[----:B01----:R-:W-:Y:S01]  /*55d0*/  ENDCOLLECTIVE ;  /* 0x000000000000791b */ /* 0x003fe20003800000 */
.L_x_1915:
[----:B------:R-:W-:Y:S01]  /*55e0*/  FADD.FTZ R24, R31, R24 ;  /* 0x000000181f187221 */ /* 0x000fe20000010000 */
[----:B------:R-:W-:Y:S06]  /*55f0*/  BRA `(.L_x_1916) ;  /* 0xffffffe800d47947 */ /* 0x000fec000383ffff */
.L_x_1895:
        /* <DEDUP_REMOVED lines=8> */
.L_x_1918:
[----:B------:R-:W-:Y:S05]  /*5680*/  BSYNC B1 ;  /* 0x0000000000017941 */ /* 0x000fea0003800000 */
.L_x_1917:
        /* <DEDUP_REMOVED lines=8> */
.L_x_1919:
[----:B------:R-:W-:Y:S01]  /*5710*/  FADD.FTZ R27, R27, R24 ;  /* 0x000000181b1b7221 */ /* 0x000fe20000010000 */
[----:B------:R-:W-:-:S04]  /*5720*/  HFMA2.MMA R22, -RZ, RZ, 0, 2.384185791015625e-07 ;  /* 0x00000004ff167435 */ /* 0x000fc800000001ff */
[----:B------:R-:W-:Y:S02]  /*5730*/  MOV R25, R27 ;  /* 0x0000001b00197202 */ /* 0x000fe40000000f00 */
[----:B------:R-:W-:-:S07]  /*5740*/  MOV R29, R23 ;  /* 0x00000017001d7202 */ /* 0x000fce0000000f00 */
[----:B------:R-:W-:Y:S05]  /*5750*/  WARPSYNC.COLLECTIVE R20, `(.L_x_1920) ;  /* 0x0000000014087348 */ /* 0x000fea0003c00000 */
[----:B------:R0:W1:Y:S02]  /*5760*/  SHFL.BFLY P2, R23, R25, R22, R21 ;  /* 0x0c00001619177389 */ /* 0x0000640000040015 */
[----:B01----:R-:W-:Y:S01]  /*5770*/  ENDCOLLECTIVE ;  /* 0x000000000000791b */ /* 0x003fe20003800000 */
.L_x_1920:
[----:B------:R-:W-:-:S05]  /*5780*/  FADD.FTZ R29, R29, R26 ;  /* 0x0000001a1d1d7221 */ /* 0x000fca0000010000 */
[----:B------:R-:W-:Y:S01]  /*5790*/  MOV R25, R29 ;  /* 0x0000001d00197202 */ /* 0x000fe20000000f00 */
[----:B------:R-:W-:-:S07]  /*57a0*/  IMAD.MOV.U32 R28, RZ, RZ, R23 ;  /* 0x000000ffff1c7224 */ /* 0x000fce00078e0017 */
[----:B------:R-:W-:Y:S05]  /*57b0*/  WARPSYNC.COLLECTIVE R20, `(.L_x_1921) ;  /* 0x0000000014087348 */ /* 0x000fea0003c00000 */
[----:B------:R0:W1:Y:S02]  /*57c0*/  SHFL.BFLY P2, R23, R25, R22, R21 ;  /* 0x0c00001619177389 */ /* 0x0000640000040015 */
[----:B01----:R-:W-:Y:S01]  /*57d0*/  ENDCOLLECTIVE ;  /* 0x000000000000791b */ /* 0x003fe20003800000 */
.L_x_1921:
[----:B------:R-:W-:-:S05]  /*57e0*/  FADD.FTZ R28, R27, R28 ;  /* 0x0000001c1b1c7221 */ /* 0x000fca0000010000 */
[----:B------:R-:W-:Y:S01]  /*57f0*/  MOV R25, R28 ;  /* 0x0000001c00197202 */ /* 0x000fe20000000f00 */
[----:B------:R-:W-:Y:S01]  /*5800*/  IMAD.MOV.U32 R22, RZ, RZ, 0x2 ;  /* 0x00000002ff167424 */ /* 0x000fe200078e00ff */
[----:B------:R-:W-:-:S07]  /*5810*/  MOV R30, R23 ;  /* 0x00000017001e7202 */ /* 0x000fce0000000f00 */
[----:B------:R-:W-:Y:S05]  /*5820*/  WARPSYNC.COLLECTIVE R20, `(.L_x_1922) ;  /* 0x0000000014087348 */ /* 0x000fea0003c00000 */
[----:B------:R0:W1:Y:S02]  /*5830*/  SHFL.BFLY P2, R23, R25, R22, R21 ;  /* 0x0c00001619177389 */ /* 0x0000640000040015 */
[----:B01----:R-:W-:Y:S01]  /*5840*/  ENDCOLLECTIVE ;  /* 0x000000000000791b */ /* 0x003fe20003800000 */
.L_x_1922:
[----:B------:R-:W-:-:S05]  /*5850*/  FADD.FTZ R30, R29, R30 ;  /* 0x0000001e1d1e7221 */ /* 0x000fca0000010000 */
[----:B------:R-:W-:Y:S02]  /*5860*/  MOV R25, R30 ;  /* 0x0000001e00197202 */ /* 0x000fe40000000f00 */
[----:B------:R-:W-:-:S07]  /*5870*/  MOV R31, R23 ;  /* 0x00000017001f7202 */ /* 0x000fce0000000f00 */
[----:B------:R-:W-:Y:S05]  /*5880*/  WARPSYNC.COLLECTIVE R20, `(.L_x_1923) ;  /* 0x0000000014087348 */ /* 0x000fea0003c00000 */
[----:B------:R0:W1:Y:S02]  /*5890*/  SHFL.BFLY P2, R23, R25, R22, R21 ;  /* 0x0c00001619177389 */ /* 0x0000640000040015 */
[----:B01----:R-:W-:Y:S01]  /*58a0*/  ENDCOLLECTIVE ;  /* 0x000000000000791b */ /* 0x003fe20003800000 */
.L_x_1923:
[----:B------:R-:W-:Y:S01]  /*58b0*/  FADD.FTZ R31, R28, R31 ;  /* 0x0000001f1c1f7221 */ /* 0x000fe20000010000 */
[----:B------:R-:W-:-:S03]  /*58c0*/  HFMA2.MMA R22, -RZ, RZ, 0, 5.9604644775390625e-08 ;  /* 0x00000001ff167435 */ /* 0x000fc600000001ff */
[----:B------:R-:W-:Y:S01]  /*58d0*/  IMAD.MOV.U32 R25, RZ, RZ, R31 ;  /* 0x000000ffff197224 */ /* 0x000fe200078e001f */
[----:B------:R-:W-:-:S07]  /*58e0*/  MOV R33, R23 ;  /* 0x0000001700217202 */ /* 0x000fce0000000f00 */
[----:B------:R-:W-:Y:S05]  /*58f0*/  WARPSYNC.COLLECTIVE R20, `(.L_x_1924) ;  /* 0x0000000014087348 */ /* 0x000fea0003c00000 */
[----:B------:R0:W1:Y:S02]  /*5900*/  SHFL.BFLY P2, R23, R25, R22, R21 ;  /* 0x0c00001619177389 */ /* 0x0000640000040015 */
[----:B01----:R-:W-:Y:S01]  /*5910*/  ENDCOLLECTIVE ;  /* 0x000000000000791b */ /* 0x003fe20003800000 */
.L_x_1924:
[----:B------:R-:W-:-:S05]  /*5920*/  FADD.FTZ R33, R30, R33 ;  /* 0x000000211e217221 */ /* 0x000fca0000010000 */
[----:B------:R-:W-:Y:S02]  /*5930*/  MOV R25, R33 ;  /* 0x0000002100197202 */ /* 0x000fe40000000f00 */
[----:B------:R-:W-:-:S07]  /*5940*/  MOV R24, R23 ;  /* 0x0000001700187202 */ /* 0x000fce0000000f00 */
[----:B------:R-:W-:Y:S05]  /*5950*/  WARPSYNC.COLLECTIVE R20, `(.L_x_1925) ;  /* 0x0000000014087348 */ /* 0x000fea0003c00000 */
[----:B------:R0:W1:Y:S02]  /*5960*/  SHFL.BFLY P2, R23, R25, R22, R21 ;  /* 0x0c00001619177389 */ /* 0x0000640000040015 */
[----:B01----:R-:W-:Y:S01]  /*5970*/  ENDCOLLECTIVE ;  /* 0x000000000000791b */ /* 0x003fe20003800000 */
.L_x_1925:
[----:B------:R-:W-:Y:S01]  /*5980*/  FADD.FTZ R24, R31, R24 ;  /* 0x000000181f187221 */ /* 0x000fe20000010000 */
[----:B------:R-:W-:Y:S06]  /*5990*/  BRA `(.L_x_1926) ;  /* 0xffffffe800887947 */ /* 0x000fec000383ffff */
.L_x_1896:
        /* <DEDUP_REMOVED lines=8> */
.L_x_1928:
[----:B------:R-:W-:Y:S05]  /*5a20*/  BSYNC B0 ;  /* 0x0000000000007941 */ /* 0x000fea0003800000 */
.L_x_1927:
        /* <DEDUP_REMOVED lines=11> */
.L_x_1929:
[----:B------:R-:W-:Y:S01]  /*5ae0*/  FADD.FTZ R19, R19, R16 ;  /* 0x0000001013137221 */ /* 0x000fe20000010000 */
[----:B------:R-:W-:Y:S01]  /*5af0*/  @!P0 LEA R29, R36, UR4, 0x7 ;  /* 0x00000004241d8c11 */ /* 0x000fe2000f8e38ff */
[----:B------:R-:W-:Y:S01]  /*5b00*/  HFMA2.MMA R45, -RZ, RZ, 0, 0 ;  /* 0x00000000ff2d7435 */ /* 0x000fe200000001ff */
[----:B------:R-:W-:Y:S01]  /*5b10*/  @!P0 LOP3.LUT R26, R26, R27, RZ, 0x3c, !PT ;  /* 0x0000001b1a1a8212 */ /* 0x000fe200078e3cff */
[----:B------:R-:W-:Y:S01]  /*5b20*/  IMAD.MOV.U32 R46, RZ, RZ, RZ ;  /* 0x000000ffff2e7224 */ /* 0x000fe200078e00ff */
[----:B------:R-:W-:Y:S01]  /*5b30*/  @!P0 LEA R43, R36, UR4, 0x7 ;  /* 0x00000004242b8c11 */ /* 0x000fe2000f8e38ff */
[----:B------:R-:W-:Y:S01]  /*5b40*/  IMAD.IADD R49, R24, 0x1, R9 ;  /* 0x0000000118317824 */ /* 0x000fe200078e0209 */
[----:B------:R-:W-:Y:S02]  /*5b50*/  @!P0 LEA R26, R26, R29, 0x2 ;  /* 0x0000001d1a1a8211 */ /* 0x000fe400078e10ff */
[----:B------:R-:W-:-:S03]  /*5b60*/  CS2R R28, SRZ ;  /* 0x00000000001c7805 */ /* 0x000fc6000001ff00 */
        /* <DEDUP_REMOVED lines=8> */
.L_x_1930:
[----:B------:R-:W-:Y:S01]  /*5bf0*/  MOV R25, R16 ;  /* 0x0000001000197202 */ /* 0x000fe20000000f00 */
[----:B------:R-:W-:-:S07]  /*5c00*/  IMAD.MOV.U32 R18, RZ, RZ, R23 ;  /* 0x000000ffff127224 */ /* 0x000fce00078e0017 */
[----:B------:R-:W-:Y:S05]  /*5c10*/  WARPSYNC.COLLECTIVE R20, `(.L_x_1931) ;  /* 0x0000000014087348 */ /* 0x000fea0003c00000 */
[----:B------:R0:W1:Y:S02]  /*5c20*/  SHFL.BFLY P2, R23, R25, R22, R21 ;  /* 0x0c00001619177389 */ /* 0x0000640000040015 */
[----:B01----:R-:W-:Y:S01]  /*5c30*/  ENDCOLLECTIVE ;  /* 0x000000000000791b */ /* 0x003fe20003800000 */
.L_x_1931:
[----:B------:R-:W-:Y:S02]  /*5c40*/  @!P0 IMAD.MOV.U32 R28, RZ, RZ, R27 ;  /* 0x000000ffff1c8224 */ /* 0x000fe400078e001b */
        /* <DEDUP_REMOVED lines=8> */
.L_x_1932:
[----:B------:R-:W-:Y:S02]  /*5cd0*/  MOV R25, R17 ;  /* 0x0000001100197202 */ /* 0x000fe40000000f00 */
[----:B------:R-:W-:-:S07]  /*5ce0*/  MOV R19, R23 ;  /* 0x0000001700137202 */ /* 0x000fce0000000f00 */
[----:B------:R-:W-:Y:S05]  /*5cf0*/  WARPSYNC.COLLECTIVE R20, `(.L_x_1933) ;  /* 0x0000000014087348 */ /* 0x000fea0003c00000 */
[----:B------:R0:W1:Y:S02]  /*5d00*/  SHFL.BFLY P2, R23, R25, R22, R21 ;  /* 0x0c00001619177389 */ /* 0x0000640000040015 */
[----:B01----:R-:W-:Y:S01]  /*5d10*/  ENDCOLLECTIVE ;  /* 0x000000000000791b */ /* 0x003fe20003800000 */
.L_x_1933:
[----:B------:R-:W-:Y:S01]  /*5d20*/  FADD.FTZ R26, R18, R19 ;  /* 0x00000013121a7221 */ /* 0x000fe20000010000 */
[----:B------:R-:W-:Y:S01]  /*5d30*/  @!P0 IMAD.SHL.U32 R19, R36, 0x2, RZ ;  /* 0x0000000224138824 */ /* 0x000fe200078e00ff */
[----:B------:R-:W-:-:S04]  /*5d40*/  @!P0 IADD3 R18, R24, 0x28, RZ ;  /* 0x0000002818128810 */ /* 0x000fc80007ffe0ff */
[----:B------:R-:W-:Y:S01]  /*5d50*/  @!P0 LOP3.LUT R18, R18, R19, RZ, 0x3c, !PT ;  /* 0x0000001312128212 */ /* 0x000fe200078e3cff */
[----:B------:R-:W-:Y:S01]  /*5d60*/  HFMA2.MMA R22, -RZ, RZ, 0, 5.9604644775390625e-08 ;  /* 0x00000001ff167435 */ /* 0x000fe200000001ff */
[----:B------:R-:W-:Y:S01]  /*5d70*/  MOV R25, R26 ;  /* 0x0000001a00197202 */ /* 0x000fe20000000f00 */
[----:B------:R-:W-:-:S09]  /*5d80*/  FADD.FTZ R17, R17, R23 ;  /* 0x0000001711117221 */ /* 0x000fd20000010000 */
[----:B------:R-:W-:Y:S05]  /*5d90*/  WARPSYNC.COLLECTIVE R20, `(.L_x_1934) ;  /* 0x0000000014087348 */ /* 0x000fea0003c00000 */
[----:B------:R0:W1:Y:S02]  /*5da0*/  SHFL.BFLY P2, R23, R25, R22, R21 ;  /* 0x0c00001619177389 */ /* 0x0000640000040015 */
[----:B01----:R-:W-:Y:S01]  /*5db0*/  ENDCOLLECTIVE ;  /* 0x000000000000791b */ /* 0x003fe20003800000 */
.L_x_1934:
[----:B------:R-:W-:Y:S01]  /*5dc0*/  MOV R25, R17 ;  /* 0x0000001100197202 */ /* 0x000fe20000000f00 */
[----:B------:R-:W-:-:S07]  /*5dd0*/  IMAD.MOV.U32 R27, RZ, RZ, R23 ;  /* 0x000000ffff1b7224 */ /* 0x000fce00078e0017 */
[----:B------:R-:W-:Y:S05]  /*5de0*/  WARPSYNC.COLLECTIVE R20, `(.L_x_1935) ;  /* 0x0000000014087348 */ /* 0x000fea0003c00000 */
[----:B------:R0:W1:Y:S02]  /*5df0*/  SHFL.BFLY P2, R23, R25, R22, R21 ;  /* 0x0c00001619177389 */ /* 0x0000640000040015 */
[----:B01----:R-:W-:Y:S01]  /*5e00*/  ENDCOLLECTIVE ;  /* 0x000000000000791b */ /* 0x003fe20003800000 */
.L_x_1935:
[----:B------:R-:W-:Y:S01]  /*5e10*/  FADD.FTZ R26, R26, R27 ;  /* 0x0000001b1a1a7221 */ /* 0x000fe20000010000 */
[----:B------:R-:W-:Y:S01]  /*5e20*/  MOV R25, R28 ;  /* 0x0000001c00197202 */ /* 0x000fe20000000f00 */
[----:B------:R-:W-:Y:S01]  /*5e30*/  IMAD.MOV.U32 R22, RZ, RZ, 0x8 ;  /* 0x00000008ff167424 */ /* 0x000fe200078e00ff */
[----:B------:R-:W-:-:S07]  /*5e40*/  MOV R16, R23 ;  /* 0x0000001700107202 */ /* 0x000fce0000000f00 */
[----:B------:R-:W-:Y:S05]  /*5e50*/  WARPSYNC.COLLECTIVE R20, `(.L_x_1936) ;  /* 0x0000000014087348 */ /* 0x000fea0003c00000 */
[----:B------:R0:W1:Y:S02]  /*5e60*/  SHFL.BFLY P2, R23, R25, R22, R21 ;  /* 0x0c00001619177389 */ /* 0x0000640000040015 */
[----:B01----:R-:W-:Y:S01]  /*5e70*/  ENDCOLLECTIVE ;  /* 0x000000000000791b */ /* 0x003fe20003800000 */
.L_x_1936:
[----:B------:R-:W-:Y:S01]  /*5e80*/  FADD.FTZ R50, R17, R16 ;  /* 0x0000001011327221 */ /* 0x000fe20000010000 */
[----:B------:R-:W-:Y:S02]  /*5e90*/  MOV R25, R29 ;  /* 0x0000001d00197202 */ /* 0x000fe40000000f00 */
[----:B------:R-:W-:-:S07]  /*5ea0*/  MOV R31, R23 ;  /* 0x00000017001f7202 */ /* 0x000fce0000000f00 */
[----:B------:R-:W-:Y:S05]  /*5eb0*/  WARPSYNC.COLLECTIVE R20, `(.L_x_1937) ;  /* 0x0000000014087348 */ /* 0x000fea0003c00000 */
[----:B------:R0:W1:Y:S02]  /*5ec0*/  SHFL.BFLY P2, R23, R25, R22, R21 ;  /* 0x0c00001619177389 */ /* 0x0000640000040015 */
[----:B01----:R-:W-:Y:S01]  /*5ed0*/  ENDCOLLECTIVE ;  /* 0x000000000000791b */ /* 0x003fe20003800000 */
.L_x_1937:
[----:B------:R-:W-:Y:S01]  /*5ee0*/  FADD.FTZ R31, R31, R28 ;  /* 0x0000001c1f1f7221 */ /* 0x000fe20000010000 */
[----:B------:R-:W-:-:S04]  /*5ef0*/  HFMA2.MMA R22, -RZ, RZ, 0, 2.384185791015625e-07 ;  /* 0x00000004ff167435 */ /* 0x000fc800000001ff */
[----:B------:R-:W-:Y:S02]  /*5f00*/  MOV R25, R31 ;  /* 0x0000001f00197202 */ /* 0x000fe40000000f00 */
[----:B------:R-:W-:-:S07]  /*5f10*/  MOV R30, R23 ;  /* 0x00000017001e7202 */ /* 0x000fce0000000f00 */
[----:B------:R-:W-:Y:S05]  /*5f20*/  WARPSYNC.COLLECTIVE R20, `(.L_x_1938) ;  /* 0x0000000014087348 */ /* 0x000fea0003c00000 */
[----:B------:R0:W1:Y:S02]  /*5f30*/  SHFL.BFLY P2, R23, R25, R22, R21 ;  /* 0x0c00001619177389 */ /* 0x0000640000040015 */
[----:B01----:R-:W-:Y:S01]  /*5f40*/  ENDCOLLECTIVE ;  /* 0x000000000000791b */ /* 0x003fe20003800000 */
.L_x_1938:
[----:B------:R-:W-:-:S04]  /*5f50*/  FADD.FTZ R30, R30, R29 ;  /* 0x0000001d1e1e7221 */ /* 0x000fc80000010000 */
[----:B------:R-:W-:Y:S01]  /*5f60*/  IMAD.MOV.U32 R25, RZ, RZ, R30 ;  /* 0x000000ffff197224 */ /* 0x000fe200078e001e */
[----:B------:R-:W-:-:S07]  /*5f70*/  MOV R28, R23 ;  /* 0x00000017001c7202 */ /* 0x000fce0000000f00 */
[----:B------:R-:W-:Y:S05]  /*5f80*/  WARPSYNC.COLLECTIVE R20, `(.L_x_1939) ;  /* 0x0000000014087348 */ /* 0x000fea0003c00000 */
[----:B------:R0:W1:Y:S02]  /*5f90*/  SHFL.BFLY P2, R23, R25, R22, R21 ;  /* 0x0c00001619177389 */ /* 0x0000640000040015 */
[----:B01----:R-:W-:Y:S01]  /*5fa0*/  ENDCOLLECTIVE ;  /* 0x000000000000791b */ /* 0x003fe20003800000 */
.L_x_1939:
[----:B------:R-:W-:Y:S01]  /*5fb0*/  FADD.FTZ R28, R31, R28 ;  /* 0x0000001c1f1c7221 */ /* 0x000fe20000010000 */
[----:B------:R-:W-:-:S03]  /*5fc0*/  HFMA2.MMA R22, -RZ, RZ, 0, 1.1920928955078125e-07 ;  /* 0x00000002ff167435 */ /* 0x000fc600000001ff */
[----:B------:R-:W-:Y:S01]  /*5fd0*/  IMAD.MOV.U32 R25, RZ, RZ, R28 ;  /* 0x000000ffff197224 */ /* 0x000fe200078e001c */
[----:B------:R-:W-:Y:S02]  /*5fe0*/  MOV R29, R23 ;  /* 0x00000017001d7202 */ /* 0x000fe40000000f00 */
[----:B------:R-:W-:-:S03]  /*5ff0*/  @!P0 LEA R23, R36, UR4, 0x7 ;  /* 0x0000000424178c11 */ /* 0x000fc6000f8e38ff */
[----:B------:R-:W-:Y:S01]  /*6000*/  FADD.FTZ R29, R30, R29 ;  /* 0x0000001d1e1d7221 */ /* 0x000fe20000010000 */
[----:B------:R-:W-:-:S07]  /*6010*/  @!P0 LEA R18, R18, R23, 0x2 ;  /* 0x0000001712128211 */ /* 0x000fce00078e10ff */
[----:B------:R-:W-:Y:S05]  /*6020*/  WARPSYNC.COLLECTIVE R20, `(.L_x_1940) ;  /* 0x0000000014087348 */ /* 0x000fea0003c00000 */
[----:B------:R0:W1:Y:S02]  /*6030*/  SHFL.BFLY P2, R23, R25, R22, R21 ;  /* 0x0c00001619177389 */ /* 0x0000640000040015 */
[----:B01----:R-:W-:Y:S01]  /*6040*/  ENDCOLLECTIVE ;  /* 0x000000000000791b */ /* 0x003fe20003800000 */
.L_x_1940:
[----:B------:R0:W1:Y:S04]  /*6050*/  @!P0 LDS R40, [R18+0x500] ;  /* 0x0005000012288984 */ /* 0x0000680000000800 */
[----:B------:R0:W2:Y:S01]  /*6060*/  @!P0 LDS R39, [R18] ;  /* 0x0000000012278984 */ /* 0x0000a20000000800 */
[----:B------:R-:W-:Y:S02]  /*6070*/  MOV R25, R29 ;  /* 0x0000001d00197202 */ /* 0x000fe40000000f00 */
[----:B------:R-:W-:-:S07]  /*6080*/  MOV R19, R23 ;  /* 0x0000001700137202 */ /* 0x000fce0000000f00 */
[----:B012---:R-:W-:Y:S05]  /*6090*/  WARPSYNC.COLLECTIVE R20, `(.L_x_1941) ;  /* 0x0000000014087348 */ /* 0x007fea0003c00000 */
[----:B------:R3:W4:Y:S02]  /*60a0*/  SHFL.BFLY P2, R23, R25, R22, R21 ;  /* 0x0c00001619177389 */ /* 0x0007240000040015 */
[----:B01234-:R-:W-:Y:S01]  /*60b0*/  ENDCOLLECTIVE ;  /* 0x000000000000791b */ /* 0x01ffe20003800000 */
.L_x_1941:
[----:B------:R-:W-:Y:S01]  /*60c0*/  FADD.FTZ R37, R28, R19 ;  /* 0x000000131c257221 */ /* 0x000fe20000010000 */
[----:B------:R-:W-:-:S04]  /*60d0*/  @!P0 IADD3 R28, R24, 0x3c, RZ ;  /* 0x0000003c181c8810 */ /* 0x000fc80007ffe0ff */
[----:B------:R-:W-:Y:S01]  /*60e0*/  MOV R25, R37 ;  /* 0x0000002500197202 */ /* 0x000fe20000000f00 */
[----:B------:R-:W-:Y:S01]  /*60f0*/  IMAD.MOV.U32 R22, RZ, RZ, 0x1 ;  /* 0x00000001ff167424 */ /* 0x000fe200078e00ff */
[----:B------:R-:W-:Y:S02]  /*6100*/  @!P0 MOV R33, R40 ;  /* 0x0000002800218202 */ /* 0x000fe40000000f00 */
[----:B------:R-:W-:Y:S01]  /*6110*/  @!P0 MOV R32, R39 ;  /* 0x0000002700208202 */ /* 0x000fe20000000f00 */
[----:B------:R-:W-:-:S07]  /*6120*/  IMAD.MOV.U32 R18, RZ, RZ, R23 ;  /* 0x000000ffff127224 */ /* 0x000fce00078e0017 */
[----:B------:R-:W-:Y:S05]  /*6130*/  WARPSYNC.COLLECTIVE R20, `(.L_x_1942) ;  /* 0x0000000014087348 */ /* 0x000fea0003c00000 */
[----:B------:R0:W1:Y:S02]  /*6140*/  SHFL.BFLY P2, R23, R25, R22, R21 ;  /* 0x0c00001619177389 */ /* 0x0000640000040015 */
[----:B01----:R-:W-:Y:S01]  /*6150*/  ENDCOLLECTIVE ;  /* 0x000000000000791b */ /* 0x003fe20003800000 */
.L_x_1942:
[----:B------:R-:W-:-:S05]  /*6160*/  FADD.FTZ R38, R29, R18 ;  /* 0x000000121d267221 */ /* 0x000fca0000010000 */
[----:B------:R-:W-:Y:S02]  /*6170*/  MOV R25, R38 ;  /* 0x0000002600197202 */ /* 0x000fe40000000f00 */
[----:B------:R-:W-:-:S07]  /*6180*/  MOV R40, R23 ;  /* 0x0000001700287202 */ /* 0x000fce0000000f00 */
[----:B------:R-:W-:Y:S05]  /*6190*/  WARPSYNC.COLLECTIVE R20, `(.L_x_1943) ;  /* 0x0000000014087348 */ /* 0x000fea0003c00000 */
[----:B------:R0:W1:Y:S02]  /*61a0*/  SHFL.BFLY P2, R23, R25, R22, R21 ;  /* 0x0c00001619177389 */ /* 0x0000640000040015 */
[----:B01----:R-:W-:Y:S01]  /*61b0*/  ENDCOLLECTIVE ;  /* 0x000000000000791b */ /* 0x003fe20003800000 */
.L_x_1943:
[----:B------:R-:W-:Y:S01]  /*61c0*/  FADD.FTZ R37, R37, R40 ;  /* 0x0000002825257221 */ /* 0x000fe20000010000 */
[----:B------:R-:W-:Y:S01]  /*61d0*/  HFMA2.MMA R22, -RZ, RZ, 0, 4.76837158203125e-07 ;  /* 0x00000008ff167435 */ /* 0x000fe200000001ff */
[----:B------:R-:W-:Y:S01]  /*61e0*/  IMAD.MOV.U32 R25, RZ, RZ, R32 ;  /* 0x000000ffff197224 */ /* 0x000fe200078e0020 */
[----:B------:R-:W-:-:S09]  /*61f0*/  MOV R39, R23 ;  /* 0x0000001700277202 */ /* 0x000fd20000000f00 */
[----:B------:R-:W-:Y:S05]  /*6200*/  WARPSYNC.COLLECTIVE R20, `(.L_x_1944) ;  /* 0x0000000014087348 */ /* 0x000fea0003c00000 */
[----:B------:R0:W1:Y:S02]  /*6210*/  SHFL.BFLY P2, R23, R25, R22, R21 ;  /* 0x0c00001619177389 */ /* 0x0000640000040015 */
[----:B01----:R-:W-:Y:S01]  /*6220*/  ENDCOLLECTIVE ;  /* 0x000000000000791b */ /* 0x003fe20003800000 */
.L_x_1944:
[----:B------:R-:W-:Y:S02]  /*6230*/  MOV R25, R33 ;  /* 0x0000002100197202 */ /* 0x000fe40000000f00 */
[----:B------:R-:W-:-:S07]  /*6240*/  MOV R41, R23 ;  /* 0x0000001700297202 */ /* 0x000fce0000000f00 */
[----:B------:R-:W-:Y:S05]  /*6250*/  WARPSYNC.COLLECTIVE R20, `(.L_x_1945) ;  /* 0x0000000014087348 */ /* 0x000fea0003c00000 */
[----:B------:R0:W1:Y:S02]  /*6260*/  SHFL.BFLY P2, R23, R25, R22, R21 ;  /* 0x0c00001619177389 */ /* 0x0000640000040015 */
[----:B01----:R-:W-:Y:S01]  /*6270*/  ENDCOLLECTIVE ;  /* 0x000000000000791b */ /* 0x003fe20003800000 */
.L_x_1945:
[----:B------:R-:W-:Y:S01]  /*6280*/  FADD.FTZ R41, R41, R32 ;  /* 0x0000002029297221 */ /* 0x000fe20000010000 */
[----:B------:R-:W-:-:S04]  /*6290*/  HFMA2.MMA R22, -RZ, RZ, 0, 2.384185791015625e-07 ;  /* 0x00000004ff167435 */ /* 0x000fc800000001ff */
[----:B------:R-:W-:Y:S01]  /*62a0*/  MOV R25, R41 ;  /* 0x0000002900197202 */ /* 0x000fe20000000f00 */
[----:B------:R-:W-:-:S07]  /*62b0*/  IMAD.MOV.U32 R42, RZ, RZ, R23 ;  /* 0x000000ffff2a7224 */ /* 0x000fce00078e0017 */
[----:B------:R-:W-:Y:S05]  /*62c0*/  WARPSYNC.COLLECTIVE R20, `(.L_x_1946) ;  /* 0x0000000014087348 */ /* 0x000fea0003c00000 */
[----:B------:R0:W1:Y:S02]  /*62d0*/  SHFL.BFLY P2, R23, R25, R22, R21 ;  /* 0x0c00001619177389 */ /* 0x0000640000040015 */
[----:B01----:R-:W-:Y:S01]  /*62e0*/  ENDCOLLECTIVE ;  /* 0x000000000000791b */ /* 0x003fe20003800000 */
.L_x_1946:
[----:B------:R-:W-:-:S05]  /*62f0*/  FADD.FTZ R42, R42, R33 ;  /* 0x000000212a2a7221 */ /* 0x000fca0000010000 */
[----:B------:R-:W-:Y:S01]  /*6300*/  MOV R25, R42 ;  /* 0x0000002a00197202 */ /* 0x000fe20000000f00 */
[----:B------:R-:W-:-:S07]  /*6310*/  IMAD.MOV.U32 R32, RZ, RZ, R23 ;  /* 0x000000ffff207224 */ /* 0x000fce00078e0017 */
[----:B------:R-:W-:Y:S05]  /*6320*/  WARPSYNC.COLLECTIVE R20, `(.L_x_1947) ;  /* 0x0000000014087348 */ /* 0x000fea0003c00000 */
[----:B------:R0:W1:Y:S02]  /*6330*/  SHFL.BFLY P2, R23, R25, R22, R21 ;  /* 0x0c00001619177389 */ /* 0x0000640000040015 */
[----:B01----:R-:W-:Y:S01]  /*6340*/  ENDCOLLECTIVE ;  /* 0x000000000000791b */ /* 0x003fe20003800000 */
.L_x_1947:
        /* <DEDUP_REMOVED lines=10> */
.L_x_1948:
[----:B------:R-:W-:-:S05]  /*63f0*/  @!P0 IMAD R43, R28, 0x4, R43 ;  /* 0x000000041c2b8824 */ /* 0x000fca00078e022b */
[----:B------:R0:W1:Y:S04]  /*6400*/  @!P0 LDS R44, [R43] ;  /* 0x000000002b2c8984 */ /* 0x0000680000000800 */
[----:B------:R0:W2:Y:S01]  /*6410*/  @!P0 LDS R47, [R43+0x500] ;  /* 0x000500002b2f8984 */ /* 0x0000a20000000800 */
[----:B------:R-:W-:Y:S01]  /*6420*/  IMAD.MOV.U32 R25, RZ, RZ, R33 ;  /* 0x000000ffff197224 */ /* 0x000fe200078e0021 */
[----:B------:R-:W-:-:S07]  /*6430*/  MOV R31, R23 ;  /* 0x00000017001f7202 */ /* 0x000fce0000000f00 */
[----:B012---:R-:W-:Y:S05]  /*6440*/  WARPSYNC.COLLECTIVE R20, `(.L_x_1949) ;  /* 0x0000000014087348 */ /* 0x007fea0003c00000 */
[----:B------:R3:W4:Y:S02]  /*6450*/  SHFL.BFLY P2, R23, R25, R22, R21 ;  /* 0x0c00001619177389 */ /* 0x0007240000040015 */
[----:B01234-:R-:W-:Y:S01]  /*6460*/  ENDCOLLECTIVE ;  /* 0x000000000000791b */ /* 0x01ffe20003800000 */
.L_x_1949:
        /* <DEDUP_REMOVED lines=8> */
.L_x_1950:
[----:B------:R-:W-:Y:S01]  /*64f0*/  @!P0 MOV R46, R47 ;  /* 0x0000002f002e8202 */ /* 0x000fe20000000f00 */
[----:B------:R-:W-:Y:S01]  /*6500*/  FADD.FTZ R42, R33, R30 ;  /* 0x0000001e212a7221 */ /* 0x000fe20000010000 */
[----:B------:R-:W-:-:S03]  /*6510*/  ISETP.NE.AND P0, PT, R36, RZ, PT ;  /* 0x000000ff2400720c */ /* 0x000fc60003f05270 */
[----:B------:R-:W-:-:S10]  /*6520*/  IMAD.MOV.U32 R25, RZ, RZ, R42 ;  /* 0x000000ffff197224 */ /* 0x000fd400078e002a */
[----:B------:R-:W-:Y:S01]  /*6530*/  @!P0 F2FP.F16.F32.PACK_AB R24, RZ, R50 ;  /* 0x00000032ff18823e */ /* 0x000fe200000000ff */
[----:B------:R-:W0:Y:S03]  /*6540*/  @!P0 LDC.64 R32, c[0x0][0x218] ;  /* 0x00008600ff208b82 */ /* 0x000e260000000a00 */
[----:B------:R-:W-:Y:S02]  /*6550*/  PRMT R51, R24, 0x7610, R51 ;  /* 0x0000761018337816 */ /* 0x000fe40000000033 */
[----:B------:R-:W-:-:S07]  /*6560*/  MOV R44, R23 ;  /* 0x00000017002c7202 */ /* 0x000fce0000000f00 */
[----:B0-----:R-:W-:Y:S05]  /*6570*/  WARPSYNC.COLLECTIVE R20, `(.L_x_1951) ;  /* 0x0000000014087348 */ /* 0x001fea0003c00000 */
[----:B------:R1:W2:Y:S02]  /*6580*/  SHFL.BFLY P2, R23, R25, R22, R21 ;  /* 0x0c00001619177389 */ /* 0x0002a40000040015 */
[----:B012---:R-:W-:Y:S01]  /*6590*/  ENDCOLLECTIVE ;  /* 0x000000000000791b */ /* 0x007fe20003800000 */
.L_x_1951:
[----:B------:R-:W0:Y:S01]  /*65a0*/  @!P0 LDC.64 R18, c[0x0][0x220] ;  /* 0x00008800ff128b82 */ /* 0x000e220000000a00 */
[----:B------:R-:W-:-:S07]  /*65b0*/  FADD.FTZ R41, R41, R44 ;  /* 0x0000002c29297221 */ /* 0x000fce0000010000 */
[----:B------:R-:W1:Y:S01]  /*65c0*/  @!P0 LDC.64 R30, c[0x0][0x218] ;  /* 0x00008600ff1e8b82 */ /* 0x000e620000000a00 */
[----:B------:R-:W-:Y:S01]  /*65d0*/  HFMA2.MMA R22, -RZ, RZ, 0, 4.76837158203125e-07 ;  /* 0x00000008ff167435 */ /* 0x000fe200000001ff */
[----:B------:R-:W-:Y:S01]  /*65e0*/  MOV R25, R45 ;  /* 0x0000002d00197202 */ /* 0x000fe20000000f00 */
[----:B------:R-:W-:-:S05]  /*65f0*/  @!P0 IMAD.WIDE R32, R49, 0x2, R32 ;  /* 0x0000000231208825 */ /* 0x000fca00078e0220 */
[----:B------:R-:W2:Y:S01]  /*6600*/  @!P0 LDC.64 R28, c[0x0][0x220] ;  /* 0x00008800ff1c8b82 */ /* 0x000ea20000000a00 */
[----:B------:R-:W-:-:S07]  /*6610*/  MOV R43, R23 ;  /* 0x00000017002b7202 */ /* 0x000fce0000000f00 */
[----:B------:R-:W3:Y:S02]  /*6620*/  @!P0 LDC.64 R16, c[0x0][0x220] ;  /* 0x00008800ff108b82 */ /* 0x000ee40000000a00 */
[----:B0123--:R-:W-:Y:S05]  /*6630*/  WARPSYNC.COLLECTIVE R20, `(.L_x_1952) ;  /* 0x0000000014087348 */ /* 0x00ffea0003c00000 */
[----:B------:R4:W0:Y:S02]  /*6640*/  SHFL.BFLY P2, R23, R25, R22, R21 ;  /* 0x0c00001619177389 */ /* 0x0008240000040015 */
[----:B01234-:R-:W-:Y:S01]  /*6650*/  ENDCOLLECTIVE ;  /* 0x000000000000791b */ /* 0x01ffe20003800000 */
.L_x_1952:
[----:B------:R-:W-:-:S04]  /*6660*/  @!P0 IMAD.WIDE R18, R49, 0x2, R18 ;  /* 0x0000000231128825 */ /* 0x000fc800078e0212 */
[----:B------:R-:W-:Y:S01]  /*6670*/  FADD.FTZ R24, R42, R43 ;  /* 0x0000002b2a187221 */ /* 0x000fe20000010000 */
[----:B------:R-:W-:-:S04]  /*6680*/  @!P0 IMAD.WIDE R30, R49, 0x2, R30 ;  /* 0x00000002311e8825 */ /* 0x000fc800078e021e */
[----:B------:R-:W-:Y:S02]  /*6690*/  @!P0 F2FP.F16.F32.PACK_AB R24, RZ, R24 ;  /* 0x00000018ff18823e */ /* 0x000fe400000000ff */
[----:B------:R-:W-:Y:S01]  /*66a0*/  MOV R25, R46 ;  /* 0x0000002e00197202 */ /* 0x000fe20000000f00 */
[----:B------:R-:W-:-:S04]  /*66b0*/  @!P0 IMAD.WIDE R28, R49, 0x2, R28 ;  /* 0x00000002311c8825 */ /* 0x000fc800078e021c */
[----:B------:R-:W-:-:S04]  /*66c0*/  @!P0 IMAD.WIDE R16, R49, 0x2, R16 ;  /* 0x0000000231108825 */ /* 0x000fc800078e0210 */
[----:B------:R-:W-:-:S07]  /*66d0*/  IMAD.MOV.U32 R48, RZ, RZ, R23 ;  /* 0x000000ffff307224 */ /* 0x000fce00078e0017 */
[----:B------:R-:W-:Y:S05]  /*66e0*/  WARPSYNC.COLLECTIVE R20, `(.L_x_1953) ;  /* 0x0000000014087348 */ /* 0x000fea0003c00000 */
[----:B------:R0:W1:Y:S02]  /*66f0*/  SHFL.BFLY P2, R23, R25, R22, R21 ;  /* 0x0c00001619177389 */ /* 0x0000640000040015 */
[----:B01----:R-:W-:Y:S01]  /*6700*/  ENDCOLLECTIVE ;  /* 0x000000000000791b */ /* 0x003fe20003800000 */
.L_x_1953:
[----:B------:R-:W-:Y:S01]  /*6710*/  FADD.FTZ R48, R48, R45 ;  /* 0x0000002d30307221 */ /* 0x000fe20000010000 */
[----:B------:R-:W-:-:S03]  /*6720*/  HFMA2.MMA R22, -RZ, RZ, 0, 2.384185791015625e-07 ;  /* 0x00000004ff167435 */ /* 0x000fc600000001ff */
[----:B------:R-:W-:Y:S01]  /*6730*/  IMAD.MOV.U32 R25, RZ, RZ, R48 ;  /* 0x000000ffff197224 */ /* 0x000fe200078e0030 */
[----:B------:R-:W-:-:S07]  /*6740*/  MOV R47, R23 ;  /* 0x00000017002f7202 */ /* 0x000fce0000000f00 */
[----:B------:R-:W-:Y:S05]  /*6750*/  WARPSYNC.COLLECTIVE R20, `(.L_x_1954) ;  /* 0x0000000014087348 */ /* 0x000fea0003c00000 */
[----:B------:R0:W1:Y:S02]  /*6760*/  SHFL.BFLY P2, R23, R25, R22, R21 ;  /* 0x0c00001619177389 */ /* 0x0000640000040015 */
[----:B01----:R-:W-:Y:S01]  /*6770*/  ENDCOLLECTIVE ;  /* 0x000000000000791b */ /* 0x003fe20003800000 */
.L_x_1954:
[----:B------:R-:W-:-:S05]  /*6780*/  FADD.FTZ R47, R47, R46 ;  /* 0x0000002e2f2f7221 */ /* 0x000fca0000010000 */
[----:B------:R-:W-:Y:S02]  /*6790*/  MOV R25, R47 ;  /* 0x0000002f00197202 */ /* 0x000fe40000000f00 */
[----:B------:R-:W-:-:S07]  /*67a0*/  MOV R45, R23 ;  /* 0x00000017002d7202 */ /* 0x000fce0000000f00 */
[----:B------:R-:W-:Y:S05]  /*67b0*/  WARPSYNC.COLLECTIVE R20, `(.L_x_1955) ;  /* 0x0000000014087348 */ /* 0x000fea0003c00000 */
[----:B------:R0:W1:Y:S02]  /*67c0*/  SHFL.BFLY P2, R23, R25, R22, R21 ;  /* 0x0c00001619177389 */ /* 0x0000640000040015 */
[----:B01----:R-:W-:Y:S01]  /*67d0*/  ENDCOLLECTIVE ;  /* 0x000000000000791b */ /* 0x003fe20003800000 */
.L_x_1955:
[----:B------:R-:W-:Y:S01]  /*67e0*/  FADD.FTZ R45, R48, R45 ;  /* 0x0000002d302d7221 */ /* 0x000fe20000010000 */
[----:B------:R-:W-:-:S04]  /*67f0*/  HFMA2.MMA R22, -RZ, RZ, 0, 1.1920928955078125e-07 ;  /* 0x00000002ff167435 */ /* 0x000fc800000001ff */
[----:B------:R-:W-:Y:S01]  /*6800*/  MOV R25, R45 ;  /* 0x0000002d00197202 */ /* 0x000fe20000000f00 */
[----:B------:R-:W-:-:S07]  /*6810*/  IMAD.MOV.U32 R46, RZ, RZ, R23 ;  /* 0x000000ffff2e7224 */ /* 0x000fce00078e0017 */
[----:B------:R-:W-:Y:S05]  /*6820*/  WARPSYNC.COLLECTIVE R20, `(.L_x_1956) ;  /* 0x0000000014087348 */ /* 0x000fea0003c00000 */
[----:B------:R0:W1:Y:S02]  /*6830*/  SHFL.BFLY P2, R23, R25, R22, R21 ;  /* 0x0c00001619177389 */ /* 0x0000640000040015 */
[----:B01----:R-:W-:Y:S01]  /*6840*/  ENDCOLLECTIVE ;  /* 0x000000000000791b */ /* 0x003fe20003800000 */
.L_x_1956:
[----:B------:R-:W-:-:S05]  /*6850*/  FADD.FTZ R46, R47, R46 ;  /* 0x0000002e2f2e7221 */ /* 0x000fca0000010000 */
[----:B------:R-:W-:Y:S02]  /*6860*/  MOV R25, R46 ;  /* 0x0000002e00197202 */ /* 0x000fe40000000f00 */
[----:B------:R-:W-:Y:S02]  /*6870*/  MOV R48, R23 ;  /* 0x0000001700307202 */ /* 0x000fe40000000f00 */
[----:B------:R-:W-:Y:S02]  /*6880*/  @!P0 F2FP.F16.F32.PACK_AB R23, RZ, R26 ;  /* 0x0000001aff17823e */ /* 0x000fe400000000ff */
[----:B------:R-:W0:Y:S01]  /*6890*/  @!P0 LDC.64 R26, c[0x0][0x218] ;  /* 0x00008600ff1a8b82 */ /* 0x000e220000000a00 */
[----:B------:R-:W-:Y:S01]  /*68a0*/  FADD.FTZ R45, R45, R48 ;  /* 0x000000302d2d7221 */ /* 0x000fe20000010000 */
[----:B------:R-:W-:-:S07]  /*68b0*/  PRMT R50, R23, 0x7610, R50 ;  /* 0x0000761017327816 */ /* 0x000fce0000000032 */
[----:B0-----:R-:W-:Y:S05]  /*68c0*/  WARPSYNC.COLLECTIVE R20, `(.L_x_1957) ;  /* 0x0000000014087348 */ /* 0x001fea0003c00000 */
[----:B------:R1:W2:Y:S02]  /*68d0*/  SHFL.BFLY P2, R23, R25, R22, R21 ;  /* 0x0c00001619177389 */ /* 0x0002a40000040015 */
[----:B012---:R-:W-:Y:S01]  /*68e0*/  ENDCOLLECTIVE ;  /* 0x000000000000791b */ /* 0x007fe20003800000 */
.L_x_1957:
[----:B------:R0:W-:Y:S04]  /*68f0*/  @!P0 STG.E.U16 desc[UR10][R32.64], R50 ;  /* 0x0000003220008986 */ /* 0x0001e8000c10150a */
[----:B------:R1:W-:Y:S01]  /*6900*/  @!P0 STG.E.U16 desc[UR10][R18.64], R51 ;  /* 0x0000003312008986 */ /* 0x0003e2000c10150a */
[----:B------:R-:W-:Y:S01]  /*6910*/  @!P0 F2FP.F16.F32.PACK_AB R20, RZ, R41 ;  /* 0x00000029ff14823e */ /* 0x000fe200000000ff */
[----:B------:R-:W-:Y:S01]  /*6920*/  IMAD.MOV.U32 R22, RZ, RZ, 0x1 ;  /* 0x00000001ff167424 */ /* 0x000fe200078e00ff */
[----:B------:R-:W-:Y:S02]  /*6930*/  MOV R25, R45 ;  /* 0x0000002d00197202 */ /* 0x000fe40000000f00 */
[----:B0-----:R-:W-:Y:S02]  /*6940*/  PRMT R33, R20, 0x7610, R33 ;  /* 0x0000761014217816 */ /* 0x001fe40000000021 */
[----:B------:R-:W-:Y:S01]  /*6950*/  MOV R20, 0xffff ;  /* 0x0000ffff00147802 */ /* 0x000fe20000000f00 */
[----:B------:R-:W-:Y:S01]  /*6960*/  @!P0 IMAD.WIDE R26, R49, 0x2, R26 ;  /* 0x00000002311a8825 */ /* 0x000fe200078e021a */
[----:B-1----:R-:W-:-:S02]  /*6970*/  @!P0 F2FP.F16.F32.PACK_AB R19, RZ, R37 ;  /* 0x00000025ff13823e */ /* 0x002fc400000000ff */
[----:B------:R-:W-:Y:S01]  /*6980*/  MOV R47, R23 ;  /* 0x00000017002f7202 */ /* 0x000fe20000000f00 */
[----:B------:R-:W-:Y:S02]  /*6990*/  FADD.FTZ R23, R38, R39 ;  /* 0x0000002726177221 */ /* 0x000fe40000010000 */
[----:B------:R0:W-:Y:S02]  /*69a0*/  @!P0 STG.E.U16 desc[UR10][R30.64+0x28], R19 ;  /* 0x000028131e008986 */ /* 0x0001e4000c10150a */
[----:B------:R-:W-:Y:S01]  /*69b0*/  FADD.FTZ R46, R46, R47 ;  /* 0x0000002f2e2e7221 */ /* 0x000fe20000010000 */
[----:B------:R-:W-:-:S04]  /*69c0*/  @!P0 F2FP.F16.F32.PACK_AB R23, RZ, R23 ;  /* 0x00000017ff17823e */ /* 0x000fc800000000ff */
[----:B------:R-:W-:-:S07]  /*69d0*/  PRMT R32, R23, 0x7610, R32 ;  /* 0x0000761017207816 */ /* 0x000fce0000000020 */
[----:B0-----:R-:W-:Y:S05]  /*69e0*/  WARPSYNC.COLLECTIVE R20, `(.L_x_1958) ;  /* 0x0000000014087348 */ /* 0x001fea0003c00000 */
[----:B------:R1:W2:Y:S02]  /*69f0*/  SHFL.BFLY P2, R23, R25, R22, R21 ;  /* 0x0c00001619177389 */ /* 0x0002a40000040015 */
[----:B012---:R-:W-:Y:S01]  /*6a00*/  ENDCOLLECTIVE ;  /* 0x000000000000791b */ /* 0x007fe20003800000 */
.L_x_1958:
        /* <DEDUP_REMOVED lines=8> */
.L_x_1959:
[----:B------:R-:W-:Y:S01]  /*6a90*/  FADD.FTZ R45, R45, R18 ;  /* 0x000000122d2d7221 */ /* 0x000fe20000010000 */
[----:B------:R-:W-:Y:S06]  /*6aa0*/  BRA `(.L_x_1960) ;  /* 0xffffffe000dc7947 */ /* 0x000fec000383ffff */
.L_x_1961:
        /* <DEDUP_REMOVED lines=13> */
.L_x_3577:


//--------------------- .text._ZN13group_norm_v218gn_bwd_cuda_kernelI6__halfLi320ELi3ELi32ELi80ELi256ELb0ELb1ELi16ELi320ELi320ELi4ELb1ELi16ELb0ELb0ELNS_15WgradSyncMethodE3ENS_16CompileConditionILi900EEEEEvPT_S6_S6_PKS5_S8_S8_S8_PKfflPfPj --------------------------
	.section	.text._ZN13group_norm_v218gn_bwd_cuda_kernelI6__halfLi320ELi3ELi32ELi80ELi256ELb0ELb1ELi16ELi320ELi320ELi4ELb1ELi16ELb0ELb0ELNS_15WgradSyncMethodE3ENS_16CompileConditionILi900EEEEEvPT_S6_S6_PKS5_S8_S8_S8_PKfflPfPj,"ax",@progbits
	.align	128
        .global         _ZN13group_norm_v218gn_bwd_cuda_kernelI6__halfLi320ELi3ELi32ELi80ELi256ELb0ELb1ELi16ELi320ELi320ELi4ELb1ELi16ELb0ELb0ELNS_15WgradSyncMethodE3ENS_16CompileConditionILi900EEEEEvPT_S6_S6_PKS5_S8_S8_S8_PKfflPfPj
        .type           _ZN13group_norm_v218gn_bwd_cuda_kernelI6__halfLi320ELi3ELi32ELi80ELi256ELb0ELb1ELi16ELi320ELi320ELi4ELb1ELi16ELb0ELb0ELNS_15WgradSyncMethodE3ENS_16CompileConditionILi900EEEEEvPT_S6_S6_PKS5_S8_S8_S8_PKfflPfPj,@function
        .size           _ZN13group_norm_v218gn_bwd_cuda_kernelI6__halfLi320ELi3ELi32ELi80ELi256ELb0ELb1ELi16ELi320ELi320ELi4ELb1ELi16ELb0ELb0ELNS_15WgradSyncMethodE3ENS_16CompileConditionILi900EEEEEvPT_S6_S6_PKS5_S8_S8_S8_PKfflPfPj,(.L_x_3578 - _ZN13group_norm_v218gn_bwd_cuda_kernelI6__halfLi320ELi3ELi32ELi80ELi256ELb0ELb1ELi16ELi320ELi320ELi4ELb1ELi16ELb0ELb0ELNS_15WgradSyncMethodE3ENS_16CompileConditionILi900EEEEEvPT_S6_S6_PKS5_S8_S8_S8_PKfflPfPj)
        .other          _ZN13group_norm_v218gn_bwd_cuda_kernelI6__halfLi320ELi3ELi32ELi80ELi256ELb0ELb1ELi16ELi320ELi320ELi4ELb1ELi16ELb0ELb0ELNS_15WgradSyncMethodE3ENS_16CompileConditionILi900EEEEEvPT_S6_S6_PKS5_S8_S8_S8_PKfflPfPj,@"STO_CUDA_ENTRY STV_DEFAULT"
_ZN13group_norm_v218gn_bwd_cuda_kernelI6__halfLi320ELi3ELi32ELi80ELi256ELb0ELb1ELi16ELi320ELi320ELi4ELb1ELi16ELb0ELb0ELNS_15WgradSyncMethodE3ENS_16CompileConditionILi900EEEEEvPT_S6_S6_PKS5_S8_S8_S8_PKfflPfPj:
.text._ZN13group_norm_v218gn_bwd_cuda_kernelI6__halfLi320ELi3ELi32ELi80ELi256ELb0ELb1ELi16ELi320ELi320ELi4ELb1ELi16ELb0ELb0ELNS_15WgradSyncMethodE3ENS_16CompileConditionILi900EEEEEvPT_S6_S6_PKS5_S8_S8_S8_PKfflPfPj:
        /* <DEDUP_REMOVED lines=32> */
.L_x_1964:
[----:B------:R-:W2:Y:S04]  /*0200*/  LD.E.STRONG.GPU R0, desc[UR12][R2.64] ;  /* 0x0000000c02007980 */ /* 0x000ea8000c10f900 */
[----:B--2---:R-:W-:Y:S01]  /*0210*/  CCTL.IVALL ;  /* 0x00000000ff00798f */ /* 0x004fe20002000000 */
[----:B------:R-:W-:Y:S05]  /*0220*/  YIELD ;  /* 0x0000000000007946 */ /* 0x000fea0003800000 */
[----:B-----5:R-:W-:-:S04]  /*0230*/  LOP3.LUT R0, R0, R5, RZ, 0x3c, !PT ;  /* 0x0000000500007212 */ /* 0x020fc800078e3cff */
[----:B------:R-:W-:-:S13]  /*0240*/  ISETP.GT.AND P0, PT, R0, -0x1, PT ;  /* 0xffffffff0000780c */ /* 0x000fda0003f04270 */
[----:B------:R-:W-:Y:S05]  /*0250*/  @P0 BRA `(.L_x_1964) ;  /* 0xfffffffc00e80947 */ /* 0x000fea000383ffff */
.L_x_1963:
[----:B------:R-:W-:Y:S05]  /*0260*/  WARPSYNC.ALL ;  /* 0x0000000000007948 */ /* 0x000fea0003800000 */
[----:B------:R-:W-:Y:S06]  /*0270*/  BAR.SYNC.DEFER_BLOCKING 0x0 ;  /* 0x0000000000007b1d */ /* 0x000fec0000010000 */
[----:B------:R-:W-:Y:S05]  /*0280*/  BRA `(.L_x_1965) ;  /* 0x0000002c00c47947 */ /* 0x000fea0003800000 */
.L_x_1962:
        /* <DEDUP_REMOVED lines=36> */
[----:B------:R1:W-:Y:S02]  /*04d0*/  STL [R1], R0 ;  /* 0x0000000001007387 */ /* 0x0003e40000100800 */
.L_x_1977:
[----:B------:R-:W-:Y:S01]  /*04e0*/  IMAD.WIDE.U32 R36, R61, -0x33333333, RZ ;  /* 0xcccccccd3d247825 */ /* 0x000fe200078e00ff */
[----:B------:R-:W-:Y:S01]  /*04f0*/  ULOP3.LUT UR9, UR11, 0x7, URZ, 0xc0, !UPT ;  /* 0x000000070b097892 */ /* 0x000fe2000f8ec03f */
[----:B--2---:R-:W0:Y:S01]  /*0500*/  LDC.64 R6, c[0x0][0x238] ;  /* 0x00008e00ff067b82 */ /* 0x004e220000000a00 */
[----:B------:R-:W-:Y:S02]  /*0510*/  USHF.R.U64 UR10, UR11, 0x3, UR5 ;  /* 0x000000030b0a7899 */ /* 0x000fe40008001205 */
[----:B------:R-:W-:Y:S01]  /*0520*/  SHF.R.U32.HI R36, RZ, 0x6, R37 ;  /* 0x00000006ff247819 */ /* 0x000fe20000011625 */
[----:B------:R-:W-:Y:S02]  /*0530*/  UIMAD UR14, UR9, 0x140, URZ ;  /* 0x00000140090e78a4 */ /* 0x000fe4000f8e023f */
[----:B------:R-:W-:Y:S01]  /*0540*/  USHF.L.U32 UR9, UR17, 0x4, URZ ;  /* 0x0000000411097899 */ /* 0x000fe2000800063f */
[----:B------:R-:W-:Y:S01]  /*0550*/  IMAD.U32 R9, RZ, RZ, UR10 ;  /* 0x0000000aff097e24 */ /* 0x000fe2000f8e00ff */
[----:B------:R-:W-:Y:S01]  /*0560*/  USHF.R.U32.HI UR15, URZ, 0x3, UR5 ;  /* 0x000000033f0f7899 */ /* 0x000fe20008011605 */
[----:B------:R-:W-:Y:S01]  /*0570*/  IMAD R37, R36, -0x50, R61 ;  /* 0xffffffb024257824 */ /* 0x000fe200078e023d */
[----:B------:R-:W-:Y:S01]  /*0580*/  ULOP3.LUT UR9, UR9, 0xf0, URZ, 0xc0, !UPT ;  /* 0x000000f009097892 */ /* 0x000fe2000f8ec03f */
[----:B------:R-:W-:Y:S01]  /*0590*/  ULDC.64 UR18, c[0x0][0x248] ;  /* 0x0000920000127ab9 */ /* 0x000fe20000000a00 */
[----:B------:R-:W-:-:S02]  /*05a0*/  UIMAD UR10, UR15, 0xa0000, URZ ;  /* 0x000a00000f0a78a4 */ /* 0x000fc4000f8e023f */
[----:B-1----:R-:W-:Y:S01]  /*05b0*/  LEA R4, R37, UR14, 0x2 ;  /* 0x0000000e25047c11 */ /* 0x002fe2000f8e10ff */
[----:B------:R-:W-:Y:S01]  /*05c0*/  ULDC.64 UR20, c[0x0][0x228] ;  /* 0x00008a0000147ab9 */ /* 0x000fe20000000a00 */
[----:B------:R-:W-:Y:S02]  /*05d0*/  MOV R10, UR15 ;  /* 0x0000000f000a7c02 */ /* 0x000fe40008000f00 */
[----:B------:R-:W-:Y:S01]  /*05e0*/  SHF.R.S32.HI R5, RZ, 0x1f, R4 ;  /* 0x0000001fff057819 */ /* 0x000fe20000011404 */
[----:B------:R-:W-:Y:S01]  /*05f0*/  IMAD.WIDE.U32 R2, R4, -0x33333333, RZ ;  /* 0xcccccccd04027825 */ /* 0x000fe200078e00ff */
[----:B------:R-:W-:Y:S01]  /*0600*/  IADD3 R0, R36, UR9, RZ ;  /* 0x0000000924007c10 */ /* 0x000fe2000fffe0ff */
[----:B------:R-:W-:-:S03]  /*0610*/  ULDC UR9, c[0x0][0x250] ;  /* 0x0000940000097ab9 */ /* 0x000fc60000000800 */
[----:B------:R-:W-:Y:S01]  /*0620*/  SHF.R.U32.HI R60, RZ, 0x6, R3 ;  /* 0x00000006ff3c7819 */ /* 0x000fe20000011603 */
[----:B------:R-:W-:-:S03]  /*0630*/  IMAD.WIDE.U32 R2, R9, 0xa0000, R4 ;  /* 0x000a000009027825 */ /* 0x000fc600078e0004 */
[----:B------:R-:W-:Y:S01]  /*0640*/  LEA R8, P0, R9, R60, 0x5 ;  /* 0x0000003c09087211 */ /* 0x000fe200078028ff */
[----:B------:R-:W-:Y:S02]  /*0650*/  IMAD R5, R0, 0xa00, RZ ;  /* 0x00000a0000057824 */ /* 0x000fe400078e02ff */
[----:B------:R-:W-:Y:S01]  /*0660*/  VIADD R0, R3, UR10 ;  /* 0x0000000a03007c36 */ /* 0x000fe20008000000 */
[----:B------:R-:W-:Y:S02]  /*0670*/  LEA.HI.X R9, R9, RZ, R10, 0x5, P0 ;  /* 0x000000ff09097211 */ /* 0x000fe400000f2c0a */
[C---:B------:R-:W-:Y:S02]  /*0680*/  LEA R24, P0, R8.reuse, UR18, 0x3 ;  /* 0x0000001208187c11 */ /* 0x040fe4000f8018ff */
[----:B------:R-:W-:Y:S02]  /*0690*/  IADD3 R58, P1, R5, R2, RZ ;  /* 0x00000002053a7210 */ /* 0x000fe40007f3e0ff */
[----:B------:R-:W-:Y:S01]  /*06a0*/  LEA.HI.X R25, R8, UR19, R9, 0x3, P0 ;  /* 0x0000001308197c11 */ /* 0x000fe200080f1c09 */
[----:B------:R-:W-:Y:S01]  /*06b0*/  ULDC.64 UR18, c[0x0][0x230] ;  /* 0x00008c0000127ab9 */ /* 0x000fe20000000a00 */
[----:B------:R-:W-:-:S02]  /*06c0*/  IADD3.X R3, RZ, R0, RZ, P1, !PT ;  /* 0x00000000ff037210 */ /* 0x000fc40000ffe4ff */
[C---:B------:R-:W-:Y:S02]  /*06d0*/  SHF.L.U32 R57, R58.reuse, 0x1, RZ ;  /* 0x000000013a397819 */ /* 0x040fe400000006ff */
[----:B------:R-:W2:Y:S01]  /*06e0*/  LDG.E.64.CONSTANT R24, desc[UR12][R24.64] ;  /* 0x0000000c18187981 */ /* 0x000ea2000c1e9b00 */
[----:B------:R-:W-:Y:S01]  /*06f0*/  SHF.L.U64.HI R58, R58, 0x1, R3 ;  /* 0x000000013a3a7819 */ /* 0x000fe20000010203 */
[----:B0-----:R-:W-:Y:S01]  /*0700*/  IMAD.WIDE R6, R4, 0x2, R6 ;  /* 0x0000000204067825 */ /* 0x001fe200078e0206 */
[C---:B------:R-:W-:Y:S02]  /*0710*/  IADD3 R10, P0, R57.reuse, UR18, RZ ;  /* 0x00000012390a7c10 */ /* 0x040fe4000ff1e0ff */
[----:B------:R-:W-:Y:S02]  /*0720*/  IADD3 R8, P1, R57, UR20, RZ ;  /* 0x0000001439087c10 */ /* 0x000fe4000ff3e0ff */
[C---:B------:R-:W-:Y:S01]  /*0730*/  IADD3.X R11, R58.reuse, UR19, RZ, P0, !PT ;  /* 0x000000133a0b7c10 */ /* 0x040fe200087fe4ff */
[----:B------:R-:W-:Y:S01]  /*0740*/  VIADD R3, R5, 0x2800 ;  /* 0x0000280005037836 */ /* 0x000fe20000000000 */
[----:B------:R-:W-:Y:S01]  /*0750*/  IADD3.X R9, R58, UR21, RZ, P1, !PT ;  /* 0x000000153a097c10 */ /* 0x000fe20008ffe4ff */
[----:B------:R-:W3:Y:S03]  /*0760*/  LDG.E.64.CONSTANT R34, desc[UR12][R6.64] ;  /* 0x0000000c06227981 */ /* 0x000ee6000c1e9b00 */
[----:B------:R-:W-:Y:S01]  /*0770*/  IADD3 R3, P0, R3, R2, RZ ;  /* 0x0000000203037210 */ /* 0x000fe20007f1e0ff */
[----:B------:R-:W4:Y:S03]  /*0780*/  LDG.E.64.CONSTANT R10, desc[UR12][R10.64] ;  /* 0x0000000c0a0a7981 */ /* 0x000f26000c1e9b00 */
[----:B------:R-:W-:Y:S01]  /*0790*/  IADD3.X R56, RZ, R0, RZ, P0, !PT ;  /* 0x00000000ff387210 */ /* 0x000fe200007fe4ff */
[----:B------:R-:W5:Y:S01]  /*07a0*/  LDG.E.64.CONSTANT R8, desc[UR12][R8.64] ;  /* 0x0000000c08087981 */ /* 0x000f62000c1e9b00 */
[----:B------:R-:W-:-:S02]  /*07b0*/  SHF.L.U32 R55, R3, 0x1, RZ ;  /* 0x0000000103377819 */ /* 0x000fc400000006ff */
[----:B------:R-:W-:Y:S02]  /*07c0*/  SHF.L.U64.HI R56, R3, 0x1, R56 ;  /* 0x0000000103387819 */ /* 0x000fe40000010238 */
[----:B------:R-:W-:Y:S01]  /*07d0*/  IADD3 R14, P0, R55, UR18, RZ ;  /* 0x00000012370e7c10 */ /* 0x000fe2000ff1e0ff */
[----:B------:R-:W-:-:S03]  /*07e0*/  VIADD R3, R5, 0x5000 ;  /* 0x0000500005037836 */ /* 0x000fc60000000000 */
[C---:B------:R-:W-:Y:S02]  /*07f0*/  IADD3.X R15, R56.reuse, UR19, RZ, P0, !PT ;  /* 0x00000013380f7c10 */ /* 0x040fe400087fe4ff */
[----:B------:R-:W-:Y:S02]  /*0800*/  IADD3 R12, P1, R55, UR20, RZ ;  /* 0x00000014370c7c10 */ /* 0x000fe4000ff3e0ff */
[----:B------:R-:W-:Y:S02]  /*0810*/  IADD3 R3, P0, R3, R2, RZ ;  /* 0x0000000203037210 */ /* 0x000fe40007f1e0ff */
[----:B------:R-:W5:Y:S01]  /*0820*/  LDG.E.64.CONSTANT R14, desc[UR12][R14.64] ;  /* 0x0000000c0e0e7981 */ /* 0x000f62000c1e9b00 */
[----:B------:R-:W-:Y:S02]  /*0830*/  IADD3.X R13, R56, UR21, RZ, P1, !PT ;  /* 0x00000015380d7c10 */ /* 0x000fe40008ffe4ff */
[----:B------:R-:W-:Y:S02]  /*0840*/  IADD3.X R54, RZ, R0, RZ, P0, !PT ;  /* 0x00000000ff367210 */ /* 0x000fe400007fe4ff */
[----:B------:R-:W-:-:S02]  /*0850*/  SHF.L.U32 R53, R3, 0x1, RZ ;  /* 0x0000000103357819 */ /* 0x000fc400000006ff */
[----:B------:R-:W5:Y:S01]  /*0860*/  LDG.E.64.CONSTANT R12, desc[UR12][R12.64] ;  /* 0x0000000c0c0c7981 */ /* 0x000f62000c1e9b00 */
        /* <DEDUP_REMOVED lines=18> */
[----:B------:R-:W-:-:S04]  /*0990*/  IMAD.MOV.U32 R61, RZ, RZ, 0x28 ;  /* 0x00000028ff3d7424 */ /* 0x000fc800078e00ff */
[----:B------:R-:W-:Y:S02]  /*09a0*/  IMAD R37, R37, R61, UR8 ;  /* 0x0000000825257e24 */ /* 0x000fe4000f8e023d */
[----:B------:R-:W0:Y:S03]  /*09b0*/  S2R R61, SR_TID.X ;  /* 0x00000000003d7919 */ /* 0x000e260000002100 */
[----:B------:R-:W-:Y:S02]  /*09c0*/  LEA R37, R36, R37, 0x3 ;  /* 0x0000002524257211 */ /* 0x000fe400078e18ff */
[----:B0-----:R-:W-:Y:S01]  /*09d0*/  ISETP.GT.U32.AND P1, PT, R61, 0xf, PT ;  /* 0x0000000f3d00780c */ /* 0x001fe20003f24070 */
[----:B--2---:R-:W-:-:S06]  /*09e0*/  FADD.FTZ R2, R25, UR9 ;  /* 0x0000000919027e21 */ /* 0x004fcc0008010000 */
[----:B------:R-:W0:Y:S01]  /*09f0*/  MUFU.RSQ R2, R2 ;  /* 0x0000000200027308 */ /* 0x000e220000001400 */
        /* <DEDUP_REMOVED lines=9> */
[C---:B0-----:R-:W-:Y:S01]  /*0a90*/  FMUL.FTZ R50, R2.reuse, R7 ;  /* 0x0000000702327220 */ /* 0x041fe20000410000 */
[----:B------:R-:W-:Y:S02]  /*0aa0*/  HADD2.F32 R39, -RZ, R11.H0_H0 ;  /* 0x2000000bff277230 */ /* 0x000fe40000004100 */
[----:B------:R-:W-:Y:S01]  /*0ab0*/  FMUL.FTZ R49, R2, R49 ;  /* 0x0000003102317220 */ /* 0x000fe20000410000 */
[----:B------:R-:W-:Y:S01]  /*0ac0*/  FMUL.FTZ R10, R5, R4 ;  /* 0x00000004050a7220 */ /* 0x000fe20000410000 */
[----:B------:R-:W-:Y:S01]  /*0ad0*/  FFMA.FTZ R8, R50, R25, RZ ;  /* 0x0000001932087223 */ /* 0x000fe200000100ff */
[----:B------:R-:W-:-:S02]  /*0ae0*/  HADD2.F32 R6, -RZ, R35.H0_H0 ;  /* 0x20000023ff067230 */ /* 0x000fc40000004100 */
[----:B------:R-:W-:Y:S01]  /*0af0*/  FADD.FTZ R39, -R24, R39 ;  /* 0x0000002718277221 */ /* 0x000fe20000010100 */
[----:B------:R-:W-:Y:S02]  /*0b00*/  HADD2.F32 R7, -RZ, R9.H0_H0 ;  /* 0x20000009ff077230 */ /* 0x000fe40000004100 */
[----:B------:R-:W-:Y:S01]  /*0b10*/  FFMA.FTZ R25, R49, R10, R8 ;  /* 0x0000000a31197223 */ /* 0x000fe20000010008 */
[----:B------:R-:W-:Y:S02]  /*0b20*/  HADD2.F32 R8, -RZ, R35.H1_H1 ;  /* 0x30000023ff087230 */ /* 0x000fe40000004100 */
[----:B------:R-:W-:Y:S02]  /*0b30*/  HADD2.F32 R11, -RZ, R11.H1_H1 ;  /* 0x3000000bff0b7230 */ /* 0x000fe40000004100 */
[----:B------:R-:W-:Y:S02]  /*0b40*/  HADD2.F32 R35, -RZ, R14.H0_H0 ;  /* 0x2000000eff237230 */ /* 0x000fe40000004100 */
[----:B------:R-:W-:Y:S01]  /*0b50*/  FMUL.FTZ R10, R7, R6 ;  /* 0x00000006070a7220 */ /* 0x000fe20000410000 */
[----:B------:R-:W-:Y:S01]  /*0b60*/  FMUL.FTZ R48, R2, R39 ;  /* 0x0000002702307220 */ /* 0x000fe20000410000 */
[----:B------:R-:W-:-:S02]  /*0b70*/  HADD2.F32 R9, -RZ, R9.H1_H1 ;  /* 0x30000009ff097230 */ /* 0x000fc40000004100 */
[C---:B------:R-:W-:Y:S01]  /*0b80*/  FADD.FTZ R11, -R24.reuse, R11 ;  /* 0x0000000b180b7221 */ /* 0x040fe20000010100 */
[----:B------:R-:W-:Y:S01]  /*0b90*/  FADD.FTZ R35, -R24, R35 ;  /* 0x0000002318237221 */ /* 0x000fe20000010100 */
[----:B------:R-:W-:Y:S01]  /*0ba0*/  FFMA.FTZ R34, R48, R10, R25 ;  /* 0x0000000a30227223 */ /* 0x000fe20000010019 */
[----:B------:R-:W-:Y:S02]  /*0bb0*/  HADD2.F32 R10, -RZ, R12.H0_H0 ;  /* 0x2000000cff0a7230 */ /* 0x000fe40000004100 */
[----:B------:R-:W-:Y:S01]  /*0bc0*/  FMUL.FTZ R25, R9, R8 ;  /* 0x0000000809197220 */ /* 0x000fe20000410000 */
[C---:B------:R-:W-:Y:S01]  /*0bd0*/  FMUL.FTZ R47, R2.reuse, R11 ;  /* 0x0000000b022f7220 */ /* 0x040fe20000410000 */
[----:B------:R-:W-:Y:S02]  /*0be0*/  HADD2.F32 R39, -RZ, R14.H1_H1 ;  /* 0x3000000eff277230 */ /* 0x000fe40000004100 */
[----:B------:R-:W-:Y:S01]  /*0bf0*/  FMUL.FTZ R46, R2, R35 ;  /* 0x00000023022e7220 */ /* 0x000fe20000410000 */
[----:B------:R-:W-:-:S02]  /*0c00*/  HADD2.F32 R35, -RZ, R15.H0_H0 ;  /* 0x2000000fff237230 */ /* 0x000fc40000004100 */
[----:B------:R-:W-:Y:S01]  /*0c10*/  FFMA.FTZ R25, R47, R25, R34 ;  /* 0x000000192f197223 */ /* 0x000fe20000010022 */
[----:B------:R-:W-:Y:S01]  /*0c20*/  FMUL.FTZ R14, R3, R10 ;  /* 0x0000000a030e7220 */ /* 0x000fe20000410000 */
[----:B------:R-:W-:Y:S02]  /*0c30*/  HADD2.F32 R11, -RZ, R12.H1_H1 ;  /* 0x3000000cff0b7230 */ /* 0x000fe40000004100 */
[C---:B------:R-:W-:Y:S01]  /*0c40*/  FADD.FTZ R39, -R24.reuse, R39 ;  /* 0x0000002718277221 */ /* 0x040fe20000010100 */
[----:B------:R-:W-:Y:S01]  /*0c50*/  FADD.FTZ R35, -R24, R35 ;  /* 0x0000002318237221 */ /* 0x000fe20000010100 */
[----:B------:R-:W-:Y:S01]  /*0c60*/  FFMA.FTZ R14, R46, R14, R25 ;  /* 0x0000000e2e0e7223 */ /* 0x000fe20000010019 */
[----:B------:R-:W-:Y:S02]  /*0c70*/  HADD2.F32 R12, -RZ, R13.H0_H0 ;  /* 0x2000000dff0c7230 */ /* 0x000fe40000004100 */
[----:B------:R-:W-:Y:S01]  /*0c80*/  FMUL.FTZ R25, R4, R11 ;  /* 0x0000000b04197220 */ /* 0x000fe20000410000 */
[----:B------:R-:W-:Y:S01]  /*0c90*/  FMUL.FTZ R45, R2, R39 ;  /* 0x00000027022d7220 */ /* 0x000fe20000410000 */
[----:B------:R-:W-:-:S02]  /*0ca0*/  HADD2.F32 R15, -RZ, R15.H1_H1 ;  /* 0x3000000fff0f7230 */ /* 0x000fc40000004100 */
[----:B------:R-:W-:Y:S01]  /*0cb0*/  FMUL.FTZ R44, R2, R35 ;  /* 0x00000023022c7220 */ /* 0x000fe20000410000 */
[----:B------:R-:W-:Y:S02]  /*0cc0*/  HADD2.F32 R35, -RZ, R16.H0_H0 ;  /* 0x20000010ff237230 */ /* 0x000fe40000004100 */
[----:B------:R-:W-:Y:S01]  /*0cd0*/  FFMA.FTZ R25, R45, R25, R14 ;  /* 0x000000192d197223 */ /* 0x000fe2000001000e */
[----:B------:R-:W-:Y:S01]  /*0ce0*/  FMUL.FTZ R14, R6, R12 ;  /* 0x0000000c060e7220 */ /* 0x000fe20000410000 */
[----:B------:R-:W-:Y:S02]  /*0cf0*/  HADD2.F32 R13, -RZ, R13.H1_H1 ;  /* 0x3000000dff0d7230 */ /* 0x000fe40000004100 */
[C---:B------:R-:W-:Y:S01]  /*0d00*/  FADD.FTZ R15, -R24.reuse, R15 ;  /* 0x0000000f180f7221 */ /* 0x040fe20000010100 */
[----:B------:R-:W-:Y:S01]  /*0d10*/  FADD.FTZ R35, -R24, R35 ;  /* 0x0000002318237221 */ /* 0x000fe20000010100 */
[----:B------:R-:W-:Y:S01]  /*0d20*/  FFMA.FTZ R34, R44, R14, R25 ;  /* 0x0000000e2c227223 */ /* 0x000fe20000010019 */
[----:B------:R-:W-:-:S02]  /*0d30*/  HADD2.F32 R14, -RZ, R18.H0_H0 ;  /* 0x20000012ff0e7230 */ /* 0x000fc40000004100 */
[----:B------:R-:W-:Y:S01]  /*0d40*/  FMUL.FTZ R25, R8, R13 ;  /* 0x0000000d08197220 */ /* 0x000fe20000410000 */
[C---:B------:R-:W-:Y:S01]  /*0d50*/  FMUL.FTZ R43, R2.reuse, R15 ;  /* 0x0000000f022b7220 */ /* 0x040fe20000410000 */
[----:B------:R-:W-:Y:S02]  /*0d60*/  HADD2.F32 R39, -RZ, R16.H1_H1 ;  /* 0x30000010ff277230 */ /* 0x000fe40000004100 */
[----:B------:R-:W-:Y:S01]  /*0d70*/  FMUL.FTZ R42, R2, R35 ;  /* 0x00000023022a7220 */ /* 0x000fe20000410000 */
[----:B------:R-:W-:Y:S01]  /*0d80*/  FFMA.FTZ R35, R0, R3, RZ ;  /* 0x0000000300237223 */ /* 0x000fe200000100ff */
[----:B------:R-:W-:Y:S01]  /*0d90*/  FFMA.FTZ R25, R43, R25, R34 ;  /* 0x000000192b197223 */ /* 0x000fe20000010022 */
[----:B------:R-:W-:Y:S02]  /*0da0*/  HADD2.F32 R15, -RZ, R18.H1_H1 ;  /* 0x30000012ff0f7230 */ /* 0x000fe40000004100 */
[----:B------:R-:W-:Y:S01]  /*0db0*/  FMUL.FTZ R16, R3, R14 ;  /* 0x0000000e03107220 */ /* 0x000fe20000410000 */
[----:B------:R-:W-:Y:S01]  /*0dc0*/  FADD.FTZ R39, -R24, R39 ;  /* 0x0000002718277221 */ /* 0x000fe20000010100 */
[----:B------:R-:W-:-:S02]  /*0dd0*/  FFMA.FTZ R35, R5, R4, R35 ;  /* 0x0000000405237223 */ /* 0x000fc40000010023 */
[----:B------:R-:W-:Y:S01]  /*0de0*/  FFMA.FTZ R16, R42, R16, R25 ;  /* 0x000000102a107223 */ /* 0x000fe20000010019 */
[----:B------:R-:W-:Y:S01]  /*0df0*/  FMUL.FTZ R25, R4, R15 ;  /* 0x0000000f04197220 */ /* 0x000fe20000410000 */
[----:B------:R-:W-:Y:S01]  /*0e00*/  FMUL.FTZ R41, R2, R39 ;  /* 0x0000002702297220 */ /* 0x000fe20000410000 */
[----:B------:R-:W-:Y:S02]  /*0e10*/  HADD2.F32 R40, -RZ, R17.H0_H0 ;  /* 0x20000011ff287230 */ /* 0x000fe40000004100 */
[----:B------:R-:W-:Y:S01]  /*0e20*/  FFMA.FTZ R35, R7, R6, R35 ;  /* 0x0000000607237223 */ /* 0x000fe20000010023 */
[----:B------:R-:W-:Y:S01]  /*0e30*/  FFMA.FTZ R25, R41, R25, R16 ;  /* 0x0000001929197223 */ /* 0x000fe20000010010 */
[----:B------:R-:W-:Y:S02]  /*0e40*/  HADD2.F32 R16, -RZ, R19.H0_H0 ;  /* 0x20000013ff107230 */ /* 0x000fe40000004100 */
[----:B------:R-:W-:Y:S01]  /*0e50*/  FFMA.FTZ R35, R9, R8, R35 ;  /* 0x0000000809237223 */ /* 0x000fe20000010023 */
[----:B------:R-:W-:-:S02]  /*0e60*/  HADD2.F32 R39, -RZ, R17.H1_H1 ;  /* 0x30000011ff277230 */ /* 0x000fc40000004100 */
[----:B------:R-:W-:Y:S01]  /*0e70*/  FADD.FTZ R40, -R24, R40 ;  /* 0x0000002818287221 */ /* 0x000fe20000010100 */
[----:B------:R-:W-:Y:S02]  /*0e80*/  HADD2.F32 R17, -RZ, R19.H1_H1 ;  /* 0x30000013ff117230 */ /* 0x000fe40000004100 */
[----:B------:R-:W-:Y:S01]  /*0e90*/  FFMA.FTZ R35, R3, R10, R35 ;  /* 0x0000000a03237223 */ /* 0x000fe20000010023 */
[----:B------:R-:W-:Y:S01]  /*0ea0*/  FMUL.FTZ R18, R6, R16 ;  /* 0x0000001006127220 */ /* 0x000fe20000410000 */
[----:B------:R-:W-:Y:S01]  /*0eb0*/  FMUL.FTZ R40, R2, R40 ;  /* 0x0000002802287220 */ /* 0x000fe20000410000 */
[----:B------:R-:W-:Y:S01]  /*0ec0*/  FADD.FTZ R39, -R24, R39 ;  /* 0x0000002718277221 */ /* 0x000fe20000010100 */
[----:B------:R-:W-:Y:S02]  /*0ed0*/  FFMA.FTZ R35, R4, R11, R35 ;  /* 0x0000000b04237223 */ /* 0x000fe40000010023 */
[----:B------:R-:W-:Y:S01]  /*0ee0*/  FFMA.FTZ R25, R40, R18, R25 ;  /* 0x0000001228197223 */ /* 0x000fe20000010019 */
[----:B------:R-:W-:Y:S01]  /*0ef0*/  FMUL.FTZ R18, R8, R17 ;  /* 0x0000001108127220 */ /* 0x000fe20000410000 */
[----:B------:R-:W-:Y:S01]  /*0f00*/  FMUL.FTZ R39, R2, R39 ;  /* 0x0000002702277220 */ /* 0x000fe20000410000 */
[----:B------:R-:W-:Y:S01]  /*0f10*/  FFMA.FTZ R35, R6, R12, R35 ;  /* 0x0000000c06237223 */ /* 0x000fe20000010023 */
[----:B------:R-:W-:-:S02]  /*0f20*/  HADD2.F32 R19, -RZ, R22.H1_H1 ;  /* 0x30000016ff137230 */ /* 0x000fc40000004100 */
[----:B------:R-:W-:Y:S01]  /*0f30*/  FFMA.FTZ R25, R39, R18, R25 ;  /* 0x0000001227197223 */ /* 0x000fe20000010019 */
[----:B------:R-:W-:Y:S02]  /*0f40*/  HADD2.F32 R18, -RZ, R22.H0_H0 ;  /* 0x20000016ff127230 */ /* 0x000fe40000004100 */
[----:B------:R-:W-:Y:S01]  /*0f50*/  FFMA.FTZ R22, R8, R13, R35 ;  /* 0x0000000d08167223 */ /* 0x000fe20000010023 */
[----:B------:R-:W-:-:S03]  /*0f60*/  HADD2.F32 R38, -RZ, R20.H0_H0 ;  /* 0x20000014ff267230 */ /* 0x000fc60000004100 */
[C---:B------:R-:W-:Y:S01]  /*0f70*/  FFMA.FTZ R35, R3.reuse, R14, R22 ;  /* 0x0000000e03237223 */ /* 0x040fe20000010016 */
[----:B------:R-:W-:Y:S02]  /*0f80*/  HADD2.F32 R20, -RZ, R20.H1_H1 ;  /* 0x30000014ff147230 */ /* 0x000fe40000004100 */
[----:B------:R-:W-:Y:S01]  /*0f90*/  FADD.FTZ R38, -R24, R38 ;  /* 0x0000002618267221 */ /* 0x000fe20000010100 */
[----:B------:R-:W-:Y:S01]  /*0fa0*/  FFMA.FTZ R35, R4, R15, R35 ;  /* 0x0000000f04237223 */ /* 0x000fe20000010023 */
[----:B------:R-:W-:Y:S01]  /*0fb0*/  UIADD3 UR9, UP0, UR11, 0x10, URZ ;  /* 0x000000100b097890 */ /* 0x000fe2000ff1e03f */
[----:B------:R-:W-:Y:S01]  /*0fc0*/  FMUL.FTZ R34, R3, R18 ;  /* 0x0000001203227220 */ /* 0x000fe20000410000 */
[----:B------:R-:W-:Y:S01]  /*0fd0*/  FMUL.FTZ R38, R2, R38 ;  /* 0x0000002602267220 */ /* 0x000fe20000410000 */
[----:B------:R-:W-:Y:S01]  /*0fe0*/  FFMA.FTZ R35, R6, R16, R35 ;  /* 0x0000001006237223 */ /* 0x000fe20000010023 */
[----:B------:R-:W-:Y:S01]  /*0ff0*/  FADD.FTZ R20, -R24, R20 ;  /* 0x0000001418147221 */ /* 0x000fe20000010100 */
[--C-:B------:R-:W-:Y:S01]  /*1000*/  HADD2.F32 R59, -RZ, R21.reuse.H0_H0 ;  /* 0x20000015ff3b7230 */ /* 0x100fe20000004100 */
[----:B------:R-:W-:Y:S01]  /*1010*/  UIADD3.X UR10, URZ, UR5, URZ, UP0, !UPT ;  /* 0x000000053f0a7290 */ /* 0x000fe200087fe43f */
[----:B------:R-:W-:Y:S01]  /*1020*/  FFMA.FTZ R35, R8, R17, R35 ;  /* 0x0000001108237223 */ /* 0x000fe20000010023 */
[----:B------:R-:W-:Y:S01]  /*1030*/  UISETP.GE.U32.AND UP0, UPT, UR9, UR16, UPT ;  /* 0x000000100900728c */ /* 0x000fe2000bf06070 */
[----:B------:R-:W-:Y:S01]  /*1040*/  FFMA.FTZ R25, R38, R34, R25 ;  /* 0x0000002226197223 */ /* 0x000fe20000010019 */
[----:B------:R-:W-:Y:S01]  /*1050*/  FMUL.FTZ R22, R4, R19 ;  /* 0x0000001304167220 */ /* 0x000fe20000410000 */
[----:B------:R-:W-:Y:S01]  /*1060*/  FMUL.FTZ R20, R2, R20 ;  /* 0x0000001402147220 */ /* 0x000fe20000410000 */
[----:B------:R-:W-:-:S02]  /*1070*/  HADD2.F32 R34, -RZ, R21.H1_H1 ;  /* 0x30000015ff227230 */ /* 0x000fc40000004100 */
[----:B------:R-:W-:Y:S01]  /*1080*/  FADD.FTZ R59, -R24, R59 ;  /* 0x0000003b183b7221 */ /* 0x000fe20000010100 */
[--C-:B------:R-:W-:Y:S02]  /*1090*/  HADD2.F32 R21, -RZ, R23.reuse.H0_H0 ;  /* 0x20000017ff157230 */ /* 0x100fe40000004100 */
[----:B------:R-:W-:Y:S01]  /*10a0*/  FFMA.FTZ R35, R3, R18, R35 ;  /* 0x0000001203237223 */ /* 0x000fe20000010023 */
[----:B------:R-:W-:Y:S01]  /*10b0*/  UISETP.GE.AND.EX UP0, UPT, UR10, UR7, UPT, UP0 ;  /* 0x000000070a00728c */ /* 0x000fe2000bf06300 */
[----:B------:R-:W-:Y:S01]  /*10c0*/  FFMA.FTZ R25, R20, R22, R25 ;  /* 0x0000001614197223 */ /* 0x000fe20000010019 */
[----:B------:R-:W-:Y:S02]  /*10d0*/  HADD2.F32 R22, -RZ, R23.H1_H1 ;  /* 0x30000017ff167230 */ /* 0x000fe40000004100 */
[----:B------:R-:W-:Y:S01]  /*10e0*/  FMUL.FTZ R23, R2, R59 ;  /* 0x0000003b02177220 */ /* 0x000fe20000410000 */
[----:B------:R-:W-:Y:S01]  /*10f0*/  FADD.FTZ R24, -R24, R34 ;  /* 0x0000002218187221 */ /* 0x000fe20000010100 */
[----:B------:R-:W-:Y:S01]  /*1100*/  FMUL.FTZ R59, R6, R21 ;  /* 0x00000015063b7220 */ /* 0x000fe20000410000 */
[----:B------:R-:W-:Y:S01]  /*1110*/  FFMA.FTZ R34, R4, R19, R35 ;  /* 0x0000001304227223 */ /* 0x000fe20000010023 */
[----:B------:R-:W-:Y:S01]  /*1120*/  PLOP3.LUT P0, PT, PT, PT, UP0, 0x80, 0x0 ;  /* 0x000000000000781c */ /* 0x000fe20003f0f008 */
[----:B------:R-:W-:Y:S01]  /*1130*/  FMUL.FTZ R35, R8, R22 ;  /* 0x0000001608237220 */ /* 0x000fe20000410000 */
[----:B------:R-:W-:Y:S01]  /*1140*/  FFMA.FTZ R25, R23, R59, R25 ;  /* 0x0000003b17197223 */ /* 0x000fe20000010019 */
[----:B------:R-:W-:Y:S01]  /*1150*/  FMUL.FTZ R24, R2, R24 ;  /* 0x0000001802187220 */ /* 0x000fe20000410000 */
[----:B------:R-:W-:Y:S01]  /*1160*/  FFMA.FTZ R34, R6, R21, R34 ;  /* 0x0000001506227223 */ /* 0x000fe20000010022 */
[----:B------:R-:W-:Y:S01]  /*1170*/  FADD.FTZ R27, R0, R27 ;  /* 0x0000001b001b7221 */ /* 0x000fe20000010000 */
[----:B------:R-:W-:Y:S01]  /*1180*/  FFMA.FTZ R26, R50, R0, R26 ;  /* 0x00000000321a7223 */ /* 0x000fe2000001001a */
[----:B------:R-:W-:Y:S01]  /*1190*/  FADD.FTZ R29, R5, R29 ;  /* 0x0000001d051d7221 */ /* 0x000fe20000010000 */
[----:B------:R-:W-:Y:S01]  /*11a0*/  FFMA.FTZ R28, R49, R5, R28 ;  /* 0x00000005311c7223 */ /* 0x000fe2000001001c */
[----:B------:R-:W-:Y:S01]  /*11b0*/  FADD.FTZ R31, R7, R31 ;  /* 0x0000001f071f7221 */ /* 0x000fe20000010000 */
[----:B------:R-:W-:Y:S01]  /*11c0*/  FFMA.FTZ R30, R48, R7, R30 ;  /* 0x00000007301e7223 */ /* 0x000fe2000001001e */
[----:B------:R-:W-:Y:S01]  /*11d0*/  FADD.FTZ R33, R9, R33 ;  /* 0x0000002109217221 */ /* 0x000fe20000010000 */
[----:B------:R-:W-:Y:S01]  /*11e0*/  FFMA.FTZ R32, R47, R9, R32 ;  /* 0x000000092f207223 */ /* 0x000fe20000010020 */
[----:B------:R-:W-:Y:S01]  /*11f0*/  FFMA.FTZ R35, R24, R35, R25 ;  /* 0x0000002318237223 */ /* 0x000fe20000010019 */
[----:B------:R-:W-:Y:S01]  /*1200*/  FFMA.FTZ R34, R8, R22, R34 ;  /* 0x0000001608227223 */ /* 0x000fe20000010022 */
[----:B------:R-:W-:Y:S01]  /*1210*/  FADD.FTZ R27, R27, R10 ;  /* 0x0000000a1b1b7221 */ /* 0x000fe20000010000 */
[----:B------:R-:W-:Y:S01]  /*1220*/  FADD.FTZ R29, R29, R11 ;  /* 0x0000000b1d1d7221 */ /* 0x000fe20000010000 */
[----:B------:R-:W-:Y:S01]  /*1230*/  FADD.FTZ R31, R31, R12 ;  /* 0x0000000c1f1f7221 */ /* 0x000fe20000010000 */
[----:B------:R-:W-:Y:S01]  /*1240*/  FADD.FTZ R33, R33, R13 ;  /* 0x0000000d21217221 */ /* 0x000fe20000010000 */
[----:B------:R-:W-:Y:S01]  /*1250*/  FFMA.FTZ R26, R46, R10, R26 ;  /* 0x0000000a2e1a7223 */ /* 0x000fe2000001001a */
[----:B------:R-:W-:Y:S01]  /*1260*/  FFMA.FTZ R28, R45, R11, R28 ;  /* 0x0000000b2d1c7223 */ /* 0x000fe2000001001c */
[----:B------:R-:W-:Y:S01]  /*1270*/  FFMA.FTZ R30, R44, R12, R30 ;  /* 0x0000000c2c1e7223 */ /* 0x000fe2000001001e */
[----:B------:R-:W-:Y:S01]  /*1280*/  FFMA.FTZ R32, R43, R13, R32 ;  /* 0x0000000d2b207223 */ /* 0x000fe20000010020 */
[----:B------:R0:W-:Y:S01]  /*1290*/  STS.64 [R37], R34 ;  /* 0x0000002225007388 */ /* 0x0001e20000000a00 */
        /* <DEDUP_REMOVED lines=16> */
[----:B------:R-:W-:Y:S06]  /*13a0*/  BAR.SYNC.DEFER_BLOCKING 0x0 ;  /* 0x0000000000007b1d */ /* 0x000fec0000010000 */
[----:B0-----:R-:W-:Y:S05]  /*13b0*/  @!P0 BRA `(.L_x_1966) ;  /* 0x0000000000d08947 */ /* 0x001fea0003800000 */
[----:B------:R-:W2:Y:S04]  /*13c0*/  LDL R37, [R1+0xc] ;  /* 0x00000c0001257983 */ /* 0x000ea80000100800 */
[----:B------:R-:W3:Y:S01]  /*13d0*/  LDL R36, [R1+0x8] ;  /* 0x0000080001247983 */ /* 0x000ee20000100800 */
        /* <DEDUP_REMOVED lines=17> */
[----:B0-----:R-:W-:-:S04]  /*14f0*/  SHF.R.S32.HI R35, RZ, 0x1f, R61 ;  /* 0x0000001fff237819 */ /* 0x001fc8000001143d */
[----:B------:R-:W-:Y:S01]  /*1500*/  LEA.HI R35, R35, R61, RZ, 0x2 ;  /* 0x0000003d23237211 */ /* 0x000fe200078f10ff */
[----:B-1----:R-:W4:Y:S03]  /*1510*/  LDL R59, [R1] ;  /* 0x00000000013b7983 */ /* 0x002f260000100800 */
[----:B------:R-:W-:-:S04]  /*1520*/  SHF.R.S32.HI R35, RZ, 0x2, R35 ;  /* 0x00000002ff237819 */ /* 0x000fc80000011423 */
[----:B------:R-:W-:Y:S01]  /*1530*/  LEA R25, R35, UR5, 0x5 ;  /* 0x0000000523197c11 */ /* 0x000fe2000f8e28ff */
[----:B------:R-:W-:Y:S03]  /*1540*/  BAR.SYNC.DEFER_BLOCKING 0x0 ;  /* 0x0000000000007b1d */ /* 0x000fe60000010000 */
[-C--:B--2---:R-:W-:Y:S02]  /*1550*/  LEA R34, R37, R25.reuse, 0x3 ;  /* 0x0000001925227211 */ /* 0x084fe400078e18ff */
[----:B---3--:R-:W-:-:S04]  /*1560*/  LEA R36, R36, R25, 0x3 ;  /* 0x0000001924247211 */ /* 0x008fc800078e18ff */
[----:B------:R-:W0:Y:S04]  /*1570*/  LDS.64 R34, [R34] ;  /* 0x0000000022227984 */ /* 0x000e280000000a00 */
[----:B------:R-:W1:Y:S01]  /*1580*/  LDS.64 R36, [R36+0xa00] ;  /* 0x000a000024247984 */ /* 0x000e620000000a00 */
[----:B0-----:R-:W-:-:S04]  /*1590*/  FADD.FTZ R34, RZ, R34 ;  /* 0x00000022ff227221 */ /* 0x001fc80000010000 */
[----:B-1----:R-:W-:Y:S02]  /*15a0*/  FADD.FTZ R36, R34, R36 ;  /* 0x0000002422247221 */ /* 0x002fe40000010000 */
[----:B------:R-:W2:Y:S01]  /*15b0*/  LDL R34, [R1+0x4] ;  /* 0x0000040001227983 */ /* 0x000ea20000100800 */
[----:B------:R-:W-:-:S04]  /*15c0*/  FADD.FTZ R35, RZ, R35 ;  /* 0x00000023ff237221 */ /* 0x000fc80000010000 */
[----:B------:R-:W-:Y:S01]  /*15d0*/  FADD.FTZ R37, R35, R37 ;  /* 0x0000002523257221 */ /* 0x000fe20000010000 */
[----:B------:R-:W-:-:S04]  /*15e0*/  USHF.R.U32.HI UR5, URZ, 0x3, UR6 ;  /* 0x000000033f057899 */ /* 0x000fc80008011606 */
[----:B------:R-:W-:-:S04]  /*15f0*/  USHF.L.U32 UR5, UR5, 0x4, URZ ;  /* 0x0000000405057899 */ /* 0x000fc8000800063f */
[----:B------:R-:W-:Y:S01]  /*1600*/  ULOP3.LUT UR5, UR5, 0xfffffff0, UR17, 0xe2, !UPT ;  /* 0xfffffff005057892 */ /* 0x000fe2000f8ee211 */
[----:B--2---:R-:W-:-:S06]  /*1610*/  IMAD R34, R34, 0x8, R25 ;  /* 0x0000000822227824 */ /* 0x004fcc00078e0219 */
[----:B------:R-:W0:Y:S02]  /*1620*/  LDS.64 R34, [R34+0x1400] ;  /* 0x0014000022227984 */ /* 0x000e240000000a00 */
[----:B0-----:R-:W-:Y:S01]  /*1630*/  FADD.FTZ R36, R36, R34 ;  /* 0x0000002224247221 */ /* 0x001fe20000010000 */
[----:B----4-:R-:W-:Y:S01]  /*1640*/  LEA R34, R59, R25, 0x3 ;  /* 0x000000193b227211 */ /* 0x010fe200078e18ff */
[----:B------:R-:W-:-:S05]  /*1650*/  FADD.FTZ R37, R37, R35 ;  /* 0x0000002325257221 */ /* 0x000fca0000010000 */
        /* <DEDUP_REMOVED lines=10> */
.L_x_1966:
[----:B------:R-:W-:Y:S01]  /*1700*/  BSSY B0, `(.L_x_1967) ;  /* 0x00000d1000007945 */ /* 0x000fe20003800000 */
[----:B0-----:R-:W-:-:S03]  /*1710*/  CS2R R34, SRZ ;  /* 0x0000000000227805 */ /* 0x001fc6000001ff00 */
[----:B------:R-:W-:Y:S05]  /*1720*/  @P1 BRA `(.L_x_1968) ;  /* 0x0000000c00381947 */ /* 0x000fea0003800000 */
[----:B------:R-:W-:Y:S01]  /*1730*/  USHF.L.U32 UR5, UR11, 0x2, URZ ;  /* 0x000000020b057899 */ /* 0x000fe2000800063f */
[----:B------:R-:W-:Y:S01]  /*1740*/  HFMA2.MMA R34, -RZ, RZ, 0, 4.76837158203125e-06 ;  /* 0x00000050ff227435 */ /* 0x000fe200000001ff */
[----:B------:R-:W-:Y:S02]  /*1750*/  IMAD.MOV.U32 R35, RZ, RZ, 0x28 ;  /* 0x00000028ff237424 */ /* 0x000fe400078e00ff */
        /* <DEDUP_REMOVED lines=203> */
.L_x_1968:
[----:B------:R-:W-:Y:S05]  /*2410*/  BSYNC B0 ;  /* 0x0000000000007941 */ /* 0x000fea0003800000 */
.L_x_1967:
        /* <DEDUP_REMOVED lines=11> */
[----:B------:R-:W-:Y:S01]  /*24d0*/  SHF.R.U32.HI R36, RZ, 0x2, R61 ;  /* 0x00000002ff247819 */ /* 0x000fe2000001163d */
[----:B------:R-:W-:Y:S01]  /*24e0*/  ULDC UR5, c[0x0][0x10] ;  /* 0x0000040000057ab9 */ /* 0x000fe20000000800 */
[----:B------:R-:W-:Y:S01]  /*24f0*/  MOV R25, UR17 ;  /* 0x0000001100197c02 */ /* 0x000fe20008000f00 */
[----:B------:R-:W-:Y:S02]  /*2500*/  UIMAD UR5, UR5, UR4, UR6 ;  /* 0x00000004050572a4 */ /* 0x000fe4000f8e0206 */
[----:B------:R-:W-:-:S05]  /*2510*/  IMAD.SHL.U32 R36, R36, 0x10, RZ ;  /* 0x0000001024247824 */ /* 0x000fca00078e00ff */
[----:B------:R-:W-:Y:S02]  /*2520*/  LOP3.LUT R25, R36, 0xfffffff0, R25, 0xe2, !PT ;  /* 0xfffffff024197812 */ /* 0x000fe400078ee219 */
[----:B------:R-:W-:-:S05]  /*2530*/  MOV R36, UR5 ;  /* 0x0000000500247c02 */ /* 0x000fca0008000f00 */
[----:B------:R-:W-:Y:S02]  /*2540*/  IMAD R25, R36, 0x40, R25 ;  /* 0x0000004024197824 */ /* 0x000fe400078e0219 */
[----:B------:R-:W0:Y:S03]  /*2550*/  LDC.64 R36, c[0x0][0x260] ;  /* 0x00009800ff247b82 */ /* 0x000e260000000a00 */
[----:B------:R-:W-:-:S05]  /*2560*/  SHF.L.U32 R25, R25, 0x1, RZ ;  /* 0x0000000119197819 */ /* 0x000fca00000006ff */
[----:B0-----:R-:W-:-:S05]  /*2570*/  IMAD.WIDE.U32 R36, R25, 0x4, R36 ;  /* 0x0000000419247825 */ /* 0x001fca00078e0024 */
[----:B------:R0:W-:Y:S02]  /*2580*/  STG.E.64 desc[UR12][R36.64], R34 ;  /* 0x0000002224007986 */ /* 0x0001e4000c101b0c */
.L_x_1970:
[----:B------:R-:W-:Y:S05]  /*2590*/  BSYNC B0 ;  /* 0x0000000000007941 */ /* 0x000fea0003800000 */
.L_x_1969:
        /* <DEDUP_REMOVED lines=17> */
.L_x_1973:
[----:B------:R-:W2:Y:S04]  /*26b0*/  LD.E.STRONG.GPU R36, desc[UR12][R34.64] ;  /* 0x0000000c22247980 */ /* 0x000ea8000c10f900 */
[----:B--2---:R-:W-:Y:S01]  /*26c0*/  CCTL.IVALL ;  /* 0x00000000ff00798f */ /* 0x004fe20002000000 */
[----:B------:R-:W-:Y:S05]  /*26d0*/  YIELD ;  /* 0x0000000000007946 */ /* 0x000fea0003800000 */
[----:B-----5:R-:W-:-:S04]  /*26e0*/  LOP3.LUT R36, R36, R25, RZ, 0x3c, !PT ;  /* 0x0000001924247212 */ /* 0x020fc800078e3cff */
[----:B------:R-:W-:-:S13]  /*26f0*/  ISETP.GT.AND P1, PT, R36, -0x1, PT ;  /* 0xffffffff2400780c */ /* 0x000fda0003f24270 */
[----:B------:R-:W-:Y:S05]  /*2700*/  @P1 BRA `(.L_x_1973) ;  /* 0xfffffffc00e81947 */ /* 0x000fea000383ffff */
.L_x_1972:
[----:B------:R-:W-:Y:S05]  /*2710*/  WARPSYNC.ALL ;  /* 0x0000000000007948 */ /* 0x000fea0003800000 */
[----:B------:R-:W-:Y:S06]  /*2720*/  BAR.SYNC.DEFER_BLOCKING 0x0 ;  /* 0x0000000000007b1d */ /* 0x000fec0000010000 */
[----:B------:R-:W-:Y:S05]  /*2730*/  BRA `(.L_x_1974) ;  /* 0x0000000000647947 */ /* 0x000fea0003800000 */
.L_x_1971:
[----:B------:R-:W-:Y:S01]  /*2740*/  BAR.SYNC.DEFER_BLOCKING 0x0 ;  /* 0x0000000000007b1d */ /* 0x000fe20000010000 */
[----:B------:R-:W-:-:S13]  /*2750*/  ISETP.NE.AND P1, PT, R61, RZ, PT ;  /* 0x000000ff3d00720c */ /* 0x000fda0003f25270 */
[----:B------:R-:W-:Y:S05]  /*2760*/  @P1 BRA `(.L_x_1975) ;  /* 0x0000000000501947 */ /* 0x000fea0003800000 */
[----:B0-----:R-:W0:Y:S01]  /*2770*/  LDC.64 R36, c[0x0][0x268] ;  /* 0x00009a00ff247b82 */ /* 0x001e220000000a00 */
[----:B------:R-:W-:-:S06]  /*2780*/  USHF.R.U32.HI UR5, URZ, 0x3, UR6 ;  /* 0x000000033f057899 */ /* 0x000fcc0008011606 */
[----:B------:R-:W-:Y:S01]  /*2790*/  IADD3 R25, RZ, -UR5, RZ ;  /* 0x80000005ff197c10 */ /* 0x000fe2000fffe0ff */
[----:B------:R-:W-:-:S03]  /*27a0*/  ULOP3.LUT UR5, UR6, 0x7, URZ, 0xc0, !UPT ;  /* 0x0000000706057892 */ /* 0x000fc6000f8ec03f */
[----:B------:R-:W-:Y:S01]  /*27b0*/  ISETP.NE.AND P1, PT, R25, UR17, PT ;  /* 0x0000001119007c0c */ /* 0x000fe2000bf25270 */
[----:B------:R-:W-:Y:S01]  /*27c0*/  ULOP3.LUT UR5, UR5, 0x10, URZ, 0xfc, !UPT ;  /* 0x0000001005057892 */ /* 0x000fe2000f8efc3f */
[----:B------:R-:W-:-:S05]  /*27d0*/  IMAD.MOV.U32 R25, RZ, RZ, 0x7fffffe1 ;  /* 0x7fffffe1ff197424 */ /* 0x000fca00078e00ff */
[----:B------:R-:W-:Y:S02]  /*27e0*/  MOV R34, UR5 ;  /* 0x0000000500227c02 */ /* 0x000fe40008000f00 */
[----:B------:R-:W-:-:S03]  /*27f0*/  SEL R25, R25, 0x1, !P1 ;  /* 0x0000000119197807 */ /* 0x000fc60004800000 */
[----:B0-----:R-:W-:Y:S01]  /*2800*/  IMAD.WIDE.U32 R34, R34, 0x4, R36 ;  /* 0x0000000422227825 */ /* 0x001fe200078e0024 */
[----:B------:R-:W-:Y:S06]  /*2810*/  MEMBAR.ALL.GPU ;  /* 0x0000000000007992 */ /* 0x000fec000000a000 */
[----:B------:R-:W-:-:S00]  /*2820*/  ERRBAR ;  /* 0x00000000000079ab */ /* 0x000fc00000000000 */
[----:B------:R-:W-:Y:S06]  /*2830*/  CGAERRBAR ;  /* 0x00000000000075ab */ /* 0x000fec0000000000 */
[----:B------:R0:W5:Y:S02]  /*2840*/  ATOM.E.ADD.STRONG.GPU PT, R25, desc[UR12][R34.64], R25 ;  /* 0x000000192219798a */ /* 0x00016400081ee1cc */
.L_x_1976:
[----:B------:R-:W2:Y:S04]  /*2850*/  LD.E.STRONG.GPU R36, desc[UR12][R34.64] ;  /* 0x0000000c22247980 */ /* 0x000ea8000c10f900 */
[----:B--2---:R-:W-:Y:S01]  /*2860*/  CCTL.IVALL ;  /* 0x00000000ff00798f */ /* 0x004fe20002000000 */
[----:B------:R-:W-:Y:S05]  /*2870*/  YIELD ;  /* 0x0000000000007946 */ /* 0x000fea0003800000 */
[----:B-----5:R-:W-:-:S04]  /*2880*/  LOP3.LUT R36, R36, R25, RZ, 0x3c, !PT ;  /* 0x0000001924247212 */ /* 0x020fc800078e3cff */
[----:B------:R-:W-:-:S13]  /*2890*/  ISETP.GT.AND P1, PT, R36, -0x1, PT ;  /* 0xffffffff2400780c */ /* 0x000fda0003f24270 */
[----:B------:R-:W-:Y:S05]  /*28a0*/  @P1 BRA `(.L_x_1976) ;  /* 0xfffffffc00e81947 */ /* 0x000fea000383ffff */
.L_x_1975:
[----:B------:R-:W-:Y:S05]  /*28b0*/  WARPSYNC.ALL ;  /* 0x0000000000007948 */ /* 0x000fea0003800000 */
[----:B------:R-:W-:Y:S06]  /*28c0*/  BAR.SYNC.DEFER_BLOCKING 0x0 ;  /* 0x0000000000007b1d */ /* 0x000fec0000010000 */
.L_x_1974:
[----:B------:R-:W-:Y:S02]  /*28d0*/  ISETP.GT.U32.AND P1, PT, R61, 0x3f, PT ;  /* 0x0000003f3d00780c */ /* 0x000fe40003f24070 */
[----:B0-----:R-:W-:-:S11]  /*28e0*/  MOV R34, UR4 ;  /* 0x0000000400227c02 */ /* 0x001fd60008000f00 */
[----:B------:R-:W0:Y:S02]  /*28f0*/  @!P1 LDC R25, c[0x0][0x10] ;  /* 0x00000400ff199b82 */ /* 0x000e240000000800 */
[----:B0-----:R-:W-:Y:S01]  /*2900*/  @!P1 IMAD R25, R25, R34, UR6 ;  /* 0x0000000619199e24 */ /* 0x001fe2000f8e0222 */
[----:B------:R-:W-:-:S04]  /*2910*/  @!P1 LOP3.LUT R34, R61, 0x7ffffff0, RZ, 0xc0, !PT ;  /* 0x7ffffff03d229812 */ /* 0x000fc800078ec0ff */
[----:B------:R-:W-:Y:S02]  /*2920*/  @!P1 LEA R25, R25, R34, 0x6 ;  /* 0x0000002219199211 */ /* 0x000fe400078e30ff */
[----:B------:R-:W-:-:S05]  /*2930*/  @!P1 LOP3.LUT R34, R61, 0xf, RZ, 0xc0, !PT ;  /* 0x0000000f3d229812 */ /* 0x000fca00078ec0ff */
[----:B------:R-:W-:Y:S02]  /*2940*/  @!P1 IMAD.IADD R25, R25, 0x1, R34 ;  /* 0x0000000119199824 */ /* 0x000fe400078e0222 */
[----:B------:R-:W0:Y:S03]  /*2950*/  @!P1 LDC.64 R34, c[0x0][0x260] ;  /* 0x00009800ff229b82 */ /* 0x000e260000000a00 */
[----:B------:R-:W-:-:S05]  /*2960*/  @!P1 SHF.L.U32 R25, R25, 0x1, RZ ;  /* 0x0000000119199819 */ /* 0x000fca00000006ff */
[----:B0-----:R-:W-:-:S06]  /*2970*/  @!P1 IMAD.WIDE.U32 R34, R25, 0x4, R34 ;  /* 0x0000000419229825 */ /* 0x001fcc00078e0022 */
[----:B------:R-:W2:Y:S01]  /*2980*/  @!P1 LDG.E.64 R34, desc[UR12][R34.64] ;  /* 0x0000000c22229981 */ /* 0x000ea2000c1e1b00 */
[----:B------:R-:W-:Y:S01]  /*2990*/  HFMA2.MMA R25, -RZ, RZ, 0, 0 ;  /* 0x00000000ff197435 */ /* 0x000fe200000001ff */
[----:B------:R-:W0:Y:S01]  /*29a0*/  S2UR UR14, SR_CgaCtaId ;  /* 0x00000000000e79c3 */ /* 0x000e220000008800 */
[----:B------:R-:W-:Y:S01]  /*29b0*/  UMOV UR5, 0x400 ;  /* 0x0000040000057882 */ /* 0x000fe20000000000 */
[----:B------:R-:W-:Y:S02]  /*29c0*/  USHF.L.U32 UR11, UR11, 0x2, URZ ;  /* 0x000000020b0b7899 */ /* 0x000fe4000800063f */
[----:B------:R-:W-:Y:S02]  /*29d0*/  UIADD3 UR5, UR5, 0x3480, URZ ;  /* 0x0000348005057890 */ /* 0x000fe4000fffe03f */
[----:B------:R-:W-:Y:S02]  /*29e0*/  ULOP3.LUT UR11, UR11, 0x1c, URZ, 0xc0, !UPT ;  /* 0x0000001c0b0b7892 */ /* 0x000fe4000f8ec03f */
[----:B------:R-:W-:-:S04]  /*29f0*/  ULOP3.LUT UR4, UR4, 0x1, URZ, 0x3c, !UPT ;  /* 0x0000000104047892 */ /* 0x000fc8000f8e3c3f */
[----:B------:R-:W-:Y:S01]  /*2a00*/  IADD3 R60, R60, -UR11, RZ ;  /* 0x8000000b3c3c7c10 */ /* 0x000fe2000fffe0ff */
[----:B------:R-:W-:Y:S01]  /*2a10*/  UMOV UR11, UR9 ;  /* 0x00000009000b7c82 */ /* 0x000fe20008000000 */
[----:B0-----:R-:W-:-:S03]  /*2a20*/  ULEA UR5, UR14, UR5, 0x18 ;  /* 0x000000050e057291 */ /* 0x001fc6000f8ec03f */
[----:B------:R-:W-:-:S03]  /*2a30*/  ULDC.64 UR14, c[0x0][0x210] ;  /* 0x00008400000e7ab9 */ /* 0x000fc60000000a00 */
[----:B------:R-:W-:Y:S01]  /*2a40*/  LEA R60, R60, UR5, 0x3 ;  /* 0x000000053c3c7c11 */ /* 0x000fe2000f8e18ff */
[----:B--2---:R-:W-:Y:S01]  /*2a50*/  @!P1 FADD.FTZ R25, RZ, R34 ;  /* 0x00000022ff199221 */ /* 0x004fe20000010000 */
[----:B------:R-:W-:Y:S02]  /*2a60*/  IMAD.MOV.U32 R34, RZ, RZ, RZ ;  /* 0x000000ffff227224 */ /* 0x000fe400078e00ff */
[----:B------:R-:W-:Y:S01]  /*2a70*/  @!P1 FADD.FTZ R34, RZ, R35 ;  /* 0x00000023ff229221 */ /* 0x000fe20000010000 */
[----:B------:R-:W-:Y:S01]  /*2a80*/  LOP3.LUT P1, RZ, R61, 0xffffffcf, RZ, 0xc0, !PT ;  /* 0xffffffcf3dff7812 */ /* 0x000fe2000782c0ff */
        /* <DEDUP_REMOVED lines=21> */
[----:B------:R-:W-:Y:S01]  /*2be0*/  UMOV UR5, UR10 ;  /* 0x0000000a00057c82 */ /* 0x000fe20008000000 */
[----:B------:R-:W-:Y:S06]  /*2bf0*/  BAR.SYNC.DEFER_BLOCKING 0x0 ;  /* 0x0000000000007b1d */ /* 0x000fec0000010000 */
[----:B------:R-:W0:Y:S02]  /*2c00*/  LDS.64 R34, [R60] ;  /* 0x000000003c227984 */ /* 0x000e240000000a00 */
[--C-:B0-----:R-:W-:Y:S01]  /*2c10*/  FFMA.FTZ R37, R0, R3, -R34.reuse ;  /* 0x0000000300257223 */ /* 0x101fe20000010822 */
        /* <DEDUP_REMOVED lines=8> */
[----:B------:R-:W-:Y:S01]  /*2ca0*/  FFMA.FTZ R4, R9, R8, -R34 ;  /* 0x0000000809047223 */ /* 0x000fe20000010822 */
[-C--:B------:R-:W-:Y:S01]  /*2cb0*/  FFMA.FTZ R37, R50, -R35.reuse, R37 ;  /* 0x8000002332257223 */ /* 0x080fe20000010025 */
[-C--:B------:R-:W-:Y:S01]  /*2cc0*/  FFMA.FTZ R49, R49, -R35.reuse, R0 ;  /* 0x8000002331317223 */ /* 0x080fe20000010000 */
[-C--:B------:R-:W-:Y:S01]  /*2cd0*/  FFMA.FTZ R7, R48, -R35.reuse, R7 ;  /* 0x8000002330077223 */ /* 0x080fe20000010007 */
[----:B------:R-:W-:Y:S01]  /*2ce0*/  FFMA.FTZ R47, R47, -R35, R4 ;  /* 0x800000232f2f7223 */ /* 0x000fe20000010004 */
[C-C-:B------:R-:W-:Y:S01]  /*2cf0*/  FFMA.FTZ R5, R6.reuse, R12, -R34.reuse ;  /* 0x0000000c06057223 */ /* 0x140fe20000010822 */
[--C-:B------:R-:W-:Y:S01]  /*2d00*/  FFMA.FTZ R11, R6, R16, -R34.reuse ;  /* 0x00000010060b7223 */ /* 0x100fe20000010822 */
[C-C-:B------:R-:W-:Y:S01]  /*2d10*/  FFMA.FTZ R12, R8.reuse, R13, -R34.reuse ;  /* 0x0000000d080c7223 */ /* 0x140fe20000010822 */
[C-C-:B------:R-:W-:Y:S01]  /*2d20*/  FFMA.FTZ R16, R8.reuse, R17, -R34.reuse ;  /* 0x0000001108107223 */ /* 0x140fe20000010822 */
[--C-:B------:R-:W-:Y:S01]  /*2d30*/  FFMA.FTZ R9, R8, R22, -R34.reuse ;  /* 0x0000001608097223 */ /* 0x100fe20000010822 */
[C---:B------:R-:W-:Y:S01]  /*2d40*/  FMUL.FTZ R37, R2.reuse, R37 ;  /* 0x0000002502257220 */ /* 0x040fe20000410000 */
[C---:B------:R-:W-:Y:S01]  /*2d50*/  FMUL.FTZ R0, R2.reuse, R49 ;  /* 0x0000003102007220 */ /* 0x040fe20000410000 */
[C---:B------:R-:W-:Y:S01]  /*2d60*/  FMUL.FTZ R7, R2.reuse, R7 ;  /* 0x0000000702077220 */ /* 0x040fe20000410000 */
[----:B------:R-:W-:Y:S01]  /*2d70*/  FMUL.FTZ R8, R2, R47 ;  /* 0x0000002f02087220 */ /* 0x000fe20000410000 */
[----:B------:R-:W-:Y:S01]  /*2d80*/  FFMA.FTZ R6, R6, R21, -R34 ;  /* 0x0000001506067223 */ /* 0x000fe20000010822 */
[-C--:B------:R-:W-:Y:S01]  /*2d90*/  FFMA.FTZ R59, R46, -R35.reuse, R59 ;  /* 0x800000232e3b7223 */ /* 0x080fe2000001003b */
[-C--:B------:R-:W-:Y:S01]  /*2da0*/  FFMA.FTZ R45, R45, -R35.reuse, R10 ;  /* 0x800000232d2d7223 */ /* 0x080fe2000001000a */
[-C--:B------:R-:W-:Y:S01]  /*2db0*/  FFMA.FTZ R13, R44, -R35.reuse, R5 ;  /* 0x800000232c0d7223 */ /* 0x080fe20000010005 */
[-C--:B------:R-:W-:Y:S01]  /*2dc0*/  FFMA.FTZ R43, R43, -R35.reuse, R12 ;  /* 0x800000232b2b7223 */ /* 0x080fe2000001000c */
[-C--:B------:R-:W-:Y:S01]  /*2dd0*/  FFMA.FTZ R3, R38, -R35.reuse, R3 ;  /* 0x8000002326037223 */ /* 0x080fe20000010003 */
[-C--:B------:R-:W-:Y:S01]  /*2de0*/  FFMA.FTZ R9, R24, -R35.reuse, R9 ;  /* 0x8000002318097223 */ /* 0x080fe20000010009 */
[-C--:B------:R-:W-:Y:S01]  /*2df0*/  FFMA.FTZ R23, R23, -R35.reuse, R6 ;  /* 0x8000002317177223 */ /* 0x080fe20000010006 */
[----:B------:R-:W-:Y:S01]  /*2e00*/  IADD3 R4, P1, R57, UR14, RZ ;  /* 0x0000000e39047c10 */ /* 0x000fe2000ff3e0ff */
[----:B------:R-:W-:Y:S01]  /*2e10*/  FFMA.FTZ R15, R42, -R35, R14 ;  /* 0x800000232a0f7223 */ /* 0x000fe2000001000e */
[----:B------:R-:W-:Y:S01]  /*2e20*/  F2FP.F16.F32.PACK_AB R37, R0, R37 ;  /* 0x000000250025723e */ /* 0x000fe200000000ff */
[----:B------:R-:W-:Y:S01]  /*2e30*/  FFMA.FTZ R41, R41, -R35, R18 ;  /* 0x8000002329297223 */ /* 0x000fe20000010012 */
[----:B------:R-:W-:Y:S01]  /*2e40*/  F2FP.F16.F32.PACK_AB R7, R8, R7 ;  /* 0x000000070807723e */ /* 0x000fe200000000ff */
        /* <DEDUP_REMOVED lines=8> */
[----:B------:R-:W-:Y:S01]  /*2ed0*/  FMUL.FTZ R14, R2, R9 ;  /* 0x00000009020e7220 */ /* 0x000fe20000410000 */
[----:B------:R-:W-:Y:S01]  /*2ee0*/  IADD3.X R5, R58, UR15, RZ, P1, !PT ;  /* 0x0000000f3a057c10 */ /* 0x000fe20008ffe4ff */
[C---:B------:R-:W-:Y:S01]  /*2ef0*/  FMUL.FTZ R15, R2.reuse, R15 ;  /* 0x0000000f020f7220 */ /* 0x040fe20000410000 */
[----:B------:R-:W-:Y:S01]  /*2f00*/  PRMT R3, R37, 0x7632, R3 ;  /* 0x0000763225037816 */ /* 0x000fe20000000003 */
[C---:B------:R-:W-:Y:S01]  /*2f10*/  FMUL.FTZ R10, R2.reuse, R41 ;  /* 0x00000029020a7220 */ /* 0x040fe20000410000 */
[----:B------:R-:W-:Y:S01]  /*2f20*/  PRMT R9, R7, 0x7632, R9 ;  /* 0x0000763207097816 */ /* 0x000fe20000000009 */
[C---:B------:R-:W-:Y:S01]  /*2f30*/  FMUL.FTZ R11, R2.reuse, R11 ;  /* 0x0000000b020b7220 */ /* 0x040fe20000410000 */
[C---:B------:R-:W-:Y:S01]  /*2f40*/  FMUL.FTZ R12, R2.reuse, R39 ;  /* 0x00000027020c7220 */ /* 0x040fe20000410000 */
[C---:B------:R-:W-:Y:S01]  /*2f50*/  FMUL.FTZ R19, R2.reuse, R19 ;  /* 0x0000001302137220 */ /* 0x040fe20000410000 */
[----:B------:R-:W-:Y:S01]  /*2f60*/  FMUL.FTZ R23, R2, R23 ;  /* 0x0000001702177220 */ /* 0x000fe20000410000 */
[----:B------:R-:W-:Y:S01]  /*2f70*/  IADD3 R2, P1, R55, UR14, RZ ;  /* 0x0000000e37027c10 */ /* 0x000fe2000ff3e0ff */
[----:B------:R-:W-:Y:S01]  /*2f80*/  STG.E.U16 desc[UR12][R4.64], R37 ;  /* 0x0000002504007986 */ /* 0x000fe2000c10150c */
[----:B------:R-:W-:-:S02]  /*2f90*/  F2FP.F16.F32.PACK_AB R59, R6, R59 ;  /* 0x0000003b063b723e */ /* 0x000fc400000000ff */
[----:B------:R-:W-:Y:S01]  /*2fa0*/  F2FP.F16.F32.PACK_AB R13, R8, R13 ;  /* 0x0000000d080d723e */ /* 0x000fe200000000ff */
[----:B------:R0:W-:Y:S01]  /*2fb0*/  STG.E.U16 desc[UR12][R4.64+0x2], R3 ;  /* 0x0000020304007986 */ /* 0x0001e2000c10150c */
[----:B------:R-:W-:Y:S02]  /*2fc0*/  PRMT R8, R59, 0x7632, R8 ;  /* 0x000076323b087816 */ /* 0x000fe40000000008 */
[----:B------:R-:W-:Y:S01]  /*2fd0*/  F2FP.F16.F32.PACK_AB R15, R10, R15 ;  /* 0x0000000f0a0f723e */ /* 0x000fe200000000ff */
[----:B------:R1:W-:Y:S01]  /*2fe0*/  STG.E.U16 desc[UR12][R4.64+0x4], R7 ;  /* 0x0000040704007986 */ /* 0x0003e2000c10150c */
[----:B------:R-:W-:Y:S02]  /*2ff0*/  F2FP.F16.F32.PACK_AB R11, R12, R11 ;  /* 0x0000000b0c0b723e */ /* 0x000fe400000000ff */
[----:B------:R-:W-:Y:S01]  /*3000*/  F2FP.F16.F32.PACK_AB R0, R19, R0 ;  /* 0x000000001300723e */ /* 0x000fe200000000ff */
[----:B------:R2:W-:Y:S01]  /*3010*/  STG.E.U16 desc[UR12][R4.64+0x6], R9 ;  /* 0x0000060904007986 */ /* 0x0005e2000c10150c */
[----:B------:R-:W-:-:S02]  /*3020*/  F2FP.F16.F32.PACK_AB R23, R14, R23 ;  /* 0x000000170e17723e */ /* 0x000fc400000000ff */
[----:B0-----:R-:W-:Y:S02]  /*3030*/  IADD3.X R3, R56, UR15, RZ, P1, !PT ;  /* 0x0000000f38037c10 */ /* 0x001fe40008ffe4ff */
[----:B------:R-:W-:-:S03]  /*3040*/  IADD3 R6, P1, R53, UR14, RZ ;  /* 0x0000000e35067c10 */ /* 0x000fc6000ff3e0ff */
[----:B------:R-:W-:Y:S01]  /*3050*/  STG.E.U16 desc[UR12][R2.64], R59 ;  /* 0x0000003b02007986 */ /* 0x000fe2000c10150c */
[----:B-1----:R-:W-:Y:S02]  /*3060*/  IADD3.X R7, R54, UR15, RZ, P1, !PT ;  /* 0x0000000f36077c10 */ /* 0x002fe40008ffe4ff */
[----:B--2---:R-:W-:Y:S01]  /*3070*/  PRMT R5, R13, 0x7632, R5 ;  /* 0x000076320d057816 */ /* 0x004fe20000000005 */
[----:B------:R0:W-:Y:S01]  /*3080*/  STG.E.U16 desc[UR12][R2.64+0x2], R8 ;  /* 0x0000020802007986 */ /* 0x0001e2000c10150c */
[----:B------:R-:W-:-:S03]  /*3090*/  IADD3 R4, P1, R51, UR14, RZ ;  /* 0x0000000e33047c10 */ /* 0x000fc6000ff3e0ff */
[----:B------:R-:W-:Y:S04]  /*30a0*/  STG.E.U16 desc[UR12][R2.64+0x4], R13 ;  /* 0x0000040d02007986 */ /* 0x000fe8000c10150c */
[----:B------:R1:W-:Y:S01]  /*30b0*/  STG.E.U16 desc[UR12][R2.64+0x6], R5 ;  /* 0x0000060502007986 */ /* 0x0003e2000c10150c */
[----:B0-----:R-:W-:-:S03]  /*30c0*/  PRMT R8, R11, 0x7632, R8 ;  /* 0x000076320b087816 */ /* 0x001fc60000000008 */
[----:B------:R-:W-:Y:S04]  /*30d0*/  STG.E.U16 desc[UR12][R6.64], R15 ;  /* 0x0000000f06007986 */ /* 0x000fe8000c10150c */
[----:B------:R-:W-:Y:S01]  /*30e0*/  STG.E.U16 desc[UR12][R6.64+0x4], R11 ;  /* 0x0000040b06007986 */ /* 0x000fe2000c10150c */
[----:B-1----:R-:W-:-:S03]  /*30f0*/  PRMT R3, R15, 0x7632, R3 ;  /* 0x000076320f037816 */ /* 0x002fc60000000003 */
[----:B------:R-:W-:Y:S01]  /*3100*/  STG.E.U16 desc[UR12][R6.64+0x6], R8 ;  /* 0x0000060806007986 */ /* 0x000fe2000c10150c */
[----:B------:R-:W-:Y:S02]  /*3110*/  IADD3.X R5, R52, UR15, RZ, P1, !PT ;  /* 0x0000000f34057c10 */ /* 0x000fe40008ffe4ff */
[----:B------:R-:W-:Y:S01]  /*3120*/  PRMT R2, R0, 0x7632, R2 ;  /* 0x0000763200027816 */ /* 0x000fe20000000002 */
[----:B------:R0:W-:Y:S04]  /*3130*/  STG.E.U16 desc[UR12][R6.64+0x2], R3 ;  /* 0x0000020306007986 */ /* 0x0001e8000c10150c */
[----:B------:R2:W-:Y:S04]  /*3140*/  STG.E.U16 desc[UR12][R4.64], R0 ;  /* 0x0000000004007986 */ /* 0x0005e8000c10150c */
[----:B------:R2:W-:Y:S01]  /*3150*/  STG.E.U16 desc[UR12][R4.64+0x2], R2 ;  /* 0x0000020204007986 */ /* 0x0005e2000c10150c */
[----:B0-----:R-:W-:-:S03]  /*3160*/  PRMT R7, R23, 0x7632, R7 ;  /* 0x0000763217077816 */ /* 0x001fc60000000007 */
[----:B------:R2:W-:Y:S04]  /*3170*/  STG.E.U16 desc[UR12][R4.64+0x4], R23 ;  /* 0x0000041704007986 */ /* 0x0005e8000c10150c */
[----:B------:R2:W-:Y:S01]  /*3180*/  STG.E.U16 desc[UR12][R4.64+0x6], R7 ;  /* 0x0000060704007986 */ /* 0x0005e2000c10150c */
[----:B------:R-:W-:Y:S05]  /*3190*/  @!P0 BRA `(.L_x_1977) ;  /* 0xffffffd000d08947 */ /* 0x000fea000383ffff */
.L_x_1965:
        /* <DEDUP_REMOVED lines=56> */
.L_x_1994:
        /* <DEDUP_REMOVED lines=45> */
.L_x_1981:
[----:B------:R-:W-:Y:S05]  /*37f0*/  BSYNC B1 ;  /* 0x0000000000017941 */ /* 0x000fea0003800000 */
.L_x_1980:
        /* <DEDUP_REMOVED lines=21> */
.L_x_1984:
        /* <DEDUP_REMOVED lines=55> */
.L_x_1983:
[----:B------:R-:W-:Y:S05]  /*3cc0*/  BSYNC B1 ;  /* 0x0000000000017941 */ /* 0x000fea0003800000 */
.L_x_1982:
        /* <DEDUP_REMOVED lines=35> */
.L_x_1986:
[----:B------:R-:W-:Y:S05]  /*3f00*/  BSYNC B1 ;  /* 0x0000000000017941 */ /* 0x000fea0003800000 */
.L_x_1985:
        /* <DEDUP_REMOVED lines=15> */
.L_x_1979:
[----:B------:R-:W-:Y:S05]  /*4000*/  BSYNC B0 ;  /* 0x0000000000007941 */ /* 0x000fea0003800000 */
.L_x_1978:
        /* <DEDUP_REMOVED lines=50> */
.L_x_2003:
        /* <DEDUP_REMOVED lines=46> */
.L_x_2013:
[----:B--2---:R-:W-:Y:S01]  /*4610*/  FADD.FTZ R15, R14, R30 ;  /* 0x0000001e0e0f7221 */ /* 0x004fe20000010000 */
[----:B------:R-:W-:Y:S02]  /*4620*/  @!P1 F2FP.F16.F32.PACK_AB R14, RZ, R24 ;  /* 0x00000018ff0e923e */ /* 0x000fe400000000ff */
[----:B------:R-:W-:Y:S02]  /*4630*/  ISETP.NE.AND P2, PT, R50, 0x2, PT ;  /* 0x000000023200780c */ /* 0x000fe40003f45270 */
[----:B------:R-:W-:Y:S01]  /*4640*/  @!P1 F2FP.F16.F32.PACK_AB R15, RZ, R15 ;  /* 0x0000000fff0f923e */ /* 0x000fe200000000ff */
        /* <DEDUP_REMOVED lines=37> */
.L_x_2023:
[----:B--2---:R-:W-:Y:S01]  /*48a0*/  FADD.FTZ R15, R14, R30 ;  /* 0x0000001e0e0f7221 */ /* 0x004fe20000010000 */
[----:B------:R-:W-:-:S04]  /*48b0*/  @!P1 F2FP.F16.F32.PACK_AB R14, RZ, R24 ;  /* 0x00000018ff0e923e */ /* 0x000fc800000000ff */
[----:B------:R-:W-:Y:S01]  /*48c0*/  @!P1 F2FP.F16.F32.PACK_AB R15, RZ, R15 ;  /* 0x0000000fff0f923e */ /* 0x000fe200000000ff */
[----:B------:R3:W-:Y:S03]  /*48d0*/  @!P1 STG.E.U16 desc[UR12][R16.64+0x50], R14 ;  /* 0x0000500e10009986 */ /* 0x0007e6000c10150c */
[----:B------:R-:W-:Y:S02]  /*48e0*/  PRMT R20, R15, 0x7610, R20 ;  /* 0x000076100f147816 */ /* 0x000fe40000000014 */
[----:B------:R-:W-:-:S03]  /*48f0*/  LEA.HI R15, R56, 0x3c, RZ, 0x1c ;  /* 0x0000003c380f7811 */ /* 0x000fc600078fe0ff */
[----:B------:R3:W-:Y:S04]  /*4900*/  @!P1 STG.E.U16 desc[UR12][R18.64+0x50], R20 ;  /* 0x0000501412009986 */ /* 0x0007e8000c10150c */
.L_x_1989:
[----:B------:R-:W-:Y:S05]  /*4910*/  BSYNC B0 ;  /* 0x0000000000007941 */ /* 0x000fea0003800000 */
.L_x_1988:
        /* <DEDUP_REMOVED lines=121> */
[----:B------:R-:W-:Y:S01]  /*50b0*/  @!P0 F2FP.F16.F32.PACK_AB R30, RZ, R16 ;  /* 0x00000010ff1e823e */ /* 0x000fe200000000ff */
[----:B--2---:R-:W-:Y:S01]  /*50c0*/  FADD.FTZ R44, R17, R14 ;  /* 0x0000000e112c7221 */ /* 0x004fe20000010000 */
[----:B------:R-:W2:Y:S01]  /*50d0*/  SHFL.BFLY PT, R40, R37, 0x1, 0x101f ;  /* 0x0c301f0025287f89 */ /* 0x000ea200000e0000 */
[----:B---3--:R-:W-:-:S03]  /*50e0*/  FADD.FTZ R31, R31, R20 ;  /* 0x000000141f1f7221 */ /* 0x008fc60000010000 */
[----:B------:R-:W-:Y:S01]  /*50f0*/  @!P0 F2FP.F16.F32.PACK_AB R44, RZ, R44 ;  /* 0x0000002cff2c823e */ /* 0x000fe200000000ff */
        /* <DEDUP_REMOVED lines=25> */
[----:B------:R-:W-:Y:S01]  /*5290*/  @!P0 F2FP.F16.F32.PACK_AB R25, RZ, R33 ;  /* 0x00000021ff19823e */ /* 0x000fe200000000ff */
[----:B------:R-:W0:Y:S01]  /*52a0*/  SHFL.BFLY PT, R35, R42, 0x1, 0x101f ;  /* 0x0c301f002a237f89 */ /* 0x000e2200000e0000 */
[----:B------:R-:W-:Y:S02]  /*52b0*/  @!P0 F2FP.F16.F32.PACK_AB R33, RZ, R37 ;  /* 0x00000025ff21823e */ /* 0x000fe400000000ff */
[----:B------:R-:W-:Y:S01]  /*52c0*/  @!P0 F2FP.F16.F32.PACK_AB R26, RZ, R38 ;  /* 0x00000026ff1a823e */ /* 0x000fe200000000ff */
[----:B------:R1:W-:Y:S01]  /*52d0*/  @!P0 STG.E.U16 desc[UR12][R22.64], R44 ;  /* 0x0000002c16008986 */ /* 0x0003e2000c10150c */
[----:B--2---:R-:W-:-:S03]  /*52e0*/  @!P0 IMAD.WIDE R18, R41, 0x2, R18 ;  /* 0x0000000229128825 */ /* 0x004fc600078e0212 */
[----:B------:R2:W4:Y:S01]  /*52f0*/  SHFL.BFLY PT, R30, R31, 0x1, 0x101f ;  /* 0x0c301f001f1e7f89 */ /* 0x00052200000e0000 */
[----:B---3--:R-:W-:Y:S01]  /*5300*/  @!P0 IMAD.WIDE R14, R41, 0x2, R14 ;  /* 0x00000002290e8825 */ /* 0x008fe200078e020e */
[----:B-1----:R-:W-:-:S05]  /*5310*/  @!P0 F2FP.F16.F32.PACK_AB R23, RZ, R34 ;  /* 0x00000022ff17823e */ /* 0x002fca00000000ff */
[----:B------:R2:W-:Y:S01]  /*5320*/  @!P0 STG.E.U16 desc[UR12][R20.64+0x28], R23 ;  /* 0x0000281714008986 */ /* 0x0005e2000c10150c */
[----:B0-----:R-:W-:-:S03]  /*5330*/  FADD.FTZ R35, R42, R35 ;  /* 0x000000232a237221 */ /* 0x001fc60000010000 */
[----:B------:R2:W-:Y:S04]  /*5340*/  @!P0 STG.E.U16 desc[UR12][R18.64+0x28], R25 ;  /* 0x0000281912008986 */ /* 0x0005e8000c10150c */
[----:B------:R2:W-:Y:S04]  /*5350*/  @!P0 STG.E.U16 desc[UR12][R16.64+0x50], R26 ;  /* 0x0000501a10008986 */ /* 0x0005e8000c10150c */
[----:B------:R2:W-:Y:S02]  /*5360*/  @!P0 STG.E.U16 desc[UR12][R14.64+0x50], R33 ;  /* 0x000050210e008986 */ /* 0x0005e4000c10150c */
.L_x_2057:
[----:B--2---:R-:W0:Y:S01]  /*5370*/  @!P0 LDC.64 R14, c[0x0][0x218] ;  /* 0x00008600ff0e8b82 */ /* 0x004e220000000a00 */
[----:B----4-:R-:W-:Y:S01]  /*5380*/  FADD.FTZ R19, R31, R30 ;  /* 0x0000001e1f137221 */ /* 0x010fe20000010000 */
[----:B------:R-:W-:-:S04]  /*5390*/  @!P0 F2FP.F16.F32.PACK_AB R18, RZ, R35 ;  /* 0x00000023ff12823e */ /* 0x000fc800000000ff */
[----:B------:R-:W-:Y:S02]  /*53a0*/  @!P0 F2FP.F16.F32.PACK_AB R19, RZ, R19 ;  /* 0x00000013ff13823e */ /* 0x000fe400000000ff */
[----:B------:R-:W1:Y:S01]  /*53b0*/  @!P0 LDC.64 R16, c[0x0][0x220] ;  /* 0x00008800ff108b82 */ /* 0x000e620000000a00 */
[----:B0-----:R-:W-:-:S05]  /*53c0*/  @!P0 IMAD.WIDE R14, R41, 0x2, R14 ;  /* 0x00000002290e8825 */ /* 0x001fca00078e020e */
[----:B------:R4:W-:Y:S01]  /*53d0*/  @!P0 STG.E.U16 desc[UR12][R14.64+0x78], R18 ;  /* 0x000078120e008986 */ /* 0x0009e2000c10150c */
[----:B-1----:R-:W-:-:S05]  /*53e0*/  @!P0 IMAD.WIDE R16, R41, 0x2, R16 ;  /* 0x0000000229108825 */ /* 0x002fca00078e0210 */
[----:B------:R4:W-:Y:S02]  /*53f0*/  @!P0 STG.E.U16 desc[UR12][R16.64+0x78], R19 ;  /* 0x0000781310008986 */ /* 0x0009e4000c10150c */
.L_x_1987:
        /* <DEDUP_REMOVED lines=8> */
.L_x_1990:
[----:B------:R-:W-:Y:S01]  /*5480*/  HFMA2.MMA R27, -RZ, RZ, 0, 0.000503063201904296875 ;  /* 0x0000101fff1b7435 */ /* 0x000fe200000001ff */
[----:B-1----:R-:W-:Y:S01]  /*5490*/  MOV R29, R14 ;  /* 0x0000000e001d7202 */ /* 0x002fe20000000f00 */
[----:B------:R-:W-:Y:S01]  /*54a0*/  IMAD.MOV.U32 R28, RZ, RZ, 0x8 ;  /* 0x00000008ff1c7424 */ /* 0x000fe200078e00ff */
[----:B------:R-:W-:-:S08]  /*54b0*/  MOV R26, 0xffff ;  /* 0x0000ffff001a7802 */ /* 0x000fd00000000f00 */
[----:B0-2---:R-:W-:Y:S05]  /*54c0*/  WARPSYNC.COLLECTIVE R26, `(.L_x_1995) ;  /* 0x000000001a087348 */ /* 0x005fea0003c00000 */
[----:B------:R1:W3:Y:S02]  /*54d0*/  SHFL.BFLY P2, R30, R29, R28, R27 ;  /* 0x0c00001c1d1e7389 */ /* 0x0002e4000004001b */
[----:B0123--:R-:W-:Y:S01]  /*54e0*/  ENDCOLLECTIVE ;  /* 0x000000000000791b */ /* 0x00ffe20003800000 */
.L_x_1995:
[----:B------:R-:W-:Y:S01]  /*54f0*/  IMAD.MOV.U32 R29, RZ, RZ, R15 ;  /* 0x000000ffff1d7224 */ /* 0x000fe200078e000f */
[----:B------:R-:W-:-:S07]  /*5500*/  MOV R17, R30 ;  /* 0x0000001e00117202 */ /* 0x000fce0000000f00 */
[----:B------:R-:W-:Y:S05]  /*5510*/  WARPSYNC.COLLECTIVE R26, `(.L_x_1996) ;  /* 0x000000001a087348 */ /* 0x000fea0003c00000 */
[----:B------:R0:W1:Y:S02]  /*5520*/  SHFL.BFLY P2, R30, R29, R28, R27 ;  /* 0x0c00001c1d1e7389 */ /* 0x000064000004001b */
[----:B01----:R-:W-:Y:S01]  /*5530*/  ENDCOLLECTIVE ;  /* 0x000000000000791b */ /* 0x003fe20003800000 */
.L_x_1996:
[----:B------:R-:W-:Y:S01]  /*5540*/  FADD.FTZ R17, R17, R14 ;  /* 0x0000000e11117221 */ /* 0x000fe20000010000 */
[----:B------:R-:W-:-:S04]  /*5550*/  HFMA2.MMA R28, -RZ, RZ, 0, 2.384185791015625e-07 ;  /* 0x00000004ff1c7435 */ /* 0x000fc800000001ff */
[----:B------:R-:W-:Y:S02]  /*5560*/  MOV R29, R17 ;  /* 0x00000011001d7202 */ /* 0x000fe40000000f00 */
[----:B------:R-:W-:-:S07]  /*5570*/  MOV R16, R30 ;  /* 0x0000001e00107202 */ /* 0x000fce0000000f00 */
[----:B------:R-:W-:Y:S05]  /*5580*/  WARPSYNC.COLLECTIVE R26, `(.L_x_1997) ;  /* 0x000000001a087348 */ /* 0x000fea0003c00000 */
[----:B------:R0:W1:Y:S02]  /*5590*/  SHFL.BFLY P2, R30, R29, R28, R27 ;  /* 0x0c00001c1d1e7389 */ /* 0x000064000004001b */
[----:B01----:R-:W-:Y:S01]  /*55a0*/  ENDCOLLECTIVE ;  /* 0x000000000000791b */ /* 0x003fe20003800000 */
.L_x_1997:
[----:B------:R-:W-:-:S05]  /*55b0*/  FADD.FTZ R16, R16, R15 ;  /* 0x0000000f10107221 */ /* 0x000fca0000010000 */
[----:B------:R-:W-:Y:S01]  /*55c0*/  MOV R29, R16 ;  /* 0x00000010001d7202 */ /* 0x000fe20000000f00 */
[----:B------:R-:W-:-:S07]  /*55d0*/  IMAD.MOV.U32 R18, RZ, RZ, R30 ;  /* 0x000000ffff127224 */ /* 0x000fce00078e001e */
[----:B------:R-:W-:Y:S05]  /*55e0*/  WARPSYNC.COLLECTIVE R26, `(.L_x_1998) ;  /* 0x000000001a087348 */ /* 0x000fea0003c00000 */
[----:B------:R0:W1:Y:S02]  /*55f0*/  SHFL.BFLY P2, R30, R29, R28, R27 ;  /* 0x0c00001c1d1e7389 */ /* 0x000064000004001b */
[----:B01----:R-:W-:Y:S01]  /*5600*/  ENDCOLLECTIVE ;  /* 0x000000000000791b */ /* 0x003fe20003800000 */
.L_x_1998:
[----:B------:R-:W-:-:S05]  /*5610*/  FADD.FTZ R18, R17, R18 ;  /* 0x0000001211127221 */ /* 0x000fca0000010000 */
[----:B------:R-:W-:Y:S01]  /*5620*/  MOV R29, R18 ;  /* 0x00000012001d7202 */ /* 0x000fe20000000f00 */
[----:B------:R-:W-:Y:S01]  /*5630*/  IMAD.MOV.U32 R28, RZ, RZ, 0x2 ;  /* 0x00000002ff1c7424 */ /* 0x000fe200078e00ff */
[----:B------:R-:W-:-:S07]  /*5640*/  MOV R19, R30 ;  /* 0x0000001e00137202 */ /* 0x000fce0000000f00 */
[----:B------:R-:W-:Y:S05]  /*5650*/  WARPSYNC.COLLECTIVE R26, `(.L_x_1999) ;  /* 0x000000001a087348 */ /* 0x000fea0003c00000 */
[----:B------:R0:W1:Y:S02]  /*5660*/  SHFL.BFLY P2, R30, R29, R28, R27 ;  /* 0x0c00001c1d1e7389 */ /* 0x000064000004001b */
[----:B01----:R-:W-:Y:S01]  /*5670*/  ENDCOLLECTIVE ;  /* 0x000000000000791b */ /* 0x003fe20003800000 */
.L_x_1999:
[----:B------:R-:W-:-:S05]  /*5680*/  FADD.FTZ R19, R16, R19 ;  /* 0x0000001310137221 */ /* 0x000fca0000010000 */
[----:B------:R-:W-:Y:S02]  /*5690*/  MOV R29, R19 ;  /* 0x00000013001d7202 */ /* 0x000fe40000000f00 */
[----:B------:R-:W-:-:S07]  /*56a0*/  MOV R21, R30 ;  /* 0x0000001e00157202 */ /* 0x000fce0000000f00 */
[----:B------:R-:W-:Y:S05]  /*56b0*/  WARPSYNC.COLLECTIVE R26, `(.L_x_2000) ;  /* 0x000000001a087348 */ /* 0x000fea0003c00000 */
[----:B------:R0:W1:Y:S02]  /*56c0*/  SHFL.BFLY P2, R30, R29, R28, R27 ;  /* 0x0c00001c1d1e7389 */ /* 0x000064000004001b */
[----:B01----:R-:W-:Y:S01]  /*56d0*/  ENDCOLLECTIVE ;  /* 0x000000000000791b */ /* 0x003fe20003800000 */
.L_x_2000:
[----:B------:R-:W-:Y:S01]  /*56e0*/  FADD.FTZ R21, R18, R21 ;  /* 0x0000001512157221 */ /* 0x000fe20000010000 */
[----:B------:R-:W-:-:S03]  /*56f0*/  HFMA2.MMA R28, -RZ, RZ, 0, 5.9604644775390625e-08 ;  /* 0x00000001ff1c7435 */ /* 0x000fc600000001ff */
[----:B------:R-:W-:Y:S01]  /*5700*/  IMAD.MOV.U32 R29, RZ, RZ, R21 ;  /* 0x000000ffff1d7224 */ /* 0x000fe200078e0015 */
[----:B------:R-:W-:-:S07]  /*5710*/  MOV R14, R30 ;  /* 0x0000001e000e7202 */ /* 0x000fce0000000f00 */
[----:B------:R-:W-:Y:S05]  /*5720*/  WARPSYNC.COLLECTIVE R26, `(.L_x_2001) ;  /* 0x000000001a087348 */ /* 0x000fea0003c00000 */
[----:B------:R0:W1:Y:S02]  /*5730*/  SHFL.BFLY P2, R30, R29, R28, R27 ;  /* 0x0c00001c1d1e7389 */ /* 0x000064000004001b */
[----:B01----:R-:W-:Y:S01]  /*5740*/  ENDCOLLECTIVE ;  /* 0x000000000000791b */ /* 0x003fe20003800000 */
.L_x_2001:
[----:B------:R-:W-:-:S05]  /*5750*/  FADD.FTZ R14, R19, R14 ;  /* 0x0000000e130e7221 */ /* 0x000fca0000010000 */
[----:B------:R-:W-:Y:S02]  /*5760*/  MOV R29, R14 ;  /* 0x0000000e001d7202 */ /* 0x000fe40000000f00 */
[----:B------:R-:W-:-:S07]  /*5770*/  MOV R20, R30 ;  /* 0x0000001e00147202 */ /* 0x000fce0000000f00 */
[----:B------:R-:W-:Y:S05]  /*5780*/  WARPSYNC.COLLECTIVE R26, `(.L_x_2002) ;  /* 0x000000001a087348 */ /* 0x000fea0003c00000 */
[----:B------:R0:W1:Y:S02]  /*5790*/  SHFL.BFLY P2, R30, R29, R28, R27 ;  /* 0x0c00001c1d1e7389 */ /* 0x000064000004001b */
[----:B01----:R-:W-:Y:S01]  /*57a0*/  ENDCOLLECTIVE ;  /* 0x000000000000791b */ /* 0x003fe20003800000 */
.L_x_2002:
[----:B------:R-:W-:Y:S01]  /*57b0*/  FADD.FTZ R20, R21, R20 ;  /* 0x0000001415147221 */ /* 0x000fe20000010000 */
[----:B------:R-:W-:Y:S06]  /*57c0*/  BRA `(.L_x_2003) ;  /* 0xffffffe800d87947 */ /* 0x000fec000383ffff */
.L_x_1991:
        /* <DEDUP_REMOVED lines=8> */
.L_x_2005:
[----:B------:R-:W-:Y:S05]  /*5850*/  BSYNC B1 ;  /* 0x0000000000017941 */ /* 0x000fea0003800000 */
.L_x_2004:
        /* <DEDUP_REMOVED lines=8> */
.L_x_2006:
[----:B------:R-:W-:Y:S01]  /*58e0*/  FADD.FTZ R21, R21, R14 ;  /* 0x0000000e15157221 */ /* 0x000fe20000010000 */
[----:B------:R-:W-:-:S04]  /*58f0*/  HFMA2.MMA R28, -RZ, RZ, 0, 2.384185791015625e-07 ;  /* 0x00000004ff1c7435 */ /* 0x000fc800000001ff */
[----:B------:R-:W-:Y:S02]  /*5900*/  MOV R29, R21 ;  /* 0x00000015001d7202 */ /* 0x000fe40000000f00 */
[----:B------:R-:W-:-:S07]  /*5910*/  MOV R20, R30 ;  /* 0x0000001e00147202 */ /* 0x000fce0000000f00 */
[----:B------:R-:W-:Y:S05]  /*5920*/  WARPSYNC.COLLECTIVE R26, `(.L_x_2007) ;  /* 0x000000001a087348 */ /* 0x000fea0003c00000 */
[----:B------:R0:W1:Y:S02]  /*5930*/  SHFL.BFLY P2, R30, R29, R28, R27 ;  /* 0x0c00001c1d1e7389 */ /* 0x000064000004001b */
[----:B01----:R-:W-:Y:S01]  /*5940*/  ENDCOLLECTIVE ;  /* 0x000000000000791b */ /* 0x003fe20003800000 */
.L_x_2007:
[----:B------:R-:W-:-:S05]  /*5950*/  FADD.FTZ R20, R20, R15 ;  /* 0x0000000f14147221 */ /* 0x000fca0000010000 */
[----:B------:R-:W-:Y:S01]  /*5960*/  MOV R29, R20 ;  /* 0x00000014001d7202 */ /* 0x000fe20000000f00 */
[----:B------:R-:W-:-:S07]  /*5970*/  IMAD.MOV.U32 R22, RZ, RZ, R30 ;  /* 0x000000ffff167224 */ /* 0x000fce00078e001e */
[----:B------:R-:W-:Y:S05]  /*5980*/  WARPSYNC.COLLECTIVE R26, `(.L_x_2008) ;  /* 0x000000001a087348 */ /* 0x000fea0003c00000 */
[----:B------:R0:W1:Y:S02]  /*5990*/  SHFL.BFLY P2, R30, R29, R28, R27 ;  /* 0x0c00001c1d1e7389 */ /* 0x000064000004001b */
[----:B01----:R-:W-:Y:S01]  /*59a0*/  ENDCOLLECTIVE ;  /* 0x000000000000791b */ /* 0x003fe20003800000 */
.L_x_2008:
[----:B------:R-:W-:-:S05]  /*59b0*/  FADD.FTZ R22, R21, R22 ;  /* 0x0000001615167221 */ /* 0x000fca0000010000 */
[----:B------:R-:W-:Y:S01]  /*59c0*/  MOV R29, R22 ;  /* 0x00000016001d7202 */ /* 0x000fe20000000f00 */
[----:B------:R-:W-:Y:S01]  /*59d0*/  IMAD.MOV.U32 R28, RZ, RZ, 0x2 ;  /* 0x00000002ff1c7424 */ /* 0x000fe200078e00ff */
[----:B------:R-:W-:-:S07]  /*59e0*/  MOV R23, R30 ;  /* 0x0000001e00177202 */ /* 0x000fce0000000f00 */
[----:B------:R-:W-:Y:S05]  /*59f0*/  WARPSYNC.COLLECTIVE R26, `(.L_x_2009) ;  /* 0x000000001a087348 */ /* 0x000fea0003c00000 */
[----:B------:R0:W1:Y:S02]  /*5a00*/  SHFL.BFLY P2, R30, R29, R28, R27 ;  /* 0x0c00001c1d1e7389 */ /* 0x000064000004001b */
[----:B01----:R-:W-:Y:S01]  /*5a10*/  ENDCOLLECTIVE ;  /* 0x000000000000791b */ /* 0x003fe20003800000 */
.L_x_2009:
[----:B------:R-:W-:-:S05]  /*5a20*/  FADD.FTZ R23, R20, R23 ;  /* 0x0000001714177221 */ /* 0x000fca0000010000 */
[----:B------:R-:W-:Y:S02]  /*5a30*/  MOV R29, R23 ;  /* 0x00000017001d7202 */ /* 0x000fe40000000f00 */
[----:B------:R-:W-:-:S07]  /*5a40*/  MOV R25, R30 ;  /* 0x0000001e00197202 */ /* 0x000fce0000000f00 */
[----:B------:R-:W-:Y:S05]  /*5a50*/  WARPSYNC.COLLECTIVE R26, `(.L_x_2010) ;  /* 0x000000001a087348 */ /* 0x000fea0003c00000 */
[----:B------:R0:W1:Y:S02]  /*5a60*/  SHFL.BFLY P2, R30, R29, R28, R27 ;  /* 0x0c00001c1d1e7389 */ /* 0x000064000004001b */
[----:B01----:R-:W-:Y:S01]  /*5a70*/  ENDCOLLECTIVE ;  /* 0x000000000000791b */ /* 0x003fe20003800000 */
.L_x_2010:
[----:B------:R-:W-:Y:S01]  /*5a80*/  FADD.FTZ R25, R22, R25 ;  /* 0x0000001916197221 */ /* 0x000fe20000010000 */
[----:B------:R-:W-:-:S03]  /*5a90*/  HFMA2.MMA R28, -RZ, RZ, 0, 5.9604644775390625e-08 ;  /* 0x00000001ff1c7435 */ /* 0x000fc600000001ff */
[----:B------:R-:W-:Y:S01]  /*5aa0*/  IMAD.MOV.U32 R29, RZ, RZ, R25 ;  /* 0x000000ffff1d7224 */ /* 0x000fe200078e0019 */
[----:B------:R-:W-:-:S07]  /*5ab0*/  MOV R14, R30 ;  /* 0x0000001e000e7202 */ /* 0x000fce0000000f00 */
[----:B------:R-:W-:Y:S05]  /*5ac0*/  WARPSYNC.COLLECTIVE R26, `(.L_x_2011) ;  /* 0x000000001a087348 */ /* 0x000fea0003c00000 */
[----:B------:R0:W1:Y:S02]  /*5ad0*/  SHFL.BFLY P2, R30, R29, R28, R27 ;  /* 0x0c00001c1d1e7389 */ /* 0x000064000004001b */
[----:B01----:R-:W-:Y:S01]  /*5ae0*/  ENDCOLLECTIVE ;  /* 0x000000000000791b */ /* 0x003fe20003800000 */
.L_x_2011:
[----:B------:R-:W-:-:S05]  /*5af0*/  FADD.FTZ R14, R23, R14 ;  /* 0x0000000e170e7221 */ /* 0x000fca0000010000 */
[----:B------:R-:W-:Y:S02]  /*5b00*/  MOV R29, R14 ;  /* 0x0000000e001d7202 */ /* 0x000fe40000000f00 */
[----:B------:R-:W-:-:S07]  /*5b10*/  MOV R24, R30 ;  /* 0x0000001e00187202 */ /* 0x000fce0000000f00 */
[----:B------:R-:W-:Y:S05]  /*5b20*/  WARPSYNC.COLLECTIVE R26, `(.L_x_2012) ;  /* 0x000000001a087348 */ /* 0x000fea0003c00000 */
[----:B------:R0:W1:Y:S02]  /*5b30*/  SHFL.BFLY P2, R30, R29, R28, R27 ;  /* 0x0c00001c1d1e7389 */ /* 0x000064000004001b */
[----:B01----:R-:W-:Y:S01]  /*5b40*/  ENDCOLLECTIVE ;  /* 0x000000000000791b */ /* 0x003fe20003800000 */
.L_x_2012:
[----:B------:R-:W-:Y:S01]  /*5b50*/  FADD.FTZ R24, R25, R24 ;  /* 0x0000001819187221 */ /* 0x000fe20000010000 */
[----:B------:R-:W-:Y:S06]  /*5b60*/  BRA `(.L_x_2013) ;  /* 0xffffffe800a87947 */ /* 0x000fec000383ffff */
.L_x_1992:
        /* <DEDUP_REMOVED lines=8> */
.L_x_2015:
[----:B------:R-:W-:Y:S05]  /*5bf0*/  BSYNC B1 ;  /* 0x0000000000017941 */ /* 0x000fea0003800000 */
.L_x_2014:
        /* <DEDUP_REMOVED lines=8> */
.L_x_2016:
[----:B------:R-:W-:Y:S01]  /*5c80*/  FADD.FTZ R21, R21, R14 ;  /* 0x0000000e15157221 */ /* 0x000fe20000010000 */
[----:B------:R-:W-:-:S04]  /*5c90*/  HFMA2.MMA R28, -RZ, RZ, 0, 2.384185791015625e-07 ;  /* 0x00000004ff1c7435 */ /* 0x000fc800000001ff */
[----:B------:R-:W-:Y:S02]  /*5ca0*/  MOV R29, R21 ;  /* 0x00000015001d7202 */ /* 0x000fe40000000f00 */
[----:B------:R-:W-:-:S07]  /*5cb0*/  MOV R20, R30 ;  /* 0x0000001e00147202 */ /* 0x000fce0000000f00 */
[----:B------:R-:W-:Y:S05]  /*5cc0*/  WARPSYNC.COLLECTIVE R26, `(.L_x_2017) ;  /* 0x000000001a087348 */ /* 0x000fea0003c00000 */
[----:B------:R0:W1:Y:S02]  /*5cd0*/  SHFL.BFLY P2, R30, R29, R28, R27 ;  /* 0x0c00001c1d1e7389 */ /* 0x000064000004001b */
[----:B01----:R-:W-:Y:S01]  /*5ce0*/  ENDCOLLECTIVE ;  /* 0x000000000000791b */ /* 0x003fe20003800000 */
.L_x_2017:
[----:B------:R-:W-:-:S05]  /*5cf0*/  FADD.FTZ R20, R20, R15 ;  /* 0x0000000f14147221 */ /* 0x000fca0000010000 */
[----:B------:R-:W-:Y:S01]  /*5d00*/  MOV R29, R20 ;  /* 0x00000014001d7202 */ /* 0x000fe20000000f00 */
[----:B------:R-:W-:-:S07]  /*5d10*/  IMAD.MOV.U32 R22, RZ, RZ, R30 ;  /* 0x000000ffff167224 */ /* 0x000fce00078e001e */
[----:B------:R-:W-:Y:S05]  /*5d20*/  WARPSYNC.COLLECTIVE R26, `(.L_x_2018) ;  /* 0x000000001a087348 */ /* 0x000fea0003c00000 */
[----:B------:R0:W1:Y:S02]  /*5d30*/  SHFL.BFLY P2, R30, R29, R28, R27 ;  /* 0x0c00001c1d1e7389 */ /* 0x000064000004001b */
[----:B01----:R-:W-:Y:S01]  /*5d40*/  ENDCOLLECTIVE ;  /* 0x000000000000791b */ /* 0x003fe20003800000 */
.L_x_2018:
[----:B------:R-:W-:-:S05]  /*5d50*/  FADD.FTZ R22, R21, R22 ;  /* 0x0000001615167221 */ /* 0x000fca0000010000 */
[----:B------:R-:W-:Y:S01]  /*5d60*/  MOV R29, R22 ;  /* 0x00000016001d7202 */ /* 0x000fe20000000f00 */
[----:B------:R-:W-:Y:S01]  /*5d70*/  IMAD.MOV.U32 R28, RZ, RZ, 0x2 ;  /* 0x00000002ff1c7424 */ /* 0x000fe200078e00ff */
[----:B------:R-:W-:-:S07]  /*5d80*/  MOV R23, R30 ;  /* 0x0000001e00177202 */ /* 0x000fce0000000f00 */
[----:B------:R-:W-:Y:S05]  /*5d90*/  WARPSYNC.COLLECTIVE R26, `(.L_x_2019) ;  /* 0x000000001a087348 */ /* 0x000fea0003c00000 */
[----:B------:R0:W1:Y:S02]  /*5da0*/  SHFL.BFLY P2, R30, R29, R28, R27 ;  /* 0x0c00001c1d1e7389 */ /* 0x000064000004001b */
[----:B01----:R-:W-:Y:S01]  /*5db0*/  ENDCOLLECTIVE ;  /* 0x000000000000791b */ /* 0x003fe20003800000 */
.L_x_2019:
[----:B------:R-:W-:-:S05]  /*5dc0*/  FADD.FTZ R23, R20, R23 ;  /* 0x0000001714177221 */ /* 0x000fca0000010000 */
[----:B------:R-:W-:Y:S02]  /*5dd0*/  MOV R29, R23 ;  /* 0x00000017001d7202 */ /* 0x000fe40000000f00 */
[----:B------:R-:W-:-:S07]  /*5de0*/  MOV R25, R30 ;  /* 0x0000001e00197202 */ /* 0x000fce0000000f00 */
[----:B------:R-:W-:Y:S05]  /*5df0*/  WARPSYNC.COLLECTIVE R26, `(.L_x_2020) ;  /* 0x000000001a087348 */ /* 0x000fea0003c00000 */
[----:B------:R0:W1:Y:S02]  /*5e00*/  SHFL.BFLY P2, R30, R29, R28, R27 ;  /* 0x0c00001c1d1e7389 */ /* 0x000064000004001b */
[----:B01----:R-:W-:Y:S01]  /*5e10*/  ENDCOLLECTIVE ;  /* 0x000000000000791b */ /* 0x003fe20003800000 */
.L_x_2020:
[----:B------:R-:W-:Y:S01]  /*5e20*/  FADD.FTZ R25, R22, R25 ;  /* 0x0000001916197221 */ /* 0x000fe20000010000 */
[----:B------:R-:W-:-:S03]  /*5e30*/  HFMA2.MMA R28, -RZ, RZ, 0, 5.9604644775390625e-08 ;  /* 0x00000001ff1c7435 */ /* 0x000fc600000001ff */
[----:B------:R-:W-:Y:S01]  /*5e40*/  IMAD.MOV.U32 R29, RZ, RZ, R25 ;  /* 0x000000ffff1d7224 */ /* 0x000fe200078e0019 */
[----:B------:R-:W-:-:S07]  /*5e50*/  MOV R14, R30 ;  /* 0x0000001e000e7202 */ /* 0x000fce0000000f00 */
[----:B------:R-:W-:Y:S05]  /*5e60*/  WARPSYNC.COLLECTIVE R26, `(.L_x_2021) ;  /* 0x000000001a087348 */ /* 0x000fea0003c00000 */
[----:B------:R0:W1:Y:S02]  /*5e70*/  SHFL.BFLY P2, R30, R29, R28, R27 ;  /* 0x0c00001c1d1e7389 */ /* 0x000064000004001b */
[----:B01----:R-:W-:Y:S01]  /*5e80*/  ENDCOLLECTIVE ;  /* 0x000000000000791b */ /* 0x003fe20003800000 */
.L_x_2021:
[----:B------:R-:W-:-:S05]  /*5e90*/  FADD.FTZ R14, R23, R14 ;  /* 0x0000000e170e7221 */ /* 0x000fca0000010000 */
[----:B------:R-:W-:Y:S02]  /*5ea0*/  MOV R29, R14 ;  /* 0x0000000e001d7202 */ /* 0x000fe40000000f00 */
[----:B------:R-:W-:-:S07]  /*5eb0*/  MOV R24, R30 ;  /* 0x0000001e00187202 */ /* 0x000fce0000000f00 */
[----:B------:R-:W-:Y:S05]  /*5ec0*/  WARPSYNC.COLLECTIVE R26, `(.L_x_2022) ;  /* 0x000000001a087348 */ /* 0x000fea0003c00000 */
[----:B------:R0:W1:Y:S02]  /*5ed0*/  SHFL.BFLY P2, R30, R29, R28, R27 ;  /* 0x0c00001c1d1e7389 */ /* 0x000064000004001b */
[----:B01----:R-:W-:Y:S01]  /*5ee0*/  ENDCOLLECTIVE ;  /* 0x000000000000791b */ /* 0x003fe20003800000 */
.L_x_2022:
[----:B------:R-:W-:Y:S01]  /*5ef0*/  FADD.FTZ R24, R25, R24 ;  /* 0x0000001819187221 */ /* 0x000fe20000010000 */
[----:B------:R-:W-:Y:S06]  /*5f00*/  BRA `(.L_x_2023) ;  /* 0xffffffe800647947 */ /* 0x000fec000383ffff */
.L_x_1993:
        /* <DEDUP_REMOVED lines=8> */
.L_x_2025:
[----:B------:R-:W-:Y:S05]  /*5f90*/  BSYNC B0 ;  /* 0x0000000000007941 */ /* 0x000fea0003800000 */
.L_x_2024:
        /* <DEDUP_REMOVED lines=11> */
.L_x_2026:
        /* <DEDUP_REMOVED lines=16> */
.L_x_2027:
[----:B------:R-:W-:Y:S01]  /*6150*/  MOV R29, R17 ;  /* 0x00000011001d7202 */ /* 0x000fe20000000f00 */
[----:B------:R-:W-:-:S07]  /*6160*/  IMAD.MOV.U32 R16, RZ, RZ, R30 ;  /* 0x000000ffff107224 */ /* 0x000fce00078e001e */
[----:B------:R-:W-:Y:S05]  /*6170*/  WARPSYNC.COLLECTIVE R26, `(.L_x_2028) ;  /* 0x000000001a087348 */ /* 0x000fea0003c00000 */
[----:B------:R0:W1:Y:S02]  /*6180*/  SHFL.BFLY P2, R30, R29, R28, R27 ;  /* 0x0c00001c1d1e7389 */ /* 0x000064000004001b */
[----:B01----:R-:W-:Y:S01]  /*6190*/  ENDCOLLECTIVE ;  /* 0x000000000000791b */ /* 0x003fe20003800000 */
.L_x_2028:
        /* <DEDUP_REMOVED lines=15> */
.L_x_2029:
[----:B------:R-:W-:Y:S02]  /*6290*/  MOV R29, R14 ;  /* 0x0000000e001d7202 */ /* 0x000fe40000000f00 */
[----:B------:R-:W-:-:S07]  /*62a0*/  MOV R16, R30 ;  /* 0x0000001e00107202 */ /* 0x000fce0000000f00 */
[----:B------:R-:W-:Y:S05]  /*62b0*/  WARPSYNC.COLLECTIVE R26, `(.L_x_2030) ;  /* 0x000000001a087348 */ /* 0x000fea0003c00000 */
[----:B------:R0:W1:Y:S02]  /*62c0*/  SHFL.BFLY P2, R30, R29, R28, R27 ;  /* 0x0c00001c1d1e7389 */ /* 0x000064000004001b */
[----:B01----:R-:W-:Y:S01]  /*62d0*/  ENDCOLLECTIVE ;  /* 0x000000000000791b */ /* 0x003fe20003800000 */
.L_x_2030:
        /* <DEDUP_REMOVED lines=9> */
.L_x_2031:
[----:B------:R-:W-:Y:S02]  /*6370*/  MOV R29, R17 ;  /* 0x00000011001d7202 */ /* 0x000fe40000000f00 */
[----:B------:R-:W-:-:S07]  /*6380*/  MOV R19, R30 ;  /* 0x0000001e00137202 */ /* 0x000fce0000000f00 */
[----:B------:R-:W-:Y:S05]  /*6390*/  WARPSYNC.COLLECTIVE R26, `(.L_x_2032) ;  /* 0x000000001a087348 */ /* 0x000fea0003c00000 */
[----:B------:R0:W1:Y:S02]  /*63a0*/  SHFL.BFLY P2, R30, R29, R28, R27 ;  /* 0x0c00001c1d1e7389 */ /* 0x000064000004001b */
[----:B01----:R-:W-:Y:S01]  /*63b0*/  ENDCOLLECTIVE ;  /* 0x000000000000791b */ /* 0x003fe20003800000 */
.L_x_2032:
[----:B------:R-:W-:Y:S01]  /*63c0*/  FADD.FTZ R16, R16, R19 ;  /* 0x0000001310107221 */ /* 0x000fe20000010000 */
[----:B------:R-:W-:Y:S01]  /*63d0*/  HFMA2.MMA R28, -RZ, RZ, 0, 4.76837158203125e-07 ;  /* 0x00000008ff1c7435 */ /* 0x000fe200000001ff */
[----:B------:R-:W-:Y:S01]  /*63e0*/  MOV R29, R32 ;  /* 0x00000020001d7202 */ /* 0x000fe20000000f00 */
[----:B------:R-:W-:-:S09]  /*63f0*/  IMAD.MOV.U32 R14, RZ, RZ, R30 ;  /* 0x000000ffff0e7224 */ /* 0x000fd200078e001e */
[----:B------:R-:W-:Y:S05]  /*6400*/  WARPSYNC.COLLECTIVE R26, `(.L_x_2033) ;  /* 0x000000001a087348 */ /* 0x000fea0003c00000 */
[----:B------:R0:W1:Y:S02]  /*6410*/  SHFL.BFLY P2, R30, R29, R28, R27 ;  /* 0x0c00001c1d1e7389 */ /* 0x000064000004001b */
[----:B01----:R-:W-:Y:S01]  /*6420*/  ENDCOLLECTIVE ;  /* 0x000000000000791b */ /* 0x003fe20003800000 */
.L_x_2033:
[----:B------:R-:W-:Y:S01]  /*6430*/  FADD.FTZ R44, R17, R14 ;  /* 0x0000000e112c7221 */ /* 0x000fe20000010000 */
[----:B------:R-:W-:Y:S01]  /*6440*/  IMAD.MOV.U32 R29, RZ, RZ, R34 ;  /* 0x000000ffff1d7224 */ /* 0x000fe200078e0022 */
[----:B------:R-:W-:-:S07]  /*6450*/  MOV R31, R30 ;  /* 0x0000001e001f7202 */ /* 0x000fce0000000f00 */
[----:B------:R-:W-:Y:S05]  /*6460*/  WARPSYNC.COLLECTIVE R26, `(.L_x_2034) ;  /* 0x000000001a087348 */ /* 0x000fea0003c00000 */
[----:B------:R0:W1:Y:S02]  /*6470*/  SHFL.BFLY P2, R30, R29, R28, R27 ;  /* 0x0c00001c1d1e7389 */ /* 0x000064000004001b */
[----:B01----:R-:W-:Y:S01]  /*6480*/  ENDCOLLECTIVE ;  /* 0x000000000000791b */ /* 0x003fe20003800000 */
.L_x_2034:
[----:B------:R-:W-:-:S05]  /*6490*/  FADD.FTZ R31, R31, R32 ;  /* 0x000000201f1f7221 */ /* 0x000fca0000010000 */
[----:B------:R-:W-:Y:S01]  /*64a0*/  MOV R29, R31 ;  /* 0x0000001f001d7202 */ /* 0x000fe20000000f00 */
[----:B------:R-:W-:Y:S01]  /*64b0*/  IMAD.MOV.U32 R28, RZ, RZ, 0x4 ;  /* 0x00000004ff1c7424 */ /* 0x000fe200078e00ff */
[----:B------:R-:W-:-:S07]  /*64c0*/  MOV R33, R30 ;  /* 0x0000001e00217202 */ /* 0x000fce0000000f00 */
[----:B------:R-:W-:Y:S05]  /*64d0*/  WARPSYNC.COLLECTIVE R26, `(.L_x_2035) ;  /* 0x000000001a087348 */ /* 0x000fea0003c00000 */
[----:B------:R0:W1:Y:S02]  /*64e0*/  SHFL.BFLY P2, R30, R29, R28, R27 ;  /* 0x0c00001c1d1e7389 */ /* 0x000064000004001b */
[----:B01----:R-:W-:Y:S01]  /*64f0*/  ENDCOLLECTIVE ;  /* 0x000000000000791b */ /* 0x003fe20003800000 */
.L_x_2035:
[----:B------:R-:W-:-:S05]  /*6500*/  FADD.FTZ R33, R33, R34 ;  /* 0x0000002221217221 */ /* 0x000fca0000010000 */
[----:B------:R-:W-:Y:S02]  /*6510*/  MOV R29, R33 ;  /* 0x00000021001d7202 */ /* 0x000fe40000000f00 */
[----:B------:R-:W-:-:S07]  /*6520*/  MOV R20, R30 ;  /* 0x0000001e00147202 */ /* 0x000fce0000000f00 */
[----:B------:R-:W-:Y:S05]  /*6530*/  WARPSYNC.COLLECTIVE R26, `(.L_x_2036) ;  /* 0x000000001a087348 */ /* 0x000fea0003c00000 */
[----:B------:R0:W1:Y:S02]  /*6540*/  SHFL.BFLY P2, R30, R29, R28, R27 ;  /* 0x0c00001c1d1e7389 */ /* 0x000064000004001b */
[----:B01----:R-:W-:Y:S01]  /*6550*/  ENDCOLLECTIVE ;  /* 0x000000000000791b */ /* 0x003fe20003800000 */
.L_x_2036:
[----:B------:R-:W-:Y:S01]  /*6560*/  FADD.FTZ R35, R31, R20 ;  /* 0x000000141f237221 */ /* 0x000fe20000010000 */
[----:B------:R-:W-:-:S04]  /*6570*/  HFMA2.MMA R28, -RZ, RZ, 0, 1.1920928955078125e-07 ;  /* 0x00000002ff1c7435 */ /* 0x000fc800000001ff */
[----:B------:R-:W-:Y:S02]  /*6580*/  MOV R29, R35 ;  /* 0x00000023001d7202 */ /* 0x000fe40000000f00 */
[----:B------:R-:W-:-:S07]  /*6590*/  MOV R36, R30 ;  /* 0x0000001e00247202 */ /* 0x000fce0000000f00 */
[----:B------:R-:W-:Y:S05]  /*65a0*/  WARPSYNC.COLLECTIVE R26, `(.L_x_2037) ;  /* 0x000000001a087348 */ /* 0x000fea0003c00000 */
[----:B------:R0:W1:Y:S02]  /*65b0*/  SHFL.BFLY P2, R30, R29, R28, R27 ;  /* 0x0c00001c1d1e7389 */ /* 0x000064000004001b */
[----:B01----:R-:W-:Y:S01]  /*65c0*/  ENDCOLLECTIVE ;  /* 0x000000000000791b */ /* 0x003fe20003800000 */
.L_x_2037:
[----:B------:R-:W-:-:S05]  /*65d0*/  FADD.FTZ R36, R33, R36 ;  /* 0x0000002421247221 */ /* 0x000fca0000010000 */
[----:B------:R-:W-:Y:S01]  /*65e0*/  MOV R29, R36 ;  /* 0x00000024001d7202 */ /* 0x000fe20000000f00 */
[----:B------:R-:W-:-:S07]  /*65f0*/  IMAD.MOV.U32 R18, RZ, RZ, R30 ;  /* 0x000000ffff127224 */ /* 0x000fce00078e001e */
[----:B------:R-:W-:Y:S05]  /*6600*/  WARPSYNC.COLLECTIVE R26, `(.L_x_2038) ;  /* 0x000000001a087348 */ /* 0x000fea0003c00000 */
[----:B------:R0:W1:Y:S02]  /*6610*/  SHFL.BFLY P2, R30, R29, R28, R27 ;  /* 0x0c00001c1d1e7389 */ /* 0x000064000004001b */
[----:B01----:R-:W-:Y:S01]  /*6620*/  ENDCOLLECTIVE ;  /* 0x000000000000791b */ /* 0x003fe20003800000 */
.L_x_2038:
        /* <DEDUP_REMOVED lines=8> */
.L_x_2039:
[----:B------:R-:W-:Y:S01]  /*66b0*/  FADD.FTZ R36, R36, R21 ;  /* 0x0000001524247221 */ /* 0x000fe20000010000 */
[----:B------:R-:W-:-:S04]  /*66c0*/  HFMA2.MMA R21, -RZ, RZ, 0, 0 ;  /* 0x00000000ff157435 */ /* 0x000fc800000001ff */
[----:B------:R-:W-:Y:S02]  /*66d0*/  MOV R29, R36 ;  /* 0x00000024001d7202 */ /* 0x000fe40000000f00 */
[----:B------:R-:W-:-:S07]  /*66e0*/  MOV R34, R30 ;  /* 0x0000001e00227202 */ /* 0x000fce0000000f00 */
[----:B------:R-:W-:Y:S05]  /*66f0*/  WARPSYNC.COLLECTIVE R26, `(.L_x_2040) ;  /* 0x000000001a087348 */ /* 0x000fea0003c00000 */
[----:B------:R0:W1:Y:S02]  /*6700*/  SHFL.BFLY P2, R30, R29, R28, R27 ;  /* 0x0c00001c1d1e7389 */ /* 0x000064000004001b */
[----:B01----:R-:W-:Y:S01]  /*6710*/  ENDCOLLECTIVE ;  /* 0x000000000000791b */ /* 0x003fe20003800000 */
.L_x_2040:
[----:B------:R-:W-:Y:S01]  /*6720*/  FADD.FTZ R34, R35, R34 ;  /* 0x0000002223227221 */ /* 0x000fe20000010000 */
[----:B------:R-:W-:Y:S01]  /*6730*/  HFMA2.MMA R28, -RZ, RZ, 0, 4.76837158203125e-07 ;  /* 0x00000008ff1c7435 */ /* 0x000fe200000001ff */
[----:B------:R-:W-:Y:S01]  /*6740*/  IMAD.MOV.U32 R29, RZ, RZ, R24 ;  /* 0x000000ffff1d7224 */ /* 0x000fe200078e0018 */
[----:B------:R-:W-:-:S09]  /*6750*/  MOV R33, R30 ;  /* 0x0000001e00217202 */ /* 0x000fd20000000f00 */
[----:B------:R-:W-:Y:S05]  /*6760*/  WARPSYNC.COLLECTIVE R26, `(.L_x_2041) ;  /* 0x000000001a087348 */ /* 0x000fea0003c00000 */
[----:B------:R0:W1:Y:S02]  /*6770*/  SHFL.BFLY P2, R30, R29, R28, R27 ;  /* 0x0c00001c1d1e7389 */ /* 0x000064000004001b */
[----:B01----:R-:W-:Y:S01]  /*6780*/  ENDCOLLECTIVE ;  /* 0x000000000000791b */ /* 0x003fe20003800000 */
.L_x_2041:
[----:B------:R-:W-:Y:S01]  /*6790*/  FADD.FTZ R33, R36, R33 ;  /* 0x0000002124217221 */ /* 0x000fe20000010000 */
[----:B------:R-:W-:Y:S02]  /*67a0*/  MOV R29, R23 ;  /* 0x00000017001d7202 */ /* 0x000fe40000000f00 */
[----:B------:R-:W-:-:S07]  /*67b0*/  MOV R37, R30 ;  /* 0x0000001e00257202 */ /* 0x000fce0000000f00 */
[----:B------:R-:W-:Y:S05]  /*67c0*/  WARPSYNC.COLLECTIVE R26, `(.L_x_2042) ;  /* 0x000000001a087348 */ /* 0x000fea0003c00000 */
[----:B------:R0:W1:Y:S02]  /*67d0*/  SHFL.BFLY P2, R30, R29, R28, R27 ;  /* 0x0c00001c1d1e7389 */ /* 0x000064000004001b */
[----:B01----:R-:W-:Y:S01]  /*67e0*/  ENDCOLLECTIVE ;  /* 0x000000000000791b */ /* 0x003fe20003800000 */
.L_x_2042:
        /* <DEDUP_REMOVED lines=8> */
.L_x_2043:
        /* <DEDUP_REMOVED lines=8> */
.L_x_2044:
        /* <DEDUP_REMOVED lines=10> */
.L_x_2045:
[----:B------:R0:W1:Y:S04]  /*6990*/  @!P0 LDS R22, [R39] ;  /* 0x0000000027168984 */ /* 0x0000680000000800 */
[----:B------:R0:W2:Y:S01]  /*69a0*/  @!P0 LDS R20, [R39+0x500] ;  /* 0x0005000027148984 */ /* 0x0000a20000000800 */
[----:B------:R-:W-:Y:S01]  /*69b0*/  IMAD.MOV.U32 R29, RZ, RZ, R37 ;  /* 0x000000ffff1d7224 */ /* 0x000fe200078e0025 */
[----:B------:R-:W-:-:S07]  /*69c0*/  MOV R23, R30 ;  /* 0x0000001e00177202 */ /* 0x000fce0000000f00 */
[----:B012---:R-:W-:Y:S05]  /*69d0*/  WARPSYNC.COLLECTIVE R26, `(.L_x_2046) ;  /* 0x000000001a087348 */ /* 0x007fea0003c00000 */
[----:B------:R3:W4:Y:S02]  /*69e0*/  SHFL.BFLY P2, R30, R29, R28, R27 ;  /* 0x0c00001c1d1e7389 */ /* 0x000724000004001b */
[----:B01234-:R-:W-:Y:S01]  /*69f0*/  ENDCOLLECTIVE ;  /* 0x000000000000791b */ /* 0x01ffe20003800000 */
.L_x_2046:
        /* <DEDUP_REMOVED lines=9> */
.L_x_2047:
[----:B------:R-:W-:Y:S01]  /*6a90*/  ISETP.NE.AND P0, PT, R10, RZ, PT ;  /* 0x000000ff0a00720c */ /* 0x000fe20003f05270 */
[----:B------:R-:W-:-:S04]  /*6aa0*/  FADD.FTZ R37, R37, R24 ;  /* 0x0000001825257221 */ /* 0x000fc80000010000 */
[----:B------:R-:W-:-:S08]  /*6ab0*/  IMAD.MOV.U32 R29, RZ, RZ, R37 ;  /* 0x000000ffff1d7224 */ /* 0x000fd000078e0025 */
[----:B------:R-:W0:Y:S01]  /*6ac0*/  @!P0 LDC.64 R24, c[0x0][0x218] ;  /* 0x00008600ff188b82 */ /* 0x000e220000000a00 */
[----:B------:R-:W-:Y:S02]  /*6ad0*/  @!P0 F2FP.F16.F32.PACK_AB R44, RZ, R44 ;  /* 0x0000002cff2c823e */ /* 0x000fe400000000ff */
[----:B------:R-:W-:-:S07]  /*6ae0*/  MOV R39, R30 ;  /* 0x0000001e00277202 */ /* 0x000fce0000000f00 */
[----:B0-----:R-:W-:Y:S05]  /*6af0*/  WARPSYNC.COLLECTIVE R26, `(.L_x_2048) ;  /* 0x000000001a087348 */ /* 0x001fea0003c00000 */
[----:B------:R1:W2:Y:S02]  /*6b00*/  SHFL.BFLY P2, R30, R29, R28, R27 ;  /* 0x0c00001c1d1e7389 */ /* 0x0002a4000004001b */
[----:B012---:R-:W-:Y:S01]  /*6b10*/  ENDCOLLECTIVE ;  /* 0x000000000000791b */ /* 0x007fe20003800000 */
.L_x_2048:
[----:B------:R-:W-:Y:S01]  /*6b20*/  FADD.FTZ R38, R38, R39 ;  /* 0x0000002726267221 */ /* 0x000fe20000010000 */
[----:B------:R-:W-:Y:S01]  /*6b30*/  HFMA2.MMA R28, -RZ, RZ, 0, 4.76837158203125e-07 ;  /* 0x00000008ff1c7435 */ /* 0x000fe200000001ff */
[----:B------:R-:W-:Y:S02]  /*6b40*/  MOV R29, R21 ;  /* 0x00000015001d7202 */ /* 0x000fe40000000f00 */
[----:B------:R-:W-:-:S08]  /*6b50*/  MOV R40, R30 ;  /* 0x0000001e00287202 */ /* 0x000fd00000000f00 */
[----:B------:R-:W-:Y:S05]  /*6b60*/  WARPSYNC.COLLECTIVE R26, `(.L_x_2049) ;  /* 0x000000001a087348 */ /* 0x000fea0003c00000 */
[----:B------:R0:W1:Y:S02]  /*6b70*/  SHFL.BFLY P2, R30, R29, R28, R27 ;  /* 0x0c00001c1d1e7389 */ /* 0x000064000004001b */
[----:B01----:R-:W-:Y:S01]  /*6b80*/  ENDCOLLECTIVE ;  /* 0x000000000000791b */ /* 0x003fe20003800000 */
.L_x_2049:
[----:B------:R-:W-:Y:S01]  /*6b90*/  FADD.FTZ R37, R37, R40 ;  /* 0x0000002825257221 */ /* 0x000fe20000010000 */
[----:B------:R-:W-:Y:S01]  /*6ba0*/  MOV R29, R18 ;  /* 0x00000012001d7202 */ /* 0x000fe20000000f00 */
[----:B------:R-:W-:-:S07]  /*6bb0*/  IMAD.MOV.U32 R42, RZ, RZ, R30 ;  /* 0x000000ffff2a7224 */ /* 0x000fce00078e001e */
[----:B------:R-:W-:Y:S05]  /*6bc0*/  WARPSYNC.COLLECTIVE R26, `(.L_x_2050) ;  /* 0x000000001a087348 */ /* 0x000fea0003c00000 */
[----:B------:R0:W1:Y:S02]  /*6bd0*/  SHFL.BFLY P2, R30, R29, R28, R27 ;  /* 0x0c00001c1d1e7389 */ /* 0x000064000004001b */
[----:B01----:R-:W-:Y:S01]  /*6be0*/  ENDCOLLECTIVE ;  /* 0x000000000000791b */ /* 0x003fe20003800000 */
.L_x_2050:
[----:B------:R-:W-:Y:S01]  /*6bf0*/  FADD.FTZ R42, R42, R21 ;  /* 0x000000152a2a7221 */ /* 0x000fe20000010000 */
[----:B------:R-:W-:-:S03]  /*6c00*/  HFMA2.MMA R28, -RZ, RZ, 0, 2.384185791015625e-07 ;  /* 0x00000004ff1c7435 */ /* 0x000fc600000001ff */
[----:B------:R-:W-:Y:S01]  /*6c10*/  IMAD.MOV.U32 R29, RZ, RZ, R42 ;  /* 0x000000ffff1d7224 */ /* 0x000fe200078e002a */
[----:B------:R-:W-:-:S07]  /*6c20*/  MOV R23, R30 ;  /* 0x0000001e00177202 */ /* 0x000fce0000000f00 */
[----:B------:R-:W-:Y:S05]  /*6c30*/  WARPSYNC.COLLECTIVE R26, `(.L_x_2051) ;  /* 0x000000001a087348 */ /* 0x000fea0003c00000 */
[----:B------:R0:W1:Y:S02]  /*6c40*/  SHFL.BFLY P2, R30, R29, R28, R27 ;  /* 0x0c00001c1d1e7389 */ /* 0x000064000004001b */
[----:B01----:R-:W-:Y:S01]  /*6c50*/  ENDCOLLECTIVE ;  /* 0x000000000000791b */ /* 0x003fe20003800000 */
.L_x_2051:
        /* <DEDUP_REMOVED lines=8> */
.L_x_2052:
        /* <DEDUP_REMOVED lines=12> */
.L_x_2053:
[----:B------:R-:W-:Y:S02]  /*6da0*/  FADD.FTZ R31, R31, R20 ;  /* 0x000000141f1f7221 */ /* 0x000fe40000010000 */
[----:B------:R-:W0:Y:S01]  /*6db0*/  @!P0 LDC.64 R20, c[0x0][0x218] ;  /* 0x00008600ff148b82 */ /* 0x000e220000000a00 */
[C---:B------:R-:W-:Y:S02]  /*6dc0*/  @!P0 IMAD.WIDE R14, R41.reuse, 0x2, R14 ;  /* 0x00000002290e8825 */ /* 0x040fe400078e020e */
[----:B------:R-:W-:Y:S02]  /*6dd0*/  MOV R29, R31 ;  /* 0x0000001f001d7202 */ /* 0x000fe40000000f00 */
[----:B------:R-:W-:Y:S02]  /*6de0*/  MOV R43, R30 ;  /* 0x0000001e002b7202 */ /* 0x000fe40000000f00 */
[----:B------:R-:W-:Y:S02]  /*6df0*/  @!P0 F2FP.F16.F32.PACK_AB R30, RZ, R16 ;  /* 0x00000010ff1e823e */ /* 0x000fe400000000ff */
[----:B------:R-:W1:Y:S01]  /*6e00*/  @!P0 LDC.64 R16, c[0x0][0x218] ;  /* 0x00008600ff108b82 */ /* 0x000e620000000a00 */
[----:B------:R-:W-:Y:S01]  /*6e10*/  FADD.FTZ R42, R42, R43 ;  /* 0x0000002b2a2a7221 */ /* 0x000fe20000010000 */
[----:B------:R-:W-:Y:S01]  /*6e20*/  PRMT R45, R30, 0x7610, R45 ;  /* 0x000076101e2d7816 */ /* 0x000fe2000000002d */
[----:B0-----:R-:W-:-:S07]  /*6e30*/  @!P0 IMAD.WIDE R20, R41, 0x2, R20 ;  /* 0x0000000229148825 */ /* 0x001fce00078e0214 */
[----:B-1----:R-:W-:Y:S05]  /*6e40*/  WARPSYNC.COLLECTIVE R26, `(.L_x_2054) ;  /* 0x000000001a087348 */ /* 0x002fea0003c00000 */
[----:B------:R0:W2:Y:S02]  /*6e50*/  SHFL.BFLY P2, R30, R29, R28, R27 ;  /* 0x0c00001c1d1e7389 */ /* 0x0000a4000004001b */
[----:B012---:R-:W-:Y:S01]  /*6e60*/  ENDCOLLECTIVE ;  /* 0x000000000000791b */ /* 0x007fe20003800000 */
.L_x_2054:
[----:B------:R0:W-:Y:S04]  /*6e70*/  @!P0 STG.E.U16 desc[UR12][R24.64], R45 ;  /* 0x0000002d18008986 */ /* 0x0001e8000c10150c */
[----:B------:R1:W-:Y:S01]  /*6e80*/  @!P0 STG.E.U16 desc[UR12][R22.64], R44 ;  /* 0x0000002c16008986 */ /* 0x0003e2000c10150c */
[----:B------:R-:W-:Y:S01]  /*6e90*/  @!P0 F2FP.F16.F32.PACK_AB R26, RZ, R38 ;  /* 0x00000026ff1a823e */ /* 0x000fe200000000ff */
[----:B------:R-:W-:Y:S01]  /*6ea0*/  IMAD.MOV.U32 R28, RZ, RZ, 0x1 ;  /* 0x00000001ff1c7424 */ /* 0x000fe200078e00ff */
[----:B------:R-:W-:Y:S02]  /*6eb0*/  MOV R29, R42 ;  /* 0x0000002a001d7202 */ /* 0x000fe40000000f00 */
[----:B0-----:R-:W-:Y:S02]  /*6ec0*/  @!P0 F2FP.F16.F32.PACK_AB R25, RZ, R33 ;  /* 0x00000021ff19823e */ /* 0x001fe400000000ff */
[----:B-1----:R-:W-:Y:S01]  /*6ed0*/  PRMT R22, R26, 0x7610, R22 ;  /* 0x000076101a167816 */ /* 0x002fe20000000016 */
[----:B------:R-:W-:Y:S01]  /*6ee0*/  @!P0 IMAD.WIDE R16, R41, 0x2, R16 ;  /* 0x0000000229108825 */ /* 0x000fe200078e0210 */
[----:B------:R-:W-:-:S02]  /*6ef0*/  MOV R26, 0xffff ;  /* 0x0000ffff001a7802 */ /* 0x000fc40000000f00 */
[----:B------:R-:W-:Y:S02]  /*6f00*/  MOV R32, R30 ;  /* 0x0000001e00207202 */ /* 0x000fe40000000f00 */
[----:B------:R-:W-:-:S07]  /*6f10*/  @!P0 F2FP.F16.F32.PACK_AB R23, RZ, R34 ;  /* 0x00000022ff17823e */ /* 0x000fce00000000ff */
[----:B------:R-:W-:Y:S05]  /*6f20*/  WARPSYNC.COLLECTIVE R26, `(.L_x_2055) ;  /* 0x000000001a087348 */ /* 0x000fea0003c00000 */
[----:B------:R0:W1:Y:S02]  /*6f30*/  SHFL.BFLY P2, R30, R29, R28, R27 ;  /* 0x0c00001c1d1e7389 */ /* 0x000064000004001b */
[----:B01----:R-:W-:Y:S01]  /*6f40*/  ENDCOLLECTIVE ;  /* 0x000000000000791b */ /* 0x003fe20003800000 */
.L_x_2055:
[----:B------:R-:W-:Y:S01]  /*6f50*/  @!P0 F2FP.F16.F32.PACK_AB R33, RZ, R37 ;  /* 0x00000025ff21823e */ /* 0x000fe200000000ff */
        /* <DEDUP_REMOVED lines=10> */
.L_x_2056:
[----:B------:R-:W-:Y:S01]  /*7000*/  FADD.FTZ R35, R42, R35 ;  /* 0x000000232a237221 */ /* 0x000fe20000010000 */
[----:B------:R-:W-:Y:S06]  /*7010*/  BRA `(.L_x_2057) ;  /* 0xffffffe000d47947 */ /* 0x000fec000383ffff */
.L_x_2058:
        /* <DEDUP_REMOVED lines=14> */
.L_x_3578:


//--------------------- .text._ZN13group_norm_v218gn_bwd_cuda_kernelI6__halfLi320ELi1ELi32ELi80ELi256ELb0ELb1ELi32ELi320ELi320ELi4ELb1ELi16ELb0ELb0ELNS_15WgradSyncMethodE3ENS_16CompileConditionILi900EEEEEvPT_S6_S6_PKS5_S8_S8_S8_PKfflPfPj --------------------------
	.section	.text._ZN13group_norm_v218gn_bwd_cuda_kernelI6__halfLi320ELi1ELi32ELi80ELi256ELb0ELb1ELi32ELi320ELi320ELi4ELb1ELi16ELb0ELb0ELNS_15WgradSyncMethodE3ENS_16CompileConditionILi900EEEEEvPT_S6_S6_PKS5_S8_S8_S8_PKfflPfPj,"ax",@progbits
	.align	128
        .global         _ZN13group_norm_v218gn_bwd_cuda_kernelI6__halfLi320ELi1ELi32ELi80ELi256ELb0ELb1ELi32ELi320ELi320ELi4ELb1ELi16ELb0ELb0ELNS_15WgradSyncMethodE3ENS_16CompileConditionILi900EEEEEvPT_S6_S6_PKS5_S8_S8_S8_PKfflPfPj
        .type           _ZN13group_norm_v218gn_bwd_cuda_kernelI6__halfLi320ELi1ELi32ELi80ELi256ELb0ELb1ELi32ELi320ELi320ELi4ELb1ELi16ELb0ELb0ELNS_15WgradSyncMethodE3ENS_16CompileConditionILi900EEEEEvPT_S6_S6_PKS5_S8_S8_S8_PKfflPfPj,@function
        .size           _ZN13group_norm_v218gn_bwd_cuda_kernelI6__halfLi320ELi1ELi32ELi80ELi256ELb0ELb1ELi32ELi320ELi320ELi4ELb1ELi16ELb0ELb0ELNS_15WgradSyncMethodE3ENS_16CompileConditionILi900EEEEEvPT_S6_S6_PKS5_S8_S8_S8_PKfflPfPj,(.L_x_3579 - _ZN13group_norm_v218gn_bwd_cuda_kernelI6__halfLi320ELi1ELi32ELi80ELi256ELb0ELb1ELi32ELi320ELi320ELi4ELb1ELi16ELb0ELb0ELNS_15WgradSyncMethodE3ENS_16CompileConditionILi900EEEEEvPT_S6_S6_PKS5_S8_S8_S8_PKfflPfPj)
        .other          _ZN13group_norm_v218gn_bwd_cuda_kernelI6__halfLi320ELi1ELi32ELi80ELi256ELb0ELb1ELi32ELi320ELi320ELi4ELb1ELi16ELb0ELb0ELNS_15WgradSyncMethodE3ENS_16CompileConditionILi900EEEEEvPT_S6_S6_PKS5_S8_S8_S8_PKfflPfPj,@"STO_CUDA_ENTRY STV_DEFAULT"
_ZN13group_norm_v218gn_bwd_cuda_kernelI6__halfLi320ELi1ELi32ELi80ELi256ELb0ELb1ELi32ELi320ELi320ELi4ELb1ELi16ELb0ELb0ELNS_15WgradSyncMethodE3ENS_16CompileConditionILi900EEEEEvPT_S6_S6_PKS5_S8_S8_S8_PKfflPfPj:
.text._ZN13group_norm_v218gn_bwd_cuda_kernelI6__halfLi320ELi1ELi32ELi80ELi256ELb0ELb1ELi32ELi320ELi320ELi4ELb1ELi16ELb0ELb0ELNS_15WgradSyncMethodE3ENS_16CompileConditionILi900EEEEEvPT_S6_S6_PKS5_S8_S8_S8_PKfflPfPj:
        /* <DEDUP_REMOVED lines=30> */
.L_x_2061:
[----:B------:R-:W2:Y:S04]  /*01e0*/  LD.E.STRONG.GPU R0, desc[UR8][R2.64] ;  /* 0x0000000802007980 */ /* 0x000ea8000c10f900 */
[----:B--2---:R-:W-:Y:S01]  /*01f0*/  CCTL.IVALL ;  /* 0x00000000ff00798f */ /* 0x004fe20002000000 */
[----:B------:R-:W-:Y:S05]  /*0200*/  YIELD ;  /* 0x0000000000007946 */ /* 0x000fea0003800000 */
[----:B-----5:R-:W-:-:S04]  /*0210*/  LOP3.LUT R0, R0, R5, RZ, 0x3c, !PT ;  /* 0x0000000500007212 */ /* 0x020fc800078e3cff */
[----:B------:R-:W-:-:S13]  /*0220*/  ISETP.GT.AND P0, PT, R0, -0x1, PT ;  /* 0xffffffff0000780c */ /* 0x000fda0003f04270 */
[----:B------:R-:W-:Y:S05]  /*0230*/  @P0 BRA `(.L_x_2061) ;  /* 0xfffffffc00e80947 */ /* 0x000fea000383ffff */
.L_x_2060:
[----:B------:R-:W-:Y:S05]  /*0240*/  WARPSYNC.ALL ;  /* 0x0000000000007948 */ /* 0x000fea0003800000 */
[----:B------:R-:W-:Y:S06]  /*0250*/  BAR.SYNC.DEFER_BLOCKING 0x0 ;  /* 0x0000000000007b1d */ /* 0x000fec0000010000 */
[----:B------:R-:W-:Y:S05]  /*0260*/  BRA `(.L_x_2062) ;  /* 0x0000003c00447947 */ /* 0x000fea0003800000 */
.L_x_2059:
[----:B------:R-:W0:Y:S01]  /*0270*/  S2R R28, SR_TID.X ;  /* 0x00000000001c7919 */ /* 0x000e220000002100 */
[----:B------:R-:W-:Y:S02]  /*0280*/  MOV R0, 0x400 ;  /* 0x0000040000007802 */ /* 0x000fe40000000f00 */
[----:B------:R-:W-:Y:S02]  /*0290*/  CS2R R72, SRZ ;  /* 0x0000000000487805 */ /* 0x000fe4000001ff00 */
[----:B------:R-:W-:Y:S01]  /*02a0*/  CS2R R74, SRZ ;  /* 0x00000000004a7805 */ /* 0x000fe2000001ff00 */
[----:B------:R-:W1:Y:S01]  /*02b0*/  S2R R7, SR_CgaCtaId ;  /* 0x0000000000077919 */ /* 0x000e620000008800 */
[----:B------:R-:W-:Y:S02]  /*02c0*/  IADD3 R26, R0, 0x2800, RZ ;  /* 0x00002800001a7810 */ /* 0x000fe40007ffe0ff */
[----:B------:R-:W-:Y:S02]  /*02d0*/  CS2R R76, SRZ ;  /* 0x00000000004c7805 */ /* 0x000fe4000001ff00 */
[----:B------:R-:W-:-:S02]  /*02e0*/  SHF.L.U32 R0, R29, 0x5, RZ ;  /* 0x000000051d007819 */ /* 0x000fc400000006ff */
[----:B------:R-:W-:Y:S01]  /*02f0*/  CS2R R78, SRZ ;  /* 0x00000000004e7805 */ /* 0x000fe2000001ff00 */
[----:B------:R-:W-:Y:S01]  /*0300*/  UMOV UR4, URZ ;  /* 0x0000003f00047c82 */ /* 0x000fe20008000000 */
[----:B------:R-:W-:Y:S01]  /*0310*/  LOP3.LUT R0, R0, 0xe0, RZ, 0xc0, !PT ;  /* 0x000000e000007812 */ /* 0x000fe200078ec0ff */
[----:B0-----:R-:W-:Y:S01]  /*0320*/  IMAD.WIDE.U32 R2, R28, -0x33333333, RZ ;  /* 0xcccccccd1c027825 */ /* 0x001fe200078e00ff */
[----:B------:R-:W-:Y:S02]  /*0330*/  SHF.R.S32.HI R5, RZ, 0x1f, R28 ;  /* 0x0000001fff057819 */ /* 0x000fe4000001141c */
[----:B-1----:R-:W-:Y:S02]  /*0340*/  LEA R26, R7, R26, 0x18 ;  /* 0x0000001a071a7211 */ /* 0x002fe400078ec0ff */
[----:B------:R-:W-:Y:S02]  /*0350*/  SHF.R.U32.HI R9, RZ, 0x6, R3 ;  /* 0x00000006ff097819 */ /* 0x000fe40000011603 */
[----:B------:R-:W-:-:S02]  /*0360*/  LEA.HI R2, R5, R28, RZ, 0x2 ;  /* 0x0000001c05027211 */ /* 0x000fc400078f10ff */
[----:B------:R-:W-:Y:S01]  /*0370*/  IADD3 R0, R0, R9, RZ ;  /* 0x0000000900007210 */ /* 0x000fe20007ffe0ff */
[----:B------:R-:W-:Y:S01]  /*0380*/  IMAD R25, R9, -0x50, R28 ;  /* 0xffffffb009197824 */ /* 0x000fe200078e021c */
[----:B------:R-:W-:Y:S02]  /*0390*/  SHF.R.S32.HI R27, RZ, 0x2, R2 ;  /* 0x00000002ff1b7819 */ /* 0x000fe40000011402 */
[----:B------:R-:W-:Y:S01]  /*03a0*/  LEA.HI R5, R5, R28, RZ, 0x4 ;  /* 0x0000001c05057211 */ /* 0x000fe200078f20ff */
[----:B------:R-:W-:Y:S01]  /*03b0*/  IMAD R24, R25, 0x28, R26 ;  /* 0x0000002819187824 */ /* 0x000fe200078e021a */
[C---:B------:R-:W-:Y:S01]  /*03c0*/  IADD3 R6, R27.reuse, 0xa0, RZ ;  /* 0x000000a01b067810 */ /* 0x040fe20007ffe0ff */
[C---:B------:R-:W-:Y:S01]  /*03d0*/  VIADD R3, R27.reuse, 0x50 ;  /* 0x000000501b037836 */ /* 0x040fe20000000000 */
[----:B------:R-:W-:Y:S01]  /*03e0*/  IADD3 R8, R27, 0xf0, RZ ;  /* 0x000000f01b087810 */ /* 0x000fe20007ffe0ff */
[----:B------:R-:W-:Y:S01]  /*03f0*/  IMAD R19, R0, 0xa00, RZ ;  /* 0x00000a0000137824 */ /* 0x000fe200078e02ff */
[----:B------:R-:W-:-:S02]  /*0400*/  LEA R24, R9, R24, 0x3 ;  /* 0x0000001809187211 */ /* 0x000fc400078e18ff */
[----:B------:R-:W-:Y:S02]  /*0410*/  SHF.R.S32.HI R4, RZ, 0x1f, R3 ;  /* 0x0000001fff047819 */ /* 0x000fe40000011403 */
[----:B------:R-:W-:Y:S02]  /*0420*/  SHF.R.S32.HI R7, RZ, 0x1f, R6 ;  /* 0x0000001fff077819 */ /* 0x000fe40000011406 */
[----:B------:R-:W-:Y:S02]  /*0430*/  SHF.R.S32.HI R9, RZ, 0x1f, R8 ;  /* 0x0000001fff097819 */ /* 0x000fe40000011408 */
        /* <DEDUP_REMOVED lines=13> */
.L_x_2074:
[C---:B------:R-:W-:Y:S01]  /*0510*/  LOP3.LUT R98, R68.reuse, 0x7, RZ, 0xc0, !PT ;  /* 0x0000000744627812 */ /* 0x040fe200078ec0ff */
[----:B--2---:R-:W0:Y:S01]  /*0520*/  LDC.64 R4, c[0x0][0x238] ;  /* 0x00008e00ff047b82 */ /* 0x004e220000000a00 */
        /* <DEDUP_REMOVED lines=9> */
[----:B------:R-:W-:-:S04]  /*05c0*/  IMAD.WIDE.U32 R66, R60, -0x33333333, RZ ;  /* 0xcccccccd3c427825 */ /* 0x000fc800078e00ff */
[----:B------:R-:W-:Y:S01]  /*05d0*/  IMAD.WIDE.U32 R2, R7, 0xa0000, R60 ;  /* 0x000a000007027825 */ /* 0x000fe200078e003c */
[----:B------:R-:W-:-:S04]  /*05e0*/  SHF.R.U32.HI R66, RZ, 0x6, R67 ;  /* 0x00000006ff427819 */ /* 0x000fc80000011643 */
[----:B------:R-:W-:Y:S02]  /*05f0*/  LEA R0, P0, R7, R66, 0x5 ;  /* 0x0000004207007211 */ /* 0x000fe400078028ff */
[----:B------:R-:W-:Y:S02]  /*0600*/  IADD3 R31, R3, R31, RZ ;  /* 0x0000001f031f7210 */ /* 0x000fe40007ffe0ff */
[----:B------:R-:W-:Y:S02]  /*0610*/  LEA.HI.X R7, R7, RZ, R6, 0x5, P0 ;  /* 0x000000ff07077211 */ /* 0x000fe400000f2c06 */
[C---:B------:R-:W-:Y:S02]  /*0620*/  LEA R70, P0, R0.reuse, UR12, 0x3 ;  /* 0x0000000c00467c11 */ /* 0x040fe4000f8018ff */
        /* <DEDUP_REMOVED lines=10> */
[----:B------:R-:W-:Y:S01]  /*06d0*/  IADD3.X R39, R17, UR13, RZ, P0, !PT ;  /* 0x0000000d11277c10 */ /* 0x000fe200087fe4ff */
[----:B------:R-:W3:Y:S01]  /*06e0*/  LDG.E.64.CONSTANT R60, desc[UR8][R60.64] ;  /* 0x000000083c3c7981 */ /* 0x000ee2000c1e9b00 */
[----:B------:R-:W-:Y:S02]  /*06f0*/  IADD3 R3, R19, 0x2800, RZ ;  /* 0x0000280013037810 */ /* 0x000fe40007ffe0ff */
[----:B------:R-:W-:-:S02]  /*0700*/  IADD3.X R59, R17, UR15, RZ, P1, !PT ;  /* 0x0000000f113b7c10 */ /* 0x000fc40008ffe4ff */
[----:B------:R-:W-:Y:S01]  /*0710*/  IADD3 R3, P0, R3, R2, RZ ;  /* 0x0000000203037210 */ /* 0x000fe20007f1e0ff */
[----:B------:R-:W4:Y:S03]  /*0720*/  LDG.E.64.CONSTANT R38, desc[UR8][R38.64] ;  /* 0x0000000826267981 */ /* 0x000f26000c1e9b00 */
[----:B------:R-:W-:Y:S01]  /*0730*/  IADD3.X R0, RZ, R31, RZ, P0, !PT ;  /* 0x0000001fff007210 */ /* 0x000fe200007fe4ff */
[----:B------:R-:W5:Y:S01]  /*0740*/  LDG.E.64.CONSTANT R58, desc[UR8][R58.64] ;  /* 0x000000083a3a7981 */ /* 0x000f62000c1e9b00 */
[C---:B------:R-:W-:Y:S02]  /*0750*/  SHF.L.U32 R16, R3.reuse, 0x1, RZ ;  /* 0x0000000103107819 */ /* 0x040fe400000006ff */
[----:B------:R-:W-:Y:S02]  /*0760*/  SHF.L.U64.HI R15, R3, 0x1, R0 ;  /* 0x00000001030f7819 */ /* 0x000fe40000010200 */
[----:B------:R-:W-:-:S02]  /*0770*/  IADD3 R36, P0, R16, UR12, RZ ;  /* 0x0000000c10247c10 */ /* 0x000fc4000ff1e0ff */
[----:B------:R-:W-:Y:S02]  /*0780*/  IADD3 R48, P1, R16, UR14, RZ ;  /* 0x0000000e10307c10 */ /* 0x000fe4000ff3e0ff */
[----:B------:R-:W-:Y:S02]  /*0790*/  IADD3.X R37, R15, UR13, RZ, P0, !PT ;  /* 0x0000000d0f257c10 */ /* 0x000fe400087fe4ff */
[----:B------:R-:W-:Y:S02]  /*07a0*/  IADD3 R3, R19, 0x5000, RZ ;  /* 0x0000500013037810 */ /* 0x000fe40007ffe0ff */
[----:B------:R-:W-:Y:S02]  /*07b0*/  IADD3.X R49, R15, UR15, RZ, P1, !PT ;  /* 0x0000000f0f317c10 */ /* 0x000fe40008ffe4ff */
[----:B------:R-:W5:Y:S01]  /*07c0*/  LDG.E.64.CONSTANT R36, desc[UR8][R36.64] ;  /* 0x0000000824247981 */ /* 0x000f62000c1e9b00 */
[----:B------:R-:W-:-:S03]  /*07d0*/  IADD3 R3, P0, R3, R2, RZ ;  /* 0x0000000203037210 */ /* 0x000fc60007f1e0ff */
[----:B------:R-:W5:Y:S01]  /*07e0*/  LDG.E.64.CONSTANT R48, desc[UR8][R48.64] ;  /* 0x0000000830307981 */ /* 0x000f62000c1e9b00 */
[----:B------:R-:W-:Y:S02]  /*07f0*/  IADD3.X R0, RZ, R31, RZ, P0, !PT ;  /* 0x0000001fff007210 */ /* 0x000fe400007fe4ff */
[C---:B------:R-:W-:Y:S02]  /*0800*/  SHF.L.U32 R14, R3.reuse, 0x1, RZ ;  /* 0x00000001030e7819 */ /* 0x040fe400000006ff */
[----:B------:R-:W-:Y:S02]  /*0810*/  SHF.L.U64.HI R13, R3, 0x1, R0 ;  /* 0x00000001030d7819 */ /* 0x000fe40000010200 */
[C---:B------:R-:W-:Y:S01]  /*0820*/  IADD3 R34, P0, R14.reuse, UR12, RZ ;  /* 0x0000000c0e227c10 */ /* 0x040fe2000ff1e0ff */
[----:B------:R-:W-:Y:S01]  /*0830*/  VIADD R3, R19, 0x7800 ;  /* 0x0000780013037836 */ /* 0x000fe20000000000 */
[----:B------:R-:W-:Y:S02]  /*0840*/  IADD3 R40, P1, R14, UR14, RZ ;  /* 0x0000000e0e287c10 */ /* 0x000fe4000ff3e0ff */
[----:B------:R-:W-:-:S02]  /*0850*/  IADD3.X R35, R13, UR13, RZ, P0, !PT ;  /* 0x0000000d0d237c10 */ /* 0x000fc400087fe4ff */
[----:B------:R-:W-:Y:S02]  /*0860*/  IADD3.X R41, R13, UR15, RZ, P1, !PT ;  /* 0x0000000f0d297c10 */ /* 0x000fe40008ffe4ff */
[----:B------:R-:W-:Y:S02]  /*0870*/  IADD3 R3, P0, R3, R2, RZ ;  /* 0x0000000203037210 */ /* 0x000fe40007f1e0ff */
[----:B------:R-:W5:Y:S02]  /*0880*/  LDG.E.64.CONSTANT R34, desc[UR8][R34.64] ;  /* 0x0000000822227981 */ /* 0x000f64000c1e9b00 */
[----:B------:R-:W-:Y:S02]  /*0890*/  IADD3.X R0, RZ, R31, RZ, P0, !PT ;  /* 0x0000001fff007210 */ /* 0x000fe400007fe4ff */
[----:B------:R-:W5:Y:S01]  /*08a0*/  LDG.E.64.CONSTANT R40, desc[UR8][R40.64] ;  /* 0x0000000828287981 */ /* 0x000f62000c1e9b00 */
[C---:B------:R-:W-:Y:S02]  /*08b0*/  SHF.L.U32 R12, R3.reuse, 0x1, RZ ;  /* 0x00000001030c7819 */ /* 0x040fe400000006ff */
[----:B------:R-:W-:-:S02]  /*08c0*/  SHF.L.U64.HI R11, R3, 0x1, R0 ;  /* 0x00000001030b7819 */ /* 0x000fc40000010200 */
[C---:B------:R-:W-:Y:S02]  /*08d0*/  IADD3 R96, P0, R12.reuse, UR12, RZ ;  /* 0x0000000c0c607c10 */ /* 0x040fe4000ff1e0ff */
        /* <DEDUP_REMOVED lines=16> */
[----:B------:R-:W-:-:S04]  /*09e0*/  IADD3 R3, R19, 0xc800, RZ ;  /* 0x0000c80013037810 */ /* 0x000fc80007ffe0ff */
        /* <DEDUP_REMOVED lines=18> */
[----:B------:R-:W-:Y:S02]  /*0b10*/  IADD3.X R91, R4, UR15, RZ, P1, !PT ;  /* 0x0000000f045b7c10 */ /* 0x000fe40008ffe4ff */
[----:B------:R-:W-:Y:S02]  /*0b20*/  IADD3 R3, R19, 0x11800, RZ ;  /* 0x0001180013037810 */ /* 0x000fe40007ffe0ff */
[----:B------:R-:W5:Y:S02]  /*0b30*/  LDG.E.64.CONSTANT R88, desc[UR8][R88.64] ;  /* 0x0000000858587981 */ /* 0x000f64000c1e9b00 */
[----:B------:R-:W-:-:S02]  /*0b40*/  IADD3 R3, P0, R3, R2, RZ ;  /* 0x0000000203037210 */ /* 0x000fc40007f1e0ff */
[----:B------:R-:W5:Y:S02]  /*0b50*/  LDG.E.64.CONSTANT R90, desc[UR8][R90.64] ;  /* 0x000000085a5a7981 */ /* 0x000f64000c1e9b00 */
[----:B------:R-:W-:Y:S02]  /*0b60*/  IADD3.X R0, RZ, R31, RZ, P0, !PT ;  /* 0x0000001fff007210 */ /* 0x000fe400007fe4ff */
[C---:B------:R-:W-:Y:S02]  /*0b70*/  SHF.L.U32 R2, R3.reuse, 0x1, RZ ;  /* 0x0000000103027819 */ /* 0x040fe400000006ff */
[----:B------:R-:W-:Y:S02]  /*0b80*/  SHF.L.U64.HI R0, R3, 0x1, R0 ;  /* 0x0000000103007819 */ /* 0x000fe40000010200 */
[C---:B------:R-:W-:Y:S02]  /*0b90*/  IADD3 R92, P0, R2.reuse, UR12, RZ ;  /* 0x0000000c025c7c10 */ /* 0x040fe4000ff1e0ff */
[----:B------:R-:W-:-:S02]  /*0ba0*/  IADD3 R94, P1, R2, UR14, RZ ;  /* 0x0000000e025e7c10 */ /* 0x000fc4000ff3e0ff */
[C---:B------:R-:W-:Y:S02]  /*0bb0*/  IADD3.X R93, R0.reuse, UR13, RZ, P0, !PT ;  /* 0x0000000d005d7c10 */ /* 0x040fe400087fe4ff */
[----:B------:R-:W-:-:S04]  /*0bc0*/  IADD3.X R95, R0, UR15, RZ, P1, !PT ;  /* 0x0000000f005f7c10 */ /* 0x000fc80008ffe4ff */
[----:B------:R-:W5:Y:S04]  /*0bd0*/  LDG.E.64.CONSTANT R92, desc[UR8][R92.64] ;  /* 0x000000085c5c7981 */ /* 0x000f68000c1e9b00 */
[----:B------:R-:W5:Y:S01]  /*0be0*/  LDG.E.64.CONSTANT R94, desc[UR8][R94.64] ;  /* 0x000000085e5e7981 */ /* 0x000f62000c1e9b00 */
[----:B--2---:R-:W-:-:S06]  /*0bf0*/  FADD.FTZ R64, R71, UR5 ;  /* 0x0000000547407e21 */ /* 0x004fcc0008010000 */
[----:B------:R-:W0:Y:S01]  /*0c00*/  MUFU.RSQ R64, R64 ;  /* 0x0000004000407308 */ /* 0x000e220000001400 */
[----:B---3--:R-:W-:Y:S02]  /*0c10*/  HADD2.F32 R62, -RZ, R60.H0_H0 ;  /* 0x2000003cff3e7230 */ /* 0x008fe40000004100 */
[--C-:B----4-:R-:W-:Y:S02]  /*0c20*/  HADD2.F32 R3, -RZ, R38.reuse.H0_H0 ;  /* 0x20000026ff037230 */ /* 0x110fe40000004100 */
[----:B------:R-:W-:Y:S02]  /*0c30*/  HADD2.F32 R31, -RZ, R38.H1_H1 ;  /* 0x30000026ff1f7230 */ /* 0x000fe40000004100 */
[----:B-----5:R-:W-:Y:S02]  /*0c40*/  HADD2.F32 R5, -RZ, R58.H0_H0 ;  /* 0x2000003aff057230 */ /* 0x020fe40000004100 */
[----:B------:R-:W-:Y:S01]  /*0c50*/  FADD.FTZ R3, -R70, R3 ;  /* 0x0000000346037221 */ /* 0x000fe20000010100 */
[----:B------:R-:W-:-:S02]  /*0c60*/  HADD2.F32 R43, -RZ, R39.H0_H0 ;  /* 0x20000027ff2b7230 */ /* 0x000fc40000004100 */
[----:B------:R-:W-:Y:S01]  /*0c70*/  FADD.FTZ R31, -R70, R31 ;  /* 0x0000001f461f7221 */ /* 0x000fe20000010100 */
[----:B------:R-:W-:Y:S02]  /*0c80*/  HADD2.F32 R60, -RZ, R60.H1_H1 ;  /* 0x3000003cff3c7230 */ /* 0x000fe40000004100 */
[----:B------:R-:W-:Y:S01]  /*0c90*/  FMUL.FTZ R38, R5, R62 ;  /* 0x0000003e05267220 */ /* 0x000fe20000410000 */
[----:B------:R-:W-:Y:S02]  /*0ca0*/  HADD2.F32 R67, -RZ, R58.H1_H1 ;  /* 0x3000003aff437230 */ /* 0x000fe40000004100 */
[----:B0-----:R-:W-:Y:S01]  /*0cb0*/  FMUL.FTZ R3, R64, R3 ;  /* 0x0000000340037220 */ /* 0x001fe20000410000 */
[----:B------:R-:W-:Y:S02]  /*0cc0*/  HADD2.F32 R58, -RZ, R61.H0_H0 ;  /* 0x2000003dff3a7230 */ /* 0x000fe40000004100 */
[----:B------:R-:W-:Y:S01]  /*0cd0*/  FADD.FTZ R43, -R70, R43 ;  /* 0x0000002b462b7221 */ /* 0x000fe20000010100 */
[----:B------:R-:W-:-:S02]  /*0ce0*/  HADD2.F32 R63, -RZ, R59.H0_H0 ;  /* 0x2000003bff3f7230 */ /* 0x000fc40000004100 */
[----:B------:R-:W-:Y:S01]  /*0cf0*/  FMUL.FTZ R42, R67, R60 ;  /* 0x0000003c432a7220 */ /* 0x000fe20000410000 */
[----:B------:R-:W-:Y:S02]  /*0d00*/  HADD2.F32 R39, -RZ, R39.H1_H1 ;  /* 0x30000027ff277230 */ /* 0x000fe40000004100 */
[C---:B------:R-:W-:Y:S01]  /*0d10*/  FMUL.FTZ R65, R64.reuse, R31 ;  /* 0x0000001f40417220 */ /* 0x040fe20000410000 */
[----:B------:R-:W-:Y:S01]  /*0d20*/  FFMA.FTZ R38, R3, R38, RZ ;  /* 0x0000002603267223 */ /* 0x000fe200000100ff */
[----:B------:R-:W-:Y:S02]  /*0d30*/  HADD2.F32 R56, -RZ, R61.H1_H1 ;  /* 0x3000003dff387230 */ /* 0x000fe40000004100 */
[----:B------:R-:W-:Y:S01]  /*0d40*/  FMUL.FTZ R61, R64, R43 ;  /* 0x0000002b403d7220 */ /* 0x000fe20000410000 */
[----:B------:R-:W-:Y:S01]  /*0d50*/  FMUL.FTZ R31, R63, R58 ;  /* 0x0000003a3f1f7220 */ /* 0x000fe20000410000 */
[----:B------:R-:W-:Y:S01]  /*0d60*/  FFMA.FTZ R38, R65, R42, R38 ;  /* 0x0000002a41267223 */ /* 0x000fe20000010026 */
[----:B------:R-:W-:-:S02]  /*0d70*/  HADD2.F32 R59, -RZ, R59.H1_H1 ;  /* 0x3000003bff3b7230 */ /* 0x000fc40000004100 */
[----:B------:R-:W-:Y:S01]  /*0d80*/  FADD.FTZ R39, -R70, R39 ;  /* 0x0000002746277221 */ /* 0x000fe20000010100 */
[----:B------:R-:W-:Y:S02]  /*0d90*/  HADD2.F32 R43, -RZ, R36.H0_H0 ;  /* 0x20000024ff2b7230 */ /* 0x000fe40000004100 */
[----:B------:R-:W-:Y:S01]  /*0da0*/  FFMA.FTZ R38, R61, R31, R38 ;  /* 0x0000001f3d267223 */ /* 0x000fe20000010026 */
[----:B------:R-:W-:Y:S02]  /*0db0*/  HADD2.F32 R55, -RZ, R48.H0_H0 ;  /* 0x20000030ff377230 */ /* 0x000fe40000004100 */
[----:B------:R-:W-:Y:S01]  /*0dc0*/  FMUL.FTZ R57, R64, R39 ;  /* 0x0000002740397220 */ /* 0x000fe20000410000 */
[----:B------:R-:W-:Y:S01]  /*0dd0*/  FMUL.FTZ R31, R59, R56 ;  /* 0x000000383b1f7220 */ /* 0x000fe20000410000 */
[----:B------:R-:W-:Y:S01]  /*0de0*/  FADD.FTZ R43, -R70, R43 ;  /* 0x0000002b462b7221 */ /* 0x000fe20000010100 */
[----:B------:R-:W-:Y:S02]  /*0df0*/  HADD2.F32 R39, -RZ, R36.H1_H1 ;  /* 0x30000024ff277230 */ /* 0x000fe40000004100 */
[----:B------:R-:W-:Y:S01]  /*0e00*/  FMUL.FTZ R36, R62, R55 ;  /* 0x000000373e247220 */ /* 0x000fe20000410000 */
[----:B------:R-:W-:Y:S01]  /*0e10*/  FFMA.FTZ R31, R57, R31, R38 ;  /* 0x0000001f391f7223 */ /* 0x000fe20000010026 */
[----:B------:R-:W-:Y:S01]  /*0e20*/  FMUL.FTZ R54, R64, R43 ;  /* 0x0000002b40367220 */ /* 0x000fe20000410000 */
[----:B------:R-:W-:-:S02]  /*0e30*/  HADD2.F32 R53, -RZ, R48.H1_H1 ;  /* 0x30000030ff357230 */ /* 0x000fc40000004100 */
[----:B------:R-:W-:Y:S01]  /*0e40*/  FADD.FTZ R39, -R70, R39 ;  /* 0x0000002746277221 */ /* 0x000fe20000010100 */
[----:B------:R-:W-:Y:S02]  /*0e50*/  HADD2.F32 R43, -RZ, R37.H0_H0 ;  /* 0x20000025ff2b7230 */ /* 0x000fe40000004100 */
[----:B------:R-:W-:Y:S01]  /*0e60*/  FFMA.FTZ R31, R54, R36, R31 ;  /* 0x00000024361f7223 */ /* 0x000fe2000001001f */
[----:B------:R-:W-:Y:S02]  /*0e70*/  HADD2.F32 R51, -RZ, R49.H0_H0 ;  /* 0x20000031ff337230 */ /* 0x000fe40000004100 */
[----:B------:R-:W-:Y:S01]  /*0e80*/  FMUL.FTZ R36, R60, R53 ;  /* 0x000000353c247220 */ /* 0x000fe20000410000 */
[----:B------:R-:W-:Y:S01]  /*0e90*/  FMUL.FTZ R52, R64, R39 ;  /* 0x0000002740347220 */ /* 0x000fe20000410000 */
[----:B------:R-:W-:Y:S02]  /*0ea0*/  HADD2.F32 R37, -RZ, R37.H1_H1 ;  /* 0x30000025ff257230 */ /* 0x000fe40000004100 */
[----:B------:R-:W-:Y:S01]  /*0eb0*/  FADD.FTZ R43, -R70, R43 ;  /* 0x0000002b462b7221 */ /* 0x000fe20000010100 */
[----:B------:R-:W-:-:S02]  /*0ec0*/  HADD2.F32 R49, -RZ, R49.H1_H1 ;  /* 0x30000031ff317230 */ /* 0x000fc40000004100 */
[----:B------:R-:W-:Y:S01]  /*0ed0*/  FFMA.FTZ R31, R52, R36, R31 ;  /* 0x00000024341f7223 */ /* 0x000fe2000001001f */
[----:B------:R-:W-:Y:S01]  /*0ee0*/  FMUL.FTZ R36, R58, R51 ;  /* 0x000000333a247220 */ /* 0x000fe20000410000 */
[----:B------:R-:W-:Y:S01]  /*0ef0*/  FMUL.FTZ R50, R64, R43 ;  /* 0x0000002b40327220 */ /* 0x000fe20000410000 */
[----:B------:R-:W-:Y:S01]  /*0f00*/  FADD.FTZ R37, -R70, R37 ;  /* 0x0000002546257221 */ /* 0x000fe20000010100 */
[----:B------:R-:W-:Y:S02]  /*0f10*/  HADD2.F32 R39, -RZ, R34.H0_H0 ;  /* 0x20000022ff277230 */ /* 0x000fe40000004100 */
[----:B------:R-:W-:Y:S01]  /*0f20*/  FFMA.FTZ R31, R50, R36, R31 ;  /* 0x00000024321f7223 */ /* 0x000fe2000001001f */
[----:B------:R-:W-:Y:S01]  /*0f30*/  FMUL.FTZ R48, R64, R37 ;  /* 0x0000002540307220 */ /* 0x000fe20000410000 */
[----:B------:R-:W-:Y:S02]  /*0f40*/  HADD2.F32 R47, -RZ, R40.H0_H0 ;  /* 0x20000028ff2f7230 */ /* 0x000fe40000004100 */
[----:B------:R-:W-:Y:S01]  /*0f50*/  FMUL.FTZ R36, R56, R49 ;  /* 0x0000003138247220 */ /* 0x000fe20000410000 */
[----:B------:R-:W-:Y:S01]  /*0f60*/  FADD.FTZ R39, -R70, R39 ;  /* 0x0000002746277221 */ /* 0x000fe20000010100 */
[----:B------:R-:W-:-:S02]  /*0f70*/  HADD2.F32 R37, -RZ, R34.H1_H1 ;  /* 0x30000022ff257230 */ /* 0x000fc40000004100 */
[----:B------:R-:W-:Y:S01]  /*0f80*/  FFMA.FTZ R31, R48, R36, R31 ;  /* 0x00000024301f7223 */ /* 0x000fe2000001001f */
[----:B------:R-:W-:Y:S01]  /*0f90*/  FMUL.FTZ R34, R62, R47 ;  /* 0x0000002f3e227220 */ /* 0x000fe20000410000 */
[----:B------:R-:W-:Y:S01]  /*0fa0*/  FMUL.FTZ R46, R64, R39 ;  /* 0x00000027402e7220 */ /* 0x000fe20000410000 */
[----:B------:R-:W-:Y:S02]  /*0fb0*/  HADD2.F32 R45, -RZ, R40.H1_H1 ;  /* 0x30000028ff2d7230 */ /* 0x000fe40000004100 */
[----:B------:R-:W-:Y:S01]  /*0fc0*/  FADD.FTZ R37, -R70, R37 ;  /* 0x0000002546257221 */ /* 0x000fe20000010100 */
[--C-:B------:R-:W-:Y:S02]  /*0fd0*/  HADD2.F32 R39, -RZ, R35.reuse.H0_H0 ;  /* 0x20000023ff277230 */ /* 0x100fe40000004100 */
[----:B------:R-:W-:Y:S01]  /*0fe0*/  FFMA.FTZ R31, R46, R34, R31 ;  /* 0x000000222e1f7223 */ /* 0x000fe2000001001f */
[----:B------:R-:W-:Y:S02]  /*0ff0*/  HADD2.F32 R35, -RZ, R35.H1_H1 ;  /* 0x30000023ff237230 */ /* 0x000fe40000004100 */
[----:B------:R-:W-:Y:S01]  /*1000*/  FMUL.FTZ R34, R60, R45 ;  /* 0x0000002d3c227220 */ /* 0x000fe20000410000 */
[----:B------:R-:W-:Y:S01]  /*1010*/  FMUL.FTZ R44, R64, R37 ;  /* 0x00000025402c7220 */ /* 0x000fe20000410000 */
[----:B------:R-:W-:-:S02]  /*1020*/  HADD2.F32 R43, -RZ, R41.H0_H0 ;  /* 0x20000029ff2b7230 */ /* 0x000fc40000004100 */
[C---:B------:R-:W-:Y:S01]  /*1030*/  FADD.FTZ R39, -R70.reuse, R39 ;  /* 0x0000002746277221 */ /* 0x040fe20000010100 */
[----:B------:R-:W-:Y:S01]  /*1040*/  FADD.FTZ R35, -R70, R35 ;  /* 0x0000002346237221 */ /* 0x000fe20000010100 */
[----:B------:R-:W-:Y:S01]  /*1050*/  FFMA.FTZ R31, R44, R34, R31 ;  /* 0x000000222c1f7223 */ /* 0x000fe2000001001f */
[--C-:B------:R-:W-:Y:S02]  /*1060*/  HADD2.F32 R37, -RZ, R96.reuse.H0_H0 ;  /* 0x20000060ff257230 */ /* 0x100fe40000004100 */
[----:B------:R-:W-:Y:S01]  /*1070*/  FMUL.FTZ R34, R58, R43 ;  /* 0x0000002b3a227220 */ /* 0x000fe20000410000 */
[C---:B------:R-:W-:Y:S01]  /*1080*/  FMUL.FTZ R42, R64.reuse, R39 ;  /* 0x00000027402a7220 */ /* 0x040fe20000410000 */
[----:B------:R-:W-:Y:S02]  /*1090*/  HADD2.F32 R41, -RZ, R41.H1_H1 ;  /* 0x30000029ff297230 */ /* 0x000fe40000004100 */
[----:B------:R-:W-:Y:S01]  /*10a0*/  FMUL.FTZ R40, R64, R35 ;  /* 0x0000002340287220 */ /* 0x000fe20000410000 */
[----:B------:R-:W-:Y:S01]  /*10b0*/  FADD.FTZ R37, -R70, R37 ;  /* 0x0000002546257221 */ /* 0x000fe20000010100 */
[----:B------:R-:W-:Y:S01]  /*10c0*/  FFMA.FTZ R31, R42, R34, R31 ;  /* 0x000000222a1f7223 */ /* 0x000fe2000001001f */
[----:B------:R-:W-:-:S02]  /*10d0*/  HADD2.F32 R35, -RZ, R96.H1_H1 ;  /* 0x30000060ff237230 */ /* 0x000fc40000004100 */
[----:B------:R-:W-:Y:S01]  /*10e0*/  FMUL.FTZ R34, R56, R41 ;  /* 0x0000002938227220 */ /* 0x000fe20000410000 */
[--C-:B------:R-:W-:Y:S02]  /*10f0*/  HADD2.F32 R39, -RZ, R32.reuse.H0_H0 ;  /* 0x20000020ff277230 */ /* 0x100fe40000004100 */
[----:B------:R-:W-:Y:S01]  /*1100*/  FMUL.FTZ R38, R64, R37 ;  /* 0x0000002540267220 */ /* 0x000fe20000410000 */
[----:B------:R-:W-:Y:S02]  /*1110*/  HADD2.F32 R37, -RZ, R32.H1_H1 ;  /* 0x30000020ff257230 */ /* 0x000fe40000004100 */
[----:B------:R-:W-:Y:S01]  /*1120*/  FFMA.FTZ R31, R40, R34, R31 ;  /* 0x00000022281f7223 */ /* 0x000fe2000001001f */
[----:B------:R-:W-:Y:S01]  /*1130*/  FADD.FTZ R35, -R70, R35 ;  /* 0x0000002346237221 */ /* 0x000fe20000010100 */
[----:B------:R-:W-:Y:S01]  /*1140*/  FMUL.FTZ R34, R62, R39 ;  /* 0x000000273e227220 */ /* 0x000fe20000410000 */
        /* <DEDUP_REMOVED lines=8> */
[----:B------:R-:W-:Y:S02]  /*11d0*/  HADD2.F32 R33, -RZ, R33.H1_H1 ;  /* 0x30000021ff217230 */ /* 0x000fe40000004100 */
[----:B------:R-:W-:Y:S01]  /*11e0*/  FMUL.FTZ R32, R58, R35 ;  /* 0x000000233a207220 */ /* 0x000fe20000410000 */
[----:B------:R-:W-:Y:S01]  /*11f0*/  FMUL.FTZ R34, R64, R69 ;  /* 0x0000004540227220 */ /* 0x000fe20000410000 */
[----:B------:R-:W-:Y:S01]  /*1200*/  FADD.FTZ R97, -R70, R97 ;  /* 0x0000006146617221 */ /* 0x000fe20000010100 */
[----:B------:R-:W-:Y:S02]  /*1210*/  HADD2.F32 R99, -RZ, R80.H0_H0 ;  /* 0x20000050ff637230 */ /* 0x000fe40000004100 */
[----:B------:R-:W-:Y:S01]  /*1220*/  FMUL.FTZ R71, R56, R33 ;  /* 0x0000002138477220 */ /* 0x000fe20000410000 */
[----:B------:R-:W-:Y:S01]  /*1230*/  FFMA.FTZ R69, R34, R32, R31 ;  /* 0x0000002022457223 */ /* 0x000fe2000001001f */
[----:B------:R-:W-:Y:S01]  /*1240*/  FMUL.FTZ R32, R64, R97 ;  /* 0x0000006140207220 */ /* 0x000fe20000410000 */
[----:B------:R-:W-:-:S02]  /*1250*/  HADD2.F32 R31, -RZ, R82.H0_H0 ;  /* 0x20000052ff1f7230 */ /* 0x000fc40000004100 */
[----:B------:R-:W-:Y:S01]  /*1260*/  FADD.FTZ R99, -R70, R99 ;  /* 0x0000006346637221 */ /* 0x000fe20000010100 */
[----:B------:R-:W-:Y:S02]  /*1270*/  HADD2.F32 R97, -RZ, R80.H1_H1 ;  /* 0x30000050ff617230 */ /* 0x000fe40000004100 */
[----:B------:R-:W-:Y:S01]  /*1280*/  FFMA.FTZ R69, R32, R71, R69 ;  /* 0x0000004720457223 */ /* 0x000fe20000010045 */
[----:B------:R-:W-:Y:S02]  /*1290*/  HADD2.F32 R101, -RZ, R82.H1_H1 ;  /* 0x30000052ff657230 */ /* 0x000fe40000004100 */
[----:B------:R-:W-:Y:S01]  /*12a0*/  FMUL.FTZ R71, R62, R31 ;  /* 0x0000001f3e477220 */ /* 0x000fe20000410000 */
[----:B------:R-:W-:Y:S01]  /*12b0*/  FMUL.FTZ R102, R64, R99 ;  /* 0x0000006340667220 */ /* 0x000fe20000410000 */
[----:B------:R-:W-:-:S03]  /*12c0*/  FADD.FTZ R97, -R70, R97 ;  /* 0x0000006146617221 */ /* 0x000fc60000010100 */
[----:B------:R-:W-:Y:S01]  /*12d0*/  FFMA.FTZ R69, R102, R71, R69 ;  /* 0x0000004766457223 */ /* 0x000fe20000010045 */
[----:B------:R-:W-:Y:S01]  /*12e0*/  FMUL.FTZ R71, R60, R101 ;  /* 0x000000653c477220 */ /* 0x000fe20000410000 */
[----:B------:R-:W-:Y:S01]  /*12f0*/  FMUL.FTZ R100, R64, R97 ;  /* 0x0000006140647220 */ /* 0x000fe20000410000 */
[----:B------:R-:W-:Y:S02]  /*1300*/  HADD2.F32 R97, -RZ, R81.H0_H0 ;  /* 0x20000051ff617230 */ /* 0x000fe40000004100 */
[----:B------:R-:W-:Y:S01]  /*1310*/  FFMA.FTZ R80, R5, R62, RZ ;  /* 0x0000003e05507223 */ /* 0x000fe200000100ff */
[----:B------:R-:W-:Y:S01]  /*1320*/  FFMA.FTZ R71, R100, R71, R69 ;  /* 0x0000004764477223 */ /* 0x000fe20000010045 */
[----:B------:R-:W-:Y:S02]  /*1330*/  HADD2.F32 R69, -RZ, R83.H0_H0 ;  /* 0x20000053ff457230 */ /* 0x000fe40000004100 */
[----:B------:R-:W-:Y:S01]  /*1340*/  FADD.FTZ R97, -R70, R97 ;  /* 0x0000006146617221 */ /* 0x000fe20000010100 */
[----:B------:R-:W-:Y:S01]  /*1350*/  FFMA.FTZ R80, R67, R60, R80 ;  /* 0x0000003c43507223 */ /* 0x000fe20000010050 */
[----:B------:R-:W-:-:S02]  /*1360*/  HADD2.F32 R99, -RZ, R81.H1_H1 ;  /* 0x30000051ff637230 */ /* 0x000fc40000004100 */
[----:B------:R-:W-:Y:S01]  /*1370*/  FMUL.FTZ R81, R58, R69 ;  /* 0x000000453a517220 */ /* 0x000fe20000410000 */
[----:B------:R-:W-:Y:S01]  /*1380*/  FMUL.FTZ R106, R64, R97 ;  /* 0x00000061406a7220 */ /* 0x000fe20000410000 */
[----:B------:R-:W-:-:S03]  /*1390*/  FFMA.FTZ R80, R63, R58, R80 ;  /* 0x0000003a3f507223 */ /* 0x000fc60000010050 */
[----:B------:R-:W-:Y:S01]  /*13a0*/  FFMA.FTZ R81, R106, R81, R71 ;  /* 0x000000516a517223 */ /* 0x000fe20000010047 */
[----:B------:R-:W-:-:S04]  /*13b0*/  FFMA.FTZ R71, R59, R56, R80 ;  /* 0x000000383b477223 */ /* 0x000fc80000010050 */
        /* <DEDUP_REMOVED lines=9> */
[----:B------:R-:W-:Y:S01]  /*1450*/  FFMA.FTZ R71, R60, R37, R71 ;  /* 0x000000253c477223 */ /* 0x000fe20000010047 */
[----:B------:R-:W-:Y:S02]  /*1460*/  HADD2.F32 R105, -RZ, R83.H1_H1 ;  /* 0x30000053ff697230 */ /* 0x000fe40000004100 */
[----:B------:R-:W-:Y:S01]  /*1470*/  FADD.FTZ R99, -R70, R99 ;  /* 0x0000006346637221 */ /* 0x000fe20000010100 */
[----:B------:R-:W-:Y:S02]  /*1480*/  HADD2.F32 R83, -RZ, R84.H0_H0 ;  /* 0x20000054ff537230 */ /* 0x000fe40000004100 */
[----:B------:R-:W-:Y:S01]  /*1490*/  FFMA.FTZ R71, R58, R35, R71 ;  /* 0x000000233a477223 */ /* 0x000fe20000010047 */
[----:B------:R-:W-:Y:S02]  /*14a0*/  HADD2.F32 R103, -RZ, R86.H0_H0 ;  /* 0x20000056ff677230 */ /* 0x000fe40000004100 */
[C---:B------:R-:W-:Y:S01]  /*14b0*/  FMUL.FTZ R82, R56.reuse, R105 ;  /* 0x0000006938527220 */ /* 0x040fe20000410000 */
[----:B------:R-:W-:Y:S01]  /*14c0*/  FFMA.FTZ R71, R56, R33, R71 ;  /* 0x0000002138477223 */ /* 0x000fe20000010047 */
[----:B------:R-:W-:Y:S01]  /*14d0*/  FMUL.FTZ R104, R64, R99 ;  /* 0x0000006340687220 */ /* 0x000fe20000410000 */
[----:B------:R-:W-:-:S02]  /*14e0*/  HADD2.F32 R97, -RZ, R84.H1_H1 ;  /* 0x30000054ff617230 */ /* 0x000fc40000004100 */
[----:B------:R-:W-:Y:S01]  /*14f0*/  FADD.FTZ R83, -R70, R83 ;  /* 0x0000005346537221 */ /* 0x000fe20000010100 */
[----:B------:R-:W-:Y:S01]  /*1500*/  FFMA.FTZ R71, R62, R31, R71 ;  /* 0x0000001f3e477223 */ /* 0x000fe20000010047 */
[----:B------:R-:W-:Y:S01]  /*1510*/  FFMA.FTZ R81, R104, R82, R81 ;  /* 0x0000005268517223 */ /* 0x000fe20000010051 */
[----:B------:R-:W-:Y:S02]  /*1520*/  HADD2.F32 R109, -RZ, R86.H1_H1 ;  /* 0x30000056ff6d7230 */ /* 0x000fe40000004100 */
[----:B------:R-:W-:Y:S01]  /*1530*/  FMUL.FTZ R80, R62, R103 ;  /* 0x000000673e507220 */ /* 0x000fe20000410000 */
[----:B------:R-:W-:Y:S01]  /*1540*/  FMUL.FTZ R110, R64, R83 ;  /* 0x00000053406e7220 */ /* 0x000fe20000410000 */
[----:B------:R-:W-:Y:S01]  /*1550*/  FADD.FTZ R97, -R70, R97 ;  /* 0x0000006146617221 */ /* 0x000fe20000010100 */
[----:B------:R-:W-:Y:S02]  /*1560*/  HADD2.F32 R83, -RZ, R85.H0_H0 ;  /* 0x20000055ff537230 */ /* 0x000fe40000004100 */
[----:B------:R-:W-:Y:S01]  /*1570*/  FFMA.FTZ R71, R60, R101, R71 ;  /* 0x000000653c477223 */ /* 0x000fe20000010047 */
[----:B------:R-:W-:Y:S01]  /*1580*/  FFMA.FTZ R81, R110, R80, R81 ;  /* 0x000000506e517223 */ /* 0x000fe20000010051 */
[----:B------:R-:W-:Y:S01]  /*1590*/  FMUL.FTZ R80, R60, R109 ;  /* 0x0000006d3c507220 */ /* 0x000fe20000410000 */
[----:B------:R-:W-:Y:S01]  /*15a0*/  FMUL.FTZ R108, R64, R97 ;  /* 0x00000061406c7220 */ /* 0x000fe20000410000 */
        /* <DEDUP_REMOVED lines=8> */
[----:B------:R-:W-:Y:S01]  /*1630*/  FFMA.FTZ R71, R56, R105, R71 ;  /* 0x0000006938477223 */ /* 0x000fe20000010047 */
[----:B------:R-:W-:Y:S01]  /*1640*/  FADD.FTZ R85, -R70, R85 ;  /* 0x0000005546557221 */ /* 0x000fe20000010100 */
[----:B------:R-:W-:-:S02]  /*1650*/  HADD2.F32 R83, -RZ, R88.H0_H0 ;  /* 0x20000058ff537230 */ /* 0x000fc40000004100 */
[----:B------:R-:W-:Y:S01]  /*1660*/  FFMA.FTZ R81, R114, R80, R81 ;  /* 0x0000005072517223 */ /* 0x000fe20000010051 */
[----:B------:R-:W-:Y:S01]  /*1670*/  FFMA.FTZ R71, R62, R103, R71 ;  /* 0x000000673e477223 */ /* 0x000fe20000010047 */
[----:B------:R-:W-:Y:S01]  /*1680*/  FMUL.FTZ R80, R56, R113 ;  /* 0x0000007138507220 */ /* 0x000fe20000410000 */
[----:B------:R-:W-:Y:S01]  /*1690*/  FMUL.FTZ R112, R64, R85 ;  /* 0x0000005540707220 */ /* 0x000fe20000410000 */
[----:B------:R-:W-:Y:S02]  /*16a0*/  HADD2.F32 R111, -RZ, R90.H0_H0 ;  /* 0x2000005aff6f7230 */ /* 0x000fe40000004100 */
[----:B------:R-:W-:Y:S01]  /*16b0*/  FADD.FTZ R83, -R70, R83 ;  /* 0x0000005346537221 */ /* 0x000fe20000010100 */
[----:B------:R-:W-:Y:S02]  /*16c0*/  HADD2.F32 R85, -RZ, R88.H1_H1 ;  /* 0x30000058ff557230 */ /* 0x000fe40000004100 */
[----:B------:R-:W-:Y:S01]  /*16d0*/  FFMA.FTZ R71, R60, R109, R71 ;  /* 0x0000006d3c477223 */ /* 0x000fe20000010047 */
[----:B------:R-:W-:Y:S01]  /*16e0*/  FFMA.FTZ R81, R112, R80, R81 ;  /* 0x0000005070517223 */ /* 0x000fe20000010051 */
[----:B------:R-:W-:-:S02]  /*16f0*/  HADD2.F32 R117, -RZ, R90.H1_H1 ;  /* 0x3000005aff757230 */ /* 0x000fc40000004100 */
        /* <DEDUP_REMOVED lines=8> */
[----:B------:R-:W-:Y:S02]  /*1780*/  HADD2.F32 R115, -RZ, R91.H0_H0 ;  /* 0x2000005bff737230 */ /* 0x000fe40000004100 */
[----:B------:R-:W-:Y:S01]  /*1790*/  FADD.FTZ R83, -R70, R83 ;  /* 0x0000005346537221 */ /* 0x000fe20000010100 */
[----:B------:R-:W-:-:S02]  /*17a0*/  HADD2.F32 R89, -RZ, R89.H1_H1 ;  /* 0x30000059ff597230 */ /* 0x000fc40000004100 */
[----:B------:R-:W-:Y:S01]  /*17b0*/  FFMA.FTZ R71, R56, R113, R71 ;  /* 0x0000007138477223 */ /* 0x000fe20000010047 */
[----:B------:R-:W-:Y:S01]  /*17c0*/  FFMA.FTZ R81, R116, R80, R81 ;  /* 0x0000005074517223 */ /* 0x000fe20000010051 */
[----:B------:R-:W-:Y:S02]  /*17d0*/  HADD2.F32 R121, -RZ, R91.H1_H1 ;  /* 0x3000005bff797230 */ /* 0x000fe40000004100 */
[----:B------:R-:W-:Y:S01]  /*17e0*/  FMUL.FTZ R80, R58, R115 ;  /* 0x000000733a507220 */ /* 0x000fe20000410000 */
[----:B------:R-:W-:Y:S01]  /*17f0*/  FMUL.FTZ R122, R64, R83 ;  /* 0x00000053407a7220 */ /* 0x000fe20000410000 */
[----:B------:R-:W-:Y:S01]  /*1800*/  FFMA.FTZ R71, R62, R111, R71 ;  /* 0x0000006f3e477223 */ /* 0x000fe20000010047 */
        /* <DEDUP_REMOVED lines=28> */
[----:B------:R-:W-:Y:S01]  /*19d0*/  FFMA.FTZ R71, R60, R123, R71 ;  /* 0x0000007b3c477223 */ /* 0x000fe20000010047 */
[----:B------:R-:W-:Y:S02]  /*19e0*/  FADD.FTZ R93, -R70, R93 ;  /* 0x0000005d465d7221 */ /* 0x000fe40000010100 */
[----:B------:R-:W-:Y:S01]  /*19f0*/  FFMA.FTZ R81, R128, R80, R81 ;  /* 0x0000005080517223 */ /* 0x000fe20000010051 */
[----:B------:R-:W-:Y:S01]  /*1a00*/  FFMA.FTZ R71, R58, R125, R71 ;  /* 0x0000007d3a477223 */ /* 0x000fe20000010047 */
[----:B------:R-:W-:Y:S01]  /*1a10*/  FMUL.FTZ R80, R56, R127 ;  /* 0x0000007f38507220 */ /* 0x000fe20000410000 */
[----:B------:R-:W-:Y:S02]  /*1a20*/  FMUL.FTZ R130, R64, R93 ;  /* 0x0000005d40827220 */ /* 0x000fe40000410000 */
[----:B------:R-:W-:-:S02]  /*1a30*/  FFMA.FTZ R70, R56, R127, R71 ;  /* 0x0000007f38467223 */ /* 0x000fc40000010047 */
        /* <DEDUP_REMOVED lines=10> */
[----:B------:R-:W-:Y:S01]  /*1ae0*/  FADD.FTZ R74, R74, R51 ;  /* 0x000000334a4a7221 */ /* 0x000fe20000010000 */
[----:B------:R-:W-:Y:S01]  /*1af0*/  FADD.FTZ R76, R76, R49 ;  /* 0x000000314c4c7221 */ /* 0x000fe20000010000 */
[----:B------:R-:W-:Y:S01]  /*1b00*/  IADD3 R131, P0, R68, 0x10, RZ ;  /* 0x0000001044837810 */ /* 0x000fe20007f1e0ff */
        /* <DEDUP_REMOVED lines=8> */
[----:B------:R-:W-:Y:S01]  /*1b90*/  IADD3.X R129, RZ, R129, RZ, P0, !PT ;  /* 0x00000081ff817210 */ /* 0x000fe200007fe4ff */
[----:B------:R-:W-:Y:S01]  /*1ba0*/  FADD.FTZ R80, R80, R47 ;  /* 0x0000002f50507221 */ /* 0x000fe20000010000 */
[----:B------:R-:W-:Y:S01]  /*1bb0*/  FFMA.FTZ R73, R46, R47, R73 ;  /* 0x0000002f2e497223 */ /* 0x000fe20000010049 */
[----:B------:R-:W-:Y:S01]  /*1bc0*/  FFMA.FTZ R75, R44, R45, R75 ;  /* 0x0000002d2c4b7223 */ /* 0x000fe2000001004b */
[----:B------:R-:W-:Y:S01]  /*1bd0*/  FFMA.FTZ R77, R42, R43, R77 ;  /* 0x0000002b2a4d7223 */ /* 0x000fe2000001004d */
[----:B------:R-:W-:Y:S01]  /*1be0*/  FFMA.FTZ R79, R40, R41, R79 ;  /* 0x00000029284f7223 */ /* 0x000fe2000001004f */
[----:B------:R-:W-:Y:S01]  /*1bf0*/  ISETP.GE.U32.AND P0, PT, R131, UR10, PT ;  /* 0x0000000a83007c0c */ /* 0x000fe2000bf06070 */
        /* <DEDUP_REMOVED lines=8> */
[----:B------:R-:W-:Y:S01]  /*1c80*/  ISETP.GE.AND.EX P0, PT, R129, UR6, PT, P0 ;  /* 0x0000000681007c0c */ /* 0x000fe2000bf06300 */
        /* <DEDUP_REMOVED lines=16> */
[----:B------:R-:W-:Y:S01]  /*1d90*/  FADD.FTZ R72, R72, R117 ;  /* 0x0000007548487221 */ /* 0x000fe20000010000 */
[----:B------:R-:W-:Y:S01]  /*1da0*/  FADD.FTZ R74, R74, R115 ;  /* 0x000000734a4a7221 */ /* 0x000fe20000010000 */
[----:B0-----:R-:W-:Y:S01]  /*1db0*/  FFMA.FTZ R71, R110, R103, R73 ;  /* 0x000000676e477223 */ /* 0x001fe20000010049 */
        /* <DEDUP_REMOVED lines=9> */
[----:B------:R-:W-:Y:S01]  /*1e50*/  BAR.SYNC.DEFER_BLOCKING 0x0 ;  /* 0x0000000000007b1d */ /* 0x000fe20000010000 */
[----:B------:R-:W-:-:S02]  /*1e60*/  ISETP.GT.U32.AND P1, PT, R28, 0xf, PT ;  /* 0x0000000f1c00780c */ /* 0x000fc40003f24070 */
[----:B------:R-:W-:Y:S01]  /*1e70*/  CS2R R88, SRZ ;  /* 0x0000000000587805 */ /* 0x000fe2000001ff00 */
[----:B------:R-:W-:Y:S01]  /*1e80*/  FADD.FTZ R73, R80, R119 ;  /* 0x0000007750497221 */ /* 0x000fe20000010000 */
[----:B------:R-:W-:Y:S01]  /*1e90*/  FFMA.FTZ R72, R126, R119, R71 ;  /* 0x000000777e487223 */ /* 0x000fe20000010047 */
[----:B------:R-:W-:Y:S01]  /*1ea0*/  FFMA.FTZ R74, R124, R123, R81 ;  /* 0x0000007b7c4a7223 */ /* 0x000fe20000010051 */
[----:B------:R-:W-:Y:S01]  /*1eb0*/  FFMA.FTZ R76, R128, R125, R83 ;  /* 0x0000007d804c7223 */ /* 0x000fe20000010053 */
[----:B------:R-:W-:Y:S01]  /*1ec0*/  FFMA.FTZ R78, R130, R127, R85 ;  /* 0x0000007f824e7223 */ /* 0x000fe20000010055 */
[----:B------:R-:W-:Y:S06]  /*1ed0*/  @!P0 BRA `(.L_x_2063) ;  /* 0x0000000000ac8947 */ /* 0x000fec0003800000 */
[----:B------:R-:W0:Y:S01]  /*1ee0*/  S2UR UR7, SR_CgaCtaId ;  /* 0x00000000000779c3 */ /* 0x000e220000008800 */
[----:B------:R-:W-:Y:S01]  /*1ef0*/  UMOV UR5, 0x400 ;  /* 0x0000040000057882 */ /* 0x000fe20000000000 */
[----:B------:R-:W-:-:S05]  /*1f00*/  IMAD.SHL.U32 R70, R28, 0x2, RZ ;  /* 0x000000021c467824 */ /* 0x000fca00078e00ff */
[----:B------:R-:W-:-:S04]  /*1f10*/  LOP3.LUT R71, R70, 0x18, RZ, 0xc0, !PT ;  /* 0x0000001846477812 */ /* 0x000fc800078ec0ff */
[C---:B------:R-:W-:Y:S02]  /*1f20*/  LOP3.LUT R81, R71.reuse, 0x8, RZ, 0x3c, !PT ;  /* 0x0000000847517812 */ /* 0x040fe400078e3cff */
        /* <DEDUP_REMOVED lines=9> */
[----:B------:R-:W-:Y:S01]  /*1fc0*/  IADD3 R91, R70, R85, RZ ;  /* 0x00000055465b7210 */ /* 0x000fe20007ffe0ff */
[----:B------:R-:W-:Y:S01]  /*1fd0*/  IMAD R85, R20, 0x8, R86 ;  /* 0x0000000814557824 */ /* 0x000fe200078e0256 */
[-C--:B------:R-:W-:Y:S01]  /*1fe0*/  LEA R70, R23, R86.reuse, 0x3 ;  /* 0x0000005617467211 */ /* 0x080fe200078e18ff */
[----:B------:R-:W-:Y:S01]  /*1ff0*/  STS.64 [R84], R74 ;  /* 0x0000004a54007388 */ /* 0x000fe20000000a00 */
[----:B------:R-:W-:-:S02]  /*2000*/  LEA R80, R22, R86, 0x3 ;  /* 0x0000005616507211 */ /* 0x000fc400078e18ff */
[----:B------:R-:W-:Y:S01]  /*2010*/  LEA R83, R21, R86, 0x3 ;  /* 0x0000005615537211 */ /* 0x000fe200078e18ff */
[----:B------:R0:W-:Y:S01]  /*2020*/  STS.64 [R90], R76 ;  /* 0x0000004c5a007388 */ /* 0x0001e20000000a00 */
[----:B------:R-:W1:Y:S03]  /*2030*/  LDC.64 R86, c[0x0][0x260] ;  /* 0x00009800ff567b82 */ /* 0x000e660000000a00 */
[----:B------:R-:W-:Y:S05]  /*2040*/  STS.64 [R91], R78 ;  /* 0x0000004e5b007388 */ /* 0x000fea0000000a00 */
[----:B------:R-:W-:Y:S01]  /*2050*/  BAR.SYNC.DEFER_BLOCKING 0x0 ;  /* 0x0000000000007b1d */ /* 0x000fe20000010000 */
[----:B0-----:R-:W-:-:S04]  /*2060*/  LOP3.LUT R90, R30, 0x7ffffff8, RZ, 0xc0, !PT ;  /* 0x7ffffff81e5a7812 */ /* 0x001fc800078ec0ff */
[----:B------:R-:W-:-:S05]  /*2070*/  LOP3.LUT R93, R90, 0x7, R29, 0xf8, !PT ;  /* 0x000000075a5d7812 */ /* 0x000fca00078ef81d */
[----:B------:R-:W-:-:S05]  /*2080*/  IMAD R93, R93, 0xa00, R28 ;  /* 0x00000a005d5d7824 */ /* 0x000fca00078e021c */
[----:B------:R-:W-:-:S04]  /*2090*/  IADD3 R93, R98, R93, RZ ;  /* 0x0000005d625d7210 */ /* 0x000fc80007ffe0ff */
[----:B------:R-:W-:Y:S01]  /*20a0*/  SHF.L.U32 R93, R93, 0x1, RZ ;  /* 0x000000015d5d7819 */ /* 0x000fe200000006ff */
[----:B------:R-:W0:Y:S04]  /*20b0*/  LDS.64 R70, [R70] ;  /* 0x0000000046467984 */ /* 0x000e280000000a00 */
[----:B-1----:R-:W-:Y:S01]  /*20c0*/  IMAD.WIDE.U32 R86, R93, 0x4, R86 ;  /* 0x000000045d567825 */ /* 0x002fe200078e0056 */
[----:B------:R-:W1:Y:S04]  /*20d0*/  LDS.64 R80, [R80+0xa00] ;  /* 0x000a000050507984 */ /* 0x000e680000000a00 */
[----:B------:R-:W2:Y:S04]  /*20e0*/  LDS.64 R82, [R83+0x1400] ;  /* 0x0014000053527984 */ /* 0x000ea80000000a00 */
[----:B------:R-:W3:Y:S01]  /*20f0*/  LDS.64 R84, [R85+0x1e00] ;  /* 0x001e000055547984 */ /* 0x000ee20000000a00 */
[----:B0-----:R-:W-:Y:S01]  /*2100*/  FADD.FTZ R90, RZ, R71 ;  /* 0x00000047ff5a7221 */ /* 0x001fe20000010000 */
[----:B------:R-:W-:-:S03]  /*2110*/  FADD.FTZ R71, RZ, R70 ;  /* 0x00000046ff477221 */ /* 0x000fc60000010000 */
[----:B-1----:R-:W-:Y:S01]  /*2120*/  FADD.FTZ R90, R90, R81 ;  /* 0x000000515a5a7221 */ /* 0x002fe20000010000 */
[----:B------:R-:W-:-:S03]  /*2130*/  FADD.FTZ R71, R71, R80 ;  /* 0x0000005047477221 */ /* 0x000fc60000010000 */
[----:B--2---:R-:W-:Y:S01]  /*2140*/  FADD.FTZ R90, R90, R83 ;  /* 0x000000535a5a7221 */ /* 0x004fe20000010000 */
[----:B------:R-:W-:-:S03]  /*2150*/  FADD.FTZ R71, R71, R82 ;  /* 0x0000005247477221 */ /* 0x000fc60000010000 */
[----:B---3--:R-:W-:Y:S01]  /*2160*/  FADD.FTZ R85, R90, R85 ;  /* 0x000000555a557221 */ /* 0x008fe20000010000 */
[----:B------:R-:W-:-:S05]  /*2170*/  FADD.FTZ R84, R71, R84 ;  /* 0x0000005447547221 */ /* 0x000fca0000010000 */
[----:B------:R0:W-:Y:S02]  /*2180*/  STG.E.64 desc[UR8][R86.64+0x2000], R84 ;  /* 0x0020005456007986 */ /* 0x0001e4000c101b08 */
.L_x_2063:
        /* <DEDUP_REMOVED lines=9> */
[C---:B------:R-:W-:Y:S02]  /*2220*/  IADD3 R80, R98.reuse, 0x8, RZ ;  /* 0x0000000862507810 */ /* 0x040fe40007ffe0ff */
[C---:B------:R-:W-:Y:S02]  /*2230*/  IADD3 R70, R98.reuse, 0x4, RZ ;  /* 0x0000000462467810 */ /* 0x040fe40007ffe0ff */
[----:B------:R-:W-:Y:S02]  /*2240*/  SHF.R.S32.HI R81, RZ, 0x1f, R80 ;  /* 0x0000001fff517819 */ /* 0x000fe40000011450 */
[----:B------:R-:W-:Y:S02]  /*2250*/  SHF.R.S32.HI R71, RZ, 0x1f, R70 ;  /* 0x0000001fff477819 */ /* 0x000fe40000011446 */
[----:B------:R-:W-:Y:S02]  /*2260*/  IADD3 R82, R98, 0xc, RZ ;  /* 0x0000000c62527810 */ /* 0x000fe40007ffe0ff */
[----:B------:R-:W-:-:S02]  /*2270*/  LEA.HI R80, R81, R80, RZ, 0x2 ;  /* 0x0000005051507211 */ /* 0x000fc400078f10ff */
[C---:B------:R-:W-:Y:S02]  /*2280*/  IADD3 R81, R98.reuse, 0x10, RZ ;  /* 0x0000001062517810 */ /* 0x040fe40007ffe0ff */
[----:B------:R-:W-:Y:S02]  /*2290*/  LEA.HI R70, R71, R70, RZ, 0x2 ;  /* 0x0000004647467211 */ /* 0x000fe400078f10ff */
[----:B------:R-:W-:Y:S02]  /*22a0*/  SHF.R.S32.HI R71, RZ, 0x1f, R82 ;  /* 0x0000001fff477819 */ /* 0x000fe40000011452 */
[----:B0-----:R-:W-:Y:S02]  /*22b0*/  SHF.R.S32.HI R84, RZ, 0x1f, R81 ;  /* 0x0000001fff547819 */ /* 0x001fe40000011451 */
[----:B------:R-:W-:Y:S02]  /*22c0*/  IADD3 R94, R98, 0x1c, RZ ;  /* 0x0000001c625e7810 */ /* 0x000fe40007ffe0ff */
[----:B------:R-:W-:-:S02]  /*22d0*/  LEA.HI R82, R71, R82, RZ, 0x2 ;  /* 0x0000005247527211 */ /* 0x000fc400078f10ff */
        /* <DEDUP_REMOVED lines=8> */
[----:B------:R-:W-:Y:S02]  /*2360*/  SHF.R.S32.HI R86, RZ, 0x1f, R83 ;  /* 0x0000001fff567819 */ /* 0x000fe40000011453 */
[----:B------:R-:W-:Y:S01]  /*2370*/  LEA.HI R92, R81, R92, RZ, 0x2 ;  /* 0x0000005c515c7211 */ /* 0x000fe200078f10ff */
[----:B------:R-:W-:Y:S01]  /*2380*/  IMAD R71, R71, 0x28, R26 ;  /* 0x0000002847477824 */ /* 0x000fe200078e021a */
[----:B------:R-:W-:Y:S02]  /*2390*/  IADD3 R85, R98, 0x18, RZ ;  /* 0x0000001862557810 */ /* 0x000fe40007ffe0ff */
[----:B------:R-:W-:-:S02]  /*23a0*/  SHF.R.S32.HI R81, RZ, 0x2, R70 ;  /* 0x00000002ff517819 */ /* 0x000fc40000011446 */
[----:B------:R-:W-:Y:S02]  /*23b0*/  LEA.HI R86, R86, R83, RZ, 0x2 ;  /* 0x0000005356567211 */ /* 0x000fe400078f10ff */
[----:B------:R-:W-:Y:S01]  /*23c0*/  SHF.R.S32.HI R88, RZ, 0x1f, R85 ;  /* 0x0000001fff587819 */ /* 0x000fe20000011455 */
[----:B------:R-:W-:Y:S01]  /*23d0*/  IMAD R81, R81, 0x28, R26 ;  /* 0x0000002851517824 */ /* 0x000fe200078e021a */
[----:B------:R-:W-:Y:S02]  /*23e0*/  SHF.R.S32.HI R83, RZ, 0x2, R80 ;  /* 0x00000002ff537819 */ /* 0x000fe40000011450 */
[----:B------:R-:W-:Y:S02]  /*23f0*/  IADD3 R71, R71, R132, RZ ;  /* 0x0000008447477210 */ /* 0x000fe40007ffe0ff */
[----:B------:R-:W-:Y:S01]  /*2400*/  LEA.HI R90, R88, R85, RZ, 0x2 ;  /* 0x00000055585a7211 */ /* 0x000fe200078f10ff */
[----:B------:R-:W-:Y:S01]  /*2410*/  IMAD R83, R83, 0x28, R26 ;  /* 0x0000002853537824 */ /* 0x000fe200078e021a */
[----:B------:R-:W-:Y:S01]  /*2420*/  SHF.R.S32.HI R85, RZ, 0x2, R82 ;  /* 0x00000002ff557819 */ /* 0x000fe20000011452 */
[----:B------:R-:W-:Y:S01]  /*2430*/  IMAD.IADD R82, R132, 0x1, R81 ;  /* 0x0000000184527824 */ /* 0x000fe200078e0251 */
[----:B------:R-:W-:Y:S01]  /*2440*/  SHF.R.S32.HI R87, RZ, 0x2, R84 ;  /* 0x00000002ff577819 */ /* 0x000fe20000011454 */
[----:B------:R0:W1:Y:S01]  /*2450*/  LDS.64 R80, [R71] ;  /* 0x0000000047507984 */ /* 0x0000620000000a00 */
[----:B------:R-:W-:Y:S01]  /*2460*/  IADD3 R93, R98, 0x20, RZ ;  /* 0x00000020625d7810 */ /* 0x000fe20007ffe0ff */
[--C-:B------:R-:W-:Y:S01]  /*2470*/  IMAD R85, R85, 0x28, R26.reuse ;  /* 0x0000002855557824 */ /* 0x100fe200078e021a */
[----:B------:R-:W-:Y:S01]  /*2480*/  IADD3 R84, R132, R83, RZ ;  /* 0x0000005384547210 */ /* 0x000fe20007ffe0ff */
[----:B------:R-:W-:Y:S01]  /*2490*/  IMAD R87, R87, 0x28, R26 ;  /* 0x0000002857577824 */ /* 0x000fe200078e021a */
[----:B------:R-:W2:Y:S01]  /*24a0*/  LDS.64 R82, [R82] ;  /* 0x0000000052527984 */ /* 0x000ea20000000a00 */
[----:B------:R-:W-:-:S02]  /*24b0*/  SHF.R.S32.HI R89, RZ, 0x2, R86 ;  /* 0x00000002ff597819 */ /* 0x000fc40000011456 */
[----:B------:R-:W-:Y:S02]  /*24c0*/  SHF.R.S32.HI R88, RZ, 0x1f, R93 ;  /* 0x0000001fff587819 */ /* 0x000fe4000001145d */
[----:B------:R-:W-:Y:S01]  /*24d0*/  IADD3 R86, R132, R85, RZ ;  /* 0x0000005584567210 */ /* 0x000fe20007ffe0ff */
[----:B------:R-:W-:Y:S01]  /*24e0*/  IMAD R89, R89, 0x28, R26 ;  /* 0x0000002859597824 */ /* 0x000fe200078e021a */
[----:B------:R-:W3:Y:S01]  /*24f0*/  LDS.64 R84, [R84] ;  /* 0x0000000054547984 */ /* 0x000ee20000000a00 */
[----:B------:R-:W-:Y:S02]  /*2500*/  LEA.HI R93, R88, R93, RZ, 0x2 ;  /* 0x0000005d585d7211 */ /* 0x000fe400078f10ff */
[----:B------:R-:W-:Y:S02]  /*2510*/  IADD3 R88, R132, R87, RZ ;  /* 0x0000005784587210 */ /* 0x000fe40007ffe0ff */
[----:B------:R-:W-:Y:S01]  /*2520*/  IADD3 R99, R98, 0x28, RZ ;  /* 0x0000002862637810 */ /* 0x000fe20007ffe0ff */
[----:B------:R-:W4:Y:S01]  /*2530*/  LDS.64 R86, [R86] ;  /* 0x0000000056567984 */ /* 0x000f220000000a00 */
[----:B0-----:R-:W-:-:S02]  /*2540*/  SHF.R.S32.HI R71, RZ, 0x2, R90 ;  /* 0x00000002ff477819 */ /* 0x001fc4000001145a */
[----:B------:R-:W-:Y:S02]  /*2550*/  IADD3 R90, R132, R89, RZ ;  /* 0x00000059845a7210 */ /* 0x000fe40007ffe0ff */
[----:B------:R-:W-:Y:S01]  /*2560*/  SHF.R.S32.HI R70, RZ, 0x1f, R99 ;  /* 0x0000001fff467819 */ /* 0x000fe20000011463 */
[----:B------:R-:W0:Y:S01]  /*2570*/  LDS.64 R88, [R88] ;  /* 0x0000000058587984 */ /* 0x000e220000000a00 */
[----:B------:R-:W-:Y:S01]  /*2580*/  IADD3 R137, R98, 0x2c, RZ ;  /* 0x0000002c62897810 */ /* 0x000fe20007ffe0ff */
[----:B------:R-:W-:Y:S01]  /*2590*/  IMAD R71, R71, 0x28, R26 ;  /* 0x0000002847477824 */ /* 0x000fe200078e021a */
[----:B------:R-:W-:Y:S01]  /*25a0*/  LEA.HI R99, R70, R99, RZ, 0x2 ;  /* 0x0000006346637211 */ /* 0x000fe200078f10ff */
[----:B------:R-:W5:Y:S01]  /*25b0*/  LDS.64 R90, [R90] ;  /* 0x000000005a5a7984 */ /* 0x000f620000000a00 */
[----:B------:R-:W-:Y:S01]  /*25c0*/  SHF.R.S32.HI R70, RZ, 0x1f, R137 ;  /* 0x0000001fff467819 */ /* 0x000fe20000011489 */
[----:B------:R-:W-:Y:S01]  /*25d0*/  IMAD.IADD R71, R132, 0x1, R71 ;  /* 0x0000000184477824 */ /* 0x000fe200078e0247 */
[----:B------:R-:W-:-:S02]  /*25e0*/  IADD3 R133, R98, 0x34, RZ ;  /* 0x0000003462857810 */ /* 0x000fc40007ffe0ff */
[----:B------:R-:W-:Y:S02]  /*25f0*/  LEA.HI R137, R70, R137, RZ, 0x2 ;  /* 0x0000008946897211 */ /* 0x000fe400078f10ff */
[----:B------:R-:W-:Y:S01]  /*2600*/  SHF.R.S32.HI R96, RZ, 0x1f, R133 ;  /* 0x0000001fff607819 */ /* 0x000fe20000011485 */
[----:B------:R-:W5:Y:S01]  /*2610*/  LDS.64 R70, [R71] ;  /* 0x0000000047467984 */ /* 0x000f620000000a00 */
[C---:B------:R-:W-:Y:S02]  /*2620*/  IADD3 R97, R98.reuse, 0x3c, RZ ;  /* 0x0000003c62617810 */ /* 0x040fe40007ffe0ff */
[C---:B------:R-:W-:Y:S02]  /*2630*/  IADD3 R136, R98.reuse, 0x30, RZ ;  /* 0x0000003062887810 */ /* 0x040fe40007ffe0ff */
[----:B------:R-:W-:Y:S02]  /*2640*/  IADD3 R135, R98, 0x40, RZ ;  /* 0x0000004062877810 */ /* 0x000fe40007ffe0ff */
[----:B------:R-:W-:-:S02]  /*2650*/  LEA.HI R133, R96, R133, RZ, 0x2 ;  /* 0x0000008560857211 */ /* 0x000fc400078f10ff */
[----:B------:R-:W-:Y:S02]  /*2660*/  SHF.R.S32.HI R96, RZ, 0x1f, R97 ;  /* 0x0000001fff607819 */ /* 0x000fe40000011461 */
[----:B------:R-:W-:Y:S02]  /*2670*/  SHF.R.S32.HI R95, RZ, 0x1f, R136 ;  /* 0x0000001fff5f7819 */ /* 0x000fe40000011488 */
[----:B------:R-:W-:Y:S02]  /*2680*/  SHF.R.S32.HI R138, RZ, 0x1f, R135 ;  /* 0x0000001fff8a7819 */ /* 0x000fe40000011487 */
[C---:B------:R-:W-:Y:S02]  /*2690*/  IADD3 R134, R98.reuse, 0x38, RZ ;  /* 0x0000003862867810 */ /* 0x040fe40007ffe0ff */
[----:B------:R-:W-:Y:S02]  /*26a0*/  IADD3 R139, R98, 0x44, RZ ;  /* 0x00000044628b7810 */ /* 0x000fe40007ffe0ff */
[----:B------:R-:W-:-:S02]  /*26b0*/  LEA.HI R97, R96, R97, RZ, 0x2 ;  /* 0x0000006160617211 */ /* 0x000fc400078f10ff */
[----:B------:R-:W-:Y:S02]  /*26c0*/  LEA.HI R136, R95, R136, RZ, 0x2 ;  /* 0x000000885f887211 */ /* 0x000fe400078f10ff */
[----:B------:R-:W-:Y:S01]  /*26d0*/  LEA.HI R96, R138, R135, RZ, 0x2 ;  /* 0x000000878a607211 */ /* 0x000fe200078f10ff */
[----:B-1----:R-:W-:Y:S01]  /*26e0*/  FADD.FTZ R135, RZ, R80 ;  /* 0x00000050ff877221 */ /* 0x002fe20000010000 */
[----:B------:R-:W-:Y:S01]  /*26f0*/  SHF.R.S32.HI R95, RZ, 0x1f, R134 ;  /* 0x0000001fff5f7819 */ /* 0x000fe20000011486 */
[----:B------:R-:W-:Y:S01]  /*2700*/  FADD.FTZ R80, RZ, R81 ;  /* 0x00000051ff507221 */ /* 0x000fe20000010000 */
[----:B------:R-:W-:Y:S01]  /*2710*/  SHF.R.S32.HI R140, RZ, 0x1f, R139 ;  /* 0x0000001fff8c7819 */ /* 0x000fe2000001148b */
[----:B--2---:R-:W-:Y:S01]  /*2720*/  FADD.FTZ R135, R135, R82 ;  /* 0x0000005287877221 */ /* 0x004fe20000010000 */
[----:B------:R-:W-:Y:S01]  /*2730*/  IADD3 R138, R98, 0x48, RZ ;  /* 0x00000048628a7810 */ /* 0x000fe20007ffe0ff */
[----:B------:R-:W-:Y:S01]  /*2740*/  FADD.FTZ R80, R80, R83 ;  /* 0x0000005350507221 */ /* 0x000fe20000010000 */
[----:B------:R-:W-:Y:S01]  /*2750*/  LEA.HI R134, R95, R134, RZ, 0x2 ;  /* 0x000000865f867211 */ /* 0x000fe200078f10ff */
[----:B---3--:R-:W-:Y:S01]  /*2760*/  FADD.FTZ R81, R135, R84 ;  /* 0x0000005487517221 */ /* 0x008fe20000010000 */
[----:B------:R-:W-:Y:S01]  /*2770*/  LEA.HI R95, R140, R139, RZ, 0x2 ;  /* 0x0000008b8c5f7211 */ /* 0x000fe200078f10ff */
[----:B------:R-:W-:Y:S01]  /*2780*/  FADD.FTZ R80, R80, R85 ;  /* 0x0000005550507221 */ /* 0x000fe20000010000 */
[----:B------:R-:W-:Y:S01]  /*2790*/  SHF.R.S32.HI R139, RZ, 0x1f, R138 ;  /* 0x0000001fff8b7819 */ /* 0x000fe2000001148a */
[----:B----4-:R-:W-:Y:S01]  /*27a0*/  FADD.FTZ R81, R81, R86 ;  /* 0x0000005651517221 */ /* 0x010fe20000010000 */
[----:B------:R-:W-:Y:S01]  /*27b0*/  SHF.R.S32.HI R83, RZ, 0x2, R94 ;  /* 0x00000002ff537819 */ /* 0x000fe2000001145e */
[----:B------:R-:W-:Y:S01]  /*27c0*/  FADD.FTZ R80, R80, R87 ;  /* 0x0000005750507221 */ /* 0x000fe20000010000 */
[----:B------:R-:W-:Y:S01]  /*27d0*/  IADD3 R98, R98, 0x4c, RZ ;  /* 0x0000004c62627810 */ /* 0x000fe20007ffe0ff */
[----:B0-----:R-:W-:Y:S01]  /*27e0*/  FADD.FTZ R81, R81, R88 ;  /* 0x0000005851517221 */ /* 0x001fe20000010000 */
[----:B------:R-:W-:Y:S01]  /*27f0*/  LEA.HI R135, R139, R138, RZ, 0x2 ;  /* 0x0000008a8b877211 */ /* 0x000fe200078f10ff */
[----:B------:R-:W-:Y:S01]  /*2800*/  IMAD R83, R83, 0x28, R26 ;  /* 0x0000002853537824 */ /* 0x000fe200078e021a */
[----:B------:R-:W-:Y:S01]  /*2810*/  SHF.R.S32.HI R139, RZ, 0x1f, R98 ;  /* 0x0000001fff8b7819 */ /* 0x000fe20000011462 */
[----:B------:R-:W-:Y:S01]  /*2820*/  FADD.FTZ R80, R80, R89 ;  /* 0x0000005950507221 */ /* 0x000fe20000010000 */
[----:B------:R-:W-:Y:S01]  /*2830*/  SHF.R.S32.HI R93, RZ, 0x2, R93 ;  /* 0x00000002ff5d7819 */ /* 0x000fe2000001145d */
[----:B-----5:R-:W-:Y:S01]  /*2840*/  FADD.FTZ R81, R81, R90 ;  /* 0x0000005a51517221 */ /* 0x020fe20000010000 */
[----:B------:R-:W-:Y:S01]  /*2850*/  LEA.HI R94, R139, R98, RZ, 0x2 ;  /* 0x000000628b5e7211 */ /* 0x000fe200078f10ff */
[----:B------:R-:W-:Y:S01]  /*2860*/  FADD.FTZ R138, R80, R91 ;  /* 0x0000005b508a7221 */ /* 0x000fe20000010000 */
[C---:B------:R-:W-:Y:S01]  /*2870*/  IADD3 R98, R132.reuse, R83, RZ ;  /* 0x0000005384627210 */ /* 0x040fe20007ffe0ff */
[----:B------:R-:W-:Y:S01]  /*2880*/  IMAD R93, R93, 0x28, R26 ;  /* 0x000000285d5d7824 */ /* 0x000fe200078e021a */
[----:B------:R-:W-:Y:S01]  /*2890*/  SHF.R.S32.HI R85, RZ, 0x2, R92 ;  /* 0x00000002ff557819 */ /* 0x000fe2000001145c */
[----:B------:R-:W-:Y:S01]  /*28a0*/  FADD.FTZ R139, R81, R70 ;  /* 0x00000046518b7221 */ /* 0x000fe20000010000 */
[----:B------:R-:W-:Y:S01]  /*28b0*/  SHF.R.S32.HI R83, RZ, 0x2, R99 ;  /* 0x00000002ff537819 */ /* 0x000fe20000011463 */
[C---:B------:R-:W-:Y:S01]  /*28c0*/  IMAD.IADD R80, R132.reuse, 0x1, R93 ;  /* 0x0000000184507824 */ /* 0x040fe200078e025d */
[----:B------:R-:W0:Y:S01]  /*28d0*/  LDS.64 R98, [R98] ;  /* 0x0000000062627984 */ /* 0x000e220000000a00 */
[--C-:B------:R-:W-:Y:S01]  /*28e0*/  IMAD R85, R85, 0x28, R26.reuse ;  /* 0x0000002855557824 */ /* 0x100fe200078e021a */
[----:B------:R-:W-:Y:S01]  /*28f0*/  SHF.R.S32.HI R137, RZ, 0x2, R137 ;  /* 0x00000002ff897819 */ /* 0x000fe20000011489 */
[--C-:B------:R-:W-:Y:S01]  /*2900*/  IMAD R83, R83, 0x28, R26.reuse ;  /* 0x0000002853537824 */ /* 0x100fe200078e021a */
[----:B------:R-:W-:Y:S01]  /*2910*/  SHF.R.S32.HI R133, RZ, 0x2, R133 ;  /* 0x00000002ff857819 */ /* 0x000fe20000011485 */
[----:B------:R-:W1:Y:S01]  /*2920*/  LDS.64 R80, [R80] ;  /* 0x0000000050507984 */ /* 0x000e620000000a00 */
[C---:B------:R-:W-:Y:S01]  /*2930*/  IADD3 R82, R132.reuse, R85, RZ ;  /* 0x0000005584527210 */ /* 0x040fe20007ffe0ff */
[----:B------:R-:W-:Y:S01]  /*2940*/  IMAD R137, R137, 0x28, R26 ;  /* 0x0000002889897824 */ /* 0x000fe200078e021a */
[----:B------:R-:W-:Y:S01]  /*2950*/  SHF.R.S32.HI R85, RZ, 0x2, R136 ;  /* 0x00000002ff557819 */ /* 0x000fe20000011488 */
[--C-:B------:R-:W-:Y:S01]  /*2960*/  IMAD R133, R133, 0x28, R26.reuse ;  /* 0x0000002885857824 */ /* 0x100fe200078e021a */
[----:B------:R-:W-:Y:S01]  /*2970*/  IADD3 R84, R132, R83, RZ ;  /* 0x0000005384547210 */ /* 0x000fe20007ffe0ff */
[----:B------:R-:W-:Y:S01]  /*2980*/  FADD.FTZ R138, R138, R71 ;  /* 0x000000478a8a7221 */ /* 0x000fe20000010000 */
[----:B------:R-:W2:Y:S01]  /*2990*/  LDS.64 R82, [R82] ;  /* 0x0000000052527984 */ /* 0x000ea20000000a00 */
[----:B------:R-:W-:Y:S01]  /*29a0*/  IMAD R87, R85, 0x28, R26 ;  /* 0x0000002855577824 */ /* 0x000fe200078e021a */
[----:B------:R-:W-:-:S02]  /*29b0*/  IADD3 R86, R132, R137, RZ ;  /* 0x0000008984567210 */ /* 0x000fc40007ffe0ff */
[----:B------:R-:W-:Y:S01]  /*29c0*/  SHF.R.S32.HI R89, RZ, 0x2, R134 ;  /* 0x00000002ff597819 */ /* 0x000fe20000011486 */
[----:B------:R-:W3:Y:S01]  /*29d0*/  LDS.64 R84, [R84] ;  /* 0x0000000054547984 */ /* 0x000ee20000000a00 */
[C---:B------:R-:W-:Y:S02]  /*29e0*/  IADD3 R88, R132.reuse, R87, RZ ;  /* 0x0000005784587210 */ /* 0x040fe40007ffe0ff */
[----:B------:R-:W-:Y:S01]  /*29f0*/  SHF.R.S32.HI R97, RZ, 0x2, R97 ;  /* 0x00000002ff617819 */ /* 0x000fe20000011461 */
[----:B------:R-:W4:Y:S01]  /*2a00*/  LDS.64 R86, [R86] ;  /* 0x0000000056567984 */ /* 0x000f220000000a00 */
[----:B------:R-:W-:Y:S01]  /*2a10*/  IMAD R91, R89, 0x28, R26 ;  /* 0x00000028595b7824 */ /* 0x000fe200078e021a */
[C---:B------:R-:W-:Y:S02]  /*2a20*/  IADD3 R90, R132.reuse, R133, RZ ;  /* 0x00000085845a7210 */ /* 0x040fe40007ffe0ff */
[----:B------:R-:W5:Y:S01]  /*2a30*/  LDS.64 R88, [R88] ;  /* 0x0000000058587984 */ /* 0x000f620000000a00 */
[----:B------:R-:W-:Y:S01]  /*2a40*/  SHF.R.S32.HI R93, RZ, 0x2, R96 ;  /* 0x00000002ff5d7819 */ /* 0x000fe20000011460 */
[----:B------:R-:W-:Y:S01]  /*2a50*/  IMAD R97, R97, 0x28, R26 ;  /* 0x0000002861617824 */ /* 0x000fe200078e021a */
[----:B------:R-:W-:-:S02]  /*2a60*/  IADD3 R92, R132, R91, RZ ;  /* 0x0000005b845c7210 */ /* 0x000fc40007ffe0ff */
[----:B------:R-:W-:Y:S01]  /*2a70*/  SHF.R.S32.HI R137, RZ, 0x2, R95 ;  /* 0x00000002ff897819 */ /* 0x000fe2000001145f */
[----:B------:R-:W5:Y:S01]  /*2a80*/  LDS.64 R90, [R90] ;  /* 0x000000005a5a7984 */ /* 0x000f620000000a00 */
[--C-:B------:R-:W-:Y:S01]  /*2a90*/  IMAD R133, R93, 0x28, R26.reuse ;  /* 0x000000285d857824 */ /* 0x100fe200078e021a */
[C---:B------:R-:W-:Y:S02]  /*2aa0*/  IADD3 R95, R132.reuse, R97, RZ ;  /* 0x00000061845f7210 */ /* 0x040fe40007ffe0ff */
[----:B------:R-:W-:Y:S01]  /*2ab0*/  SHF.R.S32.HI R135, RZ, 0x2, R135 ;  /* 0x00000002ff877819 */ /* 0x000fe20000011487 */
[----:B------:R-:W5:Y:S01]  /*2ac0*/  LDS.64 R92, [R92] ;  /* 0x000000005c5c7984 */ /* 0x000f620000000a00 */
[----:B------:R-:W-:Y:S01]  /*2ad0*/  IMAD R137, R137, 0x28, R26 ;  /* 0x0000002889897824 */ /* 0x000fe200078e021a */
[----:B------:R-:W-:Y:S01]  /*2ae0*/  SHF.R.S32.HI R141, RZ, 0x2, R94 ;  /* 0x00000002ff8d7819 */ /* 0x000fe2000001145e */
[C---:B------:R-:W-:Y:S01]  /*2af0*/  IMAD.IADD R96, R132.reuse, 0x1, R133 ;  /* 0x0000000184607824 */ /* 0x040fe200078e0285 */
[----:B------:R-:W5:Y:S01]  /*2b00*/  LDS.64 R94, [R95] ;  /* 0x000000005f5e7984 */ /* 0x000f620000000a00 */
[----:B------:R-:W-:Y:S01]  /*2b10*/  IMAD R135, R135, 0x28, R26 ;  /* 0x0000002887877824 */ /* 0x000fe200078e021a */
[C---:B------:R-:W-:Y:S01]  /*2b20*/  IADD3 R70, R132.reuse, R137, RZ ;  /* 0x0000008984467210 */ /* 0x040fe20007ffe0ff */
[----:B0-----:R-:W-:Y:S01]  /*2b30*/  FADD.FTZ R139, R139, R98 ;  /* 0x000000628b8b7221 */ /* 0x001fe20000010000 */
[----:B------:R-:W-:Y:S01]  /*2b40*/  IMAD R141, R141, 0x28, R26 ;  /* 0x000000288d8d7824 */ /* 0x000fe200078e021a */
[----:B------:R-:W0:Y:S01]  /*2b50*/  LDS.64 R96, [R96] ;  /* 0x0000000060607984 */ /* 0x000e220000000a00 */
[----:B------:R-:W-:Y:S01]  /*2b60*/  IADD3 R98, R132, R135, RZ ;  /* 0x0000008784627210 */ /* 0x000fe20007ffe0ff */
[----:B------:R-:W-:Y:S01]  /*2b70*/  FADD.FTZ R138, R138, R99 ;  /* 0x000000638a8a7221 */ /* 0x000fe20000010000 */
[----:B-1----:R-:W-:Y:S01]  /*2b80*/  FADD.FTZ R139, R139, R80 ;  /* 0x000000508b8b7221 */ /* 0x002fe20000010000 */
[----:B------:R-:W1:Y:S01]  /*2b90*/  LDS.64 R70, [R70] ;  /* 0x0000000046467984 */ /* 0x000e620000000a00 */
[----:B------:R-:W-:Y:S01]  /*2ba0*/  IADD3 R141, R132, R141, RZ ;  /* 0x0000008d848d7210 */ /* 0x000fe20007ffe0ff */
[----:B------:R-:W-:Y:S01]  /*2bb0*/  FADD.FTZ R138, R138, R81 ;  /* 0x000000518a8a7221 */ /* 0x000fe20000010000 */
[----:B--2---:R-:W-:Y:S01]  /*2bc0*/  FADD.FTZ R139, R139, R82 ;  /* 0x000000528b8b7221 */ /* 0x004fe20000010000 */
[----:B------:R-:W2:Y:S02]  /*2bd0*/  LDS.64 R98, [R98] ;  /* 0x0000000062627984 */ /* 0x000ea40000000a00 */
[----:B------:R-:W-:-:S02]  /*2be0*/  FADD.FTZ R138, R138, R83 ;  /* 0x000000538a8a7221 */ /* 0x000fc40000010000 */
[----:B------:R-:W2:Y:S01]  /*2bf0*/  LDS.64 R80, [R141] ;  /* 0x000000008d507984 */ /* 0x000ea20000000a00 */
        /* <DEDUP_REMOVED lines=20> */
.L_x_2065:
[----:B------:R-:W-:Y:S05]  /*2d40*/  BSYNC B0 ;  /* 0x0000000000007941 */ /* 0x000fea0003800000 */
.L_x_2064:
[----:B------:R-:W1:Y:S01]  /*2d50*/  SHFL.BFLY PT, R71, R88, 0x2, 0x1f ;  /* 0x0c401f0058477f89 */ /* 0x000e6200000e0000 */
[----:B------:R-:W-:Y:S01]  /*2d60*/  LOP3.LUT P2, RZ, R28, 0xfffffff3, RZ, 0xc0, !PT ;  /* 0xfffffff31cff7812 */ /* 0x000fe2000784c0ff */
[----:B------:R-:W-:Y:S01]  /*2d70*/  BSSY B0, `(.L_x_2066) ;  /* 0x0000015000007945 */ /* 0x000fe20003800000 */
[----:B------:R-:W-:Y:S01]  /*2d80*/  ISETP.GE.U32.AND P1, PT, R131, UR10, PT ;  /* 0x0000000a83007c0c */ /* 0x000fe2000bf26070 */
[----:B------:R-:W2:Y:S03]  /*2d90*/  SHFL.BFLY PT, R70, R89, 0x2, 0x1f ;  /* 0x0c401f0059467f89 */ /* 0x000ea600000e0000 */
[----:B------:R-:W-:Y:S01]  /*2da0*/  ISETP.GE.AND.EX P1, PT, R129, UR6, PT, P1 ;  /* 0x0000000681007c0c */ /* 0x000fe2000bf26310 */
[----:B-1----:R-:W-:Y:S01]  /*2db0*/  FADD.FTZ R80, R71, R88 ;  /* 0x0000005847507221 */ /* 0x002fe20000010000 */
[----:B--2---:R-:W-:-:S04]  /*2dc0*/  FADD.FTZ R81, R70, R89 ;  /* 0x0000005946517221 */ /* 0x004fc80000010000 */
[----:B------:R-:W1:Y:S04]  /*2dd0*/  SHFL.BFLY PT, R71, R80, 0x1, 0x1f ;  /* 0x0c201f0050477f89 */ /* 0x000e6800000e0000 */
[----:B------:R-:W2:Y:S01]  /*2de0*/  SHFL.BFLY PT, R82, R81, 0x1, 0x1f ;  /* 0x0c201f0051527f89 */ /* 0x000ea200000e0000 */
[----:B-1----:R-:W-:Y:S01]  /*2df0*/  FADD.FTZ R70, R80, R71 ;  /* 0x0000004750467221 */ /* 0x002fe20000010000 */
[----:B--2---:R-:W-:Y:S01]  /*2e00*/  FADD.FTZ R71, R81, R82 ;  /* 0x0000005251477221 */ /* 0x004fe20000010000 */
[----:B------:R-:W-:Y:S06]  /*2e10*/  @P2 BRA `(.L_x_2067) ;  /* 0x0000000000282947 */ /* 0x000fec0003800000 */
[----:B------:R-:W1:Y:S01]  /*2e20*/  LDC R83, c[0x0][0x10] ;  /* 0x00000400ff537b82 */ /* 0x000e620000000800 */
[----:B------:R-:W-:-:S04]  /*2e30*/  SHF.R.U32.HI R82, RZ, 0x2, R28 ;  /* 0x00000002ff527819 */ /* 0x000fc8000001161c */
[----:B0-----:R-:W-:-:S03]  /*2e40*/  SHF.L.U32 R84, R82, 0x3, RZ ;  /* 0x0000000352547819 */ /* 0x001fc600000006ff */
[----:B------:R-:W0:Y:S01]  /*2e50*/  LDC.64 R80, c[0x0][0x260] ;  /* 0x00009800ff507b82 */ /* 0x000e220000000a00 */
[----:B-1----:R-:W-:Y:S01]  /*2e60*/  IMAD R82, R83, UR4, R30 ;  /* 0x0000000453527c24 */ /* 0x002fe2000f8e021e */
[----:B------:R-:W-:-:S04]  /*2e70*/  LOP3.LUT R83, R84, 0xfffffff8, R29, 0xe2, !PT ;  /* 0xfffffff854537812 */ /* 0x000fc800078ee21d */
[----:B------:R-:W-:-:S04]  /*2e80*/  LEA R82, R82, R83, 0x5 ;  /* 0x0000005352527211 */ /* 0x000fc800078e28ff */
[----:B------:R-:W-:-:S05]  /*2e90*/  SHF.L.U32 R83, R82, 0x1, RZ ;  /* 0x0000000152537819 */ /* 0x000fca00000006ff */
[----:B0-----:R-:W-:-:S05]  /*2ea0*/  IMAD.WIDE.U32 R80, R83, 0x4, R80 ;  /* 0x0000000453507825 */ /* 0x001fca00078e0050 */
[----:B------:R1:W-:Y:S02]  /*2eb0*/  STG.E.64 desc[UR8][R80.64], R70 ;  /* 0x0000004650007986 */ /* 0x0003e4000c101b08 */
.L_x_2067:
[----:B------:R-:W-:Y:S05]  /*2ec0*/  BSYNC B0 ;  /* 0x0000000000007941 */ /* 0x000fea0003800000 */
.L_x_2066:
[----:B------:R-:W-:Y:S05]  /*2ed0*/  @P1 BRA `(.L_x_2068) ;  /* 0x0000000000541947 */ /* 0x000fea0003800000 */
[----:B------:R-:W-:Y:S01]  /*2ee0*/  BAR.SYNC.DEFER_BLOCKING 0x0 ;  /* 0x0000000000007b1d */ /* 0x000fe20000010000 */
[----:B------:R-:W-:-:S13]  /*2ef0*/  ISETP.NE.AND P1, PT, R28, RZ, PT ;  /* 0x000000ff1c00720c */ /* 0x000fda0003f25270 */
[----:B------:R-:W-:Y:S05]  /*2f00*/  @P1 BRA `(.L_x_2069) ;  /* 0x00000000003c1947 */ /* 0x000fea0003800000 */
[----:B-1----:R-:W1:Y:S01]  /*2f10*/  LDC.64 R70, c[0x0][0x268] ;  /* 0x00009a00ff467b82 */ /* 0x002e620000000a00 */
[----:B------:R-:W-:Y:S02]  /*2f20*/  ISETP.NE.AND P1, PT, R29, RZ, PT ;  /* 0x000000ff1d00720c */ /* 0x000fe40003f25270 */
[----:B------:R-:W-:-:S04]  /*2f30*/  MOV R81, 0x7ffffff9 ;  /* 0x7ffffff900517802 */ /* 0x000fc80000000f00 */
[----:B------:R-:W-:Y:S01]  /*2f40*/  SEL R81, R81, 0x1, !P1 ;  /* 0x0000000151517807 */ /* 0x000fe20004800000 */
[----:B-1----:R-:W-:Y:S01]  /*2f50*/  IMAD.WIDE.U32 R70, R30, 0x4, R70 ;  /* 0x000000041e467825 */ /* 0x002fe200078e0046 */
[----:B------:R-:W-:Y:S06]  /*2f60*/  MEMBAR.ALL.GPU ;  /* 0x0000000000007992 */ /* 0x000fec000000a000 */
[----:B------:R-:W-:-:S00]  /*2f70*/  ERRBAR ;  /* 0x00000000000079ab */ /* 0x000fc00000000000 */
[----:B------:R-:W-:Y:S06]  /*2f80*/  CGAERRBAR ;  /* 0x00000000000075ab */ /* 0x000fec0000000000 */
[----:B------:R1:W5:Y:S02]  /*2f90*/  ATOM.E.ADD.STRONG.GPU PT, R81, desc[UR8][R70.64], R81 ;  /* 0x000000514651798a */ /* 0x00036400081ee1c8 */
.L_x_2070:
[----:B------:R-:W2:Y:S04]  /*2fa0*/  LD.E.STRONG.GPU R80, desc[UR8][R70.64] ;  /* 0x0000000846507980 */ /* 0x000ea8000c10f900 */
[----:B--2---:R-:W-:Y:S01]  /*2fb0*/  CCTL.IVALL ;  /* 0x00000000ff00798f */ /* 0x004fe20002000000 */
[----:B------:R-:W-:Y:S05]  /*2fc0*/  YIELD ;  /* 0x0000000000007946 */ /* 0x000fea0003800000 */
[----:B-----5:R-:W-:-:S04]  /*2fd0*/  LOP3.LUT R80, R80, R81, RZ, 0x3c, !PT ;  /* 0x0000005150507212 */ /* 0x020fc800078e3cff */
[----:B------:R-:W-:-:S13]  /*2fe0*/  ISETP.GT.AND P1, PT, R80, -0x1, PT ;  /* 0xffffffff5000780c */ /* 0x000fda0003f24270 */
[----:B------:R-:W-:Y:S05]  /*2ff0*/  @P1 BRA `(.L_x_2070) ;  /* 0xfffffffc00e81947 */ /* 0x000fea000383ffff */
.L_x_2069:
[----:B------:R-:W-:Y:S05]  /*3000*/  WARPSYNC.ALL ;  /* 0x0000000000007948 */ /* 0x000fea0003800000 */
[----:B------:R-:W-:Y:S06]  /*3010*/  BAR.SYNC.DEFER_BLOCKING 0x0 ;  /* 0x0000000000007b1d */ /* 0x000fec0000010000 */
[----:B------:R-:W-:Y:S05]  /*3020*/  BRA `(.L_x_2071) ;  /* 0x0000000000607947 */ /* 0x000fea0003800000 */
.L_x_2068:
[----:B------:R-:W-:Y:S01]  /*3030*/  BAR.SYNC.DEFER_BLOCKING 0x0 ;  /* 0x0000000000007b1d */ /* 0x000fe20000010000 */
[----:B------:R-:W-:-:S13]  /*3040*/  ISETP.NE.AND P1, PT, R28, RZ, PT ;  /* 0x000000ff1c00720c */ /* 0x000fda0003f25270 */
[----:B------:R-:W-:Y:S05]  /*3050*/  @P1 BRA `(.L_x_2072) ;  /* 0x00000000004c1947 */ /* 0x000fea0003800000 */
[----:B-1----:R-:W1:Y:S01]  /*3060*/  LDC.64 R70, c[0x0][0x268] ;  /* 0x00009a00ff467b82 */ /* 0x002e620000000a00 */
[----:B------:R-:W-:Y:S02]  /*3070*/  SHF.R.U32.HI R80, RZ, 0x3, R30 ;  /* 0x00000003ff507819 */ /* 0x000fe4000001161e */
[----:B------:R-:W-:-:S03]  /*3080*/  LOP3.LUT R81, R30, 0x7, RZ, 0xc0, !PT ;  /* 0x000000071e517812 */ /* 0x000fc600078ec0ff */
[----:B------:R-:W-:Y:S01]  /*3090*/  IMAD.MOV R80, RZ, RZ, -R80 ;  /* 0x000000ffff507224 */ /* 0x000fe200078e0a50 */
[----:B------:R-:W-:-:S04]  /*30a0*/  LOP3.LUT R81, R81, 0x10, RZ, 0xfc, !PT ;  /* 0x0000001051517812 */ /* 0x000fc800078efcff */
[----:B------:R-:W-:Y:S02]  /*30b0*/  ISETP.NE.AND P1, PT, R29, R80, PT ;  /* 0x000000501d00720c */ /* 0x000fe40003f25270 */
[----:B------:R-:W-:Y:S01]  /*30c0*/  MOV R80, 0x7ffffff1 ;  /* 0x7ffffff100507802 */ /* 0x000fe20000000f00 */
[----:B-1----:R-:W-:-:S03]  /*30d0*/  IMAD.WIDE.U32 R70, R81, 0x4, R70 ;  /* 0x0000000451467825 */ /* 0x002fc600078e0046 */
[----:B------:R-:W-:Y:S01]  /*30e0*/  SEL R81, R80, 0x1, !P1 ;  /* 0x0000000150517807 */ /* 0x000fe20004800000 */
[----:B------:R-:W-:Y:S06]  /*30f0*/  MEMBAR.ALL.GPU ;  /* 0x0000000000007992 */ /* 0x000fec000000a000 */
[----:B------:R-:W-:-:S00]  /*3100*/  ERRBAR ;  /* 0x00000000000079ab */ /* 0x000fc00000000000 */
[----:B------:R-:W-:Y:S06]  /*3110*/  CGAERRBAR ;  /* 0x00000000000075ab */ /* 0x000fec0000000000 */
[----:B------:R1:W5:Y:S02]  /*3120*/  ATOM.E.ADD.STRONG.GPU PT, R81, desc[UR8][R70.64], R81 ;  /* 0x000000514651798a */ /* 0x00036400081ee1c8 */
.L_x_2073:
[----:B------:R-:W2:Y:S04]  /*3130*/  LD.E.STRONG.GPU R80, desc[UR8][R70.64] ;  /* 0x0000000846507980 */ /* 0x000ea8000c10f900 */
[----:B--2---:R-:W-:Y:S01]  /*3140*/  CCTL.IVALL ;  /* 0x00000000ff00798f */ /* 0x004fe20002000000 */
[----:B------:R-:W-:Y:S05]  /*3150*/  YIELD ;  /* 0x0000000000007946 */ /* 0x000fea0003800000 */
[----:B-----5:R-:W-:-:S04]  /*3160*/  LOP3.LUT R80, R80, R81, RZ, 0x3c, !PT ;  /* 0x0000005150507212 */ /* 0x020fc800078e3cff */
[----:B------:R-:W-:-:S13]  /*3170*/  ISETP.GT.AND P1, PT, R80, -0x1, PT ;  /* 0xffffffff5000780c */ /* 0x000fda0003f24270 */
[----:B------:R-:W-:Y:S05]  /*3180*/  @P1 BRA `(.L_x_2073) ;  /* 0xfffffffc00e81947 */ /* 0x000fea000383ffff */
.L_x_2072:
[----:B------:R-:W-:Y:S05]  /*3190*/  WARPSYNC.ALL ;  /* 0x0000000000007948 */ /* 0x000fea0003800000 */
[----:B------:R-:W-:Y:S06]  /*31a0*/  BAR.SYNC.DEFER_BLOCKING 0x0 ;  /* 0x0000000000007b1d */ /* 0x000fec0000010000 */
.L_x_2071:
[----:B------:R-:W-:Y:S01]  /*31b0*/  ISETP.GT.U32.AND P1, PT, R28, 0x1f, PT ;  /* 0x0000001f1c00780c */ /* 0x000fe20003f24070 */
[----:B------:R-:W2:Y:S01]  /*31c0*/  S2UR UR7, SR_CgaCtaId ;  /* 0x00000000000779c3 */ /* 0x000ea20000008800 */
[----:B------:R-:W-:Y:S01]  /*31d0*/  UMOV UR5, 0x400 ;  /* 0x0000040000057882 */ /* 0x000fe20000000000 */
[----:B------:R-:W-:Y:S01]  /*31e0*/  SHF.L.U32 R68, R68, 0x2, RZ ;  /* 0x0000000244447819 */ /* 0x000fe200000006ff */
[----:B------:R-:W-:-:S09]  /*31f0*/  ULDC.64 UR12, c[0x0][0x210] ;  /* 0x00008400000c7ab9 */ /* 0x000fd20000000a00 */
[----:B-1----:R-:W1:Y:S01]  /*3200*/  @!P1 LDC R81, c[0x0][0x10] ;  /* 0x00000400ff519b82 */ /* 0x002e620000000800 */
[----:B------:R-:W-:-:S07]  /*3210*/  @!P1 LOP3.LUT R83, R28, 0x7, RZ, 0xc0, !PT ;  /* 0x000000071c539812 */ /* 0x000fce00078ec0ff */
[----:B------:R-:W3:Y:S01]  /*3220*/  @!P1 LDC.64 R70, c[0x0][0x260] ;  /* 0x00009800ff469b82 */ /* 0x000ee20000000a00 */
[----:B-1----:R-:W-:Y:S01]  /*3230*/  @!P1 IMAD R80, R81, UR4, R30 ;  /* 0x0000000451509c24 */ /* 0x002fe2000f8e021e */
[----:B------:R-:W-:-:S04]  /*3240*/  @!P1 LOP3.LUT R81, R28, 0x7ffffff8, RZ, 0xc0, !PT ;  /* 0x7ffffff81c519812 */ /* 0x000fc800078ec0ff */
[----:B------:R-:W-:-:S04]  /*3250*/  @!P1 LEA R80, R80, R81, 0x5 ;  /* 0x0000005150509211 */ /* 0x000fc800078e28ff */
[----:B------:R-:W-:-:S04]  /*3260*/  @!P1 IADD3 R80, R80, R83, RZ ;  /* 0x0000005350509210 */ /* 0x000fc80007ffe0ff */
[----:B------:R-:W-:-:S05]  /*3270*/  @!P1 SHF.L.U32 R81, R80, 0x1, RZ ;  /* 0x0000000150519819 */ /* 0x000fca00000006ff */
[----:B---3--:R-:W-:-:S06]  /*3280*/  @!P1 IMAD.WIDE.U32 R70, R81, 0x4, R70 ;  /* 0x0000000451469825 */ /* 0x008fcc00078e0046 */
[----:B------:R-:W3:Y:S01]  /*3290*/  @!P1 LDG.E.64 R70, desc[UR8][R70.64] ;  /* 0x0000000846469981 */ /* 0x000ee2000c1e1b00 */
[----:B------:R-:W-:Y:S01]  /*32a0*/  CS2R R80, SRZ ;  /* 0x0000000000507805 */ /* 0x000fe2000001ff00 */
[----:B------:R-:W-:Y:S02]  /*32b0*/  UIADD3 UR5, UR5, 0x3480, URZ ;  /* 0x0000348005057890 */ /* 0x000fe4000fffe03f */
[----:B------:R-:W-:Y:S02]  /*32c0*/  ULOP3.LUT UR4, UR4, 0x1, URZ, 0x3c, !UPT ;  /* 0x0000000104047892 */ /* 0x000fe4000f8e3c3f */
[----:B--2---:R-:W-:Y:S01]  /*32d0*/  ULEA UR5, UR7, UR5, 0x18 ;  /* 0x0000000507057291 */ /* 0x004fe2000f8ec03f */
[----:B---3--:R-:W-:Y:S01]  /*32e0*/  @!P1 FADD.FTZ R81, RZ, R70 ;  /* 0x00000046ff519221 */ /* 0x008fe20000010000 */
[----:B------:R-:W-:Y:S01]  /*32f0*/  @!P1 FADD.FTZ R80, RZ, R71 ;  /* 0x00000047ff509221 */ /* 0x000fe20000010000 */
[----:B------:R-:W-:-:S03]  /*3300*/  LOP3.LUT P1, RZ, R28, 0xffffffe7, RZ, 0xc0, !PT ;  /* 0xffffffe71cff7812 */ /* 0x000fc6000782c0ff */
[----:B------:R-:W1:Y:S04]  /*3310*/  SHFL.BFLY PT, R82, R81, 0x4, 0x1f ;  /* 0x0c801f0051527f89 */ /* 0x000e6800000e0000 */
[----:B------:R-:W2:Y:S01]  /*3320*/  SHFL.BFLY PT, R83, R80, 0x4, 0x1f ;  /* 0x0c801f0050537f89 */ /* 0x000ea200000e0000 */
[----:B-1----:R-:W-:Y:S01]  /*3330*/  FADD.FTZ R82, R82, R81 ;  /* 0x0000005152527221 */ /* 0x002fe20000010000 */
[----:B------:R-:W-:Y:S01]  /*3340*/  LOP3.LUT R81, R68, 0x1c, RZ, 0xc0, !PT ;  /* 0x0000001c44517812 */ /* 0x000fe200078ec0ff */
[----:B--2---:R-:W-:-:S03]  /*3350*/  FADD.FTZ R83, R83, R80 ;  /* 0x0000005053537221 */ /* 0x004fc60000010000 */
[----:B0-----:R-:W0:Y:S01]  /*3360*/  SHFL.BFLY PT, R85, R82, 0x2, 0x1f ;  /* 0x0c401f0052557f89 */ /* 0x001e2200000e0000 */
[----:B------:R-:W-:Y:S02]  /*3370*/  IADD3 R68, -R81, R66, RZ ;  /* 0x0000004251447210 */ /* 0x000fe40007ffe1ff */
[----:B------:R-:W-:Y:S01]  /*3380*/  @!P1 LOP3.LUT R66, R28, 0xfffffff8, RZ, 0xc0, !PT ;  /* 0xfffffff81c429812 */ /* 0x000fe200078ec0ff */
[----:B------:R-:W1:Y:S01]  /*3390*/  SHFL.BFLY PT, R84, R83, 0x2, 0x1f ;  /* 0x0c401f0053547f89 */ /* 0x000e6200000e0000 */
[----:B------:R-:W-:Y:S01]  /*33a0*/  LEA R68, R68, UR5, 0x3 ;  /* 0x0000000544447c11 */ /* 0x000fe2000f8e18ff */
[----:B0-----:R-:W-:Y:S01]  /*33b0*/  FADD.FTZ R85, R82, R85 ;  /* 0x0000005552557221 */ /* 0x001fe20000010000 */
[----:B-1----:R-:W-:-:S04]  /*33c0*/  FADD.FTZ R84, R83, R84 ;  /* 0x0000005453547221 */ /* 0x002fc80000010000 */
[----:B------:R-:W0:Y:S04]  /*33d0*/  SHFL.BFLY PT, R70, R85, 0x1, 0x1f ;  /* 0x0c201f0055467f89 */ /* 0x000e2800000e0000 */
[----:B------:R-:W1:Y:S01]  /*33e0*/  SHFL.BFLY PT, R71, R84, 0x1, 0x1f ;  /* 0x0c201f0054477f89 */ /* 0x000e6200000e0000 */
[----:B0-----:R-:W-:Y:S01]  /*33f0*/  FADD.FTZ R70, R85, R70 ;  /* 0x0000004655467221 */ /* 0x001fe20000010000 */
[----:B-1----:R-:W-:-:S03]  /*3400*/  FADD.FTZ R71, R84, R71 ;  /* 0x0000004754477221 */ /* 0x002fc60000010000 */
[----:B------:R-:W-:Y:S01]  /*3410*/  @!P1 FMUL.FTZ R70, R70, 4.8828125727595761418e-05 ;  /* 0x384ccccd46469820 */ /* 0x000fe20000410000 */
[----:B------:R-:W-:-:S05]  /*3420*/  @!P1 FMUL.FTZ R71, R71, 4.8828125727595761418e-05 ;  /* 0x384ccccd47479820 */ /* 0x000fca0000410000 */
[----:B------:R-:W-:Y:S01]  /*3430*/  @!P1 STS.64 [R66+UR5], R70 ;  /* 0x0000004642009988 */ /* 0x000fe20008000a05 */
[----:B------:R-:W-:Y:S06]  /*3440*/  BAR.SYNC.DEFER_BLOCKING 0x0 ;  /* 0x0000000000007b1d */ /* 0x000fec0000010000 */
[----:B------:R0:W1:Y:S02]  /*3450*/  LDS.64 R80, [R68] ;  /* 0x0000000044507984 */ /* 0x0000640000000a00 */
[----:B0-----:R-:W-:Y:S01]  /*3460*/  MOV R68, R131 ;  /* 0x0000008300447202 */ /* 0x001fe20000000f00 */
[--C-:B-1----:R-:W-:Y:S01]  /*3470*/  FFMA.FTZ R82, R5, R62, -R80.reuse ;  /* 0x0000003e05527223 */ /* 0x102fe20000010850 */
        /* <DEDUP_REMOVED lines=28> */
[-C--:B------:R-:W-:Y:S01]  /*3640*/  FFMA.FTZ R57, R57, -R81.reuse, R58 ;  /* 0x8000005139397223 */ /* 0x080fe2000001003a */
[-C--:B------:R-:W-:Y:S01]  /*3650*/  FFMA.FTZ R55, R54, -R81.reuse, R55 ;  /* 0x8000005136377223 */ /* 0x080fe20000010037 */
[----:B------:R-:W-:Y:S01]  /*3660*/  FFMA.FTZ R53, R52, -R81, R53 ;  /* 0x8000005134357223 */ /* 0x000fe20000010035 */
[--C-:B------:R-:W-:Y:S01]  /*3670*/  FFMA.FTZ R49, R56, R49, -R80.reuse ;  /* 0x0000003138317223 */ /* 0x100fe20000010850 */
[-C--:B------:R-:W-:Y:S01]  /*3680*/  FFMA.FTZ R37, R36, -R81.reuse, R37 ;  /* 0x8000005124257223 */ /* 0x080fe20000010025 */
[-C--:B------:R-:W-:Y:S01]  /*3690*/  FFMA.FTZ R35, R34, -R81.reuse, R35 ;  /* 0x8000005122237223 */ /* 0x080fe20000010023 */
[----:B------:R-:W-:Y:S01]  /*36a0*/  FFMA.FTZ R5, R32, -R81, R33 ;  /* 0x8000005120057223 */ /* 0x000fe20000010021 */
[C---:B------:R-:W-:Y:S01]  /*36b0*/  FMUL.FTZ R3, R64.reuse, R3 ;  /* 0x0000000340037220 */ /* 0x040fe20000410000 */
[C---:B------:R-:W-:Y:S01]  /*36c0*/  FMUL.FTZ R34, R64.reuse, R65 ;  /* 0x0000004140227220 */ /* 0x040fe20000410000 */
[C---:B------:R-:W-:Y:S01]  /*36d0*/  FMUL.FTZ R61, R64.reuse, R61 ;  /* 0x0000003d403d7220 */ /* 0x040fe20000410000 */
[----:B------:R-:W-:Y:S01]  /*36e0*/  FMUL.FTZ R36, R64, R57 ;  /* 0x0000003940247220 */ /* 0x000fe20000410000 */
[----:B------:R-:W-:Y:S01]  /*36f0*/  IADD3 R32, P1, R18, UR12, RZ ;  /* 0x0000000c12207c10 */ /* 0x000fe2000ff3e0ff */
[C---:B------:R-:W-:Y:S01]  /*3700*/  FMUL.FTZ R55, R64.reuse, R55 ;  /* 0x0000003740377220 */ /* 0x040fe20000410000 */
[----:B------:R-:W-:Y:S01]  /*3710*/  FMUL.FTZ R18, R64, R53 ;  /* 0x0000003540127220 */ /* 0x000fe20000410000 */
[-C--:B------:R-:W-:Y:S01]  /*3720*/  FFMA.FTZ R51, R50, -R81.reuse, R51 ;  /* 0x8000005132337223 */ /* 0x080fe20000010033 */
[----:B------:R-:W-:Y:S01]  /*3730*/  FFMA.FTZ R49, R48, -R81, R49 ;  /* 0x8000005130317223 */ /* 0x000fe20000010031 */
[----:B------:R-:W-:Y:S01]  /*3740*/  FFMA.FTZ R41, R56, R41, -R80 ;  /* 0x0000002938297223 */ /* 0x000fe20000010850 */
[----:B------:R-:W-:Y:S01]  /*3750*/  IADD3.X R33, R17, UR13, RZ, P1, !PT ;  /* 0x0000000d11217c10 */ /* 0x000fe20008ffe4ff */
[----:B------:R-:W-:Y:S01]  /*3760*/  FMUL.FTZ R51, R64, R51 ;  /* 0x0000003340337220 */ /* 0x000fe20000410000 */
[----:B------:R-:W-:Y:S01]  /*3770*/  F2FP.F16.F32.PACK_AB R3, R34, R3 ;  /* 0x000000032203723e */ /* 0x000fe200000000ff */
[----:B------:R-:W-:Y:S01]  /*3780*/  FMUL.FTZ R34, R64, R49 ;  /* 0x0000003140227220 */ /* 0x000fe20000410000 */
[----:B------:R-:W-:Y:S01]  /*3790*/  F2FP.F16.F32.PACK_AB R61, R36, R61 ;  /* 0x0000003d243d723e */ /* 0x000fe200000000ff */
[-C--:B------:R-:W-:Y:S01]  /*37a0*/  FFMA.FTZ R43, R42, -R81.reuse, R43 ;  /* 0x800000512a2b7223 */ /* 0x080fe2000001002b */
[----:B------:R-:W-:Y:S01]  /*37b0*/  IADD3 R16, P1, R16, UR12, RZ ;  /* 0x0000000c10107c10 */ /* 0x000fe2000ff3e0ff */
[----:B------:R-:W-:Y:S01]  /*37c0*/  FFMA.FTZ R47, R46, -R81, R47 ;  /* 0x800000512e2f7223 */ /* 0x000fe2000001002f */
[----:B------:R-:W-:Y:S01]  /*37d0*/  F2FP.F16.F32.PACK_AB R55, R18, R55 ;  /* 0x000000371237723e */ /* 0x000fe200000000ff */
[-C--:B------:R-:W-:Y:S01]  /*37e0*/  FFMA.FTZ R45, R44, -R81.reuse, R45 ;  /* 0x800000512c2d7223 */ /* 0x080fe2000001002d */
[----:B------:R-:W-:Y:S01]  /*37f0*/  FFMA.FTZ R41, R40, -R81, R41 ;  /* 0x8000005128297223 */ /* 0x000fe20000010029 */
[----:B------:R-:W-:Y:S01]  /*3800*/  FMUL.FTZ R42, R64, R5 ;  /* 0x00000005402a7220 */ /* 0x000fe20000410000 */
[----:B------:R-:W-:Y:S01]  /*3810*/  FFMA.FTZ R39, R38, -R81, R39 ;  /* 0x8000005126277223 */ /* 0x000fe20000010027 */
[----:B------:R-:W-:Y:S01]  /*3820*/  PRMT R5, R3, 0x7632, R5 ;  /* 0x0000763203057816 */ /* 0x000fe20000000005 */
[C---:B------:R-:W-:Y:S01]  /*3830*/  FMUL.FTZ R47, R64.reuse, R47 ;  /* 0x0000002f402f7220 */ /* 0x040fe20000410000 */
[----:B------:R-:W-:Y:S01]  /*3840*/  PRMT R18, R61, 0x7632, R18 ;  /* 0x000076323d127816 */ /* 0x000fe20000000012 */
[C---:B------:R-:W-:Y:S01]  /*3850*/  FMUL.FTZ R36, R64.reuse, R45 ;  /* 0x0000002d40247220 */ /* 0x040fe20000410000 */
[----:B------:R-:W-:Y:S01]  /*3860*/  IADD3.X R17, R15, UR13, RZ, P1, !PT ;  /* 0x0000000d0f117c10 */ /* 0x000fe20008ffe4ff */
[C---:B------:R-:W-:Y:S01]  /*3870*/  FMUL.FTZ R43, R64.reuse, R43 ;  /* 0x0000002b402b7220 */ /* 0x040fe20000410000 */
[----:B------:R-:W-:Y:S01]  /*3880*/  PRMT R15, R55, 0x7632, R15 ;  /* 0x00007632370f7816 */ /* 0x000fe2000000000f */
[----:B------:R-:W-:Y:S01]  /*3890*/  FMUL.FTZ R38, R64, R41 ;  /* 0x0000002940267220 */ /* 0x000fe20000410000 */
[----:B------:R-:W-:Y:S01]  /*38a0*/  F2FP.F16.F32.PACK_AB R51, R34, R51 ;  /* 0x000000332233723e */ /* 0x000fe200000000ff */
[----:B------:R-:W-:Y:S01]  /*38b0*/  FMUL.FTZ R39, R64, R39 ;  /* 0x0000002740277220 */ /* 0x000fe20000410000 */
[----:B------:R-:W-:Y:S01]  /*38c0*/  IADD3 R14, P1, R14, UR12, RZ ;  /* 0x0000000c0e0e7c10 */ /* 0x000fe2000ff3e0ff */
[----:B------:R-:W-:Y:S01]  /*38d0*/  FMUL.FTZ R40, R64, R37 ;  /* 0x0000002540287220 */ /* 0x000fe20000410000 */
[----:B------:R0:W-:Y:S01]  /*38e0*/  STG.E.U16 desc[UR8][R32.64], R3 ;  /* 0x0000000320007986 */ /* 0x0001e2000c101508 */
[--C-:B------:R-:W-:Y:S01]  /*38f0*/  FFMA.FTZ R105, R56, R105, -R80.reuse ;  /* 0x0000006938697223 */ /* 0x100fe20000010850 */
[----:B------:R-:W-:Y:S01]  /*3900*/  FMUL.FTZ R35, R64, R35 ;  /* 0x0000002340237220 */ /* 0x000fe20000410000 */
[----:B------:R-:W-:Y:S01]  /*3910*/  F2FP.F16.F32.PACK_AB R47, R36, R47 ;  /* 0x0000002f242f723e */ /* 0x000fe200000000ff */
[----:B------:R1:W-:Y:S01]  /*3920*/  STG.E.U16 desc[UR8][R32.64+0x2], R5 ;  /* 0x0000020520007986 */ /* 0x0003e2000c101508 */
[----:B------:R-:W-:Y:S01]  /*3930*/  F2FP.F16.F32.PACK_AB R43, R38, R43 ;  /* 0x0000002b262b723e */ /* 0x000fe200000000ff */
[----:B------:R-:W-:Y:S01]  /*3940*/  FFMA.FTZ R31, R102, -R81, R31 ;  /* 0x80000051661f7223 */ /* 0x000fe2000001001f */
[----:B------:R-:W-:Y:S01]  /*3950*/  F2FP.F16.F32.PACK_AB R39, R40, R39 ;  /* 0x000000272827723e */ /* 0x000fe200000000ff */
[----:B------:R-:W-:Y:S01]  /*3960*/  STG.E.U16 desc[UR8][R32.64+0x4], R61 ;  /* 0x0000043d20007986 */ /* 0x000fe2000c101508 */
[-C--:B------:R-:W-:Y:S01]  /*3970*/  FFMA.FTZ R101, R100, -R81.reuse, R101 ;  /* 0x8000005164657223 */ /* 0x080fe20000010065 */
[-C--:B------:R-:W-:Y:S01]  /*3980*/  FFMA.FTZ R69, R106, -R81.reuse, R69 ;  /* 0x800000516a457223 */ /* 0x080fe20000010045 */
[-C--:B------:R-:W-:Y:S01]  /*3990*/  FFMA.FTZ R105, R104, -R81.reuse, R105 ;  /* 0x8000005168697223 */ /* 0x080fe20000010069 */
[----:B------:R-:W-:Y:S01]  /*39a0*/  STG.E.U16 desc[UR8][R32.64+0x6], R18 ;  /* 0x0000061220007986 */ /* 0x000fe2000c101508 */
[----:B0-----:R-:W-:Y:S01]  /*39b0*/  PRMT R3, R51, 0x7632, R3 ;  /* 0x0000763233037816 */ /* 0x001fe20000000003 */
[-C--:B------:R-:W-:Y:S01]  /*39c0*/  FFMA.FTZ R103, R110, -R81.reuse, R103 ;  /* 0x800000516e677223 */ /* 0x080fe20000010067 */
[----:B------:R-:W-:Y:S01]  /*39d0*/  FFMA.FTZ R109, R108, -R81, R109 ;  /* 0x800000516c6d7223 */ /* 0x000fe2000001006d */
[----:B------:R0:W-:Y:S01]  /*39e0*/  STG.E.U16 desc[UR8][R16.64+0x2], R15 ;  /* 0x0000020f10007986 */ /* 0x0001e2000c101508 */
[C-C-:B------:R-:W-:Y:S01]  /*39f0*/  FFMA.FTZ R113, R56.reuse, R113, -R80.reuse ;  /* 0x0000007138717223 */ /* 0x140fe20000010850 */
[----:B-1----:R-:W-:Y:S01]  /*3a00*/  PRMT R5, R47, 0x7632, R5 ;  /* 0x000076322f057816 */ /* 0x002fe20000000005 */
[--C-:B------:R-:W-:Y:S01]  /*3a10*/  FFMA.FTZ R121, R56, R121, -R80.reuse ;  /* 0x0000007938797223 */ /* 0x100fe20000010850 */
[----:B------:R-:W-:Y:S01]  /*3a20*/  STG.E.U16 desc[UR8][R16.64], R55 ;  /* 0x0000003710007986 */ /* 0x000fe2000c101508 */
[----:B------:R-:W-:Y:S01]  /*3a30*/  F2FP.F16.F32.PACK_AB R35, R42, R35 ;  /* 0x000000232a23723e */ /* 0x000fe200000000ff */
[C---:B------:R-:W-:Y:S01]  /*3a40*/  FMUL.FTZ R31, R64.reuse, R31 ;  /* 0x0000001f401f7220 */ /* 0x040fe20000410000 */
[C---:B------:R-:W-:Y:S01]  /*3a50*/  FMUL.FTZ R44, R64.reuse, R101 ;  /* 0x00000065402c7220 */ /* 0x040fe20000410000 */
[----:B------:R-:W-:Y:S01]  /*3a60*/  STG.E.U16 desc[UR8][R16.64+0x4], R51 ;  /* 0x0000043310007986 */ /* 0x000fe2000c101508 */
[C---:B------:R-:W-:Y:S01]  /*3a70*/  FMUL.FTZ R69, R64.reuse, R69 ;  /* 0x0000004540457220 */ /* 0x040fe20000410000 */
[C---:B------:R-:W-:Y:S01]  /*3a80*/  FMUL.FTZ R46, R64.reuse, R105 ;  /* 0x00000069402e7220 */ /* 0x040fe20000410000 */
[----:B------:R-:W-:Y:S01]  /*3a90*/  FMUL.FTZ R103, R64, R103 ;  /* 0x0000006740677220 */ /* 0x000fe20000410000 */
[----:B0-----:R-:W-:Y:S01]  /*3aa0*/  IADD3.X R15, R13, UR13, RZ, P1, !PT ;  /* 0x0000000d0d0f7c10 */ /* 0x001fe20008ffe4ff */
[----:B------:R0:W-:Y:S01]  /*3ab0*/  STG.E.U16 desc[UR8][R16.64+0x6], R3 ;  /* 0x0000060310007986 */ /* 0x0001e2000c101508 */
[----:B------:R-:W-:Y:S01]  /*3ac0*/  IADD3 R12, P1, R12, UR12, RZ ;  /* 0x0000000c0c0c7c10 */ /* 0x000fe2000ff3e0ff */
[----:B------:R-:W-:Y:S01]  /*3ad0*/  FMUL.FTZ R48, R64, R109 ;  /* 0x0000006d40307220 */ /* 0x000fe20000410000 */
[-C--:B------:R-:W-:Y:S01]  /*3ae0*/  FFMA.FTZ R107, R114, -R81.reuse, R107 ;  /* 0x80000051726b7223 */ /* 0x080fe2000001006b */
[-C--:B------:R-:W-:Y:S01]  /*3af0*/  FFMA.FTZ R113, R112, -R81.reuse, R113 ;  /* 0x8000005170717223 */ /* 0x080fe20000010071 */
[----:B------:R-:W-:Y:S01]  /*3b00*/  IADD3.X R13, R11, UR13, RZ, P1, !PT ;  /* 0x0000000d0b0d7c10 */ /* 0x000fe20008ffe4ff */
[-C--:B------:R-:W-:Y:S01]  /*3b10*/  FFMA.FTZ R115, R122, -R81.reuse, R115 ;  /* 0x800000517a737223 */ /* 0x080fe20000010073 */
[----:B------:R-:W-:Y:S01]  /*3b20*/  PRMT R11, R39, 0x7632, R11 ;  /* 0x00007632270b7816 */ /* 0x000fe2000000000b */
[----:B------:R-:W-:Y:S01]  /*3b30*/  FFMA.FTZ R121, R120, -R81, R121 ;  /* 0x8000005178797223 */ /* 0x000fe20000010079 */
[----:B------:R-:W-:Y:S01]  /*3b40*/  IADD3 R10, P1, R10, UR12, RZ ;  /* 0x0000000c0a0a7c10 */ /* 0x000fe2000ff3e0ff */
[----:B------:R-:W-:Y:S01]  /*3b50*/  STG.E.U16 desc[UR8][R14.64], R47 ;  /* 0x0000002f0e007986 */ /* 0x000fe2000c101508 */
[----:B------:R-:W-:Y:S01]  /*3b60*/  F2FP.F16.F32.PACK_AB R31, R44, R31 ;  /* 0x0000001f2c1f723e */ /* 0x000fe200000000ff */
[----:B------:R-:W-:Y:S01]  /*3b70*/  FFMA.FTZ R127, R56, R127, -R80 ;  /* 0x0000007f387f7223 */ /* 0x000fe20000010850 */
[----:B0-----:R-:W-:Y:S01]  /*3b80*/  PRMT R17, R43, 0x7632, R17 ;  /* 0x000076322b117816 */ /* 0x001fe20000000011 */
[----:B------:R0:W-:Y:S01]  /*3b90*/  STG.E.U16 desc[UR8][R14.64+0x2], R5 ;  /* 0x000002050e007986 */ /* 0x0001e2000c101508 */
[----:B------:R-:W-:Y:S01]  /*3ba0*/  PRMT R3, R35, 0x7632, R3 ;  /* 0x0000763223037816 */ /* 0x000fe20000000003 */
[----:B------:R-:W-:Y:S01]  /*3bb0*/  FMUL.FTZ R107, R64, R107 ;  /* 0x0000006b406b7220 */ /* 0x000fe20000410000 */
[----:B------:R-:W-:Y:S01]  /*3bc0*/  F2FP.F16.F32.PACK_AB R69, R46, R69 ;  /* 0x000000452e45723e */ /* 0x000fe200000000ff */
[----:B------:R-:W-:Y:S01]  /*3bd0*/  STG.E.U16 desc[UR8][R14.64+0x4], R43 ;  /* 0x0000042b0e007986 */ /* 0x000fe2000c101508 */
[----:B------:R-:W-:Y:S01]  /*3be0*/  FMUL.FTZ R50, R64, R113 ;  /* 0x0000007140327220 */ /* 0x000fe20000410000 */
[----:B------:R-:W-:Y:S01]  /*3bf0*/  F2FP.F16.F32.PACK_AB R103, R48, R103 ;  /* 0x000000673067723e */ /* 0x000fe200000000ff */
[C---:B------:R-:W-:Y:S01]  /*3c00*/  FMUL.FTZ R115, R64.reuse, R115 ;  /* 0x0000007340737220 */ /* 0x040fe20000410000 */
[----:B------:R-:W-:Y:S01]  /*3c10*/  STG.E.U16 desc[UR8][R14.64+0x6], R17 ;  /* 0x000006110e007986 */ /* 0x000fe2000c101508 */
[----:B------:R-:W-:Y:S01]  /*3c20*/  FMUL.FTZ R54, R64, R121 ;  /* 0x0000007940367220 */ /* 0x000fe20000410000 */
[-C--:B------:R-:W-:Y:S01]  /*3c30*/  FFMA.FTZ R111, R118, -R81.reuse, R111 ;  /* 0x80000051766f7223 */ /* 0x080fe2000001006f */
[-C--:B------:R-:W-:Y:S01]  /*3c40*/  FFMA.FTZ R117, R116, -R81.reuse, R117 ;  /* 0x8000005174757223 */ /* 0x080fe20000010075 */
[----:B------:R1:W-:Y:S01]  /*3c50*/  STG.E.U16 desc[UR8][R12.64+0x2], R11 ;  /* 0x0000020b0c007986 */ /* 0x0003e2000c101508 */
[-C--:B------:R-:W-:Y:S01]  /*3c60*/  FFMA.FTZ R119, R126, -R81.reuse, R119 ;  /* 0x800000517e777223 */ /* 0x080fe20000010077 */
[-C--:B------:R-:W-:Y:S01]  /*3c70*/  FFMA.FTZ R123, R124, -R81.reuse, R123 ;  /* 0x800000517c7b7223 */ /* 0x080fe2000001007b */
[-C--:B------:R-:W-:Y:S01]  /*3c80*/  FFMA.FTZ R125, R128, -R81.reuse, R125 ;  /* 0x80000051807d7223 */ /* 0x080fe2000001007d */
[----:B------:R-:W-:Y:S01]  /*3c90*/  STG.E.U16 desc[UR8][R12.64], R39 ;  /* 0x000000270c007986 */ /* 0x000fe2000c101508 */
[----:B0-----:R-:W-:Y:S01]  /*3ca0*/  PRMT R5, R31, 0x7632, R5 ;  /* 0x000076321f057816 */ /* 0x001fe20000000005 */
[----:B------:R-:W-:Y:S01]  /*3cb0*/  FFMA.FTZ R127, R130, -R81, R127 ;  /* 0x80000051827f7223 */ /* 0x000fe2000001007f */
[----:B------:R-:W-:Y:S01]  /*3cc0*/  F2FP.F16.F32.PACK_AB R107, R50, R107 ;  /* 0x0000006b326b723e */ /* 0x000fe200000000ff */
[----:B------:R-:W-:Y:S01]  /*3cd0*/  STG.E.U16 desc[UR8][R12.64+0x4], R35 ;  /* 0x000004230c007986 */ /* 0x000fe2000c101508 */
[----:B------:R-:W-:Y:S01]  /*3ce0*/  F2FP.F16.F32.PACK_AB R115, R54, R115 ;  /* 0x000000733673723e */ /* 0x000fe200000000ff */
[C---:B------:R-:W-:Y:S01]  /*3cf0*/  FMUL.FTZ R111, R64.reuse, R111 ;  /* 0x0000006f406f7220 */ /* 0x040fe20000410000 */
[----:B------:R-:W-:Y:S01]  /*3d00*/  FMUL.FTZ R52, R64, R117 ;  /* 0x0000007540347220 */ /* 0x000fe20000410000 */
[----:B-1----:R-:W-:Y:S01]  /*3d10*/  IADD3.X R11, R9, UR13, RZ, P1, !PT ;  /* 0x0000000d090b7c10 */ /* 0x002fe20008ffe4ff */
[----:B------:R0:W-:Y:S01]  /*3d20*/  STG.E.U16 desc[UR8][R12.64+0x6], R3 ;  /* 0x000006030c007986 */ /* 0x0001e2000c101508 */
[----:B------:R-:W-:Y:S01]  /*3d30*/  IADD3 R8, P1, R8, UR12, RZ ;  /* 0x0000000c08087c10 */ /* 0x000fe2000ff3e0ff */
[C---:B------:R-:W-:Y:S01]  /*3d40*/  FMUL.FTZ R119, R64.reuse, R119 ;  /* 0x0000007740777220 */ /* 0x040fe20000410000 */
[C---:B------:R-:W-:Y:S01]  /*3d50*/  FMUL.FTZ R56, R64.reuse, R123 ;  /* 0x0000007b40387220 */ /* 0x040fe20000410000 */
[C---:B------:R-:W-:Y:S01]  /*3d60*/  FMUL.FTZ R125, R64.reuse, R125 ;  /* 0x0000007d407d7220 */ /* 0x040fe20000410000 */
[----:B------:R-:W-:Y:S01]  /*3d70*/  IADD3.X R9, R7, UR13, RZ, P1, !PT ;  /* 0x0000000d07097c10 */ /* 0x000fe20008ffe4ff */
[----:B------:R-:W-:Y:S01]  /*3d80*/  FMUL.FTZ R64, R64, R127 ;  /* 0x0000007f40407220 */ /* 0x000fe20000410000 */
[----:B------:R-:W-:Y:S01]  /*3d90*/  IADD3 R6, P1, R6, UR12, RZ ;  /* 0x0000000c06067c10 */ /* 0x000fe2000ff3e0ff */
[----:B------:R-:W-:Y:S01]  /*3da0*/  STG.E.U16 desc[UR8][R10.64], R31 ;  /* 0x0000001f0a007986 */ /* 0x000fe2000c101508 */
[----:B------:R-:W-:-:S02]  /*3db0*/  F2FP.F16.F32.PACK_AB R111, R52, R111 ;  /* 0x0000006f346f723e */ /* 0x000fc400000000ff */
[----:B------:R-:W-:Y:S01]  /*3dc0*/  IADD3.X R7, R4, UR13, RZ, P1, !PT ;  /* 0x0000000d04077c10 */ /* 0x000fe20008ffe4ff */
[----:B------:R1:W-:Y:S01]  /*3dd0*/  STG.E.U16 desc[UR8][R10.64+0x2], R5 ;  /* 0x000002050a007986 */ /* 0x0003e2000c101508 */
[----:B0-----:R-:W-:Y:S02]  /*3de0*/  PRMT R13, R69, 0x7632, R13 ;  /* 0x00007632450d7816 */ /* 0x001fe4000000000d */
[----:B------:R-:W-:Y:S01]  /*3df0*/  PRMT R3, R103, 0x7632, R3 ;  /* 0x0000763267037816 */ /* 0x000fe20000000003 */
[----:B------:R-:W-:Y:S01]  /*3e00*/  STG.E.U16 desc[UR8][R10.64+0x4], R69 ;  /* 0x000004450a007986 */ /* 0x000fe2000c101508 */
[----:B------:R-:W-:Y:S02]  /*3e10*/  IADD3 R2, P1, R2, UR12, RZ ;  /* 0x0000000c02027c10 */ /* 0x000fe4000ff3e0ff */
[----:B------:R-:W-:Y:S01]  /*3e20*/  F2FP.F16.F32.PACK_AB R119, R56, R119 ;  /* 0x000000773877723e */ /* 0x000fe200000000ff */
[----:B------:R-:W-:Y:S01]  /*3e30*/  STG.E.U16 desc[UR8][R10.64+0x6], R13 ;  /* 0x0000060d0a007986 */ /* 0x000fe2000c101508 */
[----:B------:R-:W-:-:S02]  /*3e40*/  F2FP.F16.F32.PACK_AB R125, R64, R125 ;  /* 0x0000007d407d723e */ /* 0x000fc400000000ff */
[----:B------:R-:W-:Y:S01]  /*3e50*/  PRMT R4, R111, 0x7632, R4 ;  /* 0x000076326f047816 */ /* 0x000fe20000000004 */
[----:B------:R0:W-:Y:S01]  /*3e60*/  STG.E.U16 desc[UR8][R8.64+0x2], R3 ;  /* 0x0000020308007986 */ /* 0x0001e2000c101508 */
[----:B-1----:R-:W-:-:S03]  /*3e70*/  PRMT R5, R107, 0x7632, R5 ;  /* 0x000076326b057816 */ /* 0x002fc60000000005 */
[----:B------:R-:W-:Y:S04]  /*3e80*/  STG.E.U16 desc[UR8][R8.64], R103 ;  /* 0x0000006708007986 */ /* 0x000fe8000c101508 */
[----:B------:R-:W-:Y:S01]  /*3e90*/  STG.E.U16 desc[UR8][R8.64+0x4], R107 ;  /* 0x0000046b08007986 */ /* 0x000fe2000c101508 */
[----:B0-----:R-:W-:-:S03]  /*3ea0*/  PRMT R3, R115, 0x7632, R3 ;  /* 0x0000763273037816 */ /* 0x001fc60000000003 */
[----:B------:R0:W-:Y:S04]  /*3eb0*/  STG.E.U16 desc[UR8][R8.64+0x6], R5 ;  /* 0x0000060508007986 */ /* 0x0001e8000c101508 */
[----:B------:R1:W-:Y:S04]  /*3ec0*/  STG.E.U16 desc[UR8][R6.64+0x6], R3 ;  /* 0x0000060306007986 */ /* 0x0003e8000c101508 */
[----:B------:R2:W-:Y:S01]  /*3ed0*/  STG.E.U16 desc[UR8][R6.64], R111 ;  /* 0x0000006f06007986 */ /* 0x0005e2000c101508 */
[----:B0-----:R-:W-:-:S03]  /*3ee0*/  PRMT R5, R125, 0x7632, R5 ;  /* 0x000076327d057816 */ /* 0x001fc60000000005 */
[----:B------:R2:W-:Y:S01]  /*3ef0*/  STG.E.U16 desc[UR8][R6.64+0x2], R4 ;  /* 0x0000020406007986 */ /* 0x0005e2000c101508 */
[----:B-1----:R-:W-:-:S03]  /*3f00*/  IADD3.X R3, R0, UR13, RZ, P1, !PT ;  /* 0x0000000d00037c10 */ /* 0x002fc60008ffe4ff */
[----:B------:R2:W-:Y:S01]  /*3f10*/  STG.E.U16 desc[UR8][R6.64+0x4], R115 ;  /* 0x0000047306007986 */ /* 0x0005e2000c101508 */
[----:B------:R-:W-:-:S03]  /*3f20*/  PRMT R0, R119, 0x7632, R0 ;  /* 0x0000763277007816 */ /* 0x000fc60000000000 */
[----:B------:R2:W-:Y:S04]  /*3f30*/  STG.E.U16 desc[UR8][R2.64], R119 ;  /* 0x0000007702007986 */ /* 0x0005e8000c101508 */
[----:B------:R2:W-:Y:S04]  /*3f40*/  STG.E.U16 desc[UR8][R2.64+0x2], R0 ;  /* 0x0000020002007986 */ /* 0x0005e8000c101508 */
[----:B------:R2:W-:Y:S04]  /*3f50*/  STG.E.U16 desc[UR8][R2.64+0x4], R125 ;  /* 0x0000047d02007986 */ /* 0x0005e8000c101508 */
[----:B------:R2:W-:Y:S01]  /*3f60*/  STG.E.U16 desc[UR8][R2.64+0x6], R5 ;  /* 0x0000060502007986 */ /* 0x0005e2000c101508 */
[----:B------:R-:W-:Y:S05]  /*3f70*/  @!P0 BRA `(.L_x_2074) ;  /* 0xffffffc400648947 */ /* 0x000fea000383ffff */
.L_x_2062:
[C---:B--2---:R-:W-:Y:S02]  /*3f80*/  LOP3.LUT R7, R30.reuse, 0x7, RZ, 0xc0, !PT ;  /* 0x000000071e077812 */ /* 0x044fe400078ec0ff */
[----:B------:R-:W-:-:S03]  /*3f90*/  LOP3.LUT R30, R30, 0x7fffff8, RZ, 0xc0, !PT ;  /* 0x07fffff81e1e7812 */ /* 0x000fc600078ec0ff */
[----:B------:R-:W-:Y:S02]  /*3fa0*/  IMAD R7, R7, 0x140, RZ ;  /* 0x0000014007077824 */ /* 0x000fe400078e02ff */
[----:B------:R-:W-:-:S05]  /*3fb0*/  IMAD.IADD R30, R30, 0x1, R29 ;  /* 0x000000011e1e7824 */ /* 0x000fca00078e021d */
        /* <DEDUP_REMOVED lines=35> */
[----:B------:R-:W-:Y:S02]  /*41f0*/  IADD3 R9, R9, R14, RZ ;  /* 0x0000000e09097210 */ /* 0x000fe40007ffe0ff */
[C---:B------:R-:W-:Y:S01]  /*4200*/  SHF.L.U32 R10, R6.reuse, 0x7, RZ ;  /* 0x00000007060a7819 */ /* 0x040fe200000006ff */
[----:B------:R-:W-:Y:S01]  /*4210*/  IMAD.X R17, RZ, RZ, RZ, P0 ;  /* 0x000000ffff117224 */ /* 0x000fe200000e06ff */
[----:B------:R-:W-:-:S02]  /*4220*/  SHF.L.U32 R14, R6, 0x1, RZ ;  /* 0x00000001060e7819 */ /* 0x000fc400000006ff */
[----:B------:R-:W-:Y:S02]  /*4230*/  IADD3 RZ, P1, R11, R12, RZ ;  /* 0x0000000c0bff7210 */ /* 0x000fe40007f3e0ff */
[----:B------:R-:W-:Y:S02]  /*4240*/  LOP3.LUT R12, R10, 0x780, RZ, 0xc0, !PT ;  /* 0x000007800a0c7812 */ /* 0x000fe400078ec0ff */
[----:B------:R-:W-:Y:S02]  /*4250*/  LOP3.LUT R11, R14, 0x1e, RZ, 0xc0, !PT ;  /* 0x0000001e0e0b7812 */ /* 0x000fe400078ec0ff */
[----:B------:R-:W-:Y:S02]  /*4260*/  MOV R16, R13 ;  /* 0x0000000d00107202 */ /* 0x000fe40000000f00 */
[----:B------:R-:W-:Y:S02]  /*4270*/  IADD3 R19, R12, UR6, RZ ;  /* 0x000000060c137c10 */ /* 0x000fe4000fffe0ff */
[----:B------:R-:W-:Y:S01]  /*4280*/  LOP3.LUT R14, R0, R11, RZ, 0x3c, !PT ;  /* 0x0000000b000e7212 */ /* 0x000fe200078e3cff */
[----:B------:R-:W-:Y:S01]  /*4290*/  IMAD.WIDE.U32.X R16, R3, -0x33333334, R16, P1 ;  /* 0xcccccccc03107825 */ /* 0x000fe200008e0410 */
[----:B------:R-:W-:-:S02]  /*42a0*/  ISETP.LT.U32.AND P0, PT, R20, 0x2, PT ;  /* 0x000000021400780c */ /* 0x000fc40003f01070 */
[----:B------:R-:W-:Y:S01]  /*42b0*/  IADD3 R10, R2, 0x28, RZ ;  /* 0x00000028020a7810 */ /* 0x000fe20007ffe0ff */
[----:B------:R-:W-:Y:S01]  /*42c0*/  IMAD R13, R14, 0x4, R19 ;  /* 0x000000040e0d7824 */ /* 0x000fe200078e0213 */
[----:B------:R-:W-:Y:S01]  /*42d0*/  ISETP.LT.AND.EX P0, PT, R21, RZ, PT, P0 ;  /* 0x000000ff1500720c */ /* 0x000fe20003f01300 */
[----:B------:R-:W-:Y:S01]  /*42e0*/  IMAD.WIDE.U32 R14, R9, -0x33333333, RZ ;  /* 0xcccccccd090e7825 */ /* 0x000fe200078e00ff */
[----:B------:R-:W-:Y:S02]  /*42f0*/  SHF.R.U64 R24, R16, 0x3, R17 ;  /* 0x0000000310187819 */ /* 0x000fe40000001211 */
[-C--:B------:R-:W-:Y:S02]  /*4300*/  LOP3.LUT R12, R2, R11.reuse, RZ, 0x3c, !PT ;  /* 0x0000000b020c7212 */ /* 0x080fe400078e3cff */
[----:B------:R-:W-:Y:S02]  /*4310*/  LEA.HI R25, R15, 0x1, RZ, 0x1c ;  /* 0x000000010f197811 */ /* 0x000fe400078fe0ff */
[----:B------:R-:W-:-:S02]  /*4320*/  LOP3.LUT R18, R10, R11, RZ, 0x3c, !PT ;  /* 0x0000000b0a127212 */ /* 0x000fc400078e3cff */
[----:B------:R-:W-:Y:S02]  /*4330*/  SEL R16, R20, 0x2, P0 ;  /* 0x0000000214107807 */ /* 0x000fe40000000000 */
[----:B------:R-:W-:Y:S02]  /*4340*/  SEL R15, R21, RZ, P0 ;  /* 0x000000ff150f7207 */ /* 0x000fe40000000000 */
[C---:B------:R-:W-:Y:S02]  /*4350*/  IADD3 R21, P0, R5.reuse, 0xa, RZ ;  /* 0x0000000a05157810 */ /* 0x040fe40007f1e0ff */
[C---:B------:R-:W-:Y:S02]  /*4360*/  IADD3 R20, P1, R5.reuse, 0x14, RZ ;  /* 0x0000001405147810 */ /* 0x040fe40007f3e0ff */
[----:B------:R-:W-:Y:S02]  /*4370*/  IADD3 R39, P2, R5, 0x1e, RZ ;  /* 0x0000001e05277810 */ /* 0x000fe40007f5e0ff */
        /* <DEDUP_REMOVED lines=9> */
[----:B------:R-:W-:Y:S02]  /*4410*/  IADD3.X R38, RZ, RZ, RZ, P2, !PT ;  /* 0x000000ffff267210 */ /* 0x000fe400017fe4ff */
[----:B------:R-:W-:Y:S02]  /*4420*/  SHF.L.U32 R16, R16, 0x3, RZ ;  /* 0x0000000310107819 */ /* 0x000fe400000006ff */
[----:B------:R-:W-:Y:S02]  /*4430*/  LOP3.LUT R25, R25, 0x3, RZ, 0xc0, !PT ;  /* 0x0000000319197812 */ /* 0x000fe400078ec0ff */
[----:B------:R-:W-:-:S07]  /*4440*/  LOP3.LUT R24, R24, 0x3, RZ, 0xc0, !PT ;  /* 0x0000000318187812 */ /* 0x000fce00078ec0ff */
.L_x_2091:
        /* <DEDUP_REMOVED lines=11> */
[----:B------:R-:W-:Y:S01]  /*4500*/  IADD3 R26, P2, R22, R23, RZ ;  /* 0x00000017161a7210 */ /* 0x000fe20007f5e0ff */
[----:B------:R-:W-:Y:S01]  /*4510*/  IMAD.MOV.U32 R67, RZ, RZ, R5 ;  /* 0x000000ffff437224 */ /* 0x000fe200078e0005 */
[----:B------:R-:W-:-:S02]  /*4520*/  ISETP.GE.U32.AND.EX P0, PT, R3, RZ, PT, P0 ;  /* 0x000000ff0300720c */ /* 0x000fc40003f06100 */
[----:B------:R-:W-:-:S05]  /*4530*/  LEA.HI.X.SX32 R27, R23, RZ, 0x1, P2 ;  /* 0x000000ff171b7211 */ /* 0x000fca00010f0eff */
        /* <DEDUP_REMOVED lines=25> */
.L_x_2078:
[----:B------:R-:W-:Y:S05]  /*46d0*/  BSYNC B1 ;  /* 0x0000000000017941 */ /* 0x000fea0003800000 */
.L_x_2077:
        /* <DEDUP_REMOVED lines=18> */
.L_x_2081:
        /* <DEDUP_REMOVED lines=55> */
.L_x_2080:
[----:B------:R-:W-:Y:S05]  /*4b70*/  BSYNC B1 ;  /* 0x0000000000017941 */ /* 0x000fea0003800000 */
.L_x_2079:
        /* <DEDUP_REMOVED lines=35> */
.L_x_2083:
[----:B------:R-:W-:Y:S05]  /*4db0*/  BSYNC B1 ;  /* 0x0000000000017941 */ /* 0x000fea0003800000 */
.L_x_2082:
        /* <DEDUP_REMOVED lines=15> */
.L_x_2076:
[----:B------:R-:W-:Y:S05]  /*4eb0*/  BSYNC B0 ;  /* 0x0000000000007941 */ /* 0x000fea0003800000 */
.L_x_2075:
[----:B------:R-:W-:Y:S01]  /*4ec0*/  ISETP.GT.U32.AND P0, PT, R6, 0x1ff, PT ;  /* 0x000001ff0600780c */ /* 0x000fe20003f04070 */
[----:B------:R0:W-:Y:S04]  /*4ed0*/  STS [R8], R31 ;  /* 0x0000001f08007388 */ /* 0x0001e80000000800 */
[----:B------:R0:W-:Y:S01]  /*4ee0*/  STS [R8+0x500], R30 ;  /* 0x0005001e08007388 */ /* 0x0001e20000000800 */
[----:B------:R-:W-:Y:S07]  /*4ef0*/  BAR.SYNC.DEFER_BLOCKING 0x0 ;  /* 0x0000000000007b1d */ /* 0x000fee0000010000 */
[----:B------:R-:W-:Y:S05]  /*4f00*/  @P0 BRA `(.L_x_2084) ;  /* 0x0000001000400947 */ /* 0x000fea0003800000 */
[----:B------:R-:W-:Y:S01]  /*4f10*/  ISETP.NE.AND P0, PT, R25, RZ, PT ;  /* 0x000000ff1900720c */ /* 0x000fe20003f05270 */
[----:B------:R-:W-:Y:S01]  /*4f20*/  BSSY B0, `(.L_x_2085) ;  /* 0x0000077000007945 */ /* 0x000fe20003800000 */
[----:B0-----:R-:W-:-:S11]  /*4f30*/  IMAD.MOV.U32 R30, RZ, RZ, R2 ;  /* 0x000000ffff1e7224 */ /* 0x001fd600078e0002 */
[----:B------:R-:W-:Y:S05]  /*4f40*/  @!P0 BRA `(.L_x_2086) ;  /* 0x0000000400d08947 */ /* 0x000fea0003800000 */
[----:B------:R-:W-:Y:S02]  /*4f50*/  ISETP.GT.U32.AND P0, PT, R40, 0x9, PT ;  /* 0x000000092800780c */ /* 0x000fe40003f04070 */
[----:B------:R-:W-:Y:S01]  /*4f60*/  CS2R R26, SRZ ;  /* 0x00000000001a7805 */ /* 0x000fe2000001ff00 */
        /* <DEDUP_REMOVED lines=13> */
[----:B------:R-:W-:Y:S01]  /*5040*/  MOV R26, 0xffff ;  /* 0x0000ffff001a7802 */ /* 0x000fe20000000f00 */
[----:B--2---:R-:W-:-:S03]  /*5050*/  FADD.FTZ R28, R28, R27 ;  /* 0x0000001b1c1c7221 */ /* 0x004fc60000010000 */
[----:B------:R-:W1:Y:S01]  /*5060*/  SHFL.BFLY PT, R30, R29, 0x4, 0x101f ;  /* 0x0c901f001d1e7f89 */ /* 0x000e6200000e0000 */
[----:B------:R-:W-:-:S03]  /*5070*/  IMAD.MOV.U32 R27, RZ, RZ, 0xffff ;  /* 0x0000ffffff1b7424 */ /* 0x000fc600078e00ff */
        /* <DEDUP_REMOVED lines=10> */
.L_x_2100:
[----:B------:R-:W1:Y:S01]  /*5120*/  LDC.64 R26, c[0x0][0x218] ;  /* 0x00008600ff1a7b82 */ /* 0x000e620000000a00 */
[----:B------:R-:W-:Y:S01]  /*5130*/  ISETP.NE.AND P1, PT, R40, RZ, PT ;  /* 0x000000ff2800720c */ /* 0x000fe20003f25270 */
[----:B---3--:R-:W-:Y:S01]  /*5140*/  FADD.FTZ R32, R32, R35 ;  /* 0x0000002320207221 */ /* 0x008fe20000010000 */
[----:B------:R-:W-:Y:S02]  /*5150*/  IADD3 R31, R2, R23, RZ ;  /* 0x00000017021f7210 */ /* 0x000fe40007ffe0ff */
[----:B------:R-:W-:-:S03]  /*5160*/  ISETP.NE.AND P2, PT, R25, 0x1, PT ;  /* 0x000000011900780c */ /* 0x000fc60003f45270 */
[----:B------:R-:W2:Y:S06]  /*5170*/  LDC.64 R28, c[0x0][0x220] ;  /* 0x00008800ff1c7b82 */ /* 0x000eac0000000a00 */
[----:B------:R-:W-:Y:S02]  /*5180*/  @!P1 F2FP.F16.F32.PACK_AB R30, RZ, R34 ;  /* 0x00000022ff1e923e */ /* 0x000fe400000000ff */
[----:B------:R-:W-:Y:S01]  /*5190*/  @!P1 F2FP.F16.F32.PACK_AB R32, RZ, R32 ;  /* 0x00000020ff20923e */ /* 0x000fe200000000ff */
[----:B-1----:R-:W-:-:S04]  /*51a0*/  IMAD.WIDE R26, R31, 0x2, R26 ;  /* 0x000000021f1a7825 */ /* 0x002fc800078e021a */
[----:B--2---:R-:W-:Y:S01]  /*51b0*/  IMAD.WIDE R28, R31, 0x2, R28 ;  /* 0x000000021f1c7825 */ /* 0x004fe200078e021c */
[----:B------:R-:W-:Y:S02]  /*51c0*/  PRMT R31, R30, 0x7610, R31 ;  /* 0x000076101e1f7816 */ /* 0x000fe4000000001f */
[----:B------:R-:W-:-:S03]  /*51d0*/  MOV R30, R0 ;  /* 0x00000000001e7202 */ /* 0x000fc60000000f00 */
        /* <DEDUP_REMOVED lines=10> */
[----:B------:R-:W-:Y:S02]  /*5280*/  MOV R36, 0xffff ;  /* 0x0000ffff00247802 */ /* 0x000fe40000000f00 */
[----:B------:R-:W-:Y:S01]  /*5290*/  MOV R42, 0xffff ;  /* 0x0000ffff002a7802 */ /* 0x000fe20000000f00 */
[----:B--2---:R-:W2:Y:S01]  /*52a0*/  SHFL.BFLY PT, R33, R30, 0x8, 0x101f ;  /* 0x0d101f001e217f89 */ /* 0x004ea200000e0000 */
[----:B------:R-:W-:Y:S02]  /*52b0*/  MOV R41, 0xffff ;  /* 0x0000ffff00297802 */ /* 0x000fe40000000f00 */
[----:B------:R-:W-:Y:S01]  /*52c0*/  MOV R43, 0xffff ;  /* 0x0000ffff002b7802 */ /* 0x000fe20000000f00 */
[----:B---3--:R-:W3:Y:S01]  /*52d0*/  SHFL.BFLY PT, R32, R31, 0x8, 0x101f ;  /* 0x0d101f001f207f89 */ /* 0x008ee200000e0000 */
[----:B------:R-:W-:Y:S01]  /*52e0*/  MOV R46, 0xffff ;  /* 0x0000ffff002e7802 */ /* 0x000fe20000000f00 */
        /* <DEDUP_REMOVED lines=14> */
.L_x_2110:
[----:B----4-:R-:W-:Y:S01]  /*53d0*/  FADD.FTZ R31, R30, R31 ;  /* 0x0000001f1e1f7221 */ /* 0x010fe20000010000 */
[----:B------:R-:W-:Y:S02]  /*53e0*/  @!P1 F2FP.F16.F32.PACK_AB R30, RZ, R36 ;  /* 0x00000024ff1e923e */ /* 0x000fe400000000ff */
[----:B------:R-:W-:Y:S02]  /*53f0*/  ISETP.NE.AND P2, PT, R25, 0x2, PT ;  /* 0x000000021900780c */ /* 0x000fe40003f45270 */
[----:B------:R-:W-:Y:S02]  /*5400*/  PRMT R32, R30, 0x7610, R32 ;  /* 0x000076101e207816 */ /* 0x000fe40000000020 */
[----:B------:R-:W-:Y:S02]  /*5410*/  @!P1 F2FP.F16.F32.PACK_AB R31, RZ, R31 ;  /* 0x0000001fff1f923e */ /* 0x000fe400000000ff */
[----:B------:R-:W-:Y:S01]  /*5420*/  MOV R30, R10 ;  /* 0x0000000a001e7202 */ /* 0x000fe20000000f00 */
        /* <DEDUP_REMOVED lines=10> */
[----:B------:R-:W-:Y:S02]  /*54d0*/  MOV R36, 0xffff ;  /* 0x0000ffff00247802 */ /* 0x000fe40000000f00 */
[----:B------:R-:W-:Y:S01]  /*54e0*/  MOV R42, 0xffff ;  /* 0x0000ffff002a7802 */ /* 0x000fe20000000f00 */
[----:B---3--:R-:W3:Y:S01]  /*54f0*/  SHFL.BFLY PT, R33, R30, 0x8, 0x101f ;  /* 0x0d101f001e217f89 */ /* 0x008ee200000e0000 */
[----:B------:R-:W-:Y:S02]  /*5500*/  MOV R41, 0xffff ;  /* 0x0000ffff00297802 */ /* 0x000fe40000000f00 */
[----:B------:R-:W-:Y:S01]  /*5510*/  MOV R44, 0xffff ;  /* 0x0000ffff002c7802 */ /* 0x000fe20000000f00 */
[----:B----4-:R-:W4:Y:S01]  /*5520*/  SHFL.BFLY PT, R32, R31, 0x8, 0x101f ;  /* 0x0d101f001f207f89 */ /* 0x010f2200000e0000 */
[----:B------:R-:W-:Y:S01]  /*5530*/  MOV R46, 0xffff ;  /* 0x0000ffff002e7802 */ /* 0x000fe20000000f00 */
        /* <DEDUP_REMOVED lines=14> */
.L_x_2120:
[----:B0-----:R-:W-:Y:S01]  /*5620*/  FADD.FTZ R31, R30, R31 ;  /* 0x0000001f1e1f7221 */ /* 0x001fe20000010000 */
[----:B------:R-:W-:-:S04]  /*5630*/  @!P1 F2FP.F16.F32.PACK_AB R30, RZ, R36 ;  /* 0x00000024ff1e923e */ /* 0x000fc800000000ff */
[----:B------:R-:W-:Y:S02]  /*5640*/  PRMT R32, R30, 0x7610, R32 ;  /* 0x000076101e207816 */ /* 0x000fe40000000020 */
[----:B------:R-:W-:Y:S02]  /*5650*/  @!P1 F2FP.F16.F32.PACK_AB R31, RZ, R31 ;  /* 0x0000001fff1f923e */ /* 0x000fe400000000ff */
[----:B------:R-:W-:Y:S01]  /*5660*/  MOV R30, R19 ;  /* 0x00000013001e7202 */ /* 0x000fe20000000f00 */
[----:B------:R3:W-:Y:S04]  /*5670*/  @!P1 STG.E.U16 desc[UR8][R26.64+0x50], R32 ;  /* 0x000050201a009986 */ /* 0x0007e8000c101508 */
[----:B------:R3:W-:Y:S02]  /*5680*/  @!P1 STG.E.U16 desc[UR8][R28.64+0x50], R31 ;  /* 0x0000501f1c009986 */ /* 0x0007e4000c101508 */
.L_x_2086:
[----:B------:R-:W-:Y:S05]  /*5690*/  BSYNC B0 ;  /* 0x0000000000007941 */ /* 0x000fea0003800000 */
.L_x_2085:
        /* <DEDUP_REMOVED lines=13> */
[----:B------:R-:W-:Y:S01]  /*5770*/  @!P0 IADD3 R32, R30, 0x14, RZ ;  /* 0x000000141e208810 */ /* 0x000fe20007ffe0ff */
[----:B------:R-:W-:Y:S01]  /*5780*/  HFMA2.MMA R35, -RZ, RZ, 0, 0 ;  /* 0x00000000ff237435 */ /* 0x000fe200000001ff */
[----:B------:R-:W-:Y:S01]  /*5790*/  @!P0 LEA R29, R40, UR6, 0x7 ;  /* 0x00000006281d8c11 */ /* 0x000fe2000f8e38ff */
[----:B------:R-:W-:Y:S01]  /*57a0*/  IMAD.MOV.U32 R52, RZ, RZ, 0xffff ;  /* 0x0000ffffff347424 */ /* 0x000fe200078e00ff */
[-C--:B------:R-:W-:Y:S02]  /*57b0*/  @!P0 LOP3.LUT R28, R28, R11.reuse, RZ, 0x3c, !PT ;  /* 0x0000000b1c1c8212 */ /* 0x080fe400078e3cff */
[----:B------:R-:W-:Y:S02]  /*57c0*/  @!P0 LEA R31, R40, UR6, 0x7 ;  /* 0x00000006281f8c11 */ /* 0x000fe4000f8e38ff */
[----:B------:R-:W-:-:S02]  /*57d0*/  @!P0 LOP3.LUT R32, R32, R11, RZ, 0x3c, !PT ;  /* 0x0000000b20208212 */ /* 0x000fc400078e3cff */
[----:B------:R-:W-:Y:S02]  /*57e0*/  @!P0 LEA R28, R28, R29, 0x2 ;  /* 0x0000001d1c1c8211 */ /* 0x000fe400078e10ff */
[----:B------:R-:W-:Y:S01]  /*57f0*/  @!P0 IADD3 R48, R30, 0x3c, RZ ;  /* 0x0000003c1e308810 */ /* 0x000fe20007ffe0ff */
[----:B------:R-:W-:Y:S01]  /*5800*/  @!P0 IMAD R32, R32, 0x4, R31 ;  /* 0x0000000420208824 */ /* 0x000fe200078e021f */
[----:B------:R-:W-:Y:S01]  /*5810*/  @!P0 LEA R45, R40, UR6, 0x7 ;  /* 0x00000006282d8c11 */ /* 0x000fe2000f8e38ff */
[----:B------:R-:W1:Y:S01]  /*5820*/  @!P0 LDS R29, [R28] ;  /* 0x000000001c1d8984 */ /* 0x000e620000000800 */
[----:B------:R-:W-:Y:S02]  /*5830*/  @!P0 LOP3.LUT R48, R48, R11, RZ, 0x3c, !PT ;  /* 0x0000000b30308212 */ /* 0x000fe400078e3cff */
[----:B------:R-:W-:Y:S01]  /*5840*/  MOV R31, 0xffff ;  /* 0x0000ffff001f7802 */ /* 0x000fe20000000f00 */
[----:B------:R-:W4:Y:S01]  /*5850*/  @!P0 LDS R34, [R32+0x500] ;  /* 0x0005000020228984 */ /* 0x000f220000000800 */
[----:B------:R-:W-:Y:S01]  /*5860*/  @!P0 LEA R48, R48, R45, 0x2 ;  /* 0x0000002d30308211 */ /* 0x000fe200078e10ff */
[----:B------:R-:W-:Y:S01]  /*5870*/  HFMA2.MMA R45, -RZ, RZ, 0, 0 ;  /* 0x00000000ff2d7435 */ /* 0x000fe200000001ff */
[----:B------:R-:W-:Y:S01]  /*5880*/  MOV R36, RZ ;  /* 0x000000ff00247202 */ /* 0x000fe20000000f00 */
[----:B------:R5:W0:Y:S01]  /*5890*/  @!P0 LDS R33, [R32] ;  /* 0x0000000020218984 */ /* 0x000a220000000800 */
[----:B------:R-:W-:-:S02]  /*58a0*/  MOV R43, RZ ;  /* 0x000000ff002b7202 */ /* 0x000fc40000000f00 */
[----:B------:R-:W-:Y:S01]  /*58b0*/  MOV R54, 0xffff ;  /* 0x0000ffff00367802 */ /* 0x000fe20000000f00 */
[----:B------:R-:W-:Y:S01]  /*58c0*/  @!P0 LDS R44, [R28+0x500] ;  /* 0x000500001c2c8984 */ /* 0x000fe20000000800 */
[----:B------:R-:W-:Y:S02]  /*58d0*/  MOV R51, 0xffff ;  /* 0x0000ffff00337802 */ /* 0x000fe40000000f00 */
[----:B------:R-:W-:Y:S01]  /*58e0*/  MOV R47, RZ ;  /* 0x000000ff002f7202 */ /* 0x000fe20000000f00 */
[----:B------:R-:W-:Y:S01]  /*58f0*/  @!P0 LDS R49, [R48] ;  /* 0x0000000030318984 */ /* 0x000fe20000000800 */
[----:B-----5:R-:W-:-:S03]  /*5900*/  MOV R32, 0xffff ;  /* 0x0000ffff00207802 */ /* 0x020fc60000000f00 */
[----:B------:R-:W-:Y:S04]  /*5910*/  @!P0 LDS R50, [R48+0x500] ;  /* 0x0005000030328984 */ /* 0x000fe80000000800 */
[----:B---3--:R-:W3:Y:S01]  /*5920*/  SHFL.BFLY PT, R28, R27, 0x8, 0x101f ;  /* 0x0d101f001b1c7f89 */ /* 0x008ee200000e0000 */
[----:B-1----:R-:W-:-:S03]  /*5930*/  @!P0 MOV R41, R29 ;  /* 0x0000001d00298202 */ /* 0x002fc60000000f00 */
[----:B--2---:R-:W1:Y:S01]  /*5940*/  SHFL.BFLY PT, R29, R26, 0x8, 0x101f ;  /* 0x0d101f001a1d7f89 */ /* 0x004e6200000e0000 */
[----:B----4-:R-:W-:Y:S02]  /*5950*/  @!P0 MOV R36, R34 ;  /* 0x0000002200248202 */ /* 0x010fe40000000f00 */
[----:B------:R-:W-:Y:S01]  /*5960*/  MOV R34, 0xffff ;  /* 0x0000ffff00227802 */ /* 0x000fe20000000f00 */
[----:B0-----:R-:W-:Y:S01]  /*5970*/  @!P0 IMAD.MOV.U32 R35, RZ, RZ, R33 ;  /* 0x000000ffff238224 */ /* 0x001fe200078e0021 */
[----:B------:R-:W-:Y:S01]  /*5980*/  MOV R33, 0xffff ;  /* 0x0000ffff00217802 */ /* 0x000fe20000000f00 */
[----:B---3--:R-:W-:Y:S01]  /*5990*/  FADD.FTZ R28, R28, R27 ;  /* 0x0000001b1c1c7221 */ /* 0x008fe20000010000 */
[----:B------:R-:W-:Y:S02]  /*59a0*/  @!P0 MOV R43, R44 ;  /* 0x0000002c002b8202 */ /* 0x000fe40000000f00 */
[----:B------:R-:W0:Y:S01]  /*59b0*/  SHFL.BFLY PT, R42, R35, 0x8, 0x101f ;  /* 0x0d101f00232a7f89 */ /* 0x000e2200000e0000 */
[----:B------:R-:W-:-:S03]  /*59c0*/  @!P0 MOV R45, R49 ;  /* 0x00000031002d8202 */ /* 0x000fc60000000f00 */
[----:B------:R-:W2:Y:S01]  /*59d0*/  SHFL.BFLY PT, R37, R36, 0x8, 0x101f ;  /* 0x0d101f0024257f89 */ /* 0x000ea200000e0000 */
[----:B------:R-:W-:Y:S02]  /*59e0*/  MOV R49, 0xffff ;  /* 0x0000ffff00317802 */ /* 0x000fe40000000f00 */
[----:B------:R-:W-:Y:S01]  /*59f0*/  @!P0 MOV R47, R50 ;  /* 0x00000032002f8202 */ /* 0x000fe20000000f00 */
[----:B------:R-:W3:Y:S01]  /*5a00*/  SHFL.BFLY PT, R46, R43, 0x8, 0x101f ;  /* 0x0d101f002b2e7f89 */ /* 0x000ee200000e0000 */
[----:B------:R-:W-:-:S03]  /*5a10*/  ISETP.NE.AND P0, PT, R40, RZ, PT ;  /* 0x000000ff2800720c */ /* 0x000fc60003f05270 */
[----:B------:R-:W4:Y:S01]  /*5a20*/  SHFL.BFLY PT, R44, R41, 0x8, 0x101f ;  /* 0x0d101f00292c7f89 */ /* 0x000f2200000e0000 */
[----:B-1----:R-:W-:-:S03]  /*5a30*/  FADD.FTZ R29, R29, R26 ;  /* 0x0000001a1d1d7221 */ /* 0x002fc60000010000 */
[----:B------:R-:W1:Y:S04]  /*5a40*/  SHFL.BFLY PT, R27, R28, 0x4, 0x101f ;  /* 0x0c901f001c1b7f89 */ /* 0x000e6800000e0000 */
[----:B------:R-:W5:Y:S01]  /*5a50*/  SHFL.BFLY PT, R26, R29, 0x4, 0x101f ;  /* 0x0c901f001d1a7f89 */ /* 0x000f6200000e0000 */
[----:B0-----:R-:W-:-:S03]  /*5a60*/  FADD.FTZ R42, R42, R35 ;  /* 0x000000232a2a7221 */ /* 0x001fc60000010000 */
[----:B------:R-:W0:Y:S01]  /*5a70*/  SHFL.BFLY PT, R48, R45, 0x8, 0x101f ;  /* 0x0d101f002d307f89 */ /* 0x000e2200000e0000 */
[----:B--2---:R-:W-:-:S03]  /*5a80*/  FADD.FTZ R37, R37, R36 ;  /* 0x0000002425257221 */ /* 0x004fc60000010000 */
[----:B------:R-:W2:Y:S01]  /*5a90*/  SHFL.BFLY PT, R35, R42, 0x4, 0x101f ;  /* 0x0c901f002a237f89 */ /* 0x000ea200000e0000 */
[----:B---3--:R-:W-:-:S03]  /*5aa0*/  FADD.FTZ R46, R46, R43 ;  /* 0x0000002b2e2e7221 */ /* 0x008fc60000010000 */
[----:B------:R-:W3:Y:S01]  /*5ab0*/  SHFL.BFLY PT, R36, R37, 0x4, 0x101f ;  /* 0x0c901f0025247f89 */ /* 0x000ee200000e0000 */
[----:B----4-:R-:W-:-:S03]  /*5ac0*/  FADD.FTZ R44, R44, R41 ;  /* 0x000000292c2c7221 */ /* 0x010fc60000010000 */
[----:B------:R-:W4:Y:S01]  /*5ad0*/  SHFL.BFLY PT, R43, R46, 0x4, 0x101f ;  /* 0x0c901f002e2b7f89 */ /* 0x000f2200000e0000 */
[----:B-1----:R-:W-:-:S03]  /*5ae0*/  FADD.FTZ R27, R28, R27 ;  /* 0x0000001b1c1b7221 */ /* 0x002fc60000010000 */
[----:B------:R-:W1:Y:S01]  /*5af0*/  SHFL.BFLY PT, R41, R44, 0x4, 0x101f ;  /* 0x0c901f002c297f89 */ /* 0x000e6200000e0000 */
[----:B------:R-:W-:Y:S01]  /*5b00*/  MOV R28, 0xffff ;  /* 0x0000ffff001c7802 */ /* 0x000fe20000000f00 */
[----:B-----5:R-:W-:Y:S02]  /*5b10*/  FADD.FTZ R26, R29, R26 ;  /* 0x0000001a1d1a7221 */ /* 0x020fe40000010000 */
[----:B------:R-:W5:Y:S01]  /*5b20*/  SHFL.BFLY PT, R50, R47, 0x8, 0x101f ;  /* 0x0d101f002f327f89 */ /* 0x000f6200000e0000 */
[----:B------:R-:W-:-:S03]  /*5b30*/  IMAD.MOV.U32 R29, RZ, RZ, 0xffff ;  /* 0x0000ffffff1d7424 */ /* 0x000fc600078e00ff */
[----:B------:R-:W5:Y:S01]  /*5b40*/  SHFL.BFLY PT, R28, R27, 0x2, 0x101f ;  /* 0x0c501f001b1c7f89 */ /* 0x000f6200000e0000 */
[----:B0-----:R-:W-:Y:S01]  /*5b50*/  FADD.FTZ R48, R48, R45 ;  /* 0x0000002d30307221 */ /* 0x001fe20000010000 */
[----:B------:R-:W-:Y:S02]  /*5b60*/  MOV R45, 0xffff ;  /* 0x0000ffff002d7802 */ /* 0x000fe40000000f00 */
[----:B------:R-:W0:Y:S01]  /*5b70*/  SHFL.BFLY PT, R29, R26, 0x2, 0x101f ;  /* 0x0c501f001a1d7f89 */ /* 0x000e2200000e0000 */
[----:B--2---:R-:W-:Y:S01]  /*5b80*/  FADD.FTZ R35, R42, R35 ;  /* 0x000000232a237221 */ /* 0x004fe20000010000 */
[----:B---3--:R-:W-:Y:S02]  /*5b90*/  FADD.FTZ R36, R37, R36 ;  /* 0x0000002425247221 */ /* 0x008fe40000010000 */
[----:B------:R-:W2:Y:S01]  /*5ba0*/  SHFL.BFLY PT, R45, R48, 0x4, 0x101f ;  /* 0x0c901f00302d7f89 */ /* 0x000ea200000e0000 */
[----:B----4-:R-:W-:-:S03]  /*5bb0*/  FADD.FTZ R43, R46, R43 ;  /* 0x0000002b2e2b7221 */ /* 0x010fc60000010000 */
[----:B------:R-:W3:Y:S01]  /*5bc0*/  SHFL.BFLY PT, R42, R35, 0x2, 0x101f ;  /* 0x0c501f00232a7f89 */ /* 0x000ee200000e0000 */
[----:B------:R-:W-:Y:S01]  /*5bd0*/  MOV R46, 0xffff ;  /* 0x0000ffff002e7802 */ /* 0x000fe20000000f00 */
[----:B-1----:R-:W-:Y:S02]  /*5be0*/  FADD.FTZ R41, R44, R41 ;  /* 0x000000292c297221 */ /* 0x002fe40000010000 */
[----:B------:R-:W1:Y:S01]  /*5bf0*/  SHFL.BFLY PT, R37, R36, 0x2, 0x101f ;  /* 0x0c501f0024257f89 */ /* 0x000e6200000e0000 */
[----:B-----5:R-:W-:Y:S01]  /*5c00*/  FADD.FTZ R50, R50, R47 ;  /* 0x0000002f32327221 */ /* 0x020fe20000010000 */
[----:B------:R-:W-:Y:S02]  /*5c10*/  MOV R47, 0xffff ;  /* 0x0000ffff002f7802 */ /* 0x000fe40000000f00 */
[----:B------:R-:W4:Y:S01]  /*5c20*/  SHFL.BFLY PT, R44, R41, 0x2, 0x101f ;  /* 0x0c501f00292c7f89 */ /* 0x000f2200000e0000 */
[----:B------:R-:W-:-:S03]  /*5c30*/  FADD.FTZ R32, R27, R28 ;  /* 0x0000001c1b207221 */ /* 0x000fc60000010000 */
[----:B------:R-:W5:Y:S01]  /*5c40*/  SHFL.BFLY PT, R46, R43, 0x2, 0x101f ;  /* 0x0c501f002b2e7f89 */ /* 0x000f6200000e0000 */
[----:B0-----:R-:W-:-:S03]  /*5c50*/  FADD.FTZ R31, R26, R29 ;  /* 0x0000001d1a1f7221 */ /* 0x001fc60000010000 */
[----:B------:R-:W0:Y:S01]  /*5c60*/  SHFL.BFLY PT, R47, R50, 0x4, 0x101f ;  /* 0x0c901f00322f7f89 */ /* 0x000e2200000e0000 */
[----:B------:R-:W0:Y:S01]  /*5c70*/  LDC.64 R26, c[0x0][0x218] ;  /* 0x00008600ff1a7b82 */ /* 0x000e220000000a00 */
[----:B--2---:R-:W-:Y:S02]  /*5c80*/  FADD.FTZ R45, R48, R45 ;  /* 0x0000002d302d7221 */ /* 0x004fe40000010000 */
[----:B------:R-:W2:Y:S01]  /*5c90*/  SHFL.BFLY PT, R34, R31, 0x1, 0x101f ;  /* 0x0c301f001f227f89 */ /* 0x000ea200000e0000 */
[----:B------:R-:W-:Y:S01]  /*5ca0*/  MOV R48, 0xffff ;  /* 0x0000ffff00307802 */ /* 0x000fe20000000f00 */
[----:B---3--:R-:W-:Y:S01]  /*5cb0*/  FADD.FTZ R42, R35, R42 ;  /* 0x0000002a232a7221 */ /* 0x008fe20000010000 */
[----:B------:R-:W-:Y:S01]  /*5cc0*/  MOV R35, 0xffff ;  /* 0x0000ffff00237802 */ /* 0x000fe20000000f00 */
[----:B------:R-:W3:Y:S01]  /*5cd0*/  SHFL.BFLY PT, R33, R32, 0x1, 0x101f ;  /* 0x0c301f0020217f89 */ /* 0x000ee200000e0000 */
[----:B------:R-:W3:Y:S01]  /*5ce0*/  LDC.64 R28, c[0x0][0x220] ;  /* 0x00008800ff1c7b82 */ /* 0x000ee20000000a00 */
[----:B-1----:R-:W-:Y:S01]  /*5cf0*/  FADD.FTZ R37, R36, R37 ;  /* 0x0000002524257221 */ /* 0x002fe20000010000 */
[----:B------:R-:W-:Y:S01]  /*5d00*/  MOV R36, 0xffff ;  /* 0x0000ffff00247802 */ /* 0x000fe20000000f00 */
[----:B------:R-:W1:Y:S01]  /*5d10*/  SHFL.BFLY PT, R48, R45, 0x2, 0x101f ;  /* 0x0c501f002d307f89 */ /* 0x000e6200000e0000 */
[----:B----4-:R-:W-:Y:S01]  /*5d20*/  FADD.FTZ R44, R41, R44 ;  /* 0x0000002c292c7221 */ /* 0x010fe20000010000 */
[----:B------:R-:W-:-:S02]  /*5d30*/  MOV R41, 0xffff ;  /* 0x0000ffff00297802 */ /* 0x000fc40000000f00 */
[----:B------:R-:W4:Y:S01]  /*5d40*/  SHFL.BFLY PT, R35, R42, 0x1, 0x101f ;  /* 0x0c301f002a237f89 */ /* 0x000f2200000e0000 */
[----:B-----5:R-:W-:Y:S01]  /*5d50*/  FADD.FTZ R43, R43, R46 ;  /* 0x0000002e2b2b7221 */ /* 0x020fe20000010000 */
[----:B------:R-:W-:Y:S02]  /*5d60*/  IMAD.MOV.U32 R46, RZ, RZ, 0xffff ;  /* 0x0000ffffff2e7424 */ /* 0x000fe400078e00ff */
[----:B------:R-:W5:Y:S01]  /*5d70*/  SHFL.BFLY PT, R36, R37, 0x1, 0x101f ;  /* 0x0c301f0025247f89 */ /* 0x000f6200000e0000 */
[----:B0-----:R-:W-:Y:S01]  /*5d80*/  FADD.FTZ R47, R50, R47 ;  /* 0x0000002f322f7221 */ /* 0x001fe20000010000 */
[----:B------:R-:W-:Y:S02]  /*5d90*/  MOV R50, 0xffff ;  /* 0x0000ffff00327802 */ /* 0x000fe40000000f00 */
[----:B------:R-:W0:Y:S01]  /*5da0*/  SHFL.BFLY PT, R41, R44, 0x1, 0x101f ;  /* 0x0c301f002c297f89 */ /* 0x000e2200000e0000 */
[----:B--2---:R-:W-:Y:S01]  /*5db0*/  FADD.FTZ R34, R31, R34 ;  /* 0x000000221f227221 */ /* 0x004fe20000010000 */
[----:B------:R-:W-:-:S02]  /*5dc0*/  IADD3 R31, R30, R23, RZ ;  /* 0x000000171e1f7210 */ /* 0x000fc40007ffe0ff */
[----:B------:R-:W2:Y:S02]  /*5dd0*/  SHFL.BFLY PT, R46, R43, 0x1, 0x101f ;  /* 0x0c301f002b2e7f89 */ /* 0x000ea400000e0000 */
[----:B------:R-:W-:Y:S02]  /*5de0*/  @!P0 F2FP.F16.F32.PACK_AB R30, RZ, R34 ;  /* 0x00000022ff1e823e */ /* 0x000fe400000000ff */
[----:B------:R-:W2:Y:S01]  /*5df0*/  SHFL.BFLY PT, R50, R47, 0x2, 0x101f ;  /* 0x0c501f002f327f89 */ /* 0x000ea200000e0000 */
[----:B---3--:R-:W-:Y:S01]  /*5e00*/  FADD.FTZ R32, R32, R33 ;  /* 0x0000002120207221 */ /* 0x008fe20000010000 */
[----:B------:R-:W-:Y:S01]  /*5e10*/  IMAD.WIDE R26, R31, 0x2, R26 ;  /* 0x000000021f1a7825 */ /* 0x000fe200078e021a */
[----:B------:R-:W-:-:S03]  /*5e20*/  PRMT R49, R30, 0x7610, R49 ;  /* 0x000076101e317816 */ /* 0x000fc60000000031 */
[----:B-1----:R-:W-:Y:S01]  /*5e30*/  FADD.FTZ R45, R45, R48 ;  /* 0x000000302d2d7221 */ /* 0x002fe20000010000 */
[----:B------:R-:W-:Y:S01]  /*5e40*/  MOV R34, 0xffff ;  /* 0x0000ffff00227802 */ /* 0x000fe20000000f00 */
[----:B------:R-:W-:Y:S01]  /*5e50*/  IMAD.WIDE R28, R31, 0x2, R28 ;  /* 0x000000021f1c7825 */ /* 0x000fe200078e021c */
[----:B------:R-:W-:-:S03]  /*5e60*/  @!P0 F2FP.F16.F32.PACK_AB R32, RZ, R32 ;  /* 0x00000020ff20823e */ /* 0x000fc600000000ff */
[----:B----4-:R-:W-:Y:S01]  /*5e70*/  FADD.FTZ R30, R42, R35 ;  /* 0x000000232a1e7221 */ /* 0x010fe20000010000 */
[----:B------:R-:W-:Y:S01]  /*5e80*/  @!P0 STG.E.U16 desc[UR8][R26.64], R49 ;  /* 0x000000311a008986 */ /* 0x000fe2000c101508 */
[----:B------:R-:W-:Y:S01]  /*5e90*/  PRMT R51, R32, 0x7610, R51 ;  /* 0x0000761020337816 */ /* 0x000fe20000000033 */
[----:B-----5:R-:W-:Y:S02]  /*5ea0*/  FADD.FTZ R31, R37, R36 ;  /* 0x00000024251f7221 */ /* 0x020fe40000010000 */
[----:B------:R-:W-:Y:S01]  /*5eb0*/  @!P0 F2FP.F16.F32.PACK_AB R30, RZ, R30 ;  /* 0x0000001eff1e823e */ /* 0x000fe200000000ff */
[----:B------:R-:W1:Y:S01]  /*5ec0*/  SHFL.BFLY PT, R34, R45, 0x1, 0x101f ;  /* 0x0c301f002d227f89 */ /* 0x000e6200000e0000 */
[----:B0-----:R-:W-:Y:S02]  /*5ed0*/  FADD.FTZ R32, R44, R41 ;  /* 0x000000292c207221 */ /* 0x001fe40000010000 */
[----:B------:R-:W-:Y:S01]  /*5ee0*/  PRMT R35, R30, 0x7610, R35 ;  /* 0x000076101e237816 */ /* 0x000fe20000000023 */
[----:B------:R0:W-:Y:S01]  /*5ef0*/  @!P0 STG.E.U16 desc[UR8][R28.64], R51 ;  /* 0x000000331c008986 */ /* 0x0001e2000c101508 */
[----:B------:R-:W-:Y:S01]  /*5f00*/  @!P0 F2FP.F16.F32.PACK_AB R31, RZ, R31 ;  /* 0x0000001fff1f823e */ /* 0x000fe200000000ff */
[----:B--2---:R-:W-:Y:S01]  /*5f10*/  FADD.FTZ R33, R43, R46 ;  /* 0x0000002e2b217221 */ /* 0x004fe20000010000 */
[----:B------:R-:W-:Y:S01]  /*5f20*/  @!P0 F2FP.F16.F32.PACK_AB R32, RZ, R32 ;  /* 0x00000020ff20823e */ /* 0x000fe200000000ff */
[----:B------:R0:W-:Y:S01]  /*5f30*/  @!P0 STG.E.U16 desc[UR8][R26.64+0x28], R35 ;  /* 0x000028231a008986 */ /* 0x0001e2000c101508 */
[----:B------:R-:W-:Y:S01]  /*5f40*/  MOV R30, 0xffff ;  /* 0x0000ffff001e7802 */ /* 0x000fe20000000f00 */
[----:B------:R-:W-:Y:S01]  /*5f50*/  FADD.FTZ R47, R47, R50 ;  /* 0x000000322f2f7221 */ /* 0x000fe20000010000 */
[----:B------:R-:W-:Y:S01]  /*5f60*/  @!P0 F2FP.F16.F32.PACK_AB R33, RZ, R33 ;  /* 0x00000021ff21823e */ /* 0x000fe200000000ff */
[----:B------:R0:W-:Y:S04]  /*5f70*/  @!P0 STG.E.U16 desc[UR8][R28.64+0x28], R31 ;  /* 0x0000281f1c008986 */ /* 0x0001e8000c101508 */
[----:B------:R0:W-:Y:S04]  /*5f80*/  @!P0 STG.E.U16 desc[UR8][R26.64+0x50], R32 ;  /* 0x000050201a008986 */ /* 0x0001e8000c101508 */
[----:B------:R0:W2:Y:S04]  /*5f90*/  SHFL.BFLY PT, R30, R47, 0x1, 0x101f ;  /* 0x0c301f002f1e7f89 */ /* 0x0000a800000e0000 */
[----:B------:R0:W-:Y:S01]  /*5fa0*/  @!P0 STG.E.U16 desc[UR8][R28.64+0x50], R33 ;  /* 0x000050211c008986 */ /* 0x0001e2000c101508 */
[----:B-1----:R-:W-:-:S07]  /*5fb0*/  FADD.FTZ R34, R45, R34 ;  /* 0x000000222d227221 */ /* 0x002fce0000010000 */
.L_x_2154:
[----:B0-2---:R-:W-:Y:S01]  /*5fc0*/  FADD.FTZ R31, R47, R30 ;  /* 0x0000001e2f1f7221 */ /* 0x005fe20000010000 */
[----:B------:R-:W-:-:S04]  /*5fd0*/  @!P0 F2FP.F16.F32.PACK_AB R30, RZ, R34 ;  /* 0x00000022ff1e823e */ /* 0x000fc800000000ff */
[----:B------:R-:W-:Y:S01]  /*5fe0*/  @!P0 F2FP.F16.F32.PACK_AB R31, RZ, R31 ;  /* 0x0000001fff1f823e */ /* 0x000fe200000000ff */
[----:B------:R4:W-:Y:S04]  /*5ff0*/  @!P0 STG.E.U16 desc[UR8][R26.64+0x78], R30 ;  /* 0x0000781e1a008986 */ /* 0x0009e8000c101508 */
[----:B------:R4:W-:Y:S02]  /*6000*/  @!P0 STG.E.U16 desc[UR8][R28.64+0x78], R31 ;  /* 0x0000781f1c008986 */ /* 0x0009e4000c101508 */
.L_x_2084:
[----:B------:R-:W-:Y:S05]  /*6010*/  WARPSYNC.ALL ;  /* 0x0000000000007948 */ /* 0x000fea0003800000 */
[----:B------:R-:W-:Y:S01]  /*6020*/  IADD3 R23, R23, 0x200, RZ ;  /* 0x0000020017177810 */ /* 0x000fe20007ffe0ff */
[----:B------:R-:W-:Y:S03]  /*6030*/  BAR.SYNC.DEFER_BLOCKING 0x0 ;  /* 0x0000000000007b1d */ /* 0x000fe60000010000 */
[----:B------:R-:W-:-:S13]  /*6040*/  ISETP.GE.AND P0, PT, R23, R7, PT ;  /* 0x000000071700720c */ /* 0x000fda0003f06270 */
[----:B------:R-:W-:Y:S05]  /*6050*/  @!P0 BRA `(.L_x_2091) ;  /* 0xffffffe000fc8947 */ /* 0x000fea000383ffff */
[----:B------:R-:W-:Y:S05]  /*6060*/  EXIT ;  /* 0x000000000000794d */ /* 0x000fea0003800000 */
.L_x_2087:
[----:B------:R-:W-:Y:S01]  /*6070*/  HFMA2.MMA R56, -RZ, RZ, 0, 0.000503063201904296875 ;  /* 0x0000101fff387435 */ /* 0x000fe200000001ff */
[----:B-1----:R-:W-:Y:S01]  /*6080*/  MOV R54, R26 ;  /* 0x0000001a00367202 */ /* 0x002fe20000000f00 */
[----:B------:R-:W-:Y:S01]  /*6090*/  IMAD.MOV.U32 R53, RZ, RZ, 0x8 ;  /* 0x00000008ff357424 */ /* 0x000fe200078e00ff */
[----:B------:R-:W-:-:S08]  /*60a0*/  MOV R51, 0xffff ;  /* 0x0000ffff00337802 */ /* 0x000fd00000000f00 */
[----:B0-2---:R-:W-:Y:S05]  /*60b0*/  WARPSYNC.COLLECTIVE R51, `(.L_x_2092) ;  /* 0x0000000033087348 */ /* 0x005fea0003c00000 */
[----:B------:R1:W3:Y:S02]  /*60c0*/  SHFL.BFLY P2, R52, R54, R53, R56 ;  /* 0x0c00003536347389 */ /* 0x0002e40000040038 */
[----:B0123--:R-:W-:Y:S01]  /*60d0*/  ENDCOLLECTIVE ;  /* 0x000000000000791b */ /* 0x00ffe20003800000 */
.L_x_2092:
[----:B------:R-:W-:Y:S02]  /*60e0*/  MOV R54, R27 ;  /* 0x0000001b00367202 */ /* 0x000fe40000000f00 */
[----:B------:R-:W-:-:S07]  /*60f0*/  MOV R29, R52 ;  /* 0x00000034001d7202 */ /* 0x000fce0000000f00 */
[----:B------:R-:W-:Y:S05]  /*6100*/  WARPSYNC.COLLECTIVE R51, `(.L_x_2093) ;  /* 0x0000000033087348 */ /* 0x000fea0003c00000 */
[----:B------:R0:W1:Y:S02]  /*6110*/  SHFL.BFLY P2, R52, R54, R53, R56 ;  /* 0x0c00003536347389 */ /* 0x0000640000040038 */
[----:B01----:R-:W-:Y:S01]  /*6120*/  ENDCOLLECTIVE ;  /* 0x000000000000791b */ /* 0x003fe20003800000 */
.L_x_2093:
[----:B------:R-:W-:Y:S01]  /*6130*/  FADD.FTZ R29, R29, R26 ;  /* 0x0000001a1d1d7221 */ /* 0x000fe20000010000 */
[----:B------:R-:W-:-:S04]  /*6140*/  HFMA2.MMA R53, -RZ, RZ, 0, 2.384185791015625e-07 ;  /* 0x00000004ff357435 */ /* 0x000fc800000001ff */
[----:B------:R-:W-:Y:S02]  /*6150*/  MOV R54, R29 ;  /* 0x0000001d00367202 */ /* 0x000fe40000000f00 */
[----:B------:R-:W-:-:S07]  /*6160*/  MOV R28, R52 ;  /* 0x00000034001c7202 */ /* 0x000fce0000000f00 */
[----:B------:R-:W-:Y:S05]  /*6170*/  WARPSYNC.COLLECTIVE R51, `(.L_x_2094) ;  /* 0x0000000033087348 */ /* 0x000fea0003c00000 */
[----:B------:R0:W1:Y:S02]  /*6180*/  SHFL.BFLY P2, R52, R54, R53, R56 ;  /* 0x0c00003536347389 */ /* 0x0000640000040038 */
[----:B01----:R-:W-:Y:S01]  /*6190*/  ENDCOLLECTIVE ;  /* 0x000000000000791b */ /* 0x003fe20003800000 */
.L_x_2094:
[----:B------:R-:W-:-:S05]  /*61a0*/  FADD.FTZ R28, R28, R27 ;  /* 0x0000001b1c1c7221 */ /* 0x000fca0000010000 */
[----:B------:R-:W-:Y:S01]  /*61b0*/  MOV R54, R28 ;  /* 0x0000001c00367202 */ /* 0x000fe20000000f00 */
[----:B------:R-:W-:-:S07]  /*61c0*/  IMAD.MOV.U32 R30, RZ, RZ, R52 ;  /* 0x000000ffff1e7224 */ /* 0x000fce00078e0034 */
[----:B------:R-:W-:Y:S05]  /*61d0*/  WARPSYNC.COLLECTIVE R51, `(.L_x_2095) ;  /* 0x0000000033087348 */ /* 0x000fea0003c00000 */
[----:B------:R0:W1:Y:S02]  /*61e0*/  SHFL.BFLY P2, R52, R54, R53, R56 ;  /* 0x0c00003536347389 */ /* 0x0000640000040038 */
[----:B01----:R-:W-:Y:S01]  /*61f0*/  ENDCOLLECTIVE ;  /* 0x000000000000791b */ /* 0x003fe20003800000 */
.L_x_2095:
[----:B------:R-:W-:Y:S01]  /*6200*/  FADD.FTZ R30, R29, R30 ;  /* 0x0000001e1d1e7221 */ /* 0x000fe20000010000 */
[----:B------:R-:W-:-:S04]  /*6210*/  HFMA2.MMA R53, -RZ, RZ, 0, 1.1920928955078125e-07 ;  /* 0x00000002ff357435 */ /* 0x000fc800000001ff */
[----:B------:R-:W-:Y:S02]  /*6220*/  MOV R54, R30 ;  /* 0x0000001e00367202 */ /* 0x000fe40000000f00 */
[----:B------:R-:W-:-:S07]  /*6230*/  MOV R31, R52 ;  /* 0x00000034001f7202 */ /* 0x000fce0000000f00 */
[----:B------:R-:W-:Y:S05]  /*6240*/  WARPSYNC.COLLECTIVE R51, `(.L_x_2096) ;  /* 0x0000000033087348 */ /* 0x000fea0003c00000 */
[----:B------:R0:W1:Y:S02]  /*6250*/  SHFL.BFLY P2, R52, R54, R53, R56 ;  /* 0x0c00003536347389 */ /* 0x0000640000040038 */
[----:B01----:R-:W-:Y:S01]  /*6260*/  ENDCOLLECTIVE ;  /* 0x000000000000791b */ /* 0x003fe20003800000 */
.L_x_2096:
[----:B------:R-:W-:-:S05]  /*6270*/  FADD.FTZ R31, R28, R31 ;  /* 0x0000001f1c1f7221 */ /* 0x000fca0000010000 */
[----:B------:R-:W-:Y:S02]  /*6280*/  MOV R54, R31 ;  /* 0x0000001f00367202 */ /* 0x000fe40000000f00 */
[----:B------:R-:W-:-:S07]  /*6290*/  MOV R33, R52 ;  /* 0x0000003400217202 */ /* 0x000fce0000000f00 */
[----:B------:R-:W-:Y:S05]  /*62a0*/  WARPSYNC.COLLECTIVE R51, `(.L_x_2097) ;  /* 0x0000000033087348 */ /* 0x000fea0003c00000 */
[----:B------:R0:W1:Y:S02]  /*62b0*/  SHFL.BFLY P2, R52, R54, R53, R56 ;  /* 0x0c00003536347389 */ /* 0x0000640000040038 */
[----:B01----:R-:W-:Y:S01]  /*62c0*/  ENDCOLLECTIVE ;  /* 0x000000000000791b */ /* 0x003fe20003800000 */
.L_x_2097:
[----:B------:R-:W-:Y:S01]  /*62d0*/  FADD.FTZ R33, R30, R33 ;  /* 0x000000211e217221 */ /* 0x000fe20000010000 */
[----:B------:R-:W-:-:S03]  /*62e0*/  HFMA2.MMA R53, -RZ, RZ, 0, 5.9604644775390625e-08 ;  /* 0x00000001ff357435 */ /* 0x000fc600000001ff */
[----:B------:R-:W-:Y:S01]  /*62f0*/  IMAD.MOV.U32 R54, RZ, RZ, R33 ;  /* 0x000000ffff367224 */ /* 0x000fe200078e0021 */
[----:B------:R-:W-:-:S07]  /*6300*/  MOV R26, R52 ;  /* 0x00000034001a7202 */ /* 0x000fce0000000f00 */
[----:B------:R-:W-:Y:S05]  /*6310*/  WARPSYNC.COLLECTIVE R51, `(.L_x_2098) ;  /* 0x0000000033087348 */ /* 0x000fea0003c00000 */
[----:B------:R0:W1:Y:S02]  /*6320*/  SHFL.BFLY P2, R52, R54, R53, R56 ;  /* 0x0c00003536347389 */ /* 0x0000640000040038 */
[----:B01----:R-:W-:Y:S01]  /*6330*/  ENDCOLLECTIVE ;  /* 0x000000000000791b */ /* 0x003fe20003800000 */
.L_x_2098:
[----:B------:R-:W-:-:S05]  /*6340*/  FADD.FTZ R32, R31, R26 ;  /* 0x0000001a1f207221 */ /* 0x000fca0000010000 */
[----:B------:R-:W-:Y:S02]  /*6350*/  MOV R54, R32 ;  /* 0x0000002000367202 */ /* 0x000fe40000000f00 */
[----:B------:R-:W-:-:S07]  /*6360*/  MOV R34, R52 ;  /* 0x0000003400227202 */ /* 0x000fce0000000f00 */
[----:B------:R-:W-:Y:S05]  /*6370*/  WARPSYNC.COLLECTIVE R51, `(.L_x_2099) ;  /* 0x0000000033087348 */ /* 0x000fea0003c00000 */
[----:B------:R0:W1:Y:S02]  /*6380*/  SHFL.BFLY P2, R52, R54, R53, R56 ;  /* 0x0c00003536347389 */ /* 0x0000640000040038 */
[----:B01----:R-:W-:Y:S01]  /*6390*/  ENDCOLLECTIVE ;  /* 0x000000000000791b */ /* 0x003fe20003800000 */
.L_x_2099:
[----:B------:R-:W-:Y:S01]  /*63a0*/  FADD.FTZ R34, R33, R34 ;  /* 0x0000002221227221 */ /* 0x000fe20000010000 */
[----:B------:R-:W-:Y:S01]  /*63b0*/  MOV R35, R52 ;  /* 0x0000003400237202 */ /* 0x000fe20000000f00 */
[----:B------:R-:W-:Y:S06]  /*63c0*/  BRA `(.L_x_2100) ;  /* 0xffffffec00547947 */ /* 0x000fec000383ffff */
.L_x_2088:
        /* <DEDUP_REMOVED lines=8> */
.L_x_2102:
[----:B------:R-:W-:Y:S05]  /*6450*/  BSYNC B1 ;  /* 0x0000000000017941 */ /* 0x000fea0003800000 */
.L_x_2101:
        /* <DEDUP_REMOVED lines=8> */
.L_x_2103:
[----:B------:R-:W-:-:S05]  /*64e0*/  FADD.FTZ R33, R33, R30 ;  /* 0x0000001e21217221 */ /* 0x000fca0000010000 */
[----:B------:R-:W-:Y:S01]  /*64f0*/  MOV R54, R33 ;  /* 0x0000002100367202 */ /* 0x000fe20000000f00 */
[----:B------:R-:W-:Y:S01]  /*6500*/  IMAD.MOV.U32 R53, RZ, RZ, 0x4 ;  /* 0x00000004ff357424 */ /* 0x000fe200078e00ff */
[----:B------:R-:W-:-:S07]  /*6510*/  MOV R32, R52 ;  /* 0x0000003400207202 */ /* 0x000fce0000000f00 */
[----:B------:R-:W-:Y:S05]  /*6520*/  WARPSYNC.COLLECTIVE R51, `(.L_x_2104) ;  /* 0x0000000033087348 */ /* 0x000fea0003c00000 */
[----:B------:R0:W1:Y:S02]  /*6530*/  SHFL.BFLY P2, R52, R54, R53, R56 ;  /* 0x0c00003536347389 */ /* 0x0000640000040038 */
[----:B01----:R-:W-:Y:S01]  /*6540*/  ENDCOLLECTIVE ;  /* 0x000000000000791b */ /* 0x003fe20003800000 */
.L_x_2104:
[----:B------:R-:W-:-:S05]  /*6550*/  FADD.FTZ R32, R32, R31 ;  /* 0x0000001f20207221 */ /* 0x000fca0000010000 */
[----:B------:R-:W-:Y:S02]  /*6560*/  MOV R54, R32 ;  /* 0x0000002000367202 */ /* 0x000fe40000000f00 */
[----:B------:R-:W-:-:S07]  /*6570*/  MOV R34, R52 ;  /* 0x0000003400227202 */ /* 0x000fce0000000f00 */
[----:B------:R-:W-:Y:S05]  /*6580*/  WARPSYNC.COLLECTIVE R51, `(.L_x_2105) ;  /* 0x0000000033087348 */ /* 0x000fea0003c00000 */
[----:B------:R0:W1:Y:S02]  /*6590*/  SHFL.BFLY P2, R52, R54, R53, R56 ;  /* 0x0c00003536347389 */ /* 0x0000640000040038 */
[----:B01----:R-:W-:Y:S01]  /*65a0*/  ENDCOLLECTIVE ;  /* 0x000000000000791b */ /* 0x003fe20003800000 */
.L_x_2105:
[----:B------:R-:W-:Y:S01]  /*65b0*/  FADD.FTZ R34, R33, R34 ;  /* 0x0000002221227221 */ /* 0x000fe20000010000 */
[----:B------:R-:W-:-:S04]  /*65c0*/  HFMA2.MMA R53, -RZ, RZ, 0, 1.1920928955078125e-07 ;  /* 0x00000002ff357435 */ /* 0x000fc800000001ff */
[----:B------:R-:W-:Y:S02]  /*65d0*/  MOV R54, R34 ;  /* 0x0000002200367202 */ /* 0x000fe40000000f00 */
[----:B------:R-:W-:-:S07]  /*65e0*/  MOV R35, R52 ;  /* 0x0000003400237202 */ /* 0x000fce0000000f00 */
[----:B------:R-:W-:Y:S05]  /*65f0*/  WARPSYNC.COLLECTIVE R51, `(.L_x_2106) ;  /* 0x0000000033087348 */ /* 0x000fea0003c00000 */
[----:B------:R0:W1:Y:S02]  /*6600*/  SHFL.BFLY P2, R52, R54, R53, R56 ;  /* 0x0c00003536347389 */ /* 0x0000640000040038 */
[----:B01----:R-:W-:Y:S01]  /*6610*/  ENDCOLLECTIVE ;  /* 0x000000000000791b */ /* 0x003fe20003800000 */
.L_x_2106:
[----:B------:R-:W-:-:S05]  /*6620*/  FADD.FTZ R35, R32, R35 ;  /* 0x0000002320237221 */ /* 0x000fca0000010000 */
[----:B------:R-:W-:Y:S02]  /*6630*/  MOV R54, R35 ;  /* 0x0000002300367202 */ /* 0x000fe40000000f00 */
[----:B------:R-:W-:-:S07]  /*6640*/  MOV R37, R52 ;  /* 0x0000003400257202 */ /* 0x000fce0000000f00 */
[----:B------:R-:W-:Y:S05]  /*6650*/  WARPSYNC.COLLECTIVE R51, `(.L_x_2107) ;  /* 0x0000000033087348 */ /* 0x000fea0003c00000 */
[----:B------:R0:W1:Y:S02]  /*6660*/  SHFL.BFLY P2, R52, R54, R53, R56 ;  /* 0x0c00003536347389 */ /* 0x0000640000040038 */
[----:B01----:R-:W-:Y:S01]  /*6670*/  ENDCOLLECTIVE ;  /* 0x000000000000791b */ /* 0x003fe20003800000 */
.L_x_2107:
[----:B------:R-:W-:Y:S01]  /*6680*/  FADD.FTZ R37, R34, R37 ;  /* 0x0000002522257221 */ /* 0x000fe20000010000 */
[----:B------:R-:W-:-:S04]  /*6690*/  HFMA2.MMA R53, -RZ, RZ, 0, 5.9604644775390625e-08 ;  /* 0x00000001ff357435 */ /* 0x000fc800000001ff */
[----:B------:R-:W-:Y:S01]  /*66a0*/  MOV R54, R37 ;  /* 0x0000002500367202 */ /* 0x000fe20000000f00 */
[----:B------:R-:W-:-:S07]  /*66b0*/  IMAD.MOV.U32 R30, RZ, RZ, R52 ;  /* 0x000000ffff1e7224 */ /* 0x000fce00078e0034 */
[----:B------:R-:W-:Y:S05]  /*66c0*/  WARPSYNC.COLLECTIVE R51, `(.L_x_2108) ;  /* 0x0000000033087348 */ /* 0x000fea0003c00000 */
[----:B------:R0:W1:Y:S02]  /*66d0*/  SHFL.BFLY P2, R52, R54, R53, R56 ;  /* 0x0c00003536347389 */ /* 0x0000640000040038 */
[----:B01----:R-:W-:Y:S01]  /*66e0*/  ENDCOLLECTIVE ;  /* 0x000000000000791b */ /* 0x003fe20003800000 */
.L_x_2108:
[----:B------:R-:W-:-:S05]  /*66f0*/  FADD.FTZ R30, R35, R30 ;  /* 0x0000001e231e7221 */ /* 0x000fca0000010000 */
[----:B------:R-:W-:Y:S02]  /*6700*/  MOV R54, R30 ;  /* 0x0000001e00367202 */ /* 0x000fe40000000f00 */
[----:B------:R-:W-:-:S07]  /*6710*/  MOV R36, R52 ;  /* 0x0000003400247202 */ /* 0x000fce0000000f00 */
[----:B------:R-:W-:Y:S05]  /*6720*/  WARPSYNC.COLLECTIVE R51, `(.L_x_2109) ;  /* 0x0000000033087348 */ /* 0x000fea0003c00000 */
[----:B------:R0:W1:Y:S02]  /*6730*/  SHFL.BFLY P2, R52, R54, R53, R56 ;  /* 0x0c00003536347389 */ /* 0x0000640000040038 */
[----:B01----:R-:W-:Y:S01]  /*6740*/  ENDCOLLECTIVE ;  /* 0x000000000000791b */ /* 0x003fe20003800000 */
.L_x_2109:
[----:B------:R-:W-:Y:S01]  /*6750*/  FADD.FTZ R36, R37, R36 ;  /* 0x0000002425247221 */ /* 0x000fe20000010000 */
[----:B------:R-:W-:Y:S01]  /*6760*/  MOV R31, R52 ;  /* 0x00000034001f7202 */ /* 0x000fe20000000f00 */
[----:B------:R-:W-:Y:S06]  /*6770*/  BRA `(.L_x_2110) ;  /* 0xffffffec00147947 */ /* 0x000fec000383ffff */
.L_x_2089:
[----:B------:R-:W-:Y:S01]  /*6780*/  HFMA2.MMA R53, -RZ, RZ, 0, 4.76837158203125e-07 ;  /* 0x00000008ff357435 */ /* 0x000fe200000001ff */
[----:B------:R-:W-:Y:S01]  /*6790*/  BSSY B1, `(.L_x_2111) ;  /* 0x0000007000017945 */ /* 0x000fe20003800000 */
[----:B---3--:R-:W-:Y:S01]  /*67a0*/  MOV R54, R30 ;  /* 0x0000001e00367202 */ /* 0x008fe20000000f00 */
[----:B------:R-:W-:Y:S01]  /*67b0*/  IMAD.MOV.U32 R51, RZ, RZ, 0xffff ;  /* 0x0000ffffff337424 */ /* 0x000fe200078e00ff */
[----:B------:R-:W-:-:S07]  /*67c0*/  MOV R56, 0x101f ;  /* 0x0000101f00387802 */ /* 0x000fce0000000f00 */
[----:B012-4-:R-:W-:Y:S05]  /*67d0*/  WARPSYNC.COLLECTIVE R51, `(.L_x_2112) ;  /* 0x0000000033087348 */ /* 0x017fea0003c00000 */
[----:B------:R3:W0:Y:S02]  /*67e0*/  SHFL.BFLY P2, R52, R54, R53, R56 ;  /* 0x0c00003536347389 */ /* 0x0006240000040038 */
[----:B01234-:R-:W-:Y:S01]  /*67f0*/  ENDCOLLECTIVE ;  /* 0x000000000000791b */ /* 0x01ffe20003800000 */
.L_x_2112:
[----:B------:R-:W-:Y:S05]  /*6800*/  BSYNC B1 ;  /* 0x0000000000017941 */ /* 0x000fea0003800000 */
.L_x_2111:
        /* <DEDUP_REMOVED lines=8> */
.L_x_2113:
[----:B------:R-:W-:Y:S01]  /*6890*/  FADD.FTZ R33, R33, R30 ;  /* 0x0000001e21217221 */ /* 0x000fe20000010000 */
[----:B------:R-:W-:-:S04]  /*68a0*/  HFMA2.MMA R53, -RZ, RZ, 0, 2.384185791015625e-07 ;  /* 0x00000004ff357435 */ /* 0x000fc800000001ff */
[----:B------:R-:W-:Y:S02]  /*68b0*/  MOV R54, R33 ;  /* 0x0000002100367202 */ /* 0x000fe40000000f00 */
[----:B------:R-:W-:-:S07]  /*68c0*/  MOV R32, R52 ;  /* 0x0000003400207202 */ /* 0x000fce0000000f00 */
[----:B------:R-:W-:Y:S05]  /*68d0*/  WARPSYNC.COLLECTIVE R51, `(.L_x_2114) ;  /* 0x0000000033087348 */ /* 0x000fea0003c00000 */
[----:B------:R0:W1:Y:S02]  /*68e0*/  SHFL.BFLY P2, R52, R54, R53, R56 ;  /* 0x0c00003536347389 */ /* 0x0000640000040038 */
[----:B01----:R-:W-:Y:S01]  /*68f0*/  ENDCOLLECTIVE ;  /* 0x000000000000791b */ /* 0x003fe20003800000 */
.L_x_2114:
[----:B------:R-:W-:-:S05]  /*6900*/  FADD.FTZ R32, R32, R31 ;  /* 0x0000001f20207221 */ /* 0x000fca0000010000 */
[----:B------:R-:W-:Y:S01]  /*6910*/  MOV R54, R32 ;  /* 0x0000002000367202 */ /* 0x000fe20000000f00 */
[----:B------:R-:W-:-:S07]  /*6920*/  IMAD.MOV.U32 R34, RZ, RZ, R52 ;  /* 0x000000ffff227224 */ /* 0x000fce00078e0034 */
[----:B------:R-:W-:Y:S05]  /*6930*/  WARPSYNC.COLLECTIVE R51, `(.L_x_2115) ;  /* 0x0000000033087348 */ /* 0x000fea0003c00000 */
[----:B------:R0:W1:Y:S02]  /*6940*/  SHFL.BFLY P2, R52, R54, R53, R56 ;  /* 0x0c00003536347389 */ /* 0x0000640000040038 */
[----:B01----:R-:W-:Y:S01]  /*6950*/  ENDCOLLECTIVE ;  /* 0x000000000000791b */ /* 0x003fe20003800000 */
.L_x_2115:
[----:B------:R-:W-:Y:S01]  /*6960*/  FADD.FTZ R34, R33, R34 ;  /* 0x0000002221227221 */ /* 0x000fe20000010000 */
[----:B------:R-:W-:-:S04]  /*6970*/  HFMA2.MMA R53, -RZ, RZ, 0, 1.1920928955078125e-07 ;  /* 0x00000002ff357435 */ /* 0x000fc800000001ff */
[----:B------:R-:W-:Y:S02]  /*6980*/  MOV R54, R34 ;  /* 0x0000002200367202 */ /* 0x000fe40000000f00 */
[----:B------:R-:W-:-:S07]  /*6990*/  MOV R35, R52 ;  /* 0x0000003400237202 */ /* 0x000fce0000000f00 */
[----:B------:R-:W-:Y:S05]  /*69a0*/  WARPSYNC.COLLECTIVE R51, `(.L_x_2116) ;  /* 0x0000000033087348 */ /* 0x000fea0003c00000 */
[----:B------:R0:W1:Y:S02]  /*69b0*/  SHFL.BFLY P2, R52, R54, R53, R56 ;  /* 0x0c00003536347389 */ /* 0x0000640000040038 */
[----:B01----:R-:W-:Y:S01]  /*69c0*/  ENDCOLLECTIVE ;  /* 0x000000000000791b */ /* 0x003fe20003800000 */
.L_x_2116:
[----:B------:R-:W-:-:S05]  /*69d0*/  FADD.FTZ R35, R32, R35 ;  /* 0x0000002320237221 */ /* 0x000fca0000010000 */
[----:B------:R-:W-:Y:S02]  /*69e0*/  MOV R54, R35 ;  /* 0x0000002300367202 */ /* 0x000fe40000000f00 */
[----:B------:R-:W-:-:S07]  /*69f0*/  MOV R37, R52 ;  /* 0x0000003400257202 */ /* 0x000fce0000000f00 */
[----:B------:R-:W-:Y:S05]  /*6a00*/  WARPSYNC.COLLECTIVE R51, `(.L_x_2117) ;  /* 0x0000000033087348 */ /* 0x000fea0003c00000 */
[----:B------:R0:W1:Y:S02]  /*6a10*/  SHFL.BFLY P2, R52, R54, R53, R56 ;  /* 0x0c00003536347389 */ /* 0x0000640000040038 */
[----:B01----:R-:W-:Y:S01]  /*6a20*/  ENDCOLLECTIVE ;  /* 0x000000000000791b */ /* 0x003fe20003800000 */
.L_x_2117:
[----:B------:R-:W-:-:S05]  /*6a30*/  FADD.FTZ R37, R34, R37 ;  /* 0x0000002522257221 */ /* 0x000fca0000010000 */
[----:B------:R-:W-:Y:S01]  /*6a40*/  MOV R54, R37 ;  /* 0x0000002500367202 */ /* 0x000fe20000000f00 */
[----:B------:R-:W-:Y:S01]  /*6a50*/  IMAD.MOV.U32 R53, RZ, RZ, 0x1 ;  /* 0x00000001ff357424 */ /* 0x000fe200078e00ff */
[----:B------:R-:W-:-:S07]  /*6a60*/  MOV R30, R52 ;  /* 0x00000034001e7202 */ /* 0x000fce0000000f00 */
[----:B------:R-:W-:Y:S05]  /*6a70*/  WARPSYNC.COLLECTIVE R51, `(.L_x_2118) ;  /* 0x0000000033087348 */ /* 0x000fea0003c00000 */
[----:B------:R0:W1:Y:S02]  /*6a80*/  SHFL.BFLY P2, R52, R54, R53, R56 ;  /* 0x0c00003536347389 */ /* 0x0000640000040038 */
[----:B01----:R-:W-:Y:S01]  /*6a90*/  ENDCOLLECTIVE ;  /* 0x000000000000791b */ /* 0x003fe20003800000 */
.L_x_2118:
[----:B------:R-:W-:-:S05]  /*6aa0*/  FADD.FTZ R30, R35, R30 ;  /* 0x0000001e231e7221 */ /* 0x000fca0000010000 */
[----:B------:R-:W-:Y:S02]  /*6ab0*/  MOV R54, R30 ;  /* 0x0000001e00367202 */ /* 0x000fe40000000f00 */
[----:B------:R-:W-:-:S07]  /*6ac0*/  MOV R36, R52 ;  /* 0x0000003400247202 */ /* 0x000fce0000000f00 */
[----:B------:R-:W-:Y:S05]  /*6ad0*/  WARPSYNC.COLLECTIVE R51, `(.L_x_2119) ;  /* 0x0000000033087348 */ /* 0x000fea0003c00000 */
[----:B------:R0:W1:Y:S02]  /*6ae0*/  SHFL.BFLY P2, R52, R54, R53, R56 ;  /* 0x0c00003536347389 */ /* 0x0000640000040038 */
[----:B01----:R-:W-:Y:S01]  /*6af0*/  ENDCOLLECTIVE ;  /* 0x000000000000791b */ /* 0x003fe20003800000 */
.L_x_2119:
[----:B------:R-:W-:Y:S01]  /*6b00*/  FADD.FTZ R36, R37, R36 ;  /* 0x0000002425247221 */ /* 0x000fe20000010000 */
[----:B------:R-:W-:Y:S01]  /*6b10*/  MOV R31, R52 ;  /* 0x00000034001f7202 */ /* 0x000fe20000000f00 */
[----:B------:R-:W-:Y:S06]  /*6b20*/  BRA `(.L_x_2120) ;  /* 0xffffffe800bc7947 */ /* 0x000fec000383ffff */
.L_x_2090:
        /* <DEDUP_REMOVED lines=8> */
.L_x_2122:
[----:B------:R-:W-:Y:S05]  /*6bb0*/  BSYNC B0 ;  /* 0x0000000000007941 */ /* 0x000fea0003800000 */
.L_x_2121:
[----:B------:R-:W-:Y:S01]  /*6bc0*/  HFMA2.MMA R53, -RZ, RZ, 0, 4.76837158203125e-07 ;  /* 0x00000008ff357435 */ /* 0x000fe200000001ff */
[----:B------:R-:W-:Y:S01]  /*6bd0*/  IMAD.MOV.U32 R54, RZ, RZ, R27 ;  /* 0x000000ffff367224 */ /* 0x000fe200078e001b */
[----:B------:R-:W-:Y:S01]  /*6be0*/  MOV R56, 0x101f ;  /* 0x0000101f00387802 */ /* 0x000fe20000000f00 */
[----:B------:R-:W-:Y:S01]  /*6bf0*/  IMAD.MOV.U32 R36, RZ, RZ, RZ ;  /* 0x000000ffff247224 */ /* 0x000fe200078e00ff */
[----:B------:R-:W-:Y:S01]  /*6c00*/  MOV R51, 0xffff ;  /* 0x0000ffff00337802 */ /* 0x000fe20000000f00 */
[----:B------:R-:W-:Y:S01]  /*6c10*/  HFMA2.MMA R35, -RZ, RZ, 0, 0 ;  /* 0x00000000ff237435 */ /* 0x000fe200000001ff */
[----:B------:R-:W-:Y:S01]  /*6c20*/  MOV R29, R52 ;  /* 0x00000034001d7202 */ /* 0x000fe20000000f00 */
[----:B------:R-:W-:Y:S01]  /*6c30*/  HFMA2.MMA R41, -RZ, RZ, 0, 0 ;  /* 0x00000000ff297435 */ /* 0x000fe200000001ff */
[----:B------:R-:W-:-:S10]  /*6c40*/  @!P0 IADD3 R32, R30, 0x14, RZ ;  /* 0x000000141e208810 */ /* 0x000fd40007ffe0ff */
[----:B------:R-:W-:Y:S05]  /*6c50*/  WARPSYNC.COLLECTIVE R51, `(.L_x_2123) ;  /* 0x0000000033087348 */ /* 0x000fea0003c00000 */
[----:B------:R0:W1:Y:S02]  /*6c60*/  SHFL.BFLY P2, R52, R54, R53, R56 ;  /* 0x0c00003536347389 */ /* 0x0000640000040038 */
[----:B01----:R-:W-:Y:S01]  /*6c70*/  ENDCOLLECTIVE ;  /* 0x000000000000791b */ /* 0x003fe20003800000 */
.L_x_2123:
[----:B------:R-:W-:Y:S01]  /*6c80*/  @!P0 LEA R31, R40, UR6, 0x7 ;  /* 0x00000006281f8c11 */ /* 0x000fe2000f8e38ff */
[----:B------:R-:W-:Y:S01]  /*6c90*/  FADD.FTZ R29, R29, R26 ;  /* 0x0000001a1d1d7221 */ /* 0x000fe20000010000 */
[----:B------:R-:W-:Y:S01]  /*6ca0*/  @!P0 LOP3.LUT R32, R32, R11, RZ, 0x3c, !PT ;  /* 0x0000000b20208212 */ /* 0x000fe200078e3cff */
[----:B------:R-:W-:Y:S01]  /*6cb0*/  HFMA2.MMA R47, -RZ, RZ, 0, 0 ;  /* 0x00000000ff2f7435 */ /* 0x000fe200000001ff */
        /* <DEDUP_REMOVED lines=9> */
[----:B------:R-:W-:Y:S01]  /*6d50*/  @!P0 IMAD R48, R48, 0x4, R45 ;  /* 0x0000000430308824 */ /* 0x000fe200078e022d */
[----:B------:R-:W-:-:S04]  /*6d60*/  HFMA2.MMA R45, -RZ, RZ, 0, 0 ;  /* 0x00000000ff2d7435 */ /* 0x000fc800000001ff */
[----:B------:R0:W3:Y:S01]  /*6d70*/  @!P0 LDS R49, [R48] ;  /* 0x0000000030318984 */ /* 0x0000e20000000800 */
[----:B------:R-:W-:-:S07]  /*6d80*/  MOV R28, R52 ;  /* 0x00000034001c7202 */ /* 0x000fce0000000f00 */
[----:B0123--:R-:W-:Y:S05]  /*6d90*/  WARPSYNC.COLLECTIVE R51, `(.L_x_2124) ;  /* 0x0000000033087348 */ /* 0x00ffea0003c00000 */
[----:B------:R4:W0:Y:S02]  /*6da0*/  SHFL.BFLY P2, R52, R54, R53, R56 ;  /* 0x0c00003536347389 */ /* 0x0008240000040038 */
[----:B01234-:R-:W-:Y:S01]  /*6db0*/  ENDCOLLECTIVE ;  /* 0x000000000000791b */ /* 0x01ffe20003800000 */
.L_x_2124:
[----:B------:R-:W-:Y:S01]  /*6dc0*/  FADD.FTZ R28, R28, R27 ;  /* 0x0000001b1c1c7221 */ /* 0x000fe20000010000 */
[----:B------:R0:W1:Y:S04]  /*6dd0*/  @!P0 LDS R50, [R48+0x500] ;  /* 0x0005000030328984 */ /* 0x0000680000000800 */
[----:B------:R-:W-:Y:S02]  /*6de0*/  MOV R54, R28 ;  /* 0x0000001c00367202 */ /* 0x000fe40000000f00 */
[----:B------:R-:W-:-:S07]  /*6df0*/  MOV R26, R52 ;  /* 0x00000034001a7202 */ /* 0x000fce0000000f00 */
[----:B01----:R-:W-:Y:S05]  /*6e00*/  WARPSYNC.COLLECTIVE R51, `(.L_x_2125) ;  /* 0x0000000033087348 */ /* 0x003fea0003c00000 */
[----:B------:R2:W3:Y:S02]  /*6e10*/  SHFL.BFLY P2, R52, R54, R53, R56 ;  /* 0x0c00003536347389 */ /* 0x0004e40000040038 */
[----:B0123--:R-:W-:Y:S01]  /*6e20*/  ENDCOLLECTIVE ;  /* 0x000000000000791b */ /* 0x00ffe20003800000 */
.L_x_2125:
[----:B------:R-:W-:Y:S01]  /*6e30*/  @!P0 MOV R36, R34 ;  /* 0x0000002200248202 */ /* 0x000fe20000000f00 */
[----:B------:R-:W-:Y:S01]  /*6e40*/  FADD.FTZ R26, R29, R26 ;  /* 0x0000001a1d1a7221 */ /* 0x000fe20000010000 */
[----:B------:R-:W-:Y:S02]  /*6e50*/  @!P0 MOV R35, R33 ;  /* 0x0000002100238202 */ /* 0x000fe40000000f00 */
[----:B------:R-:W-:Y:S01]  /*6e60*/  @!P0 MOV R45, R49 ;  /* 0x00000031002d8202 */ /* 0x000fe20000000f00 */
[----:B------:R-:W-:Y:S01]  /*6e70*/  HFMA2.MMA R53, -RZ, RZ, 0, 1.1920928955078125e-07 ;  /* 0x00000002ff357435 */ /* 0x000fe200000001ff */
[----:B------:R-:W-:Y:S02]  /*6e80*/  MOV R54, R26 ;  /* 0x0000001a00367202 */ /* 0x000fe40000000f00 */
[----:B------:R-:W-:Y:S01]  /*6e90*/  @!P0 MOV R47, R50 ;  /* 0x00000032002f8202 */ /* 0x000fe20000000f00 */
[----:B------:R-:W-:-:S07]  /*6ea0*/  IMAD.MOV.U32 R27, RZ, RZ, R52 ;  /* 0x000000ffff1b7224 */ /* 0x000fce00078e0034 */
[----:B------:R-:W-:Y:S05]  /*6eb0*/  WARPSYNC.COLLECTIVE R51, `(.L_x_2126) ;  /* 0x0000000033087348 */ /* 0x000fea0003c00000 */
[----:B------:R0:W1:Y:S02]  /*6ec0*/  SHFL.BFLY P2, R52, R54, R53, R56 ;  /* 0x0c00003536347389 */ /* 0x0000640000040038 */
[----:B01----:R-:W-:Y:S01]  /*6ed0*/  ENDCOLLECTIVE ;  /* 0x000000000000791b */ /* 0x003fe20003800000 */
.L_x_2126:
[----:B------:R-:W-:-:S05]  /*6ee0*/  FADD.FTZ R27, R28, R27 ;  /* 0x0000001b1c1b7221 */ /* 0x000fca0000010000 */
[----:B------:R-:W-:Y:S02]  /*6ef0*/  MOV R54, R27 ;  /* 0x0000001b00367202 */ /* 0x000fe40000000f00 */
[----:B------:R-:W-:-:S07]  /*6f00*/  MOV R29, R52 ;  /* 0x00000034001d7202 */ /* 0x000fce0000000f00 */
[----:B------:R-:W-:Y:S05]  /*6f10*/  WARPSYNC.COLLECTIVE R51, `(.L_x_2127) ;  /* 0x0000000033087348 */ /* 0x000fea0003c00000 */
[----:B------:R0:W1:Y:S02]  /*6f20*/  SHFL.BFLY P2, R52, R54, R53, R56 ;  /* 0x0c00003536347389 */ /* 0x0000640000040038 */
[----:B01----:R-:W-:Y:S01]  /*6f30*/  ENDCOLLECTIVE ;  /* 0x000000000000791b */ /* 0x003fe20003800000 */
.L_x_2127:
        /* <DEDUP_REMOVED lines=8> */
.L_x_2128:
[----:B------:R-:W-:Y:S01]  /*6fc0*/  FADD.FTZ R32, R27, R28 ;  /* 0x0000001c1b207221 */ /* 0x000fe20000010000 */
[----:B------:R-:W-:Y:S01]  /*6fd0*/  @!P0 VIADD R28, R30, 0x28 ;  /* 0x000000281e1c8836 */ /* 0x000fe20000000000 */
[----:B------:R-:W0:Y:S04]  /*6fe0*/  LDC.64 R26, c[0x0][0x218] ;  /* 0x00008600ff1a7b82 */ /* 0x000e280000000a00 */
        /* <DEDUP_REMOVED lines=9> */
.L_x_2129:
[----:B------:R-:W-:Y:S01]  /*7080*/  FADD.FTZ R34, R31, R34 ;  /* 0x000000221f227221 */ /* 0x000fe20000010000 */
[----:B------:R-:W-:-:S05]  /*7090*/  IADD3 R31, R30, R23, RZ ;  /* 0x000000171e1f7210 */ /* 0x000fca0007ffe0ff */
[----:B------:R-:W-:Y:S01]  /*70a0*/  IMAD.WIDE R26, R31, 0x2, R26 ;  /* 0x000000021f1a7825 */ /* 0x000fe200078e021a */
[----:B------:R-:W-:-:S03]  /*70b0*/  MOV R54, R35 ;  /* 0x0000002300367202 */ /* 0x000fc60000000f00 */
[----:B------:R-:W-:Y:S01]  /*70c0*/  IMAD.MOV.U32 R53, RZ, RZ, 0x8 ;  /* 0x00000008ff357424 */ /* 0x000fe200078e00ff */
[----:B------:R-:W-:-:S07]  /*70d0*/  MOV R33, R52 ;  /* 0x0000003400217202 */ /* 0x000fce0000000f00 */
[----:B------:R-:W-:Y:S05]  /*70e0*/  WARPSYNC.COLLECTIVE R51, `(.L_x_2130) ;  /* 0x0000000033087348 */ /* 0x000fea0003c00000 */
[----:B------:R0:W1:Y:S02]  /*70f0*/  SHFL.BFLY P2, R52, R54, R53, R56 ;  /* 0x0c00003536347389 */ /* 0x0000640000040038 */
[----:B01----:R-:W-:Y:S01]  /*7100*/  ENDCOLLECTIVE ;  /* 0x000000000000791b */ /* 0x003fe20003800000 */
.L_x_2130:
        /* <DEDUP_REMOVED lines=10> */
.L_x_2131:
[----:B------:R-:W-:Y:S01]  /*71b0*/  @!P0 F2FP.F16.F32.PACK_AB R30, RZ, R34 ;  /* 0x00000022ff1e823e */ /* 0x000fe200000000ff */
[----:B------:R-:W-:Y:S01]  /*71c0*/  FADD.FTZ R42, R42, R35 ;  /* 0x000000232a2a7221 */ /* 0x000fe20000010000 */
[----:B------:R-:W-:Y:S02]  /*71d0*/  @!P0 F2FP.F16.F32.PACK_AB R32, RZ, R32 ;  /* 0x00000020ff20823e */ /* 0x000fe400000000ff */
[----:B------:R-:W-:Y:S01]  /*71e0*/  PRMT R34, R30, 0x7610, R34 ;  /* 0x000076101e227816 */ /* 0x000fe20000000022 */
[----:B------:R-:W-:Y:S01]  /*71f0*/  IMAD.WIDE R28, R31, 0x2, R28 ;  /* 0x000000021f1c7825 */ /* 0x000fe200078e021c */
[----:B------:R-:W-:-:S03]  /*7200*/  PRMT R49, R32, 0x7610, R49 ;  /* 0x0000761020317816 */ /* 0x000fc60000000031 */
[----:B------:R0:W-:Y:S01]  /*7210*/  @!P0 STG.E.U16 desc[UR8][R26.64], R34 ;  /* 0x000000221a008986 */ /* 0x0001e2000c101508 */
[----:B------:R-:W-:Y:S01]  /*7220*/  HFMA2.MMA R53, -RZ, RZ, 0, 2.384185791015625e-07 ;  /* 0x00000004ff357435 */ /* 0x000fe200000001ff */
[----:B------:R-:W-:Y:S02]  /*7230*/  MOV R54, R42 ;  /* 0x0000002a00367202 */ /* 0x000fe40000000f00 */
[----:B------:R0:W-:Y:S01]  /*7240*/  @!P0 STG.E.U16 desc[UR8][R28.64], R49 ;  /* 0x000000311c008986 */ /* 0x0001e2000c101508 */
[----:B------:R-:W-:-:S07]  /*7250*/  MOV R37, R52 ;  /* 0x0000003400257202 */ /* 0x000fce0000000f00 */
[----:B0-----:R-:W-:Y:S05]  /*7260*/  WARPSYNC.COLLECTIVE R51, `(.L_x_2132) ;  /* 0x0000000033087348 */ /* 0x001fea0003c00000 */
[----:B------:R1:W2:Y:S02]  /*7270*/  SHFL.BFLY P2, R52, R54, R53, R56 ;  /* 0x0c00003536347389 */ /* 0x0002a40000040038 */
[----:B012---:R-:W-:Y:S01]  /*7280*/  ENDCOLLECTIVE ;  /* 0x000000000000791b */ /* 0x007fe20003800000 */
.L_x_2132:
[----:B------:R-:W-:-:S05]  /*7290*/  FADD.FTZ R37, R37, R36 ;  /* 0x0000002425257221 */ /* 0x000fca0000010000 */
[----:B------:R-:W-:Y:S02]  /*72a0*/  MOV R54, R37 ;  /* 0x0000002500367202 */ /* 0x000fe40000000f00 */
[----:B------:R-:W-:-:S07]  /*72b0*/  MOV R35, R52 ;  /* 0x0000003400237202 */ /* 0x000fce0000000f00 */
[----:B------:R-:W-:Y:S05]  /*72c0*/  WARPSYNC.COLLECTIVE R51, `(.L_x_2133) ;  /* 0x0000000033087348 */ /* 0x000fea0003c00000 */
[----:B------:R0:W1:Y:S02]  /*72d0*/  SHFL.BFLY P2, R52, R54, R53, R56 ;  /* 0x0c00003536347389 */ /* 0x0000640000040038 */
[----:B01----:R-:W-:Y:S01]  /*72e0*/  ENDCOLLECTIVE ;  /* 0x000000000000791b */ /* 0x003fe20003800000 */
.L_x_2133:
[----:B------:R-:W-:Y:S01]  /*72f0*/  FADD.FTZ R35, R42, R35 ;  /* 0x000000232a237221 */ /* 0x000fe20000010000 */
[----:B------:R-:W-:-:S04]  /*7300*/  HFMA2.MMA R53, -RZ, RZ, 0, 1.1920928955078125e-07 ;  /* 0x00000002ff357435 */ /* 0x000fc800000001ff */
[----:B------:R-:W-:Y:S02]  /*7310*/  MOV R54, R35 ;  /* 0x0000002300367202 */ /* 0x000fe40000000f00 */
[----:B------:R-:W-:-:S07]  /*7320*/  MOV R36, R52 ;  /* 0x0000003400247202 */ /* 0x000fce0000000f00 */
[----:B------:R-:W-:Y:S05]  /*7330*/  WARPSYNC.COLLECTIVE R51, `(.L_x_2134) ;  /* 0x0000000033087348 */ /* 0x000fea0003c00000 */
[----:B------:R0:W1:Y:S02]  /*7340*/  SHFL.BFLY P2, R52, R54, R53, R56 ;  /* 0x0c00003536347389 */ /* 0x0000640000040038 */
[----:B01----:R-:W-:Y:S01]  /*7350*/  ENDCOLLECTIVE ;  /* 0x000000000000791b */ /* 0x003fe20003800000 */
.L_x_2134:
[----:B------:R-:W-:-:S05]  /*7360*/  FADD.FTZ R36, R37, R36 ;  /* 0x0000002425247221 */ /* 0x000fca0000010000 */
[----:B------:R-:W-:Y:S02]  /*7370*/  MOV R54, R36 ;  /* 0x0000002400367202 */ /* 0x000fe40000000f00 */
[----:B------:R-:W-:-:S07]  /*7380*/  MOV R42, R52 ;  /* 0x00000034002a7202 */ /* 0x000fce0000000f00 */
[----:B------:R-:W-:Y:S05]  /*7390*/  WARPSYNC.COLLECTIVE R51, `(.L_x_2135) ;  /* 0x0000000033087348 */ /* 0x000fea0003c00000 */
[----:B------:R0:W1:Y:S02]  /*73a0*/  SHFL.BFLY P2, R52, R54, R53, R56 ;  /* 0x0c00003536347389 */ /* 0x0000640000040038 */
[----:B01----:R-:W-:Y:S01]  /*73b0*/  ENDCOLLECTIVE ;  /* 0x000000000000791b */ /* 0x003fe20003800000 */
.L_x_2135:
[----:B------:R-:W-:Y:S01]  /*73c0*/  FADD.FTZ R42, R35, R42 ;  /* 0x0000002a232a7221 */ /* 0x000fe20000010000 */
[----:B------:R-:W-:-:S04]  /*73d0*/  HFMA2.MMA R53, -RZ, RZ, 0, 5.9604644775390625e-08 ;  /* 0x00000001ff357435 */ /* 0x000fc800000001ff */
[----:B------:R-:W-:Y:S02]  /*73e0*/  MOV R54, R42 ;  /* 0x0000002a00367202 */ /* 0x000fe40000000f00 */
[----:B------:R-:W-:-:S07]  /*73f0*/  MOV R37, R52 ;  /* 0x0000003400257202 */ /* 0x000fce0000000f00 */
[----:B------:R-:W-:Y:S05]  /*7400*/  WARPSYNC.COLLECTIVE R51, `(.L_x_2136) ;  /* 0x0000000033087348 */ /* 0x000fea0003c00000 */
[----:B------:R0:W1:Y:S02]  /*7410*/  SHFL.BFLY P2, R52, R54, R53, R56 ;  /* 0x0c00003536347389 */ /* 0x0000640000040038 */
[----:B01----:R-:W-:Y:S01]  /*7420*/  ENDCOLLECTIVE ;  /* 0x000000000000791b */ /* 0x003fe20003800000 */
.L_x_2136:
[----:B------:R-:W-:-:S05]  /*7430*/  FADD.FTZ R37, R36, R37 ;  /* 0x0000002524257221 */ /* 0x000fca0000010000 */
[----:B------:R-:W-:Y:S02]  /*7440*/  MOV R54, R37 ;  /* 0x0000002500367202 */ /* 0x000fe40000000f00 */
[----:B------:R-:W-:-:S07]  /*7450*/  MOV R35, R52 ;  /* 0x0000003400237202 */ /* 0x000fce0000000f00 */
[----:B------:R-:W-:Y:S05]  /*7460*/  WARPSYNC.COLLECTIVE R51, `(.L_x_2137) ;  /* 0x0000000033087348 */ /* 0x000fea0003c00000 */
[----:B------:R0:W1:Y:S02]  /*7470*/  SHFL.BFLY P2, R52, R54, R53, R56 ;  /* 0x0c00003536347389 */ /* 0x0000640000040038 */
[----:B01----:R-:W-:Y:S01]  /*7480*/  ENDCOLLECTIVE ;  /* 0x000000000000791b */ /* 0x003fe20003800000 */
.L_x_2137:
[----:B------:R-:W-:-:S05]  /*7490*/  FADD.FTZ R30, R42, R35 ;  /* 0x000000232a1e7221 */ /* 0x000fca0000010000 */
[----:B------:R-:W-:-:S04]  /*74a0*/  @!P0 F2FP.F16.F32.PACK_AB R30, RZ, R30 ;  /* 0x0000001eff1e823e */ /* 0x000fc800000000ff */
[----:B------:R-:W-:Y:S01]  /*74b0*/  PRMT R35, R30, 0x7610, R35 ;  /* 0x000076101e237816 */ /* 0x000fe20000000023 */
[----:B------:R-:W-:Y:S01]  /*74c0*/  HFMA2.MMA R53, -RZ, RZ, 0, 4.76837158203125e-07 ;  /* 0x00000008ff357435 */ /* 0x000fe200000001ff */
[----:B------:R-:W-:-:S03]  /*74d0*/  MOV R54, R41 ;  /* 0x0000002900367202 */ /* 0x000fc60000000f00 */
[----:B------:R0:W-:Y:S01]  /*74e0*/  @!P0 STG.E.U16 desc[UR8][R26.64+0x28], R35 ;  /* 0x000028231a008986 */ /* 0x0001e2000c101508 */
[----:B------:R-:W-:-:S07]  /*74f0*/  MOV R36, R52 ;  /* 0x0000003400247202 */ /* 0x000fce0000000f00 */
[----:B0-----:R-:W-:Y:S05]  /*7500*/  WARPSYNC.COLLECTIVE R51, `(.L_x_2138) ;  /* 0x0000000033087348 */ /* 0x001fea0003c00000 */
[----:B------:R1:W2:Y:S02]  /*7510*/  SHFL.BFLY P2, R52, R54, R53, R56 ;  /* 0x0c00003536347389 */ /* 0x0002a40000040038 */
[----:B012---:R-:W-:Y:S01]  /*7520*/  ENDCOLLECTIVE ;  /* 0x000000000000791b */ /* 0x007fe20003800000 */
.L_x_2138:
[----:B------:R-:W-:-:S05]  /*7530*/  FADD.FTZ R31, R37, R36 ;  /* 0x00000024251f7221 */ /* 0x000fca0000010000 */
[----:B------:R-:W-:-:S05]  /*7540*/  @!P0 F2FP.F16.F32.PACK_AB R31, RZ, R31 ;  /* 0x0000001fff1f823e */ /* 0x000fca00000000ff */
[----:B------:R0:W-:Y:S01]  /*7550*/  @!P0 STG.E.U16 desc[UR8][R28.64+0x28], R31 ;  /* 0x0000281f1c008986 */ /* 0x0001e2000c101508 */
[----:B------:R-:W-:Y:S01]  /*7560*/  MOV R54, R43 ;  /* 0x0000002b00367202 */ /* 0x000fe20000000f00 */
[----:B------:R-:W-:-:S07]  /*7570*/  IMAD.MOV.U32 R44, RZ, RZ, R52 ;  /* 0x000000ffff2c7224 */ /* 0x000fce00078e0034 */
[----:B0-----:R-:W-:Y:S05]  /*7580*/  WARPSYNC.COLLECTIVE R51, `(.L_x_2139) ;  /* 0x0000000033087348 */ /* 0x001fea0003c00000 */
[----:B------:R1:W2:Y:S02]  /*7590*/  SHFL.BFLY P2, R52, R54, R53, R56 ;  /* 0x0c00003536347389 */ /* 0x0002a40000040038 */
[----:B012---:R-:W-:Y:S01]  /*75a0*/  ENDCOLLECTIVE ;  /* 0x000000000000791b */ /* 0x007fe20003800000 */
.L_x_2139:
[----:B------:R-:W-:Y:S01]  /*75b0*/  FADD.FTZ R44, R44, R41 ;  /* 0x000000292c2c7221 */ /* 0x000fe20000010000 */
[----:B------:R-:W-:-:S04]  /*75c0*/  HFMA2.MMA R53, -RZ, RZ, 0, 2.384185791015625e-07 ;  /* 0x00000004ff357435 */ /* 0x000fc800000001ff */
[----:B------:R-:W-:Y:S02]  /*75d0*/  MOV R54, R44 ;  /* 0x0000002c00367202 */ /* 0x000fe40000000f00 */
[----:B------:R-:W-:-:S07]  /*75e0*/  MOV R46, R52 ;  /* 0x00000034002e7202 */ /* 0x000fce0000000f00 */
[----:B------:R-:W-:Y:S05]  /*75f0*/  WARPSYNC.COLLECTIVE R51, `(.L_x_2140) ;  /* 0x0000000033087348 */ /* 0x000fea0003c00000 */
[----:B------:R0:W1:Y:S02]  /*7600*/  SHFL.BFLY P2, R52, R54, R53, R56 ;  /* 0x0c00003536347389 */ /* 0x0000640000040038 */
[----:B01----:R-:W-:Y:S01]  /*7610*/  ENDCOLLECTIVE ;  /* 0x000000000000791b */ /* 0x003fe20003800000 */
.L_x_2140:
[----:B------:R-:W-:-:S05]  /*7620*/  FADD.FTZ R46, R46, R43 ;  /* 0x0000002b2e2e7221 */ /* 0x000fca0000010000 */
[----:B------:R-:W-:Y:S02]  /*7630*/  MOV R54, R46 ;  /* 0x0000002e00367202 */ /* 0x000fe40000000f00 */
[----:B------:R-:W-:-:S07]  /*7640*/  MOV R41, R52 ;  /* 0x0000003400297202 */ /* 0x000fce0000000f00 */
[----:B------:R-:W-:Y:S05]  /*7650*/  WARPSYNC.COLLECTIVE R51, `(.L_x_2141) ;  /* 0x0000000033087348 */ /* 0x000fea0003c00000 */
[----:B------:R0:W1:Y:S02]  /*7660*/  SHFL.BFLY P2, R52, R54, R53, R56 ;  /* 0x0c00003536347389 */ /* 0x0000640000040038 */
[----:B01----:R-:W-:Y:S01]  /*7670*/  ENDCOLLECTIVE ;  /* 0x000000000000791b */ /* 0x003fe20003800000 */
.L_x_2141:
[----:B------:R-:W-:Y:S01]  /*7680*/  FADD.FTZ R41, R44, R41 ;  /* 0x000000292c297221 */ /* 0x000fe20000010000 */
[----:B------:R-:W-:-:S04]  /*7690*/  HFMA2.MMA R53, -RZ, RZ, 0, 1.1920928955078125e-07 ;  /* 0x00000002ff357435 */ /* 0x000fc800000001ff */
[----:B------:R-:W-:Y:S02]  /*76a0*/  MOV R54, R41 ;  /* 0x0000002900367202 */ /* 0x000fe40000000f00 */
[----:B------:R-:W-:-:S07]  /*76b0*/  MOV R43, R52 ;  /* 0x00000034002b7202 */ /* 0x000fce0000000f00 */
[----:B------:R-:W-:Y:S05]  /*76c0*/  WARPSYNC.COLLECTIVE R51, `(.L_x_2142) ;  /* 0x0000000033087348 */ /* 0x000fea0003c00000 */
[----:B------:R0:W1:Y:S02]  /*76d0*/  SHFL.BFLY P2, R52, R54, R53, R56 ;  /* 0x0c00003536347389 */ /* 0x0000640000040038 */
[----:B01----:R-:W-:Y:S01]  /*76e0*/  ENDCOLLECTIVE ;  /* 0x000000000000791b */ /* 0x003fe20003800000 */
.L_x_2142:
[----:B------:R-:W-:-:S05]  /*76f0*/  FADD.FTZ R43, R46, R43 ;  /* 0x0000002b2e2b7221 */ /* 0x000fca0000010000 */
[----:B------:R-:W-:Y:S02]  /*7700*/  MOV R54, R43 ;  /* 0x0000002b00367202 */ /* 0x000fe40000000f00 */
[----:B------:R-:W-:-:S07]  /*7710*/  MOV R44, R52 ;  /* 0x00000034002c7202 */ /* 0x000fce0000000f00 */
[----:B------:R-:W-:Y:S05]  /*7720*/  WARPSYNC.COLLECTIVE R51, `(.L_x_2143) ;  /* 0x0000000033087348 */ /* 0x000fea0003c00000 */
[----:B------:R0:W1:Y:S02]  /*7730*/  SHFL.BFLY P2, R52, R54, R53, R56 ;  /* 0x0c00003536347389 */ /* 0x0000640000040038 */
[----:B01----:R-:W-:Y:S01]  /*7740*/  ENDCOLLECTIVE ;  /* 0x000000000000791b */ /* 0x003fe20003800000 */
.L_x_2143:
[----:B------:R-:W-:-:S05]  /*7750*/  FADD.FTZ R44, R41, R44 ;  /* 0x0000002c292c7221 */ /* 0x000fca0000010000 */
[----:B------:R-:W-:Y:S01]  /*7760*/  MOV R54, R44 ;  /* 0x0000002c00367202 */ /* 0x000fe20000000f00 */
[----:B------:R-:W-:Y:S01]  /*7770*/  IMAD.MOV.U32 R53, RZ, RZ, 0x1 ;  /* 0x00000001ff357424 */ /* 0x000fe200078e00ff */
[----:B------:R-:W-:-:S07]  /*7780*/  MOV R46, R52 ;  /* 0x00000034002e7202 */ /* 0x000fce0000000f00 */
[----:B------:R-:W-:Y:S05]  /*7790*/  WARPSYNC.COLLECTIVE R51, `(.L_x_2144) ;  /* 0x0000000033087348 */ /* 0x000fea0003c00000 */
[----:B------:R0:W1:Y:S02]  /*77a0*/  SHFL.BFLY P2, R52, R54, R53, R56 ;  /* 0x0c00003536347389 */ /* 0x0000640000040038 */
[----:B01----:R-:W-:Y:S01]  /*77b0*/  ENDCOLLECTIVE ;  /* 0x000000000000791b */ /* 0x003fe20003800000 */
.L_x_2144:
[----:B------:R-:W-:-:S05]  /*77c0*/  FADD.FTZ R43, R43, R46 ;  /* 0x0000002e2b2b7221 */ /* 0x000fca0000010000 */
[----:B------:R-:W-:Y:S02]  /*77d0*/  MOV R54, R43 ;  /* 0x0000002b00367202 */ /* 0x000fe40000000f00 */
[----:B------:R-:W-:-:S07]  /*77e0*/  MOV R41, R52 ;  /* 0x0000003400297202 */ /* 0x000fce0000000f00 */
[----:B------:R-:W-:Y:S05]  /*77f0*/  WARPSYNC.COLLECTIVE R51, `(.L_x_2145) ;  /* 0x0000000033087348 */ /* 0x000fea0003c00000 */
[----:B------:R0:W1:Y:S02]  /*7800*/  SHFL.BFLY P2, R52, R54, R53, R56 ;  /* 0x0c00003536347389 */ /* 0x0000640000040038 */
[----:B01----:R-:W-:Y:S01]  /*7810*/  ENDCOLLECTIVE ;  /* 0x000000000000791b */ /* 0x003fe20003800000 */
.L_x_2145:
[----:B------:R-:W-:-:S05]  /*7820*/  FADD.FTZ R32, R44, R41 ;  /* 0x000000292c207221 */ /* 0x000fca0000010000 */
[----:B------:R-:W-:-:S05]  /*7830*/  @!P0 F2FP.F16.F32.PACK_AB R32, RZ, R32 ;  /* 0x00000020ff20823e */ /* 0x000fca00000000ff */
[----:B------:R0:W-:Y:S01]  /*7840*/  @!P0 STG.E.U16 desc[UR8][R26.64+0x50], R32 ;  /* 0x000050201a008986 */ /* 0x0001e2000c101508 */
[----:B------:R-:W-:Y:S01]  /*7850*/  HFMA2.MMA R53, -RZ, RZ, 0, 4.76837158203125e-07 ;  /* 0x00000008ff357435 */ /* 0x000fe200000001ff */
[----:B------:R-:W-:Y:S02]  /*7860*/  MOV R54, R45 ;  /* 0x0000002d00367202 */ /* 0x000fe40000000f00 */
[----:B------:R-:W-:-:S08]  /*7870*/  MOV R46, R52 ;  /* 0x00000034002e7202 */ /* 0x000fd00000000f00 */
[----:B0-----:R-:W-:Y:S05]  /*7880*/  WARPSYNC.COLLECTIVE R51, `(.L_x_2146) ;  /* 0x0000000033087348 */ /* 0x001fea0003c00000 */
[----:B------:R1:W2:Y:S02]  /*7890*/  SHFL.BFLY P2, R52, R54, R53, R56 ;  /* 0x0c00003536347389 */ /* 0x0002a40000040038 */
[----:B012---:R-:W-:Y:S01]  /*78a0*/  ENDCOLLECTIVE ;  /* 0x000000000000791b */ /* 0x007fe20003800000 */
.L_x_2146:
[----:B------:R-:W-:-:S05]  /*78b0*/  FADD.FTZ R33, R43, R46 ;  /* 0x0000002e2b217221 */ /* 0x000fca0000010000 */
[----:B------:R-:W-:-:S05]  /*78c0*/  @!P0 F2FP.F16.F32.PACK_AB R33, RZ, R33 ;  /* 0x00000021ff21823e */ /* 0x000fca00000000ff */
[----:B------:R0:W-:Y:S01]  /*78d0*/  @!P0 STG.E.U16 desc[UR8][R28.64+0x50], R33 ;  /* 0x000050211c008986 */ /* 0x0001e2000c101508 */
[----:B------:R-:W-:Y:S01]  /*78e0*/  IMAD.MOV.U32 R54, RZ, RZ, R47 ;  /* 0x000000ffff367224 */ /* 0x000fe200078e002f */
[----:B------:R-:W-:-:S07]  /*78f0*/  MOV R48, R52 ;  /* 0x0000003400307202 */ /* 0x000fce0000000f00 */
[----:B0-----:R-:W-:Y:S05]  /*7900*/  WARPSYNC.COLLECTIVE R51, `(.L_x_2147) ;  /* 0x0000000033087348 */ /* 0x001fea0003c00000 */
[----:B------:R1:W2:Y:S02]  /*7910*/  SHFL.BFLY P2, R52, R54, R53, R56 ;  /* 0x0c00003536347389 */ /* 0x0002a40000040038 */
[----:B012---:R-:W-:Y:S01]  /*7920*/  ENDCOLLECTIVE ;  /* 0x000000000000791b */ /* 0x007fe20003800000 */
.L_x_2147:
[----:B------:R-:W-:Y:S01]  /*7930*/  FADD.FTZ R48, R48, R45 ;  /* 0x0000002d30307221 */ /* 0x000fe20000010000 */
[----:B------:R-:W-:-:S04]  /*7940*/  HFMA2.MMA R53, -RZ, RZ, 0, 2.384185791015625e-07 ;  /* 0x00000004ff357435 */ /* 0x000fc800000001ff */
[----:B------:R-:W-:Y:S02]  /*7950*/  MOV R54, R48 ;  /* 0x0000003000367202 */ /* 0x000fe40000000f00 */
[----:B------:R-:W-:-:S07]  /*7960*/  MOV R50, R52 ;  /* 0x0000003400327202 */ /* 0x000fce0000000f00 */
[----:B------:R-:W-:Y:S05]  /*7970*/  WARPSYNC.COLLECTIVE R51, `(.L_x_2148) ;  /* 0x0000000033087348 */ /* 0x000fea0003c00000 */
[----:B------:R0:W1:Y:S02]  /*7980*/  SHFL.BFLY P2, R52, R54, R53, R56 ;  /* 0x0c00003536347389 */ /* 0x0000640000040038 */
[----:B01----:R-:W-:Y:S01]  /*7990*/  ENDCOLLECTIVE ;  /* 0x000000000000791b */ /* 0x003fe20003800000 */
.L_x_2148:
[----:B------:R-:W-:-:S05]  /*79a0*/  FADD.FTZ R50, R50, R47 ;  /* 0x0000002f32327221 */ /* 0x000fca0000010000 */
[----:B------:R-:W-:Y:S02]  /*79b0*/  MOV R54, R50 ;  /* 0x0000003200367202 */ /* 0x000fe40000000f00 */
[----:B------:R-:W-:-:S07]  /*79c0*/  MOV R45, R52 ;  /* 0x00000034002d7202 */ /* 0x000fce0000000f00 */
[----:B------:R-:W-:Y:S05]  /*79d0*/  WARPSYNC.COLLECTIVE R51, `(.L_x_2149) ;  /* 0x0000000033087348 */ /* 0x000fea0003c00000 */
[----:B------:R0:W1:Y:S02]  /*79e0*/  SHFL.BFLY P2, R52, R54, R53, R56 ;  /* 0x0c00003536347389 */ /* 0x0000640000040038 */
[----:B01----:R-:W-:Y:S01]  /*79f0*/  ENDCOLLECTIVE ;  /* 0x000000000000791b */ /* 0x003fe20003800000 */
.L_x_2149:
[----:B------:R-:W-:Y:S01]  /*7a00*/  FADD.FTZ R45, R48, R45 ;  /* 0x0000002d302d7221 */ /* 0x000fe20000010000 */
[----:B------:R-:W-:-:S04]  /*7a10*/  HFMA2.MMA R53, -RZ, RZ, 0, 1.1920928955078125e-07 ;  /* 0x00000002ff357435 */ /* 0x000fc800000001ff */
[----:B------:R-:W-:Y:S02]  /*7a20*/  MOV R54, R45 ;  /* 0x0000002d00367202 */ /* 0x000fe40000000f00 */
[----:B------:R-:W-:-:S07]  /*7a30*/  MOV R47, R52 ;  /* 0x00000034002f7202 */ /* 0x000fce0000000f00 */
[----:B------:R-:W-:Y:S05]  /*7a40*/  WARPSYNC.COLLECTIVE R51, `(.L_x_2150) ;  /* 0x0000000033087348 */ /* 0x000fea0003c00000 */
[----:B------:R0:W1:Y:S02]  /*7a50*/  SHFL.BFLY P2, R52, R54, R53, R56 ;  /* 0x0c00003536347389 */ /* 0x0000640000040038 */
[----:B01----:R-:W-:Y:S01]  /*7a60*/  ENDCOLLECTIVE ;  /* 0x000000000000791b */ /* 0x003fe20003800000 */
.L_x_2150:
[----:B------:R-:W-:-:S05]  /*7a70*/  FADD.FTZ R47, R50, R47 ;  /* 0x0000002f322f7221 */ /* 0x000fca0000010000 */
[----:B------:R-:W-:Y:S01]  /*7a80*/  MOV R54, R47 ;  /* 0x0000002f00367202 */ /* 0x000fe20000000f00 */
[----:B------:R-:W-:-:S07]  /*7a90*/  IMAD.MOV.U32 R48, RZ, RZ, R52 ;  /* 0x000000ffff307224 */ /* 0x000fce00078e0034 */
[----:B------:R-:W-:Y:S05]  /*7aa0*/  WARPSYNC.COLLECTIVE R51, `(.L_x_2151) ;  /* 0x0000000033087348 */ /* 0x000fea0003c00000 */
[----:B------:R0:W1:Y:S02]  /*7ab0*/  SHFL.BFLY P2, R52, R54, R53, R56 ;  /* 0x0c00003536347389 */ /* 0x0000640000040038 */
[----:B01----:R-:W-:Y:S01]  /*7ac0*/  ENDCOLLECTIVE ;  /* 0x000000000000791b */ /* 0x003fe20003800000 */
.L_x_2151:
[----:B------:R-:W-:Y:S01]  /*7ad0*/  FADD.FTZ R45, R45, R48 ;  /* 0x000000302d2d7221 */ /* 0x000fe20000010000 */
[----:B------:R-:W-:-:S04]  /*7ae0*/  HFMA2.MMA R53, -RZ, RZ, 0, 5.9604644775390625e-08 ;  /* 0x00000001ff357435 */ /* 0x000fc800000001ff */
[----:B------:R-:W-:Y:S02]  /*7af0*/  MOV R54, R45 ;  /* 0x0000002d00367202 */ /* 0x000fe40000000f00 */
[----:B------:R-:W-:-:S07]  /*7b00*/  MOV R50, R52 ;  /* 0x0000003400327202 */ /* 0x000fce0000000f00 */
[----:B------:R-:W-:Y:S05]  /*7b10*/  WARPSYNC.COLLECTIVE R51, `(.L_x_2152) ;  /* 0x0000000033087348 */ /* 0x000fea0003c00000 */
[----:B------:R0:W1:Y:S02]  /*7b20*/  SHFL.BFLY P2, R52, R54, R53, R56 ;  /* 0x0c00003536347389 */ /* 0x0000640000040038 */
[----:B01----:R-:W-:Y:S01]  /*7b30*/  ENDCOLLECTIVE ;  /* 0x000000000000791b */ /* 0x003fe20003800000 */
.L_x_2152:
[----:B------:R-:W-:-:S05]  /*7b40*/  FADD.FTZ R47, R47, R50 ;  /* 0x000000322f2f7221 */ /* 0x000fca0000010000 */
[----:B------:R-:W-:Y:S02]  /*7b50*/  MOV R54, R47 ;  /* 0x0000002f00367202 */ /* 0x000fe40000000f00 */
[----:B------:R-:W-:-:S07]  /*7b60*/  MOV R34, R52 ;  /* 0x0000003400227202 */ /* 0x000fce0000000f00 */
[----:B------:R-:W-:Y:S05]  /*7b70*/  WARPSYNC.COLLECTIVE R51, `(.L_x_2153) ;  /* 0x0000000033087348 */ /* 0x000fea0003c00000 */
[----:B------:R0:W1:Y:S02]  /*7b80*/  SHFL.BFLY P2, R52, R54, R53, R56 ;  /* 0x0c00003536347389 */ /* 0x0000640000040038 */
[----:B01----:R-:W-:Y:S01]  /*7b90*/  ENDCOLLECTIVE ;  /* 0x000000000000791b */ /* 0x003fe20003800000 */
.L_x_2153:
[----:B------:R-:W-:Y:S01]  /*7ba0*/  FADD.FTZ R34, R45, R34 ;  /* 0x000000222d227221 */ /* 0x000fe20000010000 */
[----:B------:R-:W-:Y:S01]  /*7bb0*/  MOV R30, R52 ;  /* 0x00000034001e7202 */ /* 0x000fe20000000f00 */
[----:B------:R-:W-:Y:S06]  /*7bc0*/  BRA `(.L_x_2154) ;  /* 0xffffffe000fc7947 */ /* 0x000fec000383ffff */
.L_x_2155:
        /* <DEDUP_REMOVED lines=11> */
.L_x_3579:


//--------------------- .text._ZN13group_norm_v218gn_bwd_cuda_kernelI6__halfLi320ELi1ELi32ELi80ELi256ELb0ELb1ELi64ELi320ELi320ELi4ELb1ELi32ELb0ELb0ELNS_15WgradSyncMethodE3ENS_16CompileConditionILi900EEEEEvPT_S6_S6_PKS5_S8_S8_S8_PKfflPfPj --------------------------
	.section	.text._ZN13group_norm_v218gn_bwd_cuda_kernelI6__halfLi320ELi1ELi32ELi80ELi256ELb0ELb1ELi64ELi320ELi320ELi4ELb1ELi32ELb0ELb0ELNS_15WgradSyncMethodE3ENS_16CompileConditionILi900EEEEEvPT_S6_S6_PKS5_S8_S8_S8_PKfflPfPj,"ax",@progbits
	.align	128
        .global         _ZN13group_norm_v218gn_bwd_cuda_kernelI6__halfLi320ELi1ELi32ELi80ELi256ELb0ELb1ELi64ELi320ELi320ELi4ELb1ELi32ELb0ELb0ELNS_15WgradSyncMethodE3ENS_16CompileConditionILi900EEEEEvPT_S6_S6_PKS5_S8_S8_S8_PKfflPfPj
        .type           _ZN13group_norm_v218gn_bwd_cuda_kernelI6__halfLi320ELi1ELi32ELi80ELi256ELb0ELb1ELi64ELi320ELi320ELi4ELb1ELi32ELb0ELb0ELNS_15WgradSyncMethodE3ENS_16CompileConditionILi900EEEEEvPT_S6_S6_PKS5_S8_S8_S8_PKfflPfPj,@function
        .size           _ZN13group_norm_v218gn_bwd_cuda_kernelI6__halfLi320ELi1ELi32ELi80ELi256ELb0ELb1ELi64ELi320ELi320ELi4ELb1ELi32ELb0ELb0ELNS_15WgradSyncMethodE3ENS_16CompileConditionILi900EEEEEvPT_S6_S6_PKS5_S8_S8_S8_PKfflPfPj,(.L_x_3580 - _ZN13group_norm_v218gn_bwd_cuda_kernelI6__halfLi320ELi1ELi32ELi80ELi256ELb0ELb1ELi64ELi320ELi320ELi4ELb1ELi32ELb0ELb0ELNS_15WgradSyncMethodE3ENS_16CompileConditionILi900EEEEEvPT_S6_S6_PKS5_S8_S8_S8_PKfflPfPj)
        .other          _ZN13group_norm_v218gn_bwd_cuda_kernelI6__halfLi320ELi1ELi32ELi80ELi256ELb0ELb1ELi64ELi320ELi320ELi4ELb1ELi32ELb0ELb0ELNS_15WgradSyncMethodE3ENS_16CompileConditionILi900EEEEEvPT_S6_S6_PKS5_S8_S8_S8_PKfflPfPj,@"STO_CUDA_ENTRY STV_DEFAULT"
_ZN13group_norm_v218gn_bwd_cuda_kernelI6__halfLi320ELi1ELi32ELi80ELi256ELb0ELb1ELi64ELi320ELi320ELi4ELb1ELi32ELb0ELb0ELNS_15WgradSyncMethodE3ENS_16CompileConditionILi900EEEEEvPT_S6_S6_PKS5_S8_S8_S8_PKfflPfPj:
.text._ZN13group_norm_v218gn_bwd_cuda_kernelI6__halfLi320ELi1ELi32ELi80ELi256ELb0ELb1ELi64ELi320ELi320ELi4ELb1ELi32ELb0ELb0ELNS_15WgradSyncMethodE3ENS_16CompileConditionILi900EEEEEvPT_S6_S6_PKS5_S8_S8_S8_PKfflPfPj:
        /* <DEDUP_REMOVED lines=31> */
.L_x_2158:
[----:B------:R-:W2:Y:S04]  /*01f0*/  LD.E.STRONG.GPU R0, desc[UR18][R2.64] ;  /* 0x0000001202007980 */ /* 0x000ea8000c10f900 */
[----:B--2---:R-:W-:Y:S01]  /*0200*/  CCTL.IVALL ;  /* 0x00000000ff00798f */ /* 0x004fe20002000000 */
[----:B------:R-:W-:Y:S05]  /*0210*/  YIELD ;  /* 0x0000000000007946 */ /* 0x000fea0003800000 */
[----:B-----5:R-:W-:-:S04]  /*0220*/  LOP3.LUT R0, R0, R5, RZ, 0x3c, !PT ;  /* 0x0000000500007212 */ /* 0x020fc800078e3cff */
[----:B------:R-:W-:-:S13]  /*0230*/  ISETP.GT.AND P0, PT, R0, -0x1, PT ;  /* 0xffffffff0000780c */ /* 0x000fda0003f04270 */
[----:B------:R-:W-:Y:S05]  /*0240*/  @P0 BRA `(.L_x_2158) ;  /* 0xfffffffc00e80947 */ /* 0x000fea000383ffff */
.L_x_2157:
[----:B------:R-:W-:Y:S05]  /*0250*/  WARPSYNC.ALL ;  /* 0x0000000000007948 */ /* 0x000fea0003800000 */
[----:B------:R-:W-:Y:S06]  /*0260*/  BAR.SYNC.DEFER_BLOCKING 0x0 ;  /* 0x0000000000007b1d */ /* 0x000fec0000010000 */
[----:B------:R-:W-:Y:S05]  /*0270*/  BRA `(.L_x_2159) ;  /* 0x0000006800707947 */ /* 0x000fea0003800000 */
.L_x_2156:
        /* <DEDUP_REMOVED lines=8> */
[----:B------:R-:W-:Y:S01]  /*0300*/  USHF.L.U32 UR17, UR15, 0x2, URZ ;  /* 0x000000020f117899 */ /* 0x000fe2000800063f */
[----:B------:R-:W-:Y:S01]  /*0310*/  CS2R R84, SRZ ;  /* 0x0000000000547805 */ /* 0x000fe2000001ff00 */
[----:B------:R-:W-:Y:S01]  /*0320*/  ULDC.64 UR8, c[0x0][0x268] ;  /* 0x00009a0000087ab9 */ /* 0x000fe20000000a00 */
        /* <DEDUP_REMOVED lines=35> */
[----:B------:R-:W-:Y:S02]  /*0560*/  LOP3.LUT R3, R2, 0x3, R7, 0x78, !PT ;  /* 0x0000000302037812 */ /* 0x000fe400078e7807 */
[----:B------:R-:W-:Y:S01]  /*0570*/  LEA R5, R10, UR12, 0x5 ;  /* 0x0000000c0a057c11 */ /* 0x000fe2000f8e28ff */
[----:B------:R-:W-:Y:S01]  /*0580*/  STL [R1+0x44], R4 ;  /* 0x0000440401007387 */ /* 0x000fe20000100800 */
[----:B0-----:R-:W-:-:S03]  /*0590*/  LOP3.LUT R0, R2, 0x3, R9, 0x78, !PT ;  /* 0x0000000302007812 */ /* 0x001fc600078e7809 */
[----:B------:R0:W-:Y:S04]  /*05a0*/  STL [R1+0x40], R3 ;  /* 0x0000400301007387 */ /* 0x0001e80000100800 */
[----:B------:R1:W-:Y:S01]  /*05b0*/  STL [R1+0x3c], R0 ;  /* 0x00003c0001007387 */ /* 0x0003e20000100800 */
[----:B0-----:R-:W-:Y:S02]  /*05c0*/  SHF.L.U32 R3, R10, 0x1, RZ ;  /* 0x000000010a037819 */ /* 0x001fe400000006ff */
[----:B-1----:R-:W-:Y:S01]  /*05d0*/  MOV R0, UR4 ;  /* 0x0000000400007c02 */ /* 0x002fe20008000f00 */
[----:B------:R-:W-:Y:S01]  /*05e0*/  ULOP3.LUT UR4, UR17, 0xfffffffc, UR4, 0xe2, !UPT ;  /* 0xfffffffc11047892 */ /* 0x000fe2000f8ee204 */
[----:B------:R-:W-:Y:S02]  /*05f0*/  LOP3.LUT R2, R3, 0x18, RZ, 0xc0, !PT ;  /* 0x0000001803027812 */ /* 0x000fe400078ec0ff */
[----:B------:R-:W-:-:S02]  /*0600*/  LOP3.LUT R0, R0, 0x7ffffffc, R10, 0xf8, !PT ;  /* 0x7ffffffc00007812 */ /* 0x000fc400078ef80a */
[----:B------:R-:W-:Y:S02]  /*0610*/  LOP3.LUT R3, R3, 0x18, RZ, 0xc, !PT ;  /* 0x0000001803037812 */ /* 0x000fe400078e0cff */
[----:B------:R-:W-:Y:S01]  /*0620*/  MOV R4, UR4 ;  /* 0x0000000400047c02 */ /* 0x000fe20008000f00 */
[----:B------:R-:W-:Y:S01]  /*0630*/  UMOV UR4, URZ ;  /* 0x0000003f00047c82 */ /* 0x000fe20008000000 */
[C---:B------:R-:W-:Y:S02]  /*0640*/  LOP3.LUT R0, R2.reuse, 0x8, RZ, 0x3c, !PT ;  /* 0x0000000802007812 */ /* 0x040fe400078e3cff */
[----:B------:R-:W-:Y:S01]  /*0650*/  LOP3.LUT R2, R2, 0x10, RZ, 0x3c, !PT ;  /* 0x0000001002027812 */ /* 0x000fe200078e3cff */
[----:B------:R-:W-:Y:S01]  /*0660*/  IMAD R4, R4, 0xa00, R10 ;  /* 0x00000a0004047824 */ /* 0x000fe200078e020a */
[C---:B------:R-:W-:Y:S02]  /*0670*/  IADD3 R6, R5.reuse, R3, RZ ;  /* 0x0000000305067210 */ /* 0x040fe40007ffe0ff */
[----:B------:R-:W-:-:S02]  /*0680*/  IADD3 R3, R5, R0, RZ ;  /* 0x0000000005037210 */ /* 0x000fc40007ffe0ff */
[----:B------:R-:W-:Y:S01]  /*0690*/  IADD3 R0, R5, R2, RZ ;  /* 0x0000000205007210 */ /* 0x000fe20007ffe0ff */
[----:B------:R0:W-:Y:S04]  /*06a0*/  STL [R1+0x38], R4 ;  /* 0x0000380401007387 */ /* 0x0001e80000100800 */
[----:B------:R0:W-:Y:S04]  /*06b0*/  STL [R1+0x50], R3 ;  /* 0x0000500301007387 */ /* 0x0001e80000100800 */
[----:B------:R0:W-:Y:S02]  /*06c0*/  STL [R1+0x4c], R0 ;  /* 0x00004c0001007387 */ /* 0x0001e40000100800 */
.L_x_2169:
[----:B0-2---:R-:W0:Y:S01]  /*06d0*/  S2R R0, SR_TID.X ;  /* 0x0000000000007919 */ /* 0x005e220000002100 */
        /* <DEDUP_REMOVED lines=9> */
[----:B------:R-:W-:-:S02]  /*0770*/  UIMAD UR25, UR24, 0xa0000, URZ ;  /* 0x000a0000181978a4 */ /* 0x000fc4000f8e023f */
[----:B------:R-:W-:Y:S01]  /*0780*/  MOV R8, UR24 ;  /* 0x0000001800087c02 */ /* 0x000fe20008000f00 */
        /* <DEDUP_REMOVED lines=8> */
[----:B------:R-:W-:-:S04]  /*0810*/  IMAD.WIDE.U32 R2, R72, -0x33333333, RZ ;  /* 0xcccccccd48027825 */ /* 0x000fc800078e00ff */
[----:B------:R-:W-:Y:S01]  /*0820*/  IMAD.WIDE.U32 R6, R9, 0xa0000, R72 ;  /* 0x000a000009067825 */ /* 0x000fe200078e0048 */
[----:B------:R-:W-:-:S04]  /*0830*/  SHF.R.U32.HI R0, RZ, 0x6, R3 ;  /* 0x00000006ff007819 */ /* 0x000fc80000011603 */
[----:B------:R-:W-:Y:S01]  /*0840*/  LEA R3, P0, R9, R0, 0x5 ;  /* 0x0000000009037211 */ /* 0x000fe200078028ff */
[----:B------:R0:W-:Y:S01]  /*0850*/  STL [R1+0x34], R0 ;  /* 0x0000340001007387 */ /* 0x0001e20000100800 */
[----:B------:R-:W-:Y:S01]  /*0860*/  IADD3 R7, R7, UR25, RZ ;  /* 0x0000001907077c10 */ /* 0x000fe2000fffe0ff */
[----:B------:R-:W-:Y:S01]  /*0870*/  ULDC.64 UR24, c[0x0][0x230] ;  /* 0x00008c0000187ab9 */ /* 0x000fe20000000a00 */
[----:B------:R-:W-:Y:S02]  /*0880*/  LEA.HI.X R8, R9, RZ, R8, 0x5, P0 ;  /* 0x000000ff09087211 */ /* 0x000fe400000f2c08 */
[----:B------:R-:W-:-:S04]  /*0890*/  LEA R2, P0, R3, UR26, 0x3 ;  /* 0x0000001a03027c11 */ /* 0x000fc8000f8018ff */
[----:B------:R-:W-:Y:S01]  /*08a0*/  LEA.HI.X R3, R3, UR27, R8, 0x3, P0 ;  /* 0x0000001b03037c11 */ /* 0x000fe200080f1c08 */
[----:B------:R-:W-:Y:S01]  /*08b0*/  ULDC.64 UR26, c[0x0][0x228] ;  /* 0x00008a00001a7ab9 */ /* 0x000fe20000000a00 */
[----:B0-----:R-:W-:-:S04]  /*08c0*/  IADD3 R0, P1, R47, R6, RZ ;  /* 0x000000062f007210 */ /* 0x001fc80007f3e0ff */
[----:B------:R-:W-:Y:S01]  /*08d0*/  IADD3.X R9, RZ, R7, RZ, P1, !PT ;  /* 0x00000007ff097210 */ /* 0x000fe20000ffe4ff */
[----:B------:R-:W2:Y:S01]  /*08e0*/  LDG.E.64.CONSTANT R2, desc[UR18][R2.64] ;  /* 0x0000001202027981 */ /* 0x000ea2000c1e9b00 */
[C---:B------:R-:W-:Y:S02]  /*08f0*/  SHF.L.U32 R11, R0.reuse, 0x1, RZ ;  /* 0x00000001000b7819 */ /* 0x040fe400000006ff */
[----:B------:R-:W-:Y:S02]  /*0900*/  SHF.L.U64.HI R10, R0, 0x1, R9 ;  /* 0x00000001000a7819 */ /* 0x000fe40000010209 */
[C---:B------:R-:W-:Y:S02]  /*0910*/  IADD3 R16, P0, R11.reuse, UR24, RZ ;  /* 0x000000180b107c10 */ /* 0x040fe4000ff1e0ff */
[----:B------:R-:W-:Y:S02]  /*0920*/  IADD3 R70, P1, R11, UR26, RZ ;  /* 0x0000001a0b467c10 */ /* 0x000fe4000ff3e0ff */
[----:B------:R-:W-:Y:S01]  /*0930*/  IADD3.X R17, R10, UR25, RZ, P0, !PT ;  /* 0x000000190a117c10 */ /* 0x000fe200087fe4ff */
[----:B-1----:R-:W-:Y:S01]  /*0940*/  IMAD.WIDE R72, R72, 0x2, R4 ;  /* 0x0000000248487825 */ /* 0x002fe200078e0204 */
[----:B------:R-:W-:-:S02]  /*0950*/  IADD3.X R71, R10, UR27, RZ, P1, !PT ;  /* 0x0000001b0a477c10 */ /* 0x000fc40008ffe4ff */
[----:B------:R-:W-:Y:S02]  /*0960*/  IADD3 R5, R47, 0x2800, RZ ;  /* 0x000028002f057810 */ /* 0x000fe40007ffe0ff */
[----:B------:R-:W3:Y:S02]  /*0970*/  LDG.E.64.CONSTANT R16, desc[UR18][R16.64] ;  /* 0x0000001210107981 */ /* 0x000ee4000c1e9b00 */
[----:B------:R-:W-:Y:S02]  /*0980*/  IADD3 R5, P0, R5, R6, RZ ;  /* 0x0000000605057210 */ /* 0x000fe40007f1e0ff */
[----:B------:R-:W4:Y:S04]  /*0990*/  LDG.E.64.CONSTANT R72, desc[UR18][R72.64] ;  /* 0x0000001248487981 */ /* 0x000f28000c1e9b00 */
[----:B------:R-:W5:Y:S01]  /*09a0*/  LDG.E.64.CONSTANT R70, desc[UR18][R70.64] ;  /* 0x0000001246467981 */ /* 0x000f62000c1e9b00 */
[----:B------:R-:W-:-:S02]  /*09b0*/  IADD3.X R0, RZ, R7, RZ, P0, !PT ;  /* 0x00000007ff007210 */ /* 0x000fc400007fe4ff */
[C---:B------:R-:W-:Y:S02]  /*09c0*/  SHF.L.U32 R8, R5.reuse, 0x1, RZ ;  /* 0x0000000105087819 */ /* 0x040fe400000006ff */
        /* <DEDUP_REMOVED lines=8> */
[----:B------:R-:W-:-:S03]  /*0a50*/  IADD3 R5, P0, R5, R6, RZ ;  /* 0x0000000605057210 */ /* 0x000fc60007f1e0ff */
[----:B------:R-:W-:Y:S01]  /*0a60*/  STL [R1+0x30], R10 ;  /* 0x0000300a01007387 */ /* 0x000fe20000100800 */
[----:B------:R-:W-:-:S03]  /*0a70*/  IADD3.X R0, RZ, R7, RZ, P0, !PT ;  /* 0x00000007ff007210 */ /* 0x000fc600007fe4ff */
[----:B------:R-:W-:Y:S04]  /*0a80*/  STL [R1+0x2c], R11 ;  /* 0x00002c0b01007387 */ /* 0x000fe80000100800 */
[----:B------:R0:W-:Y:S04]  /*0a90*/  STL [R1+0x24], R8 ;  /* 0x0000240801007387 */ /* 0x0001e80000100800 */
[----:B------:R1:W-:Y:S01]  /*0aa0*/  STL [R1+0x28], R4 ;  /* 0x0000280401007387 */ /* 0x0003e20000100800 */
[C---:B0-----:R-:W-:Y:S02]  /*0ab0*/  SHF.L.U32 R8, R5.reuse, 0x1, RZ ;  /* 0x0000000105087819 */ /* 0x041fe400000006ff */
[----:B-1----:R-:W-:-:S02]  /*0ac0*/  SHF.L.U64.HI R4, R5, 0x1, R0 ;  /* 0x0000000105047819 */ /* 0x002fc40000010200 */
[C---:B------:R-:W-:Y:S02]  /*0ad0*/  IADD3 R44, P0, R8.reuse, UR24, RZ ;  /* 0x00000018082c7c10 */ /* 0x040fe4000ff1e0ff */
[----:B------:R-:W-:Y:S02]  /*0ae0*/  IADD3 R5, R47, 0x7800, RZ ;  /* 0x000078002f057810 */ /* 0x000fe40007ffe0ff */
[----:B------:R-:W-:Y:S02]  /*0af0*/  IADD3 R42, P1, R8, UR26, RZ ;  /* 0x0000001a082a7c10 */ /* 0x000fe4000ff3e0ff */
[C---:B------:R-:W-:Y:S02]  /*0b00*/  IADD3.X R45, R4.reuse, UR25, RZ, P0, !PT ;  /* 0x00000019042d7c10 */ /* 0x040fe400087fe4ff */
[----:B------:R-:W-:Y:S02]  /*0b10*/  IADD3 R5, P0, R5, R6, RZ ;  /* 0x0000000605057210 */ /* 0x000fe40007f1e0ff */
[----:B------:R-:W-:-:S02]  /*0b20*/  IADD3.X R43, R4, UR27, RZ, P1, !PT ;  /* 0x0000001b042b7c10 */ /* 0x000fc40008ffe4ff */
[----:B------:R-:W5:Y:S01]  /*0b30*/  LDG.E.64.CONSTANT R44, desc[UR18][R44.64] ;  /* 0x000000122c2c7981 */ /* 0x000f62000c1e9b00 */
[----:B------:R-:W-:Y:S02]  /*0b40*/  IADD3.X R0, RZ, R7, RZ, P0, !PT ;  /* 0x00000007ff007210 */ /* 0x000fe400007fe4ff */
[----:B------:R-:W-:Y:S01]  /*0b50*/  SHF.L.U32 R10, R5, 0x1, RZ ;  /* 0x00000001050a7819 */ /* 0x000fe200000006ff */
[----:B------:R0:W-:Y:S04]  /*0b60*/  STL [R1+0x1c], R8 ;  /* 0x00001c0801007387 */ /* 0x0001e80000100800 */
[----:B------:R1:W-:Y:S04]  /*0b70*/  STL [R1+0x20], R4 ;  /* 0x0000200401007387 */ /* 0x0003e80000100800 */
[----:B------:R-:W5:Y:S01]  /*0b80*/  LDG.E.64.CONSTANT R42, desc[UR18][R42.64] ;  /* 0x000000122a2a7981 */ /* 0x000f62000c1e9b00 */
[----:B0-----:R-:W-:-:S02]  /*0b90*/  IADD3 R8, P0, R10, UR24, RZ ;  /* 0x000000180a087c10 */ /* 0x001fc4000ff1e0ff */
[----:B-1----:R-:W-:-:S04]  /*0ba0*/  SHF.L.U64.HI R4, R5, 0x1, R0 ;  /* 0x0000000105047819 */ /* 0x002fc80000010200 */
[----:B------:R-:W-:Y:S01]  /*0bb0*/  IADD3.X R9, R4, UR25, RZ, P0, !PT ;  /* 0x0000001904097c10 */ /* 0x000fe200087fe4ff */
[----:B------:R0:W-:Y:S05]  /*0bc0*/  STL [R1+0x14], R10 ;  /* 0x0000140a01007387 */ /* 0x0001ea0000100800 */
[----:B------:R-:W5:Y:S01]  /*0bd0*/  LDG.E.64.CONSTANT R8, desc[UR18][R8.64] ;  /* 0x0000001208087981 */ /* 0x000f62000c1e9b00 */
[----:B0-----:R-:W-:-:S04]  /*0be0*/  IADD3 R10, P1, R10, UR26, RZ ;  /* 0x0000001a0a0a7c10 */ /* 0x001fc8000ff3e0ff */
[----:B------:R-:W-:-:S06]  /*0bf0*/  IADD3.X R11, R4, UR27, RZ, P1, !PT ;  /* 0x0000001b040b7c10 */ /* 0x000fcc0008ffe4ff */
[----:B------:R-:W5:Y:S01]  /*0c00*/  LDG.E.64.CONSTANT R10, desc[UR18][R10.64] ;  /* 0x000000120a0a7981 */ /* 0x000f62000c1e9b00 */
[----:B------:R-:W-:-:S04]  /*0c10*/  IADD3 R5, R47, 0xa000, RZ ;  /* 0x0000a0002f057810 */ /* 0x000fc80007ffe0ff */
[----:B------:R-:W-:Y:S01]  /*0c20*/  IADD3 R5, P0, R5, R6, RZ ;  /* 0x0000000605057210 */ /* 0x000fe20007f1e0ff */
[----:B------:R0:W-:Y:S03]  /*0c30*/  STL [R1+0x18], R4 ;  /* 0x0000180401007387 */ /* 0x0001e60000100800 */
[----:B------:R-:W-:Y:S02]  /*0c40*/  IADD3.X R0, RZ, R7, RZ, P0, !PT ;  /* 0x00000007ff007210 */ /* 0x000fe400007fe4ff */
[C---:B------:R-:W-:Y:S02]  /*0c50*/  SHF.L.U32 R19, R5.reuse, 0x1, RZ ;  /* 0x0000000105137819 */ /* 0x040fe400000006ff */
[----:B------:R-:W-:Y:S02]  /*0c60*/  SHF.L.U64.HI R18, R5, 0x1, R0 ;  /* 0x0000000105127819 */ /* 0x000fe40000010200 */
[----:B0-----:R-:W-:-:S02]  /*0c70*/  IADD3 R4, P0, R19, UR24, RZ ;  /* 0x0000001813047c10 */ /* 0x001fc4000ff1e0ff */
[----:B------:R-:W-:Y:S02]  /*0c80*/  IADD3 R40, P1, R19, UR26, RZ ;  /* 0x0000001a13287c10 */ /* 0x000fe4000ff3e0ff */
[C---:B------:R-:W-:Y:S02]  /*0c90*/  IADD3.X R5, R18.reuse, UR25, RZ, P0, !PT ;  /* 0x0000001912057c10 */ /* 0x040fe400087fe4ff */
[----:B------:R-:W-:-:S04]  /*0ca0*/  IADD3.X R41, R18, UR27, RZ, P1, !PT ;  /* 0x0000001b12297c10 */ /* 0x000fc80008ffe4ff */
[----:B------:R-:W5:Y:S04]  /*0cb0*/  LDG.E.64.CONSTANT R4, desc[UR18][R4.64] ;  /* 0x0000001204047981 */ /* 0x000f68000c1e9b00 */
[----:B------:R-:W5:Y:S04]  /*0cc0*/  LDG.E.64.CONSTANT R40, desc[UR18][R40.64] ;  /* 0x0000001228287981 */ /* 0x000f68000c1e9b00 */
[----:B------:R0:W-:Y:S02]  /*0cd0*/  STL [R1+0xc], R19 ;  /* 0x00000c1301007387 */ /* 0x0001e40000100800 */
[----:B0-----:R-:W-:-:S04]  /*0ce0*/  IADD3 R19, R47, 0xc800, RZ ;  /* 0x0000c8002f137810 */ /* 0x001fc80007ffe0ff */
[----:B------:R-:W-:Y:S01]  /*0cf0*/  IADD3 R19, P0, R19, R6, RZ ;  /* 0x0000000613137210 */ /* 0x000fe20007f1e0ff */
[----:B------:R0:W-:Y:S03]  /*0d00*/  STL [R1+0x10], R18 ;  /* 0x0000101201007387 */ /* 0x0001e60000100800 */
[----:B------:R-:W-:Y:S02]  /*0d10*/  IADD3.X R0, RZ, R7, RZ, P0, !PT ;  /* 0x00000007ff007210 */ /* 0x000fe400007fe4ff */
[----:B------:R-:W-:-:S04]  /*0d20*/  SHF.L.U32 R20, R19, 0x1, RZ ;  /* 0x0000000113147819 */ /* 0x000fc800000006ff */
[----:B------:R-:W-:Y:S02]  /*0d30*/  IADD3 R36, P0, R20, UR24, RZ ;  /* 0x0000001814247c10 */ /* 0x000fe4000ff1e0ff */
[----:B0-----:R-:W-:-:S04]  /*0d40*/  SHF.L.U64.HI R18, R19, 0x1, R0 ;  /* 0x0000000113127819 */ /* 0x001fc80000010200 */
[----:B------:R-:W-:-:S06]  /*0d50*/  IADD3.X R37, R18, UR25, RZ, P0, !PT ;  /* 0x0000001912257c10 */ /* 0x000fcc00087fe4ff */
[----:B------:R-:W5:Y:S01]  /*0d60*/  LDG.E.64.CONSTANT R36, desc[UR18][R36.64] ;  /* 0x0000001224247981 */ /* 0x000f62000c1e9b00 */
[----:B------:R-:W-:-:S04]  /*0d70*/  IADD3 R19, R47, 0xf000, RZ ;  /* 0x0000f0002f137810 */ /* 0x000fc80007ffe0ff */
[----:B------:R-:W-:Y:S02]  /*0d80*/  IADD3 R19, P0, R19, R6, RZ ;  /* 0x0000000613137210 */ /* 0x000fe40007f1e0ff */
[----:B------:R-:W-:Y:S02]  /*0d90*/  IADD3 R38, P1, R20, UR26, RZ ;  /* 0x0000001a14267c10 */ /* 0x000fe4000ff3e0ff */
[----:B------:R-:W-:Y:S02]  /*0da0*/  IADD3.X R0, RZ, R7, RZ, P0, !PT ;  /* 0x00000007ff007210 */ /* 0x000fe400007fe4ff */
[----:B------:R-:W-:Y:S01]  /*0db0*/  SHF.L.U32 R165, R19, 0x1, RZ ;  /* 0x0000000113a57819 */ /* 0x000fe200000006ff */
[----:B------:R-:W-:Y:S01]  /*0dc0*/  STL [R1+0x4], R20 ;  /* 0x0000041401007387 */ /* 0x000fe20000100800 */
[----:B------:R-:W-:Y:S02]  /*0dd0*/  IADD3.X R39, R18, UR27, RZ, P1, !PT ;  /* 0x0000001b12277c10 */ /* 0x000fe40008ffe4ff */
[----:B------:R-:W-:Y:S01]  /*0de0*/  IADD3 R32, P0, R165, UR24, RZ ;  /* 0x00000018a5207c10 */ /* 0x000fe2000ff1e0ff */
[----:B------:R0:W-:Y:S04]  /*0df0*/  STL [R1+0x8], R18 ;  /* 0x0000081201007387 */ /* 0x0001e80000100800 */
[----:B------:R-:W5:Y:S01]  /*0e00*/  LDG.E.64.CONSTANT R38, desc[UR18][R38.64] ;  /* 0x0000001226267981 */ /* 0x000f62000c1e9b00 */
[----:B0-----:R-:W-:-:S04]  /*0e10*/  SHF.L.U64.HI R18, R19, 0x1, R0 ;  /* 0x0000000113127819 */ /* 0x001fc80000010200 */
        /* <DEDUP_REMOVED lines=9> */
[----:B------:R-:W5:Y:S01]  /*0eb0*/  LDG.E.64.CONSTANT R30, desc[UR18][R30.64] ;  /* 0x000000121e1e7981 */ /* 0x000f62000c1e9b00 */
[----:B------:R-:W-:-:S04]  /*0ec0*/  IADD3 R19, R47, 0x14000, RZ ;  /* 0x000140002f137810 */ /* 0x000fc80007ffe0ff */
[----:B------:R-:W-:Y:S02]  /*0ed0*/  IADD3 R19, P0, R19, R6, RZ ;  /* 0x0000000613137210 */ /* 0x000fe40007f1e0ff */
[----:B------:R-:W-:Y:S02]  /*0ee0*/  IADD3 R34, P1, R165, UR26, RZ ;  /* 0x0000001aa5227c10 */ /* 0x000fe4000ff3e0ff */
[----:B------:R-:W-:Y:S02]  /*0ef0*/  IADD3.X R162, RZ, R7, RZ, P0, !PT ;  /* 0x00000007ffa27210 */ /* 0x000fe400007fe4ff */
[C---:B------:R-:W-:Y:S02]  /*0f00*/  SHF.L.U32 R161, R19.reuse, 0x1, RZ ;  /* 0x0000000113a17819 */ /* 0x040fe400000006ff */
[----:B------:R-:W-:Y:S02]  /*0f10*/  SHF.L.U64.HI R162, R19, 0x1, R162 ;  /* 0x0000000113a27819 */ /* 0x000fe400000102a2 */
[----:B------:R-:W-:-:S02]  /*0f20*/  IADD3 R26, P0, R161, UR24, RZ ;  /* 0x00000018a11a7c10 */ /* 0x000fc4000ff1e0ff */
[----:B------:R-:W-:Y:S02]  /*0f30*/  IADD3.X R35, R18, UR27, RZ, P1, !PT ;  /* 0x0000001b12237c10 */ /* 0x000fe40008ffe4ff */
[----:B------:R-:W-:-:S04]  /*0f40*/  IADD3.X R27, R162, UR25, RZ, P0, !PT ;  /* 0x00000019a21b7c10 */ /* 0x000fc800087fe4ff */
[----:B------:R-:W5:Y:S01]  /*0f50*/  LDG.E.64.CONSTANT R34, desc[UR18][R34.64] ;  /* 0x0000001222227981 */ /* 0x000f62000c1e9b00 */
[----:B--2---:R-:W-:Y:S01]  /*0f60*/  FADD.FTZ R90, R3, UR15 ;  /* 0x0000000f035a7e21 */ /* 0x004fe20008010000 */
[----:B------:R-:W-:Y:S02]  /*0f70*/  IADD3 R3, R47, 0x16800, RZ ;  /* 0x000168002f037810 */ /* 0x000fe40007ffe0ff */
[----:B------:R-:W2:Y:S03]  /*0f80*/  LDG.E.64.CONSTANT R26, desc[UR18][R26.64] ;  /* 0x000000121a1a7981 */ /* 0x000ea6000c1e9b00 */
[----:B------:R-:W0:Y:S01]  /*0f90*/  MUFU.RSQ R90, R90 ;  /* 0x0000005a005a7308 */ /* 0x000e220000001400 */
[----:B------:R-:W-:Y:S01]  /*0fa0*/  IADD3 R109, P0, R3, R6, RZ ;  /* 0x00000006036d7210 */ /* 0x000fe20007f1e0ff */
[--C-:B---3--:R-:W-:Y:S02]  /*0fb0*/  HADD2.F32 R3, -RZ, R16.reuse.H0_H0 ;  /* 0x20000010ff037230 */ /* 0x108fe40000004100 */
[----:B------:R-:W-:-:S02]  /*0fc0*/  HADD2.F32 R19, -RZ, R16.H1_H1 ;  /* 0x30000010ff137230 */ /* 0x000fc40000004100 */
[----:B----4-:R-:W-:Y:S02]  /*0fd0*/  HADD2.F32 R76, -RZ, R72.H0_H0 ;  /* 0x20000048ff4c7230 */ /* 0x010fe40000004100 */
[C---:B------:R-:W-:Y:S01]  /*0fe0*/  FADD.FTZ R3, -R2.reuse, R3 ;  /* 0x0000000302037221 */ /* 0x040fe20000010100 */
[----:B-----5:R-:W-:Y:S02]  /*0ff0*/  HADD2.F32 R0, -RZ, R70.H0_H0 ;  /* 0x20000046ff007230 */ /* 0x020fe40000004100 */
[----:B------:R-:W-:Y:S01]  /*1000*/  FADD.FTZ R159, -R2, R19 ;  /* 0x00000013029f7221 */ /* 0x000fe20000010100 */
[----:B------:R-:W-:Y:S02]  /*1010*/  HADD2.F32 R77, -RZ, R72.H1_H1 ;  /* 0x30000048ff4d7230 */ /* 0x000fe40000004100 */
[----:B0-----:R-:W-:Y:S01]  /*1020*/  FMUL.FTZ R160, R90, R3 ;  /* 0x000000035aa07220 */ /* 0x001fe20000410000 */
[----:B------:R-:W-:Y:S02]  /*1030*/  HADD2.F32 R75, -RZ, R70.H1_H1 ;  /* 0x30000046ff4b7230 */ /* 0x000fe40000004100 */
[----:B------:R-:W-:Y:S01]  /*1040*/  FMUL.FTZ R19, R0, R76 ;  /* 0x0000004c00137220 */ /* 0x000fe20000410000 */
[----:B------:R-:W-:Y:S01]  /*1050*/  HADD2.F32 R49, -RZ, R17.H0_H0 ;  /* 0x20000011ff317230 */ /* 0x000fe20000004100 */
[----:B------:R-:W-:Y:S01]  /*1060*/  IADD3 R28, P1, R163, UR26, RZ ;  /* 0x0000001aa31c7c10 */ /* 0x000fe2000ff3e0ff */
[----:B------:R-:W-:Y:S01]  /*1070*/  FMUL.FTZ R159, R90, R159 ;  /* 0x0000009f5a9f7220 */ /* 0x000fe20000410000 */
[----:B------:R-:W-:Y:S01]  /*1080*/  IADD3.X R114, RZ, R7, RZ, P0, !PT ;  /* 0x00000007ff727210 */ /* 0x000fe200007fe4ff */
[----:B------:R-:W-:Y:S01]  /*1090*/  FMUL.FTZ R3, R75, R77 ;  /* 0x0000004d4b037220 */ /* 0x000fe20000410000 */
[----:B------:R-:W-:Y:S01]  /*10a0*/  FFMA.FTZ R16, R160, R19, RZ ;  /* 0x00000013a0107223 */ /* 0x000fe200000100ff */
[----:B------:R-:W-:-:S02]  /*10b0*/  HADD2.F32 R74, -RZ, R73.H0_H0 ;  /* 0x20000049ff4a7230 */ /* 0x000fc40000004100 */
[----:B------:R-:W-:Y:S01]  /*10c0*/  FADD.FTZ R49, -R2, R49 ;  /* 0x0000003102317221 */ /* 0x000fe20000010100 */
[----:B------:R-:W-:Y:S01]  /*10d0*/  HADD2.F32 R72, -RZ, R71.H0_H0 ;  /* 0x20000047ff487230 */ /* 0x000fe20000004100 */
[----:B------:R-:W-:Y:S01]  /*10e0*/  IADD3.X R29, R164, UR27, RZ, P1, !PT ;  /* 0x0000001ba41d7c10 */ /* 0x000fe20008ffe4ff */
[----:B------:R-:W-:Y:S01]  /*10f0*/  FFMA.FTZ R19, R159, R3, R16 ;  /* 0x000000039f137223 */ /* 0x000fe20000010010 */
[C---:B------:R-:W-:Y:S01]  /*1100*/  SHF.L.U64.HI R114, R109.reuse, 0x1, R114 ;  /* 0x000000016d727819 */ /* 0x040fe20000010272 */
[----:B------:R-:W-:Y:S01]  /*1110*/  FMUL.FTZ R158, R90, R49 ;  /* 0x000000315a9e7220 */ /* 0x000fe20000410000 */
[----:B------:R-:W-:Y:S01]  /*1120*/  SHF.L.U32 R109, R109, 0x1, RZ ;  /* 0x000000016d6d7819 */ /* 0x000fe200000006ff */
[----:B------:R-:W-:Y:S01]  /*1130*/  FMUL.FTZ R16, R72, R74 ;  /* 0x0000004a48107220 */ /* 0x000fe20000410000 */
[----:B------:R-:W-:Y:S01]  /*1140*/  HADD2.F32 R17, -RZ, R17.H1_H1 ;  /* 0x30000011ff117230 */ /* 0x000fe20000004100 */
[----:B------:R-:W3:Y:S01]  /*1150*/  LDG.E.64.CONSTANT R28, desc[UR18][R28.64] ;  /* 0x000000121c1c7981 */ /* 0x000ee2000c1e9b00 */
[----:B------:R-:W-:Y:S01]  /*1160*/  IADD3 R20, P0, R109, UR24, RZ ;  /* 0x000000186d147c10 */ /* 0x000fe2000ff1e0ff */
[----:B------:R-:W-:Y:S01]  /*1170*/  FFMA.FTZ R16, R158, R16, R19 ;  /* 0x000000109e107223 */ /* 0x000fe20000010013 */
[----:B------:R-:W-:Y:S01]  /*1180*/  HADD2.F32 R73, -RZ, R73.H1_H1 ;  /* 0x30000049ff497230 */ /* 0x000fe20000004100 */
[----:B------:R-:W-:Y:S01]  /*1190*/  IADD3 R3, R47, 0x19000, RZ ;  /* 0x000190002f037810 */ /* 0x000fe20007ffe0ff */
[----:B------:R-:W-:-:S02]  /*11a0*/  HADD2.F32 R71, -RZ, R71.H1_H1 ;  /* 0x30000047ff477230 */ /* 0x000fc40000004100 */
[----:B------:R-:W-:Y:S01]  /*11b0*/  FADD.FTZ R17, -R2, R17 ;  /* 0x0000001102117221 */ /* 0x000fe20000010100 */
[----:B------:R-:W-:Y:S01]  /*11c0*/  HADD2.F32 R19, -RZ, R12.H0_H0 ;  /* 0x2000000cff137230 */ /* 0x000fe20000004100 */
[----:B------:R-:W-:Y:S01]  /*11d0*/  IADD3.X R21, R114, UR25, RZ, P0, !PT ;  /* 0x0000001972157c10 */ /* 0x000fe200087fe4ff */
[--C-:B------:R-:W-:Y:S01]  /*11e0*/  HADD2.F32 R69, -RZ, R14.reuse.H0_H0 ;  /* 0x2000000eff457230 */ /* 0x100fe20000004100 */
[----:B------:R-:W-:Y:S01]  /*11f0*/  IADD3 R70, P0, R3, R6, RZ ;  /* 0x0000000603467210 */ /* 0x000fe20007f1e0ff */
[----:B------:R-:W-:Y:S01]  /*1200*/  FMUL.FTZ R3, R71, R73 ;  /* 0x0000004947037220 */ /* 0x000fe20000410000 */
[----:B------:R-:W-:Y:S01]  /*1210*/  FMUL.FTZ R157, R90, R17 ;  /* 0x000000115a9d7220 */ /* 0x000fe20000410000 */
[----:B------:R-:W-:Y:S01]  /*1220*/  FADD.FTZ R19, -R2, R19 ;  /* 0x0000001302137221 */ /* 0x000fe20000010100 */
[----:B------:R-:W-:Y:S01]  /*1230*/  IADD3 R24, P1, R161, UR26, RZ ;  /* 0x0000001aa1187c10 */ /* 0x000fe2000ff3e0ff */
[----:B------:R-:W-:Y:S01]  /*1240*/  FMUL.FTZ R46, R76, R69 ;  /* 0x000000454c2e7220 */ /* 0x000fe20000410000 */
[----:B------:R-:W-:Y:S01]  /*1250*/  FFMA.FTZ R3, R157, R3, R16 ;  /* 0x000000039d037223 */ /* 0x000fe20000010010 */
[----:B------:R-:W-:Y:S01]  /*1260*/  FMUL.FTZ R156, R90, R19 ;  /* 0x000000135a9c7220 */ /* 0x000fe20000410000 */
[----:B------:R-:W-:Y:S01]  /*1270*/  IADD3.X R25, R162, UR27, RZ, P1, !PT ;  /* 0x0000001ba2197c10 */ /* 0x000fe20008ffe4ff */
[----:B------:R-:W-:Y:S01]  /*1280*/  HADD2.F32 R68, -RZ, R14.H1_H1 ;  /* 0x3000000eff447230 */ /* 0x000fe20000004100 */
[----:B------:R-:W-:Y:S01]  /*1290*/  IADD3.X R49, RZ, R7, RZ, P0, !PT ;  /* 0x00000007ff317210 */ /* 0x000fe200007fe4ff */
[----:B------:R-:W-:Y:S01]  /*12a0*/  FFMA.FTZ R46, R156, R46, R3 ;  /* 0x0000002e9c2e7223 */ /* 0x000fe20000010003 */
[----:B------:R-:W-:Y:S01]  /*12b0*/  HADD2.F32 R3, -RZ, R12.H1_H1 ;  /* 0x3000000cff037230 */ /* 0x000fe20000004100 */
[----:B------:R-:W4:Y:S01]  /*12c0*/  LDG.E.64.CONSTANT R20, desc[UR18][R20.64] ;  /* 0x0000001214147981 */ /* 0x000f22000c1e9b00 */
[----:B------:R-:W-:Y:S01]  /*12d0*/  SHF.L.U64.HI R108, R70, 0x1, R49 ;  /* 0x00000001466c7819 */ /* 0x000fe20000010231 */
[----:B------:R-:W-:-:S02]  /*12e0*/  HADD2.F32 R49, -RZ, R13.H0_H0 ;  /* 0x2000000dff317230 */ /* 0x000fc40000004100 */
[----:B------:R-:W5:Y:S01]  /*12f0*/  LDG.E.64.CONSTANT R24, desc[UR18][R24.64] ;  /* 0x0000001218187981 */ /* 0x000f62000c1e9b00 */
[----:B------:R-:W-:Y:S01]  /*1300*/  FADD.FTZ R3, -R2, R3 ;  /* 0x0000000302037221 */ /* 0x000fe20000010100 */
[----:B------:R-:W-:Y:S01]  /*1310*/  SHF.L.U32 R70, R70, 0x1, RZ ;  /* 0x0000000146467819 */ /* 0x000fe200000006ff */
[----:B------:R-:W-:Y:S01]  /*1320*/  FMUL.FTZ R12, R77, R68 ;  /* 0x000000444d0c7220 */ /* 0x000fe20000410000 */
[----:B------:R-:W-:Y:S02]  /*1330*/  HADD2.F32 R67, -RZ, R15.H0_H0 ;  /* 0x2000000fff437230 */ /* 0x000fe40000004100 */
[----:B------:R-:W-:Y:S01]  /*1340*/  FMUL.FTZ R155, R90, R3 ;  /* 0x000000035a9b7220 */ /* 0x000fe20000410000 */
[----:B------:R-:W-:Y:S01]  /*1350*/  FADD.FTZ R51, -R2, R49 ;  /* 0x0000003102337221 */ /* 0x000fe20000010100 */
[----:B------:R-:W-:Y:S01]  /*1360*/  HADD2.F32 R13, -RZ, R13.H1_H1 ;  /* 0x3000000dff0d7230 */ /* 0x000fe20000004100 */
[----:B------:R-:W-:Y:S01]  /*1370*/  IADD3 R22, P1, R109, UR26, RZ ;  /* 0x0000001a6d167c10 */ /* 0x000fe2000ff3e0ff */
[----:B------:R-:W-:Y:S01]  /*1380*/  FFMA.FTZ R49, R155, R12, R46 ;  /* 0x0000000c9b317223 */ /* 0x000fe2000001002e */
[----:B------:R-:W-:Y:S01]  /*1390*/  IADD3 R16, P0, R70, UR24, RZ ;  /* 0x0000001846107c10 */ /* 0x000fe2000ff1e0ff */
[----:B------:R-:W-:Y:S01]  /*13a0*/  HADD2.F32 R66, -RZ, R15.H1_H1 ;  /* 0x3000000fff427230 */ /* 0x000fe20000004100 */
[----:B------:R-:W-:Y:S01]  /*13b0*/  IADD3 R3, R47, 0x1b800, RZ ;  /* 0x0001b8002f037810 */ /* 0x000fe20007ffe0ff */
[----:B------:R-:W-:Y:S01]  /*13c0*/  FMUL.FTZ R12, R74, R67 ;  /* 0x000000434a0c7220 */ /* 0x000fe20000410000 */
[----:B------:R-:W-:Y:S01]  /*13d0*/  FMUL.FTZ R154, R90, R51 ;  /* 0x000000335a9a7220 */ /* 0x000fe20000410000 */
[----:B------:R-:W-:Y:S01]  /*13e0*/  HADD2.F32 R15, -RZ, R44.H0_H0 ;  /* 0x2000002cff0f7230 */ /* 0x000fe20000004100 */
[----:B------:R-:W-:Y:S01]  /*13f0*/  IADD3.X R23, R114, UR27, RZ, P1, !PT ;  /* 0x0000001b72177c10 */ /* 0x000fe20008ffe4ff */
[----:B------:R-:W-:Y:S01]  /*1400*/  FADD.FTZ R13, -R2, R13 ;  /* 0x0000000d020d7221 */ /* 0x000fe20000010100 */
[----:B------:R-:W-:Y:S01]  /*1410*/  IADD3.X R17, R108, UR25, RZ, P0, !PT ;  /* 0x000000196c117c10 */ /* 0x000fe200087fe4ff */
[----:B------:R-:W-:Y:S01]  /*1420*/  FFMA.FTZ R12, R154, R12, R49 ;  /* 0x0000000c9a0c7223 */ /* 0x000fe20000010031 */
[----:B------:R-:W-:Y:S01]  /*1430*/  IADD3 R63, P0, R3, R6, RZ ;  /* 0x00000006033f7210 */ /* 0x000fe20007f1e0ff */
[----:B------:R-:W-:Y:S01]  /*1440*/  FMUL.FTZ R3, R73, R66 ;  /* 0x0000004249037220 */ /* 0x000fe20000410000 */
[----:B------:R-:W-:Y:S01]  /*1450*/  FMUL.FTZ R153, R90, R13 ;  /* 0x0000000d5a997220 */ /* 0x000fe20000410000 */
[----:B------:R-:W-:Y:S01]  /*1460*/  FADD.FTZ R15, -R2, R15 ;  /* 0x0000000f020f7221 */ /* 0x000fe20000010100 */
[----:B------:R-:W-:Y:S01]  /*1470*/  HADD2.F32 R64, -RZ, R42.H0_H0 ;  /* 0x2000002aff407230 */ /* 0x000fe20000004100 */
[----:B------:R-:W4:Y:S01]  /*1480*/  LDG.E.64.CONSTANT R22, desc[UR18][R22.64] ;  /* 0x0000001216167981 */ /* 0x000f22000c1e9b00 */
        /* <DEDUP_REMOVED lines=8> */
[----:B------:R-:W-:Y:S01]  /*1510*/  HADD2.F32 R60, -RZ, R43.H1_H1 ;  /* 0x3000002bff3c7230 */ /* 0x000fe20000004100 */
[----:B------:R-:W-:Y:S01]  /*1520*/  IADD3.X R14, RZ, R7, RZ, P0, !PT ;  /* 0x00000007ff0e7210 */ /* 0x000fe200007fe4ff */
[----:B------:R-:W-:Y:S01]  /*1530*/  FMUL.FTZ R3, R77, R62 ;  /* 0x0000003e4d037220 */ /* 0x000fe20000410000 */
[----:B------:R-:W-:Y:S01]  /*1540*/  SHF.L.U32 R65, R63, 0x1, RZ ;  /* 0x000000013f417819 */ /* 0x000fe200000006ff */
[----:B------:R-:W-:Y:S01]  /*1550*/  FMUL.FTZ R151, R90, R49 ;  /* 0x000000315a977220 */ /* 0x000fe20000410000 */
[----:B------:R0:W-:Y:S01]  /*1560*/  STL [R1], R18 ;  /* 0x0000001201007387 */ /* 0x0001e20000100800 */
[----:B------:R-:W-:-:S02]  /*1570*/  HADD2.F32 R43, -RZ, R8.H0_H0 ;  /* 0x20000008ff2b7230 */ /* 0x000fc40000004100 */
[--C-:B------:R-:W-:Y:S01]  /*1580*/  HADD2.F32 R51, -RZ, R45.reuse.H0_H0 ;  /* 0x2000002dff337230 */ /* 0x100fe20000004100 */
[----:B------:R-:W-:Y:S01]  /*1590*/  SHF.L.U64.HI R63, R63, 0x1, R14 ;  /* 0x000000013f3f7819 */ /* 0x000fe2000001020e */
[----:B------:R-:W-:Y:S01]  /*15a0*/  FFMA.FTZ R49, R151, R3, R46 ;  /* 0x0000000397317223 */ /* 0x000fe2000001002e */
[----:B------:R-:W-:Y:S01]  /*15b0*/  IADD3 R12, P0, R65, UR24, RZ ;  /* 0x00000018410c7c10 */ /* 0x000fe2000ff1e0ff */
[----:B------:R-:W-:Y:S01]  /*15c0*/  FADD.FTZ R43, -R2, R43 ;  /* 0x0000002b022b7221 */ /* 0x000fe20000010100 */
[----:B------:R-:W-:Y:S01]  /*15d0*/  IADD3 R3, R47, 0x1e000, RZ ;  /* 0x0001e0002f037810 */ /* 0x000fe20007ffe0ff */
[----:B------:R-:W4:Y:S01]  /*15e0*/  LDG.E.64.CONSTANT R16, desc[UR18][R16.64] ;  /* 0x0000001210107981 */ /* 0x000f22000c1e9b00 */
[----:B0-----:R-:W-:Y:S01]  /*15f0*/  IADD3 R18, P1, R70, UR26, RZ ;  /* 0x0000001a46127c10 */ /* 0x001fe2000ff3e0ff */
[----:B------:R-:W-:Y:S02]  /*1600*/  HADD2.F32 R45, -RZ, R45.H1_H1 ;  /* 0x3000002dff2d7230 */ /* 0x000fe40000004100 */
[----:B------:R-:W-:Y:S01]  /*1610*/  FADD.FTZ R51, -R2, R51 ;  /* 0x0000003302337221 */ /* 0x000fe20000010100 */
[----:B------:R-:W-:-:S02]  /*1620*/  IADD3.X R13, R63, UR25, RZ, P0, !PT ;  /* 0x000000193f0d7c10 */ /* 0x000fc400087fe4ff */
[----:B------:R-:W-:Y:S01]  /*1630*/  IADD3.X R19, R108, UR27, RZ, P1, !PT ;  /* 0x0000001b6c137c10 */ /* 0x000fe20008ffe4ff */
[----:B------:R-:W-:Y:S01]  /*1640*/  FMUL.FTZ R148, R90, R43 ;  /* 0x0000002b5a947220 */ /* 0x000fe20000410000 */
[----:B------:R-:W-:Y:S01]  /*1650*/  IADD3 R58, P0, R3, R6, RZ ;  /* 0x00000006033a7210 */ /* 0x000fe20007f1e0ff */
[----:B------:R-:W-:Y:S02]  /*1660*/  HADD2.F32 R43, -RZ, R8.H1_H1 ;  /* 0x30000008ff2b7230 */ /* 0x000fe40000004100 */
[----:B------:R-:W-:Y:S01]  /*1670*/  FMUL.FTZ R42, R74, R61 ;  /* 0x0000003d4a2a7220 */ /* 0x000fe20000410000 */
[----:B------:R-:W-:Y:S01]  /*1680*/  FMUL.FTZ R150, R90, R51 ;  /* 0x000000335a967220 */ /* 0x000fe20000410000 */
[----:B------:R-:W-:Y:S01]  /*1690*/  FADD.FTZ R45, -R2, R45 ;  /* 0x0000002d022d7221 */ /* 0x000fe20000010100 */
[----:B------:R-:W4:Y:S01]  /*16a0*/  LDG.E.64.CONSTANT R18, desc[UR18][R18.64] ;  /* 0x0000001212127981 */ /* 0x000f22000c1e9b00 */
[----:B------:R-:W-:Y:S01]  /*16b0*/  IADD3.X R59, RZ, R7, RZ, P0, !PT ;  /* 0x00000007ff3b7210 */ /* 0x000fe200007fe4ff */
[----:B------:R-:W-:Y:S01]  /*16c0*/  FFMA.FTZ R42, R150, R42, R49 ;  /* 0x0000002a962a7223 */ /* 0x000fe20000010031 */
[----:B------:R-:W-:Y:S01]  /*16d0*/  FMUL.FTZ R3, R73, R60 ;  /* 0x0000003c49037220 */ /* 0x000fe20000410000 */
[----:B------:R-:W-:Y:S01]  /*16e0*/  FMUL.FTZ R149, R90, R45 ;  /* 0x0000002d5a957220 */ /* 0x000fe20000410000 */
[----:B------:R-:W-:-:S02]  /*16f0*/  HADD2.F32 R57, -RZ, R10.H0_H0 ;  /* 0x2000000aff397230 */ /* 0x000fc40000004100 */
[----:B------:R-:W-:Y:S01]  /*1700*/  FADD.FTZ R43, -R2, R43 ;  /* 0x0000002b022b7221 */ /* 0x000fe20000010100 */
[C---:B------:R-:W-:Y:S01]  /*1710*/  SHF.L.U64.HI R59, R58.reuse, 0x1, R59 ;  /* 0x000000013a3b7819 */ /* 0x040fe2000001023b */
[----:B------:R-:W-:Y:S01]  /*1720*/  FFMA.FTZ R3, R149, R3, R42 ;  /* 0x0000000395037223 */ /* 0x000fe2000001002a */
[----:B------:R-:W-:Y:S01]  /*1730*/  SHF.L.U32 R58, R58, 0x1, RZ ;  /* 0x000000013a3a7819 */ /* 0x000fe200000006ff */
[----:B------:R-:W-:Y:S01]  /*1740*/  FMUL.FTZ R147, R90, R43 ;  /* 0x0000002b5a937220 */ /* 0x000fe20000410000 */
[----:B------:R-:W-:Y:S01]  /*1750*/  IADD3 R14, P1, R65, UR26, RZ ;  /* 0x0000001a410e7c10 */ /* 0x000fe2000ff3e0ff */
[----:B------:R-:W-:Y:S01]  /*1760*/  FMUL.FTZ R42, R76, R57 ;  /* 0x000000394c2a7220 */ /* 0x000fe20000410000 */
[----:B------:R-:W-:Y:S01]  /*1770*/  HADD2.F32 R56, -RZ, R10.H1_H1 ;  /* 0x3000000aff387230 */ /* 0x000fe20000004100 */
[----:B------:R-:W4:Y:S01]  /*1780*/  LDG.E.64.CONSTANT R12, desc[UR18][R12.64] ;  /* 0x000000120c0c7981 */ /* 0x000f22000c1e9b00 */
[----:B------:R-:W-:Y:S01]  /*1790*/  HADD2.F32 R43, -RZ, R9.H0_H0 ;  /* 0x20000009ff2b7230 */ /* 0x000fe20000004100 */
[----:B------:R-:W-:Y:S01]  /*17a0*/  IADD3 R92, P0, R58, UR24, RZ ;  /* 0x000000183a5c7c10 */ /* 0x000fe2000ff1e0ff */
[----:B------:R-:W-:Y:S01]  /*17b0*/  FFMA.FTZ R42, R148, R42, R3 ;  /* 0x0000002a942a7223 */ /* 0x000fe20000010003 */
[----:B------:R-:W-:Y:S01]  /*17c0*/  IADD3.X R15, R63, UR27, RZ, P1, !PT ;  /* 0x0000001b3f0f7c10 */ /* 0x000fe20008ffe4ff */
[----:B------:R-:W-:Y:S01]  /*17d0*/  HADD2.F32 R55, -RZ, R11.H0_H0 ;  /* 0x2000000bff377230 */ /* 0x000fe20000004100 */
[----:B------:R-:W-:Y:S01]  /*17e0*/  IADD3 R94, P1, R58, UR26, RZ ;  /* 0x0000001a3a5e7c10 */ /* 0x000fe2000ff3e0ff */
[----:B------:R-:W-:Y:S01]  /*17f0*/  FMUL.FTZ R3, R77, R56 ;  /* 0x000000384d037220 */ /* 0x000fe20000410000 */
[----:B------:R-:W-:Y:S01]  /*1800*/  FADD.FTZ R49, -R2, R43 ;  /* 0x0000002b02317221 */ /* 0x000fe20000010100 */
[----:B------:R-:W-:Y:S01]  /*1810*/  IADD3.X R93, R59, UR25, RZ, P0, !PT ;  /* 0x000000193b5d7c10 */ /* 0x000fe200087fe4ff */
[----:B------:R-:W4:Y:S01]  /*1820*/  LDG.E.64.CONSTANT R14, desc[UR18][R14.64] ;  /* 0x000000120e0e7981 */ /* 0x000f22000c1e9b00 */
[----:B------:R-:W-:Y:S01]  /*1830*/  IADD3 R43, R47, 0x23000, RZ ;  /* 0x000230002f2b7810 */ /* 0x000fe20007ffe0ff */
[----:B------:R-:W-:Y:S01]  /*1840*/  FFMA.FTZ R45, R147, R3, R42 ;  /* 0x00000003932d7223 */ /* 0x000fe2000001002a */
[----:B------:R-:W-:Y:S01]  /*1850*/  IADD3.X R95, R59, UR27, RZ, P1, !PT ;  /* 0x0000001b3b5f7c10 */ /* 0x000fe20008ffe4ff */
[----:B------:R-:W-:Y:S01]  /*1860*/  FMUL.FTZ R8, R74, R55 ;  /* 0x000000374a087220 */ /* 0x000fe20000410000 */
[----:B------:R-:W-:Y:S01]  /*1870*/  FMUL.FTZ R146, R90, R49 ;  /* 0x000000315a927220 */ /* 0x000fe20000410000 */
[----:B------:R-:W-:Y:S01]  /*1880*/  IADD3 R43, P1, R43, R6, RZ ;  /* 0x000000062b2b7210 */ /* 0x000fe20007f3e0ff */
[----:B------:R-:W4:Y:S01]  /*1890*/  LDG.E.64.CONSTANT R92, desc[UR18][R92.64] ;  /* 0x000000125c5c7981 */ /* 0x000f22000c1e9b00 */
[----:B------:R-:W-:-:S02]  /*18a0*/  HADD2.F32 R9, -RZ, R9.H1_H1 ;  /* 0x30000009ff097230 */ /* 0x000fc40000004100 */
[----:B------:R-:W-:Y:S01]  /*18b0*/  FFMA.FTZ R42, R146, R8, R45 ;  /* 0x00000008922a7223 */ /* 0x000fe2000001002d */
[----:B------:R-:W-:Y:S01]  /*18c0*/  IADD3.X R8, RZ, R7, RZ, P1, !PT ;  /* 0x00000007ff087210 */ /* 0x000fe20000ffe4ff */
[----:B------:R-:W-:Y:S01]  /*18d0*/  HADD2.F32 R54, -RZ, R11.H1_H1 ;  /* 0x3000000bff367230 */ /* 0x000fe20000004100 */
[C---:B------:R-:W-:Y:S01]  /*18e0*/  SHF.L.U32 R50, R43.reuse, 0x1, RZ ;  /* 0x000000012b327819 */ /* 0x040fe200000006ff */
[----:B------:R-:W-:Y:S01]  /*18f0*/  FADD.FTZ R9, -R2, R9 ;  /* 0x0000000902097221 */ /* 0x000fe20000010100 */
[----:B------:R-:W-:Y:S01]  /*1900*/  SHF.L.U64.HI R51, R43, 0x1, R8 ;  /* 0x000000012b337819 */ /* 0x000fe20000010208 */
[----:B------:R-:W4:Y:S01]  /*1910*/  LDG.E.64.CONSTANT R94, desc[UR18][R94.64] ;  /* 0x000000125e5e7981 */ /* 0x000f22000c1e9b00 */
[----:B------:R-:W-:Y:S02]  /*1920*/  IADD3 R8, P1, R50, UR24, RZ ;  /* 0x0000001832087c10 */ /* 0x000fe4000ff3e0ff */
[C---:B------:R-:W-:Y:S01]  /*1930*/  IADD3 R3, R47.reuse, 0x20800, RZ ;  /* 0x000208002f037810 */ /* 0x040fe20007ffe0ff */
[----:B------:R-:W-:Y:S01]  /*1940*/  FMUL.FTZ R145, R90, R9 ;  /* 0x000000095a917220 */ /* 0x000fe20000410000 */
[----:B------:R-:W-:-:S02]  /*1950*/  IADD3 R47, R47, 0x25800, RZ ;  /* 0x000258002f2f7810 */ /* 0x000fc40007ffe0ff */
[----:B------:R-:W-:Y:S02]  /*1960*/  IADD3.X R9, R51, UR25, RZ, P1, !PT ;  /* 0x0000001933097c10 */ /* 0x000fe40008ffe4ff */
[-C--:B------:R-:W-:Y:S02]  /*1970*/  IADD3 R47, P2, R47, R6.reuse, RZ ;  /* 0x000000062f2f7210 */ /* 0x080fe40007f5e0ff */
[----:B------:R-:W-:Y:S01]  /*1980*/  IADD3 R3, P0, R3, R6, RZ ;  /* 0x0000000603037210 */ /* 0x000fe20007f1e0ff */
[----:B------:R-:W-:Y:S01]  /*1990*/  HADD2.F32 R43, -RZ, R4.H0_H0 ;  /* 0x20000004ff2b7230 */ /* 0x000fe20000004100 */
[-C--:B------:R-:W-:Y:S01]  /*19a0*/  IADD3.X R6, RZ, R7.reuse, RZ, P2, !PT ;  /* 0x00000007ff067210 */ /* 0x080fe200017fe4ff */
[----:B------:R-:W4:Y:S01]  /*19b0*/  LDG.E.64.CONSTANT R8, desc[UR18][R8.64] ;  /* 0x0000001208087981 */ /* 0x000f22000c1e9b00 */
[----:B------:R-:W-:Y:S02]  /*19c0*/  IADD3.X R10, RZ, R7, RZ, P0, !PT ;  /* 0x00000007ff0a7210 */ /* 0x000fe400007fe4ff */
[----:B------:R-:W-:-:S02]  /*19d0*/  SHF.L.U64.HI R49, R47, 0x1, R6 ;  /* 0x000000012f317819 */ /* 0x000fc40000010206 */
[----:B------:R-:W-:Y:S01]  /*19e0*/  SHF.L.U32 R48, R47, 0x1, RZ ;  /* 0x000000012f307819 */ /* 0x000fe200000006ff */
[----:B------:R-:W-:Y:S01]  /*19f0*/  HADD2.F32 R47, -RZ, R40.H0_H0 ;  /* 0x20000028ff2f7230 */ /* 0x000fe20000004100 */
[C---:B------:R-:W-:Y:S01]  /*1a00*/  SHF.L.U64.HI R53, R3.reuse, 0x1, R10 ;  /* 0x0000000103357819 */ /* 0x040fe2000001020a */
[----:B------:R-:W-:Y:S01]  /*1a10*/  FADD.FTZ R43, -R2, R43 ;  /* 0x0000002b022b7221 */ /* 0x000fe20000010100 */
[----:B------:R-:W-:Y:S01]  /*1a20*/  SHF.L.U32 R52, R3, 0x1, RZ ;  /* 0x0000000103347819 */ /* 0x000fe200000006ff */
[----:B------:R-:W-:Y:S01]  /*1a30*/  FMUL.FTZ R3, R73, R54 ;  /* 0x0000003649037220 */ /* 0x000fe20000410000 */
[----:B------:R-:W-:Y:S02]  /*1a40*/  HADD2.F32 R45, -RZ, R4.H1_H1 ;  /* 0x30000004ff2d7230 */ /* 0x000fe40000004100 */
[----:B------:R-:W-:Y:S01]  /*1a50*/  FMUL.FTZ R4, R76, R47 ;  /* 0x0000002f4c047220 */ /* 0x000fe20000410000 */
[----:B------:R-:W-:Y:S01]  /*1a60*/  FMUL.FTZ R144, R90, R43 ;  /* 0x0000002b5a907220 */ /* 0x000fe20000410000 */
[----:B------:R-:W-:Y:S01]  /*1a70*/  FFMA.FTZ R3, R145, R3, R42 ;  /* 0x0000000391037223 */ /* 0x000fe2000001002a */
[----:B------:R-:W-:-:S02]  /*1a80*/  HADD2.F32 R46, -RZ, R40.H1_H1 ;  /* 0x30000028ff2e7230 */ /* 0x000fc40000004100 */
[----:B------:R-:W-:Y:S01]  /*1a90*/  FADD.FTZ R45, -R2, R45 ;  /* 0x0000002d022d7221 */ /* 0x000fe20000010100 */
[----:B------:R-:W-:Y:S01]  /*1aa0*/  IADD3 R6, P0, R52, UR24, RZ ;  /* 0x0000001834067c10 */ /* 0x000fe2000ff1e0ff */
[----:B------:R-:W-:Y:S01]  /*1ab0*/  FFMA.FTZ R4, R144, R4, R3 ;  /* 0x0000000490047223 */ /* 0x000fe20000010003 */
[----:B------:R-:W-:Y:S01]  /*1ac0*/  IADD3 R10, P2, R48, UR24, RZ ;  /* 0x00000018300a7c10 */ /* 0x000fe2000ff5e0ff */
[----:B------:R-:W-:Y:S01]  /*1ad0*/  FMUL.FTZ R3, R77, R46 ;  /* 0x0000002e4d037220 */ /* 0x000fe20000410000 */
[----:B------:R-:W-:Y:S01]  /*1ae0*/  FMUL.FTZ R143, R90, R45 ;  /* 0x0000002d5a8f7220 */ /* 0x000fe20000410000 */
[----:B------:R-:W-:Y:S02]  /*1af0*/  IADD3.X R7, R53, UR25, RZ, P0, !PT ;  /* 0x0000001935077c10 */ /* 0x000fe400087fe4ff */
[----:B------:R-:W-:Y:S01]  /*1b00*/  IADD3.X R11, R49, UR25, RZ, P2, !PT ;  /* 0x00000019310b7c10 */ /* 0x000fe200097fe4ff */
[----:B------:R-:W-:Y:S01]  /*1b10*/  FFMA.FTZ R3, R143, R3, R4 ;  /* 0x000000038f037223 */ /* 0x000fe20000010004 */
[----:B------:R-:W-:Y:S01]  /*1b20*/  IADD3 R4, P0, R52, UR26, RZ ;  /* 0x0000001a34047c10 */ /* 0x000fe2000ff1e0ff */
[--C-:B------:R-:W-:Y:S01]  /*1b30*/  HADD2.F32 R43, -RZ, R5.reuse.H0_H0 ;  /* 0x20000005ff2b7230 */ /* 0x100fe20000004100 */
[----:B------:R-:W4:Y:S01]  /*1b40*/  LDG.E.64.CONSTANT R6, desc[UR18][R6.64] ;  /* 0x0000001206067981 */ /* 0x000f22000c1e9b00 */
[----:B------:R-:W-:Y:S01]  /*1b50*/  HADD2.F32 R87, -RZ, R5.H1_H1 ;  /* 0x30000005ff577230 */ /* 0x000fe20000004100 */
[----:B------:R-:W-:-:S02]  /*1b60*/  IADD3.X R5, R53, UR27, RZ, P0, !PT ;  /* 0x0000001b35057c10 */ /* 0x000fc400087fe4ff */
[----:B------:R-:W4:Y:S04]  /*1b70*/  LDG.E.64.CONSTANT R10, desc[UR18][R10.64] ;  /* 0x000000120a0a7981 */ /* 0x000f28000c1e9b00 */
[----:B------:R-:W4:Y:S01]  /*1b80*/  LDG.E.64.CONSTANT R4, desc[UR18][R4.64] ;  /* 0x0000001204047981 */ /* 0x000f22000c1e9b00 */
[----:B------:R-:W-:-:S04]  /*1b90*/  FADD.FTZ R87, -R2, R87 ;  /* 0x0000005702577221 */ /* 0x000fc80000010100 */
[----:B------:R-:W-:Y:S01]  /*1ba0*/  FMUL.FTZ R141, R90, R87 ;  /* 0x000000575a8d7220 */ /* 0x000fe20000410000 */
[----:B------:R-:W-:Y:S01]  /*1bb0*/  HADD2.F32 R87, -RZ, R36.H1_H1 ;  /* 0x30000024ff577230 */ /* 0x000fe20000004100 */
[----:B------:R-:W-:-:S04]  /*1bc0*/  IADD3 R86, P0, R50, UR26, RZ ;  /* 0x0000001a32567c10 */ /* 0x000fc8000ff1e0ff */
[----:B------:R-:W-:-:S04]  /*1bd0*/  FADD.FTZ R87, -R2, R87 ;  /* 0x0000005702577221 */ /* 0x000fc80000010100 */
[----:B------:R-:W-:Y:S01]  /*1be0*/  FMUL.FTZ R139, R90, R87 ;  /* 0x000000575a8b7220 */ /* 0x000fe20000410000 */
[----:B------:R-:W-:-:S06]  /*1bf0*/  IADD3.X R87, R51, UR27, RZ, P0, !PT ;  /* 0x0000001b33577c10 */ /* 0x000fcc00087fe4ff */
[----:B------:R-:W4:Y:S01]  /*1c00*/  LDG.E.64.CONSTANT R86, desc[UR18][R86.64] ;  /* 0x0000001256567981 */ /* 0x000f22000c1e9b00 */
[----:B------:R-:W-:-:S05]  /*1c10*/  HADD2.F32 R89, -RZ, R37.H0_H0 ;  /* 0x20000025ff597230 */ /* 0x000fca0000004100 */
        /* <DEDUP_REMOVED lines=8> */
[----:B------:R-:W-:Y:S02]  /*1ca0*/  HADD2.F32 R91, -RZ, R33.H0_H0 ;  /* 0x20000021ff5b7230 */ /* 0x000fe40000004100 */
[C---:B------:R-:W-:Y:S01]  /*1cb0*/  FADD.FTZ R43, -R2.reuse, R43 ;  /* 0x0000002b022b7221 */ /* 0x040fe20000010100 */
[--C-:B------:R-:W-:Y:S02]  /*1cc0*/  HADD2.F32 R45, -RZ, R41.reuse.H0_H0 ;  /* 0x20000029ff2d7230 */ /* 0x100fe40000004100 */
[----:B------:R-:W-:Y:S01]  /*1cd0*/  FADD.FTZ R91, -R2, R91 ;  /* 0x0000005b025b7221 */ /* 0x000fe20000010100 */
[----:B------:R-:W-:-:S03]  /*1ce0*/  HADD2.F32 R44, -RZ, R41.H1_H1 ;  /* 0x30000029ff2c7230 */ /* 0x000fc60000004100 */
[----:B------:R-:W-:Y:S01]  /*1cf0*/  FMUL.FTZ R134, R90, R91 ;  /* 0x0000005b5a867220 */ /* 0x000fe20000410000 */
[----:B------:R-:W-:Y:S02]  /*1d00*/  HADD2.F32 R91, -RZ, R30.H1_H1 ;  /* 0x3000001eff5b7230 */ /* 0x000fe40000004100 */
[----:B------:R-:W-:Y:S01]  /*1d10*/  FMUL.FTZ R40, R74, R45 ;  /* 0x0000002d4a287220 */ /* 0x000fe20000410000 */
[----:B------:R-:W-:Y:S01]  /*1d20*/  FMUL.FTZ R142, R90, R43 ;  /* 0x0000002b5a8e7220 */ /* 0x000fe20000410000 */
[----:B------:R-:W-:Y:S02]  /*1d30*/  HADD2.F32 R41, -RZ, R36.H0_H0 ;  /* 0x20000024ff297230 */ /* 0x000fe40000004100 */
[----:B------:R-:W-:Y:S01]  /*1d40*/  FADD.FTZ R91, -R2, R91 ;  /* 0x0000005b025b7221 */ /* 0x000fe20000010100 */
[----:B------:R-:W-:Y:S01]  /*1d50*/  FFMA.FTZ R40, R142, R40, R3 ;  /* 0x000000288e287223 */ /* 0x000fe20000010003 */
[--C-:B------:R-:W-:Y:S02]  /*1d60*/  HADD2.F32 R43, -RZ, R38.reuse.H0_H0 ;  /* 0x20000026ff2b7230 */ /* 0x100fe40000004100 */
[----:B------:R-:W-:Y:S01]  /*1d70*/  FMUL.FTZ R3, R73, R44 ;  /* 0x0000002c49037220 */ /* 0x000fe20000410000 */
[----:B------:R-:W-:Y:S01]  /*1d80*/  FADD.FTZ R41, -R2, R41 ;  /* 0x0000002902297221 */ /* 0x000fe20000010100 */
[----:B------:R-:W-:Y:S01]  /*1d90*/  FMUL.FTZ R130, R90, R91 ;  /* 0x0000005b5a827220 */ /* 0x000fe20000410000 */
[----:B------:R-:W-:Y:S01]  /*1da0*/  FFMA.FTZ R91, R0, R76, RZ ;  /* 0x0000004c005b7223 */ /* 0x000fe200000100ff */
[----:B------:R-:W-:Y:S01]  /*1db0*/  FFMA.FTZ R3, R141, R3, R40 ;  /* 0x000000038d037223 */ /* 0x000fe20000010028 */
[----:B------:R-:W-:Y:S01]  /*1dc0*/  FMUL.FTZ R36, R76, R43 ;  /* 0x0000002b4c247220 */ /* 0x000fe20000410000 */
[----:B------:R-:W-:Y:S01]  /*1dd0*/  FMUL.FTZ R140, R90, R41 ;  /* 0x000000295a8c7220 */ /* 0x000fe20000410000 */
[----:B------:R-:W-:-:S02]  /*1de0*/  HADD2.F32 R42, -RZ, R38.H1_H1 ;  /* 0x30000026ff2a7230 */ /* 0x000fc40000004100 */
[----:B------:R-:W-:Y:S02]  /*1df0*/  HADD2.F32 R37, -RZ, R37.H1_H1 ;  /* 0x30000025ff257230 */ /* 0x000fe40000004100 */
[----:B------:R-:W-:Y:S01]  /*1e00*/  FFMA.FTZ R91, R75, R77, R91 ;  /* 0x0000004d4b5b7223 */ /* 0x000fe2000001005b */
[----:B------:R-:W-:Y:S01]  /*1e10*/  FFMA.FTZ R36, R140, R36, R3 ;  /* 0x000000248c247223 */ /* 0x000fe20000010003 */
[----:B------:R-:W-:Y:S01]  /*1e20*/  FMUL.FTZ R3, R77, R42 ;  /* 0x0000002a4d037220 */ /* 0x000fe20000410000 */
[--C-:B------:R-:W-:Y:S02]  /*1e30*/  HADD2.F32 R41, -RZ, R39.reuse.H0_H0 ;  /* 0x20000027ff297230 */ /* 0x100fe40000004100 */
[----:B------:R-:W-:Y:S01]  /*1e40*/  FADD.FTZ R37, -R2, R37 ;  /* 0x0000002502257221 */ /* 0x000fe20000010100 */
[----:B------:R-:W-:Y:S01]  /*1e50*/  FFMA.FTZ R91, R72, R74, R91 ;  /* 0x0000004a485b7223 */ /* 0x000fe2000001005b */
[----:B------:R-:W-:Y:S01]  /*1e60*/  FFMA.FTZ R3, R139, R3, R36 ;  /* 0x000000038b037223 */ /* 0x000fe20000010024 */
[----:B------:R-:W-:-:S02]  /*1e70*/  HADD2.F32 R40, -RZ, R39.H1_H1 ;  /* 0x30000027ff287230 */ /* 0x000fc40000004100 */
[----:B------:R-:W-:Y:S01]  /*1e80*/  FMUL.FTZ R137, R90, R37 ;  /* 0x000000255a897220 */ /* 0x000fe20000410000 */
[----:B------:R-:W-:Y:S01]  /*1e90*/  FMUL.FTZ R36, R74, R41 ;  /* 0x000000294a247220 */ /* 0x000fe20000410000 */
[----:B------:R-:W-:Y:S02]  /*1ea0*/  HADD2.F32 R37, -RZ, R32.H0_H0 ;  /* 0x20000020ff257230 */ /* 0x000fe40000004100 */
[----:B------:R-:W-:Y:S01]  /*1eb0*/  FFMA.FTZ R91, R71, R73, R91 ;  /* 0x00000049475b7223 */ /* 0x000fe2000001005b */
[--C-:B------:R-:W-:Y:S02]  /*1ec0*/  HADD2.F32 R39, -RZ, R34.reuse.H0_H0 ;  /* 0x20000022ff277230 */ /* 0x100fe40000004100 */
[----:B------:R-:W-:Y:S01]  /*1ed0*/  FFMA.FTZ R36, R138, R36, R3 ;  /* 0x000000248a247223 */ /* 0x000fe20000010003 */
[----:B------:R-:W-:Y:S01]  /*1ee0*/  FMUL.FTZ R3, R73, R40 ;  /* 0x0000002849037220 */ /* 0x000fe20000410000 */
[----:B------:R-:W-:Y:S01]  /*1ef0*/  FADD.FTZ R37, -R2, R37 ;  /* 0x0000002502257221 */ /* 0x000fe20000010100 */
[C---:B------:R-:W-:Y:S01]  /*1f00*/  FFMA.FTZ R91, R76.reuse, R69, R91 ;  /* 0x000000454c5b7223 */ /* 0x040fe2000001005b */
[----:B------:R-:W-:Y:S01]  /*1f10*/  FMUL.FTZ R32, R76, R39 ;  /* 0x000000274c207220 */ /* 0x000fe20000410000 */
[----:B------:R-:W-:Y:S01]  /*1f20*/  FFMA.FTZ R3, R137, R3, R36 ;  /* 0x0000000389037223 */ /* 0x000fe20000010024 */
[----:B------:R-:W-:Y:S01]  /*1f30*/  FMUL.FTZ R136, R90, R37 ;  /* 0x000000255a887220 */ /* 0x000fe20000410000 */
[----:B------:R-:W-:-:S02]  /*1f40*/  HADD2.F32 R38, -RZ, R34.H1_H1 ;  /* 0x30000022ff267230 */ /* 0x000fc40000004100 */
[C---:B------:R-:W-:Y:S01]  /*1f50*/  FFMA.FTZ R91, R77.reuse, R68, R91 ;  /* 0x000000444d5b7223 */ /* 0x040fe2000001005b */
[----:B------:R-:W-:Y:S02]  /*1f60*/  HADD2.F32 R33, -RZ, R33.H1_H1 ;  /* 0x30000021ff217230 */ /* 0x000fe40000004100 */
[----:B------:R-:W-:Y:S01]  /*1f70*/  FFMA.FTZ R32, R136, R32, R3 ;  /* 0x0000002088207223 */ /* 0x000fe20000010003 */
[--C-:B------:R-:W-:Y:S02]  /*1f80*/  HADD2.F32 R37, -RZ, R35.reuse.H0_H0 ;  /* 0x20000023ff257230 */ /* 0x100fe40000004100 */
[----:B------:R-:W-:Y:S01]  /*1f90*/  FFMA.FTZ R91, R74, R67, R91 ;  /* 0x000000434a5b7223 */ /* 0x000fe2000001005b */
[----:B------:R-:W-:Y:S01]  /*1fa0*/  FMUL.FTZ R3, R77, R38 ;  /* 0x000000264d037220 */ /* 0x000fe20000410000 */
[----:B------:R-:W-:Y:S02]  /*1fb0*/  FADD.FTZ R33, -R2, R33 ;  /* 0x0000002102217221 */ /* 0x000fe40000010100 */
[----:B------:R-:W-:Y:S01]  /*1fc0*/  FFMA.FTZ R91, R73, R66, R91 ;  /* 0x00000042495b7223 */ /* 0x000fe2000001005b */
[----:B------:R-:W-:Y:S01]  /*1fd0*/  FFMA.FTZ R3, R135, R3, R32 ;  /* 0x0000000387037223 */ /* 0x000fe20000010020 */
[----:B------:R-:W-:Y:S01]  /*1fe0*/  FMUL.FTZ R133, R90, R33 ;  /* 0x000000215a857220 */ /* 0x000fe20000410000 */
[----:B------:R-:W-:-:S02]  /*1ff0*/  HADD2.F32 R36, -RZ, R35.H1_H1 ;  /* 0x30000023ff247230 */ /* 0x000fc40000004100 */
[----:B------:R-:W-:Y:S01]  /*2000*/  FMUL.FTZ R32, R74, R37 ;  /* 0x000000254a207220 */ /* 0x000fe20000410000 */
[----:B------:R-:W-:Y:S02]  /*2010*/  HADD2.F32 R33, -RZ, R30.H0_H0 ;  /* 0x2000001eff217230 */ /* 0x000fe40000004100 */
[----:B------:R-:W-:Y:S01]  /*2020*/  FFMA.FTZ R91, R76, R64, R91 ;  /* 0x000000404c5b7223 */ /* 0x000fe2000001005b */
[----:B------:R-:W-:Y:S01]  /*2030*/  FFMA.FTZ R32, R134, R32, R3 ;  /* 0x0000002086207223 */ /* 0x000fe20000010003 */
[----:B------:R-:W-:Y:S01]  /*2040*/  FMUL.FTZ R3, R73, R36 ;  /* 0x0000002449037220 */ /* 0x000fe20000410000 */
[----:B------:R-:W-:Y:S01]  /*2050*/  FADD.FTZ R33, -R2, R33 ;  /* 0x0000002102217221 */ /* 0x000fe20000010100 */
[----:B------:R-:W-:Y:S01]  /*2060*/  FFMA.FTZ R91, R77, R62, R91 ;  /* 0x0000003e4d5b7223 */ /* 0x000fe2000001005b */
[--C-:B---3--:R-:W-:Y:S02]  /*2070*/  HADD2.F32 R35, -RZ, R28.reuse.H0_H0 ;  /* 0x2000001cff237230 */ /* 0x108fe40000004100 */
[----:B------:R-:W-:Y:S01]  /*2080*/  FFMA.FTZ R3, R133, R3, R32 ;  /* 0x0000000385037223 */ /* 0x000fe20000010020 */
[----:B------:R-:W-:-:S02]  /*2090*/  HADD2.F32 R34, -RZ, R28.H1_H1 ;  /* 0x3000001cff227230 */ /* 0x000fc40000004100 */
[----:B------:R-:W-:Y:S01]  /*20a0*/  FMUL.FTZ R132, R90, R33 ;  /* 0x000000215a847220 */ /* 0x000fe20000410000 */
[----:B------:R-:W-:Y:S02]  /*20b0*/  HADD2.F32 R97, -RZ, R31.H0_H0 ;  /* 0x2000001fff617230 */ /* 0x000fe40000004100 */
[----:B------:R-:W-:Y:S01]  /*20c0*/  FMUL.FTZ R30, R76, R35 ;  /* 0x000000234c1e7220 */ /* 0x000fe20000410000 */
[----:B------:R-:W-:Y:S01]  /*20d0*/  FFMA.FTZ R91, R74, R61, R91 ;  /* 0x0000003d4a5b7223 */ /* 0x000fe2000001005b */
[----:B------:R-:W-:Y:S01]  /*20e0*/  FMUL.FTZ R28, R77, R34 ;  /* 0x000000224d1c7220 */ /* 0x000fe20000410000 */
[----:B------:R-:W-:Y:S02]  /*20f0*/  HADD2.F32 R33, -RZ, R29.H0_H0 ;  /* 0x2000001dff217230 */ /* 0x000fe40000004100 */
[----:B------:R-:W-:Y:S01]  /*2100*/  FFMA.FTZ R3, R132, R30, R3 ;  /* 0x0000001e84037223 */ /* 0x000fe20000010003 */
[----:B------:R-:W-:Y:S02]  /*2110*/  HADD2.F32 R31, -RZ, R31.H1_H1 ;  /* 0x3000001fff1f7230 */ /* 0x000fe40000004100 */
[----:B------:R-:W-:Y:S01]  /*2120*/  FADD.FTZ R97, -R2, R97 ;  /* 0x0000006102617221 */ /* 0x000fe20000010100 */
[----:B------:R-:W-:Y:S01]  /*2130*/  FFMA.FTZ R91, R73, R60, R91 ;  /* 0x0000003c495b7223 */ /* 0x000fe2000001005b */
[----:B------:R-:W-:Y:S01]  /*2140*/  FFMA.FTZ R28, R130, R28, R3 ;  /* 0x0000001c821c7223 */ /* 0x000fe20000010003 */
[----:B------:R-:W-:Y:S01]  /*2150*/  FMUL.FTZ R3, R74, R33 ;  /* 0x000000214a037220 */ /* 0x000fe20000410000 */
[----:B------:R-:W-:Y:S01]  /*2160*/  FMUL.FTZ R129, R90, R97 ;  /* 0x000000615a817220 */ /* 0x000fe20000410000 */
[----:B------:R-:W-:-:S02]  /*2170*/  HADD2.F32 R32, -RZ, R29.H1_H1 ;  /* 0x3000001dff207230 */ /* 0x000fc40000004100 */
[----:B------:R-:W-:Y:S01]  /*2180*/  FADD.FTZ R31, -R2, R31 ;  /* 0x0000001f021f7221 */ /* 0x000fe20000010100 */
[----:B------:R-:W-:Y:S01]  /*2190*/  FFMA.FTZ R91, R76, R57, R91 ;  /* 0x000000394c5b7223 */ /* 0x000fe2000001005b */
[--C-:B--2---:R-:W-:Y:S02]  /*21a0*/  HADD2.F32 R127, -RZ, R26.reuse.H0_H0 ;  /* 0x2000001aff7f7230 */ /* 0x104fe40000004100 */
[----:B------:R-:W-:Y:S01]  /*21b0*/  FFMA.FTZ R3, R129, R3, R28 ;  /* 0x0000000381037223 */ /* 0x000fe2000001001c */
[----:B------:R-:W-:Y:S01]  /*21c0*/  FMUL.FTZ R128, R90, R31 ;  /* 0x0000001f5a807220 */ /* 0x000fe20000410000 */
[----:B------:R-:W-:Y:S02]  /*21d0*/  HADD2.F32 R29, -RZ, R26.H1_H1 ;  /* 0x3000001aff1d7230 */ /* 0x000fe40000004100 */
[----:B------:R-:W-:Y:S01]  /*21e0*/  FFMA.FTZ R91, R77, R56, R91 ;  /* 0x000000384d5b7223 */ /* 0x000fe2000001005b */
[----:B------:R-:W-:Y:S01]  /*21f0*/  FMUL.FTZ R28, R73, R32 ;  /* 0x00000020491c7220 */ /* 0x000fe20000410000 */
[----:B------:R-:W-:Y:S01]  /*2200*/  FADD.FTZ R127, -R2, R127 ;  /* 0x0000007f027f7221 */ /* 0x000fe20000010100 */
[----:B-----5:R-:W-:-:S02]  /*2210*/  HADD2.F32 R31, -RZ, R24.H0_H0 ;  /* 0x20000018ff1f7230 */ /* 0x020fc40000004100 */
[----:B------:R-:W-:Y:S01]  /*2220*/  FFMA.FTZ R91, R74, R55, R91 ;  /* 0x000000374a5b7223 */ /* 0x000fe2000001005b */
[----:B------:R-:W-:Y:S01]  /*2230*/  FFMA.FTZ R28, R128, R28, R3 ;  /* 0x0000001c801c7223 */ /* 0x000fe20000010003 */
[----:B------:R-:W-:Y:S02]  /*2240*/  HADD2.F32 R30, -RZ, R24.H1_H1 ;  /* 0x30000018ff1e7230 */ /* 0x000fe40000004100 */
[----:B------:R-:W-:Y:S01]  /*2250*/  FADD.FTZ R29, -R2, R29 ;  /* 0x0000001d021d7221 */ /* 0x000fe20000010100 */
[----:B------:R-:W-:Y:S01]  /*2260*/  FMUL.FTZ R3, R76, R31 ;  /* 0x0000001f4c037220 */ /* 0x000fe20000410000 */
[C---:B------:R-:W-:Y:S01]  /*2270*/  FMUL.FTZ R127, R90.reuse, R127 ;  /* 0x0000007f5a7f7220 */ /* 0x040fe20000410000 */
[----:B------:R-:W-:Y:S02]  /*2280*/  HADD2.F32 R125, -RZ, R27.H0_H0 ;  /* 0x2000001bff7d7230 */ /* 0x000fe40000004100 */
[----:B------:R-:W-:Y:S01]  /*2290*/  FFMA.FTZ R91, R73, R54, R91 ;  /* 0x00000036495b7223 */ /* 0x000fe2000001005b */
[----:B------:R-:W-:Y:S01]  /*22a0*/  FMUL.FTZ R126, R90, R29 ;  /* 0x0000001d5a7e7220 */ /* 0x000fe20000410000 */
[----:B------:R-:W-:Y:S01]  /*22b0*/  FFMA.FTZ R3, R127, R3, R28 ;  /* 0x000000037f037223 */ /* 0x000fe2000001001c */
[----:B------:R-:W-:Y:S01]  /*22c0*/  FMUL.FTZ R24, R77, R30 ;  /* 0x0000001e4d187220 */ /* 0x000fe20000410000 */
[----:B------:R-:W-:-:S02]  /*22d0*/  HADD2.F32 R29, -RZ, R25.H0_H0 ;  /* 0x20000019ff1d7230 */ /* 0x000fc40000004100 */
[----:B------:R-:W-:Y:S01]  /*22e0*/  FADD.FTZ R125, -R2, R125 ;  /* 0x0000007d027d7221 */ /* 0x000fe20000010100 */
[----:B------:R-:W-:Y:S02]  /*22f0*/  HADD2.F32 R124, -RZ, R27.H1_H1 ;  /* 0x3000001bff7c7230 */ /* 0x000fe40000004100 */
[----:B------:R-:W-:Y:S01]  /*2300*/  FFMA.FTZ R91, R76, R47, R91 ;  /* 0x0000002f4c5b7223 */ /* 0x000fe2000001005b */
[----:B------:R-:W-:Y:S01]  /*2310*/  FFMA.FTZ R3, R126, R24, R3 ;  /* 0x000000187e037223 */ /* 0x000fe20000010003 */
[----:B------:R-:W-:Y:S01]  /*2320*/  FMUL.FTZ R24, R74, R29 ;  /* 0x0000001d4a187220 */ /* 0x000fe20000410000 */
[----:B------:R-:W-:Y:S01]  /*2330*/  FMUL.FTZ R125, R90, R125 ;  /* 0x0000007d5a7d7220 */ /* 0x000fe20000410000 */
[----:B------:R-:W-:Y:S02]  /*2340*/  HADD2.F32 R28, -RZ, R25.H1_H1 ;  /* 0x30000019ff1c7230 */ /* 0x000fe40000004100 */
[----:B------:R-:W-:Y:S01]  /*2350*/  FADD.FTZ R124, -R2, R124 ;  /* 0x0000007c027c7221 */ /* 0x000fe20000010100 */
[----:B----4-:R-:W-:-:S02]  /*2360*/  HADD2.F32 R123, -RZ, R20.H0_H0 ;  /* 0x20000014ff7b7230 */ /* 0x010fc40000004100 */
[----:B------:R-:W-:Y:S01]  /*2370*/  FFMA.FTZ R91, R77, R46, R91 ;  /* 0x0000002e4d5b7223 */ /* 0x000fe2000001005b */
[----:B------:R-:W-:Y:S01]  /*2380*/  FFMA.FTZ R3, R125, R24, R3 ;  /* 0x000000187d037223 */ /* 0x000fe20000010003 */
[----:B------:R-:W-:Y:S01]  /*2390*/  FMUL.FTZ R24, R73, R28 ;  /* 0x0000001c49187220 */ /* 0x000fe20000410000 */
[----:B------:R-:W-:Y:S02]  /*23a0*/  HADD2.F32 R27, -RZ, R22.H0_H0 ;  /* 0x20000016ff1b7230 */ /* 0x000fe40000004100 */
[----:B------:R-:W-:Y:S01]  /*23b0*/  FMUL.FTZ R124, R90, R124 ;  /* 0x0000007c5a7c7220 */ /* 0x000fe20000410000 */
[----:B------:R-:W-:Y:S01]  /*23c0*/  FADD.FTZ R123, -R2, R123 ;  /* 0x0000007b027b7221 */ /* 0x000fe20000010100 */
[----:B------:R-:W-:Y:S02]  /*23d0*/  HADD2.F32 R122, -RZ, R20.H1_H1 ;  /* 0x30000014ff7a7230 */ /* 0x000fe40000004100 */
[----:B------:R-:W-:Y:S01]  /*23e0*/  FFMA.FTZ R91, R74, R45, R91 ;  /* 0x0000002d4a5b7223 */ /* 0x000fe2000001005b */
[----:B------:R-:W-:Y:S01]  /*23f0*/  FFMA.FTZ R3, R124, R24, R3 ;  /* 0x000000187c037223 */ /* 0x000fe20000010003 */
[----:B------:R-:W-:Y:S01]  /*2400*/  FMUL.FTZ R20, R76, R27 ;  /* 0x0000001b4c147220 */ /* 0x000fe20000410000 */
[----:B------:R-:W-:Y:S01]  /*2410*/  FMUL.FTZ R123, R90, R123 ;  /* 0x0000007b5a7b7220 */ /* 0x000fe20000410000 */
[----:B------:R-:W-:-:S02]  /*2420*/  HADD2.F32 R26, -RZ, R22.H1_H1 ;  /* 0x30000016ff1a7230 */ /* 0x000fc40000004100 */
[----:B------:R-:W-:Y:S01]  /*2430*/  FFMA.FTZ R91, R73, R44, R91 ;  /* 0x0000002c495b7223 */ /* 0x000fe2000001005b */
[----:B------:R-:W-:Y:S01]  /*2440*/  FADD.FTZ R122, -R2, R122 ;  /* 0x0000007a027a7221 */ /* 0x000fe20000010100 */
[----:B------:R-:W-:Y:S02]  /*2450*/  HADD2.F32 R121, -RZ, R21.H0_H0 ;  /* 0x20000015ff797230 */ /* 0x000fe40000004100 */
[----:B------:R-:W-:Y:S01]  /*2460*/  FFMA.FTZ R3, R123, R20, R3 ;  /* 0x000000147b037223 */ /* 0x000fe20000010003 */
[----:B------:R-:W-:Y:S01]  /*2470*/  FFMA.FTZ R91, R76, R43, R91 ;  /* 0x0000002b4c5b7223 */ /* 0x000fe2000001005b */
[----:B------:R-:W-:Y:S02]  /*2480*/  HADD2.F32 R25, -RZ, R23.H0_H0 ;  /* 0x20000017ff197230 */ /* 0x000fe40000004100 */
[----:B------:R-:W-:Y:S01]  /*2490*/  FMUL.FTZ R20, R77, R26 ;  /* 0x0000001a4d147220 */ /* 0x000fe20000410000 */
[----:B------:R-:W-:Y:S01]  /*24a0*/  FMUL.FTZ R122, R90, R122 ;  /* 0x0000007a5a7a7220 */ /* 0x000fe20000410000 */
[----:B------:R-:W-:Y:S01]  /*24b0*/  FADD.FTZ R121, -R2, R121 ;  /* 0x0000007902797221 */ /* 0x000fe20000010100 */
[----:B------:R-:W-:-:S02]  /*24c0*/  HADD2.F32 R120, -RZ, R21.H1_H1 ;  /* 0x30000015ff787230 */ /* 0x000fc40000004100 */
[----:B------:R-:W-:Y:S01]  /*24d0*/  FFMA.FTZ R91, R77, R42, R91 ;  /* 0x0000002a4d5b7223 */ /* 0x000fe2000001005b */
[----:B------:R-:W-:Y:S01]  /*24e0*/  FFMA.FTZ R3, R122, R20, R3 ;  /* 0x000000147a037223 */ /* 0x000fe20000010003 */
[----:B------:R-:W-:Y:S01]  /*24f0*/  FMUL.FTZ R20, R74, R25 ;  /* 0x000000194a147220 */ /* 0x000fe20000410000 */
[----:B------:R-:W-:Y:S01]  /*2500*/  FMUL.FTZ R121, R90, R121 ;  /* 0x000000795a797220 */ /* 0x000fe20000410000 */
[----:B------:R-:W-:Y:S02]  /*2510*/  HADD2.F32 R24, -RZ, R23.H1_H1 ;  /* 0x30000017ff187230 */ /* 0x000fe40000004100 */
[----:B------:R-:W-:Y:S01]  /*2520*/  FADD.FTZ R120, -R2, R120 ;  /* 0x0000007802787221 */ /* 0x000fe20000010100 */
[--C-:B------:R-:W-:Y:S02]  /*2530*/  HADD2.F32 R119, -RZ, R16.reuse.H0_H0 ;  /* 0x20000010ff777230 */ /* 0x100fe40000004100 */
[----:B------:R-:W-:Y:S01]  /*2540*/  FFMA.FTZ R91, R74, R41, R91 ;  /* 0x000000294a5b7223 */ /* 0x000fe2000001005b */
[----:B------:R-:W-:Y:S01]  /*2550*/  FFMA.FTZ R3, R121, R20, R3 ;  /* 0x0000001479037223 */ /* 0x000fe20000010003 */
[----:B------:R-:W-:Y:S01]  /*2560*/  FMUL.FTZ R20, R73, R24 ;  /* 0x0000001849147220 */ /* 0x000fe20000410000 */
[----:B------:R-:W-:Y:S01]  /*2570*/  FMUL.FTZ R120, R90, R120 ;  /* 0x000000785a787220 */ /* 0x000fe20000410000 */
[----:B------:R-:W-:-:S02]  /*2580*/  HADD2.F32 R118, -RZ, R16.H1_H1 ;  /* 0x30000010ff767230 */ /* 0x000fc40000004100 */
[----:B------:R-:W-:Y:S01]  /*2590*/  FADD.FTZ R119, -R2, R119 ;  /* 0x0000007702777221 */ /* 0x000fe20000010100 */
[----:B------:R-:W-:Y:S01]  /*25a0*/  FFMA.FTZ R91, R73, R40, R91 ;  /* 0x00000028495b7223 */ /* 0x000fe2000001005b */
[--C-:B------:R-:W-:Y:S02]  /*25b0*/  HADD2.F32 R23, -RZ, R18.reuse.H0_H0 ;  /* 0x20000012ff177230 */ /* 0x100fe40000004100 */
[----:B------:R-:W-:Y:S01]  /*25c0*/  FFMA.FTZ R3, R120, R20, R3 ;  /* 0x0000001478037223 */ /* 0x000fe20000010003 */
[----:B------:R-:W-:Y:S02]  /*25d0*/  HADD2.F32 R22, -RZ, R18.H1_H1 ;  /* 0x30000012ff167230 */ /* 0x000fe40000004100 */
[----:B------:R-:W-:Y:S01]  /*25e0*/  FMUL.FTZ R119, R90, R119 ;  /* 0x000000775a777220 */ /* 0x000fe20000410000 */
[----:B------:R-:W-:Y:S02]  /*25f0*/  HADD2.F32 R117, -RZ, R17.H0_H0 ;  /* 0x20000011ff757230 */ /* 0x000fe40000004100 */
[----:B------:R-:W-:Y:S01]  /*2600*/  FMUL.FTZ R20, R76, R23 ;  /* 0x000000174c147220 */ /* 0x000fe20000410000 */
[----:B------:R-:W-:Y:S01]  /*2610*/  FADD.FTZ R118, -R2, R118 ;  /* 0x0000007602767221 */ /* 0x000fe20000010100 */
[----:B------:R-:W-:Y:S01]  /*2620*/  FFMA.FTZ R91, R76, R39, R91 ;  /* 0x000000274c5b7223 */ /* 0x000fe2000001005b */
[----:B------:R-:W-:-:S02]  /*2630*/  HADD2.F32 R21, -RZ, R19.H0_H0 ;  /* 0x20000013ff157230 */ /* 0x000fc40000004100 */
[----:B------:R-:W-:Y:S01]  /*2640*/  FFMA.FTZ R3, R119, R20, R3 ;  /* 0x0000001477037223 */ /* 0x000fe20000010003 */
[C---:B------:R-:W-:Y:S01]  /*2650*/  FMUL.FTZ R16, R77.reuse, R22 ;  /* 0x000000164d107220 */ /* 0x040fe20000410000 */
[----:B------:R-:W-:Y:S01]  /*2660*/  FMUL.FTZ R118, R90, R118 ;  /* 0x000000765a767220 */ /* 0x000fe20000410000 */
[----:B------:R-:W-:Y:S01]  /*2670*/  FFMA.FTZ R91, R77, R38, R91 ;  /* 0x000000264d5b7223 */ /* 0x000fe2000001005b */
[----:B------:R-:W-:Y:S01]  /*2680*/  FADD.FTZ R117, -R2, R117 ;  /* 0x0000007502757221 */ /* 0x000fe20000010100 */
[----:B------:R-:W-:Y:S02]  /*2690*/  HADD2.F32 R116, -RZ, R17.H1_H1 ;  /* 0x30000011ff747230 */ /* 0x000fe40000004100 */
[----:B------:R-:W-:Y:S01]  /*26a0*/  FFMA.FTZ R3, R118, R16, R3 ;  /* 0x0000001076037223 */ /* 0x000fe20000010003 */
[C---:B------:R-:W-:Y:S01]  /*26b0*/  FFMA.FTZ R91, R74.reuse, R37, R91 ;  /* 0x000000254a5b7223 */ /* 0x040fe2000001005b */
[----:B------:R-:W-:Y:S01]  /*26c0*/  FMUL.FTZ R16, R74, R21 ;  /* 0x000000154a107220 */ /* 0x000fe20000410000 */
[----:B------:R-:W-:Y:S01]  /*26d0*/  FMUL.FTZ R117, R90, R117 ;  /* 0x000000755a757220 */ /* 0x000fe20000410000 */
[----:B------:R-:W-:-:S02]  /*26e0*/  HADD2.F32 R20, -RZ, R19.H1_H1 ;  /* 0x30000013ff147230 */ /* 0x000fc40000004100 */
[----:B------:R-:W-:Y:S01]  /*26f0*/  FADD.FTZ R116, -R2, R116 ;  /* 0x0000007402747221 */ /* 0x000fe20000010100 */
[----:B------:R-:W-:Y:S02]  /*2700*/  HADD2.F32 R115, -RZ, R12.H0_H0 ;  /* 0x2000000cff737230 */ /* 0x000fe40000004100 */
[----:B------:R-:W-:Y:S01]  /*2710*/  FFMA.FTZ R91, R73, R36, R91 ;  /* 0x00000024495b7223 */ /* 0x000fe2000001005b */
[----:B------:R-:W-:Y:S01]  /*2720*/  FFMA.FTZ R3, R117, R16, R3 ;  /* 0x0000001075037223 */ /* 0x000fe20000010003 */
[----:B------:R-:W-:Y:S02]  /*2730*/  HADD2.F32 R19, -RZ, R14.H0_H0 ;  /* 0x2000000eff137230 */ /* 0x000fe40000004100 */
[----:B------:R-:W-:Y:S01]  /*2740*/  FMUL.FTZ R16, R73, R20 ;  /* 0x0000001449107220 */ /* 0x000fe20000410000 */
[----:B------:R-:W-:Y:S01]  /*2750*/  FMUL.FTZ R116, R90, R116 ;  /* 0x000000745a747220 */ /* 0x000fe20000410000 */
[----:B------:R-:W-:Y:S02]  /*2760*/  HADD2.F32 R113, -RZ, R12.H1_H1 ;  /* 0x3000000cff717230 */ /* 0x000fe40000004100 */
[----:B------:R-:W-:Y:S01]  /*2770*/  FADD.FTZ R115, -R2, R115 ;  /* 0x0000007302737221 */ /* 0x000fe20000010100 */
[----:B------:R-:W-:Y:S01]  /*2780*/  FFMA.FTZ R91, R76, R35, R91 ;  /* 0x000000234c5b7223 */ /* 0x000fe2000001005b */
[----:B------:R-:W-:-:S02]  /*2790*/  HADD2.F32 R110, -RZ, R92.H0_H0 ;  /* 0x2000005cff6e7230 */ /* 0x000fc40000004100 */
[----:B------:R-:W-:Y:S01]  /*27a0*/  HADD2.F32 R107, -RZ, R92.H1_H1 ;  /* 0x3000005cff6b7230 */ /* 0x000fe20000004100 */
[----:B------:R-:W-:Y:S01]  /*27b0*/  HFMA2.MMA R92, -RZ, RZ, 0, 2.384185791015625e-06 ;  /* 0x00000028ff5c7435 */ /* 0x000fe200000001ff */
[----:B------:R-:W-:Y:S01]  /*27c0*/  FFMA.FTZ R3, R116, R16, R3 ;  /* 0x0000001074037223 */ /* 0x000fe20000010003 */
[----:B------:R-:W-:Y:S02]  /*27d0*/  HADD2.F32 R18, -RZ, R14.H1_H1 ;  /* 0x3000000eff127230 */ /* 0x000fe40000004100 */
[----:B------:R-:W-:Y:S01]  /*27e0*/  FMUL.FTZ R16, R76, R19 ;  /* 0x000000134c107220 */ /* 0x000fe20000410000 */
[----:B------:R-:W-:Y:S01]  /*27f0*/  FMUL.FTZ R115, R90, R115 ;  /* 0x000000735a737220 */ /* 0x000fe20000410000 */
[----:B------:R-:W-:Y:S02]  /*2800*/  HADD2.F32 R112, -RZ, R13.H0_H0 ;  /* 0x2000000dff707230 */ /* 0x000fe40000004100 */
[----:B------:R-:W-:Y:S01]  /*2810*/  FADD.FTZ R113, -R2, R113 ;  /* 0x0000007102717221 */ /* 0x000fe20000010100 */
[----:B------:R-:W-:Y:S01]  /*2820*/  FFMA.FTZ R91, R77, R34, R91 ;  /* 0x000000224d5b7223 */ /* 0x000fe2000001005b */
[----:B------:R-:W-:Y:S01]  /*2830*/  FFMA.FTZ R3, R115, R16, R3 ;  /* 0x0000001073037223 */ /* 0x000fe20000010003 */
[----:B------:R-:W-:-:S02]  /*2840*/  HADD2.F32 R17, -RZ, R15.H0_H0 ;  /* 0x2000000fff117230 */ /* 0x000fc40000004100 */
[----:B------:R-:W-:Y:S01]  /*2850*/  FMUL.FTZ R12, R77, R18 ;  /* 0x000000124d0c7220 */ /* 0x000fe20000410000 */
[----:B------:R-:W-:Y:S01]  /*2860*/  FMUL.FTZ R113, R90, R113 ;  /* 0x000000715a717220 */ /* 0x000fe20000410000 */
[----:B------:R-:W-:Y:S01]  /*2870*/  FADD.FTZ R112, -R2, R112 ;  /* 0x0000007002707221 */ /* 0x000fe20000010100 */
[----:B------:R-:W-:Y:S02]  /*2880*/  HADD2.F32 R111, -RZ, R13.H1_H1 ;  /* 0x3000000dff6f7230 */ /* 0x000fe40000004100 */
[----:B------:R-:W-:Y:S01]  /*2890*/  FFMA.FTZ R91, R74, R33, R91 ;  /* 0x000000214a5b7223 */ /* 0x000fe2000001005b */
[----:B------:R-:W-:Y:S02]  /*28a0*/  IMAD R92, R96, R92, UR14 ;  /* 0x0000000e605c7e24 */ /* 0x000fe4000f8e025c */
[----:B------:R-:W-:Y:S01]  /*28b0*/  FFMA.FTZ R3, R113, R12, R3 ;  /* 0x0000000c71037223 */ /* 0x000fe20000010003 */
[----:B------:R-:W-:Y:S01]  /*28c0*/  FMUL.FTZ R12, R74, R17 ;  /* 0x000000114a0c7220 */ /* 0x000fe20000410000 */
[----:B------:R-:W-:Y:S01]  /*28d0*/  FMUL.FTZ R112, R90, R112 ;  /* 0x000000705a707220 */ /* 0x000fe20000410000 */
[----:B------:R-:W-:-:S02]  /*28e0*/  HADD2.F32 R16, -RZ, R15.H1_H1 ;  /* 0x3000000fff107230 */ /* 0x000fc40000004100 */
[----:B------:R-:W-:Y:S01]  /*28f0*/  FFMA.FTZ R96, R73, R32, R91 ;  /* 0x0000002049607223 */ /* 0x000fe2000001005b */
[----:B------:R-:W-:Y:S01]  /*2900*/  FADD.FTZ R111, -R2, R111 ;  /* 0x0000006f026f7221 */ /* 0x000fe20000010100 */
[--C-:B------:R-:W-:Y:S01]  /*2910*/  HADD2.F32 R106, -RZ, R93.reuse.H0_H0 ;  /* 0x2000005dff6a7230 */ /* 0x100fe20000004100 */
[----:B------:R-:W-:Y:S01]  /*2920*/  LEA R131, R131, R92, 0x3 ;  /* 0x0000005c83837211 */ /* 0x000fe200078e18ff */
[----:B------:R-:W-:Y:S02]  /*2930*/  HADD2.F32 R98, -RZ, R93.H1_H1 ;  /* 0x3000005dff627230 */ /* 0x000fe40000004100 */
[----:B------:R-:W-:Y:S01]  /*2940*/  FFMA.FTZ R3, R112, R12, R3 ;  /* 0x0000000c70037223 */ /* 0x000fe20000010003 */
[--C-:B------:R-:W-:Y:S02]  /*2950*/  HADD2.F32 R93, -RZ, R8.reuse.H0_H0 ;  /* 0x20000008ff5d7230 */ /* 0x100fe40000004100 */
[----:B------:R-:W-:Y:S02]  /*2960*/  HADD2.F32 R92, -RZ, R8.H1_H1 ;  /* 0x30000008ff5c7230 */ /* 0x000fe40000004100 */
[----:B------:R-:W-:Y:S01]  /*2970*/  FFMA.FTZ R8, R76, R31, R96 ;  /* 0x0000001f4c087223 */ /* 0x000fe20000010060 */
[----:B------:R-:W-:-:S02]  /*2980*/  HADD2.F32 R15, -RZ, R94.H0_H0 ;  /* 0x2000005eff0f7230 */ /* 0x000fc40000004100 */
[----:B------:R-:W-:Y:S01]  /*2990*/  FMUL.FTZ R12, R73, R16 ;  /* 0x00000010490c7220 */ /* 0x000fe20000410000 */
[----:B------:R-:W-:Y:S01]  /*29a0*/  FMUL.FTZ R111, R90, R111 ;  /* 0x0000006f5a6f7220 */ /* 0x000fe20000410000 */
[----:B------:R-:W-:Y:S01]  /*29b0*/  FADD.FTZ R110, -R2, R110 ;  /* 0x0000006e026e7221 */ /* 0x000fe20000010100 */
[----:B------:R-:W-:Y:S01]  /*29c0*/  FFMA.FTZ R8, R77, R30, R8 ;  /* 0x0000001e4d087223 */ /* 0x000fe20000010008 */
[----:B------:R-:W-:Y:S02]  /*29d0*/  HADD2.F32 R14, -RZ, R94.H1_H1 ;  /* 0x3000005eff0e7230 */ /* 0x000fe40000004100 */
[----:B------:R-:W-:Y:S01]  /*29e0*/  FFMA.FTZ R3, R111, R12, R3 ;  /* 0x0000000c6f037223 */ /* 0x000fe20000010003 */
[----:B------:R-:W-:Y:S01]  /*29f0*/  FMUL.FTZ R12, R76, R15 ;  /* 0x0000000f4c0c7220 */ /* 0x000fe20000410000 */
[----:B------:R-:W-:Y:S01]  /*2a00*/  FMUL.FTZ R110, R90, R110 ;  /* 0x0000006e5a6e7220 */ /* 0x000fe20000410000 */
[----:B------:R-:W-:Y:S01]  /*2a10*/  FADD.FTZ R107, -R2, R107 ;  /* 0x0000006b026b7221 */ /* 0x000fe20000010100 */
[----:B------:R-:W-:Y:S01]  /*2a20*/  FFMA.FTZ R8, R74, R29, R8 ;  /* 0x0000001d4a087223 */ /* 0x000fe20000010008 */
[----:B------:R-:W-:-:S02]  /*2a30*/  HADD2.F32 R13, -RZ, R95.H0_H0 ;  /* 0x2000005fff0d7230 */ /* 0x000fc40000004100 */
        /* <DEDUP_REMOVED lines=8> */
[----:B------:R-:W-:-:S03]  /*2ac0*/  FFMA.FTZ R8, R76, R27, R8 ;  /* 0x0000001b4c087223 */ /* 0x000fc60000010008 */
[----:B------:R-:W-:Y:S01]  /*2ad0*/  FFMA.FTZ R3, R106, R12, R3 ;  /* 0x0000000c6a037223 */ /* 0x000fe20000010003 */
[----:B------:R-:W-:Y:S01]  /*2ae0*/  FFMA.FTZ R8, R77, R26, R8 ;  /* 0x0000001a4d087223 */ /* 0x000fe20000010008 */
[----:B------:R-:W-:Y:S02]  /*2af0*/  HADD2.F32 R12, -RZ, R95.H1_H1 ;  /* 0x3000005fff0c7230 */ /* 0x000fe40000004100 */
[--C-:B------:R-:W-:Y:S02]  /*2b00*/  HADD2.F32 R95, -RZ, R6.reuse.H0_H0 ;  /* 0x20000006ff5f7230 */ /* 0x100fe40000004100 */
[----:B------:R-:W-:Y:S01]  /*2b10*/  FFMA.FTZ R8, R74, R25, R8 ;  /* 0x000000194a087223 */ /* 0x000fe20000010008 */
[----:B------:R-:W-:Y:S02]  /*2b20*/  HADD2.F32 R6, -RZ, R6.H1_H1 ;  /* 0x30000006ff067230 */ /* 0x000fe40000004100 */
[--C-:B------:R-:W-:Y:S02]  /*2b30*/  HADD2.F32 R94, -RZ, R7.reuse.H0_H0 ;  /* 0x20000007ff5e7230 */ /* 0x100fe40000004100 */
[----:B------:R-:W-:-:S02]  /*2b40*/  HADD2.F32 R91, -RZ, R7.H1_H1 ;  /* 0x30000007ff5b7230 */ /* 0x000fc40000004100 */
[--C-:B------:R-:W-:Y:S02]  /*2b50*/  HADD2.F32 R97, -RZ, R9.reuse.H0_H0 ;  /* 0x20000009ff617230 */ /* 0x100fe40000004100 */
[----:B------:R-:W-:Y:S02]  /*2b60*/  HADD2.F32 R96, -RZ, R9.H1_H1 ;  /* 0x30000009ff607230 */ /* 0x000fe40000004100 */
[--C-:B------:R-:W-:Y:S02]  /*2b70*/  HADD2.F32 R101, -RZ, R10.reuse.H0_H0 ;  /* 0x2000000aff657230 */ /* 0x100fe40000004100 */
[----:B------:R-:W-:Y:S02]  /*2b80*/  HADD2.F32 R100, -RZ, R10.H1_H1 ;  /* 0x3000000aff647230 */ /* 0x000fe40000004100 */
[--C-:B------:R-:W-:Y:S02]  /*2b90*/  HADD2.F32 R104, -RZ, R11.reuse.H0_H0 ;  /* 0x2000000bff687230 */ /* 0x100fe40000004100 */
[----:B------:R-:W-:-:S02]  /*2ba0*/  HADD2.F32 R105, -RZ, R11.H1_H1 ;  /* 0x3000000bff697230 */ /* 0x000fc40000004100 */
        /* <DEDUP_REMOVED lines=13> */
[C---:B------:R-:W-:Y:S01]  /*2c80*/  FFMA.FTZ R8, R73.reuse, R24, R8 ;  /* 0x0000001849087223 */ /* 0x040fe20000010008 */
[----:B------:R-:W-:Y:S01]  /*2c90*/  FMUL.FTZ R2, R73, R12 ;  /* 0x0000000c49027220 */ /* 0x000fe20000410000 */
[----:B------:R-:W-:Y:S01]  /*2ca0*/  FMUL.FTZ R11, R90, R11 ;  /* 0x0000000b5a0b7220 */ /* 0x000fe20000410000 */
[----:B------:R-:W-:-:S02]  /*2cb0*/  HADD2.F32 R10, -RZ, R4.H0_H0 ;  /* 0x20000004ff0a7230 */ /* 0x000fc40000004100 */
[----:B------:R-:W-:Y:S01]  /*2cc0*/  FFMA.FTZ R6, R76, R23, R8 ;  /* 0x000000174c067223 */ /* 0x000fe20000010008 */
[----:B------:R-:W-:Y:S01]  /*2cd0*/  FMUL.FTZ R9, R90, R9 ;  /* 0x000000095a097220 */ /* 0x000fe20000410000 */
[----:B------:R-:W-:Y:S01]  /*2ce0*/  FFMA.FTZ R2, R11, R2, R3 ;  /* 0x000000020b027223 */ /* 0x000fe20000010003 */
[----:B------:R-:W-:Y:S02]  /*2cf0*/  HADD2.F32 R8, -RZ, R4.H1_H1 ;  /* 0x30000004ff087230 */ /* 0x000fe40000004100 */
[----:B------:R-:W-:Y:S01]  /*2d00*/  FMUL.FTZ R3, R76, R10 ;  /* 0x0000000a4c037220 */ /* 0x000fe20000410000 */
[----:B------:R-:W-:Y:S01]  /*2d10*/  FFMA.FTZ R4, R77, R22, R6 ;  /* 0x000000164d047223 */ /* 0x000fe20000010006 */
[----:B------:R-:W-:Y:S02]  /*2d20*/  FMUL.FTZ R7, R90, R7 ;  /* 0x000000075a077220 */ /* 0x000fe40000410000 */
[----:B------:R-:W-:Y:S01]  /*2d30*/  FFMA.FTZ R2, R9, R3, R2 ;  /* 0x0000000309027223 */ /* 0x000fe20000010002 */
[----:B------:R-:W-:Y:S01]  /*2d40*/  FMUL.FTZ R3, R77, R8 ;  /* 0x000000084d037220 */ /* 0x000fe20000410000 */
[----:B------:R-:W-:-:S03]  /*2d50*/  FFMA.FTZ R4, R74, R21, R4 ;  /* 0x000000154a047223 */ /* 0x000fc60000010004 */
[----:B------:R-:W-:Y:S01]  /*2d60*/  FFMA.FTZ R2, R7, R3, R2 ;  /* 0x0000000307027223 */ /* 0x000fe20000010002 */
[----:B------:R-:W-:Y:S01]  /*2d70*/  FFMA.FTZ R3, R73, R20, R4 ;  /* 0x0000001449037223 */ /* 0x000fe20000010004 */
[----:B------:R-:W-:-:S03]  /*2d80*/  HADD2.F32 R6, -RZ, R5.H0_H0 ;  /* 0x20000005ff067230 */ /* 0x000fc60000004100 */
[----:B------:R-:W-:Y:S01]  /*2d90*/  FFMA.FTZ R3, R76, R19, R3 ;  /* 0x000000134c037223 */ /* 0x000fe20000010003 */
[----:B------:R-:W-:Y:S02]  /*2da0*/  HADD2.F32 R5, -RZ, R5.H1_H1 ;  /* 0x30000005ff057230 */ /* 0x000fe40000004100 */
[----:B------:R-:W-:Y:S01]  /*2db0*/  FMUL.FTZ R4, R90, R94 ;  /* 0x0000005e5a047220 */ /* 0x000fe20000410000 */
[----:B------:R-:W-:Y:S01]  /*2dc0*/  FMUL.FTZ R94, R74, R6 ;  /* 0x000000064a5e7220 */ /* 0x000fe20000410000 */
[----:B------:R-:W-:Y:S01]  /*2dd0*/  FFMA.FTZ R95, R77, R18, R3 ;  /* 0x000000124d5f7223 */ /* 0x000fe20000010003 */
[----:B------:R-:W-:Y:S01]  /*2de0*/  FMUL.FTZ R3, R90, R91 ;  /* 0x0000005b5a037220 */ /* 0x000fe20000410000 */
[----:B------:R-:W-:Y:S01]  /*2df0*/  FMUL.FTZ R91, R73, R5 ;  /* 0x00000005495b7220 */ /* 0x000fe20000410000 */
[----:B------:R-:W-:Y:S01]  /*2e00*/  FFMA.FTZ R2, R4, R94, R2 ;  /* 0x0000005e04027223 */ /* 0x000fe20000010002 */
[----:B------:R-:W-:Y:S01]  /*2e10*/  FFMA.FTZ R95, R74, R17, R95 ;  /* 0x000000114a5f7223 */ /* 0x000fe2000001005f */
[----:B------:R-:W-:-:S02]  /*2e20*/  HADD2.F32 R94, -RZ, R86.H1_H1 ;  /* 0x30000056ff5e7230 */ /* 0x000fc40000004100 */
[----:B------:R-:W-:Y:S01]  /*2e30*/  FFMA.FTZ R91, R3, R91, R2 ;  /* 0x0000005b035b7223 */ /* 0x000fe20000010002 */
[----:B------:R-:W-:Y:S01]  /*2e40*/  FFMA.FTZ R95, R73, R16, R95 ;  /* 0x00000010495f7223 */ /* 0x000fe2000001005f */
[----:B------:R-:W-:-:S03]  /*2e50*/  HADD2.F32 R2, -RZ, R86.H0_H0 ;  /* 0x20000056ff027230 */ /* 0x000fc60000004100 */
[----:B------:R-:W-:Y:S01]  /*2e60*/  FFMA.FTZ R86, R76, R15, R95 ;  /* 0x0000000f4c567223 */ /* 0x000fe2000001005f */
[----:B------:R-:W-:Y:S01]  /*2e70*/  FMUL.FTZ R93, R90, R93 ;  /* 0x0000005d5a5d7220 */ /* 0x000fe20000410000 */
[----:B------:R-:W-:Y:S02]  /*2e80*/  FMUL.FTZ R95, R76, R2 ;  /* 0x000000024c5f7220 */ /* 0x000fe40000410000 */
[----:B------:R-:W-:Y:S02]  /*2e90*/  FFMA.FTZ R86, R77, R14, R86 ;  /* 0x0000000e4d567223 */ /* 0x000fe40000010056 */
[----:B------:R-:W-:Y:S02]  /*2ea0*/  FFMA.FTZ R91, R93, R95, R91 ;  /* 0x0000005f5d5b7223 */ /* 0x000fe4000001005b */
[----:B------:R-:W-:Y:S01]  /*2eb0*/  FFMA.FTZ R95, R74, R13, R86 ;  /* 0x0000000d4a5f7223 */ /* 0x000fe20000010056 */
[----:B------:R-:W-:Y:S01]  /*2ec0*/  FMUL.FTZ R92, R90, R92 ;  /* 0x0000005c5a5c7220 */ /* 0x000fe20000410000 */
[----:B------:R-:W-:-:S02]  /*2ed0*/  FMUL.FTZ R86, R77, R94 ;  /* 0x0000005e4d567220 */ /* 0x000fc40000410000 */
[----:B------:R-:W-:Y:S01]  /*2ee0*/  FFMA.FTZ R95, R73, R12, R95 ;  /* 0x0000000c495f7223 */ /* 0x000fe2000001005f */
[--C-:B------:R-:W-:Y:S02]  /*2ef0*/  HADD2.F32 R98, -RZ, R87.reuse.H1_H1 ;  /* 0x30000057ff627230 */ /* 0x100fe40000004100 */
[----:B------:R-:W-:Y:S01]  /*2f00*/  FFMA.FTZ R86, R92, R86, R91 ;  /* 0x000000565c567223 */ /* 0x000fe2000001005b */
[----:B------:R-:W-:Y:S02]  /*2f10*/  HADD2.F32 R91, -RZ, R87.H0_H0 ;  /* 0x20000057ff5b7230 */ /* 0x000fe40000004100 */
[----:B------:R-:W-:-:S04]  /*2f20*/  FFMA.FTZ R87, R76, R10, R95 ;  /* 0x0000000a4c577223 */ /* 0x000fc8000001005f */
[----:B------:R-:W-:Y:S01]  /*2f30*/  FFMA.FTZ R87, R77, R8, R87 ;  /* 0x000000084d577223 */ /* 0x000fe20000010057 */
[----:B------:R-:W-:Y:S01]  /*2f40*/  FMUL.FTZ R97, R90, R97 ;  /* 0x000000615a617220 */ /* 0x000fe20000410000 */
[C---:B------:R-:W-:Y:S02]  /*2f50*/  FMUL.FTZ R95, R74.reuse, R91 ;  /* 0x0000005b4a5f7220 */ /* 0x040fe40000410000 */
[----:B------:R-:W-:Y:S01]  /*2f60*/  FFMA.FTZ R87, R74, R6, R87 ;  /* 0x000000064a577223 */ /* 0x000fe20000010057 */
[----:B------:R-:W-:Y:S01]  /*2f70*/  FMUL.FTZ R96, R90, R96 ;  /* 0x000000605a607220 */ /* 0x000fe20000410000 */
[----:B------:R-:W-:Y:S02]  /*2f80*/  FFMA.FTZ R86, R97, R95, R86 ;  /* 0x0000005f61567223 */ /* 0x000fe40000010056 */
[C---:B------:R-:W-:Y:S01]  /*2f90*/  FFMA.FTZ R87, R73.reuse, R5, R87 ;  /* 0x0000000549577223 */ /* 0x040fe20000010057 */
[----:B------:R-:W-:-:S03]  /*2fa0*/  FMUL.FTZ R95, R73, R98 ;  /* 0x00000062495f7220 */ /* 0x000fc60000410000 */
[----:B------:R-:W-:Y:S01]  /*2fb0*/  FFMA.FTZ R87, R76, R2, R87 ;  /* 0x000000024c577223 */ /* 0x000fe20000010057 */
[----:B------:R-:W-:Y:S01]  /*2fc0*/  FFMA.FTZ R86, R96, R95, R86 ;  /* 0x0000005f60567223 */ /* 0x000fe20000010056 */
[--C-:B------:R-:W-:Y:S02]  /*2fd0*/  HADD2.F32 R95, -RZ, R88.reuse.H0_H0 ;  /* 0x20000058ff5f7230 */ /* 0x100fe40000004100 */
[----:B------:R-:W-:Y:S01]  /*2fe0*/  FFMA.FTZ R87, R77, R94, R87 ;  /* 0x0000005e4d577223 */ /* 0x000fe20000010057 */
[----:B------:R-:W-:Y:S02]  /*2ff0*/  HADD2.F32 R102, -RZ, R88.H1_H1 ;  /* 0x30000058ff667230 */ /* 0x000fe40000004100 */
[----:B------:R-:W-:Y:S01]  /*3000*/  FMUL.FTZ R101, R90, R101 ;  /* 0x000000655a657220 */ /* 0x000fe20000410000 */
[----:B------:R-:W-:Y:S01]  /*3010*/  FMUL.FTZ R88, R76, R95 ;  /* 0x0000005f4c587220 */ /* 0x000fe20000410000 */
[----:B------:R-:W-:Y:S01]  /*3020*/  FFMA.FTZ R87, R74, R91, R87 ;  /* 0x0000005b4a577223 */ /* 0x000fe20000010057 */
[----:B------:R-:W-:Y:S01]  /*3030*/  FMUL.FTZ R100, R90, R100 ;  /* 0x000000645a647220 */ /* 0x000fe20000410000 */
[----:B------:R-:W-:-:S02]  /*3040*/  HADD2.F32 R99, -RZ, R89.H0_H0 ;  /* 0x20000059ff637230 */ /* 0x000fc40000004100 */
[----:B------:R-:W-:Y:S01]  /*3050*/  FFMA.FTZ R86, R101, R88, R86 ;  /* 0x0000005865567223 */ /* 0x000fe20000010056 */
[----:B------:R-:W-:Y:S01]  /*3060*/  FFMA.FTZ R87, R73, R98, R87 ;  /* 0x0000006249577223 */ /* 0x000fe20000010057 */
[----:B------:R-:W-:-:S03]  /*3070*/  FMUL.FTZ R88, R77, R102 ;  /* 0x000000664d587220 */ /* 0x000fc60000410000 */
[----:B------:R-:W-:Y:S01]  /*3080*/  FFMA.FTZ R87, R76, R95, R87 ;  /* 0x0000005f4c577223 */ /* 0x000fe20000010057 */
[----:B------:R-:W-:Y:S01]  /*3090*/  FFMA.FTZ R86, R100, R88, R86 ;  /* 0x0000005864567223 */ /* 0x000fe20000010056 */
[----:B------:R-:W-:Y:S01]  /*30a0*/  FMUL.FTZ R104, R90, R104 ;  /* 0x000000685a687220 */ /* 0x000fe20000410000 */
[----:B------:R-:W-:Y:S01]  /*30b0*/  FMUL.FTZ R88, R74, R99 ;  /* 0x000000634a587220 */ /* 0x000fe20000410000 */
[----:B------:R-:W-:Y:S02]  /*30c0*/  HADD2.F32 R103, -RZ, R89.H1_H1 ;  /* 0x30000059ff677230 */ /* 0x000fe40000004100 */
[----:B------:R-:W-:Y:S01]  /*30d0*/  FFMA.FTZ R87, R77, R102, R87 ;  /* 0x000000664d577223 */ /* 0x000fe20000010057 */
[----:B------:R-:W-:Y:S01]  /*30e0*/  FFMA.FTZ R86, R104, R88, R86 ;  /* 0x0000005868567223 */ /* 0x000fe20000010056 */
[----:B------:R-:W-:Y:S02]  /*30f0*/  FMUL.FTZ R105, R90, R105 ;  /* 0x000000695a697220 */ /* 0x000fe40000410000 */
[----:B------:R-:W-:Y:S01]  /*3100*/  FFMA.FTZ R88, R74, R99, R87 ;  /* 0x000000634a587223 */ /* 0x000fe20000010057 */
[----:B------:R-:W-:Y:S01]  /*3110*/  FMUL.FTZ R87, R73, R103 ;  /* 0x0000006749577220 */ /* 0x000fe20000410000 */
[----:B------:R-:W-:-:S03]  /*3120*/  FADD.FTZ R79, R0, R79 ;  /* 0x0000004f004f7221 */ /* 0x000fc60000010000 */
[----:B------:R-:W-:Y:S01]  /*3130*/  FFMA.FTZ R87, R105, R87, R86 ;  /* 0x0000005769577223 */ /* 0x000fe20000010056 */
        /* <DEDUP_REMOVED lines=9> */
[----:B------:R0:W-:Y:S01]  /*31d0*/  STS.64 [R131], R86 ;  /* 0x0000005683007388 */ /* 0x0001e20000000a00 */
[----:B------:R-:W-:Y:S01]  /*31e0*/  FADD.FTZ R81, R81, R68 ;  /* 0x0000004451517221 */ /* 0x000fe20000010000 */
[----:B------:R-:W-:Y:S01]  /*31f0*/  FADD.FTZ R83, R83, R67 ;  /* 0x0000004353537221 */ /* 0x000fe20000010000 */
[----:B------:R-:W-:Y:S01]  /*3200*/  FADD.FTZ R85, R85, R66 ;  /* 0x0000004255557221 */ /* 0x000fe20000010000 */
[----:B------:R-:W-:Y:S01]  /*3210*/  FFMA.FTZ R78, R156, R69, R78 ;  /* 0x000000459c4e7223 */ /* 0x000fe2000001004e */
[----:B------:R-:W-:Y:S01]  /*3220*/  FFMA.FTZ R80, R155, R68, R80 ;  /* 0x000000449b507223 */ /* 0x000fe20000010050 */
[----:B------:R-:W-:Y:S01]  /*3230*/  FFMA.FTZ R82, R154, R67, R82 ;  /* 0x000000439a527223 */ /* 0x000fe20000010052 */
[----:B------:R-:W-:Y:S01]  /*3240*/  FADD.FTZ R81, R81, R62 ;  /* 0x0000003e51517221 */ /* 0x000fe20000010000 */
[----:B0-----:R-:W-:Y:S01]  /*3250*/  FADD.FTZ R86, R79, R64 ;  /* 0x000000404f567221 */ /* 0x001fe20000010000 */
[----:B------:R-:W-:Y:S01]  /*3260*/  FFMA.FTZ R79, R153, R66, R84 ;  /* 0x00000042994f7223 */ /* 0x000fe20000010054 */
        /* <DEDUP_REMOVED lines=39> */
[----:B------:R-:W0:Y:S01]  /*34e0*/  S2R R88, SR_TID.X ;  /* 0x0000000000587919 */ /* 0x000e220000002100 */
[----:B------:R-:W-:Y:S01]  /*34f0*/  FADD.FTZ R81, R81, R34 ;  /* 0x0000002251517221 */ /* 0x000fe20000010000 */
[----:B------:R-:W-:Y:S01]  /*3500*/  FADD.FTZ R83, R83, R33 ;  /* 0x0000002153537221 */ /* 0x000fe20000010000 */
[----:B------:R-:W-:Y:S01]  /*3510*/  FADD.FTZ R85, R85, R32 ;  /* 0x0000002055557221 */ /* 0x000fe20000010000 */
[----:B------:R-:W-:Y:S01]  /*3520*/  FFMA.FTZ R78, R132, R35, R78 ;  /* 0x00000023844e7223 */ /* 0x000fe2000001004e */
[----:B------:R-:W-:Y:S01]  /*3530*/  FFMA.FTZ R80, R130, R34, R80 ;  /* 0x0000002282507223 */ /* 0x000fe20000010050 */
[----:B------:R-:W-:Y:S01]  /*3540*/  FFMA.FTZ R82, R129, R33, R82 ;  /* 0x0000002181527223 */ /* 0x000fe20000010052 */
[----:B------:R-:W-:Y:S01]  /*3550*/  FFMA.FTZ R79, R128, R32, R79 ;  /* 0x00000020804f7223 */ /* 0x000fe2000001004f */
[----:B------:R-:W-:Y:S01]  /*3560*/  UIADD3 UR15, UP0, UR10, 0x20, URZ ;  /* 0x000000200a0f7890 */ /* 0x000fe2000ff1e03f */
        /* <DEDUP_REMOVED lines=8> */
[----:B------:R-:W-:Y:S01]  /*35f0*/  UIADD3.X UR16, URZ, UR5, URZ, UP0, !UPT ;  /* 0x000000053f107290 */ /* 0x000fe200087fe43f */
[----:B------:R-:W-:Y:S01]  /*3600*/  FADD.FTZ R84, R84, R27 ;  /* 0x0000001b54547221 */ /* 0x000fe20000010000 */
[----:B------:R-:W-:Y:S01]  /*3610*/  UISETP.GE.U32.AND UP0, UPT, UR15, UR21, UPT ;  /* 0x000000150f00728c */ /* 0x000fe2000bf06070 */
[----:B------:R-:W-:Y:S01]  /*3620*/  FADD.FTZ R81, R81, R26 ;  /* 0x0000001a51517221 */ /* 0x000fe20000010000 */
[----:B------:R-:W-:Y:S01]  /*3630*/  FADD.FTZ R83, R83, R25 ;  /* 0x0000001953537221 */ /* 0x000fe20000010000 */
[----:B------:R-:W-:Y:S01]  /*3640*/  FADD.FTZ R85, R85, R24 ;  /* 0x0000001855557221 */ /* 0x000fe20000010000 */
[----:B------:R-:W-:Y:S01]  /*3650*/  FFMA.FTZ R78, R123, R27, R78 ;  /* 0x0000001b7b4e7223 */ /* 0x000fe2000001004e */
[----:B------:R-:W-:Y:S01]  /*3660*/  FFMA.FTZ R80, R122, R26, R80 ;  /* 0x0000001a7a507223 */ /* 0x000fe20000010050 */
[----:B------:R-:W-:Y:S01]  /*3670*/  FFMA.FTZ R82, R121, R25, R82 ;  /* 0x0000001979527223 */ /* 0x000fe20000010052 */
[----:B------:R-:W-:Y:S01]  /*3680*/  FFMA.FTZ R79, R120, R24, R79 ;  /* 0x00000018784f7223 */ /* 0x000fe2000001004f */
[----:B------:R-:W-:Y:S01]  /*3690*/  UISETP.GE.AND.EX UP0, UPT, UR16, UR11, UPT, UP0 ;  /* 0x0000000b1000728c */ /* 0x000fe2000bf06300 */
        /* <DEDUP_REMOVED lines=16> */
[----:B------:R-:W-:Y:S01]  /*37a0*/  PLOP3.LUT P1, PT, PT, PT, UP0, 0x80, 0x0 ;  /* 0x000000000000781c */ /* 0x000fe20003f2f008 */
        /* <DEDUP_REMOVED lines=25> */
[----:B0-----:R-:W-:Y:S01]  /*3940*/  ISETP.GT.U32.AND P0, PT, R88, 0xf, PT ;  /* 0x0000000f5800780c */ /* 0x001fe20003f04070 */
        /* <DEDUP_REMOVED lines=8> */
[----:B------:R-:W-:Y:S05]  /*39d0*/  @!P1 BRA `(.L_x_2160) ;  /* 0x0000000000cc9947 */ /* 0x000fea0003800000 */
[----:B------:R-:W0:Y:S01]  /*39e0*/  S2R R131, SR_TID.X ;  /* 0x0000000000837919 */ /* 0x000e220000002100 */
[----:B------:R1:W-:Y:S01]  /*39f0*/  STL [R1+0x60], R0 ;  /* 0x0000600001007387 */ /* 0x0003e20000100800 */
[----:B------:R-:W-:-:S03]  /*3a00*/  LEA R88, R88, UR12, 0x5 ;  /* 0x0000000c58587c11 */ /* 0x000fc6000f8e28ff */
[----:B------:R-:W2:Y:S04]  /*3a10*/  LDL R87, [R1+0x44] ;  /* 0x0000440001577983 */ /* 0x000ea80000100800 */
[----:B-1----:R-:W3:Y:S01]  /*3a20*/  LDL R0, [R1+0x50] ;  /* 0x0000500001007983 */ /* 0x002ee20000100800 */
[----:B0-----:R-:W-:-:S04]  /*3a30*/  SHF.L.U32 R89, R131, 0x1, RZ ;  /* 0x0000000183597819 */ /* 0x001fc800000006ff */
[----:B------:R-:W-:Y:S02]  /*3a40*/  LOP3.LUT R86, R89, 0x18, RZ, 0xc0, !PT ;  /* 0x0000001859567812 */ /* 0x000fe400078ec0ff */
[----:B------:R-:W0:Y:S01]  /*3a50*/  S2R R89, SR_TID.X ;  /* 0x0000000000597919 */ /* 0x000e220000002100 */
[----:B------:R-:W-:-:S04]  /*3a60*/  LEA R131, R131, UR12, 0x5 ;  /* 0x0000000c83837c11 */ /* 0x000fc8000f8e28ff */
[----:B------:R-:W-:Y:S01]  /*3a70*/  IADD3 R86, R131, R86, RZ ;  /* 0x0000005683567210 */ /* 0x000fe20007ffe0ff */
[----:B------:R1:W-:Y:S01]  /*3a80*/  STL.64 [R1+0x58], R2 ;  /* 0x0000580201007387 */ /* 0x0003e20000100a00 */
[----:B0-----:R-:W-:-:S03]  /*3a90*/  SHF.R.S32.HI R131, RZ, 0x1f, R89 ;  /* 0x0000001fff837819 */ /* 0x001fc60000011459 */
[----:B------:R0:W-:Y:S01]  /*3aa0*/  STS.64 [R86], R78 ;  /* 0x0000004e56007388 */ /* 0x0001e20000000a00 */
[----:B------:R-:W-:-:S03]  /*3ab0*/  LEA.HI R131, R131, R89, RZ, 0x2 ;  /* 0x0000005983837211 */ /* 0x000fc600078f10ff */
[----:B-1----:R-:W4:Y:S01]  /*3ac0*/  LDL R3, [R1+0x40] ;  /* 0x0000400001037983 */ /* 0x002f220000100800 */
[----:B------:R-:W-:-:S03]  /*3ad0*/  SHF.L.U32 R89, R89, 0x1, RZ ;  /* 0x0000000159597819 */ /* 0x000fc600000006ff */
[----:B------:R-:W4:Y:S01]  /*3ae0*/  LDL R2, [R1+0x3c] ;  /* 0x00003c0001027983 */ /* 0x000f220000100800 */
[----:B------:R-:W-:-:S03]  /*3af0*/  LOP3.LUT R89, R89, 0x18, RZ, 0xc, !PT ;  /* 0x0000001859597812 */ /* 0x000fc600078e0cff */
[----:B0-----:R-:W2:Y:S01]  /*3b00*/  LDL R86, [R1+0x48] ;  /* 0x0000480001567983 */ /* 0x001ea20000100800 */
[----:B------:R-:W-:-:S03]  /*3b10*/  IADD3 R88, R88, R89, RZ ;  /* 0x0000005958587210 */ /* 0x000fc60007ffe0ff */
[----:B------:R-:W4:Y:S01]  /*3b20*/  LDL R89, [R1+0x4c] ;  /* 0x00004c0001597983 */ /* 0x000f220000100800 */
[----:B------:R-:W-:-:S04]  /*3b30*/  SHF.R.S32.HI R131, RZ, 0x2, R131 ;  /* 0x00000002ff837819 */ /* 0x000fc80000011483 */
[----:B------:R-:W-:Y:S01]  /*3b40*/  LEA R131, R131, UR12, 0x5 ;  /* 0x0000000c83837c11 */ /* 0x000fe2000f8e28ff */
[----:B---3--:R0:W-:Y:S04]  /*3b50*/  STS.64 [R0], R80 ;  /* 0x0000005000007388 */ /* 0x0081e80000000a00 */
[----:B0-----:R0:W5:Y:S04]  /*3b60*/  LDL.LU R0, [R1+0x60] ;  /* 0x0000600001007983 */ /* 0x0011680000300800 */
[----:B----4-:R-:W-:Y:S04]  /*3b70*/  STS.64 [R89], R82 ;  /* 0x0000005259007388 */ /* 0x010fe80000000a00 */
[----:B------:R1:W-:Y:S01]  /*3b80*/  STS.64 [R88], R84 ;  /* 0x0000005458007388 */ /* 0x0003e20000000a00 */
[----:B--2---:R-:W-:-:S02]  /*3b90*/  LEA R86, R86, R131, 0x3 ;  /* 0x0000008356567211 */ /* 0x004fc400078e18ff */
        /* <DEDUP_REMOVED lines=11> */
[----:B------:R-:W-:Y:S02]  /*3c50*/  LEA R86, R2, R131, 0x3 ;  /* 0x0000008302567211 */ /* 0x000fe400078e18ff */
        /* <DEDUP_REMOVED lines=11> */
.L_x_2160:
[----:B------:R-:W-:Y:S01]  /*3d10*/  BSSY B0, `(.L_x_2161) ;  /* 0x0000108000007945 */ /* 0x000fe20003800000 */
[----:B0-----:R-:W-:-:S03]  /*3d20*/  CS2R R86, SRZ ;  /* 0x0000000000567805 */ /* 0x001fc6000001ff00 */
[----:B------:R-:W-:Y:S05]  /*3d30*/  @P0 BRA `(.L_x_2162) ;  /* 0x0000001000140947 */ /* 0x000fea0003800000 */
[----:B------:R-:W0:Y:S01]  /*3d40*/  S2R R89, SR_TID.X ;  /* 0x0000000000597919 */ /* 0x000e220000002100 */
[----:B------:R-:W-:Y:S01]  /*3d50*/  USHF.L.U32 UR5, UR10, 0x2, URZ ;  /* 0x000000020a057899 */ /* 0x000fe2000800063f */
[----:B------:R-:W-:Y:S01]  /*3d60*/  MOV R86, 0x50 ;  /* 0x0000005000567802 */ /* 0x000fe20000000f00 */
[----:B------:R-:W-:Y:S02]  /*3d70*/  HFMA2.MMA R87, -RZ, RZ, 0, 2.384185791015625e-06 ;  /* 0x00000028ff577435 */ /* 0x000fe400000001ff */
[----:B------:R-:W-:-:S06]  /*3d80*/  ULOP3.LUT UR5, UR5, 0x1c, URZ, 0xc0, !UPT ;  /* 0x0000001c05057892 */ /* 0x000fcc000f8ec03f */
[----:B0-----:R-:W-:-:S05]  /*3d90*/  LEA.HI R131, R89, UR5, RZ, 0x1e ;  /* 0x0000000559837c11 */ /* 0x001fca000f8ff0ff */
[----:B------:R-:W-:-:S05]  /*3da0*/  IMAD R131, R131, R86, -UR17 ;  /* 0x8000001183837e24 */ /* 0x000fca000f8e0256 */
[----:B------:R-:W-:-:S04]  /*3db0*/  SHF.R.S32.HI R86, RZ, 0x1f, R131 ;  /* 0x0000001fff567819 */ /* 0x000fc80000011483 */
[----:B------:R-:W-:-:S04]  /*3dc0*/  LEA.HI R86, R86, R131, RZ, 0x2 ;  /* 0x0000008356567211 */ /* 0x000fc800078f10ff */
[----:B------:R-:W-:-:S05]  /*3dd0*/  SHF.R.S32.HI R86, RZ, 0x2, R86 ;  /* 0x00000002ff567819 */ /* 0x000fca0000011456 */
[----:B------:R-:W-:Y:S01]  /*3de0*/  IMAD R86, R86, R87, UR14 ;  /* 0x0000000e56567e24 */ /* 0x000fe2000f8e0257 */
[----:B------:R-:W-:-:S04]  /*3df0*/  IADD3 R87, R131, 0x4, RZ ;  /* 0x0000000483577810 */ /* 0x000fc80007ffe0ff */
[----:B------:R-:W-:-:S04]  /*3e00*/  SHF.R.S32.HI R88, RZ, 0x1f, R87 ;  /* 0x0000001fff587819 */ /* 0x000fc80000011457 */
[----:B------:R-:W-:Y:S02]  /*3e10*/  LEA.HI R88, R88, R87, RZ, 0x2 ;  /* 0x0000005758587211 */ /* 0x000fe400078f10ff */
[----:B------:R-:W-:Y:S02]  /*3e20*/  MOV R87, 0x28 ;  /* 0x0000002800577802 */ /* 0x000fe40000000f00 */
[----:B------:R-:W-:-:S05]  /*3e30*/  SHF.R.S32.HI R88, RZ, 0x2, R88 ;  /* 0x00000002ff587819 */ /* 0x000fca0000011458 */
[----:B------:R-:W-:Y:S01]  /*3e40*/  IMAD R88, R88, R87, UR14 ;  /* 0x0000000e58587e24 */ /* 0x000fe2000f8e0257 */
[----:B------:R-:W-:-:S04]  /*3e50*/  SHF.L.U32 R87, R89, 0x3, RZ ;  /* 0x0000000359577819 */ /* 0x000fc800000006ff */
[----:B------:R-:W-:-:S04]  /*3e60*/  LOP3.LUT R89, R87, 0x18, RZ, 0xc0, !PT ;  /* 0x0000001857597812 */ /* 0x000fc800078ec0ff */
[----:B------:R-:W-:Y:S02]  /*3e70*/  IADD3 R86, R86, R89, RZ ;  /* 0x0000005956567210 */ /* 0x000fe40007ffe0ff */
[----:B------:R-:W-:-:S04]  /*3e80*/  IADD3 R88, R89, R88, RZ ;  /* 0x0000005859587210 */ /* 0x000fc80007ffe0ff */
        /* <DEDUP_REMOVED lines=9> */
[----:B------:R-:W-:-:S03]  /*3f20*/  HFMA2.MMA R86, -RZ, RZ, 0, 2.384185791015625e-06 ;  /* 0x00000028ff567435 */ /* 0x000fc600000001ff */
[----:B------:R-:W-:-:S07]  /*3f30*/  SHF.R.S32.HI R87, RZ, 0x2, R87 ;  /* 0x00000002ff577819 */ /* 0x000fce0000011457 */
[----:B------:R-:W-:Y:S02]  /*3f40*/  IMAD R87, R87, R86, UR14 ;  /* 0x0000000e57577e24 */ /* 0x000fe4000f8e0256 */
[----:B------:R-:W0:Y:S02]  /*3f50*/  S2R R86, SR_TID.X ;  /* 0x0000000000567919 */ /* 0x000e240000002100 */
[----:B0-----:R-:W-:-:S04]  /*3f60*/  SHF.L.U32 R86, R86, 0x3, RZ ;  /* 0x0000000356567819 */ /* 0x001fc800000006ff */
[----:B------:R-:W-:-:S04]  /*3f70*/  LOP3.LUT R86, R86, 0x18, RZ, 0xc0, !PT ;  /* 0x0000001856567812 */ /* 0x000fc800078ec0ff */
        /* <DEDUP_REMOVED lines=212> */
[----:B------:R-:W-:Y:S01]  /*4cc0*/  FADD.FTZ R88, R88, R86 ;  /* 0x0000005658587221 */ /* 0x000fe20000010000 */
[----:B------:R-:W0:Y:S01]  /*4cd0*/  S2R R87, SR_TID.X ;  /* 0x0000000000577919 */ /* 0x000e220000002100 */
[----:B------:R-:W-:-:S04]  /*4ce0*/  SHF.R.S32.HI R86, RZ, 0x1f, R131 ;  /* 0x0000001fff567819 */ /* 0x000fc80000011483 */
[----:B------:R-:W-:-:S04]  /*4cf0*/  LEA.HI R86, R86, R131, RZ, 0x2 ;  /* 0x0000008356567211 */ /* 0x000fc800078f10ff */
[----:B------:R-:W-:Y:S02]  /*4d00*/  SHF.R.S32.HI R86, RZ, 0x2, R86 ;  /* 0x00000002ff567819 */ /* 0x000fe40000011456 */
[----:B0-----:R-:W-:Y:S02]  /*4d10*/  SHF.L.U32 R131, R87, 0x3, RZ ;  /* 0x0000000357837819 */ /* 0x001fe400000006ff */
[----:B------:R-:W-:Y:S02]  /*4d20*/  MOV R87, 0x28 ;  /* 0x0000002800577802 */ /* 0x000fe40000000f00 */
[----:B------:R-:W-:-:S03]  /*4d30*/  LOP3.LUT R131, R131, 0x18, RZ, 0xc0, !PT ;  /* 0x0000001883837812 */ /* 0x000fc600078ec0ff */
[----:B------:R-:W-:-:S05]  /*4d40*/  IMAD R86, R86, R87, UR14 ;  /* 0x0000000e56567e24 */ /* 0x000fca000f8e0257 */
[----:B------:R-:W-:-:S06]  /*4d50*/  IADD3 R86, R131, R86, RZ ;  /* 0x0000005683567210 */ /* 0x000fcc0007ffe0ff */
[----:B------:R-:W0:Y:S02]  /*4d60*/  LDS.64 R86, [R86] ;  /* 0x0000000056567984 */ /* 0x000e240000000a00 */
[----:B0-----:R-:W-:Y:S01]  /*4d70*/  FADD.FTZ R86, R88, R86 ;  /* 0x0000005658567221 */ /* 0x001fe20000010000 */
[----:B------:R-:W-:-:S07]  /*4d80*/  FADD.FTZ R87, R89, R87 ;  /* 0x0000005759577221 */ /* 0x000fce0000010000 */
.L_x_2162:
[----:B------:R-:W-:Y:S05]  /*4d90*/  BSYNC B0 ;  /* 0x0000000000007941 */ /* 0x000fea0003800000 */
.L_x_2161:
[----:B------:R0:W-:Y:S01]  /*4da0*/  STL [R1+0x60], R4 ;  /* 0x0000600401007387 */ /* 0x0001e20000100800 */
[----:B------:R-:W-:-:S03]  /*4db0*/  ULOP3.LUT UR5, UR22, 0x3, URZ, 0xc0, !UPT ;  /* 0x0000000316057892 */ /* 0x000fc6000f8ec03f */
[----:B------:R-:W1:Y:S04]  /*4dc0*/  SHFL.BFLY PT, R89, R87, 0x2, 0x1f ;  /* 0x0c401f0057597f89 */ /* 0x000e6800000e0000 */
[----:B-----5:R-:W-:Y:S01]  /*4dd0*/  STL.64 [R1+0x58], R2 ;  /* 0x0000580201007387 */ /* 0x020fe20000100a00 */
[----:B0-----:R-:W0:Y:S03]  /*4de0*/  S2R R4, SR_TID.X ;  /* 0x0000000000047919 */ /* 0x001e260000002100 */
[----:B------:R-:W-:Y:S04]  /*4df0*/  STL [R1+0x54], R0 ;  /* 0x0000540001007387 */ /* 0x000fe80000100800 */
[----:B------:R-:W2:Y:S01]  /*4e00*/  SHFL.BFLY PT, R131, R86, 0x2, 0x1f ;  /* 0x0c401f0056837f89 */ /* 0x000ea200000e0000 */
[----:B-1----:R-:W-:Y:S01]  /*4e10*/  FADD.FTZ R87, R89, R87 ;  /* 0x0000005759577221 */ /* 0x002fe20000010000 */
[----:B------:R-:W-:-:S04]  /*4e20*/  MOV R89, UR4 ;  /* 0x0000000400597c02 */ /* 0x000fc80008000f00 */
[----:B------:R-:W1:Y:S01]  /*4e30*/  SHFL.BFLY PT, R0, R87, 0x1, 0x1f ;  /* 0x0c201f0057007f89 */ /* 0x000e6200000e0000 */
[----:B0-----:R-:W-:Y:S01]  /*4e40*/  LOP3.LUT P2, RZ, R4, 0xfffffff3, RZ, 0xc0, !PT ;  /* 0xfffffff304ff7812 */ /* 0x001fe2000784c0ff */
[----:B--2---:R-:W-:-:S05]  /*4e50*/  FADD.FTZ R86, R131, R86 ;  /* 0x0000005683567221 */ /* 0x004fca0000010000 */
[----:B------:R-:W0:Y:S07]  /*4e60*/  SHFL.BFLY PT, R131, R86, 0x1, 0x1f ;  /* 0x0c201f0056837f89 */ /* 0x000e2e00000e0000 */
[----:B------:R-:W2:Y:S08]  /*4e70*/  @!P2 LDC R88, c[0x0][0x10] ;  /* 0x00000400ff58ab82 */ /* 0x000eb00000000800 */
[----:B------:R-:W3:Y:S01]  /*4e80*/  @!P2 LDC.64 R2, c[0x0][0x260] ;  /* 0x00009800ff02ab82 */ /* 0x000ee20000000a00 */
[----:B--2---:R-:W-:Y:S01]  /*4e90*/  @!P2 IMAD R88, R88, R89, UR13 ;  /* 0x0000000d5858ae24 */ /* 0x004fe2000f8e0259 */
[----:B------:R-:W-:-:S04]  /*4ea0*/  MOV R89, UR5 ;  /* 0x0000000500597c02 */ /* 0x000fc80008000f00 */
[----:B------:R-:W-:Y:S01]  /*4eb0*/  LOP3.LUT R89, R89, 0x7ffffffc, R4, 0xf8, !PT ;  /* 0x7ffffffc59597812 */ /* 0x000fe200078ef804 */
[----:B-1----:R-:W-:Y:S01]  /*4ec0*/  FADD.FTZ R87, R87, R0 ;  /* 0x0000000057577221 */ /* 0x002fe20000010000 */
[----:B------:R1:W5:Y:S02]  /*4ed0*/  LDL.LU R4, [R1+0x60] ;  /* 0x0000600001047983 */ /* 0x0003640000300800 */
[----:B------:R-:W-:-:S04]  /*4ee0*/  @!P2 LEA R88, R88, R89, 0x4 ;  /* 0x000000595858a211 */ /* 0x000fc800078e20ff */
[----:B------:R-:W-:-:S05]  /*4ef0*/  @!P2 SHF.L.U32 R88, R88, 0x1, RZ ;  /* 0x000000015858a819 */ /* 0x000fca00000006ff */
[----:B---3--:R-:W-:Y:S02]  /*4f00*/  @!P2 IMAD.WIDE.U32 R88, R88, 0x4, R2 ;  /* 0x000000045858a825 */ /* 0x008fe400078e0002 */
[----:B------:R1:W5:Y:S02]  /*4f10*/  LDL.LU.64 R2, [R1+0x58] ;  /* 0x0000580001027983 */ /* 0x0003640000300a00 */
[----:B0-----:R-:W-:Y:S02]  /*4f20*/  FADD.FTZ R86, R86, R131 ;  /* 0x0000008356567221 */ /* 0x001fe40000010000 */
[----:B------:R1:W5:Y:S01]  /*4f30*/  LDL.LU R0, [R1+0x54] ;  /* 0x0000540001007983 */ /* 0x0003620000300800 */
[----:B------:R-:W-:-:S03]  /*4f40*/  UISETP.GE.U32.AND UP0, UPT, UR15, UR21, UPT ;  /* 0x000000150f00728c */ /* 0x000fc6000bf06070 */
[----:B------:R1:W-:Y:S01]  /*4f50*/  @!P2 STG.E.64 desc[UR18][R88.64], R86 ;  /* 0x000000565800a986 */ /* 0x0003e2000c101b12 */
[----:B------:R-:W-:-:S06]  /*4f60*/  UISETP.GE.AND.EX UP0, UPT, UR16, UR11, UPT, UP0 ;  /* 0x0000000b1000728c */ /* 0x000fcc000bf06300 */
[----:B------:R-:W-:-:S13]  /*4f70*/  PLOP3.LUT P3, PT, PT, PT, UP0, 0x80, 0x0 ;  /* 0x000000000000781c */ /* 0x000fda0003f6f008 */
[----:B-1----:R-:W-:Y:S05]  /*4f80*/  @P3 BRA `(.L_x_2163) ;  /* 0x0000000000603947 */ /* 0x002fea0003800000 */
        /* <DEDUP_REMOVED lines=13> */
.L_x_2165:
        /* <DEDUP_REMOVED lines=8> */
.L_x_2164:
[----:B------:R-:W-:Y:S05]  /*50e0*/  WARPSYNC.ALL ;  /* 0x0000000000007948 */ /* 0x000fea0003800000 */
[----:B------:R-:W-:Y:S06]  /*50f0*/  BAR.SYNC.DEFER_BLOCKING 0x0 ;  /* 0x0000000000007b1d */ /* 0x000fec0000010000 */
[----:B------:R-:W-:Y:S05]  /*5100*/  BRA `(.L_x_2166) ;  /* 0x0000000000547947 */ /* 0x000fea0003800000 */
.L_x_2163:
        /* <DEDUP_REMOVED lines=11> */
.L_x_2168:
        /* <DEDUP_REMOVED lines=8> */
.L_x_2167:
[----:B------:R-:W-:Y:S05]  /*5240*/  WARPSYNC.ALL ;  /* 0x0000000000007948 */ /* 0x000fea0003800000 */
[----:B------:R-:W-:Y:S06]  /*5250*/  BAR.SYNC.DEFER_BLOCKING 0x0 ;  /* 0x0000000000007b1d */ /* 0x000fec0000010000 */
.L_x_2166:
[----:B------:R-:W0:Y:S01]  /*5260*/  S2R R86, SR_TID.X ;  /* 0x0000000000567919 */ /* 0x000e220000002100 */
[----:B------:R-:W-:Y:S01]  /*5270*/  VOTEU.ALL UP0, P0 ;  /* 0x00000000003f7886 */ /* 0x000fe20000000000 */
[----:B------:R-:W1:Y:S01]  /*5280*/  S2R R87, SR_TID.X ;  /* 0x0000000000577919 */ /* 0x000e620000002100 */
[----:B------:R-:W2:Y:S03]  /*5290*/  LDL.LU R131, [R1+0x34] ;  /* 0x0000340001837983 */ /* 0x000ea60000300800 */
[----:B------:R-:W-:Y:S01]  /*52a0*/  @!UP0 ULDC UR5, c[0x0][0x10] ;  /* 0x0000040000058ab9 */ /* 0x000fe20000000800 */
[----:B------:R-:W3:Y:S01]  /*52b0*/  S2UR UR17, SR_CgaCtaId ;  /* 0x00000000001179c3 */ /* 0x000ee20000008800 */
[----:B------:R-:W-:Y:S02]  /*52c0*/  @!UP0 UIMAD UR5, UR5, UR4, UR13 ;  /* 0x00000004050582a4 */ /* 0x000fe4000f8e020d */
[----:B------:R-:W-:Y:S01]  /*52d0*/  USHF.L.U32 UR10, UR10, 0x2, URZ ;  /* 0x000000020a0a7899 */ /* 0x000fe2000800063f */
[----:B------:R-:W-:Y:S01]  /*52e0*/  ULDC.64 UR24, c[0x0][0x210] ;  /* 0x0000840000187ab9 */ /* 0x000fe20000000a00 */
[----:B0-----:R-:W-:-:S02]  /*52f0*/  LOP3.LUT R88, R86, 0x7ffffffc, RZ, 0xc0, !PT ;  /* 0x7ffffffc56587812 */ /* 0x001fc400078ec0ff */
[----:B------:R-:W-:Y:S02]  /*5300*/  MOV R86, UR5 ;  /* 0x0000000500567c02 */ /* 0x000fe40008000f00 */
[----:B-1----:R-:W-:Y:S02]  /*5310*/  @!P0 LOP3.LUT R87, R87, 0x3, RZ, 0xc0, !PT ;  /* 0x0000000357578812 */ /* 0x002fe400078ec0ff */
[----:B------:R-:W-:Y:S02]  /*5320*/  @!P0 LEA R86, R86, R88, 0x4 ;  /* 0x0000005856568211 */ /* 0x000fe400078e20ff */
[----:B------:R-:W0:Y:S02]  /*5330*/  @!P0 LDC.64 R88, c[0x0][0x260] ;  /* 0x00009800ff588b82 */ /* 0x000e240000000a00 */
[----:B------:R-:W-:-:S04]  /*5340*/  @!P0 IADD3 R86, R86, R87, RZ ;  /* 0x0000005756568210 */ /* 0x000fc80007ffe0ff */
[----:B------:R-:W-:-:S05]  /*5350*/  @!P0 SHF.L.U32 R86, R86, 0x1, RZ ;  /* 0x0000000156568819 */ /* 0x000fca00000006ff */
[----:B0-----:R-:W-:-:S06]  /*5360*/  @!P0 IMAD.WIDE.U32 R86, R86, 0x4, R88 ;  /* 0x0000000456568825 */ /* 0x001fcc00078e0058 */
[----:B------:R-:W4:Y:S01]  /*5370*/  @!P0 LDG.E.64 R86, desc[UR18][R86.64] ;  /* 0x0000001256568981 */ /* 0x000f22000c1e1b00 */
[----:B------:R-:W-:Y:S01]  /*5380*/  HFMA2.MMA R88, -RZ, RZ, 0, 0 ;  /* 0x00000000ff587435 */ /* 0x000fe200000001ff */
[----:B------:R-:W0:Y:S01]  /*5390*/  S2R R89, SR_TID.X ;  /* 0x0000000000597919 */ /* 0x000e220000002100 */
[----:B------:R-:W-:Y:S02]  /*53a0*/  UMOV UR5, 0x400 ;  /* 0x0000040000057882 */ /* 0x000fe40000000000 */
[----:B------:R-:W-:-:S04]  /*53b0*/  UIADD3 UR5, UR5, 0x3480, URZ ;  /* 0x0000348005057890 */ /* 0x000fc8000fffe03f */
[----:B---3--:R-:W-:Y:S02]  /*53c0*/  ULEA UR5, UR17, UR5, 0x18 ;  /* 0x0000000511057291 */ /* 0x008fe4000f8ec03f */
[----:B------:R-:W-:Y:S01]  /*53d0*/  ULOP3.LUT UR10, UR10, 0x1c, URZ, 0xc0, !UPT ;  /* 0x0000001c0a0a7892 */ /* 0x000fe2000f8ec03f */
[----:B0-----:R-:W-:Y:S01]  /*53e0*/  SHF.L.U32 R89, R89, 0x1, RZ ;  /* 0x0000000159597819 */ /* 0x001fe200000006ff */
[----:B----4-:R-:W-:Y:S01]  /*53f0*/  @!P0 FADD.FTZ R88, RZ, R86 ;  /* 0x00000056ff588221 */ /* 0x010fe20000010000 */
        /* <DEDUP_REMOVED lines=14> */
[----:B--2---:R-:W-:Y:S02]  /*54e0*/  IADD3 R86, R131, -UR10, RZ ;  /* 0x8000000a83567c10 */ /* 0x004fe4000fffe0ff */
[----:B------:R-:W2:Y:S02]  /*54f0*/  LDL.LU R131, [R1+0x30] ;  /* 0x0000300001837983 */ /* 0x000ea40000300800 */
[----:B------:R-:W-:Y:S01]  /*5500*/  LEA R86, R86, UR5, 0x3 ;  /* 0x0000000556567c11 */ /* 0x000fe2000f8e18ff */
[----:B------:R-:W-:Y:S06]  /*5510*/  BAR.SYNC.DEFER_BLOCKING 0x0 ;  /* 0x0000000000007b1d */ /* 0x000fec0000010000 */
[----:B------:R0:W1:Y:S04]  /*5520*/  LDS.64 R88, [R86] ;  /* 0x0000000056587984 */ /* 0x0000680000000a00 */
[----:B0-----:R-:W3:Y:S01]  /*5530*/  LDL.LU R86, [R1+0x2c] ;  /* 0x00002c0001567983 */ /* 0x001ee20000300800 */
[--C-:B-1----:R-:W-:Y:S01]  /*5540*/  FFMA.FTZ R29, R74, R29, -R88.reuse ;  /* 0x0000001d4a1d7223 */ /* 0x102fe20000010858 */
[--C-:B------:R-:W-:Y:S01]  /*5550*/  FFMA.FTZ R71, R71, R73, -R88.reuse ;  /* 0x0000004947477223 */ /* 0x100fe20000010858 */
[--C-:B------:R-:W-:Y:S01]  /*5560*/  FFMA.FTZ R94, R77, R94, -R88.reuse ;  /* 0x0000005e4d5e7223 */ /* 0x100fe20000010858 */
[--C-:B------:R-:W-:Y:S01]  /*5570*/  FFMA.FTZ R5, R73, R5, -R88.reuse ;  /* 0x0000000549057223 */ /* 0x100fe20000010858 */
[--C-:B-----5:R-:W-:Y:S01]  /*5580*/  FFMA.FTZ R0, R0, R76, -R88.reuse ;  /* 0x0000004c00007223 */ /* 0x120fe20000010858 */
        /* <DEDUP_REMOVED lines=55> */
[-C--:B------:R-:W-:Y:S01]  /*5900*/  FFMA.FTZ R71, R157, -R89.reuse, R71 ;  /* 0x800000599d477223 */ /* 0x080fe20000010047 */
[----:B------:R-:W-:Y:S01]  /*5910*/  FFMA.FTZ R29, R125, -R89, R29 ;  /* 0x800000597d1d7223 */ /* 0x000fe2000001001d */
[--C-:B------:R-:W-:Y:S01]  /*5920*/  FFMA.FTZ R76, R76, R95, -R88.reuse ;  /* 0x0000005f4c4c7223 */ /* 0x100fe20000010858 */
[--C-:B------:R-:W-:Y:S01]  /*5930*/  FFMA.FTZ R77, R77, R102, -R88.reuse ;  /* 0x000000664d4d7223 */ /* 0x100fe20000010858 */
[--C-:B------:R-:W-:Y:S01]  /*5940*/  FFMA.FTZ R74, R74, R99, -R88.reuse ;  /* 0x000000634a4a7223 */ /* 0x100fe20000010858 */
[----:B------:R-:W-:Y:S01]  /*5950*/  FFMA.FTZ R73, R73, R103, -R88 ;  /* 0x0000006749497223 */ /* 0x000fe20000010858 */
[-C--:B------:R-:W-:Y:S01]  /*5960*/  FFMA.FTZ R125, R92, -R89.reuse, R94 ;  /* 0x800000595c7d7223 */ /* 0x080fe2000001005e */
[-C--:B------:R-:W-:Y:S01]  /*5970*/  FFMA.FTZ R5, R3, -R89.reuse, R5 ;  /* 0x8000005903057223 */ /* 0x080fe20000010005 */
[----:B------:R-:W4:Y:S01]  /*5980*/  LDL.LU R92, [R1+0x24] ;  /* 0x00002400015c7983 */ /* 0x000f220000300800 */
[-C--:B------:R-:W-:Y:S01]  /*5990*/  FFMA.FTZ R27, R123, -R89.reuse, R27 ;  /* 0x800000597b1b7223 */ /* 0x080fe2000001001b */
[-C--:B------:R-:W-:Y:S01]  /*59a0*/  FFMA.FTZ R25, R121, -R89.reuse, R25 ;  /* 0x8000005979197223 */ /* 0x080fe20000010019 */
[-C--:B------:R-:W-:Y:S01]  /*59b0*/  FFMA.FTZ R23, R119, -R89.reuse, R23 ;  /* 0x8000005977177223 */ /* 0x080fe20000010017 */
[-C--:B------:R-:W-:Y:S01]  /*59c0*/  FFMA.FTZ R21, R117, -R89.reuse, R21 ;  /* 0x8000005975157223 */ /* 0x080fe20000010015 */
[-C--:B------:R-:W-:Y:S01]  /*59d0*/  FFMA.FTZ R19, R115, -R89.reuse, R19 ;  /* 0x8000005973137223 */ /* 0x080fe20000010013 */
[----:B------:R-:W-:Y:S01]  /*59e0*/  FFMA.FTZ R91, R97, -R89, R91 ;  /* 0x80000059615b7223 */ /* 0x000fe2000001005b */
[----:B------:R-:W-:Y:S01]  /*59f0*/  FMUL.FTZ R3, R90, R71 ;  /* 0x000000475a037220 */ /* 0x000fe20000410000 */
[-C--:B------:R-:W-:Y:S01]  /*5a00*/  FFMA.FTZ R0, R160, -R89.reuse, R0 ;  /* 0x80000059a0007223 */ /* 0x080fe20000010000 */
        /* <DEDUP_REMOVED lines=52> */
[----:B------:R-:W-:-:S02]  /*5d50*/  FFMA.FTZ R73, R105, -R89, R73 ;  /* 0x8000005969497223 */ /* 0x000fc40000010049 */
[----:B------:R-:W4:Y:S01]  /*5d60*/  LDL.LU R89, [R1+0x28] ;  /* 0x0000280001597983 */ /* 0x000f220000300800 */
[C---:B------:R-:W-:Y:S01]  /*5d70*/  FMUL.FTZ R4, R90.reuse, R0 ;  /* 0x000000005a047220 */ /* 0x040fe20000410000 */
[C---:B------:R-:W-:Y:S01]  /*5d80*/  FMUL.FTZ R75, R90.reuse, R75 ;  /* 0x0000004b5a4b7220 */ /* 0x040fe20000410000 */
[C---:B------:R-:W-:Y:S01]  /*5d90*/  FMUL.FTZ R0, R90.reuse, R72 ;  /* 0x000000485a007220 */ /* 0x040fe20000410000 */
[----:B------:R-:W4:Y:S03]  /*5da0*/  LDL.LU R88, [R1+0x1c] ;  /* 0x00001c0001587983 */ /* 0x000f260000300800 */
[----:B------:R-:W-:Y:S01]  /*5db0*/  F2FP.F16.F32.PACK_AB R4, R75, R4 ;  /* 0x000000044b04723e */ /* 0x000fe200000000ff */
[C---:B------:R-:W-:Y:S01]  /*5dc0*/  FMUL.FTZ R44, R90.reuse, R5 ;  /* 0x000000055a2c7220 */ /* 0x040fe20000410000 */
[----:B------:R-:W-:Y:S01]  /*5dd0*/  F2FP.F16.F32.PACK_AB R0, R3, R0 ;  /* 0x000000000300723e */ /* 0x000fe200000000ff */
[C---:B------:R-:W-:Y:S01]  /*5de0*/  FMUL.FTZ R69, R90.reuse, R69 ;  /* 0x000000455a457220 */ /* 0x040fe20000410000 */
[----:B------:R-:W-:Y:S01]  /*5df0*/  FMUL.FTZ R68, R90, R68 ;  /* 0x000000445a447220 */ /* 0x000fe20000410000 */
[----:B------:R-:W-:Y:S01]  /*5e00*/  PRMT R5, R4, 0x7610, R5 ;  /* 0x0000761004057816 */ /* 0x000fe20000000005 */
[C---:B------:R-:W-:Y:S01]  /*5e10*/  FMUL.FTZ R67, R90.reuse, R67 ;  /* 0x000000435a437220 */ /* 0x040fe20000410000 */
        /* <DEDUP_REMOVED lines=57> */
[----:B------:R-:W-:-:S02]  /*61b0*/  F2FP.F16.F32.PACK_AB R68, R68, R69 ;  /* 0x000000454444723e */ /* 0x000fc400000000ff */
[----:B------:R-:W-:Y:S02]  /*61c0*/  PRMT R7, R0, 0x7632, R7 ;  /* 0x0000763200077816 */ /* 0x000fe40000000007 */
[----:B------:R-:W-:Y:S02]  /*61d0*/  F2FP.F16.F32.PACK_AB R66, R66, R67 ;  /* 0x000000434242723e */ /* 0x000fe400000000ff */
[----:B------:R-:W-:Y:S02]  /*61e0*/  F2FP.F16.F32.PACK_AB R60, R60, R61 ;  /* 0x0000003d3c3c723e */ /* 0x000fe400000000ff */
[----:B------:R-:W-:Y:S02]  /*61f0*/  F2FP.F16.F32.PACK_AB R54, R54, R55 ;  /* 0x000000373636723e */ /* 0x000fe400000000ff */
[----:B---3--:R-:W-:Y:S02]  /*6200*/  IADD3 R2, P0, R86, UR24, RZ ;  /* 0x0000001856027c10 */ /* 0x008fe4000ff1e0ff */
[----:B------:R-:W3:Y:S02]  /*6210*/  LDL.LU R86, [R1+0x20] ;  /* 0x0000200001567983 */ /* 0x000ee40000300800 */
[----:B--2---:R-:W-:-:S02]  /*6220*/  IADD3.X R3, R131, UR25, RZ, P0, !PT ;  /* 0x0000001983037c10 */ /* 0x004fc400087fe4ff */
[----:B------:R-:W2:Y:S04]  /*6230*/  LDL.LU R76, [R1+0x14] ;  /* 0x00001400014c7983 */ /* 0x000ea80000300800 */
[----:B------:R-:W-:Y:S04]  /*6240*/  STG.E.U16 desc[UR18][R2.64], R5 ;  /* 0x0000000502007986 */ /* 0x000fe8000c101512 */
[----:B------:R-:W2:Y:S04]  /*6250*/  LDL.LU R73, [R1+0x18] ;  /* 0x0000180001497983 */ /* 0x000ea80000300800 */
[----:B------:R-:W2:Y:S04]  /*6260*/  LDL.LU R69, [R1+0xc] ;  /* 0x00000c0001457983 */ /* 0x000ea80000300800 */
[----:B------:R-:W-:Y:S04]  /*6270*/  STG.E.U16 desc[UR18][R2.64+0x2], R6 ;  /* 0x0000020602007986 */ /* 0x000fe8000c101512 */
[----:B------:R0:W-:Y:S04]  /*6280*/  STG.E.U16 desc[UR18][R2.64+0x4], R0 ;  /* 0x0000040002007986 */ /* 0x0001e8000c101512 */
[----:B------:R-:W-:Y:S04]  /*6290*/  STG.E.U16 desc[UR18][R2.64+0x6], R7 ;  /* 0x0000060702007986 */ /* 0x000fe8000c101512 */
[----:B------:R-:W2:Y:S01]  /*62a0*/  LDL.LU R67, [R1+0x10] ;  /* 0x0000100001437983 */ /* 0x000ea20000300800 */
[----:B0-----:R-:W-:-:S02]  /*62b0*/  PRMT R0, R66, 0x7632, R0 ;  /* 0x0000763242007816 */ /* 0x001fc40000000000 */
[----:B----4-:R-:W-:-:S04]  /*62c0*/  IADD3 R4, P0, R92, UR24, RZ ;  /* 0x000000185c047c10 */ /* 0x010fc8000ff1e0ff */
[----:B------:R-:W-:-:S05]  /*62d0*/  IADD3.X R5, R89, UR25, RZ, P0, !PT ;  /* 0x0000001959057c10 */ /* 0x000fca00087fe4ff */
[----:B------:R0:W-:Y:S04]  /*62e0*/  STG.E.U16 desc[UR18][R4.64+0x4], R66 ;  /* 0x0000044204007986 */ /* 0x0001e8000c101512 */
[----:B0-----:R-:W4:Y:S04]  /*62f0*/  LDL.LU R66, [R1+0x4] ;  /* 0x0000040001427983 */ /* 0x001f280000300800 */
[----:B------:R-:W4:Y:S04]  /*6300*/  LDL.LU R61, [R1+0x8] ;  /* 0x00000800013d7983 */ /* 0x000f280000300800 */
[----:B------:R-:W4:Y:S01]  /*6310*/  LDL.LU R55, [R1] ;  /* 0x0000000001377983 */ /* 0x000f220000300800 */
[----:B------:R-:W-:-:S02]  /*6320*/  IADD3 R6, P0, R88, UR24, RZ ;  /* 0x0000001858067c10 */ /* 0x000fc4000ff1e0ff */
[----:B------:R-:W-:Y:S02]  /*6330*/  F2FP.F16.F32.PACK_AB R64, R75, R64 ;  /* 0x000000404b40723e */ /* 0x000fe400000000ff */
[----:B------:R-:W-:Y:S02]  /*6340*/  PRMT R11, R68, 0x7632, R11 ;  /* 0x00007632440b7816 */ /* 0x000fe4000000000b */
[----:B------:R-:W-:Y:S01]  /*6350*/  PRMT R3, R64, 0x7632, R3 ;  /* 0x0000763240037816 */ /* 0x000fe20000000003 */
[----:B------:R-:W-:Y:S01]  /*6360*/  STG.E.U16 desc[UR18][R4.64], R68 ;  /* 0x0000004404007986 */ /* 0x000fe2000c101512 */
[----:B------:R-:W-:-:S03]  /*6370*/  F2FP.F16.F32.PACK_AB R56, R56, R57 ;  /* 0x000000393838723e */ /* 0x000fc600000000ff */
[----:B------:R-:W-:Y:S01]  /*6380*/  STG.E.U16 desc[UR18][R4.64+0x2], R11 ;  /* 0x0000020b04007986 */ /* 0x000fe2000c101512 */
[----:B------:R-:W-:-:S03]  /*6390*/  F2FP.F16.F32.PACK_AB R46, R46, R47 ;  /* 0x0000002f2e2e723e */ /* 0x000fc600000000ff */
[----:B------:R0:W-:Y:S01]  /*63a0*/  STG.E.U16 desc[UR18][R4.64+0x6], R0 ;  /* 0x0000060004007986 */ /* 0x0001e2000c101512 */
[----:B------:R-:W-:Y:S02]  /*63b0*/  F2FP.F16.F32.PACK_AB R10, R10, R45 ;  /* 0x0000002d0a0a723e */ /* 0x000fe400000000ff */
[----:B0-----:R-:W-:Y:S02]  /*63c0*/  PRMT R5, R60, 0x7632, R5 ;  /* 0x000076323c057816 */ /* 0x001fe40000000005 */
[----:B------:R-:W-:Y:S02]  /*63d0*/  PRMT R11, R56, 0x7632, R11 ;  /* 0x00007632380b7816 */ /* 0x000fe4000000000b */
[----:B------:R-:W-:Y:S02]  /*63e0*/  PRMT R0, R54, 0x7632, R0 ;  /* 0x0000763236007816 */ /* 0x000fe40000000000 */
[----:B------:R-:W-:Y:S02]  /*63f0*/  F2FP.F16.F32.PACK_AB R8, R8, R43 ;  /* 0x0000002b0808723e */ /* 0x000fe400000000ff */
[----:B------:R-:W-:-:S02]  /*6400*/  F2FP.F16.F32.PACK_AB R14, R14, R41 ;  /* 0x000000290e0e723e */ /* 0x000fc400000000ff */
[----:B------:R-:W-:Y:S02]  /*6410*/  F2FP.F16.F32.PACK_AB R12, R12, R39 ;  /* 0x000000270c0c723e */ /* 0x000fe400000000ff */
[----:B------:R-:W-:Y:S02]  /*6420*/  F2FP.F16.F32.PACK_AB R16, R16, R37 ;  /* 0x000000251010723e */ /* 0x000fe400000000ff */
[----:B------:R-:W-:Y:S02]  /*6430*/  F2FP.F16.F32.PACK_AB R18, R18, R35 ;  /* 0x000000231212723e */ /* 0x000fe400000000ff */
[----:B------:R-:W-:Y:S02]  /*6440*/  F2FP.F16.F32.PACK_AB R22, R22, R33 ;  /* 0x000000211616723e */ /* 0x000fe400000000ff */
[----:B------:R-:W-:Y:S02]  /*6450*/  F2FP.F16.F32.PACK_AB R20, R20, R31 ;  /* 0x0000001f1414723e */ /* 0x000fe400000000ff */
[----:B------:R-:W-:-:S02]  /*6460*/  F2FP.F16.F32.PACK_AB R26, R26, R29 ;  /* 0x0000001d1a1a723e */ /* 0x000fc400000000ff */
[----:B------:R-:W-:Y:S02]  /*6470*/  F2FP.F16.F32.PACK_AB R24, R24, R27 ;  /* 0x0000001b1818723e */ /* 0x000fe400000000ff */
[----:B------:R-:W-:Y:S02]  /*6480*/  F2FP.F16.F32.PACK_AB R25, R30, R25 ;  /* 0x000000191e19723e */ /* 0x000fe400000000ff */
[----:B------:R-:W-:Y:S02]  /*6490*/  F2FP.F16.F32.PACK_AB R23, R28, R23 ;  /* 0x000000171c17723e */ /* 0x000fe400000000ff */
[----:B------:R-:W-:Y:S02]  /*64a0*/  F2FP.F16.F32.PACK_AB R21, R34, R21 ;  /* 0x000000152215723e */ /* 0x000fe400000000ff */
[----:B------:R-:W-:Y:S02]  /*64b0*/  F2FP.F16.F32.PACK_AB R17, R38, R17 ;  /* 0x000000112611723e */ /* 0x000fe400000000ff */
[----:B---3--:R-:W-:-:S02]  /*64c0*/  IADD3.X R7, R86, UR25, RZ, P0, !PT ;  /* 0x0000001956077c10 */ /* 0x008fc400087fe4ff */
[----:B--2---:R-:W-:-:S03]  /*64d0*/  IADD3 R2, P0, R76, UR24, RZ ;  /* 0x000000184c027c10 */ /* 0x004fc6000ff1e0ff */
[----:B------:R0:W-:Y:S04]  /*64e0*/  STG.E.U16 desc[UR18][R6.64+0x2], R3 ;  /* 0x0000020306007986 */ /* 0x0001e8000c101512 */
[----:B------:R-:W-:Y:S04]  /*64f0*/  STG.E.U16 desc[UR18][R6.64], R64 ;  /* 0x0000004006007986 */ /* 0x000fe8000c101512 */
[----:B------:R-:W-:Y:S01]  /*6500*/  STG.E.U16 desc[UR18][R6.64+0x4], R60 ;  /* 0x0000043c06007986 */ /* 0x000fe2000c101512 */
[----:B0-----:R-:W-:Y:S02]  /*6510*/  IADD3.X R3, R73, UR25, RZ, P0, !PT ;  /* 0x0000001949037c10 */ /* 0x001fe400087fe4ff */
[----:B------:R-:W-:Y:S01]  /*6520*/  IADD3 R4, P0, R69, UR24, RZ ;  /* 0x0000001845047c10 */ /* 0x000fe2000ff1e0ff */
[----:B------:R0:W-:Y:S04]  /*6530*/  STG.E.U16 desc[UR18][R6.64+0x6], R5 ;  /* 0x0000060506007986 */ /* 0x0001e8000c101512 */
[----:B------:R-:W-:Y:S04]  /*6540*/  STG.E.U16 desc[UR18][R2.64], R56 ;  /* 0x0000003802007986 */ /* 0x000fe8000c101512 */
[----:B------:R1:W-:Y:S01]  /*6550*/  STG.E.U16 desc[UR18][R2.64+0x2], R11 ;  /* 0x0000020b02007986 */ /* 0x0003e2000c101512 */
[----:B0-----:R-:W-:-:S02]  /*6560*/  IADD3.X R5, R67, UR25, RZ, P0, !PT ;  /* 0x0000001943057c10 */ /* 0x001fc400087fe4ff */
[----:B------:R-:W-:Y:S01]  /*6570*/  PRMT R7, R46, 0x7632, R7 ;  /* 0x000076322e077816 */ /* 0x000fe20000000007 */
[----:B------:R-:W-:Y:S04]  /*6580*/  STG.E.U16 desc[UR18][R2.64+0x4], R54 ;  /* 0x0000043602007986 */ /* 0x000fe8000c101512 */
[----:B------:R0:W-:Y:S04]  /*6590*/  STG.E.U16 desc[UR18][R2.64+0x6], R0 ;  /* 0x0000060002007986 */ /* 0x0001e8000c101512 */
[----:B------:R-:W-:Y:S01]  /*65a0*/  STG.E.U16 desc[UR18][R4.64+0x2], R7 ;  /* 0x0000020704007986 */ /* 0x000fe2000c101512 */
[----:B-1----:R-:W-:-:S02]  /*65b0*/  PRMT R11, R8, 0x7632, R11 ;  /* 0x00007632080b7816 */ /* 0x002fc4000000000b */
[----:B0-----:R-:W-:Y:S01]  /*65c0*/  PRMT R3, R10, 0x7632, R3 ;  /* 0x000076320a037816 */ /* 0x001fe20000000003 */
[----:B------:R-:W-:Y:S01]  /*65d0*/  STG.E.U16 desc[UR18][R4.64], R46 ;  /* 0x0000002e04007986 */ /* 0x000fe2000c101512 */
[----:B------:R-:W-:-:S03]  /*65e0*/  PRMT R0, R14, 0x7632, R0 ;  /* 0x000076320e007816 */ /* 0x000fc60000000000 */
[----:B------:R-:W-:Y:S04]  /*65f0*/  STG.E.U16 desc[UR18][R4.64+0x4], R10 ;  /* 0x0000040a04007986 */ /* 0x000fe8000c101512 */
[----:B------:R0:W-:Y:S02]  /*6600*/  STG.E.U16 desc[UR18][R4.64+0x6], R3 ;  /* 0x0000060304007986 */ /* 0x0001e4000c101512 */
[----:B0-----:R-:W-:Y:S02]  /*6610*/  PRMT R5, R12, 0x7632, R5 ;  /* 0x000076320c057816 */ /* 0x001fe40000000005 */
[----:B------:R-:W-:Y:S02]  /*6620*/  F2FP.F16.F32.PACK_AB R19, R32, R19 ;  /* 0x000000132013723e */ /* 0x000fe400000000ff */
[----:B------:R-:W-:-:S02]  /*6630*/  F2FP.F16.F32.PACK_AB R15, R36, R15 ;  /* 0x0000000f240f723e */ /* 0x000fc400000000ff */
[----:B------:R-:W-:Y:S02]  /*6640*/  F2FP.F16.F32.PACK_AB R13, R42, R13 ;  /* 0x0000000d2a0d723e */ /* 0x000fe400000000ff */
[----:B------:R-:W-:Y:S02]  /*6650*/  F2FP.F16.F32.PACK_AB R44, R44, R115 ;  /* 0x000000732c2c723e */ /* 0x000fe400000000ff */
[----:B------:R-:W-:Y:S02]  /*6660*/  PRMT R29, R15, 0x7632, R29 ;  /* 0x000076320f1d7816 */ /* 0x000fe4000000001d */
[----:B------:R-:W-:Y:S02]  /*6670*/  F2FP.F16.F32.PACK_AB R9, R40, R9 ;  /* 0x000000092809723e */ /* 0x000fe400000000ff */
[----:B------:R-:W-:Y:S02]  /*6680*/  F2FP.F16.F32.PACK_AB R74, R74, R93 ;  /* 0x0000005d4a4a723e */ /* 0x000fe400000000ff */
[----:B------:R-:W-:-:S02]  /*6690*/  F2FP.F16.F32.PACK_AB R72, R72, R91 ;  /* 0x0000005b4848723e */ /* 0x000fc400000000ff */
[----:B------:R-:W-:Y:S02]  /*66a0*/  F2FP.F16.F32.PACK_AB R62, R62, R101 ;  /* 0x000000653e3e723e */ /* 0x000fe400000000ff */
[----:B------:R-:W-:Y:S01]  /*66b0*/  F2FP.F16.F32.PACK_AB R71, R90, R71 ;  /* 0x000000475a47723e */ /* 0x000fe200000000ff */
[----:B------:R-:W-:Y:S01]  /*66c0*/  ULOP3.LUT UR4, UR4, 0x1, URZ, 0x3c, !UPT ;  /* 0x0000000104047892 */ /* 0x000fe2000f8e3c3f */
[----:B------:R-:W-:Y:S01]  /*66d0*/  UMOV UR5, UR16 ;  /* 0x0000001000057c82 */ /* 0x000fe20008000000 */
[----:B------:R-:W-:Y:S01]  /*66e0*/  UMOV UR10, UR15 ;  /* 0x0000000f000a7c82 */ /* 0x000fe20008000000 */
[----:B----4-:R-:W-:-:S04]  /*66f0*/  IADD3 R6, P0, R66, UR24, RZ ;  /* 0x0000001842067c10 */ /* 0x010fc8000ff1e0ff */
[----:B------:R-:W-:Y:S02]  /*6700*/  IADD3.X R7, R61, UR25, RZ, P0, !PT ;  /* 0x000000193d077c10 */ /* 0x000fe400087fe4ff */
[----:B------:R-:W-:-:S04]  /*6710*/  IADD3 R2, P0, R165, UR24, RZ ;  /* 0x00000018a5027c10 */ /* 0x000fc8000ff1e0ff */
[----:B------:R-:W-:Y:S02]  /*6720*/  IADD3.X R3, R55, UR25, RZ, P0, !PT ;  /* 0x0000001937037c10 */ /* 0x000fe400087fe4ff */
[----:B------:R-:W-:Y:S01]  /*6730*/  IADD3 R4, P0, R163, UR24, RZ ;  /* 0x00000018a3047c10 */ /* 0x000fe2000ff1e0ff */
[----:B------:R0:W-:Y:S04]  /*6740*/  STG.E.U16 desc[UR18][R6.64], R8 ;  /* 0x0000000806007986 */ /* 0x0001e8000c101512 */
[----:B------:R-:W-:Y:S04]  /*6750*/  STG.E.U16 desc[UR18][R6.64+0x2], R11 ;  /* 0x0000020b06007986 */ /* 0x000fe8000c101512 */
[----:B------:R-:W-:Y:S04]  /*6760*/  STG.E.U16 desc[UR18][R6.64+0x4], R14 ;  /* 0x0000040e06007986 */ /* 0x000fe8000c101512 */
[----:B------:R1:W-:Y:S04]  /*6770*/  STG.E.U16 desc[UR18][R6.64+0x6], R0 ;  /* 0x0000060006007986 */ /* 0x0003e8000c101512 */
[----:B------:R2:W-:Y:S01]  /*6780*/  STG.E.U16 desc[UR18][R2.64+0x2], R5 ;  /* 0x0000020502007986 */ /* 0x0005e2000c101512 */
[----:B0-----:R-:W-:-:S02]  /*6790*/  PRMT R8, R18, 0x7632, R8 ;  /* 0x0000763212087816 */ /* 0x001fc40000000008 */
[----:B-1----:R-:W-:Y:S02]  /*67a0*/  PRMT R7, R16, 0x7632, R7 ;  /* 0x0000763210077816 */ /* 0x002fe40000000007 */
[----:B--2---:R-:W-:Y:S02]  /*67b0*/  IADD3.X R5, R164, UR25, RZ, P0, !PT ;  /* 0x00000019a4057c10 */ /* 0x004fe400087fe4ff */
[----:B------:R-:W-:Y:S01]  /*67c0*/  IADD3 R6, P0, R161, UR24, RZ ;  /* 0x00000018a1067c10 */ /* 0x000fe2000ff1e0ff */
[----:B------:R-:W-:Y:S01]  /*67d0*/  STG.E.U16 desc[UR18][R2.64], R12 ;  /* 0x0000000c02007986 */ /* 0x000fe2000c101512 */
[----:B------:R-:W-:-:S03]  /*67e0*/  PRMT R0, R22, 0x7632, R0 ;  /* 0x0000763216007816 */ /* 0x000fc60000000000 */
[----:B------:R-:W-:Y:S04]  /*67f0*/  STG.E.U16 desc[UR18][R2.64+0x4], R16 ;  /* 0x0000041002007986 */ /* 0x000fe8000c101512 */
[----:B------:R0:W-:Y:S04]  /*6800*/  STG.E.U16 desc[UR18][R2.64+0x6], R7 ;  /* 0x0000060702007986 */ /* 0x0001e8000c101512 */
[----:B------:R-:W-:Y:S04]  /*6810*/  STG.E.U16 desc[UR18][R4.64], R18 ;  /* 0x0000001204007986 */ /* 0x000fe8000c101512 */
[----:B------:R1:W-:Y:S01]  /*6820*/  STG.E.U16 desc[UR18][R4.64+0x2], R8 ;  /* 0x0000020804007986 */ /* 0x0003e2000c101512 */
[----:B0-----:R-:W-:-:S02]  /*6830*/  IADD3.X R7, R162, UR25, RZ, P0, !PT ;  /* 0x00000019a2077c10 */ /* 0x001fc400087fe4ff */
[----:B------:R-:W-:Y:S02]  /*6840*/  PRMT R3, R20, 0x7632, R3 ;  /* 0x0000763214037816 */ /* 0x000fe40000000003 */
[----:B------:R-:W-:Y:S01]  /*6850*/  IADD3 R2, P0, R109, UR24, RZ ;  /* 0x000000186d027c10 */ /* 0x000fe2000ff1e0ff */
[----:B------:R-:W-:Y:S04]  /*6860*/  STG.E.U16 desc[UR18][R4.64+0x4], R22 ;  /* 0x0000041604007986 */ /* 0x000fe8000c101512 */
[----:B------:R0:W-:Y:S04]  /*6870*/  STG.E.U16 desc[UR18][R4.64+0x6], R0 ;  /* 0x0000060004007986 */ /* 0x0001e8000c101512 */
[----:B------:R2:W-:Y:S01]  /*6880*/  STG.E.U16 desc[UR18][R6.64+0x2], R3 ;  /* 0x0000020306007986 */ /* 0x0005e2000c101512 */
[----:B-1----:R-:W-:-:S02]  /*6890*/  PRMT R8, R24, 0x7632, R8 ;  /* 0x0000763218087816 */ /* 0x002fc40000000008 */
[----:B0-----:R-:W-:Y:S02]  /*68a0*/  PRMT R5, R26, 0x7632, R5 ;  /* 0x000076321a057816 */ /* 0x001fe40000000005 */
[----:B--2---:R-:W-:Y:S02]  /*68b0*/  IADD3.X R3, R114, UR25, RZ, P0, !PT ;  /* 0x0000001972037c10 */ /* 0x004fe400087fe4ff */
[----:B------:R-:W-:Y:S01]  /*68c0*/  IADD3 R4, P0, R70, UR24, RZ ;  /* 0x0000001846047c10 */ /* 0x000fe2000ff1e0ff */
[----:B------:R-:W-:Y:S01]  /*68d0*/  STG.E.U16 desc[UR18][R6.64], R20 ;  /* 0x0000001406007986 */ /* 0x000fe2000c101512 */
[----:B------:R-:W-:-:S03]  /*68e0*/  PRMT R0, R25, 0x7632, R0 ;  /* 0x0000763219007816 */ /* 0x000fc60000000000 */
[----:B------:R-:W-:Y:S04]  /*68f0*/  STG.E.U16 desc[UR18][R6.64+0x4], R26 ;  /* 0x0000041a06007986 */ /* 0x000fe8000c101512 */
[----:B------:R0:W-:Y:S04]  /*6900*/  STG.E.U16 desc[UR18][R6.64+0x6], R5 ;  /* 0x0000060506007986 */ /* 0x0001e8000c101512 */
[----:B------:R-:W-:Y:S04]  /*6910*/  STG.E.U16 desc[UR18][R2.64], R24 ;  /* 0x0000001802007986 */ /* 0x000fe8000c101512 */
[----:B------:R-:W-:Y:S01]  /*6920*/  STG.E.U16 desc[UR18][R2.64+0x2], R8 ;  /* 0x0000020802007986 */ /* 0x000fe2000c101512 */
[----:B0-----:R-:W-:-:S02]  /*6930*/  IADD3.X R5, R108, UR25, RZ, P0, !PT ;  /* 0x000000196c057c10 */ /* 0x001fc400087fe4ff */
[----:B------:R-:W-:Y:S02]  /*6940*/  PRMT R7, R23, 0x7632, R7 ;  /* 0x0000763217077816 */ /* 0x000fe40000000007 */
[----:B------:R-:W-:Y:S01]  /*6950*/  IADD3 R6, P0, R65, UR24, RZ ;  /* 0x0000001841067c10 */ /* 0x000fe2000ff1e0ff */
[----:B------:R-:W-:Y:S04]  /*6960*/  STG.E.U16 desc[UR18][R2.64+0x4], R25 ;  /* 0x0000041902007986 */ /* 0x000fe8000c101512 */
[----:B------:R-:W-:Y:S04]  /*6970*/  STG.E.U16 desc[UR18][R2.64+0x6], R0 ;  /* 0x0000060002007986 */ /* 0x000fe8000c101512 */
[----:B------:R0:W-:Y:S02]  /*6980*/  STG.E.U16 desc[UR18][R4.64+0x2], R7 ;  /* 0x0000020704007986 */ /* 0x0001e4000c101512 */
[----:B0-----:R-:W-:-:S02]  /*6990*/  IADD3.X R7, R63, UR25, RZ, P0, !PT ;  /* 0x000000193f077c10 */ /* 0x001fc400087fe4ff */
[----:B------:R-:W-:Y:S02]  /*69a0*/  IADD3 R58, P0, R58, UR24, RZ ;  /* 0x000000183a3a7c10 */ /* 0x000fe4000ff1e0ff */
[----:B------:R-:W-:Y:S02]  /*69b0*/  PRMT R3, R21, 0x7632, R3 ;  /* 0x0000763215037816 */ /* 0x000fe40000000003 */
[----:B------:R-:W-:Y:S02]  /*69c0*/  IADD3.X R59, R59, UR25, RZ, P0, !PT ;  /* 0x000000193b3b7c10 */ /* 0x000fe400087fe4ff */
[----:B------:R-:W-:Y:S02]  /*69d0*/  IADD3 R52, P0, R52, UR24, RZ ;  /* 0x0000001834347c10 */ /* 0x000fe4000ff1e0ff */
[----:B------:R-:W-:Y:S02]  /*69e0*/  PRMT R0, R17, 0x7632, R0 ;  /* 0x0000763211007816 */ /* 0x000fe40000000000 */
[----:B------:R-:W-:Y:S01]  /*69f0*/  IADD3.X R53, R53, UR25, RZ, P0, !PT ;  /* 0x0000001935357c10 */ /* 0x000fe200087fe4ff */
[----:B------:R-:W-:Y:S01]  /*6a00*/  STG.E.U16 desc[UR18][R4.64], R23 ;  /* 0x0000001704007986 */ /* 0x000fe2000c101512 */
[----:B------:R-:W-:-:S02]  /*6a10*/  IADD3 R50, P0, R50, UR24, RZ ;  /* 0x0000001832327c10 */ /* 0x000fc4000ff1e0ff */
[----:B------:R-:W-:Y:S01]  /*6a20*/  PRMT R8, R19, 0x7632, R8 ;  /* 0x0000763213087816 */ /* 0x000fe20000000008 */
[----:B------:R-:W-:Y:S01]  /*6a30*/  STG.E.U16 desc[UR18][R4.64+0x4], R21 ;  /* 0x0000041504007986 */ /* 0x000fe2000c101512 */
[----:B------:R-:W-:-:S03]  /*6a40*/  PRMT R2, R13, 0x7632, R2 ;  /* 0x000076320d027816 */ /* 0x000fc60000000002 */
[----:B------:R-:W-:Y:S01]  /*6a50*/  STG.E.U16 desc[UR18][R4.64+0x6], R3 ;  /* 0x0000060304007986 */ /* 0x000fe2000c101512 */
[----:B------:R-:W-:-:S03]  /*6a60*/  IADD3.X R51, R51, UR25, RZ, P0, !PT ;  /* 0x0000001933337c10 */ /* 0x000fc600087fe4ff */
[----:B------:R0:W-:Y:S01]  /*6a70*/  STG.E.U16 desc[UR18][R6.64+0x6], R0 ;  /* 0x0000060006007986 */ /* 0x0001e2000c101512 */
[----:B------:R-:W-:Y:S02]  /*6a80*/  IADD3 R48, P0, R48, UR24, RZ ;  /* 0x0000001830307c10 */ /* 0x000fe4000ff1e0ff */
[----:B------:R-:W-:Y:S01]  /*6a90*/  PRMT R26, R9, 0x7632, R26 ;  /* 0x00007632091a7816 */ /* 0x000fe2000000001a */
[----:B------:R-:W-:Y:S01]  /*6aa0*/  STG.E.U16 desc[UR18][R6.64], R19 ;  /* 0x0000001306007986 */ /* 0x000fe2000c101512 */
[----:B------:R-:W-:-:S03]  /*6ab0*/  PRMT R25, R74, 0x7632, R25 ;  /* 0x000076324a197816 */ /* 0x000fc60000000019 */
[----:B------:R-:W-:Y:S01]  /*6ac0*/  STG.E.U16 desc[UR18][R6.64+0x2], R8 ;  /* 0x0000020806007986 */ /* 0x000fe2000c101512 */
[----:B0-----:R-:W-:-:S03]  /*6ad0*/  PRMT R0, R44, 0x7632, R0 ;  /* 0x000076322c007816 */ /* 0x001fc60000000000 */
[----:B------:R-:W-:Y:S01]  /*6ae0*/  STG.E.U16 desc[UR18][R6.64+0x4], R17 ;  /* 0x0000041106007986 */ /* 0x000fe2000c101512 */
[----:B------:R-:W-:-:S03]  /*6af0*/  IADD3.X R49, R49, UR25, RZ, P0, !PT ;  /* 0x0000001931317c10 */ /* 0x000fc600087fe4ff */
[----:B------:R-:W-:Y:S01]  /*6b00*/  STG.E.U16 desc[UR18][R58.64], R15 ;  /* 0x0000000f3a007986 */ /* 0x000fe2000c101512 */
[----:B------:R-:W-:-:S03]  /*6b10*/  PRMT R24, R62, 0x7632, R24 ;  /* 0x000076323e187816 */ /* 0x000fc60000000018 */
        /* <DEDUP_REMOVED lines=18> */
.L_x_2159:
        /* <DEDUP_REMOVED lines=15> */
[----:B------:R-:W3:Y:S01]  /*6d30*/  S2UR UR5, SR_CgaCtaId ;  /* 0x00000000000579c3 */ /* 0x000ee20000008800 */
[----:B0-----:R-:W-:Y:S02]  /*6d40*/  LOP3.LUT R3, RZ, R20, RZ, 0x33, !PT ;  /* 0x00000014ff037212 */ /* 0x001fe400078e33ff */
[----:B--2---:R-:W-:Y:S02]  /*6d50*/  LOP3.LUT R0, RZ, R21, RZ, 0x33, !PT ;  /* 0x00000015ff007212 */ /* 0x004fe400078e33ff */
[----:B------:R-:W-:-:S04]  /*6d60*/  ISETP.GT.U32.AND P0, PT, R3, -0x5, PT ;  /* 0xfffffffb0300780c */ /* 0x000fc80003f04070 */
[C---:B------:R-:W-:Y:S01]  /*6d70*/  ISETP.GT.AND.EX P0, PT, R0.reuse, -0x1, PT, P0 ;  /* 0xffffffff0000780c */ /* 0x040fe20003f04300 */
[----:B---3--:R-:W-:Y:S01]  /*6d80*/  ULEA UR6, UR5, UR4, 0x18 ;  /* 0x0000000405067291 */ /* 0x008fe2000f8ec03f */
        /* <DEDUP_REMOVED lines=60> */
.L_x_2186:
        /* <DEDUP_REMOVED lines=42> */
.L_x_2173:
[----:B------:R-:W-:Y:S05]  /*73f0*/  BSYNC B1 ;  /* 0x0000000000017941 */ /* 0x000fea0003800000 */
.L_x_2172:
        /* <DEDUP_REMOVED lines=18> */
.L_x_2176:
        /* <DEDUP_REMOVED lines=55> */
.L_x_2175:
[----:B------:R-:W-:Y:S05]  /*7890*/  BSYNC B1 ;  /* 0x0000000000017941 */ /* 0x000fea0003800000 */
.L_x_2174:
        /* <DEDUP_REMOVED lines=35> */
.L_x_2178:
[----:B------:R-:W-:Y:S05]  /*7ad0*/  BSYNC B1 ;  /* 0x0000000000017941 */ /* 0x000fea0003800000 */
.L_x_2177:
        /* <DEDUP_REMOVED lines=15> */
.L_x_2171:
[----:B------:R-:W-:Y:S05]  /*7bd0*/  BSYNC B0 ;  /* 0x0000000000007941 */ /* 0x000fea0003800000 */
.L_x_2170:
        /* <DEDUP_REMOVED lines=39> */
.L_x_2195:
        /* <DEDUP_REMOVED lines=43> */
.L_x_2205:
        /* <DEDUP_REMOVED lines=38> */
.L_x_2215:
[----:B0-----:R-:W-:Y:S01]  /*8360*/  FADD.FTZ R30, R25, R30 ;  /* 0x0000001e191e7221 */ /* 0x001fe20000010000 */
[----:B------:R-:W-:-:S04]  /*8370*/  @!P1 F2FP.F16.F32.PACK_AB R25, RZ, R35 ;  /* 0x00000023ff19923e */ /* 0x000fc800000000ff */
[----:B------:R-:W-:Y:S02]  /*8380*/  PRMT R31, R25, 0x7610, R31 ;  /* 0x00007610191f7816 */ /* 0x000fe4000000001f */
[----:B------:R-:W-:Y:S02]  /*8390*/  @!P1 F2FP.F16.F32.PACK_AB R30, RZ, R30 ;  /* 0x0000001eff1e923e */ /* 0x000fe400000000ff */
[----:B------:R-:W-:Y:S01]  /*83a0*/  MOV R25, R18 ;  /* 0x0000001200197202 */ /* 0x000fe20000000f00 */
[----:B------:R3:W-:Y:S04]  /*83b0*/  @!P1 STG.E.U16 desc[UR18][R26.64+0x50], R31 ;  /* 0x0000501f1a009986 */ /* 0x0007e8000c101512 */
[----:B------:R3:W-:Y:S02]  /*83c0*/  @!P1 STG.E.U16 desc[UR18][R28.64+0x50], R30 ;  /* 0x0000501e1c009986 */ /* 0x0007e4000c101512 */
.L_x_2181:
[----:B------:R-:W-:Y:S05]  /*83d0*/  BSYNC B0 ;  /* 0x0000000000007941 */ /* 0x000fea0003800000 */
.L_x_2180:
        /* <DEDUP_REMOVED lines=117> */
[----:B------:R-:W-:Y:S01]  /*8b30*/  @!P0 F2FP.F16.F32.PACK_AB R31, RZ, R31 ;  /* 0x0000001fff1f823e */ /* 0x000fe200000000ff */
[----:B------:R-:W4:Y:S03]  /*8b40*/  SHFL.BFLY PT, R47, R46, 0x2, 0x101f ;  /* 0x0c501f002e2f7f89 */ /* 0x000f2600000e0000 */
[----:B------:R-:W-:Y:S01]  /*8b50*/  @!P0 F2FP.F16.F32.PACK_AB R30, RZ, R30 ;  /* 0x0000001eff1e823e */ /* 0x000fe200000000ff */
[----:B-----5:R-:W-:-:S04]  /*8b60*/  IMAD.WIDE R28, R25, 0x2, R28 ;  /* 0x00000002191c7825 */ /* 0x020fc800078e021c */
[----:B------:R-:W-:Y:S01]  /*8b70*/  FADD.FTZ R25, R37, R34 ;  /* 0x0000002225197221 */ /* 0x000fe20000010000 */
[----:B------:R-:W-:Y:S02]  /*8b80*/  PRMT R49, R31, 0x7610, R49 ;  /* 0x000076101f317816 */ /* 0x000fe40000000031 */
[----:B------:R-:W-:Y:S01]  /*8b90*/  PRMT R33, R30, 0x7610, R33 ;  /* 0x000076101e217816 */ /* 0x000fe20000000021 */
[----:B-1----:R-:W-:Y:S01]  /*8ba0*/  FADD.FTZ R30, R36, R35 ;  /* 0x00000023241e7221 */ /* 0x002fe20000010000 */
[----:B------:R-:W-:Y:S02]  /*8bb0*/  @!P0 F2FP.F16.F32.PACK_AB R25, RZ, R25 ;  /* 0x00000019ff19823e */ /* 0x000fe400000000ff */
[----:B------:R-:W-:Y:S01]  /*8bc0*/  MOV R34, 0xffff ;  /* 0x0000ffff00227802 */ /* 0x000fe20000000f00 */
[----:B--2---:R-:W-:Y:S01]  /*8bd0*/  FADD.FTZ R31, R44, R41 ;  /* 0x000000292c1f7221 */ /* 0x004fe20000010000 */
[----:B------:R1:W-:Y:S01]  /*8be0*/  @!P0 STG.E.U16 desc[UR18][R26.64], R33 ;  /* 0x000000211a008986 */ /* 0x0003e2000c101512 */
[----:B------:R-:W-:Y:S01]  /*8bf0*/  @!P0 F2FP.F16.F32.PACK_AB R30, RZ, R30 ;  /* 0x0000001eff1e823e */ /* 0x000fe200000000ff */
[----:B0-----:R-:W-:-:S02]  /*8c00*/  FADD.FTZ R32, R42, R43 ;  /* 0x0000002b2a207221 */ /* 0x001fc40000010000 */
[----:B------:R-:W-:Y:S01]  /*8c10*/  @!P0 F2FP.F16.F32.PACK_AB R31, RZ, R31 ;  /* 0x0000001fff1f823e */ /* 0x000fe200000000ff */
[----:B------:R-:W-:Y:S01]  /*8c20*/  @!P0 STG.E.U16 desc[UR18][R28.64], R49 ;  /* 0x000000311c008986 */ /* 0x000fe2000c101512 */
[----:B---3--:R-:W-:Y:S01]  /*8c30*/  FADD.FTZ R45, R45, R48 ;  /* 0x000000302d2d7221 */ /* 0x008fe20000010000 */
[----:B------:R-:W-:Y:S01]  /*8c40*/  @!P0 F2FP.F16.F32.PACK_AB R32, RZ, R32 ;  /* 0x00000020ff20823e */ /* 0x000fe200000000ff */
        /* <DEDUP_REMOVED lines=10> */
.L_x_2249:
[----:B-12---:R-:W-:Y:S01]  /*8cf0*/  FADD.FTZ R30, R46, R25 ;  /* 0x000000192e1e7221 */ /* 0x006fe20000010000 */
[----:B------:R-:W-:-:S04]  /*8d00*/  @!P0 F2FP.F16.F32.PACK_AB R25, RZ, R34 ;  /* 0x00000022ff19823e */ /* 0x000fc800000000ff */
[----:B------:R-:W-:Y:S01]  /*8d10*/  @!P0 F2FP.F16.F32.PACK_AB R30, RZ, R30 ;  /* 0x0000001eff1e823e */ /* 0x000fe200000000ff */
[----:B------:R4:W-:Y:S04]  /*8d20*/  @!P0 STG.E.U16 desc[UR18][R26.64+0x78], R25 ;  /* 0x000078191a008986 */ /* 0x0009e8000c101512 */
[----:B------:R4:W-:Y:S02]  /*8d30*/  @!P0 STG.E.U16 desc[UR18][R28.64+0x78], R30 ;  /* 0x0000781e1c008986 */ /* 0x0009e4000c101512 */
.L_x_2179:
[----:B------:R-:W-:Y:S05]  /*8d40*/  WARPSYNC.ALL ;  /* 0x0000000000007948 */ /* 0x000fea0003800000 */
[----:B------:R-:W-:Y:S01]  /*8d50*/  IADD3 R22, R22, 0x200, RZ ;  /* 0x0000020016167810 */ /* 0x000fe20007ffe0ff */
[----:B------:R-:W-:Y:S03]  /*8d60*/  BAR.SYNC.DEFER_BLOCKING 0x0 ;  /* 0x0000000000007b1d */ /* 0x000fe60000010000 */
[----:B------:R-:W-:-:S13]  /*8d70*/  ISETP.GE.AND P0, PT, R22, UR17, PT ;  /* 0x0000001116007c0c */ /* 0x000fda000bf06270 */
[----:B------:R-:W-:Y:S05]  /*8d80*/  @!P0 BRA `(.L_x_2186) ;  /* 0xffffffe000f08947 */ /* 0x000fea000383ffff */
[----:B------:R-:W-:Y:S05]  /*8d90*/  EXIT ;  /* 0x000000000000794d */ /* 0x000fea0003800000 */
.L_x_2182:
[----:B-1----:R-:W-:Y:S02]  /*8da0*/  MOV R52, R25 ;  /* 0x0000001900347202 */ /* 0x002fe40000000f00 */
[----:B------:R-:W-:Y:S02]  /*8db0*/  MOV R53, 0x8 ;  /* 0x0000000800357802 */ /* 0x000fe40000000f00 */
[----:B------:R-:W-:Y:S02]  /*8dc0*/  MOV R54, 0x101f ;  /* 0x0000101f00367802 */ /* 0x000fe40000000f00 */
[----:B------:R-:W-:-:S07]  /*8dd0*/  MOV R51, 0xffff ;  /* 0x0000ffff00337802 */ /* 0x000fce0000000f00 */
[----:B0-2---:R-:W-:Y:S05]  /*8de0*/  WARPSYNC.COLLECTIVE R51, `(.L_x_2187) ;  /* 0x0000000033087348 */ /* 0x005fea0003c00000 */
[----:B------:R1:W3:Y:S02]  /*8df0*/  SHFL.BFLY P2, R49, R52, R53, R54 ;  /* 0x0c00003534317389 */ /* 0x0002e40000040036 */
[----:B0123--:R-:W-:Y:S01]  /*8e00*/  ENDCOLLECTIVE ;  /* 0x000000000000791b */ /* 0x00ffe20003800000 */
.L_x_2187:
[----:B------:R-:W-:Y:S02]  /*8e10*/  MOV R52, R26 ;  /* 0x0000001a00347202 */ /* 0x000fe40000000f00 */
[----:B------:R-:W-:-:S07]  /*8e20*/  MOV R28, R49 ;  /* 0x00000031001c7202 */ /* 0x000fce0000000f00 */
[----:B------:R-:W-:Y:S05]  /*8e30*/  WARPSYNC.COLLECTIVE R51, `(.L_x_2188) ;  /* 0x0000000033087348 */ /* 0x000fea0003c00000 */
[----:B------:R0:W1:Y:S02]  /*8e40*/  SHFL.BFLY P2, R49, R52, R53, R54 ;  /* 0x0c00003534317389 */ /* 0x0000640000040036 */
[----:B01----:R-:W-:Y:S01]  /*8e50*/  ENDCOLLECTIVE ;  /* 0x000000000000791b */ /* 0x003fe20003800000 */
.L_x_2188:
[----:B------:R-:W-:-:S05]  /*8e60*/  FADD.FTZ R28, R28, R25 ;  /* 0x000000191c1c7221 */ /* 0x000fca0000010000 */
[----:B------:R-:W-:Y:S02]  /*8e70*/  MOV R52, R28 ;  /* 0x0000001c00347202 */ /* 0x000fe40000000f00 */
[----:B------:R-:W-:Y:S02]  /*8e80*/  MOV R53, 0x4 ;  /* 0x0000000400357802 */ /* 0x000fe40000000f00 */
[----:B------:R-:W-:-:S07]  /*8e90*/  MOV R27, R49 ;  /* 0x00000031001b7202 */ /* 0x000fce0000000f00 */
[----:B------:R-:W-:Y:S05]  /*8ea0*/  WARPSYNC.COLLECTIVE R51, `(.L_x_2189) ;  /* 0x0000000033087348 */ /* 0x000fea0003c00000 */
[----:B------:R0:W1:Y:S02]  /*8eb0*/  SHFL.BFLY P2, R49, R52, R53, R54 ;  /* 0x0c00003534317389 */ /* 0x0000640000040036 */
[----:B01----:R-:W-:Y:S01]  /*8ec0*/  ENDCOLLECTIVE ;  /* 0x000000000000791b */ /* 0x003fe20003800000 */
.L_x_2189:
[----:B------:R-:W-:-:S05]  /*8ed0*/  FADD.FTZ R27, R27, R26 ;  /* 0x0000001a1b1b7221 */ /* 0x000fca0000010000 */
[----:B------:R-:W-:Y:S02]  /*8ee0*/  MOV R52, R27 ;  /* 0x0000001b00347202 */ /* 0x000fe40000000f00 */
[----:B------:R-:W-:-:S07]  /*8ef0*/  MOV R29, R49 ;  /* 0x00000031001d7202 */ /* 0x000fce0000000f00 */
[----:B------:R-:W-:Y:S05]  /*8f00*/  WARPSYNC.COLLECTIVE R51, `(.L_x_2190) ;  /* 0x0000000033087348 */ /* 0x000fea0003c00000 */
[----:B------:R0:W1:Y:S02]  /*8f10*/  SHFL.BFLY P2, R49, R52, R53, R54 ;  /* 0x0c00003534317389 */ /* 0x0000640000040036 */
[----:B01----:R-:W-:Y:S01]  /*8f20*/  ENDCOLLECTIVE ;  /* 0x000000000000791b */ /* 0x003fe20003800000 */
.L_x_2190:
[----:B------:R-:W-:-:S05]  /*8f30*/  FADD.FTZ R29, R28, R29 ;  /* 0x0000001d1c1d7221 */ /* 0x000fca0000010000 */
[----:B------:R-:W-:Y:S02]  /*8f40*/  MOV R52, R29 ;  /* 0x0000001d00347202 */ /* 0x000fe40000000f00 */
[----:B------:R-:W-:Y:S02]  /*8f50*/  MOV R53, 0x2 ;  /* 0x0000000200357802 */ /* 0x000fe40000000f00 */
[----:B------:R-:W-:-:S07]  /*8f60*/  MOV R30, R49 ;  /* 0x00000031001e7202 */ /* 0x000fce0000000f00 */
[----:B------:R-:W-:Y:S05]  /*8f70*/  WARPSYNC.COLLECTIVE R51, `(.L_x_2191) ;  /* 0x0000000033087348 */ /* 0x000fea0003c00000 */
[----:B------:R0:W1:Y:S02]  /*8f80*/  SHFL.BFLY P2, R49, R52, R53, R54 ;  /* 0x0c00003534317389 */ /* 0x0000640000040036 */
[----:B01----:R-:W-:Y:S01]  /*8f90*/  ENDCOLLECTIVE ;  /* 0x000000000000791b */ /* 0x003fe20003800000 */
.L_x_2191:
[----:B------:R-:W-:-:S05]  /*8fa0*/  FADD.FTZ R30, R27, R30 ;  /* 0x0000001e1b1e7221 */ /* 0x000fca0000010000 */
[----:B------:R-:W-:Y:S02]  /*8fb0*/  MOV R52, R30 ;  /* 0x0000001e00347202 */ /* 0x000fe40000000f00 */
[----:B------:R-:W-:-:S07]  /*8fc0*/  MOV R32, R49 ;  /* 0x0000003100207202 */ /* 0x000fce0000000f00 */
[----:B------:R-:W-:Y:S05]  /*8fd0*/  WARPSYNC.COLLECTIVE R51, `(.L_x_2192) ;  /* 0x0000000033087348 */ /* 0x000fea0003c00000 */
[----:B------:R0:W1:Y:S02]  /*8fe0*/  SHFL.BFLY P2, R49, R52, R53, R54 ;  /* 0x0c00003534317389 */ /* 0x0000640000040036 */
[----:B01----:R-:W-:Y:S01]  /*8ff0*/  ENDCOLLECTIVE ;  /* 0x000000000000791b */ /* 0x003fe20003800000 */
.L_x_2192:
[----:B------:R-:W-:-:S05]  /*9000*/  FADD.FTZ R32, R29, R32 ;  /* 0x000000201d207221 */ /* 0x000fca0000010000 */
[----:B------:R-:W-:Y:S02]  /*9010*/  MOV R52, R32 ;  /* 0x0000002000347202 */ /* 0x000fe40000000f00 */
[----:B------:R-:W-:Y:S02]  /*9020*/  MOV R53, 0x1 ;  /* 0x0000000100357802 */ /* 0x000fe40000000f00 */
[----:B------:R-:W-:-:S07]  /*9030*/  MOV R25, R49 ;  /* 0x0000003100197202 */ /* 0x000fce0000000f00 */
[----:B------:R-:W-:Y:S05]  /*9040*/  WARPSYNC.COLLECTIVE R51, `(.L_x_2193) ;  /* 0x0000000033087348 */ /* 0x000fea0003c00000 */
[----:B------:R0:W1:Y:S02]  /*9050*/  SHFL.BFLY P2, R49, R52, R53, R54 ;  /* 0x0c00003534317389 */ /* 0x0000640000040036 */
[----:B01----:R-:W-:Y:S01]  /*9060*/  ENDCOLLECTIVE ;  /* 0x000000000000791b */ /* 0x003fe20003800000 */
.L_x_2193:
[----:B------:R-:W-:-:S05]  /*9070*/  FADD.FTZ R25, R30, R25 ;  /* 0x000000191e197221 */ /* 0x000fca0000010000 */
[----:B------:R-:W-:Y:S02]  /*9080*/  MOV R52, R25 ;  /* 0x0000001900347202 */ /* 0x000fe40000000f00 */
[----:B------:R-:W-:-:S07]  /*9090*/  MOV R31, R49 ;  /* 0x00000031001f7202 */ /* 0x000fce0000000f00 */
[----:B------:R-:W-:Y:S05]  /*90a0*/  WARPSYNC.COLLECTIVE R51, `(.L_x_2194) ;  /* 0x0000000033087348 */ /* 0x000fea0003c00000 */
[----:B------:R0:W1:Y:S02]  /*90b0*/  SHFL.BFLY P2, R49, R52, R53, R54 ;  /* 0x0c00003534317389 */ /* 0x0000640000040036 */
[----:B01----:R-:W-:Y:S01]  /*90c0*/  ENDCOLLECTIVE ;  /* 0x000000000000791b */ /* 0x003fe20003800000 */
.L_x_2194:
[----:B------:R-:W-:Y:S01]  /*90d0*/  FADD.FTZ R31, R32, R31 ;  /* 0x0000001f201f7221 */ /* 0x000fe20000010000 */
[----:B------:R-:W-:Y:S01]  /*90e0*/  MOV R34, R49 ;  /* 0x0000003100227202 */ /* 0x000fe20000000f00 */
[----:B------:R-:W-:Y:S06]  /*90f0*/  BRA `(.L_x_2195) ;  /* 0xffffffec00547947 */ /* 0x000fec000383ffff */
.L_x_2183:
        /* <DEDUP_REMOVED lines=8> */
.L_x_2197:
[----:B------:R-:W-:Y:S05]  /*9180*/  BSYNC B1 ;  /* 0x0000000000017941 */ /* 0x000fea0003800000 */
.L_x_2196:
        /* <DEDUP_REMOVED lines=8> */
.L_x_2198:
[----:B------:R-:W-:Y:S01]  /*9210*/  FADD.FTZ R32, R32, R25 ;  /* 0x0000001920207221 */ /* 0x000fe20000010000 */
[----:B------:R-:W-:-:S04]  /*9220*/  HFMA2.MMA R53, -RZ, RZ, 0, 2.384185791015625e-07 ;  /* 0x00000004ff357435 */ /* 0x000fc800000001ff */
[----:B------:R-:W-:Y:S02]  /*9230*/  MOV R52, R32 ;  /* 0x0000002000347202 */ /* 0x000fe40000000f00 */
[----:B------:R-:W-:-:S07]  /*9240*/  MOV R31, R49 ;  /* 0x00000031001f7202 */ /* 0x000fce0000000f00 */
[----:B------:R-:W-:Y:S05]  /*9250*/  WARPSYNC.COLLECTIVE R51, `(.L_x_2199) ;  /* 0x0000000033087348 */ /* 0x000fea0003c00000 */
[----:B------:R0:W1:Y:S02]  /*9260*/  SHFL.BFLY P2, R49, R52, R53, R54 ;  /* 0x0c00003534317389 */ /* 0x0000640000040036 */
[----:B01----:R-:W-:Y:S01]  /*9270*/  ENDCOLLECTIVE ;  /* 0x000000000000791b */ /* 0x003fe20003800000 */
.L_x_2199:
[----:B------:R-:W-:-:S05]  /*9280*/  FADD.FTZ R31, R31, R30 ;  /* 0x0000001e1f1f7221 */ /* 0x000fca0000010000 */
[----:B------:R-:W-:Y:S02]  /*9290*/  MOV R52, R31 ;  /* 0x0000001f00347202 */ /* 0x000fe40000000f00 */
[----:B------:R-:W-:-:S07]  /*92a0*/  MOV R33, R49 ;  /* 0x0000003100217202 */ /* 0x000fce0000000f00 */
[----:B------:R-:W-:Y:S05]  /*92b0*/  WARPSYNC.COLLECTIVE R51, `(.L_x_2200) ;  /* 0x0000000033087348 */ /* 0x000fea0003c00000 */
[----:B------:R0:W1:Y:S02]  /*92c0*/  SHFL.BFLY P2, R49, R52, R53, R54 ;  /* 0x0c00003534317389 */ /* 0x0000640000040036 */
[----:B01----:R-:W-:Y:S01]  /*92d0*/  ENDCOLLECTIVE ;  /* 0x000000000000791b */ /* 0x003fe20003800000 */
.L_x_2200:
[----:B------:R-:W-:Y:S01]  /*92e0*/  FADD.FTZ R33, R32, R33 ;  /* 0x0000002120217221 */ /* 0x000fe20000010000 */
[----:B------:R-:W-:-:S04]  /*92f0*/  HFMA2.MMA R53, -RZ, RZ, 0, 1.1920928955078125e-07 ;  /* 0x00000002ff357435 */ /* 0x000fc800000001ff */
[----:B------:R-:W-:Y:S02]  /*9300*/  MOV R52, R33 ;  /* 0x0000002100347202 */ /* 0x000fe40000000f00 */
[----:B------:R-:W-:-:S07]  /*9310*/  MOV R34, R49 ;  /* 0x0000003100227202 */ /* 0x000fce0000000f00 */
[----:B------:R-:W-:Y:S05]  /*9320*/  WARPSYNC.COLLECTIVE R51, `(.L_x_2201) ;  /* 0x0000000033087348 */ /* 0x000fea0003c00000 */
[----:B------:R0:W1:Y:S02]  /*9330*/  SHFL.BFLY P2, R49, R52, R53, R54 ;  /* 0x0c00003534317389 */ /* 0x0000640000040036 */
[----:B01----:R-:W-:Y:S01]  /*9340*/  ENDCOLLECTIVE ;  /* 0x000000000000791b */ /* 0x003fe20003800000 */
.L_x_2201:
[----:B------:R-:W-:-:S05]  /*9350*/  FADD.FTZ R34, R31, R34 ;  /* 0x000000221f227221 */ /* 0x000fca0000010000 */
[----:B------:R-:W-:Y:S02]  /*9360*/  MOV R52, R34 ;  /* 0x0000002200347202 */ /* 0x000fe40000000f00 */
[----:B------:R-:W-:-:S07]  /*9370*/  MOV R36, R49 ;  /* 0x0000003100247202 */ /* 0x000fce0000000f00 */
[----:B------:R-:W-:Y:S05]  /*9380*/  WARPSYNC.COLLECTIVE R51, `(.L_x_2202) ;  /* 0x0000000033087348 */ /* 0x000fea0003c00000 */
[----:B------:R0:W1:Y:S02]  /*9390*/  SHFL.BFLY P2, R49, R52, R53, R54 ;  /* 0x0c00003534317389 */ /* 0x0000640000040036 */
[----:B01----:R-:W-:Y:S01]  /*93a0*/  ENDCOLLECTIVE ;  /* 0x000000000000791b */ /* 0x003fe20003800000 */
.L_x_2202:
[----:B------:R-:W-:Y:S01]  /*93b0*/  FADD.FTZ R36, R33, R36 ;  /* 0x0000002421247221 */ /* 0x000fe20000010000 */
[----:B------:R-:W-:-:S04]  /*93c0*/  HFMA2.MMA R53, -RZ, RZ, 0, 5.9604644775390625e-08 ;  /* 0x00000001ff357435 */ /* 0x000fc800000001ff */
[----:B------:R-:W-:Y:S02]  /*93d0*/  MOV R52, R36 ;  /* 0x0000002400347202 */ /* 0x000fe40000000f00 */
[----:B------:R-:W-:-:S07]  /*93e0*/  MOV R25, R49 ;  /* 0x0000003100197202 */ /* 0x000fce0000000f00 */
[----:B------:R-:W-:Y:S05]  /*93f0*/  WARPSYNC.COLLECTIVE R51, `(.L_x_2203) ;  /* 0x0000000033087348 */ /* 0x000fea0003c00000 */
[----:B------:R0:W1:Y:S02]  /*9400*/  SHFL.BFLY P2, R49, R52, R53, R54 ;  /* 0x0c00003534317389 */ /* 0x0000640000040036 */
[----:B01----:R-:W-:Y:S01]  /*9410*/  ENDCOLLECTIVE ;  /* 0x000000000000791b */ /* 0x003fe20003800000 */
.L_x_2203:
[----:B------:R-:W-:-:S05]  /*9420*/  FADD.FTZ R25, R34, R25 ;  /* 0x0000001922197221 */ /* 0x000fca0000010000 */
[----:B------:R-:W-:Y:S02]  /*9430*/  MOV R52, R25 ;  /* 0x0000001900347202 */ /* 0x000fe40000000f00 */
[----:B------:R-:W-:-:S07]  /*9440*/  MOV R35, R49 ;  /* 0x0000003100237202 */ /* 0x000fce0000000f00 */
[----:B------:R-:W-:Y:S05]  /*9450*/  WARPSYNC.COLLECTIVE R51, `(.L_x_2204) ;  /* 0x0000000033087348 */ /* 0x000fea0003c00000 */
[----:B------:R0:W1:Y:S02]  /*9460*/  SHFL.BFLY P2, R49, R52, R53, R54 ;  /* 0x0c00003534317389 */ /* 0x0000640000040036 */
[----:B01----:R-:W-:Y:S01]  /*9470*/  ENDCOLLECTIVE ;  /* 0x000000000000791b */ /* 0x003fe20003800000 */
.L_x_2204:
[----:B------:R-:W-:Y:S01]  /*9480*/  FADD.FTZ R35, R36, R35 ;  /* 0x0000002324237221 */ /* 0x000fe20000010000 */
[----:B------:R-:W-:Y:S01]  /*9490*/  MOV R30, R49 ;  /* 0x00000031001e7202 */ /* 0x000fe20000000f00 */
[----:B------:R-:W-:Y:S06]  /*94a0*/  BRA `(.L_x_2205) ;  /* 0xffffffec00147947 */ /* 0x000fec000383ffff */
.L_x_2184:
        /* <DEDUP_REMOVED lines=8> */
.L_x_2207:
[----:B------:R-:W-:Y:S05]  /*9530*/  BSYNC B1 ;  /* 0x0000000000017941 */ /* 0x000fea0003800000 */
.L_x_2206:
        /* <DEDUP_REMOVED lines=8> */
.L_x_2208:
[----:B------:R-:W-:Y:S01]  /*95c0*/  FADD.FTZ R32, R32, R25 ;  /* 0x0000001920207221 */ /* 0x000fe20000010000 */
[----:B------:R-:W-:-:S04]  /*95d0*/  HFMA2.MMA R53, -RZ, RZ, 0, 2.384185791015625e-07 ;  /* 0x00000004ff357435 */ /* 0x000fc800000001ff */
[----:B------:R-:W-:Y:S02]  /*95e0*/  MOV R52, R32 ;  /* 0x0000002000347202 */ /* 0x000fe40000000f00 */
[----:B------:R-:W-:-:S07]  /*95f0*/  MOV R31, R49 ;  /* 0x00000031001f7202 */ /* 0x000fce0000000f00 */
[----:B------:R-:W-:Y:S05]  /*9600*/  WARPSYNC.COLLECTIVE R51, `(.L_x_2209) ;  /* 0x0000000033087348 */ /* 0x000fea0003c00000 */
[----:B------:R0:W1:Y:S02]  /*9610*/  SHFL.BFLY P2, R49, R52, R53, R54 ;  /* 0x0c00003534317389 */ /* 0x0000640000040036 */
[----:B01----:R-:W-:Y:S01]  /*9620*/  ENDCOLLECTIVE ;  /* 0x000000000000791b */ /* 0x003fe20003800000 */
.L_x_2209:
[----:B------:R-:W-:-:S05]  /*9630*/  FADD.FTZ R31, R31, R30 ;  /* 0x0000001e1f1f7221 */ /* 0x000fca0000010000 */
[----:B------:R-:W-:Y:S02]  /*9640*/  MOV R52, R31 ;  /* 0x0000001f00347202 */ /* 0x000fe40000000f00 */
[----:B------:R-:W-:-:S07]  /*9650*/  MOV R33, R49 ;  /* 0x0000003100217202 */ /* 0x000fce0000000f00 */
[----:B------:R-:W-:Y:S05]  /*9660*/  WARPSYNC.COLLECTIVE R51, `(.L_x_2210) ;  /* 0x0000000033087348 */ /* 0x000fea0003c00000 */
[----:B------:R0:W1:Y:S02]  /*9670*/  SHFL.BFLY P2, R49, R52, R53, R54 ;  /* 0x0c00003534317389 */ /* 0x0000640000040036 */
[----:B01----:R-:W-:Y:S01]  /*9680*/  ENDCOLLECTIVE ;  /* 0x000000000000791b */ /* 0x003fe20003800000 */
.L_x_2210:
[----:B------:R-:W-:Y:S01]  /*9690*/  FADD.FTZ R33, R32, R33 ;  /* 0x0000002120217221 */ /* 0x000fe20000010000 */
[----:B------:R-:W-:-:S04]  /*96a0*/  HFMA2.MMA R53, -RZ, RZ, 0, 1.1920928955078125e-07 ;  /* 0x00000002ff357435 */ /* 0x000fc800000001ff */
[----:B------:R-:W-:Y:S02]  /*96b0*/  MOV R52, R33 ;  /* 0x0000002100347202 */ /* 0x000fe40000000f00 */
[----:B------:R-:W-:-:S07]  /*96c0*/  MOV R34, R49 ;  /* 0x0000003100227202 */ /* 0x000fce0000000f00 */
[----:B------:R-:W-:Y:S05]  /*96d0*/  WARPSYNC.COLLECTIVE R51, `(.L_x_2211) ;  /* 0x0000000033087348 */ /* 0x000fea0003c00000 */
[----:B------:R0:W1:Y:S02]  /*96e0*/  SHFL.BFLY P2, R49, R52, R53, R54 ;  /* 0x0c00003534317389 */ /* 0x0000640000040036 */
[----:B01----:R-:W-:Y:S01]  /*96f0*/  ENDCOLLECTIVE ;  /* 0x000000000000791b */ /* 0x003fe20003800000 */
.L_x_2211:
[----:B------:R-:W-:-:S05]  /*9700*/  FADD.FTZ R34, R31, R34 ;  /* 0x000000221f227221 */ /* 0x000fca0000010000 */
[----:B------:R-:W-:Y:S02]  /*9710*/  MOV R52, R34 ;  /* 0x0000002200347202 */ /* 0x000fe40000000f00 */
[----:B------:R-:W-:-:S07]  /*9720*/  MOV R36, R49 ;  /* 0x0000003100247202 */ /* 0x000fce0000000f00 */
[----:B------:R-:W-:Y:S05]  /*9730*/  WARPSYNC.COLLECTIVE R51, `(.L_x_2212) ;  /* 0x0000000033087348 */ /* 0x000fea0003c00000 */
[----:B------:R0:W1:Y:S02]  /*9740*/  SHFL.BFLY P2, R49, R52, R53, R54 ;  /* 0x0c00003534317389 */ /* 0x0000640000040036 */
[----:B01----:R-:W-:Y:S01]  /*9750*/  ENDCOLLECTIVE ;  /* 0x000000000000791b */ /* 0x003fe20003800000 */
.L_x_2212:
[----:B------:R-:W-:Y:S01]  /*9760*/  FADD.FTZ R36, R33, R36 ;  /* 0x0000002421247221 */ /* 0x000fe20000010000 */
[----:B------:R-:W-:-:S04]  /*9770*/  HFMA2.MMA R53, -RZ, RZ, 0, 5.9604644775390625e-08 ;  /* 0x00000001ff357435 */ /* 0x000fc800000001ff */
[----:B------:R-:W-:Y:S02]  /*9780*/  MOV R52, R36 ;  /* 0x0000002400347202 */ /* 0x000fe40000000f00 */
[----:B------:R-:W-:-:S07]  /*9790*/  MOV R25, R49 ;  /* 0x0000003100197202 */ /* 0x000fce0000000f00 */
[----:B------:R-:W-:Y:S05]  /*97a0*/  WARPSYNC.COLLECTIVE R51, `(.L_x_2213) ;  /* 0x0000000033087348 */ /* 0x000fea0003c00000 */
[----:B------:R0:W1:Y:S02]  /*97b0*/  SHFL.BFLY P2, R49, R52, R53, R54 ;  /* 0x0c00003534317389 */ /* 0x0000640000040036 */
[----:B01----:R-:W-:Y:S01]  /*97c0*/  ENDCOLLECTIVE ;  /* 0x000000000000791b */ /* 0x003fe20003800000 */
.L_x_2213:
[----:B------:R-:W-:-:S05]  /*97d0*/  FADD.FTZ R25, R34, R25 ;  /* 0x0000001922197221 */ /* 0x000fca0000010000 */
[----:B------:R-:W-:Y:S02]  /*97e0*/  MOV R52, R25 ;  /* 0x0000001900347202 */ /* 0x000fe40000000f00 */
[----:B------:R-:W-:-:S07]  /*97f0*/  MOV R35, R49 ;  /* 0x0000003100237202 */ /* 0x000fce0000000f00 */
[----:B------:R-:W-:Y:S05]  /*9800*/  WARPSYNC.COLLECTIVE R51, `(.L_x_2214) ;  /* 0x0000000033087348 */ /* 0x000fea0003c00000 */
[----:B------:R0:W1:Y:S02]  /*9810*/  SHFL.BFLY P2, R49, R52, R53, R54 ;  /* 0x0c00003534317389 */ /* 0x0000640000040036 */
[----:B01----:R-:W-:Y:S01]  /*9820*/  ENDCOLLECTIVE ;  /* 0x000000000000791b */ /* 0x003fe20003800000 */
.L_x_2214:
[----:B------:R-:W-:Y:S01]  /*9830*/  FADD.FTZ R35, R36, R35 ;  /* 0x0000002324237221 */ /* 0x000fe20000010000 */
[----:B------:R-:W-:Y:S01]  /*9840*/  MOV R30, R49 ;  /* 0x00000031001e7202 */ /* 0x000fe20000000f00 */
[----:B------:R-:W-:Y:S06]  /*9850*/  BRA `(.L_x_2215) ;  /* 0xffffffe800c07947 */ /* 0x000fec000383ffff */
.L_x_2185:
        /* <DEDUP_REMOVED lines=8> */
.L_x_2217:
[----:B------:R-:W-:Y:S05]  /*98e0*/  BSYNC B0 ;  /* 0x0000000000007941 */ /* 0x000fea0003800000 */
.L_x_2216:
        /* <DEDUP_REMOVED lines=11> */
.L_x_2218:
        /* <DEDUP_REMOVED lines=19> */
.L_x_2219:
        /* <DEDUP_REMOVED lines=8> */
.L_x_2220:
        /* <DEDUP_REMOVED lines=11> */
.L_x_2221:
[----:B------:R-:W-:-:S05]  /*9c00*/  FADD.FTZ R27, R28, R27 ;  /* 0x0000001b1c1b7221 */ /* 0x000fca0000010000 */
[----:B------:R-:W-:Y:S02]  /*9c10*/  MOV R52, R27 ;  /* 0x0000001b00347202 */ /* 0x000fe40000000f00 */
[----:B------:R-:W-:-:S07]  /*9c20*/  MOV R29, R49 ;  /* 0x00000031001d7202 */ /* 0x000fce0000000f00 */
[----:B------:R-:W-:Y:S05]  /*9c30*/  WARPSYNC.COLLECTIVE R51, `(.L_x_2222) ;  /* 0x0000000033087348 */ /* 0x000fea0003c00000 */
[----:B------:R0:W1:Y:S02]  /*9c40*/  SHFL.BFLY P2, R49, R52, R53, R54 ;  /* 0x0c00003534317389 */ /* 0x0000640000040036 */
[----:B01----:R-:W-:Y:S01]  /*9c50*/  ENDCOLLECTIVE ;  /* 0x000000000000791b */ /* 0x003fe20003800000 */
.L_x_2222:
        /* <DEDUP_REMOVED lines=8> */
.L_x_2223:
        /* <DEDUP_REMOVED lines=13> */
.L_x_2224:
        /* <DEDUP_REMOVED lines=8> */
.L_x_2225:
        /* <DEDUP_REMOVED lines=10> */
.L_x_2226:
[----:B------:R-:W-:Y:S01]  /*9ed0*/  @!P0 F2FP.F16.F32.PACK_AB R30, RZ, R30 ;  /* 0x0000001eff1e823e */ /* 0x000fe200000000ff */
[----:B------:R-:W-:Y:S01]  /*9ee0*/  FADD.FTZ R37, R37, R34 ;  /* 0x0000002225257221 */ /* 0x000fe20000010000 */
[----:B------:R-:W-:Y:S01]  /*9ef0*/  @!P0 F2FP.F16.F32.PACK_AB R31, RZ, R31 ;  /* 0x0000001fff1f823e */ /* 0x000fe200000000ff */
        /* <DEDUP_REMOVED lines=9> */
.L_x_2227:
[----:B------:R-:W-:-:S05]  /*9f90*/  FADD.FTZ R36, R36, R35 ;  /* 0x0000002324247221 */ /* 0x000fca0000010000 */
[----:B------:R-:W-:Y:S02]  /*9fa0*/  MOV R52, R36 ;  /* 0x0000002400347202 */ /* 0x000fe40000000f00 */
[----:B------:R-:W-:-:S07]  /*9fb0*/  MOV R34, R49 ;  /* 0x0000003100227202 */ /* 0x000fce0000000f00 */
[----:B------:R-:W-:Y:S05]  /*9fc0*/  WARPSYNC.COLLECTIVE R51, `(.L_x_2228) ;  /* 0x0000000033087348 */ /* 0x000fea0003c00000 */
[----:B------:R0:W1:Y:S02]  /*9fd0*/  SHFL.BFLY P2, R49, R52, R53, R54 ;  /* 0x0c00003534317389 */ /* 0x0000640000040036 */
[----:B01----:R-:W-:Y:S01]  /*9fe0*/  ENDCOLLECTIVE ;  /* 0x000000000000791b */ /* 0x003fe20003800000 */
.L_x_2228:
[----:B------:R-:W-:Y:S01]  /*9ff0*/  FADD.FTZ R34, R37, R34 ;  /* 0x0000002225227221 */ /* 0x000fe20000010000 */
[----:B------:R-:W-:-:S04]  /*a000*/  HFMA2.MMA R53, -RZ, RZ, 0, 1.1920928955078125e-07 ;  /* 0x00000002ff357435 */ /* 0x000fc800000001ff */
[----:B------:R-:W-:Y:S02]  /*a010*/  MOV R52, R34 ;  /* 0x0000002200347202 */ /* 0x000fe40000000f00 */
[----:B------:R-:W-:-:S07]  /*a020*/  MOV R35, R49 ;  /* 0x0000003100237202 */ /* 0x000fce0000000f00 */
[----:B------:R-:W-:Y:S05]  /*a030*/  WARPSYNC.COLLECTIVE R51, `(.L_x_2229) ;  /* 0x0000000033087348 */ /* 0x000fea0003c00000 */
[----:B------:R0:W1:Y:S02]  /*a040*/  SHFL.BFLY P2, R49, R52, R53, R54 ;  /* 0x0c00003534317389 */ /* 0x0000640000040036 */
[----:B01----:R-:W-:Y:S01]  /*a050*/  ENDCOLLECTIVE ;  /* 0x000000000000791b */ /* 0x003fe20003800000 */
.L_x_2229:
[----:B------:R-:W-:-:S05]  /*a060*/  FADD.FTZ R35, R36, R35 ;  /* 0x0000002324237221 */ /* 0x000fca0000010000 */
[----:B------:R-:W-:Y:S02]  /*a070*/  MOV R52, R35 ;  /* 0x0000002300347202 */ /* 0x000fe40000000f00 */
[----:B------:R-:W-:-:S07]  /*a080*/  MOV R37, R49 ;  /* 0x0000003100257202 */ /* 0x000fce0000000f00 */
[----:B------:R-:W-:Y:S05]  /*a090*/  WARPSYNC.COLLECTIVE R51, `(.L_x_2230) ;  /* 0x0000000033087348 */ /* 0x000fea0003c00000 */
[----:B------:R0:W1:Y:S02]  /*a0a0*/  SHFL.BFLY P2, R49, R52, R53, R54 ;  /* 0x0c00003534317389 */ /* 0x0000640000040036 */
[----:B01----:R-:W-:Y:S01]  /*a0b0*/  ENDCOLLECTIVE ;  /* 0x000000000000791b */ /* 0x003fe20003800000 */
.L_x_2230:
[----:B------:R-:W-:Y:S01]  /*a0c0*/  FADD.FTZ R37, R34, R37 ;  /* 0x0000002522257221 */ /* 0x000fe20000010000 */
[----:B------:R-:W-:-:S04]  /*a0d0*/  HFMA2.MMA R53, -RZ, RZ, 0, 5.9604644775390625e-08 ;  /* 0x00000001ff357435 */ /* 0x000fc800000001ff */
[----:B------:R-:W-:Y:S02]  /*a0e0*/  MOV R52, R37 ;  /* 0x0000002500347202 */ /* 0x000fe40000000f00 */
[----:B------:R-:W-:-:S07]  /*a0f0*/  MOV R36, R49 ;  /* 0x0000003100247202 */ /* 0x000fce0000000f00 */
[----:B------:R-:W-:Y:S05]  /*a100*/  WARPSYNC.COLLECTIVE R51, `(.L_x_2231) ;  /* 0x0000000033087348 */ /* 0x000fea0003c00000 */
[----:B------:R0:W1:Y:S02]  /*a110*/  SHFL.BFLY P2, R49, R52, R53, R54 ;  /* 0x0c00003534317389 */ /* 0x0000640000040036 */
[----:B01----:R-:W-:Y:S01]  /*a120*/  ENDCOLLECTIVE ;  /* 0x000000000000791b */ /* 0x003fe20003800000 */
.L_x_2231:
[----:B------:R-:W-:-:S05]  /*a130*/  FADD.FTZ R36, R35, R36 ;  /* 0x0000002423247221 */ /* 0x000fca0000010000 */
[----:B------:R-:W-:Y:S02]  /*a140*/  MOV R52, R36 ;  /* 0x0000002400347202 */ /* 0x000fe40000000f00 */
[----:B------:R-:W-:-:S07]  /*a150*/  MOV R34, R49 ;  /* 0x0000003100227202 */ /* 0x000fce0000000f00 */
[----:B------:R-:W-:Y:S05]  /*a160*/  WARPSYNC.COLLECTIVE R51, `(.L_x_2232) ;  /* 0x0000000033087348 */ /* 0x000fea0003c00000 */
[----:B------:R0:W1:Y:S02]  /*a170*/  SHFL.BFLY P2, R49, R52, R53, R54 ;  /* 0x0c00003534317389 */ /* 0x0000640000040036 */
[----:B01----:R-:W-:Y:S01]  /*a180*/  ENDCOLLECTIVE ;  /* 0x000000000000791b */ /* 0x003fe20003800000 */
.L_x_2232:
[----:B------:R-:W-:-:S05]  /*a190*/  FADD.FTZ R25, R37, R34 ;  /* 0x0000002225197221 */ /* 0x000fca0000010000 */
[----:B------:R-:W-:Y:S01]  /*a1a0*/  @!P0 F2FP.F16.F32.PACK_AB R25, RZ, R25 ;  /* 0x00000019ff19823e */ /* 0x000fe200000000ff */
[----:B------:R-:W-:Y:S01]  /*a1b0*/  HFMA2.MMA R53, -RZ, RZ, 0, 4.76837158203125e-07 ;  /* 0x00000008ff357435 */ /* 0x000fe200000001ff */
[----:B------:R-:W-:Y:S02]  /*a1c0*/  MOV R52, R41 ;  /* 0x0000002900347202 */ /* 0x000fe40000000f00 */
[----:B------:R-:W-:-:S08]  /*a1d0*/  MOV R35, R49 ;  /* 0x0000003100237202 */ /* 0x000fd00000000f00 */
[----:B------:R-:W-:Y:S05]  /*a1e0*/  WARPSYNC.COLLECTIVE R51, `(.L_x_2233) ;  /* 0x0000000033087348 */ /* 0x000fea0003c00000 */
[----:B------:R0:W1:Y:S02]  /*a1f0*/  SHFL.BFLY P2, R49, R52, R53, R54 ;  /* 0x0c00003534317389 */ /* 0x0000640000040036 */
[----:B01----:R-:W-:Y:S01]  /*a200*/  ENDCOLLECTIVE ;  /* 0x000000000000791b */ /* 0x003fe20003800000 */
.L_x_2233:
[--C-:B------:R-:W-:Y:S01]  /*a210*/  FADD.FTZ R30, R36, R35.reuse ;  /* 0x00000023241e7221 */ /* 0x100fe20000010000 */
[----:B------:R-:W-:-:S04]  /*a220*/  PRMT R35, R25, 0x7610, R35 ;  /* 0x0000761019237816 */ /* 0x000fc80000000023 */
[----:B------:R-:W-:Y:S02]  /*a230*/  @!P0 F2FP.F16.F32.PACK_AB R30, RZ, R30 ;  /* 0x0000001eff1e823e */ /* 0x000fe400000000ff */
[----:B------:R-:W-:Y:S02]  /*a240*/  MOV R52, R42 ;  /* 0x0000002a00347202 */ /* 0x000fe40000000f00 */
[----:B------:R-:W-:-:S07]  /*a250*/  MOV R44, R49 ;  /* 0x00000031002c7202 */ /* 0x000fce0000000f00 */
[----:B------:R-:W-:Y:S05]  /*a260*/  WARPSYNC.COLLECTIVE R51, `(.L_x_2234) ;  /* 0x0000000033087348 */ /* 0x000fea0003c00000 */
[----:B------:R0:W1:Y:S02]  /*a270*/  SHFL.BFLY P2, R49, R52, R53, R54 ;  /* 0x0c00003534317389 */ /* 0x0000640000040036 */
[----:B01----:R-:W-:Y:S01]  /*a280*/  ENDCOLLECTIVE ;  /* 0x000000000000791b */ /* 0x003fe20003800000 */
.L_x_2234:
[----:B------:R-:W-:Y:S01]  /*a290*/  FADD.FTZ R44, R44, R41 ;  /* 0x000000292c2c7221 */ /* 0x000fe20000010000 */
[----:B------:R-:W-:-:S04]  /*a2a0*/  HFMA2.MMA R53, -RZ, RZ, 0, 2.384185791015625e-07 ;  /* 0x00000004ff357435 */ /* 0x000fc800000001ff */
[----:B------:R-:W-:Y:S02]  /*a2b0*/  MOV R52, R44 ;  /* 0x0000002c00347202 */ /* 0x000fe40000000f00 */
[----:B------:R-:W-:-:S07]  /*a2c0*/  MOV R43, R49 ;  /* 0x00000031002b7202 */ /* 0x000fce0000000f00 */
[----:B------:R-:W-:Y:S05]  /*a2d0*/  WARPSYNC.COLLECTIVE R51, `(.L_x_2235) ;  /* 0x0000000033087348 */ /* 0x000fea0003c00000 */
[----:B------:R0:W1:Y:S02]  /*a2e0*/  SHFL.BFLY P2, R49, R52, R53, R54 ;  /* 0x0c00003534317389 */ /* 0x0000640000040036 */
[----:B01----:R-:W-:Y:S01]  /*a2f0*/  ENDCOLLECTIVE ;  /* 0x000000000000791b */ /* 0x003fe20003800000 */
.L_x_2235:
[----:B------:R-:W-:-:S05]  /*a300*/  FADD.FTZ R43, R43, R42 ;  /* 0x0000002a2b2b7221 */ /* 0x000fca0000010000 */
[----:B------:R-:W-:Y:S02]  /*a310*/  MOV R52, R43 ;  /* 0x0000002b00347202 */ /* 0x000fe40000000f00 */
[----:B------:R-:W-:-:S07]  /*a320*/  MOV R41, R49 ;  /* 0x0000003100297202 */ /* 0x000fce0000000f00 */
[----:B------:R-:W-:Y:S05]  /*a330*/  WARPSYNC.COLLECTIVE R51, `(.L_x_2236) ;  /* 0x0000000033087348 */ /* 0x000fea0003c00000 */
[----:B------:R0:W1:Y:S02]  /*a340*/  SHFL.BFLY P2, R49, R52, R53, R54 ;  /* 0x0c00003534317389 */ /* 0x0000640000040036 */
[----:B01----:R-:W-:Y:S01]  /*a350*/  ENDCOLLECTIVE ;  /* 0x000000000000791b */ /* 0x003fe20003800000 */
.L_x_2236:
[----:B------:R-:W-:Y:S01]  /*a360*/  FADD.FTZ R41, R44, R41 ;  /* 0x000000292c297221 */ /* 0x000fe20000010000 */
[----:B------:R-:W-:-:S04]  /*a370*/  HFMA2.MMA R53, -RZ, RZ, 0, 1.1920928955078125e-07 ;  /* 0x00000002ff357435 */ /* 0x000fc800000001ff */
[----:B------:R-:W-:Y:S02]  /*a380*/  MOV R52, R41 ;  /* 0x0000002900347202 */ /* 0x000fe40000000f00 */
[----:B------:R-:W-:-:S07]  /*a390*/  MOV R42, R49 ;  /* 0x00000031002a7202 */ /* 0x000fce0000000f00 */
[----:B------:R-:W-:Y:S05]  /*a3a0*/  WARPSYNC.COLLECTIVE R51, `(.L_x_2237) ;  /* 0x0000000033087348 */ /* 0x000fea0003c00000 */
[----:B------:R0:W1:Y:S02]  /*a3b0*/  SHFL.BFLY P2, R49, R52, R53, R54 ;  /* 0x0c00003534317389 */ /* 0x0000640000040036 */
[----:B01----:R-:W-:Y:S01]  /*a3c0*/  ENDCOLLECTIVE ;  /* 0x000000000000791b */ /* 0x003fe20003800000 */
.L_x_2237:
[----:B------:R-:W-:-:S05]  /*a3d0*/  FADD.FTZ R42, R43, R42 ;  /* 0x0000002a2b2a7221 */ /* 0x000fca0000010000 */
[----:B------:R-:W-:Y:S02]  /*a3e0*/  MOV R52, R42 ;  /* 0x0000002a00347202 */ /* 0x000fe40000000f00 */
[----:B------:R-:W-:-:S07]  /*a3f0*/  MOV R44, R49 ;  /* 0x00000031002c7202 */ /* 0x000fce0000000f00 */
[----:B------:R-:W-:Y:S05]  /*a400*/  WARPSYNC.COLLECTIVE R51, `(.L_x_2238) ;  /* 0x0000000033087348 */ /* 0x000fea0003c00000 */
[----:B------:R0:W1:Y:S02]  /*a410*/  SHFL.BFLY P2, R49, R52, R53, R54 ;  /* 0x0c00003534317389 */ /* 0x0000640000040036 */
[----:B01----:R-:W-:Y:S01]  /*a420*/  ENDCOLLECTIVE ;  /* 0x000000000000791b */ /* 0x003fe20003800000 */
.L_x_2238:
[----:B------:R-:W-:Y:S01]  /*a430*/  FADD.FTZ R44, R41, R44 ;  /* 0x0000002c292c7221 */ /* 0x000fe20000010000 */
[----:B------:R-:W-:-:S04]  /*a440*/  HFMA2.MMA R53, -RZ, RZ, 0, 5.9604644775390625e-08 ;  /* 0x00000001ff357435 */ /* 0x000fc800000001ff */
[----:B------:R-:W-:Y:S02]  /*a450*/  MOV R52, R44 ;  /* 0x0000002c00347202 */ /* 0x000fe40000000f00 */
[----:B------:R-:W-:-:S07]  /*a460*/  MOV R43, R49 ;  /* 0x00000031002b7202 */ /* 0x000fce0000000f00 */
[----:B------:R-:W-:Y:S05]  /*a470*/  WARPSYNC.COLLECTIVE R51, `(.L_x_2239) ;  /* 0x0000000033087348 */ /* 0x000fea0003c00000 */
[----:B------:R0:W1:Y:S02]  /*a480*/  SHFL.BFLY P2, R49, R52, R53, R54 ;  /* 0x0c00003534317389 */ /* 0x0000640000040036 */
[----:B01----:R-:W-:Y:S01]  /*a490*/  ENDCOLLECTIVE ;  /* 0x000000000000791b */ /* 0x003fe20003800000 */
.L_x_2239:
[----:B------:R-:W-:-:S05]  /*a4a0*/  FADD.FTZ R42, R42, R43 ;  /* 0x0000002b2a2a7221 */ /* 0x000fca0000010000 */
[----:B------:R-:W-:Y:S02]  /*a4b0*/  MOV R52, R42 ;  /* 0x0000002a00347202 */ /* 0x000fe40000000f00 */
[----:B------:R-:W-:-:S07]  /*a4c0*/  MOV R41, R49 ;  /* 0x0000003100297202 */ /* 0x000fce0000000f00 */
[----:B------:R-:W-:Y:S05]  /*a4d0*/  WARPSYNC.COLLECTIVE R51, `(.L_x_2240) ;  /* 0x0000000033087348 */ /* 0x000fea0003c00000 */
[----:B------:R0:W1:Y:S02]  /*a4e0*/  SHFL.BFLY P2, R49, R52, R53, R54 ;  /* 0x0c00003534317389 */ /* 0x0000640000040036 */
[----:B01----:R-:W-:Y:S01]  /*a4f0*/  ENDCOLLECTIVE ;  /* 0x000000000000791b */ /* 0x003fe20003800000 */
.L_x_2240:
[----:B------:R-:W-:Y:S01]  /*a500*/  HFMA2.MMA R53, -RZ, RZ, 0, 4.76837158203125e-07 ;  /* 0x00000008ff357435 */ /* 0x000fe200000001ff */
[----:B------:R-:W-:Y:S02]  /*a510*/  MOV R52, R45 ;  /* 0x0000002d00347202 */ /* 0x000fe40000000f00 */
[----:B------:R-:W-:-:S08]  /*a520*/  MOV R43, R49 ;  /* 0x00000031002b7202 */ /* 0x000fd00000000f00 */
[----:B------:R-:W-:Y:S05]  /*a530*/  WARPSYNC.COLLECTIVE R51, `(.L_x_2241) ;  /* 0x0000000033087348 */ /* 0x000fea0003c00000 */
[----:B------:R0:W1:Y:S02]  /*a540*/  SHFL.BFLY P2, R49, R52, R53, R54 ;  /* 0x0c00003534317389 */ /* 0x0000640000040036 */
[----:B01----:R-:W-:Y:S01]  /*a550*/  ENDCOLLECTIVE ;  /* 0x000000000000791b */ /* 0x003fe20003800000 */
.L_x_2241:
[----:B------:R-:W-:-:S05]  /*a560*/  FADD.FTZ R32, R42, R43 ;  /* 0x0000002b2a207221 */ /* 0x000fca0000010000 */
[----:B------:R-:W-:Y:S02]  /*a570*/  @!P0 F2FP.F16.F32.PACK_AB R32, RZ, R32 ;  /* 0x00000020ff20823e */ /* 0x000fe400000000ff */
[----:B------:R-:W-:Y:S02]  /*a580*/  MOV R52, R46 ;  /* 0x0000002e00347202 */ /* 0x000fe40000000f00 */
[----:B------:R-:W-:-:S07]  /*a590*/  MOV R50, R49 ;  /* 0x0000003100327202 */ /* 0x000fce0000000f00 */
[----:B------:R-:W-:Y:S05]  /*a5a0*/  WARPSYNC.COLLECTIVE R51, `(.L_x_2242) ;  /* 0x0000000033087348 */ /* 0x000fea0003c00000 */
[----:B------:R0:W1:Y:S02]  /*a5b0*/  SHFL.BFLY P2, R49, R52, R53, R54 ;  /* 0x0c00003534317389 */ /* 0x0000640000040036 */
[----:B01----:R-:W-:Y:S01]  /*a5c0*/  ENDCOLLECTIVE ;  /* 0x000000000000791b */ /* 0x003fe20003800000 */
.L_x_2242:
[----:B------:R-:W-:Y:S01]  /*a5d0*/  FADD.FTZ R50, R50, R45 ;  /* 0x0000002d32327221 */ /* 0x000fe20000010000 */
[----:B------:R-:W-:-:S04]  /*a5e0*/  HFMA2.MMA R53, -RZ, RZ, 0, 2.384185791015625e-07 ;  /* 0x00000004ff357435 */ /* 0x000fc800000001ff */
[----:B------:R-:W-:Y:S02]  /*a5f0*/  MOV R52, R50 ;  /* 0x0000003200347202 */ /* 0x000fe40000000f00 */
[----:B------:R-:W-:-:S07]  /*a600*/  MOV R47, R49 ;  /* 0x00000031002f7202 */ /* 0x000fce0000000f00 */
[----:B------:R-:W-:Y:S05]  /*a610*/  WARPSYNC.COLLECTIVE R51, `(.L_x_2243) ;  /* 0x0000000033087348 */ /* 0x000fea0003c00000 */
[----:B------:R0:W1:Y:S02]  /*a620*/  SHFL.BFLY P2, R49, R52, R53, R54 ;  /* 0x0c00003534317389 */ /* 0x0000640000040036 */
[----:B01----:R-:W-:Y:S01]  /*a630*/  ENDCOLLECTIVE ;  /* 0x000000000000791b */ /* 0x003fe20003800000 */
.L_x_2243:
[----:B------:R-:W-:-:S05]  /*a640*/  FADD.FTZ R47, R47, R46 ;  /* 0x0000002e2f2f7221 */ /* 0x000fca0000010000 */
[----:B------:R-:W-:Y:S02]  /*a650*/  MOV R52, R47 ;  /* 0x0000002f00347202 */ /* 0x000fe40000000f00 */
[----:B------:R-:W-:-:S07]  /*a660*/  MOV R45, R49 ;  /* 0x00000031002d7202 */ /* 0x000fce0000000f00 */
[----:B------:R-:W-:Y:S05]  /*a670*/  WARPSYNC.COLLECTIVE R51, `(.L_x_2244) ;  /* 0x0000000033087348 */ /* 0x000fea0003c00000 */
[----:B------:R0:W1:Y:S02]  /*a680*/  SHFL.BFLY P2, R49, R52, R53, R54 ;  /* 0x0c00003534317389 */ /* 0x0000640000040036 */
[----:B01----:R-:W-:Y:S01]  /*a690*/  ENDCOLLECTIVE ;  /* 0x000000000000791b */ /* 0x003fe20003800000 */
.L_x_2244:
[----:B------:R-:W-:Y:S01]  /*a6a0*/  FADD.FTZ R45, R50, R45 ;  /* 0x0000002d322d7221 */ /* 0x000fe20000010000 */
[----:B------:R-:W-:-:S04]  /*a6b0*/  HFMA2.MMA R53, -RZ, RZ, 0, 1.1920928955078125e-07 ;  /* 0x00000002ff357435 */ /* 0x000fc800000001ff */
[----:B------:R-:W-:Y:S02]  /*a6c0*/  MOV R52, R45 ;  /* 0x0000002d00347202 */ /* 0x000fe40000000f00 */
[----:B------:R-:W-:-:S07]  /*a6d0*/  MOV R46, R49 ;  /* 0x00000031002e7202 */ /* 0x000fce0000000f00 */
[----:B------:R-:W-:Y:S05]  /*a6e0*/  WARPSYNC.COLLECTIVE R51, `(.L_x_2245) ;  /* 0x0000000033087348 */ /* 0x000fea0003c00000 */
[----:B------:R0:W1:Y:S02]  /*a6f0*/  SHFL.BFLY P2, R49, R52, R53, R54 ;  /* 0x0c00003534317389 */ /* 0x0000640000040036 */
[----:B01----:R-:W-:Y:S01]  /*a700*/  ENDCOLLECTIVE ;  /* 0x000000000000791b */ /* 0x003fe20003800000 */
.L_x_2245:
[----:B------:R-:W-:-:S05]  /*a710*/  FADD.FTZ R46, R47, R46 ;  /* 0x0000002e2f2e7221 */ /* 0x000fca0000010000 */
[----:B------:R-:W-:Y:S02]  /*a720*/  MOV R52, R46 ;  /* 0x0000002e00347202 */ /* 0x000fe40000000f00 */
[----:B------:R-:W-:-:S07]  /*a730*/  MOV R48, R49 ;  /* 0x0000003100307202 */ /* 0x000fce0000000f00 */
[----:B------:R-:W-:Y:S05]  /*a740*/  WARPSYNC.COLLECTIVE R51, `(.L_x_2246) ;  /* 0x0000000033087348 */ /* 0x000fea0003c00000 */
[----:B------:R0:W1:Y:S02]  /*a750*/  SHFL.BFLY P2, R49, R52, R53, R54 ;  /* 0x0c00003534317389 */ /* 0x0000640000040036 */
[----:B01----:R-:W-:Y:S01]  /*a760*/  ENDCOLLECTIVE ;  /* 0x000000000000791b */ /* 0x003fe20003800000 */
.L_x_2246:
        /* <DEDUP_REMOVED lines=8> */
[----:B------:R-:W-:-:S07]  /*a7f0*/  @!P0 F2FP.F16.F32.PACK_AB R31, RZ, R31 ;  /* 0x0000001fff1f823e */ /* 0x000fce00000000ff */
[----:B0-----:R-:W-:Y:S05]  /*a800*/  WARPSYNC.COLLECTIVE R51, `(.L_x_2247) ;  /* 0x0000000033087348 */ /* 0x001fea0003c00000 */
[----:B0-----:R0:W1:Y:S02]  /*a810*/  SHFL.BFLY P2, R49, R52, R53, R54 ;  /* 0x0c00003534317389 */ /* 0x0010640000040036 */
[----:B01----:R-:W-:Y:S01]  /*a820*/  ENDCOLLECTIVE ;  /* 0x000000000000791b */ /* 0x003fe20003800000 */
.L_x_2247:
        /* <DEDUP_REMOVED lines=9> */
.L_x_2248:
[----:B------:R-:W-:Y:S01]  /*a8c0*/  FADD.FTZ R34, R45, R34 ;  /* 0x000000222d227221 */ /* 0x000fe20000010000 */
[----:B------:R-:W-:Y:S01]  /*a8d0*/  MOV R25, R49 ;  /* 0x0000003100197202 */ /* 0x000fe20000000f00 */
[----:B------:R-:W-:Y:S06]  /*a8e0*/  BRA `(.L_x_2249) ;  /* 0xffffffe400007947 */ /* 0x000fec000383ffff */
.L_x_2250:
        /* <DEDUP_REMOVED lines=9> */
.L_x_3580:


//--------------------- .text._ZN13group_norm_v218gn_bwd_cuda_kernelI6__halfLi320ELi2ELi32ELi80ELi256ELb0ELb1ELi32ELi320ELi320ELi4ELb1ELi32ELb0ELb0ELNS_15WgradSyncMethodE3ENS_16CompileConditionILi900EEEEEvPT_S6_S6_PKS5_S8_S8_S8_PKfflPfPj --------------------------
	.section	.text._ZN13group_norm_v218gn_bwd_cuda_kernelI6__halfLi320ELi2ELi32ELi80ELi256ELb0ELb1ELi32ELi320ELi320ELi4ELb1ELi32ELb0ELb0ELNS_15WgradSyncMethodE3ENS_16CompileConditionILi900EEEEEvPT_S6_S6_PKS5_S8_S8_S8_PKfflPfPj,"ax",@progbits
	.align	128
        .global         _ZN13group_norm_v218gn_bwd_cuda_kernelI6__halfLi320ELi2ELi32ELi80ELi256ELb0ELb1ELi32ELi320ELi320ELi4ELb1ELi32ELb0ELb0ELNS_15WgradSyncMethodE3ENS_16CompileConditionILi900EEEEEvPT_S6_S6_PKS5_S8_S8_S8_PKfflPfPj
        .type           _ZN13group_norm_v218gn_bwd_cuda_kernelI6__halfLi320ELi2ELi32ELi80ELi256ELb0ELb1ELi32ELi320ELi320ELi4ELb1ELi32ELb0ELb0ELNS_15WgradSyncMethodE3ENS_16CompileConditionILi900EEEEEvPT_S6_S6_PKS5_S8_S8_S8_PKfflPfPj,@function
        .size           _ZN13group_norm_v218gn_bwd_cuda_kernelI6__halfLi320ELi2ELi32ELi80ELi256ELb0ELb1ELi32ELi320ELi320ELi4ELb1ELi32ELb0ELb0ELNS_15WgradSyncMethodE3ENS_16CompileConditionILi900EEEEEvPT_S6_S6_PKS5_S8_S8_S8_PKfflPfPj,(.L_x_3581 - _ZN13group_norm_v218gn_bwd_cuda_kernelI6__halfLi320ELi2ELi32ELi80ELi256ELb0ELb1ELi32ELi320ELi320ELi4ELb1ELi32ELb0ELb0ELNS_15WgradSyncMethodE3ENS_16CompileConditionILi900EEEEEvPT_S6_S6_PKS5_S8_S8_S8_PKfflPfPj)
        .other          _ZN13group_norm_v218gn_bwd_cuda_kernelI6__halfLi320ELi2ELi32ELi80ELi256ELb0ELb1ELi32ELi320ELi320ELi4ELb1ELi32ELb0ELb0ELNS_15WgradSyncMethodE3ENS_16CompileConditionILi900EEEEEvPT_S6_S6_PKS5_S8_S8_S8_PKfflPfPj,@"STO_CUDA_ENTRY STV_DEFAULT"
_ZN13group_norm_v218gn_bwd_cuda_kernelI6__halfLi320ELi2ELi32ELi80ELi256ELb0ELb1ELi32ELi320ELi320ELi4ELb1ELi32ELb0ELb0ELNS_15WgradSyncMethodE3ENS_16CompileConditionILi900EEEEEvPT_S6_S6_PKS5_S8_S8_S8_PKfflPfPj:
.text._ZN13group_norm_v218gn_bwd_cuda_kernelI6__halfLi320ELi2ELi32ELi80ELi256ELb0ELb1ELi32ELi320ELi320ELi4ELb1ELi32ELb0ELb0ELNS_15WgradSyncMethodE3ENS_16CompileConditionILi900EEEEEvPT_S6_S6_PKS5_S8_S8_S8_PKfflPfPj:
        /* <DEDUP_REMOVED lines=32> */
.L_x_2253:
[----:B------:R-:W2:Y:S04]  /*0200*/  LD.E.STRONG.GPU R0, desc[UR12][R2.64] ;  /* 0x0000000c02007980 */ /* 0x000ea8000c10f900 */
[----:B--2---:R-:W-:Y:S01]  /*0210*/  CCTL.IVALL ;  /* 0x00000000ff00798f */ /* 0x004fe20002000000 */
[----:B------:R-:W-:Y:S05]  /*0220*/  YIELD ;  /* 0x0000000000007946 */ /* 0x000fea0003800000 */
[----:B-----5:R-:W-:-:S04]  /*0230*/  LOP3.LUT R0, R0, R5, RZ, 0x3c, !PT ;  /* 0x0000000500007212 */ /* 0x020fc800078e3cff */
[----:B------:R-:W-:-:S13]  /*0240*/  ISETP.GT.AND P0, PT, R0, -0x1, PT ;  /* 0xffffffff0000780c */ /* 0x000fda0003f04270 */
[----:B------:R-:W-:Y:S05]  /*0250*/  @P0 BRA `(.L_x_2253) ;  /* 0xfffffffc00e80947 */ /* 0x000fea000383ffff */
.L_x_2252:
[----:B------:R-:W-:Y:S05]  /*0260*/  WARPSYNC.ALL ;  /* 0x0000000000007948 */ /* 0x000fea0003800000 */
[----:B------:R-:W-:Y:S06]  /*0270*/  BAR.SYNC.DEFER_BLOCKING 0x0 ;  /* 0x0000000000007b1d */ /* 0x000fec0000010000 */
[----:B------:R-:W-:Y:S05]  /*0280*/  BRA `(.L_x_2254) ;  /* 0x00000044003c7947 */ /* 0x000fea0003800000 */
.L_x_2251:
        /* <DEDUP_REMOVED lines=37> */
.L_x_2266:
[----:B-1----:R-:W0:Y:S01]  /*04e0*/  S2R R0, SR_TID.X ;  /* 0x0000000000007919 */ /* 0x002e220000002100 */
[----:B------:R-:W-:Y:S01]  /*04f0*/  ULOP3.LUT UR8, UR10, 0x7, URZ, 0xc0, !UPT ;  /* 0x000000070a087892 */ /* 0x000fe2000f8ec03f */
[----:B--2---:R-:W1:Y:S01]  /*0500*/  LDC.64 R6, c[0x0][0x238] ;  /* 0x00008e00ff067b82 */ /* 0x004e620000000a00 */
[----:B------:R-:W-:Y:S02]  /*0510*/  USHF.R.U64 UR9, UR10, 0x3, UR5 ;  /* 0x000000030a097899 */ /* 0x000fe40008001205 */
[----:B------:R-:W-:Y:S02]  /*0520*/  UIMAD UR14, UR8, 0x140, URZ ;  /* 0x00000140080e78a4 */ /* 0x000fe4000f8e023f */
[----:B------:R-:W-:Y:S02]  /*0530*/  USHF.L.U32 UR8, UR17, 0x5, URZ ;  /* 0x0000000511087899 */ /* 0x000fe4000800063f */
[----:B------:R-:W-:Y:S01]  /*0540*/  USHF.R.U32.HI UR15, URZ, 0x3, UR5 ;  /* 0x000000033f0f7899 */ /* 0x000fe20008011605 */
[----:B------:R-:W-:Y:S01]  /*0550*/  MOV R9, UR9 ;  /* 0x0000000900097c02 */ /* 0x000fe20008000f00 */
[----:B------:R-:W-:Y:S01]  /*0560*/  ULOP3.LUT UR8, UR8, 0xe0, URZ, 0xc0, !UPT ;  /* 0x000000e008087892 */ /* 0x000fe2000f8ec03f */
[----:B------:R-:W-:Y:S01]  /*0570*/  ULDC.64 UR18, c[0x0][0x248] ;  /* 0x0000920000127ab9 */ /* 0x000fe20000000a00 */
[----:B------:R-:W-:Y:S01]  /*0580*/  UIMAD UR9, UR15, 0xa0000, URZ ;  /* 0x000a00000f0978a4 */ /* 0x000fe2000f8e023f */
[----:B0-----:R-:W-:-:S05]  /*0590*/  IMAD.WIDE.U32 R52, R0, -0x33333333, RZ ;  /* 0xcccccccd00347825 */ /* 0x001fca00078e00ff */
[----:B------:R-:W-:-:S04]  /*05a0*/  SHF.R.U32.HI R52, RZ, 0x6, R53 ;  /* 0x00000006ff347819 */ /* 0x000fc80000011635 */
[C---:B------:R-:W-:Y:S01]  /*05b0*/  IADD3 R5, R52.reuse, UR8, RZ ;  /* 0x0000000834057c10 */ /* 0x040fe2000fffe0ff */
[----:B------:R-:W-:Y:S01]  /*05c0*/  IMAD R50, R52, -0x50, R0 ;  /* 0xffffffb034327824 */ /* 0x000fe200078e0200 */
[----:B------:R-:W-:-:S03]  /*05d0*/  MOV R0, UR15 ;  /* 0x0000000f00007c02 */ /* 0x000fc60008000f00 */
[----:B------:R-:W-:Y:S01]  /*05e0*/  IMAD R5, R5, 0xa00, RZ ;  /* 0x00000a0005057824 */ /* 0x000fe200078e02ff */
[----:B------:R-:W-:-:S04]  /*05f0*/  LEA R54, R50, UR14, 0x2 ;  /* 0x0000000e32367c11 */ /* 0x000fc8000f8e10ff */
[----:B------:R-:W-:Y:S01]  /*0600*/  SHF.R.S32.HI R55, RZ, 0x1f, R54 ;  /* 0x0000001fff377819 */ /* 0x000fe20000011436 */
[----:B------:R-:W-:-:S05]  /*0610*/  IMAD.WIDE.U32 R2, R54, -0x33333333, RZ ;  /* 0xcccccccd36027825 */ /* 0x000fca00078e00ff */
[----:B------:R-:W-:Y:S01]  /*0620*/  SHF.R.U32.HI R4, RZ, 0x6, R3 ;  /* 0x00000006ff047819 */ /* 0x000fe20000011603 */
[----:B------:R-:W-:-:S04]  /*0630*/  IMAD.WIDE.U32 R2, R9, 0xa0000, R54 ;  /* 0x000a000009027825 */ /* 0x000fc800078e0036 */
[----:B------:R0:W-:Y:S02]  /*0640*/  STL [R1+0x14], R4 ;  /* 0x0000140401007387 */ /* 0x0001e40000100800 */
[----:B0-----:R-:W-:-:S04]  /*0650*/  LEA R4, P0, R9, R4, 0x5 ;  /* 0x0000000409047211 */ /* 0x001fc800078028ff */
[----:B------:R-:W-:Y:S01]  /*0660*/  LEA.HI.X R9, R9, RZ, R0, 0x5, P0 ;  /* 0x000000ff09097211 */ /* 0x000fe200000f2c00 */
[----:B------:R-:W-:Y:S01]  /*0670*/  VIADD R0, R3, UR9 ;  /* 0x0000000903007c36 */ /* 0x000fe20008000000 */
[C---:B------:R-:W-:Y:S01]  /*0680*/  LEA R36, P0, R4.reuse, UR18, 0x3 ;  /* 0x0000001204247c11 */ /* 0x040fe2000f8018ff */
[----:B------:R-:W-:Y:S01]  /*0690*/  ULDC.64 UR8, c[0x0][0x230] ;  /* 0x00008c0000087ab9 */ /* 0x000fe20000000a00 */
[----:B------:R-:W-:Y:S02]  /*06a0*/  IADD3 R3, P1, R5, R2, RZ ;  /* 0x0000000205037210 */ /* 0x000fe40007f3e0ff */
[----:B------:R-:W-:Y:S01]  /*06b0*/  LEA.HI.X R37, R4, UR19, R9, 0x3, P0 ;  /* 0x0000001304257c11 */ /* 0x000fe200080f1c09 */
[----:B------:R-:W-:Y:S01]  /*06c0*/  ULDC.64 UR18, c[0x0][0x228] ;  /* 0x00008a0000127ab9 */ /* 0x000fe20000000a00 */
[----:B------:R-:W-:Y:S02]  /*06d0*/  IADD3.X R4, RZ, R0, RZ, P1, !PT ;  /* 0x00000000ff047210 */ /* 0x000fe40000ffe4ff */
[----:B------:R-:W-:-:S02]  /*06e0*/  SHF.L.U32 R8, R3, 0x1, RZ ;  /* 0x0000000103087819 */ /* 0x000fc400000006ff */
[----:B------:R-:W2:Y:S01]  /*06f0*/  LDG.E.64.CONSTANT R36, desc[UR12][R36.64] ;  /* 0x0000000c24247981 */ /* 0x000ea2000c1e9b00 */
[----:B------:R-:W-:Y:S01]  /*0700*/  SHF.L.U64.HI R12, R3, 0x1, R4 ;  /* 0x00000001030c7819 */ /* 0x000fe20000010204 */
[----:B-1----:R-:W-:Y:S01]  /*0710*/  IMAD.WIDE R54, R54, 0x2, R6 ;  /* 0x0000000236367825 */ /* 0x002fe200078e0206 */
[----:B------:R-:W-:Y:S01]  /*0720*/  IADD3 R10, P0, R8, UR8, RZ ;  /* 0x00000008080a7c10 */ /* 0x000fe2000ff1e0ff */
[----:B------:R0:W-:Y:S01]  /*0730*/  STL [R1+0xc], R8 ;  /* 0x00000c0801007387 */ /* 0x0001e20000100800 */
[----:B------:R-:W-:Y:S02]  /*0740*/  IADD3 R3, R5, 0x2800, RZ ;  /* 0x0000280005037810 */ /* 0x000fe40007ffe0ff */
[----:B------:R-:W-:Y:S01]  /*0750*/  IADD3.X R11, R12, UR9, RZ, P0, !PT ;  /* 0x000000090c0b7c10 */ /* 0x000fe200087fe4ff */
[----:B------:R-:W3:Y:S01]  /*0760*/  LDG.E.64.CONSTANT R54, desc[UR12][R54.64] ;  /* 0x0000000c36367981 */ /* 0x000ee2000c1e9b00 */
[----:B0-----:R-:W-:-:S04]  /*0770*/  IADD3 R8, P1, R8, UR18, RZ ;  /* 0x0000001208087c10 */ /* 0x001fc8000ff3e0ff */
[----:B------:R-:W4:Y:S01]  /*0780*/  LDG.E.64.CONSTANT R10, desc[UR12][R10.64] ;  /* 0x0000000c0a0a7981 */ /* 0x000f22000c1e9b00 */
[----:B------:R-:W-:Y:S02]  /*0790*/  IADD3 R3, P0, R3, R2, RZ ;  /* 0x0000000203037210 */ /* 0x000fe40007f1e0ff */
[----:B------:R-:W-:Y:S01]  /*07a0*/  IADD3.X R9, R12, UR19, RZ, P1, !PT ;  /* 0x000000130c097c10 */ /* 0x000fe20008ffe4ff */
[----:B------:R0:W-:Y:S01]  /*07b0*/  STL [R1+0x10], R12 ;  /* 0x0000100c01007387 */ /* 0x0001e20000100800 */
[----:B------:R-:W-:Y:S02]  /*07c0*/  IADD3.X R4, RZ, R0, RZ, P0, !PT ;  /* 0x00000000ff047210 */ /* 0x000fe400007fe4ff */
[C---:B------:R-:W-:Y:S02]  /*07d0*/  SHF.L.U32 R7, R3.reuse, 0x1, RZ ;  /* 0x0000000103077819 */ /* 0x040fe400000006ff */
[----:B------:R-:W5:Y:S01]  /*07e0*/  LDG.E.64.CONSTANT R8, desc[UR12][R8.64] ;  /* 0x0000000c08087981 */ /* 0x000f62000c1e9b00 */
[----:B------:R-:W-:-:S02]  /*07f0*/  SHF.L.U64.HI R6, R3, 0x1, R4 ;  /* 0x0000000103067819 */ /* 0x000fc40000010204 */
[C---:B------:R-:W-:Y:S02]  /*0800*/  IADD3 R14, P0, R7.reuse, UR8, RZ ;  /* 0x00000008070e7c10 */ /* 0x040fe4000ff1e0ff */
[----:B0-----:R-:W-:Y:S02]  /*0810*/  IADD3 R12, P1, R7, UR18, RZ ;  /* 0x00000012070c7c10 */ /* 0x001fe4000ff3e0ff */
[C---:B------:R-:W-:Y:S01]  /*0820*/  IADD3.X R15, R6.reuse, UR9, RZ, P0, !PT ;  /* 0x00000009060f7c10 */ /* 0x040fe200087fe4ff */
[----:B------:R-:W-:Y:S01]  /*0830*/  VIADD R3, R5, 0x5000 ;  /* 0x0000500005037836 */ /* 0x000fe20000000000 */
[----:B------:R-:W-:-:S04]  /*0840*/  IADD3.X R13, R6, UR19, RZ, P1, !PT ;  /* 0x00000013060d7c10 */ /* 0x000fc80008ffe4ff */
[----:B------:R-:W5:Y:S01]  /*0850*/  LDG.E.64.CONSTANT R14, desc[UR12][R14.64] ;  /* 0x0000000c0e0e7981 */ /* 0x000f62000c1e9b00 */
[----:B------:R-:W-:-:S03]  /*0860*/  IADD3 R3, P0, R3, R2, RZ ;  /* 0x0000000203037210 */ /* 0x000fc60007f1e0ff */
[----:B------:R-:W5:Y:S01]  /*0870*/  LDG.E.64.CONSTANT R12, desc[UR12][R12.64] ;  /* 0x0000000c0c0c7981 */ /* 0x000f62000c1e9b00 */
[----:B------:R-:W-:Y:S02]  /*0880*/  IADD3.X R4, RZ, R0, RZ, P0, !PT ;  /* 0x00000000ff047210 */ /* 0x000fe400007fe4ff */
[----:B------:R-:W-:Y:S01]  /*0890*/  SHF.L.U32 R93, R3, 0x1, RZ ;  /* 0x00000001035d7819 */ /* 0x000fe200000006ff */
[----:B------:R-:W-:Y:S03]  /*08a0*/  STL [R1+0x4], R7 ;  /* 0x0000040701007387 */ /* 0x000fe60000100800 */
[C---:B------:R-:W-:Y:S01]  /*08b0*/  IADD3 R18, P0, R93.reuse, UR8, RZ ;  /* 0x000000085d127c10 */ /* 0x040fe2000ff1e0ff */
[----:B------:R0:W-:Y:S01]  /*08c0*/  STL [R1+0x8], R6 ;  /* 0x0000080601007387 */ /* 0x0001e20000100800 */
[----:B------:R-:W-:Y:S02]  /*08d0*/  IADD3 R16, P1, R93, UR18, RZ ;  /* 0x000000125d107c10 */ /* 0x000fe4000ff3e0ff */
[----:B0-----:R-:W-:-:S04]  /*08e0*/  SHF.L.U64.HI R6, R3, 0x1, R4 ;  /* 0x0000000103067819 */ /* 0x001fc80000010204 */
[C---:B------:R-:W-:Y:S02]  /*08f0*/  IADD3.X R19, R6.reuse, UR9, RZ, P0, !PT ;  /* 0x0000000906137c10 */ /* 0x040fe400087fe4ff */
        /* <DEDUP_REMOVED lines=10> */
[C---:B------:R-:W-:Y:S01]  /*09a0*/  IADD3.X R23, R92.reuse, UR9, RZ, P0, !PT ;  /* 0x000000095c177c10 */ /* 0x040fe200087fe4ff */
[----:B------:R-:W-:Y:S01]  /*09b0*/  VIADD R3, R5, 0xa000 ;  /* 0x0000a00005037836 */ /* 0x000fe20000000000 */
[----:B------:R-:W-:-:S04]  /*09c0*/  IADD3.X R21, R92, UR19, RZ, P1, !PT ;  /* 0x000000135c157c10 */ /* 0x000fc80008ffe4ff */
        /* <DEDUP_REMOVED lines=10> */
[----:B------:R-:W5:Y:S01]  /*0a70*/  LDG.E.64.CONSTANT R26, desc[UR12][R26.64] ;  /* 0x0000000c1a1a7981 */ /* 0x000f62000c1e9b00 */
[----:B------:R-:W-:-:S03]  /*0a80*/  IADD3 R3, R5, 0xc800, RZ ;  /* 0x0000c80005037810 */ /* 0x000fc60007ffe0ff */
        /* <DEDUP_REMOVED lines=24> */
[----:B------:R-:W-:Y:S02]  /*0c10*/  IADD3.X R84, RZ, R0, RZ, P0, !PT ;  /* 0x00000000ff547210 */ /* 0x000fe400007fe4ff */
[C---:B------:R-:W-:Y:S02]  /*0c20*/  SHF.L.U32 R83, R5.reuse, 0x1, RZ ;  /* 0x0000000105537819 */ /* 0x040fe400000006ff */
[----:B------:R-:W-:Y:S02]  /*0c30*/  SHF.L.U64.HI R84, R5, 0x1, R84 ;  /* 0x0000000105547819 */ /* 0x000fe40000010254 */
[----:B------:R-:W-:Y:S01]  /*0c40*/  IADD3 R34, P0, R83, UR8, RZ ;  /* 0x0000000853227c10 */ /* 0x000fe2000ff1e0ff */
[----:B------:R-:W-:-:S03]  /*0c50*/  ULDC UR8, c[0x0][0x250] ;  /* 0x0000940000087ab9 */ /* 0x000fc60000000800 */
[----:B------:R-:W-:Y:S02]  /*0c60*/  IADD3.X R35, R84, UR9, RZ, P0, !PT ;  /* 0x0000000954237c10 */ /* 0x000fe400087fe4ff */
[----:B------:R-:W-:-:S04]  /*0c70*/  IADD3 R40, P0, R83, UR18, RZ ;  /* 0x0000001253287c10 */ /* 0x000fc8000ff1e0ff */
[----:B------:R-:W5:Y:S01]  /*0c80*/  LDG.E.64.CONSTANT R34, desc[UR12][R34.64] ;  /* 0x0000000c22227981 */ /* 0x000f62000c1e9b00 */
[----:B------:R-:W-:-:S06]  /*0c90*/  IADD3.X R41, R84, UR19, RZ, P0, !PT ;  /* 0x0000001354297c10 */ /* 0x000fcc00087fe4ff */
[----:B------:R-:W5:Y:S04]  /*0ca0*/  LDG.E.64.CONSTANT R40, desc[UR12][R40.64] ;  /* 0x0000000c28287981 */ /* 0x000f68000c1e9b00 */
[----:B------:R0:W-:Y:S01]  /*0cb0*/  STL [R1], R6 ;  /* 0x0000000601007387 */ /* 0x0001e20000100800 */
[----:B--2---:R-:W-:-:S06]  /*0cc0*/  FADD.FTZ R2, R37, UR8 ;  /* 0x0000000825027e21 */ /* 0x004fcc0008010000 */
[----:B------:R-:W1:Y:S01]  /*0cd0*/  MUFU.RSQ R2, R2 ;  /* 0x0000000200027308 */ /* 0x000e620000001400 */
[----:B---3--:R-:W-:Y:S02]  /*0ce0*/  HADD2.F32 R3, -RZ, R54.H0_H0 ;  /* 0x20000036ff037230 */ /* 0x008fe40000004100 */
[--C-:B----4-:R-:W-:Y:S02]  /*0cf0*/  HADD2.F32 R5, -RZ, R10.reuse.H0_H0 ;  /* 0x2000000aff057230 */ /* 0x110fe40000004100 */
[----:B------:R-:W-:-:S03]  /*0d00*/  HADD2.F32 R37, -RZ, R10.H1_H1 ;  /* 0x3000000aff257230 */ /* 0x000fc60000004100 */
[C---:B------:R-:W-:Y:S01]  /*0d10*/  FADD.FTZ R7, -R36.reuse, R5 ;  /* 0x0000000524077221 */ /* 0x040fe20000010100 */
[----:B-----5:R-:W-:Y:S02]  /*0d20*/  HADD2.F32 R0, -RZ, R8.H0_H0 ;  /* 0x20000008ff007230 */ /* 0x020fe40000004100 */
[----:B------:R-:W-:Y:S01]  /*0d30*/  FADD.FTZ R81, -R36, R37 ;  /* 0x0000002524517221 */ /* 0x000fe20000010100 */
[----:B------:R-:W-:Y:S02]  /*0d40*/  HADD2.F32 R4, -RZ, R54.H1_H1 ;  /* 0x30000036ff047230 */ /* 0x000fe40000004100 */
[----:B-1----:R-:W-:Y:S01]  /*0d50*/  FMUL.FTZ R82, R2, R7 ;  /* 0x0000000702527220 */ /* 0x002fe20000410000 */
[----:B------:R-:W-:Y:S02]  /*0d60*/  HADD2.F32 R5, -RZ, R8.H1_H1 ;  /* 0x30000008ff057230 */ /* 0x000fe40000004100 */
[----:B------:R-:W-:Y:S01]  /*0d70*/  FMUL.FTZ R37, R0, R3 ;  /* 0x0000000300257220 */ /* 0x000fe20000410000 */
[----:B------:R-:W-:-:S02]  /*0d80*/  HADD2.F32 R51, -RZ, R11.H0_H0 ;  /* 0x2000000bff337230 */ /* 0x000fc40000004100 */
[----:B------:R-:W-:Y:S01]  /*0d90*/  FMUL.FTZ R81, R2, R81 ;  /* 0x0000005102517220 */ /* 0x000fe20000410000 */
[----:B0-----:R-:W-:Y:S02]  /*0da0*/  HADD2.F32 R6, -RZ, R55.H0_H0 ;  /* 0x20000037ff067230 */ /* 0x001fe40000004100 */
[----:B------:R-:W-:Y:S01]  /*0db0*/  FMUL.FTZ R10, R5, R4 ;  /* 0x00000004050a7220 */ /* 0x000fe20000410000 */
[----:B------:R-:W-:Y:S01]  /*0dc0*/  FFMA.FTZ R8, R82, R37, RZ ;  /* 0x0000002552087223 */ /* 0x000fe200000100ff */
[----:B------:R-:W-:Y:S02]  /*0dd0*/  HADD2.F32 R7, -RZ, R9.H0_H0 ;  /* 0x20000009ff077230 */ /* 0x000fe40000004100 */
[----:B------:R-:W-:Y:S01]  /*0de0*/  FADD.FTZ R51, -R36, R51 ;  /* 0x0000003324337221 */ /* 0x000fe20000010100 */
[----:B------:R-:W-:Y:S02]  /*0df0*/  HADD2.F32 R11, -RZ, R11.H1_H1 ;  /* 0x3000000bff0b7230 */ /* 0x000fe40000004100 */
[----:B------:R-:W-:Y:S01]  /*0e00*/  FFMA.FTZ R37, R81, R10, R8 ;  /* 0x0000000a51257223 */ /* 0x000fe20000010008 */
[----:B------:R-:W-:Y:S01]  /*0e10*/  FMUL.FTZ R80, R2, R51 ;  /* 0x0000003302507220 */ /* 0x000fe20000410000 */
[----:B------:R-:W-:Y:S01]  /*0e20*/  FMUL.FTZ R10, R7, R6 ;  /* 0x00000006070a7220 */ /* 0x000fe20000410000 */
[----:B------:R-:W-:-:S02]  /*0e30*/  HADD2.F32 R51, -RZ, R14.H0_H0 ;  /* 0x2000000eff337230 */ /* 0x000fc40000004100 */
[----:B------:R-:W-:Y:S01]  /*0e40*/  FADD.FTZ R11, -R36, R11 ;  /* 0x0000000b240b7221 */ /* 0x000fe20000010100 */
[----:B------:R-:W-:Y:S02]  /*0e50*/  HADD2.F32 R8, -RZ, R55.H1_H1 ;  /* 0x30000037ff087230 */ /* 0x000fe40000004100 */
[----:B------:R-:W-:Y:S02]  /*0e60*/  HADD2.F32 R9, -RZ, R9.H1_H1 ;  /* 0x30000009ff097230 */ /* 0x000fe40000004100 */
[----:B------:R-:W-:Y:S01]  /*0e70*/  FFMA.FTZ R54, R80, R10, R37 ;  /* 0x0000000a50367223 */ /* 0x000fe20000010025 */
[----:B------:R-:W-:Y:S02]  /*0e80*/  HADD2.F32 R10, -RZ, R12.H0_H0 ;  /* 0x2000000cff0a7230 */ /* 0x000fe40000004100 */
[----:B------:R-:W-:Y:S01]  /*0e90*/  FADD.FTZ R51, -R36, R51 ;  /* 0x0000003324337221 */ /* 0x000fe20000010100 */
[----:B------:R-:W-:Y:S01]  /*0ea0*/  FMUL.FTZ R79, R2, R11 ;  /* 0x0000000b024f7220 */ /* 0x000fe20000410000 */
[----:B------:R-:W-:Y:S01]  /*0eb0*/  FMUL.FTZ R37, R9, R8 ;  /* 0x0000000809257220 */ /* 0x000fe20000410000 */
[----:B------:R-:W-:-:S02]  /*0ec0*/  HADD2.F32 R53, -RZ, R14.H1_H1 ;  /* 0x3000000eff357230 */ /* 0x000fc40000004100 */
[----:B------:R-:W-:Y:S01]  /*0ed0*/  FMUL.FTZ R78, R2, R51 ;  /* 0x00000033024e7220 */ /* 0x000fe20000410000 */
[----:B------:R-:W-:Y:S01]  /*0ee0*/  FMUL.FTZ R14, R3, R10 ;  /* 0x0000000a030e7220 */ /* 0x000fe20000410000 */
[----:B------:R-:W-:Y:S01]  /*0ef0*/  FFMA.FTZ R37, R79, R37, R54 ;  /* 0x000000254f257223 */ /* 0x000fe20000010036 */
[----:B------:R-:W-:Y:S02]  /*0f00*/  HADD2.F32 R11, -RZ, R12.H1_H1 ;  /* 0x3000000cff0b7230 */ /* 0x000fe40000004100 */
[----:B------:R-:W-:Y:S01]  /*0f10*/  FADD.FTZ R53, -R36, R53 ;  /* 0x0000003524357221 */ /* 0x000fe20000010100 */
[----:B------:R-:W-:Y:S02]  /*0f20*/  HADD2.F32 R51, -RZ, R15.H0_H0 ;  /* 0x2000000fff337230 */ /* 0x000fe40000004100 */
[----:B------:R-:W-:Y:S01]  /*0f30*/  FFMA.FTZ R14, R78, R14, R37 ;  /* 0x0000000e4e0e7223 */ /* 0x000fe20000010025 */
[----:B------:R-:W-:Y:S02]  /*0f40*/  HADD2.F32 R12, -RZ, R13.H0_H0 ;  /* 0x2000000dff0c7230 */ /* 0x000fe40000004100 */
[----:B------:R-:W-:Y:S01]  /*0f50*/  FMUL.FTZ R37, R4, R11 ;  /* 0x0000000b04257220 */ /* 0x000fe20000410000 */
[----:B------:R-:W-:Y:S01]  /*0f60*/  FMUL.FTZ R77, R2, R53 ;  /* 0x00000035024d7220 */ /* 0x000fe20000410000 */
[----:B------:R-:W-:Y:S01]  /*0f70*/  FADD.FTZ R51, -R36, R51 ;  /* 0x0000003324337221 */ /* 0x000fe20000010100 */
[----:B------:R-:W-:-:S02]  /*0f80*/  HADD2.F32 R15, -RZ, R15.H1_H1 ;  /* 0x3000000fff0f7230 */ /* 0x000fc40000004100 */
[----:B------:R-:W-:Y:S01]  /*0f90*/  FFMA.FTZ R37, R77, R37, R14 ;  /* 0x000000254d257223 */ /* 0x000fe2000001000e */
[----:B------:R-:W-:Y:S01]  /*0fa0*/  FMUL.FTZ R76, R2, R51 ;  /* 0x00000033024c7220 */ /* 0x000fe20000410000 */
[----:B------:R-:W-:Y:S01]  /*0fb0*/  FMUL.FTZ R14, R6, R12 ;  /* 0x0000000c060e7220 */ /* 0x000fe20000410000 */
[----:B------:R-:W-:Y:S02]  /*0fc0*/  HADD2.F32 R51, -RZ, R18.H0_H0 ;  /* 0x20000012ff337230 */ /* 0x000fe40000004100 */
[----:B------:R-:W-:Y:S01]  /*0fd0*/  FADD.FTZ R15, -R36, R15 ;  /* 0x0000000f240f7221 */ /* 0x000fe20000010100 */
        /* <DEDUP_REMOVED lines=46> */
[----:B------:R-:W-:Y:S01]  /*12c0*/  FADD.FTZ R23, -R36, R23 ;  /* 0x0000001724177221 */ /* 0x000fe20000010100 */
[----:B------:R-:W-:Y:S02]  /*12d0*/  HADD2.F32 R51, -RZ, R26.H0_H0 ;  /* 0x2000001aff337230 */ /* 0x000fe40000004100 */
[----:B------:R-:W-:Y:S02]  /*12e0*/  HADD2.F32 R21, -RZ, R21.H1_H1 ;  /* 0x30000015ff157230 */ /* 0x000fe40000004100 */
[----:B------:R-:W-:Y:S01]  /*12f0*/  FFMA.FTZ R54, R68, R22, R37 ;  /* 0x0000001644367223 */ /* 0x000fe20000010025 */
[----:B------:R-:W-:Y:S01]  /*1300*/  FMUL.FTZ R67, R2, R23 ;  /* 0x0000001702437220 */ /* 0x000fe20000410000 */
[----:B------:R-:W-:-:S02]  /*1310*/  HADD2.F32 R22, -RZ, R24.H0_H0 ;  /* 0x20000018ff167230 */ /* 0x000fc40000004100 */
[----:B------:R-:W-:Y:S01]  /*1320*/  FADD.FTZ R23, -R36, R51 ;  /* 0x0000003324177221 */ /* 0x000fe20000010100 */
[----:B------:R-:W-:Y:S01]  /*1330*/  FMUL.FTZ R37, R8, R21 ;  /* 0x0000001508257220 */ /* 0x000fe20000410000 */
[----:B------:R-:W-:Y:S02]  /*1340*/  HADD2.F32 R65, -RZ, R26.H1_H1 ;  /* 0x3000001aff417230 */ /* 0x000fe40000004100 */
[----:B------:R-:W-:Y:S01]  /*1350*/  FMUL.FTZ R66, R2, R23 ;  /* 0x0000001702427220 */ /* 0x000fe20000410000 */
[----:B------:R-:W-:Y:S01]  /*1360*/  FFMA.FTZ R37, R67, R37, R54 ;  /* 0x0000002543257223 */ /* 0x000fe20000010036 */
[----:B------:R-:W-:Y:S01]  /*1370*/  FMUL.FTZ R26, R3, R22 ;  /* 0x00000016031a7220 */ /* 0x000fe20000410000 */
[----:B------:R-:W-:Y:S02]  /*1380*/  HADD2.F32 R23, -RZ, R24.H1_H1 ;  /* 0x30000018ff177230 */ /* 0x000fe40000004100 */
[----:B------:R-:W-:Y:S01]  /*1390*/  FADD.FTZ R65, -R36, R65 ;  /* 0x0000004124417221 */ /* 0x000fe20000010100 */
[----:B------:R-:W-:-:S02]  /*13a0*/  HADD2.F32 R51, -RZ, R27.H0_H0 ;  /* 0x2000001bff337230 */ /* 0x000fc40000004100 */
[----:B------:R-:W-:Y:S01]  /*13b0*/  FFMA.FTZ R26, R66, R26, R37 ;  /* 0x0000001a421a7223 */ /* 0x000fe20000010025 */
[----:B------:R-:W-:Y:S02]  /*13c0*/  HADD2.F32 R24, -RZ, R25.H0_H0 ;  /* 0x20000019ff187230 */ /* 0x000fe40000004100 */
[----:B------:R-:W-:Y:S01]  /*13d0*/  FMUL.FTZ R37, R4, R23 ;  /* 0x0000001704257220 */ /* 0x000fe20000410000 */
[----:B------:R-:W-:Y:S01]  /*13e0*/  FMUL.FTZ R65, R2, R65 ;  /* 0x0000004102417220 */ /* 0x000fe20000410000 */
[----:B------:R-:W-:Y:S01]  /*13f0*/  FADD.FTZ R64, -R36, R51 ;  /* 0x0000003324407221 */ /* 0x000fe20000010100 */
[----:B------:R-:W-:Y:S02]  /*1400*/  HADD2.F32 R63, -RZ, R27.H1_H1 ;  /* 0x3000001bff3f7230 */ /* 0x000fe40000004100 */
[----:B------:R-:W-:Y:S01]  /*1410*/  FFMA.FTZ R51, R0, R3, RZ ;  /* 0x0000000300337223 */ /* 0x000fe200000100ff */
[----:B------:R-:W-:Y:S01]  /*1420*/  FFMA.FTZ R37, R65, R37, R26 ;  /* 0x0000002541257223 */ /* 0x000fe2000001001a */
[----:B------:R-:W-:Y:S01]  /*1430*/  FMUL.FTZ R26, R6, R24 ;  /* 0x00000018061a7220 */ /* 0x000fe20000410000 */
[----:B------:R-:W-:Y:S01]  /*1440*/  FMUL.FTZ R64, R2, R64 ;  /* 0x0000004002407220 */ /* 0x000fe20000410000 */
[----:B------:R-:W-:-:S02]  /*1450*/  HADD2.F32 R25, -RZ, R25.H1_H1 ;  /* 0x30000019ff197230 */ /* 0x000fc40000004100 */
[----:B------:R-:W-:Y:S01]  /*1460*/  FADD.FTZ R63, -R36, R63 ;  /* 0x0000003f243f7221 */ /* 0x000fe20000010100 */
[----:B------:R-:W-:Y:S01]  /*1470*/  FFMA.FTZ R51, R5, R4, R51 ;  /* 0x0000000405337223 */ /* 0x000fe20000010033 */
[----:B------:R-:W-:Y:S01]  /*1480*/  FFMA.FTZ R37, R64, R26, R37 ;  /* 0x0000001a40257223 */ /* 0x000fe20000010025 */
[----:B------:R-:W-:Y:S01]  /*1490*/  FMUL.FTZ R26, R8, R25 ;  /* 0x00000019081a7220 */ /* 0x000fe20000410000 */
[----:B------:R-:W-:Y:S01]  /*14a0*/  FMUL.FTZ R63, R2, R63 ;  /* 0x0000003f023f7220 */ /* 0x000fe20000410000 */
[----:B------:R-:W-:Y:S01]  /*14b0*/  FFMA.FTZ R51, R7, R6, R51 ;  /* 0x0000000607337223 */ /* 0x000fe20000010033 */
[--C-:B------:R-:W-:Y:S02]  /*14c0*/  HADD2.F32 R27, -RZ, R30.reuse.H1_H1 ;  /* 0x3000001eff1b7230 */ /* 0x100fe40000004100 */
        /* <DEDUP_REMOVED lines=8> */
[----:B------:R-:W-:Y:S02]  /*1550*/  FMUL.FTZ R28, R3, R26 ;  /* 0x0000001a031c7220 */ /* 0x000fe40000410000 */
[----:B------:R-:W-:Y:S01]  /*1560*/  FMUL.FTZ R62, R2, R62 ;  /* 0x0000003e023e7220 */ /* 0x000fe20000410000 */
[----:B------:R-:W-:Y:S01]  /*1570*/  FADD.FTZ R61, -R36, R61 ;  /* 0x0000003d243d7221 */ /* 0x000fe20000010100 */
[----:B------:R-:W-:Y:S02]  /*1580*/  FFMA.FTZ R30, R6, R12, R30 ;  /* 0x0000000c061e7223 */ /* 0x000fe4000001001e */
[----:B------:R-:W-:Y:S01]  /*1590*/  FFMA.FTZ R37, R62, R28, R37 ;  /* 0x0000001c3e257223 */ /* 0x000fe20000010025 */
[----:B------:R-:W-:Y:S01]  /*15a0*/  FMUL.FTZ R28, R4, R27 ;  /* 0x0000001b041c7220 */ /* 0x000fe20000410000 */
[----:B------:R-:W-:Y:S01]  /*15b0*/  FMUL.FTZ R61, R2, R61 ;  /* 0x0000003d023d7220 */ /* 0x000fe20000410000 */
[----:B------:R-:W-:Y:S01]  /*15c0*/  FFMA.FTZ R30, R8, R13, R30 ;  /* 0x0000000d081e7223 */ /* 0x000fe2000001001e */
[----:B------:R-:W-:-:S02]  /*15d0*/  HADD2.F32 R60, -RZ, R29.H0_H0 ;  /* 0x2000001dff3c7230 */ /* 0x000fc40000004100 */
[----:B------:R-:W-:Y:S01]  /*15e0*/  FFMA.FTZ R37, R61, R28, R37 ;  /* 0x0000001c3d257223 */ /* 0x000fe20000010025 */
[----:B------:R-:W-:Y:S01]  /*15f0*/  FFMA.FTZ R30, R3, R14, R30 ;  /* 0x0000000e031e7223 */ /* 0x000fe2000001001e */
[----:B------:R-:W-:Y:S02]  /*1600*/  HADD2.F32 R28, -RZ, R31.H0_H0 ;  /* 0x2000001fff1c7230 */ /* 0x000fe40000004100 */
[----:B------:R-:W-:Y:S01]  /*1610*/  FADD.FTZ R60, -R36, R60 ;  /* 0x0000003c243c7221 */ /* 0x000fe20000010100 */
[----:B------:R-:W-:Y:S02]  /*1620*/  HADD2.F32 R58, -RZ, R29.H1_H1 ;  /* 0x3000001dff3a7230 */ /* 0x000fe40000004100 */
        /* <DEDUP_REMOVED lines=9> */
[----:B------:R-:W-:-:S02]  /*16c0*/  HADD2.F32 R57, -RZ, R38.H0_H0 ;  /* 0x20000026ff397230 */ /* 0x000fc40000004100 */
[----:B------:R-:W-:Y:S01]  /*16d0*/  FFMA.FTZ R51, R8, R17, R51 ;  /* 0x0000001108337223 */ /* 0x000fe20000010033 */
[--C-:B------:R-:W-:Y:S02]  /*16e0*/  HADD2.F32 R31, -RZ, R32.reuse.H1_H1 ;  /* 0x30000020ff1f7230 */ /* 0x100fe40000004100 */
[----:B------:R-:W-:Y:S01]  /*16f0*/  FFMA.FTZ R37, R58, R30, R37 ;  /* 0x0000001e3a257223 */ /* 0x000fe20000010025 */
[----:B------:R-:W-:Y:S02]  /*1700*/  HADD2.F32 R30, -RZ, R32.H0_H0 ;  /* 0x20000020ff1e7230 */ /* 0x000fe40000004100 */
[C---:B------:R-:W-:Y:S01]  /*1710*/  FFMA.FTZ R32, R3.reuse, R18, R51 ;  /* 0x0000001203207223 */ /* 0x040fe20000010033 */
[----:B------:R-:W-:Y:S02]  /*1720*/  HADD2.F32 R56, -RZ, R38.H1_H1 ;  /* 0x30000026ff387230 */ /* 0x000fe40000004100 */
[----:B------:R-:W-:Y:S01]  /*1730*/  FADD.FTZ R57, -R36, R57 ;  /* 0x0000003924397221 */ /* 0x000fe20000010100 */
[----:B------:R-:W-:Y:S01]  /*1740*/  FFMA.FTZ R32, R4, R19, R32 ;  /* 0x0000001304207223 */ /* 0x000fe20000010020 */
[----:B------:R-:W-:-:S02]  /*1750*/  FMUL.FTZ R38, R3, R30 ;  /* 0x0000001e03267220 */ /* 0x000fc40000410000 */
[----:B------:R-:W-:Y:S01]  /*1760*/  FMUL.FTZ R57, R2, R57 ;  /* 0x0000003902397220 */ /* 0x000fe20000410000 */
[----:B------:R-:W-:Y:S01]  /*1770*/  FADD.FTZ R56, -R36, R56 ;  /* 0x0000003824387221 */ /* 0x000fe20000010100 */
[----:B------:R-:W-:Y:S02]  /*1780*/  FFMA.FTZ R32, R6, R20, R32 ;  /* 0x0000001406207223 */ /* 0x000fe40000010020 */
[----:B------:R-:W-:Y:S01]  /*1790*/  FFMA.FTZ R37, R57, R38, R37 ;  /* 0x0000002639257223 */ /* 0x000fe20000010025 */
[----:B------:R-:W-:Y:S01]  /*17a0*/  FMUL.FTZ R38, R4, R31 ;  /* 0x0000001f04267220 */ /* 0x000fe20000410000 */
[----:B------:R-:W-:Y:S01]  /*17b0*/  FMUL.FTZ R56, R2, R56 ;  /* 0x0000003802387220 */ /* 0x000fe20000410000 */
[----:B------:R-:W-:Y:S01]  /*17c0*/  FFMA.FTZ R32, R8, R21, R32 ;  /* 0x0000001508207223 */ /* 0x000fe20000010020 */
[--C-:B------:R-:W-:Y:S02]  /*17d0*/  HADD2.F32 R55, -RZ, R39.reuse.H0_H0 ;  /* 0x20000027ff377230 */ /* 0x100fe40000004100 */
[----:B------:R-:W-:Y:S01]  /*17e0*/  FFMA.FTZ R37, R56, R38, R37 ;  /* 0x0000002638257223 */ /* 0x000fe20000010025 */
[----:B------:R-:W-:-:S02]  /*17f0*/  HADD2.F32 R38, -RZ, R39.H1_H1 ;  /* 0x30000027ff267230 */ /* 0x000fc40000004100 */
[----:B------:R-:W-:Y:S01]  /*1800*/  FFMA.FTZ R39, R3, R22, R32 ;  /* 0x0000001603277223 */ /* 0x000fe20000010020 */
[----:B------:R-:W-:Y:S02]  /*1810*/  HADD2.F32 R32, -RZ, R33.H0_H0 ;  /* 0x20000021ff207230 */ /* 0x000fe40000004100 */
[----:B------:R-:W-:Y:S01]  /*1820*/  FADD.FTZ R55, -R36, R55 ;  /* 0x0000003724377221 */ /* 0x000fe20000010100 */
[----:B------:R-:W-:Y:S02]  /*1830*/  FFMA.FTZ R39, R4, R23, R39 ;  /* 0x0000001704277223 */ /* 0x000fe40000010027 */
[----:B------:R-:W-:Y:S01]  /*1840*/  FMUL.FTZ R51, R6, R32 ;  /* 0x0000002006337220 */ /* 0x000fe20000410000 */
[----:B------:R-:W-:Y:S01]  /*1850*/  FMUL.FTZ R55, R2, R55 ;  /* 0x0000003702377220 */ /* 0x000fe20000410000 */
[----:B------:R-:W-:Y:S01]  /*1860*/  FFMA.FTZ R39, R6, R24, R39 ;  /* 0x0000001806277223 */ /* 0x000fe20000010027 */
[----:B------:R-:W-:Y:S02]  /*1870*/  FADD.FTZ R54, -R36, R38 ;  /* 0x0000002624367221 */ /* 0x000fe40000010100 */
[----:B------:R-:W-:Y:S01]  /*1880*/  FFMA.FTZ R38, R55, R51, R37 ;  /* 0x0000003337267223 */ /* 0x000fe20000010025 */
[----:B------:R-:W-:Y:S01]  /*1890*/  FFMA.FTZ R37, R8, R25, R39 ;  /* 0x0000001908257223 */ /* 0x000fe20000010027 */
[----:B------:R-:W-:-:S03]  /*18a0*/  IMAD.MOV.U32 R53, RZ, RZ, 0x28 ;  /* 0x00000028ff357424 */ /* 0x000fc600078e00ff */
[----:B------:R-:W-:Y:S01]  /*18b0*/  FFMA.FTZ R37, R3, R26, R37 ;  /* 0x0000001a03257223 */ /* 0x000fe20000010025 */
[----:B------:R-:W-:Y:S02]  /*18c0*/  HADD2.F32 R33, -RZ, R33.H1_H1 ;  /* 0x30000021ff217230 */ /* 0x000fe40000004100 */
[----:B------:R-:W-:Y:S02]  /*18d0*/  IMAD R50, R50, R53, UR7 ;  /* 0x0000000732327e24 */ /* 0x000fe4000f8e0235 */
[----:B------:R-:W-:Y:S01]  /*18e0*/  FFMA.FTZ R51, R4, R27, R37 ;  /* 0x0000001b04337223 */ /* 0x000fe20000010025 */
[----:B------:R-:W-:Y:S01]  /*18f0*/  FMUL.FTZ R54, R2, R54 ;  /* 0x0000003602367220 */ /* 0x000fe20000410000 */
[----:B------:R-:W-:Y:S02]  /*1900*/  FMUL.FTZ R39, R8, R33 ;  /* 0x0000002108277220 */ /* 0x000fe40000410000 */
[----:B------:R-:W-:Y:S01]  /*1910*/  FFMA.FTZ R51, R6, R28, R51 ;  /* 0x0000001c06337223 */ /* 0x000fe20000010033 */
[----:B------:R-:W-:Y:S01]  /*1920*/  LEA R52, R52, R50, 0x3 ;  /* 0x0000003234347211 */ /* 0x000fe200078e18ff */
[----:B------:R-:W-:-:S02]  /*1930*/  HADD2.F32 R50, -RZ, R34.H0_H0 ;  /* 0x20000022ff327230 */ /* 0x000fc40000004100 */
[----:B------:R-:W-:Y:S01]  /*1940*/  FFMA.FTZ R38, R54, R39, R38 ;  /* 0x0000002736267223 */ /* 0x000fe20000010026 */
[----:B------:R-:W-:Y:S01]  /*1950*/  FFMA.FTZ R51, R8, R29, R51 ;  /* 0x0000001d08337223 */ /* 0x000fe20000010033 */
[----:B------:R-:W-:Y:S02]  /*1960*/  HADD2.F32 R37, -RZ, R34.H1_H1 ;  /* 0x30000022ff257230 */ /* 0x000fe40000004100 */
[--C-:B------:R-:W-:Y:S02]  /*1970*/  HADD2.F32 R39, -RZ, R35.reuse.H0_H0 ;  /* 0x20000023ff277230 */ /* 0x100fe40000004100 */
[----:B------:R-:W-:Y:S02]  /*1980*/  HADD2.F32 R59, -RZ, R35.H1_H1 ;  /* 0x30000023ff3b7230 */ /* 0x000fe40000004100 */
[C---:B------:R-:W-:Y:S01]  /*1990*/  FADD.FTZ R50, -R36.reuse, R50 ;  /* 0x0000003224327221 */ /* 0x040fe20000010100 */
[----:B------:R-:W-:Y:S01]  /*19a0*/  FFMA.FTZ R51, R3, R30, R51 ;  /* 0x0000001e03337223 */ /* 0x000fe20000010033 */
[C---:B------:R-:W-:Y:S01]  /*19b0*/  FADD.FTZ R37, -R36.reuse, R37 ;  /* 0x0000002524257221 */ /* 0x040fe20000010100 */
[C---:B------:R-:W-:Y:S01]  /*19c0*/  FADD.FTZ R39, -R36.reuse, R39 ;  /* 0x0000002724277221 */ /* 0x040fe20000010100 */
[----:B------:R-:W-:Y:S01]  /*19d0*/  FADD.FTZ R59, -R36, R59 ;  /* 0x0000003b243b7221 */ /* 0x000fe20000010100 */
[----:B------:R-:W-:Y:S01]  /*19e0*/  FMUL.FTZ R36, R2, R50 ;  /* 0x0000003202247220 */ /* 0x000fe20000410000 */
[----:B------:R-:W-:-:S02]  /*19f0*/  HADD2.F32 R34, -RZ, R40.H0_H0 ;  /* 0x20000028ff227230 */ /* 0x000fc40000004100 */
[----:B------:R-:W-:Y:S01]  /*1a00*/  FFMA.FTZ R50, R4, R31, R51 ;  /* 0x0000001f04327223 */ /* 0x000fe20000010033 */
[----:B------:R-:W-:-:S03]  /*1a10*/  HADD2.F32 R35, -RZ, R40.H1_H1 ;  /* 0x30000028ff237230 */ /* 0x000fc60000004100 */
[----:B------:R-:W-:Y:S01]  /*1a20*/  FFMA.FTZ R50, R6, R32, R50 ;  /* 0x0000002006327223 */ /* 0x000fe20000010032 */
[C---:B------:R-:W-:Y:S01]  /*1a30*/  FMUL.FTZ R40, R3.reuse, R34 ;  /* 0x0000002203287220 */ /* 0x040fe20000410000 */
[----:B------:R-:W-:Y:S02]  /*1a40*/  FMUL.FTZ R51, R4, R35 ;  /* 0x0000002304337220 */ /* 0x000fe40000410000 */
[----:B------:R-:W-:Y:S01]  /*1a50*/  FFMA.FTZ R50, R8, R33, R50 ;  /* 0x0000002108327223 */ /* 0x000fe20000010032 */
[----:B------:R-:W-:Y:S01]  /*1a60*/  FFMA.FTZ R40, R36, R40, R38 ;  /* 0x0000002824287223 */ /* 0x000fe20000010026 */
[C---:B------:R-:W-:Y:S01]  /*1a70*/  FMUL.FTZ R37, R2.reuse, R37 ;  /* 0x0000002502257220 */ /* 0x040fe20000410000 */
[--C-:B------:R-:W-:Y:S02]  /*1a80*/  HADD2.F32 R38, -RZ, R41.reuse.H0_H0 ;  /* 0x20000029ff267230 */ /* 0x100fe40000004100 */
[----:B------:R-:W-:Y:S01]  /*1a90*/  FFMA.FTZ R50, R3, R34, R50 ;  /* 0x0000002203327223 */ /* 0x000fe20000010032 */
[----:B------:R-:W-:Y:S01]  /*1aa0*/  FMUL.FTZ R39, R2, R39 ;  /* 0x0000002702277220 */ /* 0x000fe20000410000 */
[----:B------:R-:W-:Y:S01]  /*1ab0*/  FFMA.FTZ R51, R37, R51, R40 ;  /* 0x0000003325337223 */ /* 0x000fe20000010028 */
[----:B------:R-:W-:-:S02]  /*1ac0*/  HADD2.F32 R40, -RZ, R41.H1_H1 ;  /* 0x30000029ff287230 */ /* 0x000fc40000004100 */
[----:B------:R-:W-:Y:S01]  /*1ad0*/  FMUL.FTZ R53, R6, R38 ;  /* 0x0000002606357220 */ /* 0x000fe20000410000 */
[----:B------:R-:W-:Y:S01]  /*1ae0*/  FFMA.FTZ R50, R4, R35, R50 ;  /* 0x0000002304327223 */ /* 0x000fe20000010032 */
[----:B------:R-:W-:Y:S02]  /*1af0*/  FMUL.FTZ R41, R2, R59 ;  /* 0x0000003b02297220 */ /* 0x000fe40000410000 */
[----:B------:R-:W-:Y:S01]  /*1b00*/  FFMA.FTZ R51, R39, R53, R51 ;  /* 0x0000003527337223 */ /* 0x000fe20000010033 */
[----:B------:R-:W-:Y:S01]  /*1b10*/  FMUL.FTZ R53, R8, R40 ;  /* 0x0000002808357220 */ /* 0x000fe20000410000 */
[----:B------:R-:W-:Y:S01]  /*1b20*/  FFMA.FTZ R50, R6, R38, R50 ;  /* 0x0000002606327223 */ /* 0x000fe20000010032 */
[----:B------:R-:W-:Y:S01]  /*1b30*/  FADD.FTZ R43, R0, R43 ;  /* 0x0000002b002b7221 */ /* 0x000fe20000010000 */
[----:B------:R-:W0:Y:S01]  /*1b40*/  S2R R59, SR_TID.X ;  /* 0x00000000003b7919 */ /* 0x000e220000002100 */
[----:B------:R-:W-:Y:S01]  /*1b50*/  FFMA.FTZ R51, R41, R53, R51 ;  /* 0x0000003529337223 */ /* 0x000fe20000010033 */
[----:B------:R-:W-:Y:S01]  /*1b60*/  FFMA.FTZ R50, R8, R40, R50 ;  /* 0x0000002808327223 */ /* 0x000fe20000010032 */
[----:B------:R-:W-:Y:S01]  /*1b70*/  UIADD3 UR8, UP0, UR10, 0x20, URZ ;  /* 0x000000200a087890 */ /* 0x000fe2000ff1e03f */
        /* <DEDUP_REMOVED lines=8> */
[----:B------:R-:W-:Y:S01]  /*1c00*/  UIADD3.X UR9, URZ, UR5, URZ, UP0, !UPT ;  /* 0x000000053f097290 */ /* 0x000fe200087fe43f */
[----:B------:R1:W-:Y:S01]  /*1c10*/  STS.64 [R52], R50 ;  /* 0x0000003234007388 */ /* 0x0003e20000000a00 */
[----:B------:R-:W-:Y:S01]  /*1c20*/  UISETP.GE.U32.AND UP0, UPT, UR8, UR16, UPT ;  /* 0x000000100800728c */ /* 0x000fe2000bf06070 */
[----:B------:R-:W-:Y:S01]  /*1c30*/  FADD.FTZ R45, R45, R11 ;  /* 0x0000000b2d2d7221 */ /* 0x000fe20000010000 */
[----:B------:R-:W-:Y:S01]  /*1c40*/  FADD.FTZ R47, R47, R12 ;  /* 0x0000000c2f2f7221 */ /* 0x000fe20000010000 */
[----:B------:R-:W-:Y:S01]  /*1c50*/  FADD.FTZ R49, R49, R13 ;  /* 0x0000000d31317221 */ /* 0x000fe20000010000 */
[----:B------:R-:W-:Y:S01]  /*1c60*/  FFMA.FTZ R42, R78, R10, R42 ;  /* 0x0000000a4e2a7223 */ /* 0x000fe2000001002a */
[----:B------:R-:W-:Y:S01]  /*1c70*/  FFMA.FTZ R44, R77, R11, R44 ;  /* 0x0000000b4d2c7223 */ /* 0x000fe2000001002c */
[----:B------:R-:W-:Y:S01]  /*1c80*/  FFMA.FTZ R46, R76, R12, R46 ;  /* 0x0000000c4c2e7223 */ /* 0x000fe2000001002e */
[----:B------:R-:W-:Y:S01]  /*1c90*/  UISETP.GE.AND.EX UP0, UPT, UR9, UR11, UPT, UP0 ;  /* 0x0000000b0900728c */ /* 0x000fe2000bf06300 */
[----:B-1----:R-:W-:Y:S01]  /*1ca0*/  FADD.FTZ R50, R43, R14 ;  /* 0x0000000e2b327221 */ /* 0x002fe20000010000 */
[----:B------:R-:W-:Y:S01]  /*1cb0*/  FFMA.FTZ R43, R75, R13, R48 ;  /* 0x0000000d4b2b7223 */ /* 0x000fe20000010030 */
        /* <DEDUP_REMOVED lines=51> */
[----:B------:R-:W0:Y:S01]  /*1ff0*/  S2UR UR15, SR_CgaCtaId ;  /* 0x00000000000f79c3 */ /* 0x000e220000008800 */
[----:B------:R-:W-:Y:S01]  /*2000*/  UMOV UR5, 0x400 ;  /* 0x0000040000057882 */ /* 0x000fe20000000000 */
[----:B------:R-:W-:Y:S01]  /*2010*/  SHF.L.U32 R51, R59, 0x1, RZ ;  /* 0x000000013b337819 */ /* 0x000fe200000006ff */
[----:B------:R1:W-:Y:S03]  /*2020*/  STL.64 [R1+0x28], R2 ;  /* 0x0000280201007387 */ /* 0x0003e60000100a00 */
[----:B------:R-:W-:Y:S01]  /*2030*/  LOP3.LUT R51, R51, 0x18, RZ, 0xc0, !PT ;  /* 0x0000001833337812 */ /* 0x000fe200078ec0ff */
[----:B------:R-:W2:Y:S04]  /*2040*/  LDL R53, [R1+0x20] ;  /* 0x0000200001357983 */ /* 0x000ea80000100800 */
[----:B-1----:R-:W3:Y:S04]  /*2050*/  LDL R3, [R1+0x1c] ;  /* 0x00001c0001037983 */ /* 0x002ee80000100800 */
[----:B------:R-:W4:Y:S01]  /*2060*/  LDL R2, [R1+0x18] ;  /* 0x0000180001027983 */ /* 0x000f220000100800 */
[----:B0-----:R-:W-:-:S06]  /*2070*/  ULEA UR5, UR15, UR5, 0x18 ;  /* 0x000000050f057291 */ /* 0x001fcc000f8ec03f */
[----:B------:R-:W-:-:S04]  /*2080*/  LEA R50, R59, UR5, 0x5 ;  /* 0x000000053b327c11 */ /* 0x000fc8000f8e28ff */
[----:B------:R-:W-:-:S05]  /*2090*/  IADD3 R52, R50, R51, RZ ;  /* 0x0000003332347210 */ /* 0x000fca0007ffe0ff */
[----:B------:R0:W-:Y:S02]  /*20a0*/  STS.64 [R52], R42 ;  /* 0x0000002a34007388 */ /* 0x0001e40000000a00 */
[----:B0-----:R-:W-:-:S04]  /*20b0*/  LOP3.LUT R52, R51, 0x8, RZ, 0x3c, !PT ;  /* 0x0000000833347812 */ /* 0x001fc800078e3cff */
[----:B------:R-:W-:-:S05]  /*20c0*/  IADD3 R52, R50, R52, RZ ;  /* 0x0000003432347210 */ /* 0x000fca0007ffe0ff */
[----:B------:R0:W-:Y:S02]  /*20d0*/  STS.64 [R52], R44 ;  /* 0x0000002c34007388 */ /* 0x0001e40000000a00 */
[----:B0-----:R-:W-:-:S04]  /*20e0*/  LOP3.LUT R52, R51, 0x10, RZ, 0x3c, !PT ;  /* 0x0000001033347812 */ /* 0x001fc800078e3cff */
[----:B------:R-:W-:-:S05]  /*20f0*/  IADD3 R52, R50, R52, RZ ;  /* 0x0000003432347210 */ /* 0x000fca0007ffe0ff */
[----:B------:R0:W-:Y:S04]  /*2100*/  STS.64 [R52], R46 ;  /* 0x0000002e34007388 */ /* 0x0001e80000000a00 */
[----:B0-----:R-:W2:Y:S01]  /*2110*/  LDL R52, [R1+0x24] ;  /* 0x0000240001347983 */ /* 0x001ea20000100800 */
[----:B------:R-:W0:Y:S02]  /*2120*/  S2R R51, SR_TID.X ;  /* 0x0000000000337919 */ /* 0x000e240000002100 */
[----:B0-----:R-:W-:-:S04]  /*2130*/  SHF.R.S32.HI R59, RZ, 0x1f, R51 ;  /* 0x0000001fff3b7819 */ /* 0x001fc80000011433 */
[----:B------:R-:W-:Y:S01]  /*2140*/  LEA.HI R59, R59, R51, RZ, 0x2 ;  /* 0x000000333b3b7211 */ /* 0x000fe200078f10ff */
[----:B------:R-:W-:-:S05]  /*2150*/  IMAD.SHL.U32 R51, R51, 0x2, RZ ;  /* 0x0000000233337824 */ /* 0x000fca00078e00ff */
[----:B------:R-:W-:-:S04]  /*2160*/  LOP3.LUT R51, R51, 0x18, RZ, 0xc0, !PT ;  /* 0x0000001833337812 */ /* 0x000fc800078ec0ff */
[----:B------:R-:W-:-:S04]  /*2170*/  LOP3.LUT R51, R51, 0x18, RZ, 0x3c, !PT ;  /* 0x0000001833337812 */ /* 0x000fc800078e3cff */
[----:B------:R-:W-:-:S05]  /*2180*/  IADD3 R51, R50, R51, RZ ;  /* 0x0000003332337210 */ /* 0x000fca0007ffe0ff */
[----:B------:R-:W-:Y:S01]  /*2190*/  STS.64 [R51], R48 ;  /* 0x0000003033007388 */ /* 0x000fe20000000a00 */
[----:B------:R-:W-:-:S04]  /*21a0*/  SHF.R.S32.HI R59, RZ, 0x2, R59 ;  /* 0x00000002ff3b7819 */ /* 0x000fc8000001143b */
[----:B------:R-:W-:Y:S01]  /*21b0*/  LEA R59, R59, UR5, 0x5 ;  /* 0x000000053b3b7c11 */ /* 0x000fe2000f8e28ff */
[----:B------:R-:W-:-:S04]  /*21c0*/  ULOP3.LUT UR5, UR6, 0x7ffffff8, URZ, 0xc0, !UPT ;  /* 0x7ffffff806057892 */ /* 0x000fc8000f8ec03f */
[----:B------:R-:W-:Y:S01]  /*21d0*/  ULOP3.LUT UR5, UR5, 0x7, UR17, 0xf8, !UPT ;  /* 0x0000000705057892 */ /* 0x000fe2000f8ef811 */
[----:B------:R-:W-:Y:S01]  /*21e0*/  BAR.SYNC.DEFER_BLOCKING 0x0 ;  /* 0x0000000000007b1d */ /* 0x000fe20000010000 */
[-C--:B--2---:R-:W-:Y:S02]  /*21f0*/  LEA R50, R52, R59.reuse, 0x3 ;  /* 0x0000003b34327211 */ /* 0x084fe400078e18ff */
[----:B------:R-:W-:-:S04]  /*2200*/  LEA R52, R53, R59, 0x3 ;  /* 0x0000003b35347211 */ /* 0x000fc800078e18ff */
[----:B------:R-:W0:Y:S04]  /*2210*/  LDS.64 R50, [R50] ;  /* 0x0000000032327984 */ /* 0x000e280000000a00 */
[----:B------:R-:W1:Y:S01]  /*2220*/  LDS.64 R52, [R52+0xa00] ;  /* 0x000a000034347984 */ /* 0x000e620000000a00 */
[----:B0-----:R-:W-:Y:S01]  /*2230*/  FADD.FTZ R50, RZ, R50 ;  /* 0x00000032ff327221 */ /* 0x001fe20000010000 */
[----:B------:R-:W-:-:S03]  /*2240*/  FADD.FTZ R51, RZ, R51 ;  /* 0x00000033ff337221 */ /* 0x000fc60000010000 */
[----:B-1----:R-:W-:Y:S01]  /*2250*/  FADD.FTZ R52, R50, R52 ;  /* 0x0000003432347221 */ /* 0x002fe20000010000 */
[----:B---3--:R-:W-:Y:S01]  /*2260*/  LEA R50, R3, R59, 0x3 ;  /* 0x0000003b03327211 */ /* 0x008fe200078e18ff */
[----:B------:R-:W-:-:S05]  /*2270*/  FADD.FTZ R53, R51, R53 ;  /* 0x0000003533357221 */ /* 0x000fca0000010000 */
[----:B------:R-:W0:Y:S02]  /*2280*/  LDS.64 R50, [R50+0x1400] ;  /* 0x0014000032327984 */ /* 0x000e240000000a00 */
[----:B0-----:R-:W-:Y:S01]  /*2290*/  FADD.FTZ R52, R52, R50 ;  /* 0x0000003234347221 */ /* 0x001fe20000010000 */
[----:B----4-:R-:W-:Y:S01]  /*22a0*/  LEA R50, R2, R59, 0x3 ;  /* 0x0000003b02327211 */ /* 0x010fe200078e18ff */
[----:B------:R-:W-:Y:S01]  /*22b0*/  FADD.FTZ R53, R53, R51 ;  /* 0x0000003335357221 */ /* 0x000fe20000010000 */
[----:B------:R-:W0:Y:S04]  /*22c0*/  LDC.64 R2, c[0x0][0x260] ;  /* 0x00009800ff027b82 */ /* 0x000e280000000a00 */
[----:B------:R-:W1:Y:S01]  /*22d0*/  LDS.64 R50, [R50+0x1e00] ;  /* 0x001e000032327984 */ /* 0x000e620000000a00 */
[----:B------:R-:W2:Y:S01]  /*22e0*/  S2R R59, SR_TID.X ;  /* 0x00000000003b7919 */ /* 0x000ea20000002100 */
[----:B-1----:R-:W-:Y:S01]  /*22f0*/  FADD.FTZ R50, R52, R50 ;  /* 0x0000003234327221 */ /* 0x002fe20000010000 */
[----:B------:R-:W-:-:S04]  /*2300*/  IMAD.U32 R52, RZ, RZ, UR5 ;  /* 0x00000005ff347e24 */ /* 0x000fc8000f8e00ff */
[----:B--2---:R-:W-:-:S05]  /*2310*/  IMAD R52, R52, 0xa00, R59 ;  /* 0x00000a0034347824 */ /* 0x004fca00078e023b */
[----:B------:R-:W-:-:S04]  /*2320*/  IADD3 R52, R52, UR14, RZ ;  /* 0x0000000e34347c10 */ /* 0x000fc8000fffe0ff */
[----:B------:R-:W-:Y:S01]  /*2330*/  SHF.L.U32 R52, R52, 0x1, RZ ;  /* 0x0000000134347819 */ /* 0x000fe200000006ff */
[----:B------:R-:W-:-:S04]  /*2340*/  FADD.FTZ R51, R53, R51 ;  /* 0x0000003335337221 */ /* 0x000fc80000010000 */
[----:B0-----:R-:W-:Y:S02]  /*2350*/  IMAD.WIDE.U32 R52, R52, 0x4, R2 ;  /* 0x0000000434347825 */ /* 0x001fe400078e0002 */
[----:B------:R0:W5:Y:S04]  /*2360*/  LDL.LU.64 R2, [R1+0x28] ;  /* 0x0000280001027983 */ /* 0x0001680000300a00 */
[----:B------:R0:W-:Y:S02]  /*2370*/  STG.E.64 desc[UR12][R52.64+0x4000], R50 ;  /* 0x0040003234007986 */ /* 0x0001e4000c101b0c */
.L_x_2255:
[----:B------:R-:W-:Y:S01]  /*2380*/  BSSY B0, `(.L_x_2256) ;  /* 0x0000108000007945 */ /* 0x000fe20003800000 */
[----:B0-----:R-:W-:-:S03]  /*2390*/  CS2R R50, SRZ ;  /* 0x0000000000327805 */ /* 0x001fc6000001ff00 */
[----:B------:R-:W-:Y:S05]  /*23a0*/  @P1 BRA `(.L_x_2257) ;  /* 0x0000001000141947 */ /* 0x000fea0003800000 */
[----:B------:R-:W0:Y:S01]  /*23b0*/  S2R R53, SR_TID.X ;  /* 0x0000000000357919 */ /* 0x000e220000002100 */
[----:B------:R-:W-:Y:S01]  /*23c0*/  USHF.L.U32 UR5, UR10, 0x2, URZ ;  /* 0x000000020a057899 */ /* 0x000fe2000800063f */
[----:B------:R-:W-:Y:S01]  /*23d0*/  HFMA2.MMA R50, -RZ, RZ, 0, 4.76837158203125e-06 ;  /* 0x00000050ff327435 */ /* 0x000fe200000001ff */
[----:B------:R-:W-:Y:S02]  /*23e0*/  MOV R51, 0x28 ;  /* 0x0000002800337802 */ /* 0x000fe40000000f00 */
        /* <DEDUP_REMOVED lines=9> */
[----:B------:R-:W-:Y:S01]  /*2480*/  LEA.HI R52, R52, R51, RZ, 0x2 ;  /* 0x0000003334347211 */ /* 0x000fe200078f10ff */
[----:B------:R-:W-:-:S03]  /*2490*/  IMAD.MOV.U32 R51, RZ, RZ, 0x28 ;  /* 0x00000028ff337424 */ /* 0x000fc600078e00ff */
        /* <DEDUP_REMOVED lines=19> */
[----:B0-----:R-:W-:-:S05]  /*25d0*/  IMAD.SHL.U32 R50, R50, 0x8, RZ ;  /* 0x0000000832327824 */ /* 0x001fca00078e00ff */
        /* <DEDUP_REMOVED lines=200> */
[----:B------:R-:W-:Y:S01]  /*3260*/  FADD.FTZ R53, R53, R51 ;  /* 0x0000003335357221 */ /* 0x000fe20000010000 */
[----:B------:R-:W-:Y:S02]  /*3270*/  VIADD R59, R59, 0x4c ;  /* 0x0000004c3b3b7836 */ /* 0x000fe40000000000 */
        /* <DEDUP_REMOVED lines=24> */
.L_x_2257:
[----:B------:R-:W-:Y:S05]  /*3400*/  BSYNC B0 ;  /* 0x0000000000007941 */ /* 0x000fea0003800000 */
.L_x_2256:
        /* <DEDUP_REMOVED lines=12> */
[----:B-----5:R0:W-:Y:S01]  /*34d0*/  STL.64 [R1+0x28], R2 ;  /* 0x0000280201007387 */ /* 0x0201e20000100a00 */
[----:B------:R-:W-:Y:S01]  /*34e0*/  SHF.R.U32.HI R53, RZ, 0x2, R59 ;  /* 0x00000002ff357819 */ /* 0x000fe2000001163b */
[----:B------:R-:W-:Y:S01]  /*34f0*/  ULDC UR5, c[0x0][0x10] ;  /* 0x0000040000057ab9 */ /* 0x000fe20000000800 */
[----:B------:R-:W-:Y:S01]  /*3500*/  MOV R52, UR17 ;  /* 0x0000001100347c02 */ /* 0x000fe20008000f00 */
[----:B------:R-:W-:Y:S01]  /*3510*/  UIMAD UR5, UR5, UR4, UR6 ;  /* 0x00000004050572a4 */ /* 0x000fe2000f8e0206 */
[----:B------:R-:W-:-:S04]  /*3520*/  SHF.L.U32 R53, R53, 0x3, RZ ;  /* 0x0000000335357819 */ /* 0x000fc800000006ff */
[----:B------:R-:W-:Y:S01]  /*3530*/  LOP3.LUT R52, R53, 0xfffffff8, R52, 0xe2, !PT ;  /* 0xfffffff835347812 */ /* 0x000fe200078ee234 */
[----:B------:R-:W-:Y:S01]  /*3540*/  IMAD.U32 R53, RZ, RZ, UR5 ;  /* 0x00000005ff357e24 */ /* 0x000fe2000f8e00ff */
[----:B0-----:R-:W0:Y:S04]  /*3550*/  LDC.64 R2, c[0x0][0x260] ;  /* 0x00009800ff027b82 */ /* 0x001e280000000a00 */
[----:B------:R-:W-:-:S04]  /*3560*/  LEA R52, R53, R52, 0x5 ;  /* 0x0000003435347211 */ /* 0x000fc800078e28ff */
[----:B------:R-:W-:-:S05]  /*3570*/  SHF.L.U32 R52, R52, 0x1, RZ ;  /* 0x0000000134347819 */ /* 0x000fca00000006ff */
[----:B0-----:R-:W-:Y:S02]  /*3580*/  IMAD.WIDE.U32 R52, R52, 0x4, R2 ;  /* 0x0000000434347825 */ /* 0x001fe400078e0002 */
[----:B------:R0:W5:Y:S04]  /*3590*/  LDL.LU.64 R2, [R1+0x28] ;  /* 0x0000280001027983 */ /* 0x0001680000300a00 */
[----:B------:R0:W-:Y:S02]  /*35a0*/  STG.E.64 desc[UR12][R52.64], R50 ;  /* 0x0000003234007986 */ /* 0x0001e4000c101b0c */
.L_x_2259:
[----:B------:R-:W-:Y:S05]  /*35b0*/  BSYNC B0 ;  /* 0x0000000000007941 */ /* 0x000fea0003800000 */
.L_x_2258:
        /* <DEDUP_REMOVED lines=17> */
.L_x_2262:
[----:B------:R-:W2:Y:S04]  /*36d0*/  LD.E.STRONG.GPU R53, desc[UR12][R50.64] ;  /* 0x0000000c32357980 */ /* 0x000ea8000c10f900 */
[----:B--2---:R-:W-:Y:S01]  /*36e0*/  CCTL.IVALL ;  /* 0x00000000ff00798f */ /* 0x004fe20002000000 */
[----:B------:R-:W-:Y:S05]  /*36f0*/  YIELD ;  /* 0x0000000000007946 */ /* 0x000fea0003800000 */
[----:B-----5:R-:W-:-:S04]  /*3700*/  LOP3.LUT R53, R53, R52, RZ, 0x3c, !PT ;  /* 0x0000003435357212 */ /* 0x020fc800078e3cff */
[----:B------:R-:W-:-:S13]  /*3710*/  ISETP.GT.AND P1, PT, R53, -0x1, PT ;  /* 0xffffffff3500780c */ /* 0x000fda0003f24270 */
[----:B------:R-:W-:Y:S05]  /*3720*/  @P1 BRA `(.L_x_2262) ;  /* 0xfffffffc00e81947 */ /* 0x000fea000383ffff */
.L_x_2261:
[----:B------:R-:W-:Y:S05]  /*3730*/  WARPSYNC.ALL ;  /* 0x0000000000007948 */ /* 0x000fea0003800000 */
[----:B------:R-:W-:Y:S06]  /*3740*/  BAR.SYNC.DEFER_BLOCKING 0x0 ;  /* 0x0000000000007b1d */ /* 0x000fec0000010000 */
[----:B------:R-:W-:Y:S05]  /*3750*/  BRA `(.L_x_2263) ;  /* 0x0000000000687947 */ /* 0x000fea0003800000 */
.L_x_2260:
        /* <DEDUP_REMOVED lines=10> */
[----:B------:R-:W-:-:S04]  /*3800*/  IMAD.U32 R50, RZ, RZ, UR5 ;  /* 0x00000005ff327e24 */ /* 0x000fc8000f8e00ff */
[----:B0-----:R-:W-:Y:S01]  /*3810*/  IMAD.WIDE.U32 R50, R50, 0x4, R52 ;  /* 0x0000000432327825 */ /* 0x001fe200078e0034 */
[----:B------:R-:W-:-:S04]  /*3820*/  MOV R52, 0x7fffffe1 ;  /* 0x7fffffe100347802 */ /* 0x000fc80000000f00 */
[----:B------:R-:W-:Y:S01]  /*3830*/  SEL R52, R52, 0x1, !P1 ;  /* 0x0000000134347807 */ /* 0x000fe20004800000 */
[----:B------:R-:W-:Y:S06]  /*3840*/  MEMBAR.ALL.GPU ;  /* 0x0000000000007992 */ /* 0x000fec000000a000 */
[----:B------:R-:W-:-:S00]  /*3850*/  ERRBAR ;  /* 0x00000000000079ab */ /* 0x000fc00000000000 */
[----:B------:R-:W-:Y:S06]  /*3860*/  CGAERRBAR ;  /* 0x00000000000075ab */ /* 0x000fec0000000000 */
[----:B------:R0:W5:Y:S02]  /*3870*/  ATOM.E.ADD.STRONG.GPU PT, R52, desc[UR12][R50.64], R52 ;  /* 0x000000343234798a */ /* 0x00016400081ee1cc */
.L_x_2265:
[----:B------:R-:W2:Y:S04]  /*3880*/  LD.E.STRONG.GPU R53, desc[UR12][R50.64] ;  /* 0x0000000c32357980 */ /* 0x000ea8000c10f900 */
[----:B--2---:R-:W-:Y:S01]  /*3890*/  CCTL.IVALL ;  /* 0x00000000ff00798f */ /* 0x004fe20002000000 */
[----:B------:R-:W-:Y:S05]  /*38a0*/  YIELD ;  /* 0x0000000000007946 */ /* 0x000fea0003800000 */
[----:B-----5:R-:W-:-:S04]  /*38b0*/  LOP3.LUT R53, R53, R52, RZ, 0x3c, !PT ;  /* 0x0000003435357212 */ /* 0x020fc800078e3cff */
[----:B------:R-:W-:-:S13]  /*38c0*/  ISETP.GT.AND P1, PT, R53, -0x1, PT ;  /* 0xffffffff3500780c */ /* 0x000fda0003f24270 */
[----:B------:R-:W-:Y:S05]  /*38d0*/  @P1 BRA `(.L_x_2265) ;  /* 0xfffffffc00e81947 */ /* 0x000fea000383ffff */
.L_x_2264:
[----:B------:R-:W-:Y:S05]  /*38e0*/  WARPSYNC.ALL ;  /* 0x0000000000007948 */ /* 0x000fea0003800000 */
[----:B------:R-:W-:Y:S06]  /*38f0*/  BAR.SYNC.DEFER_BLOCKING 0x0 ;  /* 0x0000000000007b1d */ /* 0x000fec0000010000 */
.L_x_2263:
[----:B0-----:R-:W0:Y:S01]  /*3900*/  S2R R52, SR_TID.X ;  /* 0x0000000000347919 */ /* 0x001e220000002100 */
[----:B------:R-:W2:Y:S01]  /*3910*/  LDL.LU R59, [R1+0x14] ;  /* 0x00001400013b7983 */ /* 0x000ea20000300800 */
[----:B------:R-:W-:Y:S02]  /*3920*/  MOV R51, UR4 ;  /* 0x0000000400337c02 */ /* 0x000fe40008000f00 */
[----:B0-----:R-:W-:-:S13]  /*3930*/  ISETP.GT.U32.AND P1, PT, R52, 0x1f, PT ;  /* 0x0000001f3400780c */ /* 0x001fda0003f24070 */
[----:B------:R-:W0:Y:S02]  /*3940*/  @!P1 LDC R50, c[0x0][0x10] ;  /* 0x00000400ff329b82 */ /* 0x000e240000000800 */
[----:B0-----:R-:W-:Y:S01]  /*3950*/  @!P1 IMAD R50, R50, R51, UR6 ;  /* 0x0000000632329e24 */ /* 0x001fe2000f8e0233 */
[----:B------:R-:W-:-:S04]  /*3960*/  @!P1 LOP3.LUT R51, R52, 0x7ffffff8, RZ, 0xc0, !PT ;  /* 0x7ffffff834339812 */ /* 0x000fc800078ec0ff */
[----:B------:R-:W-:Y:S02]  /*3970*/  @!P1 LEA R50, R50, R51, 0x5 ;  /* 0x0000003332329211 */ /* 0x000fe400078e28ff */
[----:B------:R-:W-:Y:S02]  /*3980*/  @!P1 LOP3.LUT R51, R52, 0x7, RZ, 0xc0, !PT ;  /* 0x0000000734339812 */ /* 0x000fe400078ec0ff */
[----:B------:R-:W0:Y:S02]  /*3990*/  @!P1 LDC.64 R52, c[0x0][0x260] ;  /* 0x00009800ff349b82 */ /* 0x000e240000000a00 */
[----:B------:R-:W-:-:S04]  /*39a0*/  @!P1 IADD3 R50, R50, R51, RZ ;  /* 0x0000003332329210 */ /* 0x000fc80007ffe0ff */
[----:B------:R-:W-:-:S05]  /*39b0*/  @!P1 SHF.L.U32 R50, R50, 0x1, RZ ;  /* 0x0000000132329819 */ /* 0x000fca00000006ff */
[----:B0-----:R-:W-:-:S06]  /*39c0*/  @!P1 IMAD.WIDE.U32 R50, R50, 0x4, R52 ;  /* 0x0000000432329825 */ /* 0x001fcc00078e0034 */
[----:B------:R-:W3:Y:S01]  /*39d0*/  @!P1 LDG.E.64 R50, desc[UR12][R50.64] ;  /* 0x0000000c32329981 */ /* 0x000ee2000c1e1b00 */
[----:B------:R-:W-:Y:S01]  /*39e0*/  IMAD.MOV.U32 R52, RZ, RZ, RZ ;  /* 0x000000ffff347224 */ /* 0x000fe200078e00ff */
[----:B------:R-:W0:Y:S01]  /*39f0*/  S2UR UR14, SR_CgaCtaId ;  /* 0x00000000000e79c3 */ /* 0x000e220000008800 */
[----:B------:R-:W-:Y:S01]  /*3a00*/  UMOV UR5, 0x400 ;  /* 0x0000040000057882 */ /* 0x000fe20000000000 */
[----:B------:R-:W1:Y:S01]  /*3a10*/  S2R R53, SR_TID.X ;  /* 0x0000000000357919 */ /* 0x000e620000002100 */
[----:B------:R-:W-:Y:S02]  /*3a20*/  UIADD3 UR5, UR5, 0x3480, URZ ;  /* 0x0000348005057890 */ /* 0x000fe4000fffe03f */
[----:B------:R-:W-:-:S04]  /*3a30*/  USHF.L.U32 UR10, UR10, 0x2, URZ ;  /* 0x000000020a0a7899 */ /* 0x000fc8000800063f */
[----:B------:R-:W-:Y:S02]  /*3a40*/  ULOP3.LUT UR10, UR10, 0x1c, URZ, 0xc0, !UPT ;  /* 0x0000001c0a0a7892 */ /* 0x000fe4000f8ec03f */
[----:B0-----:R-:W-:-:S03]  /*3a50*/  ULEA UR5, UR14, UR5, 0x18 ;  /* 0x000000050e057291 */ /* 0x001fc6000f8ec03f */
[----:B------:R-:W-:Y:S01]  /*3a60*/  ULDC.64 UR14, c[0x0][0x210] ;  /* 0x00008400000e7ab9 */ /* 0x000fe20000000a00 */
[----:B---3--:R-:W-:Y:S01]  /*3a70*/  @!P1 FADD.FTZ R52, RZ, R50 ;  /* 0x00000032ff349221 */ /* 0x008fe20000010000 */
[----:B------:R-:W-:-:S06]  /*3a80*/  HFMA2.MMA R50, -RZ, RZ, 0, 0 ;  /* 0x00000000ff327435 */ /* 0x000fcc00000001ff */
[----:B------:R-:W-:Y:S01]  /*3a90*/  @!P1 FADD.FTZ R50, RZ, R51 ;  /* 0x00000033ff329221 */ /* 0x000fe20000010000 */
[----:B-1----:R-:W-:Y:S01]  /*3aa0*/  LOP3.LUT P1, RZ, R53, 0xffffffe7, RZ, 0xc0, !PT ;  /* 0xffffffe735ff7812 */ /* 0x002fe2000782c0ff */
        /* <DEDUP_REMOVED lines=12> */
[----:B------:R-:W-:Y:S01]  /*3b70*/  @!P1 FMUL.FTZ R50, R52, 4.8828125727595761418e-05 ;  /* 0x384ccccd34329820 */ /* 0x000fe20000410000 */
[----:B------:R-:W-:-:S02]  /*3b80*/  @!P1 LOP3.LUT R52, R53, 0xfffffff8, RZ, 0xc0, !PT ;  /* 0xfffffff835349812 */ /* 0x000fc400078ec0ff */
[----:B------:R-:W-:-:S05]  /*3b90*/  @!P1 FMUL.FTZ R51, R51, 4.8828125727595761418e-05 ;  /* 0x384ccccd33339820 */ /* 0x000fca0000410000 */
[----:B------:R2:W-:Y:S02]  /*3ba0*/  @!P1 STS.64 [R52+UR5], R50 ;  /* 0x0000003234009988 */ /* 0x0005e40008000a05 */
[----:B--2---:R-:W-:-:S04]  /*3bb0*/  IADD3 R50, R59, -UR10, RZ ;  /* 0x8000000a3b327c10 */ /* 0x004fc8000fffe0ff */
[----:B------:R-:W-:Y:S01]  /*3bc0*/  LEA R50, R50, UR5, 0x3 ;  /* 0x0000000532327c11 */ /* 0x000fe2000f8e18ff */
[----:B------:R-:W-:Y:S06]  /*3bd0*/  BAR.SYNC.DEFER_BLOCKING 0x0 ;  /* 0x0000000000007b1d */ /* 0x000fec0000010000 */
[----:B------:R0:W1:Y:S04]  /*3be0*/  LDS.64 R52, [R50] ;  /* 0x0000000032347984 */ /* 0x0000680000000a00 */
[----:B0-----:R-:W2:Y:S01]  /*3bf0*/  LDL.LU R50, [R1+0x10] ;  /* 0x0000100001327983 */ /* 0x001ea20000300800 */
[--C-:B-1---5:R-:W-:Y:S01]  /*3c00*/  FFMA.FTZ R0, R0, R3, -R52.reuse ;  /* 0x0000000300007223 */ /* 0x122fe20000010834 */
[C-C-:B------:R-:W-:Y:S01]  /*3c10*/  FFMA.FTZ R10, R3.reuse, R10, -R52.reuse ;  /* 0x0000000a030a7223 */ /* 0x140fe20000010834 */
[C-C-:B------:R-:W-:Y:S01]  /*3c20*/  FFMA.FTZ R14, R3.reuse, R14, -R52.reuse ;  /* 0x0000000e030e7223 */ /* 0x140fe20000010834 */
[C-C-:B------:R-:W-:Y:S01]  /*3c30*/  FFMA.FTZ R18, R3.reuse, R18, -R52.reuse ;  /* 0x0000001203127223 */ /* 0x140fe20000010834 */
[C-C-:B------:R-:W-:Y:S01]  /*3c40*/  FFMA.FTZ R22, R3.reuse, R22, -R52.reuse ;  /* 0x0000001603167223 */ /* 0x140fe20000010834 */
[C-C-:B------:R-:W-:Y:S01]  /*3c50*/  FFMA.FTZ R26, R3.reuse, R26, -R52.reuse ;  /* 0x0000001a031a7223 */ /* 0x140fe20000010834 */
[C-C-:B------:R-:W-:Y:S01]  /*3c60*/  FFMA.FTZ R30, R3.reuse, R30, -R52.reuse ;  /* 0x0000001e031e7223 */ /* 0x140fe20000010834 */
[----:B------:R-:W-:-:S02]  /*3c70*/  FFMA.FTZ R3, R3, R34, -R52 ;  /* 0x0000002203037223 */ /* 0x000fc40000010834 */
        /* <DEDUP_REMOVED lines=19> */
[----:B------:R-:W4:Y:S01]  /*3db0*/  LDL.LU R38, [R1+0x8] ;  /* 0x0000080001267983 */ /* 0x000f220000300800 */
[----:B------:R-:W-:Y:S01]  /*3dc0*/  FFMA.FTZ R5, R5, R4, -R52 ;  /* 0x0000000405057223 */ /* 0x000fe20000010834 */
[----:B------:R-:W-:Y:S01]  /*3dd0*/  FFMA.FTZ R0, R82, -R53, R0 ;  /* 0x8000003552007223 */ /* 0x000fe20000010000 */
[C-C-:B------:R-:W-:Y:S01]  /*3de0*/  FFMA.FTZ R11, R4.reuse, R11, -R52.reuse ;  /* 0x0000000b040b7223 */ /* 0x140fe20000010834 */
[----:B------:R-:W4:Y:S01]  /*3df0*/  LDL.LU R36, [R1] ;  /* 0x0000000001247983 */ /* 0x000f220000300800 */
[----:B------:R-:W-:Y:S01]  /*3e00*/  FFMA.FTZ R5, R81, -R53, R5 ;  /* 0x8000003551057223 */ /* 0x000fe20000010005 */
[C-C-:B------:R-:W-:Y:S01]  /*3e10*/  FFMA.FTZ R15, R4.reuse, R15, -R52.reuse ;  /* 0x0000000f040f7223 */ /* 0x140fe20000010834 */
[C-C-:B------:R-:W-:Y:S01]  /*3e20*/  FFMA.FTZ R19, R4.reuse, R19, -R52.reuse ;  /* 0x0000001304137223 */ /* 0x140fe20000010834 */
[C-C-:B------:R-:W-:Y:S01]  /*3e30*/  FFMA.FTZ R23, R4.reuse, R23, -R52.reuse ;  /* 0x0000001704177223 */ /* 0x140fe20000010834 */
[C-C-:B------:R-:W-:Y:S01]  /*3e40*/  FFMA.FTZ R27, R4.reuse, R27, -R52.reuse ;  /* 0x0000001b041b7223 */ /* 0x140fe20000010834 */
[C-C-:B------:R-:W-:Y:S01]  /*3e50*/  FFMA.FTZ R31, R4.reuse, R31, -R52.reuse ;  /* 0x0000001f041f7223 */ /* 0x140fe20000010834 */
[----:B------:R-:W-:Y:S01]  /*3e60*/  FFMA.FTZ R4, R4, R35, -R52 ;  /* 0x0000002304047223 */ /* 0x000fe20000010834 */
[-C--:B------:R-:W-:Y:S01]  /*3e70*/  FFMA.FTZ R7, R80, -R53.reuse, R7 ;  /* 0x8000003550077223 */ /* 0x080fe20000010007 */
[----:B------:R-:W-:Y:S01]  /*3e80*/  FFMA.FTZ R9, R79, -R53, R9 ;  /* 0x800000354f097223 */ /* 0x000fe20000010009 */
[C---:B------:R-:W-:Y:S01]  /*3e90*/  FMUL.FTZ R0, R2.reuse, R0 ;  /* 0x0000000002007220 */ /* 0x040fe20000410000 */
[----:B------:R-:W-:Y:S01]  /*3ea0*/  FMUL.FTZ R5, R2, R5 ;  /* 0x0000000502057220 */ /* 0x000fe20000410000 */
[-C--:B------:R-:W-:Y:S01]  /*3eb0*/  FFMA.FTZ R35, R78, -R53.reuse, R10 ;  /* 0x800000354e237223 */ /* 0x080fe2000001000a */
[----:B------:R-:W-:Y:S01]  /*3ec0*/  FFMA.FTZ R37, R37, -R53, R4 ;  /* 0x8000003525257223 */ /* 0x000fe20000010004 */
        /* <DEDUP_REMOVED lines=10> */
[----:B------:R-:W-:Y:S01]  /*3f70*/  F2FP.F16.F32.PACK_AB R6, R5, R0 ;  /* 0x000000000506723e */ /* 0x000fe200000000ff */
        /* <DEDUP_REMOVED lines=16> */
[----:B------:R-:W-:Y:S01]  /*4080*/  FFMA.FTZ R41, R41, -R53, R8 ;  /* 0x8000003529297223 */ /* 0x000fe20000010008 */
[----:B------:R-:W-:Y:S01]  /*4090*/  FMUL.FTZ R8, R2, R3 ;  /* 0x0000000302087220 */ /* 0x000fe20000410000 */
[----:B------:R-:W-:Y:S01]  /*40a0*/  F2FP.F16.F32.PACK_AB R0, R10, R7 ;  /* 0x000000070a00723e */ /* 0x000fe200000000ff */
        /* <DEDUP_REMOVED lines=28> */
[----:B------:R-:W-:Y:S02]  /*4270*/  F2FP.F16.F32.PACK_AB R35, R32, R35 ;  /* 0x000000232023723e */ /* 0x000fe400000000ff */
[----:B------:R-:W-:Y:S02]  /*4280*/  F2FP.F16.F32.PACK_AB R16, R16, R59 ;  /* 0x0000003b1010723e */ /* 0x000fe400000000ff */
[----:B------:R-:W-:Y:S02]  /*4290*/  PRMT R9, R35, 0x7632, R9 ;  /* 0x0000763223097816 */ /* 0x000fe40000000009 */
        /* <DEDUP_REMOVED lines=14> */
[----:B---3--:R-:W-:Y:S01]  /*4380*/  IADD3 R4, P1, R34, UR14, RZ ;  /* 0x0000000e22047c10 */ /* 0x008fe2000ff3e0ff */
[----:B------:R-:W-:-:S03]  /*4390*/  FMUL.FTZ R34, R2, R13 ;  /* 0x0000000d02227220 */ /* 0x000fc60000410000 */
[----:B--2---:R-:W-:Y:S02]  /*43a0*/  IADD3.X R5, R50, UR15, RZ, P1, !PT ;  /* 0x0000000f32057c10 */ /* 0x004fe40008ffe4ff */
[----:B------:R-:W-:Y:S02]  /*43b0*/  F2FP.F16.F32.PACK_AB R51, R34, R51 ;  /* 0x000000332233723e */ /* 0x000fe400000000ff */
[----:B----4-:R-:W-:Y:S01]  /*43c0*/  IADD3 R2, P1, R40, UR14, RZ ;  /* 0x0000000e28027c10 */ /* 0x010fe2000ff3e0ff */
[----:B------:R0:W-:Y:S04]  /*43d0*/  STG.E.U16 desc[UR12][R4.64+0x2], R3 ;  /* 0x0000020304007986 */ /* 0x0001e8000c10150c */
[----:B------:R1:W-:Y:S04]  /*43e0*/  STG.E.U16 desc[UR12][R4.64], R6 ;  /* 0x0000000604007986 */ /* 0x0003e8000c10150c */
[----:B------:R2:W-:Y:S01]  /*43f0*/  STG.E.U16 desc[UR12][R4.64+0x4], R0 ;  /* 0x0000040004007986 */ /* 0x0005e2000c10150c */
[----:B0-----:R-:W-:-:S03]  /*4400*/  IADD3.X R3, R38, UR15, RZ, P1, !PT ;  /* 0x0000000f26037c10 */ /* 0x001fc60008ffe4ff */
[----:B------:R0:W-:Y:S01]  /*4410*/  STG.E.U16 desc[UR12][R4.64+0x6], R7 ;  /* 0x0000060704007986 */ /* 0x0001e2000c10150c */
[----:B-1----:R-:W-:Y:S02]  /*4420*/  IADD3 R6, P1, R93, UR14, RZ ;  /* 0x0000000e5d067c10 */ /* 0x002fe4000ff3e0ff */
[----:B--2---:R-:W-:Y:S01]  /*4430*/  PRMT R0, R51, 0x7632, R0 ;  /* 0x0000763233007816 */ /* 0x004fe20000000000 */
[----:B------:R-:W-:Y:S01]  /*4440*/  STG.E.U16 desc[UR12][R2.64], R35 ;  /* 0x0000002302007986 */ /* 0x000fe2000c10150c */
[----:B0-----:R-:W-:Y:S02]  /*4450*/  IADD3.X R7, R36, UR15, RZ, P1, !PT ;  /* 0x0000000f24077c10 */ /* 0x001fe40008ffe4ff */
[----:B------:R-:W-:Y:S02]  /*4460*/  PRMT R5, R16, 0x7632, R5 ;  /* 0x0000763210057816 */ /* 0x000fe40000000005 */
[----:B------:R-:W-:Y:S01]  /*4470*/  IADD3 R4, P1, R91, UR14, RZ ;  /* 0x0000000e5b047c10 */ /* 0x000fe2000ff3e0ff */
[----:B------:R0:W-:Y:S04]  /*4480*/  STG.E.U16 desc[UR12][R2.64+0x2], R9 ;  /* 0x0000020902007986 */ /* 0x0001e8000c10150c */
[----:B------:R-:W-:Y:S04]  /*4490*/  STG.E.U16 desc[UR12][R2.64+0x4], R51 ;  /* 0x0000043302007986 */ /* 0x000fe8000c10150c */
[----:B------:R1:W-:Y:S04]  /*44a0*/  STG.E.U16 desc[UR12][R2.64+0x6], R0 ;  /* 0x0000060002007986 */ /* 0x0003e8000c10150c */
[----:B------:R2:W-:Y:S01]  /*44b0*/  STG.E.U16 desc[UR12][R6.64+0x2], R5 ;  /* 0x0000020506007986 */ /* 0x0005e2000c10150c */
[----:B0-----:R-:W-:-:S02]  /*44c0*/  PRMT R9, R12, 0x7632, R9 ;  /* 0x000076320c097816 */ /* 0x001fc40000000009 */
[----:B-1----:R-:W-:Y:S02]  /*44d0*/  PRMT R3, R24, 0x7632, R3 ;  /* 0x0000763218037816 */ /* 0x002fe40000000003 */
[----:B------:R-:W-:Y:S02]  /*44e0*/  PRMT R0, R26, 0x7632, R0 ;  /* 0x000076321a007816 */ /* 0x000fe40000000000 */
[----:B--2---:R-:W-:Y:S02]  /*44f0*/  IADD3.X R5, R92, UR15, RZ, P1, !PT ;  /* 0x0000000f5c057c10 */ /* 0x004fe40008ffe4ff */
[----:B------:R-:W-:Y:S01]  /*4500*/  IADD3 R2, P1, R89, UR14, RZ ;  /* 0x0000000e59027c10 */ /* 0x000fe2000ff3e0ff */
[----:B------:R-:W-:Y:S04]  /*4510*/  STG.E.U16 desc[UR12][R6.64], R16 ;  /* 0x0000001006007986 */ /* 0x000fe8000c10150c */
[----:B------:R-:W-:Y:S04]  /*4520*/  STG.E.U16 desc[UR12][R6.64+0x4], R24 ;  /* 0x0000041806007986 */ /* 0x000fe8000c10150c */
[----:B------:R0:W-:Y:S04]  /*4530*/  STG.E.U16 desc[UR12][R6.64+0x6], R3 ;  /* 0x0000060306007986 */ /* 0x0001e8000c10150c */
[----:B------:R-:W-:Y:S04]  /*4540*/  STG.E.U16 desc[UR12][R4.64], R12 ;  /* 0x0000000c04007986 */ /* 0x000fe8000c10150c */
[----:B------:R-:W-:Y:S04]  /*4550*/  STG.E.U16 desc[UR12][R4.64+0x2], R9 ;  /* 0x0000020904007986 */ /* 0x000fe8000c10150c */
[----:B------:R-:W-:Y:S01]  /*4560*/  STG.E.U16 desc[UR12][R4.64+0x4], R26 ;  /* 0x0000041a04007986 */ /* 0x000fe2000c10150c */
[----:B0-----:R-:W-:-:S02]  /*4570*/  IADD3.X R3, R90, UR15, RZ, P1, !PT ;  /* 0x0000000f5a037c10 */ /* 0x001fc40008ffe4ff */
[----:B------:R-:W-:Y:S01]  /*4580*/  PRMT R7, R14, 0x7632, R7 ;  /* 0x000076320e077816 */ /* 0x000fe20000000007 */
[----:B------:R0:W-:Y:S01]  /*4590*/  STG.E.U16 desc[UR12][R4.64+0x6], R0 ;  /* 0x0000060004007986 */ /* 0x0001e2000c10150c */
[----:B------:R-:W-:-:S03]  /*45a0*/  IADD3 R6, P1, R87, UR14, RZ ;  /* 0x0000000e57067c10 */ /* 0x000fc6000ff3e0ff */
[----:B------:R-:W-:Y:S01]  /*45b0*/  STG.E.U16 desc[UR12][R2.64], R14 ;  /* 0x0000000e02007986 */ /* 0x000fe2000c10150c */
[----:B0-----:R-:W-:-:S03]  /*45c0*/  PRMT R5, R22, 0x7632, R5 ;  /* 0x0000763216057816 */ /* 0x001fc60000000005 */
[----:B------:R0:W-:Y:S01]  /*45d0*/  STG.E.U16 desc[UR12][R2.64+0x2], R7 ;  /* 0x0000020702007986 */ /* 0x0001e2000c10150c */
[----:B------:R-:W-:-:S03]  /*45e0*/  PRMT R0, R10, 0x7632, R0 ;  /* 0x000076320a007816 */ /* 0x000fc60000000000 */
[----:B------:R-:W-:Y:S04]  /*45f0*/  STG.E.U16 desc[UR12][R2.64+0x4], R22 ;  /* 0x0000041602007986 */ /* 0x000fe8000c10150c */
[----:B------:R1:W-:Y:S01]  /*4600*/  STG.E.U16 desc[UR12][R2.64+0x6], R5 ;  /* 0x0000060502007986 */ /* 0x0003e2000c10150c */
[----:B0-----:R-:W-:Y:S02]  /*4610*/  IADD3.X R7, R88, UR15, RZ, P1, !PT ;  /* 0x0000000f58077c10 */ /* 0x001fe40008ffe4ff */
[----:B------:R-:W-:Y:S02]  /*4620*/  IADD3 R4, P1, R85, UR14, RZ ;  /* 0x0000000e55047c10 */ /* 0x000fe4000ff3e0ff */
[----:B-1----:R-:W-:Y:S01]  /*4630*/  PRMT R3, R20, 0x7632, R3 ;  /* 0x0000763214037816 */ /* 0x002fe20000000003 */
[----:B------:R-:W-:Y:S01]  /*4640*/  STG.E.U16 desc[UR12][R6.64], R10 ;  /* 0x0000000a06007986 */ /* 0x000fe2000c10150c */
[----:B------:R-:W-:-:S03]  /*4650*/  IADD3.X R5, R86, UR15, RZ, P1, !PT ;  /* 0x0000000f56057c10 */ /* 0x000fc60008ffe4ff */
[----:B------:R0:W-:Y:S01]  /*4660*/  STG.E.U16 desc[UR12][R6.64+0x2], R0 ;  /* 0x0000020006007986 */ /* 0x0001e2000c10150c */
[----:B------:R-:W-:-:S03]  /*4670*/  IADD3 R2, P1, R83, UR14, RZ ;  /* 0x0000000e53027c10 */ /* 0x000fc6000ff3e0ff */
[----:B------:R-:W-:Y:S04]  /*4680*/  STG.E.U16 desc[UR12][R6.64+0x4], R20 ;  /* 0x0000041406007986 */ /* 0x000fe8000c10150c */
[----:B------:R1:W-:Y:S01]  /*4690*/  STG.E.U16 desc[UR12][R6.64+0x6], R3 ;  /* 0x0000060306007986 */ /* 0x0003e2000c10150c */
[----:B0-----:R-:W-:-:S03]  /*46a0*/  PRMT R0, R18, 0x7632, R0 ;  /* 0x0000763212007816 */ /* 0x001fc60000000000 */
[----:B------:R-:W-:Y:S01]  /*46b0*/  STG.E.U16 desc[UR12][R4.64], R28 ;  /* 0x0000001c04007986 */ /* 0x000fe2000c10150c */
[----:B-1----:R-:W-:-:S03]  /*46c0*/  PRMT R7, R28, 0x7632, R7 ;  /* 0x000076321c077816 */ /* 0x002fc60000000007 */
        /* <DEDUP_REMOVED lines=11> */
.L_x_2254:
        /* <DEDUP_REMOVED lines=11> */
[----:B------:R-:W-:Y:S01]  /*4830*/  MOV R15, 0xffffffff ;  /* 0xffffffff000f7802 */ /* 0x000fe20000000f00 */
[----:B------:R-:W-:Y:S01]  /*4840*/  HFMA2.MMA R10, -RZ, RZ, 0, 1.1920928955078125e-06 ;  /* 0x00000014ff0a7435 */ /* 0x000fe200000001ff */
[----:B-1----:R-:W-:Y:S02]  /*4850*/  LOP3.LUT R12, RZ, R18, RZ, 0x33, !PT ;  /* 0x00000012ff0c7212 */ /* 0x002fe400078e33ff */
[----:B0-2---:R-:W-:Y:S02]  /*4860*/  LOP3.LUT R3, RZ, R19, RZ, 0x33, !PT ;  /* 0x00000013ff037212 */ /* 0x005fe400078e33ff */
[----:B------:R-:W-:-:S04]  /*4870*/  ISETP.GT.U32.AND P0, PT, R12, -0x5, PT ;  /* 0xfffffffb0c00780c */ /* 0x000fc80003f04070 */
[C---:B------:R-:W-:Y:S02]  /*4880*/  ISETP.GT.AND.EX P0, PT, R3.reuse, -0x1, PT, P0 ;  /* 0xffffffff0300780c */ /* 0x040fe40003f04300 */
[----:B---3--:R-:W-:Y:S02]  /*4890*/  SHF.R.U32.HI R14, RZ, 0x5, R16 ;  /* 0x00000005ff0e7819 */ /* 0x008fe40000011610 */
        /* <DEDUP_REMOVED lines=13> */
[----:B------:R-:W-:Y:S01]  /*4970*/  IMAD.WIDE.U32 R4, P0, R7, -0x33333334, R2 ;  /* 0xcccccccc07047825 */ /* 0x000fe20007800002 */
[----:B------:R-:W-:-:S03]  /*4980*/  LOP3.LUT R47, R16, 0xf, RZ, 0xc0, !PT ;  /* 0x0000000f102f7812 */ /* 0x000fc600078ec0ff */
        /* <DEDUP_REMOVED lines=8> */
[----:B------:R-:W-:Y:S01]  /*4a10*/  LEA.HI R2, R3, 0x1, RZ, 0x1c ;  /* 0x0000000103027811 */ /* 0x000fe200078fe0ff */
[----:B------:R-:W-:Y:S01]  /*4a20*/  IMAD.X R45, RZ, RZ, RZ, P2 ;  /* 0x000000ffff2d7224 */ /* 0x000fe200010e06ff */
        /* <DEDUP_REMOVED lines=12> */
.L_x_2283:
        /* <DEDUP_REMOVED lines=39> */
[----:B------:R-:W-:Y:S02]  /*4d60*/  MOV R15, R5 ;  /* 0x00000005000f7202 */ /* 0x000fe40000000f00 */
[----:B------:R-:W-:Y:S02]  /*4d70*/  @P1 MOV R44, R50 ;  /* 0x00000032002c1202 */ /* 0x000fe40000000f00 */
[----:B------:R-:W-:Y:S01]  /*4d80*/  @P1 MOV R15, R45 ;  /* 0x0000002d000f1202 */ /* 0x000fe20000000f00 */
[----:B--2---:R-:W-:Y:S01]  /*4d90*/  FADD.FTZ R17, R17, R22 ;  /* 0x0000001611117221 */ /* 0x004fe20000010000 */
[----:B------:R-:W-:-:S03]  /*4da0*/  FADD.FTZ R46, R46, R23 ;  /* 0x000000172e2e7221 */ /* 0x000fc60000010000 */
[----:B---3--:R-:W-:Y:S01]  /*4db0*/  @P1 FADD.FTZ R17, R17, R24 ;  /* 0x0000001811111221 */ /* 0x008fe20000010000 */
[----:B------:R-:W-:-:S07]  /*4dc0*/  @P1 FADD.FTZ R46, R46, R25 ;  /* 0x000000192e2e1221 */ /* 0x000fce0000010000 */
.L_x_2270:
[----:B------:R-:W-:Y:S05]  /*4dd0*/  BSYNC B1 ;  /* 0x0000000000017941 */ /* 0x000fea0003800000 */
.L_x_2269:
        /* <DEDUP_REMOVED lines=21> */
.L_x_2273:
        /* <DEDUP_REMOVED lines=55> */
.L_x_2272:
[----:B------:R-:W-:Y:S05]  /*52a0*/  BSYNC B1 ;  /* 0x0000000000017941 */ /* 0x000fea0003800000 */
.L_x_2271:
        /* <DEDUP_REMOVED lines=35> */
.L_x_2275:
[----:B------:R-:W-:Y:S05]  /*54e0*/  BSYNC B1 ;  /* 0x0000000000017941 */ /* 0x000fea0003800000 */
.L_x_2274:
        /* <DEDUP_REMOVED lines=15> */
.L_x_2268:
[----:B------:R-:W-:Y:S05]  /*55e0*/  BSYNC B0 ;  /* 0x0000000000007941 */ /* 0x000fea0003800000 */
.L_x_2267:
        /* <DEDUP_REMOVED lines=27> */
[----:B0-----:R-:W-:Y:S01]  /*57a0*/  IMAD.MOV.U32 R15, RZ, RZ, 0xffff ;  /* 0x0000ffffff0f7424 */ /* 0x001fe200078e00ff */
[----:B------:R-:W-:Y:S01]  /*57b0*/  MOV R22, 0xffff ;  /* 0x0000ffff00167802 */ /* 0x000fe20000000f00 */
[----:B------:R-:W-:Y:S01]  /*57c0*/  IMAD.MOV.U32 R23, RZ, RZ, 0xffff ;  /* 0x0000ffffff177424 */ /* 0x000fe200078e00ff */
[----:B------:R-:W-:Y:S01]  /*57d0*/  MOV R24, 0xffff ;  /* 0x0000ffff00187802 */ /* 0x000fe20000000f00 */
[----:B-1----:R-:W0:Y:S01]  /*57e0*/  SHFL.BFLY PT, R21, R18, 0x8, 0x101f ;  /* 0x0d101f0012157f89 */ /* 0x002e2200000e0000 */
[----:B------:R-:W-:Y:S02]  /*57f0*/  MOV R17, 0xffff ;  /* 0x0000ffff00117802 */ /* 0x000fe40000000f00 */
[----:B------:R-:W-:Y:S01]  /*5800*/  MOV R29, 0xffff ;  /* 0x0000ffff001d7802 */ /* 0x000fe20000000f00 */
        /* <DEDUP_REMOVED lines=15> */
.L_x_2292:
[----:B------:R-:W0:Y:S01]  /*5900*/  LDC.64 R18, c[0x0][0x218] ;  /* 0x00008600ff127b82 */ /* 0x000e220000000a00 */
[----:B------:R-:W-:Y:S01]  /*5910*/  ISETP.NE.AND P1, PT, R47, RZ, PT ;  /* 0x000000ff2f00720c */ /* 0x000fe20003f25270 */
[----:B--2---:R-:W-:Y:S01]  /*5920*/  FADD.FTZ R22, R28, R23 ;  /* 0x000000171c167221 */ /* 0x004fe20000010000 */
[----:B------:R-:W-:Y:S02]  /*5930*/  LEA.HI R15, R16, R9, RZ, 0x1c ;  /* 0x00000009100f7211 */ /* 0x000fe400078fe0ff */
        /* <DEDUP_REMOVED lines=20> */
[----:B------:R-:W-:Y:S01]  /*5a80*/  MOV R22, 0xffff ;  /* 0x0000ffff00167802 */ /* 0x000fe20000000f00 */
[----:B0-----:R-:W-:Y:S01]  /*5a90*/  IMAD.MOV.U32 R15, RZ, RZ, 0xffff ;  /* 0x0000ffffff0f7424 */ /* 0x001fe200078e00ff */
[----:B------:R-:W-:Y:S02]  /*5aa0*/  MOV R17, 0xffff ;  /* 0x0000ffff00117802 */ /* 0x000fe40000000f00 */
        /* <DEDUP_REMOVED lines=18> */
.L_x_2302:
        /* <DEDUP_REMOVED lines=12> */
[----:B------:R-:W-:-:S05]  /*5c90*/  @!P0 LOP3.LUT R26, R26, R15, RZ, 0x3c, !PT ;  /* 0x0000000f1a1a8212 */ /* 0x000fca00078e3cff */
[----:B------:R-:W-:Y:S01]  /*5ca0*/  @!P0 IMAD R15, R26, 0x4, R17 ;  /* 0x000000041a0f8824 */ /* 0x000fe200078e0211 */
[----:B------:R-:W-:-:S04]  /*5cb0*/  MOV R26, RZ ;  /* 0x000000ff001a7202 */ /* 0x000fc80000000f00 */
        /* <DEDUP_REMOVED lines=24> */
.L_x_2312:
[----:B--2---:R-:W-:Y:S01]  /*5e40*/  FADD.FTZ R17, R25, R23 ;  /* 0x0000001719117221 */ /* 0x004fe20000010000 */
[----:B------:R-:W-:Y:S02]  /*5e50*/  @!P1 F2FP.F16.F32.PACK_AB R15, RZ, R31 ;  /* 0x0000001fff0f923e */ /* 0x000fe400000000ff */
[----:B------:R-:W-:Y:S02]  /*5e60*/  LEA.HI R26, R16, 0x3c, RZ, 0x1c ;  /* 0x0000003c101a7811 */ /* 0x000fe400078fe0ff */
[----:B------:R-:W-:Y:S01]  /*5e70*/  @!P1 F2FP.F16.F32.PACK_AB R17, RZ, R17 ;  /* 0x00000011ff11923e */ /* 0x000fe200000000ff */
[----:B------:R3:W-:Y:S04]  /*5e80*/  @!P1 STG.E.U16 desc[UR12][R18.64+0x50], R15 ;  /* 0x0000500f12009986 */ /* 0x0007e8000c10150c */
[----:B------:R3:W-:Y:S02]  /*5e90*/  @!P1 STG.E.U16 desc[UR12][R20.64+0x50], R17 ;  /* 0x0000501114009986 */ /* 0x0007e4000c10150c */
.L_x_2278:
[----:B------:R-:W-:Y:S05]  /*5ea0*/  BSYNC B0 ;  /* 0x0000000000007941 */ /* 0x000fea0003800000 */
.L_x_2277:
        /* <DEDUP_REMOVED lines=12> */
[C---:B------:R-:W-:Y:S01]  /*5f70*/  @!P0 SHF.L.U32 R28, R47.reuse, 0x1, RZ ;  /* 0x000000012f1c8819 */ /* 0x040fe200000006ff */
[----:B------:R-:W-:Y:S01]  /*5f80*/  HFMA2.MMA R33, -RZ, RZ, 0, 0 ;  /* 0x00000000ff217435 */ /* 0x000fe200000001ff */
[C---:B------:R-:W-:Y:S01]  /*5f90*/  @!P0 IADD3 R25, R26.reuse, 0x14, RZ ;  /* 0x000000141a198810 */ /* 0x040fe20007ffe0ff */
[----:B------:R-:W-:Y:S01]  /*5fa0*/  IMAD.MOV.U32 R29, RZ, RZ, RZ ;  /* 0x000000ffff1d7224 */ /* 0x000fe200078e00ff */
[----:B------:R-:W-:Y:S01]  /*5fb0*/  @!P0 LEA R30, R47, UR4, 0x7 ;  /* 0x000000042f1e8c11 */ /* 0x000fe2000f8e38ff */
[----:B------:R-:W-:Y:S01]  /*5fc0*/  IMAD.MOV.U32 R24, RZ, RZ, 0xffff ;  /* 0x0000ffffff187424 */ /* 0x000fe200078e00ff */
[----:B------:R-:W-:Y:S01]  /*5fd0*/  @!P0 LOP3.LUT R25, R25, R28, RZ, 0x3c, !PT ;  /* 0x0000001c19198212 */ /* 0x000fe200078e3cff */
[----:B------:R-:W-:Y:S01]  /*5fe0*/  IMAD.MOV.U32 R41, RZ, RZ, 0xffff ;  /* 0x0000ffffff297424 */ /* 0x000fe200078e00ff */
[----:B------:R-:W-:Y:S01]  /*5ff0*/  @!P0 SHF.L.U32 R21, R47, 0x1, RZ ;  /* 0x000000012f158819 */ /* 0x000fe200000006ff */
[----:B------:R-:W-:Y:S01]  /*6000*/  IMAD.MOV.U32 R39, RZ, RZ, RZ ;  /* 0x000000ffff277224 */ /* 0x000fe200078e00ff */
[----:B------:R-:W-:Y:S01]  /*6010*/  @!P0 IADD3 R20, R26, 0x28, RZ ;  /* 0x000000281a148810 */ /* 0x000fe20007ffe0ff */
[----:B------:R-:W-:Y:S01]  /*6020*/  @!P0 IMAD R25, R25, 0x4, R30 ;  /* 0x0000000419198824 */ /* 0x000fe200078e021e */
[----:B------:R-:W-:-:S02]  /*6030*/  @!P0 LEA R31, R47, UR4, 0x7 ;  /* 0x000000042f1f8c11 */ /* 0x000fc4000f8e38ff */
[----:B------:R-:W-:Y:S02]  /*6040*/  @!P0 LOP3.LUT R20, R20, R21, RZ, 0x3c, !PT ;  /* 0x0000001514148212 */ /* 0x000fe400078e3cff */
[----:B------:R-:W3:Y:S01]  /*6050*/  @!P0 LDS R28, [R25+0x500] ;  /* 0x00050000191c8984 */ /* 0x000ee20000000800 */
[----:B0-----:R-:W-:Y:S02]  /*6060*/  MOV R15, 0xffff ;  /* 0x0000ffff000f7802 */ /* 0x001fe40000000f00 */
[----:B------:R-:W-:Y:S01]  /*6070*/  @!P0 LEA R31, R20, R31, 0x2 ;  /* 0x0000001f141f8211 */ /* 0x000fe200078e10ff */
[----:B------:R0:W-:Y:S01]  /*6080*/  @!P0 LDS R27, [R25] ;  /* 0x00000000191b8984 */ /* 0x0001e20000000800 */
[----:B------:R-:W-:Y:S02]  /*6090*/  @!P0 IADD3 R20, R26, 0x3c, RZ ;  /* 0x0000003c1a148810 */ /* 0x000fe40007ffe0ff */
[----:B------:R-:W-:Y:S01]  /*60a0*/  @!P0 SHF.L.U32 R23, R47, 0x1, RZ ;  /* 0x000000012f178819 */ /* 0x000fe200000006ff */
[----:B------:R-:W-:Y:S01]  /*60b0*/  @!P0 LDS R36, [R31+0x500] ;  /* 0x000500001f248984 */ /* 0x000fe20000000800 */
[----:B------:R-:W-:-:S02]  /*60c0*/  MOV R22, 0xffff ;  /* 0x0000ffff00167802 */ /* 0x000fc40000000f00 */
[----:B------:R-:W-:Y:S01]  /*60d0*/  @!P0 LOP3.LUT R20, R20, R23, RZ, 0x3c, !PT ;  /* 0x0000001714148212 */ /* 0x000fe200078e3cff */
[----:B------:R4:W-:Y:S01]  /*60e0*/  @!P0 LDS R35, [R31] ;  /* 0x000000001f238984 */ /* 0x0009e20000000800 */
[----:B------:R-:W-:Y:S01]  /*60f0*/  @!P0 LEA R37, R47, UR4, 0x7 ;  /* 0x000000042f258c11 */ /* 0x000fe2000f8e38ff */
[----:B0-----:R-:W-:Y:S01]  /*6100*/  HFMA2.MMA R25, -RZ, RZ, 0, 0 ;  /* 0x00000000ff197435 */ /* 0x001fe200000001ff */
[----:B------:R-:W-:Y:S01]  /*6110*/  MOV R34, 0xffff ;  /* 0x0000ffff00227802 */ /* 0x000fe20000000f00 */
[----:B-1----:R-:W0:Y:S01]  /*6120*/  SHFL.BFLY PT, R21, R18, 0x8, 0x101f ;  /* 0x0d101f0012157f89 */ /* 0x002e2200000e0000 */
[----:B------:R-:W-:Y:S02]  /*6130*/  @!P0 LEA R37, R20, R37, 0x2 ;  /* 0x0000002514258211 */ /* 0x000fe400078e10ff */
[----:B------:R-:W-:Y:S01]  /*6140*/  MOV R46, 0xffff ;  /* 0x0000ffff002e7802 */ /* 0x000fe20000000f00 */
[----:B--2---:R-:W1:Y:S01]  /*6150*/  SHFL.BFLY PT, R23, R19, 0x8, 0x101f ;  /* 0x0d101f0013177f89 */ /* 0x004e6200000e0000 */
[----:B----4-:R-:W-:-:S02]  /*6160*/  MOV R31, RZ ;  /* 0x000000ff001f7202 */ /* 0x010fc40000000f00 */
[----:B------:R-:W-:Y:S01]  /*6170*/  MOV R17, 0xffff ;  /* 0x0000ffff00117802 */ /* 0x000fe20000000f00 */
[----:B------:R-:W2:Y:S01]  /*6180*/  @!P0 LDS R42, [R37] ;  /* 0x00000000252a8984 */ /* 0x000ea20000000800 */
[----:B------:R-:W-:Y:S02]  /*6190*/  MOV R43, 0xffff ;  /* 0x0000ffff002b7802 */ /* 0x000fe40000000f00 */
[----:B------:R-:W-:Y:S01]  /*61a0*/  MOV R49, 0xffff ;  /* 0x0000ffff00317802 */ /* 0x000fe20000000f00 */
[----:B------:R4:W-:Y:S01]  /*61b0*/  @!P0 LDS R44, [R37+0x500] ;  /* 0x00050000252c8984 */ /* 0x0009e20000000800 */
[----:B------:R-:W-:Y:S01]  /*61c0*/  MOV R51, 0xffff ;  /* 0x0000ffff00337802 */ /* 0x000fe20000000f00 */
[----:B----4-:R-:W-:Y:S01]  /*61d0*/  HFMA2.MMA R37, -RZ, RZ, 0, 0 ;  /* 0x00000000ff257435 */ /* 0x010fe200000001ff */
[----:B---3--:R-:W-:Y:S01]  /*61e0*/  @!P0 MOV R29, R28 ;  /* 0x0000001c001d8202 */ /* 0x008fe20000000f00 */
[----:B0-----:R-:W-:Y:S01]  /*61f0*/  FADD.FTZ R21, R21, R18 ;  /* 0x0000001215157221 */ /* 0x001fe20000010000 */
[----:B------:R-:W-:-:S02]  /*6200*/  MOV R28, 0xffff ;  /* 0x0000ffff001c7802 */ /* 0x000fc40000000f00 */
[----:B------:R-:W-:Y:S01]  /*6210*/  @!P0 MOV R25, R27 ;  /* 0x0000001b00198202 */ /* 0x000fe20000000f00 */
        /* <DEDUP_REMOVED lines=10> */
[----:B------:R-:W4:Y:S04]  /*62c0*/  SHFL.BFLY PT, R40, R33, 0x8, 0x101f ;  /* 0x0d101f0021287f89 */ /* 0x000f2800000e0000 */
[----:B------:R-:W5:Y:S01]  /*62d0*/  SHFL.BFLY PT, R38, R31, 0x8, 0x101f ;  /* 0x0d101f001f267f89 */ /* 0x000f6200000e0000 */
[----:B--2---:R-:W-:-:S03]  /*62e0*/  @!P0 MOV R37, R42 ;  /* 0x0000002a00258202 */ /* 0x004fc60000000f00 */
[----:B------:R-:W2:Y:S01]  /*62f0*/  SHFL.BFLY PT, R23, R18, 0x4, 0x101f ;  /* 0x0c901f0012177f89 */ /* 0x000ea200000e0000 */
        /* <DEDUP_REMOVED lines=8> */
[----:B---3--:R-:W-:-:S02]  /*6380*/  FADD.FTZ R30, R30, R25 ;  /* 0x000000191e1e7221 */ /* 0x008fc40000010000 */
[----:B------:R-:W3:Y:S01]  /*6390*/  SHFL.BFLY PT, R19, R20, 0x2, 0x101f ;  /* 0x0c501f0014137f89 */ /* 0x000ee200000e0000 */
[----:B----4-:R-:W-:-:S03]  /*63a0*/  FADD.FTZ R40, R40, R33 ;  /* 0x0000002128287221 */ /* 0x010fc60000010000 */
[----:B------:R-:W4:Y:S01]  /*63b0*/  SHFL.BFLY PT, R25, R30, 0x4, 0x101f ;  /* 0x0c901f001e197f89 */ /* 0x000f2200000e0000 */
[----:B-----5:R-:W-:-:S03]  /*63c0*/  FADD.FTZ R38, R38, R31 ;  /* 0x0000001f26267221 */ /* 0x020fc60000010000 */
[----:B------:R-:W5:Y:S01]  /*63d0*/  SHFL.BFLY PT, R33, R40, 0x4, 0x101f ;  /* 0x0c901f0028217f89 */ /* 0x000f6200000e0000 */
[----:B--2---:R-:W-:-:S03]  /*63e0*/  FADD.FTZ R21, R18, R23 ;  /* 0x0000001712157221 */ /* 0x004fc60000010000 */
[----:B------:R-:W2:Y:S01]  /*63f0*/  SHFL.BFLY PT, R31, R38, 0x4, 0x101f ;  /* 0x0c901f00261f7f89 */ /* 0x000ea200000e0000 */
[----:B------:R-:W-:-:S03]  /*6400*/  MOV R18, 0xffff ;  /* 0x0000ffff00127802 */ /* 0x000fc60000000f00 */
[----:B------:R-:W2:Y:S01]  /*6410*/  SHFL.BFLY PT, R44, R39, 0x8, 0x101f ;  /* 0x0d101f00272c7f89 */ /* 0x000ea200000e0000 */
[----:B0-----:R-:W-:Y:S01]  /*6420*/  FADD.FTZ R46, R46, R37 ;  /* 0x000000252e2e7221 */ /* 0x001fe20000010000 */
[----:B------:R-:W-:Y:S02]  /*6430*/  MOV R37, 0xffff ;  /* 0x0000ffff00257802 */ /* 0x000fe40000000f00 */
[----:B------:R-:W0:Y:S01]  /*6440*/  SHFL.BFLY PT, R23, R21, 0x2, 0x101f ;  /* 0x0c501f0015177f89 */ /* 0x000e2200000e0000 */
[----:B-1----:R-:W-:Y:S01]  /*6450*/  FADD.FTZ R29, R32, R29 ;  /* 0x0000001d201d7221 */ /* 0x002fe20000010000 */
[----:B------:R-:W-:Y:S01]  /*6460*/  MOV R32, 0xffff ;  /* 0x0000ffff00207802 */ /* 0x000fe20000000f00 */
[----:B---3--:R-:W-:Y:S01]  /*6470*/  FADD.FTZ R19, R20, R19 ;  /* 0x0000001314137221 */ /* 0x008fe20000010000 */
[----:B------:R-:W-:Y:S02]  /*6480*/  MOV R20, 0xffff ;  /* 0x0000ffff00147802 */ /* 0x000fe40000000f00 */
[----:B------:R-:W1:Y:S01]  /*6490*/  SHFL.BFLY PT, R34, R29, 0x2, 0x101f ;  /* 0x0c501f001d227f89 */ /* 0x000e6200000e0000 */
[----:B----4-:R-:W-:Y:S01]  /*64a0*/  FADD.FTZ R25, R30, R25 ;  /* 0x000000191e197221 */ /* 0x010fe20000010000 */
[----:B------:R-:W-:-:S02]  /*64b0*/  MOV R30, 0xffff ;  /* 0x0000ffff001e7802 */ /* 0x000fc40000000f00 */
[----:B------:R-:W3:Y:S01]  /*64c0*/  SHFL.BFLY PT, R37, R46, 0x4, 0x101f ;  /* 0x0c901f002e257f89 */ /* 0x000ee200000e0000 */
[----:B-----5:R-:W-:-:S03]  /*64d0*/  FADD.FTZ R33, R40, R33 ;  /* 0x0000002128217221 */ /* 0x020fc60000010000 */
[----:B------:R-:W4:Y:S01]  /*64e0*/  SHFL.BFLY PT, R20, R25, 0x2, 0x101f ;  /* 0x0c501f0019147f89 */ /* 0x000f2200000e0000 */
[----:B--2---:R-:W-:-:S03]  /*64f0*/  FADD.FTZ R31, R38, R31 ;  /* 0x0000001f261f7221 */ /* 0x004fc60000010000 */
[----:B------:R-:W2:Y:S01]  /*6500*/  SHFL.BFLY PT, R32, R33, 0x2, 0x101f ;  /* 0x0c501f0021207f89 */ /* 0x000ea200000e0000 */
[----:B------:R-:W-:Y:S01]  /*6510*/  FADD.FTZ R38, R44, R39 ;  /* 0x000000272c267221 */ /* 0x000fe20000010000 */
[----:B------:R-:W-:Y:S02]  /*6520*/  IMAD.MOV.U32 R39, RZ, RZ, 0xffff ;  /* 0x0000ffffff277424 */ /* 0x000fe400078e00ff */
[----:B------:R-:W5:Y:S01]  /*6530*/  SHFL.BFLY PT, R30, R31, 0x2, 0x101f ;  /* 0x0c501f001f1e7f89 */ /* 0x000f6200000e0000 */
[----:B0-----:R-:W-:-:S03]  /*6540*/  FADD.FTZ R18, R21, R23 ;  /* 0x0000001715127221 */ /* 0x001fc60000010000 */
[----:B------:R-:W0:Y:S04]  /*6550*/  SHFL.BFLY PT, R28, R19, 0x1, 0x101f ;  /* 0x0c301f00131c7f89 */ /* 0x000e2800000e0000 */
[----:B------:R-:W0:Y:S01]  /*6560*/  SHFL.BFLY PT, R39, R38, 0x4, 0x101f ;  /* 0x0c901f0026277f89 */ /* 0x000e2200000e0000 */
[----:B-1----:R-:W-:-:S03]  /*6570*/  FADD.FTZ R34, R29, R34 ;  /* 0x000000221d227221 */ /* 0x002fc60000010000 */
[----:B------:R-:W1:Y:S01]  /*6580*/  SHFL.BFLY PT, R27, R18, 0x1, 0x101f ;  /* 0x0c301f00121b7f89 */ /* 0x000e6200000e0000 */
[----:B---3--:R-:W-:Y:S01]  /*6590*/  FADD.FTZ R46, R46, R37 ;  /* 0x000000252e2e7221 */ /* 0x008fe20000010000 */
[----:B------:R-:W-:Y:S01]  /*65a0*/  IADD3 R37, R26, R9, RZ ;  /* 0x000000091a257210 */ /* 0x000fe20007ffe0ff */
[----:B----4-:R-:W-:Y:S01]  /*65b0*/  FADD.FTZ R25, R25, R20 ;  /* 0x0000001419197221 */ /* 0x010fe20000010000 */
[----:B------:R-:W3:Y:S01]  /*65c0*/  SHFL.BFLY PT, R35, R34, 0x1, 0x101f ;  /* 0x0c301f0022237f89 */ /* 0x000ee200000e0000 */
        /* <DEDUP_REMOVED lines=11> */
[----:B------:R-:W-:Y:S01]  /*6680*/  @!P0 F2FP.F16.F32.PACK_AB R23, RZ, R19 ;  /* 0x00000013ff17823e */ /* 0x000fe200000000ff */
[----:B-1----:R-:W-:Y:S01]  /*6690*/  FADD.FTZ R39, R18, R27 ;  /* 0x0000001b12277221 */ /* 0x002fe20000010000 */
[----:B------:R-:W1:Y:S02]  /*66a0*/  SHFL.BFLY PT, R51, R38, 0x2, 0x101f ;  /* 0x0c501f0026337f89 */ /* 0x000e6400000e0000 */
[----:B------:R-:W-:Y:S01]  /*66b0*/  PRMT R17, R23, 0x7610, R17 ;  /* 0x0000761017117816 */ /* 0x000fe20000000011 */
[----:B---3--:R-:W-:Y:S02]  /*66c0*/  FADD.FTZ R23, R34, R35 ;  /* 0x0000002322177221 */ /* 0x008fe40000010000 */
[----:B------:R-:W3:Y:S01]  /*66d0*/  @!P0 LDC.64 R28, c[0x0][0x220] ;  /* 0x00008800ff1c8b82 */ /* 0x000ee20000000a00 */
[----:B------:R-:W-:Y:S01]  /*66e0*/  @!P0 F2FP.F16.F32.PACK_AB R39, RZ, R39 ;  /* 0x00000027ff27823e */ /* 0x000fe200000000ff */
[----:B----4-:R-:W-:-:S04]  /*66f0*/  @!P0 IMAD.WIDE R20, R37, 0x2, R20 ;  /* 0x0000000225148825 */ /* 0x010fc800078e0214 */
[----:B--2---:R-:W-:Y:S01]  /*6700*/  FADD.FTZ R25, R25, R36 ;  /* 0x0000002419197221 */ /* 0x004fe20000010000 */
[----:B------:R-:W-:Y:S01]  /*6710*/  @!P0 F2FP.F16.F32.PACK_AB R23, RZ, R23 ;  /* 0x00000017ff17823e */ /* 0x000fe200000000ff */
[----:B-----5:R-:W-:Y:S01]  /*6720*/  FADD.FTZ R41, R41, R42 ;  /* 0x0000002a29297221 */ /* 0x020fe20000010000 */
[----:B------:R-:W2:Y:S01]  /*6730*/  @!P0 LDC.64 R26, c[0x0][0x218] ;  /* 0x00008600ff1a8b82 */ /* 0x000ea20000000a00 */
[----:B------:R-:W-:-:S04]  /*6740*/  @!P0 IMAD.WIDE R32, R37, 0x2, R32 ;  /* 0x0000000225208825 */ /* 0x000fc800078e0220 */
[----:B0-----:R-:W-:Y:S01]  /*6750*/  FADD.FTZ R40, R40, R43 ;  /* 0x0000002b28287221 */ /* 0x001fe20000010000 */
[----:B------:R0:W-:Y:S01]  /*6760*/  @!P0 STG.E.U16 desc[UR12][R32.64], R17 ;  /* 0x0000001120008986 */ /* 0x0001e2000c10150c */
[----:B------:R-:W-:Y:S01]  /*6770*/  FADD.FTZ R46, R46, R49 ;  /* 0x000000312e2e7221 */ /* 0x000fe20000010000 */
[----:B------:R-:W4:Y:S01]  /*6780*/  @!P0 LDC.64 R18, c[0x0][0x220] ;  /* 0x00008800ff128b82 */ /* 0x000f220000000a00 */
[C---:B------:R-:W-:Y:S01]  /*6790*/  @!P0 IMAD.WIDE R30, R37.reuse, 0x2, R30 ;  /* 0x00000002251e8825 */ /* 0x040fe200078e021e */
[----:B------:R5:W-:Y:S01]  /*67a0*/  @!P0 STG.E.U16 desc[UR12][R20.64], R39 ;  /* 0x0000002714008986 */ /* 0x000be2000c10150c */
[----:B------:R-:W-:Y:S02]  /*67b0*/  @!P0 F2FP.F16.F32.PACK_AB R15, RZ, R40 ;  /* 0x00000028ff0f823e */ /* 0x000fe400000000ff */
[----:B-1----:R-:W-:Y:S01]  /*67c0*/  FADD.FTZ R38, R38, R51 ;  /* 0x0000003326267221 */ /* 0x002fe20000010000 */
[----:B---3--:R-:W-:Y:S01]  /*67d0*/  @!P0 IMAD.WIDE R28, R37, 0x2, R28 ;  /* 0x00000002251c8825 */ /* 0x008fe200078e021c */
[----:B0-----:R-:W-:-:S03]  /*67e0*/  MOV R33, 0xffff ;  /* 0x0000ffff00217802 */ /* 0x001fc60000000f00 */
[----:B------:R-:W-:Y:S01]  /*67f0*/  IMAD.MOV.U32 R17, RZ, RZ, 0xffff ;  /* 0x0000ffffff117424 */ /* 0x000fe200078e00ff */
[----:B-----5:R-:W-:Y:S02]  /*6800*/  @!P0 F2FP.F16.F32.PACK_AB R21, RZ, R25 ;  /* 0x00000019ff15823e */ /* 0x020fe400000000ff */
[----:B------:R-:W-:Y:S01]  /*6810*/  PRMT R20, R23, 0x7610, R20 ;  /* 0x0000761017147816 */ /* 0x000fe20000000014 */
[C---:B--2---:R-:W-:Y:S01]  /*6820*/  @!P0 IMAD.WIDE R26, R37.reuse, 0x2, R26 ;  /* 0x00000002251a8825 */ /* 0x044fe200078e021a */
[----:B------:R-:W-:Y:S01]  /*6830*/  @!P0 F2FP.F16.F32.PACK_AB R25, RZ, R41 ;  /* 0x00000029ff19823e */ /* 0x000fe200000000ff */
        /* <DEDUP_REMOVED lines=8> */
.L_x_2346:
        /* <DEDUP_REMOVED lines=9> */
.L_x_2276:
        /* <DEDUP_REMOVED lines=8> */
.L_x_2279:
[----:B------:R-:W-:Y:S01]  /*69d0*/  HFMA2.MMA R17, -RZ, RZ, 0, 4.76837158203125e-07 ;  /* 0x00000008ff117435 */ /* 0x000fe200000001ff */
[----:B-1----:R-:W-:Y:S02]  /*69e0*/  MOV R24, R18 ;  /* 0x0000001200187202 */ /* 0x002fe40000000f00 */
[----:B------:R-:W-:Y:S02]  /*69f0*/  MOV R22, 0x101f ;  /* 0x0000101f00167802 */ /* 0x000fe40000000f00 */
[----:B0-----:R-:W-:-:S07]  /*6a00*/  MOV R15, 0xffff ;  /* 0x0000ffff000f7802 */ /* 0x001fce0000000f00 */
[----:B--2---:R-:W-:Y:S05]  /*6a10*/  WARPSYNC.COLLECTIVE R15, `(.L_x_2284) ;  /* 0x000000000f087348 */ /* 0x004fea0003c00000 */
[----:B------:R0:W1:Y:S02]  /*6a20*/  SHFL.BFLY P2, R23, R24, R17, R22 ;  /* 0x0c00001118177389 */ /* 0x0000640000040016 */
[----:B012---:R-:W-:Y:S01]  /*6a30*/  ENDCOLLECTIVE ;  /* 0x000000000000791b */ /* 0x007fe20003800000 */
.L_x_2284:
[----:B------:R-:W-:Y:S01]  /*6a40*/  IMAD.MOV.U32 R24, RZ, RZ, R19 ;  /* 0x000000ffff187224 */ /* 0x000fe200078e0013 */
[----:B------:R-:W-:-:S07]  /*6a50*/  MOV R21, R23 ;  /* 0x0000001700157202 */ /* 0x000fce0000000f00 */
[----:B------:R-:W-:Y:S05]  /*6a60*/  WARPSYNC.COLLECTIVE R15, `(.L_x_2285) ;  /* 0x000000000f087348 */ /* 0x000fea0003c00000 */
[----:B------:R0:W1:Y:S02]  /*6a70*/  SHFL.BFLY P2, R23, R24, R17, R22 ;  /* 0x0c00001118177389 */ /* 0x0000640000040016 */
[----:B01----:R-:W-:Y:S01]  /*6a80*/  ENDCOLLECTIVE ;  /* 0x000000000000791b */ /* 0x003fe20003800000 */
.L_x_2285:
[----:B------:R-:W-:Y:S01]  /*6a90*/  FADD.FTZ R21, R21, R18 ;  /* 0x0000001215157221 */ /* 0x000fe20000010000 */
[----:B------:R-:W-:-:S04]  /*6aa0*/  HFMA2.MMA R17, -RZ, RZ, 0, 2.384185791015625e-07 ;  /* 0x00000004ff117435 */ /* 0x000fc800000001ff */
[----:B------:R-:W-:Y:S02]  /*6ab0*/  MOV R24, R21 ;  /* 0x0000001500187202 */ /* 0x000fe40000000f00 */
[----:B------:R-:W-:-:S07]  /*6ac0*/  MOV R20, R23 ;  /* 0x0000001700147202 */ /* 0x000fce0000000f00 */
[----:B------:R-:W-:Y:S05]  /*6ad0*/  WARPSYNC.COLLECTIVE R15, `(.L_x_2286) ;  /* 0x000000000f087348 */ /* 0x000fea0003c00000 */
[----:B------:R0:W1:Y:S02]  /*6ae0*/  SHFL.BFLY P2, R23, R24, R17, R22 ;  /* 0x0c00001118177389 */ /* 0x0000640000040016 */
[----:B01----:R-:W-:Y:S01]  /*6af0*/  ENDCOLLECTIVE ;  /* 0x000000000000791b */ /* 0x003fe20003800000 */
.L_x_2286:
[----:B------:R-:W-:-:S05]  /*6b00*/  FADD.FTZ R20, R20, R19 ;  /* 0x0000001314147221 */ /* 0x000fca0000010000 */
[----:B------:R-:W-:Y:S02]  /*6b10*/  MOV R24, R20 ;  /* 0x0000001400187202 */ /* 0x000fe40000000f00 */
[----:B------:R-:W-:-:S07]  /*6b20*/  MOV R26, R23 ;  /* 0x00000017001a7202 */ /* 0x000fce0000000f00 */
[----:B------:R-:W-:Y:S05]  /*6b30*/  WARPSYNC.COLLECTIVE R15, `(.L_x_2287) ;  /* 0x000000000f087348 */ /* 0x000fea0003c00000 */
[----:B------:R0:W1:Y:S02]  /*6b40*/  SHFL.BFLY P2, R23, R24, R17, R22 ;  /* 0x0c00001118177389 */ /* 0x0000640000040016 */
[----:B01----:R-:W-:Y:S01]  /*6b50*/  ENDCOLLECTIVE ;  /* 0x000000000000791b */ /* 0x003fe20003800000 */
.L_x_2287:
[----:B------:R-:W-:Y:S01]  /*6b60*/  FADD.FTZ R26, R21, R26 ;  /* 0x0000001a151a7221 */ /* 0x000fe20000010000 */
[----:B------:R-:W-:-:S03]  /*6b70*/  HFMA2.MMA R17, -RZ, RZ, 0, 1.1920928955078125e-07 ;  /* 0x00000002ff117435 */ /* 0x000fc600000001ff */
[----:B------:R-:W-:Y:S01]  /*6b80*/  IMAD.MOV.U32 R24, RZ, RZ, R26 ;  /* 0x000000ffff187224 */ /* 0x000fe200078e001a */
[----:B------:R-:W-:-:S07]  /*6b90*/  MOV R25, R23 ;  /* 0x0000001700197202 */ /* 0x000fce0000000f00 */
[----:B------:R-:W-:Y:S05]  /*6ba0*/  WARPSYNC.COLLECTIVE R15, `(.L_x_2288) ;  /* 0x000000000f087348 */ /* 0x000fea0003c00000 */
[----:B------:R0:W1:Y:S02]  /*6bb0*/  SHFL.BFLY P2, R23, R24, R17, R22 ;  /* 0x0c00001118177389 */ /* 0x0000640000040016 */
[----:B01----:R-:W-:Y:S01]  /*6bc0*/  ENDCOLLECTIVE ;  /* 0x000000000000791b */ /* 0x003fe20003800000 */
.L_x_2288:
[----:B------:R-:W-:-:S05]  /*6bd0*/  FADD.FTZ R25, R20, R25 ;  /* 0x0000001914197221 */ /* 0x000fca0000010000 */
[----:B------:R-:W-:Y:S02]  /*6be0*/  MOV R24, R25 ;  /* 0x0000001900187202 */ /* 0x000fe40000000f00 */
[----:B------:R-:W-:-:S07]  /*6bf0*/  MOV R27, R23 ;  /* 0x00000017001b7202 */ /* 0x000fce0000000f00 */
[----:B------:R-:W-:Y:S05]  /*6c00*/  WARPSYNC.COLLECTIVE R15, `(.L_x_2289) ;  /* 0x000000000f087348 */ /* 0x000fea0003c00000 */
[----:B------:R0:W1:Y:S02]  /*6c10*/  SHFL.BFLY P2, R23, R24, R17, R22 ;  /* 0x0c00001118177389 */ /* 0x0000640000040016 */
[----:B01----:R-:W-:Y:S01]  /*6c20*/  ENDCOLLECTIVE ;  /* 0x000000000000791b */ /* 0x003fe20003800000 */
.L_x_2289:
[----:B------:R-:W-:Y:S01]  /*6c30*/  FADD.FTZ R27, R26, R27 ;  /* 0x0000001b1a1b7221 */ /* 0x000fe20000010000 */
[----:B------:R-:W-:-:S04]  /*6c40*/  HFMA2.MMA R17, -RZ, RZ, 0, 5.9604644775390625e-08 ;  /* 0x00000001ff117435 */ /* 0x000fc800000001ff */
[----:B------:R-:W-:Y:S02]  /*6c50*/  MOV R24, R27 ;  /* 0x0000001b00187202 */ /* 0x000fe40000000f00 */
[----:B------:R-:W-:-:S07]  /*6c60*/  MOV R18, R23 ;  /* 0x0000001700127202 */ /* 0x000fce0000000f00 */
[----:B------:R-:W-:Y:S05]  /*6c70*/  WARPSYNC.COLLECTIVE R15, `(.L_x_2290) ;  /* 0x000000000f087348 */ /* 0x000fea0003c00000 */
[----:B------:R0:W1:Y:S02]  /*6c80*/  SHFL.BFLY P2, R23, R24, R17, R22 ;  /* 0x0c00001118177389 */ /* 0x0000640000040016 */
[----:B01----:R-:W-:Y:S01]  /*6c90*/  ENDCOLLECTIVE ;  /* 0x000000000000791b */ /* 0x003fe20003800000 */
.L_x_2290:
[----:B------:R-:W-:-:S05]  /*6ca0*/  FADD.FTZ R28, R25, R18 ;  /* 0x00000012191c7221 */ /* 0x000fca0000010000 */
[----:B------:R-:W-:Y:S01]  /*6cb0*/  MOV R24, R28 ;  /* 0x0000001c00187202 */ /* 0x000fe20000000f00 */
[----:B------:R-:W-:-:S07]  /*6cc0*/  IMAD.MOV.U32 R30, RZ, RZ, R23 ;  /* 0x000000ffff1e7224 */ /* 0x000fce00078e0017 */
[----:B------:R-:W-:Y:S05]  /*6cd0*/  WARPSYNC.COLLECTIVE R15, `(.L_x_2291) ;  /* 0x000000000f087348 */ /* 0x000fea0003c00000 */
[----:B------:R0:W1:Y:S02]  /*6ce0*/  SHFL.BFLY P2, R23, R24, R17, R22 ;  /* 0x0c00001118177389 */ /* 0x0000640000040016 */
[----:B01----:R-:W-:Y:S01]  /*6cf0*/  ENDCOLLECTIVE ;  /* 0x000000000000791b */ /* 0x003fe20003800000 */
.L_x_2291:
[----:B------:R-:W-:Y:S01]  /*6d00*/  FADD.FTZ R30, R27, R30 ;  /* 0x0000001e1b1e7221 */ /* 0x000fe20000010000 */
[----:B------:R-:W-:Y:S06]  /*6d10*/  BRA `(.L_x_2292) ;  /* 0xffffffe800f87947 */ /* 0x000fec000383ffff */
.L_x_2280:
        /* <DEDUP_REMOVED lines=8> */
.L_x_2294:
[----:B------:R-:W-:Y:S05]  /*6da0*/  BSYNC B1 ;  /* 0x0000000000017941 */ /* 0x000fea0003800000 */
.L_x_2293:
        /* <DEDUP_REMOVED lines=8> */
.L_x_2295:
[----:B------:R-:W-:Y:S01]  /*6e30*/  FADD.FTZ R28, R28, R25 ;  /* 0x000000191c1c7221 */ /* 0x000fe20000010000 */
[----:B------:R-:W-:-:S04]  /*6e40*/  HFMA2.MMA R17, -RZ, RZ, 0, 2.384185791015625e-07 ;  /* 0x00000004ff117435 */ /* 0x000fc800000001ff */
[----:B------:R-:W-:Y:S02]  /*6e50*/  MOV R24, R28 ;  /* 0x0000001c00187202 */ /* 0x000fe40000000f00 */
[----:B------:R-:W-:-:S07]  /*6e60*/  MOV R27, R23 ;  /* 0x00000017001b7202 */ /* 0x000fce0000000f00 */
[----:B------:R-:W-:Y:S05]  /*6e70*/  WARPSYNC.COLLECTIVE R15, `(.L_x_2296) ;  /* 0x000000000f087348 */ /* 0x000fea0003c00000 */
[----:B------:R0:W1:Y:S02]  /*6e80*/  SHFL.BFLY P2, R23, R24, R17, R22 ;  /* 0x0c00001118177389 */ /* 0x0000640000040016 */
[----:B01----:R-:W-:Y:S01]  /*6e90*/  ENDCOLLECTIVE ;  /* 0x000000000000791b */ /* 0x003fe20003800000 */
.L_x_2296:
[----:B------:R-:W-:-:S05]  /*6ea0*/  FADD.FTZ R27, R27, R26 ;  /* 0x0000001a1b1b7221 */ /* 0x000fca0000010000 */
[----:B------:R-:W-:Y:S01]  /*6eb0*/  MOV R24, R27 ;  /* 0x0000001b00187202 */ /* 0x000fe20000000f00 */
[----:B------:R-:W-:-:S07]  /*6ec0*/  IMAD.MOV.U32 R29, RZ, RZ, R23 ;  /* 0x000000ffff1d7224 */ /* 0x000fce00078e0017 */
[----:B------:R-:W-:Y:S05]  /*6ed0*/  WARPSYNC.COLLECTIVE R15, `(.L_x_2297) ;  /* 0x000000000f087348 */ /* 0x000fea0003c00000 */
[----:B------:R0:W1:Y:S02]  /*6ee0*/  SHFL.BFLY P2, R23, R24, R17, R22 ;  /* 0x0c00001118177389 */ /* 0x0000640000040016 */
[----:B01----:R-:W-:Y:S01]  /*6ef0*/  ENDCOLLECTIVE ;  /* 0x000000000000791b */ /* 0x003fe20003800000 */
.L_x_2297:
[----:B------:R-:W-:Y:S01]  /*6f00*/  FADD.FTZ R29, R28, R29 ;  /* 0x0000001d1c1d7221 */ /* 0x000fe20000010000 */
[----:B------:R-:W-:-:S04]  /*6f10*/  HFMA2.MMA R17, -RZ, RZ, 0, 1.1920928955078125e-07 ;  /* 0x00000002ff117435 */ /* 0x000fc800000001ff */
[----:B------:R-:W-:Y:S02]  /*6f20*/  MOV R24, R29 ;  /* 0x0000001d00187202 */ /* 0x000fe40000000f00 */
[----:B------:R-:W-:-:S07]  /*6f30*/  MOV R30, R23 ;  /* 0x00000017001e7202 */ /* 0x000fce0000000f00 */
[----:B------:R-:W-:Y:S05]  /*6f40*/  WARPSYNC.COLLECTIVE R15, `(.L_x_2298) ;  /* 0x000000000f087348 */ /* 0x000fea0003c00000 */
[----:B------:R0:W1:Y:S02]  /*6f50*/  SHFL.BFLY P2, R23, R24, R17, R22 ;  /* 0x0c00001118177389 */ /* 0x0000640000040016 */
[----:B01----:R-:W-:Y:S01]  /*6f60*/  ENDCOLLECTIVE ;  /* 0x000000000000791b */ /* 0x003fe20003800000 */
.L_x_2298:
[----:B------:R-:W-:-:S05]  /*6f70*/  FADD.FTZ R30, R27, R30 ;  /* 0x0000001e1b1e7221 */ /* 0x000fca0000010000 */
[----:B------:R-:W-:Y:S02]  /*6f80*/  MOV R24, R30 ;  /* 0x0000001e00187202 */ /* 0x000fe40000000f00 */
[----:B------:R-:W-:-:S07]  /*6f90*/  MOV R32, R23 ;  /* 0x0000001700207202 */ /* 0x000fce0000000f00 */
[----:B------:R-:W-:Y:S05]  /*6fa0*/  WARPSYNC.COLLECTIVE R15, `(.L_x_2299) ;  /* 0x000000000f087348 */ /* 0x000fea0003c00000 */
[----:B------:R0:W1:Y:S02]  /*6fb0*/  SHFL.BFLY P2, R23, R24, R17, R22 ;  /* 0x0c00001118177389 */ /* 0x0000640000040016 */
[----:B01----:R-:W-:Y:S01]  /*6fc0*/  ENDCOLLECTIVE ;  /* 0x000000000000791b */ /* 0x003fe20003800000 */
.L_x_2299:
[----:B------:R-:W-:Y:S01]  /*6fd0*/  FADD.FTZ R32, R29, R32 ;  /* 0x000000201d207221 */ /* 0x000fe20000010000 */
[----:B------:R-:W-:-:S04]  /*6fe0*/  HFMA2.MMA R17, -RZ, RZ, 0, 5.9604644775390625e-08 ;  /* 0x00000001ff117435 */ /* 0x000fc800000001ff */
[----:B------:R-:W-:Y:S01]  /*6ff0*/  MOV R24, R32 ;  /* 0x0000002000187202 */ /* 0x000fe20000000f00 */
[----:B------:R-:W-:-:S07]  /*7000*/  IMAD.MOV.U32 R25, RZ, RZ, R23 ;  /* 0x000000ffff197224 */ /* 0x000fce00078e0017 */
[----:B------:R-:W-:Y:S05]  /*7010*/  WARPSYNC.COLLECTIVE R15, `(.L_x_2300) ;  /* 0x000000000f087348 */ /* 0x000fea0003c00000 */
[----:B------:R0:W1:Y:S02]  /*7020*/  SHFL.BFLY P2, R23, R24, R17, R22 ;  /* 0x0c00001118177389 */ /* 0x0000640000040016 */
[----:B01----:R-:W-:Y:S01]  /*7030*/  ENDCOLLECTIVE ;  /* 0x000000000000791b */ /* 0x003fe20003800000 */
.L_x_2300:
[----:B------:R-:W-:-:S05]  /*7040*/  FADD.FTZ R25, R30, R25 ;  /* 0x000000191e197221 */ /* 0x000fca0000010000 */
[----:B------:R-:W-:Y:S02]  /*7050*/  MOV R24, R25 ;  /* 0x0000001900187202 */ /* 0x000fe40000000f00 */
[----:B------:R-:W-:-:S07]  /*7060*/  MOV R31, R23 ;  /* 0x00000017001f7202 */ /* 0x000fce0000000f00 */
[----:B------:R-:W-:Y:S05]  /*7070*/  WARPSYNC.COLLECTIVE R15, `(.L_x_2301) ;  /* 0x000000000f087348 */ /* 0x000fea0003c00000 */
[----:B------:R0:W1:Y:S02]  /*7080*/  SHFL.BFLY P2, R23, R24, R17, R22 ;  /* 0x0c00001118177389 */ /* 0x0000640000040016 */
[----:B01----:R-:W-:Y:S01]  /*7090*/  ENDCOLLECTIVE ;  /* 0x000000000000791b */ /* 0x003fe20003800000 */
.L_x_2301:
[----:B------:R-:W-:Y:S01]  /*70a0*/  FADD.FTZ R31, R32, R31 ;  /* 0x0000001f201f7221 */ /* 0x000fe20000010000 */
[----:B------:R-:W-:Y:S06]  /*70b0*/  BRA `(.L_x_2302) ;  /* 0xffffffe800c47947 */ /* 0x000fec000383ffff */
.L_x_2281:
[----:B------:R-:W-:Y:S01]  /*70c0*/  BSSY B1, `(.L_x_2303) ;  /* 0x0000008000017945 */ /* 0x000fe20003800000 */
[----:B-1----:R-:W-:Y:S01]  /*70d0*/  MOV R24, R25 ;  /* 0x0000001900187202 */ /* 0x002fe20000000f00 */
[----:B------:R-:W-:Y:S01]  /*70e0*/  IMAD.MOV.U32 R22, RZ, RZ, 0x101f ;  /* 0x0000101fff167424 */ /* 0x000fe200078e00ff */
[----:B------:R-:W-:Y:S02]  /*70f0*/  MOV R17, 0x8 ;  /* 0x0000000800117802 */ /* 0x000fe40000000f00 */
[----:B0-----:R-:W-:-:S07]  /*7100*/  MOV R15, 0xffff ;  /* 0x0000ffff000f7802 */ /* 0x001fce0000000f00 */
[----:B--2---:R-:W-:Y:S05]  /*7110*/  WARPSYNC.COLLECTIVE R15, `(.L_x_2304) ;  /* 0x000000000f087348 */ /* 0x004fea0003c00000 */
[----:B------:R0:W1:Y:S02]  /*7120*/  SHFL.BFLY P2, R23, R24, R17, R22 ;  /* 0x0c00001118177389 */ /* 0x0000640000040016 */
[----:B012---:R-:W-:Y:S01]  /*7130*/  ENDCOLLECTIVE ;  /* 0x000000000000791b */ /* 0x007fe20003800000 */
.L_x_2304:
[----:B------:R-:W-:Y:S05]  /*7140*/  BSYNC B1 ;  /* 0x0000000000017941 */ /* 0x000fea0003800000 */
.L_x_2303:
        /* <DEDUP_REMOVED lines=8> */
.L_x_2305:
[----:B------:R-:W-:Y:S01]  /*71d0*/  FADD.FTZ R28, R28, R25 ;  /* 0x000000191c1c7221 */ /* 0x000fe20000010000 */
[----:B------:R-:W-:-:S04]  /*71e0*/  HFMA2.MMA R17, -RZ, RZ, 0, 2.384185791015625e-07 ;  /* 0x00000004ff117435 */ /* 0x000fc800000001ff */
[----:B------:R-:W-:Y:S01]  /*71f0*/  MOV R24, R28 ;  /* 0x0000001c00187202 */ /* 0x000fe20000000f00 */
[----:B------:R-:W-:-:S07]  /*7200*/  IMAD.MOV.U32 R27, RZ, RZ, R23 ;  /* 0x000000ffff1b7224 */ /* 0x000fce00078e0017 */
[----:B------:R-:W-:Y:S05]  /*7210*/  WARPSYNC.COLLECTIVE R15, `(.L_x_2306) ;  /* 0x000000000f087348 */ /* 0x000fea0003c00000 */
[----:B------:R0:W1:Y:S02]  /*7220*/  SHFL.BFLY P2, R23, R24, R17, R22 ;  /* 0x0c00001118177389 */ /* 0x0000640000040016 */
[----:B01----:R-:W-:Y:S01]  /*7230*/  ENDCOLLECTIVE ;  /* 0x000000000000791b */ /* 0x003fe20003800000 */
.L_x_2306:
[----:B------:R-:W-:-:S05]  /*7240*/  FADD.FTZ R27, R27, R26 ;  /* 0x0000001a1b1b7221 */ /* 0x000fca0000010000 */
[----:B------:R-:W-:Y:S02]  /*7250*/  MOV R24, R27 ;  /* 0x0000001b00187202 */ /* 0x000fe40000000f00 */
[----:B------:R-:W-:-:S07]  /*7260*/  MOV R29, R23 ;  /* 0x00000017001d7202 */ /* 0x000fce0000000f00 */
[----:B------:R-:W-:Y:S05]  /*7270*/  WARPSYNC.COLLECTIVE R15, `(.L_x_2307) ;  /* 0x000000000f087348 */ /* 0x000fea0003c00000 */
[----:B------:R0:W1:Y:S02]  /*7280*/  SHFL.BFLY P2, R23, R24, R17, R22 ;  /* 0x0c00001118177389 */ /* 0x0000640000040016 */
[----:B01----:R-:W-:Y:S01]  /*7290*/  ENDCOLLECTIVE ;  /* 0x000000000000791b */ /* 0x003fe20003800000 */
.L_x_2307:
[----:B------:R-:W-:-:S05]  /*72a0*/  FADD.FTZ R29, R28, R29 ;  /* 0x0000001d1c1d7221 */ /* 0x000fca0000010000 */
[----:B------:R-:W-:Y:S01]  /*72b0*/  MOV R24, R29 ;  /* 0x0000001d00187202 */ /* 0x000fe20000000f00 */
[----:B------:R-:W-:Y:S01]  /*72c0*/  IMAD.MOV.U32 R17, RZ, RZ, 0x2 ;  /* 0x00000002ff117424 */ /* 0x000fe200078e00ff */
[----:B------:R-:W-:-:S07]  /*72d0*/  MOV R30, R23 ;  /* 0x00000017001e7202 */ /* 0x000fce0000000f00 */
[----:B------:R-:W-:Y:S05]  /*72e0*/  WARPSYNC.COLLECTIVE R15, `(.L_x_2308) ;  /* 0x000000000f087348 */ /* 0x000fea0003c00000 */
[----:B------:R0:W1:Y:S02]  /*72f0*/  SHFL.BFLY P2, R23, R24, R17, R22 ;  /* 0x0c00001118177389 */ /* 0x0000640000040016 */
[----:B01----:R-:W-:Y:S01]  /*7300*/  ENDCOLLECTIVE ;  /* 0x000000000000791b */ /* 0x003fe20003800000 */
.L_x_2308:
[----:B------:R-:W-:-:S05]  /*7310*/  FADD.FTZ R30, R27, R30 ;  /* 0x0000001e1b1e7221 */ /* 0x000fca0000010000 */
[----:B------:R-:W-:Y:S02]  /*7320*/  MOV R24, R30 ;  /* 0x0000001e00187202 */ /* 0x000fe40000000f00 */
[----:B------:R-:W-:-:S07]  /*7330*/  MOV R32, R23 ;  /* 0x0000001700207202 */ /* 0x000fce0000000f00 */
[----:B------:R-:W-:Y:S05]  /*7340*/  WARPSYNC.COLLECTIVE R15, `(.L_x_2309) ;  /* 0x000000000f087348 */ /* 0x000fea0003c00000 */
[----:B------:R0:W1:Y:S02]  /*7350*/  SHFL.BFLY P2, R23, R24, R17, R22 ;  /* 0x0c00001118177389 */ /* 0x0000640000040016 */
[----:B01----:R-:W-:Y:S01]  /*7360*/  ENDCOLLECTIVE ;  /* 0x000000000000791b */ /* 0x003fe20003800000 */
.L_x_2309:
[----:B------:R-:W-:Y:S01]  /*7370*/  FADD.FTZ R32, R29, R32 ;  /* 0x000000201d207221 */ /* 0x000fe20000010000 */
[----:B------:R-:W-:-:S04]  /*7380*/  HFMA2.MMA R17, -RZ, RZ, 0, 5.9604644775390625e-08 ;  /* 0x00000001ff117435 */ /* 0x000fc800000001ff */
[----:B------:R-:W-:Y:S02]  /*7390*/  MOV R24, R32 ;  /* 0x0000002000187202 */ /* 0x000fe40000000f00 */
[----:B------:R-:W-:-:S07]  /*73a0*/  MOV R25, R23 ;  /* 0x0000001700197202 */ /* 0x000fce0000000f00 */
[----:B------:R-:W-:Y:S05]  /*73b0*/  WARPSYNC.COLLECTIVE R15, `(.L_x_2310) ;  /* 0x000000000f087348 */ /* 0x000fea0003c00000 */
[----:B------:R0:W1:Y:S02]  /*73c0*/  SHFL.BFLY P2, R23, R24, R17, R22 ;  /* 0x0c00001118177389 */ /* 0x0000640000040016 */
[----:B01----:R-:W-:Y:S01]  /*73d0*/  ENDCOLLECTIVE ;  /* 0x000000000000791b */ /* 0x003fe20003800000 */
.L_x_2310:
[----:B------:R-:W-:-:S04]  /*73e0*/  FADD.FTZ R25, R30, R25 ;  /* 0x000000191e197221 */ /* 0x000fc80000010000 */
[----:B------:R-:W-:Y:S01]  /*73f0*/  IMAD.MOV.U32 R24, RZ, RZ, R25 ;  /* 0x000000ffff187224 */ /* 0x000fe200078e0019 */
[----:B------:R-:W-:-:S07]  /*7400*/  MOV R31, R23 ;  /* 0x00000017001f7202 */ /* 0x000fce0000000f00 */
[----:B------:R-:W-:Y:S05]  /*7410*/  WARPSYNC.COLLECTIVE R15, `(.L_x_2311) ;  /* 0x000000000f087348 */ /* 0x000fea0003c00000 */
[----:B------:R0:W1:Y:S02]  /*7420*/  SHFL.BFLY P2, R23, R24, R17, R22 ;  /* 0x0c00001118177389 */ /* 0x0000640000040016 */
[----:B01----:R-:W-:Y:S01]  /*7430*/  ENDCOLLECTIVE ;  /* 0x000000000000791b */ /* 0x003fe20003800000 */
.L_x_2311:
[----:B------:R-:W-:Y:S01]  /*7440*/  FADD.FTZ R31, R32, R31 ;  /* 0x0000001f201f7221 */ /* 0x000fe20000010000 */
[----:B------:R-:W-:Y:S06]  /*7450*/  BRA `(.L_x_2312) ;  /* 0xffffffe800787947 */ /* 0x000fec000383ffff */
.L_x_2282:
        /* <DEDUP_REMOVED lines=8> */
.L_x_2314:
[----:B------:R-:W-:Y:S05]  /*74e0*/  BSYNC B0 ;  /* 0x0000000000007941 */ /* 0x000fea0003800000 */
.L_x_2313:
[----:B------:R-:W-:Y:S01]  /*74f0*/  HFMA2.MMA R22, -RZ, RZ, 0, 0.000503063201904296875 ;  /* 0x0000101fff167435 */ /* 0x000fe200000001ff */
[----:B------:R-:W-:Y:S01]  /*7500*/  MOV R24, R19 ;  /* 0x0000001300187202 */ /* 0x000fe20000000f00 */
[----:B------:R-:W-:Y:S01]  /*7510*/  IMAD.MOV.U32 R17, RZ, RZ, 0x8 ;  /* 0x00000008ff117424 */ /* 0x000fe200078e00ff */
[----:B------:R-:W-:Y:S01]  /*7520*/  MOV R15, 0xffff ;  /* 0x0000ffff000f7802 */ /* 0x000fe20000000f00 */
[----:B------:R-:W-:Y:S01]  /*7530*/  HFMA2.MMA R29, -RZ, RZ, 0, 0 ;  /* 0x00000000ff1d7435 */ /* 0x000fe200000001ff */
[----:B------:R-:W-:Y:S01]  /*7540*/  MOV R21, R23 ;  /* 0x0000001700157202 */ /* 0x000fe20000000f00 */
[----:B------:R-:W-:Y:S01]  /*7550*/  IMAD.MOV.U32 R33, RZ, RZ, RZ ;  /* 0x000000ffff217224 */ /* 0x000fe200078e00ff */
[----:B------:R-:W-:-:S08]  /*7560*/  @!P0 SHF.L.U32 R28, R47, 0x1, RZ ;  /* 0x000000012f1c8819 */ /* 0x000fd000000006ff */
[----:B------:R-:W-:Y:S05]  /*7570*/  WARPSYNC.COLLECTIVE R15, `(.L_x_2315) ;  /* 0x000000000f087348 */ /* 0x000fea0003c00000 */
[----:B------:R0:W1:Y:S02]  /*7580*/  SHFL.BFLY P2, R23, R24, R17, R22 ;  /* 0x0c00001118177389 */ /* 0x0000640000040016 */
[----:B01----:R-:W-:Y:S01]  /*7590*/  ENDCOLLECTIVE ;  /* 0x000000000000791b */ /* 0x003fe20003800000 */
.L_x_2315:
[----:B------:R-:W-:Y:S01]  /*75a0*/  @!P0 IADD3 R25, R26, 0x14, RZ ;  /* 0x000000141a198810 */ /* 0x000fe20007ffe0ff */
[----:B------:R-:W-:Y:S01]  /*75b0*/  FADD.FTZ R21, R21, R18 ;  /* 0x0000001215157221 */ /* 0x000fe20000010000 */
[----:B------:R-:W-:Y:S01]  /*75c0*/  @!P0 LEA R30, R47, UR4, 0x7 ;  /* 0x000000042f1e8c11 */ /* 0x000fe2000f8e38ff */
[----:B------:R-:W-:Y:S01]  /*75d0*/  IMAD.MOV.U32 R39, RZ, RZ, RZ ;  /* 0x000000ffff277224 */ /* 0x000fe200078e00ff */
[----:B------:R-:W-:Y:S02]  /*75e0*/  @!P0 LOP3.LUT R25, R25, R28, RZ, 0x3c, !PT ;  /* 0x0000001c19198212 */ /* 0x000fe400078e3cff */
[----:B------:R-:W-:Y:S02]  /*75f0*/  @!P0 LEA R31, R47, UR4, 0x7 ;  /* 0x000000042f1f8c11 */ /* 0x000fe4000f8e38ff */
[----:B------:R-:W-:Y:S02]  /*7600*/  @!P0 LEA R25, R25, R30, 0x2 ;  /* 0x0000001e19198211 */ /* 0x000fe400078e10ff */
[----:B------:R-:W-:Y:S01]  /*7610*/  @!P0 LEA R37, R47, UR4, 0x7 ;  /* 0x000000042f258c11 */ /* 0x000fe2000f8e38ff */
[----:B------:R-:W-:Y:S01]  /*7620*/  HFMA2.MMA R17, -RZ, RZ, 0, 2.384185791015625e-07 ;  /* 0x00000004ff117435 */ /* 0x000fe200000001ff */
[----:B------:R-:W-:Y:S01]  /*7630*/  MOV R24, R21 ;  /* 0x0000001500187202 */ /* 0x000fe20000000f00 */
[----:B------:R0:W1:Y:S04]  /*7640*/  @!P0 LDS R28, [R25+0x500] ;  /* 0x00050000191c8984 */ /* 0x0000680000000800 */
[----:B------:R0:W2:Y:S01]  /*7650*/  @!P0 LDS R27, [R25] ;  /* 0x00000000191b8984 */ /* 0x0000a20000000800 */
[----:B------:R-:W-:-:S07]  /*7660*/  FADD.FTZ R18, R23, R19 ;  /* 0x0000001317127221 */ /* 0x000fce0000010000 */
[----:B012---:R-:W-:Y:S05]  /*7670*/  WARPSYNC.COLLECTIVE R15, `(.L_x_2316) ;  /* 0x000000000f087348 */ /* 0x007fea0003c00000 */
[----:B------:R3:W4:Y:S02]  /*7680*/  SHFL.BFLY P2, R23, R24, R17, R22 ;  /* 0x0c00001118177389 */ /* 0x0007240000040016 */
[----:B01234-:R-:W-:Y:S01]  /*7690*/  ENDCOLLECTIVE ;  /* 0x000000000000791b */ /* 0x01ffe20003800000 */
.L_x_2316:
[----:B------:R-:W-:Y:S02]  /*76a0*/  IMAD.MOV.U32 R25, RZ, RZ, RZ ;  /* 0x000000ffff197224 */ /* 0x000fe400078e00ff */
[----:B------:R-:W-:Y:S01]  /*76b0*/  IMAD.MOV.U32 R24, RZ, RZ, R18 ;  /* 0x000000ffff187224 */ /* 0x000fe200078e0012 */
[----:B------:R-:W-:-:S07]  /*76c0*/  MOV R20, R23 ;  /* 0x0000001700147202 */ /* 0x000fce0000000f00 */
[----:B------:R-:W-:Y:S05]  /*76d0*/  WARPSYNC.COLLECTIVE R15, `(.L_x_2317) ;  /* 0x000000000f087348 */ /* 0x000fea0003c00000 */
[----:B------:R0:W1:Y:S02]  /*76e0*/  SHFL.BFLY P2, R23, R24, R17, R22 ;  /* 0x0c00001118177389 */ /* 0x0000640000040016 */
[----:B01----:R-:W-:Y:S01]  /*76f0*/  ENDCOLLECTIVE ;  /* 0x000000000000791b */ /* 0x003fe20003800000 */
.L_x_2317:
        /* <DEDUP_REMOVED lines=9> */
.L_x_2318:
[----:B------:R-:W-:Y:S02]  /*7790*/  MOV R24, R21 ;  /* 0x0000001500187202 */ /* 0x000fe40000000f00 */
[----:B------:R-:W-:-:S07]  /*77a0*/  MOV R19, R23 ;  /* 0x0000001700137202 */ /* 0x000fce0000000f00 */
[----:B------:R-:W-:Y:S05]  /*77b0*/  WARPSYNC.COLLECTIVE R15, `(.L_x_2319) ;  /* 0x000000000f087348 */ /* 0x000fea0003c00000 */
[----:B------:R0:W1:Y:S02]  /*77c0*/  SHFL.BFLY P2, R23, R24, R17, R22 ;  /* 0x0c00001118177389 */ /* 0x0000640000040016 */
[----:B01----:R-:W-:Y:S01]  /*77d0*/  ENDCOLLECTIVE ;  /* 0x000000000000791b */ /* 0x003fe20003800000 */
.L_x_2319:
[----:B------:R-:W-:Y:S01]  /*77e0*/  FADD.FTZ R19, R20, R19 ;  /* 0x0000001314137221 */ /* 0x000fe20000010000 */
[----:B------:R-:W-:Y:S01]  /*77f0*/  @!P0 IADD3 R20, R26, 0x28, RZ ;  /* 0x000000281a148810 */ /* 0x000fe20007ffe0ff */
[----:B------:R-:W-:-:S03]  /*7800*/  HFMA2.MMA R17, -RZ, RZ, 0, 5.9604644775390625e-08 ;  /* 0x00000001ff117435 */ /* 0x000fc600000001ff */
[----:B------:R-:W-:Y:S01]  /*7810*/  MOV R24, R19 ;  /* 0x0000001300187202 */ /* 0x000fe20000000f00 */
[----:B------:R-:W-:Y:S01]  /*7820*/  FADD.FTZ R18, R21, R23 ;  /* 0x0000001715127221 */ /* 0x000fe20000010000 */
[----:B------:R-:W-:-:S07]  /*7830*/  @!P0 IMAD.SHL.U32 R21, R47, 0x2, RZ ;  /* 0x000000022f158824 */ /* 0x000fce00078e00ff */
[----:B------:R-:W-:Y:S05]  /*7840*/  WARPSYNC.COLLECTIVE R15, `(.L_x_2320) ;  /* 0x000000000f087348 */ /* 0x000fea0003c00000 */
[----:B------:R0:W1:Y:S02]  /*7850*/  SHFL.BFLY P2, R23, R24, R17, R22 ;  /* 0x0c00001118177389 */ /* 0x0000640000040016 */
[----:B01----:R-:W-:Y:S01]  /*7860*/  ENDCOLLECTIVE ;  /* 0x000000000000791b */ /* 0x003fe20003800000 */
.L_x_2320:
[----:B------:R-:W-:-:S05]  /*7870*/  @!P0 LOP3.LUT R20, R20, R21, RZ, 0x3c, !PT ;  /* 0x0000001514148212 */ /* 0x000fca00078e3cff */
[----:B------:R-:W-:Y:S02]  /*7880*/  @!P0 IMAD R31, R20, 0x4, R31 ;  /* 0x00000004141f8824 */ /* 0x000fe400078e021f */
[----:B------:R-:W-:-:S03]  /*7890*/  IMAD.MOV.U32 R24, RZ, RZ, R18 ;  /* 0x000000ffff187224 */ /* 0x000fc600078e0012 */
[----:B------:R0:W1:Y:S04]  /*78a0*/  @!P0 LDS R36, [R31+0x500] ;  /* 0x000500001f248984 */ /* 0x0000680000000800 */
[----:B------:R0:W2:Y:S01]  /*78b0*/  @!P0 LDS R35, [R31] ;  /* 0x000000001f238984 */ /* 0x0000a20000000800 */
[----:B------:R-:W-:-:S07]  /*78c0*/  MOV R28, R23 ;  /* 0x00000017001c7202 */ /* 0x000fce0000000f00 */
[----:B012---:R-:W-:Y:S05]  /*78d0*/  WARPSYNC.COLLECTIVE R15, `(.L_x_2321) ;  /* 0x000000000f087348 */ /* 0x007fea0003c00000 */
[----:B------:R3:W4:Y:S02]  /*78e0*/  SHFL.BFLY P2, R23, R24, R17, R22 ;  /* 0x0c00001118177389 */ /* 0x0007240000040016 */
[----:B01234-:R-:W-:Y:S01]  /*78f0*/  ENDCOLLECTIVE ;  /* 0x000000000000791b */ /* 0x01ffe20003800000 */
.L_x_2321:
[----:B------:R-:W-:Y:S01]  /*7900*/  HFMA2.MMA R31, -RZ, RZ, 0, 0 ;  /* 0x00000000ff1f7435 */ /* 0x000fe200000001ff */
[----:B------:R-:W-:Y:S01]  /*7910*/  FADD.FTZ R19, R19, R28 ;  /* 0x0000001c13137221 */ /* 0x000fe20000010000 */
[----:B------:R-:W-:Y:S01]  /*7920*/  HFMA2.MMA R17, -RZ, RZ, 0, 4.76837158203125e-07 ;  /* 0x00000008ff117435 */ /* 0x000fe200000001ff */
[----:B------:R-:W-:Y:S02]  /*7930*/  MOV R24, R25 ;  /* 0x0000001900187202 */ /* 0x000fe40000000f00 */
[----:B------:R-:W-:-:S08]  /*7940*/  MOV R27, R23 ;  /* 0x00000017001b7202 */ /* 0x000fd00000000f00 */
[----:B------:R-:W-:Y:S05]  /*7950*/  WARPSYNC.COLLECTIVE R15, `(.L_x_2322) ;  /* 0x000000000f087348 */ /* 0x000fea0003c00000 */
[----:B------:R0:W1:Y:S02]  /*7960*/  SHFL.BFLY P2, R23, R24, R17, R22 ;  /* 0x0c00001118177389 */ /* 0x0000640000040016 */
[----:B01----:R-:W-:Y:S01]  /*7970*/  ENDCOLLECTIVE ;  /* 0x000000000000791b */ /* 0x003fe20003800000 */
.L_x_2322:
[----:B------:R-:W-:Y:S02]  /*7980*/  @!P0 MOV R33, R36 ;  /* 0x0000002400218202 */ /* 0x000fe40000000f00 */
[----:B------:R-:W-:Y:S02]  /*7990*/  @!P0 MOV R31, R35 ;  /* 0x00000023001f8202 */ /* 0x000fe40000000f00 */
[----:B------:R-:W-:Y:S02]  /*79a0*/  MOV R24, R29 ;  /* 0x0000001d00187202 */ /* 0x000fe40000000f00 */
[----:B------:R-:W-:-:S07]  /*79b0*/  MOV R30, R23 ;  /* 0x00000017001e7202 */ /* 0x000fce0000000f00 */
[----:B------:R-:W-:Y:S05]  /*79c0*/  WARPSYNC.COLLECTIVE R15, `(.L_x_2323) ;  /* 0x000000000f087348 */ /* 0x000fea0003c00000 */
[----:B------:R0:W1:Y:S02]  /*79d0*/  SHFL.BFLY P2, R23, R24, R17, R22 ;  /* 0x0c00001118177389 */ /* 0x0000640000040016 */
[----:B01----:R-:W-:Y:S01]  /*79e0*/  ENDCOLLECTIVE ;  /* 0x000000000000791b */ /* 0x003fe20003800000 */
.L_x_2323:
[----:B------:R-:W-:Y:S01]  /*79f0*/  FADD.FTZ R30, R30, R25 ;  /* 0x000000191e1e7221 */ /* 0x000fe20000010000 */
[----:B------:R-:W-:-:S04]  /*7a00*/  HFMA2.MMA R17, -RZ, RZ, 0, 2.384185791015625e-07 ;  /* 0x00000004ff117435 */ /* 0x000fc800000001ff */
[----:B------:R-:W-:Y:S02]  /*7a10*/  MOV R24, R30 ;  /* 0x0000001e00187202 */ /* 0x000fe40000000f00 */
[----:B------:R-:W-:-:S07]  /*7a20*/  MOV R32, R23 ;  /* 0x0000001700207202 */ /* 0x000fce0000000f00 */
[----:B------:R-:W-:Y:S05]  /*7a30*/  WARPSYNC.COLLECTIVE R15, `(.L_x_2324) ;  /* 0x000000000f087348 */ /* 0x000fea0003c00000 */
[----:B------:R0:W1:Y:S02]  /*7a40*/  SHFL.BFLY P2, R23, R24, R17, R22 ;  /* 0x0c00001118177389 */ /* 0x0000640000040016 */
[----:B01----:R-:W-:Y:S01]  /*7a50*/  ENDCOLLECTIVE ;  /* 0x000000000000791b */ /* 0x003fe20003800000 */
.L_x_2324:
[----:B------:R-:W-:-:S05]  /*7a60*/  FADD.FTZ R32, R32, R29 ;  /* 0x0000001d20207221 */ /* 0x000fca0000010000 */
[----:B------:R-:W-:Y:S02]  /*7a70*/  MOV R24, R32 ;  /* 0x0000002000187202 */ /* 0x000fe40000000f00 */
[----:B------:R-:W-:-:S07]  /*7a80*/  MOV R25, R23 ;  /* 0x0000001700197202 */ /* 0x000fce0000000f00 */
[----:B------:R-:W-:Y:S05]  /*7a90*/  WARPSYNC.COLLECTIVE R15, `(.L_x_2325) ;  /* 0x000000000f087348 */ /* 0x000fea0003c00000 */
[----:B------:R0:W1:Y:S02]  /*7aa0*/  SHFL.BFLY P2, R23, R24, R17, R22 ;  /* 0x0c00001118177389 */ /* 0x0000640000040016 */
[----:B01----:R-:W-:Y:S01]  /*7ab0*/  ENDCOLLECTIVE ;  /* 0x000000000000791b */ /* 0x003fe20003800000 */
.L_x_2325:
[----:B------:R-:W-:Y:S01]  /*7ac0*/  FADD.FTZ R25, R30, R25 ;  /* 0x000000191e197221 */ /* 0x000fe20000010000 */
[----:B------:R-:W-:-:S04]  /*7ad0*/  HFMA2.MMA R17, -RZ, RZ, 0, 1.1920928955078125e-07 ;  /* 0x00000002ff117435 */ /* 0x000fc800000001ff */
[----:B------:R-:W-:Y:S02]  /*7ae0*/  MOV R24, R25 ;  /* 0x0000001900187202 */ /* 0x000fe40000000f00 */
[----:B------:R-:W-:-:S07]  /*7af0*/  MOV R29, R23 ;  /* 0x00000017001d7202 */ /* 0x000fce0000000f00 */
[----:B------:R-:W-:Y:S05]  /*7b00*/  WARPSYNC.COLLECTIVE R15, `(.L_x_2326) ;  /* 0x000000000f087348 */ /* 0x000fea0003c00000 */
[----:B------:R0:W1:Y:S02]  /*7b10*/  SHFL.BFLY P2, R23, R24, R17, R22 ;  /* 0x0c00001118177389 */ /* 0x0000640000040016 */
[----:B01----:R-:W-:Y:S01]  /*7b20*/  ENDCOLLECTIVE ;  /* 0x000000000000791b */ /* 0x003fe20003800000 */
.L_x_2326:
[----:B------:R-:W-:-:S05]  /*7b30*/  FADD.FTZ R29, R32, R29 ;  /* 0x0000001d201d7221 */ /* 0x000fca0000010000 */
[----:B------:R-:W-:Y:S02]  /*7b40*/  MOV R24, R29 ;  /* 0x0000001d00187202 */ /* 0x000fe40000000f00 */
[----:B------:R-:W-:-:S07]  /*7b50*/  MOV R20, R23 ;  /* 0x0000001700147202 */ /* 0x000fce0000000f00 */
[----:B------:R-:W-:Y:S05]  /*7b60*/  WARPSYNC.COLLECTIVE R15, `(.L_x_2327) ;  /* 0x000000000f087348 */ /* 0x000fea0003c00000 */
[----:B------:R0:W1:Y:S02]  /*7b70*/  SHFL.BFLY P2, R23, R24, R17, R22 ;  /* 0x0c00001118177389 */ /* 0x0000640000040016 */
[----:B01----:R-:W-:Y:S01]  /*7b80*/  ENDCOLLECTIVE ;  /* 0x000000000000791b */ /* 0x003fe20003800000 */
.L_x_2327:
        /* <DEDUP_REMOVED lines=8> */
.L_x_2328:
[----:B------:R-:W-:-:S05]  /*7c10*/  FADD.FTZ R34, R29, R34 ;  /* 0x000000221d227221 */ /* 0x000fca0000010000 */
[----:B------:R-:W-:Y:S02]  /*7c20*/  MOV R24, R34 ;  /* 0x0000002200187202 */ /* 0x000fe40000000f00 */
[----:B------:R-:W-:-:S07]  /*7c30*/  MOV R36, R23 ;  /* 0x0000001700247202 */ /* 0x000fce0000000f00 */
[----:B------:R-:W-:Y:S05]  /*7c40*/  WARPSYNC.COLLECTIVE R15, `(.L_x_2329) ;  /* 0x000000000f087348 */ /* 0x000fea0003c00000 */
[----:B------:R0:W1:Y:S02]  /*7c50*/  SHFL.BFLY P2, R23, R24, R17, R22 ;  /* 0x0c00001118177389 */ /* 0x0000640000040016 */
[----:B01----:R-:W-:Y:S01]  /*7c60*/  ENDCOLLECTIVE ;  /* 0x000000000000791b */ /* 0x003fe20003800000 */
.L_x_2329:
[----:B------:R-:W-:Y:S01]  /*7c70*/  FADD.FTZ R25, R25, R36 ;  /* 0x0000002419197221 */ /* 0x000fe20000010000 */
[----:B------:R-:W-:Y:S01]  /*7c80*/  HFMA2.MMA R17, -RZ, RZ, 0, 4.76837158203125e-07 ;  /* 0x00000008ff117435 */ /* 0x000fe200000001ff */
[----:B------:R-:W-:Y:S01]  /*7c90*/  MOV R24, R31 ;  /* 0x0000001f00187202 */ /* 0x000fe20000000f00 */
[----:B------:R-:W-:-:S09]  /*7ca0*/  IMAD.MOV.U32 R35, RZ, RZ, R23 ;  /* 0x000000ffff237224 */ /* 0x000fd200078e0017 */
[----:B------:R-:W-:Y:S05]  /*7cb0*/  WARPSYNC.COLLECTIVE R15, `(.L_x_2330) ;  /* 0x000000000f087348 */ /* 0x000fea0003c00000 */
[----:B------:R0:W1:Y:S02]  /*7cc0*/  SHFL.BFLY P2, R23, R24, R17, R22 ;  /* 0x0c00001118177389 */ /* 0x0000640000040016 */
[----:B01----:R-:W-:Y:S01]  /*7cd0*/  ENDCOLLECTIVE ;  /* 0x000000000000791b */ /* 0x003fe20003800000 */
.L_x_2330:
[----:B------:R-:W-:Y:S02]  /*7ce0*/  MOV R24, R33 ;  /* 0x0000002100187202 */ /* 0x000fe40000000f00 */
[----:B------:R-:W-:-:S07]  /*7cf0*/  MOV R38, R23 ;  /* 0x0000001700267202 */ /* 0x000fce0000000f00 */
[----:B------:R-:W-:Y:S05]  /*7d00*/  WARPSYNC.COLLECTIVE R15, `(.L_x_2331) ;  /* 0x000000000f087348 */ /* 0x000fea0003c00000 */
[----:B------:R0:W1:Y:S02]  /*7d10*/  SHFL.BFLY P2, R23, R24, R17, R22 ;  /* 0x0c00001118177389 */ /* 0x0000640000040016 */
[----:B01----:R-:W-:Y:S01]  /*7d20*/  ENDCOLLECTIVE ;  /* 0x000000000000791b */ /* 0x003fe20003800000 */
.L_x_2331:
[----:B------:R-:W-:Y:S01]  /*7d30*/  FADD.FTZ R38, R38, R31 ;  /* 0x0000001f26267221 */ /* 0x000fe20000010000 */
[----:B------:R-:W-:-:S03]  /*7d40*/  HFMA2.MMA R17, -RZ, RZ, 0, 2.384185791015625e-07 ;  /* 0x00000004ff117435 */ /* 0x000fc600000001ff */
[----:B------:R-:W-:Y:S01]  /*7d50*/  IMAD.MOV.U32 R24, RZ, RZ, R38 ;  /* 0x000000ffff187224 */ /* 0x000fe200078e0026 */
[----:B------:R-:W-:-:S07]  /*7d60*/  MOV R40, R23 ;  /* 0x0000001700287202 */ /* 0x000fce0000000f00 */
[----:B------:R-:W-:Y:S05]  /*7d70*/  WARPSYNC.COLLECTIVE R15, `(.L_x_2332) ;  /* 0x000000000f087348 */ /* 0x000fea0003c00000 */
[----:B------:R0:W1:Y:S02]  /*7d80*/  SHFL.BFLY P2, R23, R24, R17, R22 ;  /* 0x0c00001118177389 */ /* 0x0000640000040016 */
[----:B01----:R-:W-:Y:S01]  /*7d90*/  ENDCOLLECTIVE ;  /* 0x000000000000791b */ /* 0x003fe20003800000 */
.L_x_2332:
[----:B------:R-:W-:-:S05]  /*7da0*/  FADD.FTZ R40, R40, R33 ;  /* 0x0000002128287221 */ /* 0x000fca0000010000 */
[----:B------:R-:W-:Y:S02]  /*7db0*/  MOV R24, R40 ;  /* 0x0000002800187202 */ /* 0x000fe40000000f00 */
[----:B------:R-:W-:-:S07]  /*7dc0*/  MOV R31, R23 ;  /* 0x00000017001f7202 */ /* 0x000fce0000000f00 */
[----:B------:R-:W-:Y:S05]  /*7dd0*/  WARPSYNC.COLLECTIVE R15, `(.L_x_2333) ;  /* 0x000000000f087348 */ /* 0x000fea0003c00000 */
[----:B------:R0:W1:Y:S02]  /*7de0*/  SHFL.BFLY P2, R23, R24, R17, R22 ;  /* 0x0c00001118177389 */ /* 0x0000640000040016 */
[----:B01----:R-:W-:Y:S01]  /*7df0*/  ENDCOLLECTIVE ;  /* 0x000000000000791b */ /* 0x003fe20003800000 */
.L_x_2333:
[----:B------:R-:W-:Y:S01]  /*7e00*/  FADD.FTZ R31, R38, R31 ;  /* 0x0000001f261f7221 */ /* 0x000fe20000010000 */
[----:B------:R-:W-:-:S03]  /*7e10*/  HFMA2.MMA R17, -RZ, RZ, 0, 1.1920928955078125e-07 ;  /* 0x00000002ff117435 */ /* 0x000fc600000001ff */
[----:B------:R-:W-:Y:S01]  /*7e20*/  IMAD.MOV.U32 R24, RZ, RZ, R31 ;  /* 0x000000ffff187224 */ /* 0x000fe200078e001f */
[----:B------:R-:W-:Y:S02]  /*7e30*/  MOV R33, R23 ;  /* 0x0000001700217202 */ /* 0x000fe40000000f00 */
[----:B------:R-:W-:-:S03]  /*7e40*/  @!P0 SHF.L.U32 R23, R47, 0x1, RZ ;  /* 0x000000012f178819 */ /* 0x000fc600000006ff */
[----:B------:R-:W-:Y:S01]  /*7e50*/  FADD.FTZ R33, R40, R33 ;  /* 0x0000002128217221 */ /* 0x000fe20000010000 */
[----:B------:R-:W-:-:S07]  /*7e60*/  @!P0 LOP3.LUT R20, R20, R23, RZ, 0x3c, !PT ;  /* 0x0000001714148212 */ /* 0x000fce00078e3cff */
[----:B------:R-:W-:Y:S05]  /*7e70*/  WARPSYNC.COLLECTIVE R15, `(.L_x_2334) ;  /* 0x000000000f087348 */ /* 0x000fea0003c00000 */
[----:B------:R0:W1:Y:S02]  /*7e80*/  SHFL.BFLY P2, R23, R24, R17, R22 ;  /* 0x0c00001118177389 */ /* 0x0000640000040016 */
[----:B01----:R-:W-:Y:S01]  /*7e90*/  ENDCOLLECTIVE ;  /* 0x000000000000791b */ /* 0x003fe20003800000 */
.L_x_2334:
        /* <DEDUP_REMOVED lines=9> */
.L_x_2335:
        /* <DEDUP_REMOVED lines=8> */
.L_x_2336:
        /* <DEDUP_REMOVED lines=10> */
.L_x_2337:
[----:B------:R-:W-:Y:S01]  /*8050*/  FADD.FTZ R40, R40, R43 ;  /* 0x0000002b28287221 */ /* 0x000fe20000010000 */
[----:B------:R-:W0:Y:S01]  /*8060*/  @!P0 LDC.64 R30, c[0x0][0x218] ;  /* 0x00008600ff1e8b82 */ /* 0x000e220000000a00 */
[----:B------:R-:W-:Y:S01]  /*8070*/  MOV R24, R37 ;  /* 0x0000002500187202 */ /* 0x000fe20000000f00 */
[----:B------:R-:W-:-:S06]  /*8080*/  IMAD.MOV.U32 R17, RZ, RZ, 0x8 ;  /* 0x00000008ff117424 */ /* 0x000fcc00078e00ff */
[----:B------:R-:W1:Y:S01]  /*8090*/  @!P0 LDC.64 R28, c[0x0][0x220] ;  /* 0x00008800ff1c8b82 */ /* 0x000e620000000a00 */
[----:B------:R-:W-:-:S07]  /*80a0*/  MOV R42, R23 ;  /* 0x00000017002a7202 */ /* 0x000fce0000000f00 */
[----:B01----:R-:W-:Y:S05]  /*80b0*/  WARPSYNC.COLLECTIVE R15, `(.L_x_2338) ;  /* 0x000000000f087348 */ /* 0x003fea0003c00000 */
[----:B------:R2:W3:Y:S02]  /*80c0*/  SHFL.BFLY P2, R23, R24, R17, R22 ;  /* 0x0c00001118177389 */ /* 0x0004e40000040016 */
[----:B0123--:R-:W-:Y:S01]  /*80d0*/  ENDCOLLECTIVE ;  /* 0x000000000000791b */ /* 0x00ffe20003800000 */
.L_x_2338:
[----:B------:R-:W-:Y:S01]  /*80e0*/  FADD.FTZ R41, R41, R42 ;  /* 0x0000002a29297221 */ /* 0x000fe20000010000 */
[----:B------:R-:W-:Y:S02]  /*80f0*/  MOV R24, R39 ;  /* 0x0000002700187202 */ /* 0x000fe40000000f00 */
[----:B------:R-:W-:-:S07]  /*8100*/  MOV R46, R23 ;  /* 0x00000017002e7202 */ /* 0x000fce0000000f00 */
[----:B------:R-:W-:Y:S05]  /*8110*/  WARPSYNC.COLLECTIVE R15, `(.L_x_2339) ;  /* 0x000000000f087348 */ /* 0x000fea0003c00000 */
[----:B------:R0:W1:Y:S02]  /*8120*/  SHFL.BFLY P2, R23, R24, R17, R22 ;  /* 0x0c00001118177389 */ /* 0x0000640000040016 */
[----:B01----:R-:W-:Y:S01]  /*8130*/  ENDCOLLECTIVE ;  /* 0x000000000000791b */ /* 0x003fe20003800000 */
.L_x_2339:
[----:B------:R-:W-:Y:S01]  /*8140*/  FADD.FTZ R46, R46, R37 ;  /* 0x000000252e2e7221 */ /* 0x000fe20000010000 */
[----:B------:R-:W-:-:S04]  /*8150*/  HFMA2.MMA R17, -RZ, RZ, 0, 2.384185791015625e-07 ;  /* 0x00000004ff117435 */ /* 0x000fc800000001ff */
[----:B------:R-:W-:Y:S02]  /*8160*/  MOV R24, R46 ;  /* 0x0000002e00187202 */ /* 0x000fe40000000f00 */
[----:B------:R-:W-:-:S07]  /*8170*/  MOV R44, R23 ;  /* 0x00000017002c7202 */ /* 0x000fce0000000f00 */
[----:B------:R-:W-:Y:S05]  /*8180*/  WARPSYNC.COLLECTIVE R15, `(.L_x_2340) ;  /* 0x000000000f087348 */ /* 0x000fea0003c00000 */
[----:B------:R0:W1:Y:S02]  /*8190*/  SHFL.BFLY P2, R23, R24, R17, R22 ;  /* 0x0c00001118177389 */ /* 0x0000640000040016 */
[----:B01----:R-:W-:Y:S01]  /*81a0*/  ENDCOLLECTIVE ;  /* 0x000000000000791b */ /* 0x003fe20003800000 */
.L_x_2340:
[----:B------:R-:W-:Y:S01]  /*81b0*/  FADD.FTZ R38, R44, R39 ;  /* 0x000000272c267221 */ /* 0x000fe20000010000 */
[----:B------:R-:W-:-:S04]  /*81c0*/  FADD.FTZ R44, R18, R27 ;  /* 0x0000001b122c7221 */ /* 0x000fc80000010000 */
[----:B------:R-:W-:Y:S01]  /*81d0*/  MOV R24, R38 ;  /* 0x0000002600187202 */ /* 0x000fe20000000f00 */
[----:B------:R-:W-:-:S07]  /*81e0*/  IMAD.MOV.U32 R37, RZ, RZ, R23 ;  /* 0x000000ffff257224 */ /* 0x000fce00078e0017 */
[----:B------:R-:W-:Y:S05]  /*81f0*/  WARPSYNC.COLLECTIVE R15, `(.L_x_2341) ;  /* 0x000000000f087348 */ /* 0x000fea0003c00000 */
[----:B------:R0:W1:Y:S02]  /*8200*/  SHFL.BFLY P2, R23, R24, R17, R22 ;  /* 0x0c00001118177389 */ /* 0x0000640000040016 */
[----:B01----:R-:W-:Y:S01]  /*8210*/  ENDCOLLECTIVE ;  /* 0x000000000000791b */ /* 0x003fe20003800000 */
.L_x_2341:
        /* <DEDUP_REMOVED lines=13> */
.L_x_2342:
[----:B------:R-:W-:Y:S01]  /*82f0*/  FADD.FTZ R38, R38, R39 ;  /* 0x0000002726267221 */ /* 0x000fe20000010000 */
[----:B------:R-:W-:Y:S01]  /*8300*/  @!P0 F2FP.F16.F32.PACK_AB R39, RZ, R44 ;  /* 0x0000002cff27823e */ /* 0x000fe200000000ff */
[----:B------:R-:W-:-:S04]  /*8310*/  @!P0 IMAD.WIDE R26, R37, 0x2, R26 ;  /* 0x00000002251a8825 */ /* 0x000fc800078e021a */
[----:B------:R-:W-:Y:S01]  /*8320*/  IMAD.MOV.U32 R24, RZ, RZ, R38 ;  /* 0x000000ffff187224 */ /* 0x000fe200078e0026 */
        /* <DEDUP_REMOVED lines=8> */
.L_x_2343:
[----:B------:R0:W-:Y:S04]  /*83b0*/  @!P0 STG.E.U16 desc[UR12][R32.64], R44 ;  /* 0x0000002c20008986 */ /* 0x0001e8000c10150c */
[----:B------:R1:W-:Y:S01]  /*83c0*/  @!P0 STG.E.U16 desc[UR12][R20.64], R39 ;  /* 0x0000002714008986 */ /* 0x0003e2000c10150c */
[----:B------:R-:W-:Y:S01]  /*83d0*/  @!P0 F2FP.F16.F32.PACK_AB R15, RZ, R40 ;  /* 0x00000028ff0f823e */ /* 0x000fe200000000ff */
[----:B------:R-:W-:Y:S01]  /*83e0*/  HFMA2.MMA R17, -RZ, RZ, 0, 5.9604644775390625e-08 ;  /* 0x00000001ff117435 */ /* 0x000fe200000001ff */
[----:B------:R-:W-:Y:S02]  /*83f0*/  MOV R24, R46 ;  /* 0x0000002e00187202 */ /* 0x000fe40000000f00 */
[----:B0-----:R-:W-:Y:S02]  /*8400*/  PRMT R32, R15, 0x7610, R32 ;  /* 0x000076100f207816 */ /* 0x001fe40000000020 */
[----:B------:R-:W-:Y:S01]  /*8410*/  MOV R15, 0xffff ;  /* 0x0000ffff000f7802 */ /* 0x000fe20000000f00 */
[----:B------:R-:W-:Y:S01]  /*8420*/  @!P0 IMAD.WIDE R18, R37, 0x2, R18 ;  /* 0x0000000225128825 */ /* 0x000fe200078e0212 */
[----:B-1----:R-:W-:-:S02]  /*8430*/  @!P0 F2FP.F16.F32.PACK_AB R21, RZ, R25 ;  /* 0x00000019ff15823e */ /* 0x002fc400000000ff */
[----:B------:R-:W-:Y:S01]  /*8440*/  MOV R51, R23 ;  /* 0x0000001700337202 */ /* 0x000fe20000000f00 */
[----:B------:R-:W-:Y:S01]  /*8450*/  FADD.FTZ R23, R34, R35 ;  /* 0x0000002322177221 */ /* 0x000fe20000010000 */
[----:B------:R-:W-:Y:S01]  /*8460*/  @!P0 F2FP.F16.F32.PACK_AB R25, RZ, R41 ;  /* 0x00000029ff19823e */ /* 0x000fe200000000ff */
[----:B------:R0:W-:Y:S02]  /*8470*/  @!P0 STG.E.U16 desc[UR12][R30.64+0x28], R21 ;  /* 0x000028151e008986 */ /* 0x0001e4000c10150c */
[----:B------:R-:W-:Y:S01]  /*8480*/  FADD.FTZ R38, R38, R51 ;  /* 0x0000003326267221 */ /* 0x000fe20000010000 */
[----:B------:R-:W-:-:S04]  /*8490*/  @!P0 F2FP.F16.F32.PACK_AB R23, RZ, R23 ;  /* 0x00000017ff17823e */ /* 0x000fc800000000ff */
[----:B------:R-:W-:-:S07]  /*84a0*/  PRMT R20, R23, 0x7610, R20 ;  /* 0x0000761017147816 */ /* 0x000fce0000000014 */
[----:B0-----:R-:W-:Y:S05]  /*84b0*/  WARPSYNC.COLLECTIVE R15, `(.L_x_2344) ;  /* 0x000000000f087348 */ /* 0x001fea0003c00000 */
[----:B------:R1:W2:Y:S02]  /*84c0*/  SHFL.BFLY P2, R23, R24, R17, R22 ;  /* 0x0c00001118177389 */ /* 0x0002a40000040016 */
[----:B012---:R-:W-:Y:S01]  /*84d0*/  ENDCOLLECTIVE ;  /* 0x000000000000791b */ /* 0x007fe20003800000 */
.L_x_2344:
        /* <DEDUP_REMOVED lines=8> */
.L_x_2345:
[----:B------:R-:W-:Y:S01]  /*8560*/  FADD.FTZ R33, R46, R33 ;  /* 0x000000212e217221 */ /* 0x000fe20000010000 */
[----:B------:R-:W-:Y:S06]  /*8570*/  BRA `(.L_x_2346) ;  /* 0xffffffe000d07947 */ /* 0x000fec000383ffff */
.L_x_2347:
        /* <DEDUP_REMOVED lines=16> */
.L_x_3581:


//--------------------- .text._ZN13group_norm_v218gn_bwd_cuda_kernelI6__halfLi320ELi3ELi32ELi80ELi256ELb0ELb1ELi32ELi320ELi320ELi4ELb1ELi40ELb0ELb0ELNS_15WgradSyncMethodE3ENS_16CompileConditionILi900EEEEEvPT_S6_S6_PKS5_S8_S8_S8_PKfflPfPj --------------------------
	.section	.text._ZN13group_norm_v218gn_bwd_cuda_kernelI6__halfLi320ELi3ELi32ELi80ELi256ELb0ELb1ELi32ELi320ELi320ELi4ELb1ELi40ELb0ELb0ELNS_15WgradSyncMethodE3ENS_16CompileConditionILi900EEEEEvPT_S6_S6_PKS5_S8_S8_S8_PKfflPfPj,"ax",@progbits
	.align	128
        .global         _ZN13group_norm_v218gn_bwd_cuda_kernelI6__halfLi320ELi3ELi32ELi80ELi256ELb0ELb1ELi32ELi320ELi320ELi4ELb1ELi40ELb0ELb0ELNS_15WgradSyncMethodE3ENS_16CompileConditionILi900EEEEEvPT_S6_S6_PKS5_S8_S8_S8_PKfflPfPj
        .type           _ZN13group_norm_v218gn_bwd_cuda_kernelI6__halfLi320ELi3ELi32ELi80ELi256ELb0ELb1ELi32ELi320ELi320ELi4ELb1ELi40ELb0ELb0ELNS_15WgradSyncMethodE3ENS_16CompileConditionILi900EEEEEvPT_S6_S6_PKS5_S8_S8_S8_PKfflPfPj,@function
        .size           _ZN13group_norm_v218gn_bwd_cuda_kernelI6__halfLi320ELi3ELi32ELi80ELi256ELb0ELb1ELi32ELi320ELi320ELi4ELb1ELi40ELb0ELb0ELNS_15WgradSyncMethodE3ENS_16CompileConditionILi900EEEEEvPT_S6_S6_PKS5_S8_S8_S8_PKfflPfPj,(.L_x_3582 - _ZN13group_norm_v218gn_bwd_cuda_kernelI6__halfLi320ELi3ELi32ELi80ELi256ELb0ELb1ELi32ELi320ELi320ELi4ELb1ELi40ELb0ELb0ELNS_15WgradSyncMethodE3ENS_16CompileConditionILi900EEEEEvPT_S6_S6_PKS5_S8_S8_S8_PKfflPfPj)
        .other          _ZN13group_norm_v218gn_bwd_cuda_kernelI6__halfLi320ELi3ELi32ELi80ELi256ELb0ELb1ELi32ELi320ELi320ELi4ELb1ELi40ELb0ELb0ELNS_15WgradSyncMethodE3ENS_16CompileConditionILi900EEEEEvPT_S6_S6_PKS5_S8_S8_S8_PKfflPfPj,@"STO_CUDA_ENTRY STV_DEFAULT"
_ZN13group_norm_v218gn_bwd_cuda_kernelI6__halfLi320ELi3ELi32ELi80ELi256ELb0ELb1ELi32ELi320ELi320ELi4ELb1ELi40ELb0ELb0ELNS_15WgradSyncMethodE3ENS_16CompileConditionILi900EEEEEvPT_S6_S6_PKS5_S8_S8_S8_PKfflPfPj:
.text._ZN13group_norm_v218gn_bwd_cuda_kernelI6__halfLi320ELi3ELi32ELi80ELi256ELb0ELb1ELi32ELi320ELi320ELi4ELb1ELi40ELb0ELb0ELNS_15WgradSyncMethodE3ENS_16CompileConditionILi900EEEEEvPT_S6_S6_PKS5_S8_S8_S8_PKfflPfPj:
        /* <DEDUP_REMOVED lines=32> */
.L_x_2350:
[----:B------:R-:W2:Y:S04]  /*0200*/  LD.E.STRONG.GPU R0, desc[UR12][R2.64] ;  /* 0x0000000c02007980 */ /* 0x000ea8000c10f900 */
[----:B--2---:R-:W-:Y:S01]  /*0210*/  CCTL.IVALL ;  /* 0x00000000ff00798f */ /* 0x004fe20002000000 */
[----:B------:R-:W-:Y:S05]  /*0220*/  YIELD ;  /* 0x0000000000007946 */ /* 0x000fea0003800000 */
[----:B-----5:R-:W-:-:S04]  /*0230*/  LOP3.LUT R0, R0, R5, RZ, 0x3c, !PT ;  /* 0x0000000500007212 */ /* 0x020fc800078e3cff */
[----:B------:R-:W-:-:S13]  /*0240*/  ISETP.GT.AND P0, PT, R0, -0x1, PT ;  /* 0xffffffff0000780c */ /* 0x000fda0003f04270 */
[----:B------:R-:W-:Y:S05]  /*0250*/  @P0 BRA `(.L_x_2350) ;  /* 0xfffffffc00e80947 */ /* 0x000fea000383ffff */
.L_x_2349:
[----:B------:R-:W-:Y:S05]  /*0260*/  WARPSYNC.ALL ;  /* 0x0000000000007948 */ /* 0x000fea0003800000 */
[----:B------:R-:W-:Y:S06]  /*0270*/  BAR.SYNC.DEFER_BLOCKING 0x0 ;  /* 0x0000000000007b1d */ /* 0x000fec0000010000 */
[----:B------:R-:W-:Y:S05]  /*0280*/  BRA `(.L_x_2351) ;  /* 0x0000004c00287947 */ /* 0x000fea0003800000 */
.L_x_2348:
        /* <DEDUP_REMOVED lines=37> */
.L_x_2363:
[----:B01----:R-:W0:Y:S01]  /*04e0*/  S2R R0, SR_TID.X ;  /* 0x0000000000007919 */ /* 0x003e220000002100 */
        /* <DEDUP_REMOVED lines=14> */
[----:B------:R-:W-:-:S04]  /*05d0*/  IMAD R54, R53, -0x50, R0 ;  /* 0xffffffb035367824 */ /* 0x000fc800078e0200 */
[----:B------:R-:W-:Y:S01]  /*05e0*/  IMAD R4, R4, 0xa00, RZ ;  /* 0x00000a0004047824 */ /* 0x000fe200078e02ff */
[----:B------:R-:W-:-:S04]  /*05f0*/  LEA R6, R54, UR14, 0x2 ;  /* 0x0000000e36067c11 */ /* 0x000fc8000f8e10ff */
[----:B------:R-:W-:Y:S01]  /*0600*/  SHF.R.S32.HI R7, RZ, 0x1f, R6 ;  /* 0x0000001fff077819 */ /* 0x000fe20000011406 */
[----:B------:R-:W-:-:S05]  /*0610*/  IMAD.WIDE.U32 R2, R6, -0x33333333, RZ ;  /* 0xcccccccd06027825 */ /* 0x000fca00078e00ff */
[----:B------:R-:W-:Y:S01]  /*0620*/  SHF.R.U32.HI R0, RZ, 0x6, R3 ;  /* 0x00000006ff007819 */ /* 0x000fe20000011603 */
[----:B------:R-:W-:-:S03]  /*0630*/  IMAD.WIDE.U32 R2, R11, 0xa0000, R6 ;  /* 0x000a00000b027825 */ /* 0x000fc600078e0006 */
[C---:B------:R-:W-:Y:S01]  /*0640*/  LEA R5, P0, R11.reuse, R0, 0x5 ;  /* 0x000000000b057211 */ /* 0x040fe200078028ff */
[----:B------:R0:W-:Y:S03]  /*0650*/  STL [R1+0x94], R0 ;  /* 0x0000940001007387 */ /* 0x0001e60000100800 */
[----:B------:R-:W-:Y:S02]  /*0660*/  LEA.HI.X R10, R11, RZ, R10, 0x5, P0 ;  /* 0x000000ff0b0a7211 */ /* 0x000fe400000f2c0a */
[----:B------:R-:W-:-:S04]  /*0670*/  LEA R22, P0, R5, UR18, 0x3 ;  /* 0x0000001205167c11 */ /* 0x000fc8000f8018ff */
[----:B------:R-:W-:Y:S01]  /*0680*/  LEA.HI.X R23, R5, UR19, R10, 0x3, P0 ;  /* 0x0000001305177c11 */ /* 0x000fe200080f1c0a */
[----:B0-----:R-:W-:Y:S01]  /*0690*/  VIADD R0, R3, UR9 ;  /* 0x0000000903007c36 */ /* 0x001fe20008000000 */
[----:B------:R-:W-:Y:S01]  /*06a0*/  IADD3 R3, P1, R4, R2, RZ ;  /* 0x0000000204037210 */ /* 0x000fe20007f3e0ff */
[----:B------:R-:W-:Y:S01]  /*06b0*/  ULDC.64 UR8, c[0x0][0x230] ;  /* 0x00008c0000087ab9 */ /* 0x000fe20000000a00 */
[----:B------:R-:W-:Y:S02]  /*06c0*/  ULDC.64 UR18, c[0x0][0x228] ;  /* 0x00008a0000127ab9 */ /* 0x000fe40000000a00 */
[----:B------:R-:W-:Y:S01]  /*06d0*/  IADD3.X R10, RZ, R0, RZ, P1, !PT ;  /* 0x00000000ff0a7210 */ /* 0x000fe20000ffe4ff */
[----:B------:R-:W2:Y:S01]  /*06e0*/  LDG.E.64.CONSTANT R22, desc[UR12][R22.64] ;  /* 0x0000000c16167981 */ /* 0x000ea2000c1e9b00 */
[C---:B------:R-:W-:Y:S02]  /*06f0*/  SHF.L.U32 R13, R3.reuse, 0x1, RZ ;  /* 0x00000001030d7819 */ /* 0x040fe400000006ff */
[----:B------:R-:W-:-:S02]  /*0700*/  SHF.L.U64.HI R12, R3, 0x1, R10 ;  /* 0x00000001030c7819 */ /* 0x000fc4000001020a */
[C---:B------:R-:W-:Y:S02]  /*0710*/  IADD3 R44, P0, R13.reuse, UR8, RZ ;  /* 0x000000080d2c7c10 */ /* 0x040fe4000ff1e0ff */
[----:B------:R-:W-:Y:S02]  /*0720*/  IADD3 R10, P1, R13, UR18, RZ ;  /* 0x000000120d0a7c10 */ /* 0x000fe4000ff3e0ff */
[----:B------:R-:W-:Y:S01]  /*0730*/  IADD3.X R45, R12, UR9, RZ, P0, !PT ;  /* 0x000000090c2d7c10 */ /* 0x000fe200087fe4ff */
[----:B-1----:R-:W-:Y:S01]  /*0740*/  IMAD.WIDE R8, R6, 0x2, R8 ;  /* 0x0000000206087825 */ /* 0x002fe200078e0208 */
[----:B------:R-:W-:-:S04]  /*0750*/  IADD3.X R11, R12, UR19, RZ, P1, !PT ;  /* 0x000000130c0b7c10 */ /* 0x000fc80008ffe4ff */
[----:B------:R-:W3:Y:S01]  /*0760*/  LDG.E.64.CONSTANT R44, desc[UR12][R44.64] ;  /* 0x0000000c2c2c7981 */ /* 0x000ee2000c1e9b00 */
[----:B------:R-:W-:-:S03]  /*0770*/  IADD3 R3, R4, 0x2800, RZ ;  /* 0x0000280004037810 */ /* 0x000fc60007ffe0ff */
[----:B------:R0:W4:Y:S01]  /*0780*/  LDG.E.64.CONSTANT R46, desc[UR12][R8.64] ;  /* 0x0000000c082e7981 */ /* 0x000122000c1e9b00 */
[----:B------:R-:W-:-:S03]  /*0790*/  IADD3 R3, P0, R3, R2, RZ ;  /* 0x0000000203037210 */ /* 0x000fc60007f1e0ff */
[----:B-----5:R1:W5:Y:S04]  /*07a0*/  LDG.E.64.CONSTANT R6, desc[UR12][R10.64] ;  /* 0x0000000c0a067981 */ /* 0x020368000c1e9b00 */
[----:B------:R0:W-:Y:S04]  /*07b0*/  STL [R1+0x68], R13 ;  /* 0x0000680d01007387 */ /* 0x0001e80000100800 */
[----:B------:R1:W-:Y:S01]  /*07c0*/  STL [R1+0x90], R12 ;  /* 0x0000900c01007387 */ /* 0x0003e20000100800 */
[----:B0-----:R-:W-:Y:S02]  /*07d0*/  SHF.L.U32 R13, R3, 0x1, RZ ;  /* 0x00000001030d7819 */ /* 0x001fe400000006ff */
[----:B-1----:R-:W-:-:S02]  /*07e0*/  IADD3.X R12, RZ, R0, RZ, P0, !PT ;  /* 0x00000000ff0c7210 */ /* 0x002fc400007fe4ff */
[----:B------:R-:W-:Y:S02]  /*07f0*/  IADD3 R40, P0, R13, UR8, RZ ;  /* 0x000000080d287c10 */ /* 0x000fe4000ff1e0ff */
[----:B------:R-:W-:Y:S02]  /*0800*/  SHF.L.U64.HI R5, R3, 0x1, R12 ;  /* 0x0000000103057819 */ /* 0x000fe4000001020c */
[----:B------:R-:W-:Y:S02]  /*0810*/  IADD3 R42, P1, R13, UR18, RZ ;  /* 0x000000120d2a7c10 */ /* 0x000fe4000ff3e0ff */
[C---:B------:R-:W-:Y:S02]  /*0820*/  IADD3.X R41, R5.reuse, UR9, RZ, P0, !PT ;  /* 0x0000000905297c10 */ /* 0x040fe400087fe4ff */
[----:B------:R-:W-:-:S04]  /*0830*/  IADD3.X R43, R5, UR19, RZ, P1, !PT ;  /* 0x00000013052b7c10 */ /* 0x000fc80008ffe4ff */
[----:B------:R-:W5:Y:S01]  /*0840*/  LDG.E.64.CONSTANT R40, desc[UR12][R40.64] ;  /* 0x0000000c28287981 */ /* 0x000f62000c1e9b00 */
[----:B------:R-:W-:-:S03]  /*0850*/  VIADD R3, R4, 0x5000 ;  /* 0x0000500004037836 */ /* 0x000fc60000000000 */
[----:B------:R-:W5:Y:S02]  /*0860*/  LDG.E.64.CONSTANT R42, desc[UR12][R42.64] ;  /* 0x0000000c2a2a7981 */ /* 0x000f64000c1e9b00 */
[----:B------:R-:W-:Y:S02]  /*0870*/  IADD3 R3, P0, R3, R2, RZ ;  /* 0x0000000203037210 */ /* 0x000fe40007f1e0ff */
[----:B------:R-:W-:Y:S02]  /*0880*/  STL [R1+0x88], R13 ;  /* 0x0000880d01007387 */ /* 0x000fe40000100800 */
[----:B------:R-:W-:Y:S02]  /*0890*/  IADD3.X R8, RZ, R0, RZ, P0, !PT ;  /* 0x00000000ff087210 */ /* 0x000fe400007fe4ff */
[----:B------:R-:W-:Y:S01]  /*08a0*/  SHF.L.U32 R9, R3, 0x1, RZ ;  /* 0x0000000103097819 */ /* 0x000fe200000006ff */
[----:B------:R0:W-:Y:S03]  /*08b0*/  STL [R1+0x8c], R5 ;  /* 0x00008c0501007387 */ /* 0x0001e60000100800 */
[----:B------:R-:W-:-:S02]  /*08c0*/  IADD3 R38, P0, R9, UR8, RZ ;  /* 0x0000000809267c10 */ /* 0x000fc4000ff1e0ff */
[----:B------:R-:W-:Y:S02]  /*08d0*/  IADD3 R48, P1, R9, UR18, RZ ;  /* 0x0000001209307c10 */ /* 0x000fe4000ff3e0ff */
[----:B0-----:R-:W-:-:S04]  /*08e0*/  SHF.L.U64.HI R5, R3, 0x1, R8 ;  /* 0x0000000103057819 */ /* 0x001fc80000010208 */
[C---:B------:R-:W-:Y:S02]  /*08f0*/  IADD3.X R39, R5.reuse, UR9, RZ, P0, !PT ;  /* 0x0000000905277c10 */ /* 0x040fe400087fe4ff */
[----:B------:R-:W-:Y:S02]  /*0900*/  IADD3.X R49, R5, UR19, RZ, P1, !PT ;  /* 0x0000001305317c10 */ /* 0x000fe40008ffe4ff */
[----:B------:R-:W-:Y:S02]  /*0910*/  IADD3 R3, R4, 0x7800, RZ ;  /* 0x0000780004037810 */ /* 0x000fe40007ffe0ff */
[----:B------:R-:W5:Y:S02]  /*0920*/  LDG.E.64.CONSTANT R38, desc[UR12][R38.64] ;  /* 0x0000000c26267981 */ /* 0x000f64000c1e9b00 */
[----:B------:R-:W-:Y:S02]  /*0930*/  IADD3 R3, P0, R3, R2, RZ ;  /* 0x0000000203037210 */ /* 0x000fe40007f1e0ff */
[----:B------:R-:W5:Y:S02]  /*0940*/  LDG.E.64.CONSTANT R48, desc[UR12][R48.64] ;  /* 0x0000000c30307981 */ /* 0x000f64000c1e9b00 */
[----:B------:R-:W-:-:S02]  /*0950*/  IADD3.X R8, RZ, R0, RZ, P0, !PT ;  /* 0x00000000ff087210 */ /* 0x000fc400007fe4ff */
[C---:B------:R-:W-:Y:S01]  /*0960*/  SHF.L.U32 R10, R3.reuse, 0x1, RZ ;  /* 0x00000001030a7819 */ /* 0x040fe200000006ff */
[----:B------:R-:W-:Y:S04]  /*0970*/  STL [R1+0x80], R9 ;  /* 0x0000800901007387 */ /* 0x000fe80000100800 */
[----:B------:R0:W-:Y:S04]  /*0980*/  STL [R1+0x84], R5 ;  /* 0x0000840501007387 */ /* 0x0001e80000100800 */
[----:B------:R1:W-:Y:S01]  /*0990*/  STL [R1+0x78], R10 ;  /* 0x0000780a01007387 */ /* 0x0003e20000100800 */
[----:B0-----:R-:W-:-:S02]  /*09a0*/  SHF.L.U64.HI R5, R3, 0x1, R8 ;  /* 0x0000000103057819 */ /* 0x001fc40000010208 */
[C---:B------:R-:W-:Y:S02]  /*09b0*/  IADD3 R8, P0, R10.reuse, UR8, RZ ;  /* 0x000000080a087c10 */ /* 0x040fe4000ff1e0ff */
[----:B-1----:R-:W-:Y:S02]  /*09c0*/  IADD3 R10, P1, R10, UR18, RZ ;  /* 0x000000120a0a7c10 */ /* 0x002fe4000ff3e0ff */
[C---:B------:R-:W-:Y:S02]  /*09d0*/  IADD3.X R9, R5.reuse, UR9, RZ, P0, !PT ;  /* 0x0000000905097c10 */ /* 0x040fe400087fe4ff */
[----:B------:R-:W-:-:S04]  /*09e0*/  IADD3.X R11, R5, UR19, RZ, P1, !PT ;  /* 0x00000013050b7c10 */ /* 0x000fc80008ffe4ff */
[----:B------:R-:W5:Y:S01]  /*09f0*/  LDG.E.64.CONSTANT R8, desc[UR12][R8.64] ;  /* 0x0000000c08087981 */ /* 0x000f62000c1e9b00 */
[----:B------:R-:W-:-:S03]  /*0a00*/  VIADD R3, R4, 0xa000 ;  /* 0x0000a00004037836 */ /* 0x000fc60000000000 */
[----:B------:R-:W5:Y:S02]  /*0a10*/  LDG.E.64.CONSTANT R10, desc[UR12][R10.64] ;  /* 0x0000000c0a0a7981 */ /* 0x000f64000c1e9b00 */
[----:B------:R-:W-:-:S04]  /*0a20*/  IADD3 R3, P0, R3, R2, RZ ;  /* 0x0000000203037210 */ /* 0x000fc80007f1e0ff */
[----:B------:R-:W-:Y:S02]  /*0a30*/  IADD3.X R12, RZ, R0, RZ, P0, !PT ;  /* 0x00000000ff0c7210 */ /* 0x000fe400007fe4ff */
[C---:B------:R-:W-:Y:S01]  /*0a40*/  SHF.L.U32 R14, R3.reuse, 0x1, RZ ;  /* 0x00000001030e7819 */ /* 0x040fe200000006ff */
[----:B------:R0:W-:Y:S04]  /*0a50*/  STL [R1+0x7c], R5 ;  /* 0x00007c0501007387 */ /* 0x0001e80000100800 */
[----:B------:R1:W-:Y:S01]  /*0a60*/  STL [R1+0x70], R14 ;  /* 0x0000700e01007387 */ /* 0x0003e20000100800 */
[----:B0-----:R-:W-:Y:S02]  /*0a70*/  SHF.L.U64.HI R5, R3, 0x1, R12 ;  /* 0x0000000103057819 */ /* 0x001fe4000001020c */
[----:B------:R-:W-:-:S02]  /*0a80*/  IADD3 R12, P0, R14, UR8, RZ ;  /* 0x000000080e0c7c10 */ /* 0x000fc4000ff1e0ff */
[----:B-1----:R-:W-:Y:S02]  /*0a90*/  IADD3 R14, P1, R14, UR18, RZ ;  /* 0x000000120e0e7c10 */ /* 0x002fe4000ff3e0ff */
[C---:B------:R-:W-:Y:S02]  /*0aa0*/  IADD3.X R13, R5.reuse, UR9, RZ, P0, !PT ;  /* 0x00000009050d7c10 */ /* 0x040fe400087fe4ff */
[----:B------:R-:W-:-:S04]  /*0ab0*/  IADD3.X R15, R5, UR19, RZ, P1, !PT ;  /* 0x00000013050f7c10 */ /* 0x000fc80008ffe4ff */
[----:B------:R-:W5:Y:S04]  /*0ac0*/  LDG.E.64.CONSTANT R12, desc[UR12][R12.64] ;  /* 0x0000000c0c0c7981 */ /* 0x000f68000c1e9b00 */
[----:B------:R-:W5:Y:S01]  /*0ad0*/  LDG.E.64.CONSTANT R14, desc[UR12][R14.64] ;  /* 0x0000000c0e0e7981 */ /* 0x000f62000c1e9b00 */
[----:B------:R-:W-:-:S04]  /*0ae0*/  IADD3 R3, R4, 0xc800, RZ ;  /* 0x0000c80004037810 */ /* 0x000fc80007ffe0ff */
[----:B------:R-:W-:Y:S01]  /*0af0*/  IADD3 R3, P0, R3, R2, RZ ;  /* 0x0000000203037210 */ /* 0x000fe20007f1e0ff */
[----:B------:R0:W-:Y:S03]  /*0b00*/  STL [R1+0x74], R5 ;  /* 0x0000740501007387 */ /* 0x0001e60000100800 */
[----:B------:R-:W-:Y:S02]  /*0b10*/  IADD3.X R16, RZ, R0, RZ, P0, !PT ;  /* 0x00000000ff107210 */ /* 0x000fe400007fe4ff */
[C---:B------:R-:W-:Y:S02]  /*0b20*/  SHF.L.U32 R18, R3.reuse, 0x1, RZ ;  /* 0x0000000103127819 */ /* 0x040fe400000006ff */
[----:B0-----:R-:W-:Y:S02]  /*0b30*/  SHF.L.U64.HI R5, R3, 0x1, R16 ;  /* 0x0000000103057819 */ /* 0x001fe40000010210 */
[----:B------:R-:W-:-:S02]  /*0b40*/  IADD3 R16, P0, R18, UR8, RZ ;  /* 0x0000000812107c10 */ /* 0x000fc4000ff1e0ff */
[----:B------:R-:W-:Y:S02]  /*0b50*/  IADD3 R36, P1, R18, UR18, RZ ;  /* 0x0000001212247c10 */ /* 0x000fe4000ff3e0ff */
[C---:B------:R-:W-:Y:S02]  /*0b60*/  IADD3.X R17, R5.reuse, UR9, RZ, P0, !PT ;  /* 0x0000000905117c10 */ /* 0x040fe400087fe4ff */
[----:B------:R-:W-:-:S04]  /*0b70*/  IADD3.X R37, R5, UR19, RZ, P1, !PT ;  /* 0x0000001305257c10 */ /* 0x000fc80008ffe4ff */
[----:B------:R-:W5:Y:S04]  /*0b80*/  LDG.E.64.CONSTANT R16, desc[UR12][R16.64] ;  /* 0x0000000c10107981 */ /* 0x000f68000c1e9b00 */
[----:B------:R-:W5:Y:S01]  /*0b90*/  LDG.E.64.CONSTANT R36, desc[UR12][R36.64] ;  /* 0x0000000c24247981 */ /* 0x000f62000c1e9b00 */
[----:B------:R-:W-:-:S03]  /*0ba0*/  VIADD R3, R4, 0xf000 ;  /* 0x0000f00004037836 */ /* 0x000fc60000000000 */
[----:B------:R-:W-:Y:S02]  /*0bb0*/  STL [R1+0x64], R18 ;  /* 0x0000641201007387 */ /* 0x000fe40000100800 */
[----:B------:R-:W-:Y:S02]  /*0bc0*/  IADD3 R3, P0, R3, R2, RZ ;  /* 0x0000000203037210 */ /* 0x000fe40007f1e0ff */
[----:B------:R0:W-:Y:S02]  /*0bd0*/  STL [R1+0x6c], R5 ;  /* 0x00006c0501007387 */ /* 0x0001e40000100800 */
[----:B------:R-:W-:Y:S02]  /*0be0*/  SHF.L.U32 R20, R3, 0x1, RZ ;  /* 0x0000000103147819 */ /* 0x000fe400000006ff */
[----:B------:R-:W-:Y:S02]  /*0bf0*/  IADD3 R4, R4, 0x11800, RZ ;  /* 0x0001180004047810 */ /* 0x000fe40007ffe0ff */
[----:B0-----:R-:W-:-:S02]  /*0c00*/  IADD3.X R5, RZ, R0, RZ, P0, !PT ;  /* 0x00000000ff057210 */ /* 0x001fc400007fe4ff */
[----:B------:R-:W-:Y:S02]  /*0c10*/  IADD3 R18, P0, R20, UR8, RZ ;  /* 0x0000000814127c10 */ /* 0x000fe4000ff1e0ff */
[----:B------:R-:W-:Y:S01]  /*0c20*/  SHF.L.U64.HI R24, R3, 0x1, R5 ;  /* 0x0000000103187819 */ /* 0x000fe20000010205 */
[----:B------:R0:W-:Y:S03]  /*0c30*/  STL [R1+0x5c], R20 ;  /* 0x00005c1401007387 */ /* 0x0001e60000100800 */
[----:B------:R-:W-:Y:S02]  /*0c40*/  IADD3.X R19, R24, UR9, RZ, P0, !PT ;  /* 0x0000000918137c10 */ /* 0x000fe400087fe4ff */
[----:B------:R-:W-:Y:S01]  /*0c50*/  IADD3 R4, P0, R4, R2, RZ ;  /* 0x0000000204047210 */ /* 0x000fe20007f1e0ff */
[----:B------:R1:W-:Y:S01]  /*0c60*/  STL [R1+0x60], R24 ;  /* 0x0000601801007387 */ /* 0x0003e20000100800 */
[----:B0-----:R-:W-:-:S03]  /*0c70*/  IADD3 R20, P1, R20, UR18, RZ ;  /* 0x0000001214147c10 */ /* 0x001fc6000ff3e0ff */
[----:B------:R-:W5:Y:S01]  /*0c80*/  LDG.E.64.CONSTANT R18, desc[UR12][R18.64] ;  /* 0x0000000c12127981 */ /* 0x000f62000c1e9b00 */
[----:B------:R-:W-:Y:S02]  /*0c90*/  IADD3.X R21, R24, UR19, RZ, P1, !PT ;  /* 0x0000001318157c10 */ /* 0x000fe40008ffe4ff */
[----:B-1----:R-:W-:Y:S02]  /*0ca0*/  SHF.L.U32 R24, R4, 0x1, RZ ;  /* 0x0000000104187819 */ /* 0x002fe400000006ff */
[----:B------:R-:W-:Y:S02]  /*0cb0*/  IADD3.X R0, RZ, R0, RZ, P0, !PT ;  /* 0x00000000ff007210 */ /* 0x000fe400007fe4ff */
[----:B------:R-:W-:Y:S01]  /*0cc0*/  IADD3 R34, P0, R24, UR8, RZ ;  /* 0x0000000818227c10 */ /* 0x000fe2000ff1e0ff */
[----:B------:R-:W-:Y:S01]  /*0cd0*/  ULDC UR8, c[0x0][0x250] ;  /* 0x0000940000087ab9 */ /* 0x000fe20000000800 */
[----:B------:R-:W-:Y:S01]  /*0ce0*/  SHF.L.U64.HI R5, R4, 0x1, R0 ;  /* 0x0000000104057819 */ /* 0x000fe20000010200 */
[----:B------:R0:W-:Y:S03]  /*0cf0*/  STL [R1+0x54], R24 ;  /* 0x0000541801007387 */ /* 0x0001e60000100800 */
[----:B------:R-:W-:Y:S01]  /*0d00*/  IADD3.X R35, R5, UR9, RZ, P0, !PT ;  /* 0x0000000905237c10 */ /* 0x000fe200087fe4ff */
[----:B------:R1:W-:Y:S04]  /*0d10*/  STL [R1+0x58], R5 ;  /* 0x0000580501007387 */ /* 0x0003e80000100800 */
[----:B------:R-:W5:Y:S01]  /*0d20*/  LDG.E.64.CONSTANT R20, desc[UR12][R20.64] ;  /* 0x0000000c14147981 */ /* 0x000f62000c1e9b00 */
[----:B0-----:R-:W-:-:S03]  /*0d30*/  IADD3 R24, P0, R24, UR18, RZ ;  /* 0x0000001218187c10 */ /* 0x001fc6000ff1e0ff */
[----:B------:R-:W5:Y:S01]  /*0d40*/  LDG.E.64.CONSTANT R34, desc[UR12][R34.64] ;  /* 0x0000000c22227981 */ /* 0x000f62000c1e9b00 */
[----:B------:R-:W-:-:S06]  /*0d50*/  IADD3.X R25, R5, UR19, RZ, P0, !PT ;  /* 0x0000001305197c10 */ /* 0x000fcc00087fe4ff */
[----:B------:R-:W5:Y:S01]  /*0d60*/  LDG.E.64.CONSTANT R24, desc[UR12][R24.64] ;  /* 0x0000000c18187981 */ /* 0x000f62000c1e9b00 */
[----:B--2---:R-:W-:-:S06]  /*0d70*/  FADD.FTZ R2, R23, UR8 ;  /* 0x0000000817027e21 */ /* 0x004fcc0008010000 */
[----:B------:R-:W0:Y:S01]  /*0d80*/  MUFU.RSQ R2, R2 ;  /* 0x0000000200027308 */ /* 0x000e220000001400 */
[--C-:B---3--:R-:W-:Y:S02]  /*0d90*/  HADD2.F32 R23, -RZ, R44.reuse.H0_H0 ;  /* 0x2000002cff177230 */ /* 0x108fe40000004100 */
[----:B-1----:R-:W-:Y:S02]  /*0da0*/  HADD2.F32 R5, -RZ, R44.H1_H1 ;  /* 0x3000002cff057230 */ /* 0x002fe40000004100 */
[----:B----4-:R-:W-:Y:S02]  /*0db0*/  HADD2.F32 R3, -RZ, R46.H0_H0 ;  /* 0x2000002eff037230 */ /* 0x010fe40000004100 */
[----:B------:R-:W-:Y:S01]  /*0dc0*/  FADD.FTZ R23, -R22, R23 ;  /* 0x0000001716177221 */ /* 0x000fe20000010100 */
[----:B-----5:R-:W-:-:S03]  /*0dd0*/  HADD2.F32 R0, -RZ, R6.H0_H0 ;  /* 0x20000006ff007230 */ /* 0x020fc60000004100 */
[----:B0-----:R-:W-:Y:S01]  /*0de0*/  FMUL.FTZ R51, R2, R23 ;  /* 0x0000001702337220 */ /* 0x001fe20000410000 */
[----:B------:R-:W-:Y:S02]  /*0df0*/  HADD2.F32 R52, -RZ, R6.H1_H1 ;  /* 0x30000006ff347230 */ /* 0x000fe40000004100 */
[----:B------:R-:W-:Y:S01]  /*0e00*/  FADD.FTZ R5, -R22, R5 ;  /* 0x0000000516057221 */ /* 0x000fe20000010100 */
[----:B------:R-:W-:Y:S02]  /*0e10*/  HADD2.F32 R4, -RZ, R46.H1_H1 ;  /* 0x3000002eff047230 */ /* 0x000fe40000004100 */
[----:B------:R-:W-:Y:S01]  /*0e20*/  FMUL.FTZ R6, R0, R3 ;  /* 0x0000000300067220 */ /* 0x000fe20000410000 */
[----:B------:R-:W-:Y:S02]  /*0e30*/  HADD2.F32 R46, -RZ, R45.H0_H0 ;  /* 0x2000002dff2e7230 */ /* 0x000fe40000004100 */
[----:B------:R-:W-:Y:S01]  /*0e40*/  FMUL.FTZ R50, R2, R5 ;  /* 0x0000000502327220 */ /* 0x000fe20000410000 */
[----:B------:R0:W-:Y:S01]  /*0e50*/  STL [R1+0x4c], R51 ;  /* 0x00004c3301007387 */ /* 0x0001e20000100800 */
[----:B------:R-:W-:Y:S01]  /*0e60*/  FFMA.FTZ R6, R51, R6, RZ ;  /* 0x0000000633067223 */ /* 0x000fe200000100ff */
[----:B------:R-:W-:-:S02]  /*0e70*/  HADD2.F32 R5, -RZ, R47.H0_H0 ;  /* 0x2000002fff057230 */ /* 0x000fc40000004100 */
[----:B------:R-:W-:Y:S01]  /*0e80*/  FMUL.FTZ R23, R52, R4 ;  /* 0x0000000434177220 */ /* 0x000fe20000410000 */
[----:B------:R-:W-:Y:S01]  /*0e90*/  FADD.FTZ R46, -R22, R46 ;  /* 0x0000002e162e7221 */ /* 0x000fe20000010100 */
[----:B------:R-:W-:Y:S02]  /*0ea0*/  HADD2.F32 R45, -RZ, R45.H1_H1 ;  /* 0x3000002dff2d7230 */ /* 0x000fe40000004100 */
[----:B0-----:R-:W-:Y:S02]  /*0eb0*/  HADD2.F32 R51, -RZ, R7.H0_H0 ;  /* 0x20000007ff337230 */ /* 0x001fe40000004100 */
[----:B------:R-:W-:Y:S01]  /*0ec0*/  FFMA.FTZ R23, R50, R23, R6 ;  /* 0x0000001732177223 */ /* 0x000fe20000010006 */
[----:B------:R-:W-:Y:S02]  /*0ed0*/  FMUL.FTZ R55, R2, R46 ;  /* 0x0000002e02377220 */ /* 0x000fe40000410000 */
[----:B------:R-:W-:Y:S01]  /*0ee0*/  FMUL.FTZ R44, R51, R5 ;  /* 0x00000005332c7220 */ /* 0x000fe20000410000 */
[----:B------:R0:W-:Y:S01]  /*0ef0*/  STL [R1+0x50], R50 ;  /* 0x0000503201007387 */ /* 0x0001e20000100800 */
[----:B------:R-:W-:-:S02]  /*0f00*/  HADD2.F32 R6, -RZ, R47.H1_H1 ;  /* 0x3000002fff067230 */ /* 0x000fc40000004100 */
[----:B------:R-:W-:Y:S01]  /*0f10*/  FADD.FTZ R45, -R22, R45 ;  /* 0x0000002d162d7221 */ /* 0x000fe20000010100 */
[----:B------:R-:W-:Y:S01]  /*0f20*/  FFMA.FTZ R23, R55, R44, R23 ;  /* 0x0000002c37177223 */ /* 0x000fe20000010017 */
[----:B------:R-:W-:Y:S02]  /*0f30*/  HADD2.F32 R44, -RZ, R40.H0_H0 ;  /* 0x20000028ff2c7230 */ /* 0x000fe40000004100 */
[----:B0-----:R-:W-:Y:S02]  /*0f40*/  HADD2.F32 R50, -RZ, R7.H1_H1 ;  /* 0x30000007ff327230 */ /* 0x001fe40000004100 */
[----:B------:R-:W-:Y:S01]  /*0f50*/  FMUL.FTZ R45, R2, R45 ;  /* 0x0000002d022d7220 */ /* 0x000fe20000410000 */
[----:B------:R-:W-:Y:S02]  /*0f60*/  HADD2.F32 R47, -RZ, R42.H0_H0 ;  /* 0x2000002aff2f7230 */ /* 0x000fe40000004100 */
[----:B------:R-:W-:Y:S01]  /*0f70*/  FADD.FTZ R44, -R22, R44 ;  /* 0x0000002c162c7221 */ /* 0x000fe20000010100 */
[----:B------:R-:W-:-:S02]  /*0f80*/  HADD2.F32 R40, -RZ, R40.H1_H1 ;  /* 0x30000028ff287230 */ /* 0x000fc40000004100 */
[----:B------:R-:W-:Y:S01]  /*0f90*/  FMUL.FTZ R7, R50, R6 ;  /* 0x0000000632077220 */ /* 0x000fe20000410000 */
[----:B------:R-:W-:Y:S02]  /*0fa0*/  HADD2.F32 R46, -RZ, R42.H1_H1 ;  /* 0x3000002aff2e7230 */ /* 0x000fe40000004100 */
[----:B------:R-:W-:Y:S01]  /*0fb0*/  FMUL.FTZ R44, R2, R44 ;  /* 0x0000002c022c7220 */ /* 0x000fe20000410000 */
[----:B------:R-:W-:Y:S01]  /*0fc0*/  FFMA.FTZ R23, R45, R7, R23 ;  /* 0x000000072d177223 */ /* 0x000fe20000010017 */
[----:B------:R-:W-:Y:S01]  /*0fd0*/  FMUL.FTZ R7, R3, R47 ;  /* 0x0000002f03077220 */ /* 0x000fe20000410000 */
[----:B------:R-:W-:Y:S01]  /*0fe0*/  FADD.FTZ R40, -R22, R40 ;  /* 0x0000002816287221 */ /* 0x000fe20000010100 */
[----:B------:R-:W-:Y:S02]  /*0ff0*/  STL [R1+0x20], R55 ;  /* 0x0000203701007387 */ /* 0x000fe40000100800 */
[----:B------:R-:W-:Y:S01]  /*1000*/  FFMA.FTZ R23, R44, R7, R23 ;  /* 0x000000072c177223 */ /* 0x000fe20000010017 */
[----:B------:R-:W-:Y:S01]  /*1010*/  FMUL.FTZ R40, R2, R40 ;  /* 0x0000002802287220 */ /* 0x000fe20000410000 */
[----:B------:R-:W-:Y:S01]  /*1020*/  FMUL.FTZ R7, R4, R46 ;  /* 0x0000002e04077220 */ /* 0x000fe20000410000 */
[----:B------:R-:W-:Y:S01]  /*1030*/  HADD2.F32 R42, -RZ, R41.H0_H0 ;  /* 0x20000029ff2a7230 */ /* 0x000fe20000004100 */
[----:B------:R0:W-:Y:S02]  /*1040*/  STL [R1+0x48], R45 ;  /* 0x0000482d01007387 */ /* 0x0001e40000100800 */
[----:B------:R-:W-:-:S02]  /*1050*/  FFMA.FTZ R23, R40, R7, R23 ;  /* 0x0000000728177223 */ /* 0x000fc40000010017 */
[----:B------:R-:W-:Y:S01]  /*1060*/  STL [R1+0x44], R44 ;  /* 0x0000442c01007387 */ /* 0x000fe20000100800 */
[----:B------:R-:W-:-:S03]  /*1070*/  FADD.FTZ R42, -R22, R42 ;  /* 0x0000002a162a7221 */ /* 0x000fc60000010100 */
[----:B------:R1:W-:Y:S01]  /*1080*/  STL [R1+0x40], R40 ;  /* 0x0000402801007387 */ /* 0x0003e20000100800 */
[----:B0-----:R-:W-:Y:S02]  /*1090*/  HADD2.F32 R45, -RZ, R43.H0_H0 ;  /* 0x2000002bff2d7230 */ /* 0x001fe40000004100 */
[----:B------:R-:W-:Y:S01]  /*10a0*/  FMUL.FTZ R42, R2, R42 ;  /* 0x0000002a022a7220 */ /* 0x000fe20000410000 */
[----:B-1----:R-:W-:Y:S02]  /*10b0*/  HADD2.F32 R40, -RZ, R41.H1_H1 ;  /* 0x30000029ff287230 */ /* 0x002fe40000004100 */
[----:B------:R-:W-:Y:S01]  /*10c0*/  FMUL.FTZ R7, R5, R45 ;  /* 0x0000002d05077220 */ /* 0x000fe20000410000 */
[----:B------:R-:W-:Y:S02]  /*10d0*/  HADD2.F32 R44, -RZ, R43.H1_H1 ;  /* 0x3000002bff2c7230 */ /* 0x000fe40000004100 */
[----:B------:R-:W-:Y:S01]  /*10e0*/  FADD.FTZ R40, -R22, R40 ;  /* 0x0000002816287221 */ /* 0x000fe20000010100 */
[----:B------:R-:W-:Y:S01]  /*10f0*/  FFMA.FTZ R23, R42, R7, R23 ;  /* 0x000000072a177223 */ /* 0x000fe20000010017 */
[----:B------:R-:W-:-:S02]  /*1100*/  HADD2.F32 R41, -RZ, R38.H0_H0 ;  /* 0x20000026ff297230 */ /* 0x000fc40000004100 */
[----:B------:R-:W-:Y:S01]  /*1110*/  FMUL.FTZ R7, R6, R44 ;  /* 0x0000002c06077220 */ /* 0x000fe20000410000 */
[----:B------:R-:W-:Y:S01]  /*1120*/  FMUL.FTZ R40, R2, R40 ;  /* 0x0000002802287220 */ /* 0x000fe20000410000 */
[----:B------:R0:W-:Y:S01]  /*1130*/  STL [R1+0x3c], R42 ;  /* 0x00003c2a01007387 */ /* 0x0001e20000100800 */
[--C-:B------:R-:W-:Y:S02]  /*1140*/  HADD2.F32 R43, -RZ, R48.reuse.H0_H0 ;  /* 0x20000030ff2b7230 */ /* 0x100fe40000004100 */
[----:B------:R-:W-:Y:S01]  /*1150*/  FADD.FTZ R41, -R22, R41 ;  /* 0x0000002916297221 */ /* 0x000fe20000010100 */
[----:B------:R-:W-:Y:S01]  /*1160*/  FFMA.FTZ R23, R40, R7, R23 ;  /* 0x0000000728177223 */ /* 0x000fe20000010017 */
[----:B------:R1:W-:Y:S02]  /*1170*/  STL [R1+0x38], R40 ;  /* 0x0000382801007387 */ /* 0x0003e40000100800 */
[----:B------:R-:W-:Y:S01]  /*1180*/  FMUL.FTZ R41, R2, R41 ;  /* 0x0000002902297220 */ /* 0x000fe20000410000 */
[----:B------:R-:W-:Y:S01]  /*1190*/  FMUL.FTZ R7, R3, R43 ;  /* 0x0000002b03077220 */ /* 0x000fe20000410000 */
[----:B0-----:R-:W-:-:S02]  /*11a0*/  HADD2.F32 R42, -RZ, R48.H1_H1 ;  /* 0x30000030ff2a7230 */ /* 0x001fc40000004100 */
[----:B-1----:R-:W-:Y:S02]  /*11b0*/  HADD2.F32 R40, -RZ, R38.H1_H1 ;  /* 0x30000026ff287230 */ /* 0x002fe40000004100 */
[----:B------:R-:W-:-:S03]  /*11c0*/  HADD2.F32 R38, -RZ, R39.H0_H0 ;  /* 0x20000027ff267230 */ /* 0x000fc60000004100 */
[----:B------:R-:W-:Y:S01]  /*11d0*/  FADD.FTZ R40, -R22, R40 ;  /* 0x0000002816287221 */ /* 0x000fe20000010100 */
[----:B------:R0:W-:Y:S01]  /*11e0*/  STL [R1+0x34], R41 ;  /* 0x0000342901007387 */ /* 0x0001e20000100800 */
[----:B------:R-:W-:Y:S01]  /*11f0*/  FFMA.FTZ R23, R41, R7, R23 ;  /* 0x0000000729177223 */ /* 0x000fe20000010017 */
[----:B------:R-:W-:Y:S01]  /*1200*/  FMUL.FTZ R7, R4, R42 ;  /* 0x0000002a04077220 */ /* 0x000fe20000410000 */
[----:B------:R-:W-:Y:S01]  /*1210*/  FMUL.FTZ R40, R2, R40 ;  /* 0x0000002802287220 */ /* 0x000fe20000410000 */
[----:B------:R-:W-:Y:S01]  /*1220*/  FADD.FTZ R38, -R22, R38 ;  /* 0x0000002616267221 */ /* 0x000fe20000010100 */
[----:B------:R-:W-:Y:S02]  /*1230*/  HADD2.F32 R39, -RZ, R39.H1_H1 ;  /* 0x30000027ff277230 */ /* 0x000fe40000004100 */
[----:B0-----:R-:W-:Y:S02]  /*1240*/  HADD2.F32 R41, -RZ, R49.H0_H0 ;  /* 0x20000031ff297230 */ /* 0x001fe40000004100 */
[----:B------:R-:W-:Y:S01]  /*1250*/  FFMA.FTZ R23, R40, R7, R23 ;  /* 0x0000000728177223 */ /* 0x000fe20000010017 */
[----:B------:R-:W-:Y:S01]  /*1260*/  FMUL.FTZ R38, R2, R38 ;  /* 0x0000002602267220 */ /* 0x000fe20000410000 */
[----:B------:R0:W-:Y:S01]  /*1270*/  STL [R1+0x30], R40 ;  /* 0x0000302801007387 */ /* 0x0001e20000100800 */
[----:B------:R-:W-:Y:S01]  /*1280*/  FMUL.FTZ R7, R5, R41 ;  /* 0x0000002905077220 */ /* 0x000fe20000410000 */
[----:B------:R-:W-:-:S02]  /*1290*/  FADD.FTZ R39, -R22, R39 ;  /* 0x0000002716277221 */ /* 0x000fc40000010100 */
[----:B------:R1:W-:Y:S01]  /*12a0*/  STL [R1+0x2c], R38 ;  /* 0x00002c2601007387 */ /* 0x0003e20000100800 */
[----:B------:R-:W-:Y:S01]  /*12b0*/  FFMA.FTZ R23, R38, R7, R23 ;  /* 0x0000000726177223 */ /* 0x000fe20000010017 */
[----:B0-----:R-:W-:Y:S02]  /*12c0*/  HADD2.F32 R40, -RZ, R49.H1_H1 ;  /* 0x30000031ff287230 */ /* 0x001fe40000004100 */
[----:B------:R-:W-:Y:S01]  /*12d0*/  FMUL.FTZ R48, R2, R39 ;  /* 0x0000002702307220 */ /* 0x000fe20000410000 */
[----:B-1----:R-:W-:Y:S02]  /*12e0*/  HADD2.F32 R38, -RZ, R8.H0_H0 ;  /* 0x20000008ff267230 */ /* 0x002fe40000004100 */
[----:B------:R-:W-:Y:S01]  /*12f0*/  FMUL.FTZ R7, R6, R40 ;  /* 0x0000002806077220 */ /* 0x000fe20000410000 */
[----:B------:R-:W-:Y:S02]  /*1300*/  HADD2.F32 R39, -RZ, R10.H0_H0 ;  /* 0x2000000aff277230 */ /* 0x000fe40000004100 */
[----:B------:R-:W-:Y:S01]  /*1310*/  FADD.FTZ R38, -R22, R38 ;  /* 0x0000002616267221 */ /* 0x000fe20000010100 */
[----:B------:R-:W-:Y:S01]  /*1320*/  FFMA.FTZ R23, R48, R7, R23 ;  /* 0x0000000730177223 */ /* 0x000fe20000010017 */
[----:B------:R0:W-:Y:S01]  /*1330*/  STL [R1+0x28], R48 ;  /* 0x0000283001007387 */ /* 0x0001e20000100800 */
[----:B------:R-:W-:-:S02]  /*1340*/  HADD2.F32 R7, -RZ, R8.H1_H1 ;  /* 0x30000008ff077230 */ /* 0x000fc40000004100 */
[----:B------:R-:W-:-:S03]  /*1350*/  FMUL.FTZ R8, R3, R39 ;  /* 0x0000002703087220 */ /* 0x000fc60000410000 */
[----:B------:R-:W-:Y:S01]  /*1360*/  FADD.FTZ R7, -R22, R7 ;  /* 0x0000000716077221 */ /* 0x000fe20000010100 */
[----:B0-----:R-:W-:Y:S01]  /*1370*/  FMUL.FTZ R48, R2, R38 ;  /* 0x0000002602307220 */ /* 0x001fe20000410000 */
[----:B------:R-:W-:-:S03]  /*1380*/  HADD2.F32 R38, -RZ, R10.H1_H1 ;  /* 0x3000000aff267230 */ /* 0x000fc60000004100 */
[----:B------:R-:W-:Y:S01]  /*1390*/  FFMA.FTZ R23, R48, R8, R23 ;  /* 0x0000000830177223 */ /* 0x000fe20000010017 */
[--C-:B------:R-:W-:Y:S01]  /*13a0*/  HADD2.F32 R8, -RZ, R9.reuse.H0_H0 ;  /* 0x20000009ff087230 */ /* 0x100fe20000004100 */
[----:B------:R0:W-:Y:S01]  /*13b0*/  STL [R1+0x24], R48 ;  /* 0x0000243001007387 */ /* 0x0001e20000100800 */
[----:B------:R-:W-:Y:S01]  /*13c0*/  FMUL.FTZ R10, R4, R38 ;  /* 0x00000026040a7220 */ /* 0x000fe20000410000 */
[----:B------:R-:W-:Y:S02]  /*13d0*/  HADD2.F32 R9, -RZ, R9.H1_H1 ;  /* 0x30000009ff097230 */ /* 0x000fe40000004100 */
[----:B------:R-:W-:Y:S01]  /*13e0*/  FADD.FTZ R8, -R22, R8 ;  /* 0x0000000816087221 */ /* 0x000fe20000010100 */
[----:B0-----:R-:W-:Y:S01]  /*13f0*/  FMUL.FTZ R48, R2, R7 ;  /* 0x0000000702307220 */ /* 0x001fe20000410000 */
[----:B------:R-:W-:-:S03]  /*1400*/  HADD2.F32 R7, -RZ, R11.H0_H0 ;  /* 0x2000000bff077230 */ /* 0x000fc60000004100 */
[----:B------:R-:W-:Y:S01]  /*1410*/  FFMA.FTZ R23, R48, R10, R23 ;  /* 0x0000000a30177223 */ /* 0x000fe20000010017 */
[----:B------:R0:W-:Y:S01]  /*1420*/  STL [R1+0x1c], R48 ;  /* 0x00001c3001007387 */ /* 0x0001e20000100800 */
[----:B------:R-:W-:Y:S01]  /*1430*/  FMUL.FTZ R10, R5, R7 ;  /* 0x00000007050a7220 */ /* 0x000fe20000410000 */
[----:B------:R-:W-:Y:S01]  /*1440*/  FADD.FTZ R9, -R22, R9 ;  /* 0x0000000916097221 */ /* 0x000fe20000010100 */
[----:B0-----:R-:W-:Y:S01]  /*1450*/  FMUL.FTZ R48, R2, R8 ;  /* 0x0000000802307220 */ /* 0x001fe20000410000 */
[----:B------:R-:W-:-:S03]  /*1460*/  HADD2.F32 R8, -RZ, R11.H1_H1 ;  /* 0x3000000bff087230 */ /* 0x000fc60000004100 */
[----:B------:R-:W-:Y:S01]  /*1470*/  FFMA.FTZ R23, R48, R10, R23 ;  /* 0x0000000a30177223 */ /* 0x000fe20000010017 */
[----:B------:R0:W-:Y:S01]  /*1480*/  STL [R1+0x18], R48 ;  /* 0x0000183001007387 */ /* 0x0001e20000100800 */
[----:B------:R-:W-:Y:S02]  /*1490*/  HADD2.F32 R10, -RZ, R12.H0_H0 ;  /* 0x2000000cff0a7230 */ /* 0x000fe40000004100 */
[----:B------:R-:W-:-:S03]  /*14a0*/  FMUL.FTZ R11, R6, R8 ;  /* 0x00000008060b7220 */ /* 0x000fc60000410000 */
[----:B------:R-:W-:Y:S01]  /*14b0*/  FADD.FTZ R10, -R22, R10 ;  /* 0x0000000a160a7221 */ /* 0x000fe20000010100 */
[----:B0-----:R-:W-:Y:S01]  /*14c0*/  FMUL.FTZ R48, R2, R9 ;  /* 0x0000000902307220 */ /* 0x001fe20000410000 */
[----:B------:R-:W-:-:S03]  /*14d0*/  HADD2.F32 R9, -RZ, R14.H0_H0 ;  /* 0x2000000eff097230 */ /* 0x000fc60000004100 */
[----:B------:R-:W-:Y:S01]  /*14e0*/  FFMA.FTZ R23, R48, R11, R23 ;  /* 0x0000000b30177223 */ /* 0x000fe20000010017 */
[----:B------:R-:W-:Y:S01]  /*14f0*/  HADD2.F32 R11, -RZ, R12.H1_H1 ;  /* 0x3000000cff0b7230 */ /* 0x000fe20000004100 */
[----:B------:R0:W-:Y:S01]  /*1500*/  STL [R1+0x14], R48 ;  /* 0x0000143001007387 */ /* 0x0001e20000100800 */
[----:B------:R-:W-:-:S03]  /*1510*/  FMUL.FTZ R12, R3, R9 ;  /* 0x00000009030c7220 */ /* 0x000fc60000410000 */
        /* <DEDUP_REMOVED lines=13> */
[----:B------:R-:W-:Y:S01]  /*15f0*/  FMUL.FTZ R13, R5, R11 ;  /* 0x0000000b050d7220 */ /* 0x000fe20000410000 */
[----:B0-----:R-:W-:Y:S01]  /*1600*/  FMUL.FTZ R48, R2, R12 ;  /* 0x0000000c02307220 */ /* 0x001fe20000410000 */
[----:B------:R-:W-:Y:S02]  /*1610*/  HADD2.F32 R12, -RZ, R15.H1_H1 ;  /* 0x3000000fff0c7230 */ /* 0x000fe40000004100 */
[----:B------:R-:W-:Y:S01]  /*1620*/  FADD.FTZ R15, -R22, R14 ;  /* 0x0000000e160f7221 */ /* 0x000fe20000010100 */
[----:B------:R-:W-:Y:S01]  /*1630*/  FFMA.FTZ R14, R0, R3, RZ ;  /* 0x00000003000e7223 */ /* 0x000fe200000100ff */
[----:B------:R-:W-:Y:S01]  /*1640*/  FFMA.FTZ R23, R48, R13, R23 ;  /* 0x0000000d30177223 */ /* 0x000fe20000010017 */
[----:B------:R0:W-:Y:S02]  /*1650*/  STL [R1+0x8], R48 ;  /* 0x0000083001007387 */ /* 0x0001e40000100800 */
[----:B------:R-:W-:Y:S01]  /*1660*/  FFMA.FTZ R14, R52, R4, R14 ;  /* 0x00000004340e7223 */ /* 0x000fe2000001000e */
[----:B------:R-:W-:Y:S01]  /*1670*/  FMUL.FTZ R13, R6, R12 ;  /* 0x0000000c060d7220 */ /* 0x000fe20000410000 */
[----:B------:R-:W-:Y:S01]  /*1680*/  FMUL.FTZ R15, R2, R15 ;  /* 0x0000000f020f7220 */ /* 0x000fe20000410000 */
[----:B------:R-:W-:-:S02]  /*1690*/  HADD2.F32 R61, -RZ, R16.H1_H1 ;  /* 0x30000010ff3d7230 */ /* 0x000fc40000004100 */
[----:B0-----:R-:W-:Y:S02]  /*16a0*/  HADD2.F32 R48, -RZ, R16.H0_H0 ;  /* 0x20000010ff307230 */ /* 0x001fe40000004100 */
[----:B------:R-:W-:Y:S01]  /*16b0*/  FFMA.FTZ R16, R51, R5, R14 ;  /* 0x0000000533107223 */ /* 0x000fe2000001000e */
[----:B------:R-:W-:Y:S01]  /*16c0*/  FFMA.FTZ R23, R15, R13, R23 ;  /* 0x0000000d0f177223 */ /* 0x000fe20000010017 */
[--C-:B------:R-:W-:Y:S02]  /*16d0*/  HADD2.F32 R13, -RZ, R36.reuse.H0_H0 ;  /* 0x20000024ff0d7230 */ /* 0x100fe40000004100 */
[----:B------:R-:W-:Y:S01]  /*16e0*/  FADD.FTZ R48, -R22, R48 ;  /* 0x0000003016307221 */ /* 0x000fe20000010100 */
[----:B------:R-:W-:Y:S01]  /*16f0*/  FFMA.FTZ R16, R50, R6, R16 ;  /* 0x0000000632107223 */ /* 0x000fe20000010010 */
[----:B------:R0:W-:Y:S01]  /*1700*/  STL [R1+0x4], R15 ;  /* 0x0000040f01007387 */ /* 0x0001e20000100800 */
[----:B------:R-:W-:Y:S02]  /*1710*/  HADD2.F32 R14, -RZ, R36.H1_H1 ;  /* 0x30000024ff0e7230 */ /* 0x000fe40000004100 */
[----:B------:R-:W-:Y:S01]  /*1720*/  FMUL.FTZ R49, R2, R48 ;  /* 0x0000003002317220 */ /* 0x000fe20000410000 */
[C---:B------:R-:W-:Y:S01]  /*1730*/  FFMA.FTZ R16, R3.reuse, R47, R16 ;  /* 0x0000002f03107223 */ /* 0x040fe20000010010 */
[----:B------:R-:W-:Y:S01]  /*1740*/  FADD.FTZ R61, -R22, R61 ;  /* 0x0000003d163d7221 */ /* 0x000fe20000010100 */
[----:B0-----:R-:W-:-:S02]  /*1750*/  FMUL.FTZ R15, R3, R13 ;  /* 0x0000000d030f7220 */ /* 0x001fc40000410000 */
[----:B------:R-:W-:Y:S01]  /*1760*/  FFMA.FTZ R16, R4, R46, R16 ;  /* 0x0000002e04107223 */ /* 0x000fe20000010010 */
[----:B------:R-:W-:Y:S01]  /*1770*/  FMUL.FTZ R61, R2, R61 ;  /* 0x0000003d023d7220 */ /* 0x000fe20000410000 */
[----:B------:R-:W-:Y:S01]  /*1780*/  FFMA.FTZ R23, R49, R15, R23 ;  /* 0x0000000f31177223 */ /* 0x000fe20000010017 */
[----:B------:R-:W-:Y:S01]  /*1790*/  FMUL.FTZ R15, R4, R14 ;  /* 0x0000000e040f7220 */ /* 0x000fe20000410000 */
[----:B------:R-:W-:Y:S02]  /*17a0*/  HADD2.F32 R60, -RZ, R17.H0_H0 ;  /* 0x20000011ff3c7230 */ /* 0x000fe40000004100 */
[----:B------:R-:W-:Y:S01]  /*17b0*/  FFMA.FTZ R16, R5, R45, R16 ;  /* 0x0000002d05107223 */ /* 0x000fe20000010010 */
[----:B------:R-:W-:Y:S01]  /*17c0*/  FFMA.FTZ R23, R61, R15, R23 ;  /* 0x0000000f3d177223 */ /* 0x000fe20000010017 */
[----:B------:R-:W-:Y:S02]  /*17d0*/  HADD2.F32 R15, -RZ, R37.H0_H0 ;  /* 0x20000025ff0f7230 */ /* 0x000fe40000004100 */
[----:B------:R-:W-:Y:S01]  /*17e0*/  FADD.FTZ R60, -R22, R60 ;  /* 0x0000003c163c7221 */ /* 0x000fe20000010100 */
[----:B------:R-:W-:-:S02]  /*17f0*/  HADD2.F32 R59, -RZ, R17.H1_H1 ;  /* 0x30000011ff3b7230 */ /* 0x000fc40000004100 */
[----:B------:R-:W-:Y:S01]  /*1800*/  FFMA.FTZ R17, R6, R44, R16 ;  /* 0x0000002c06117223 */ /* 0x000fe20000010010 */
[----:B------:R-:W-:Y:S01]  /*1810*/  FMUL.FTZ R36, R5, R15 ;  /* 0x0000000f05247220 */ /* 0x000fe20000410000 */
[----:B------:R-:W-:Y:S02]  /*1820*/  FMUL.FTZ R60, R2, R60 ;  /* 0x0000003c023c7220 */ /* 0x000fe40000410000 */
[----:B------:R-:W-:Y:S01]  /*1830*/  FFMA.FTZ R17, R3, R43, R17 ;  /* 0x0000002b03117223 */ /* 0x000fe20000010011 */
[----:B------:R-:W-:Y:S02]  /*1840*/  HADD2.F32 R16, -RZ, R37.H1_H1 ;  /* 0x30000025ff107230 */ /* 0x000fe40000004100 */
[----:B------:R-:W-:Y:S01]  /*1850*/  FFMA.FTZ R23, R60, R36, R23 ;  /* 0x000000243c177223 */ /* 0x000fe20000010017 */
[----:B------:R-:W-:Y:S01]  /*1860*/  FFMA.FTZ R36, R4, R42, R17 ;  /* 0x0000002a04247223 */ /* 0x000fe20000010011 */
[----:B------:R-:W-:Y:S01]  /*1870*/  FADD.FTZ R59, -R22, R59 ;  /* 0x0000003b163b7221 */ /* 0x000fe20000010100 */
[----:B------:R-:W-:Y:S02]  /*1880*/  STL [R1], R49 ;  /* 0x0000003101007387 */ /* 0x000fe40000100800 */
[----:B------:R-:W-:Y:S01]  /*1890*/  FFMA.FTZ R36, R5, R41, R36 ;  /* 0x0000002905247223 */ /* 0x000fe20000010024 */
[----:B------:R-:W-:Y:S01]  /*18a0*/  FMUL.FTZ R59, R2, R59 ;  /* 0x0000003b023b7220 */ /* 0x000fe20000410000 */
[----:B------:R0:W-:Y:S01]  /*18b0*/  STL [R1+0xa8], R61 ;  /* 0x0000a83d01007387 */ /* 0x0001e20000100800 */
[C---:B------:R-:W-:Y:S01]  /*18c0*/  FMUL.FTZ R17, R6.reuse, R16 ;  /* 0x0000001006117220 */ /* 0x040fe20000410000 */
[----:B------:R-:W-:-:S03]  /*18d0*/  FFMA.FTZ R36, R6, R40, R36 ;  /* 0x0000002806247223 */ /* 0x000fc60000010024 */
[----:B------:R-:W-:Y:S01]  /*18e0*/  FFMA.FTZ R23, R59, R17, R23 ;  /* 0x000000113b177223 */ /* 0x000fe20000010017 */
[----:B0-----:R-:W2:Y:S04]  /*18f0*/  LDL R61, [R1+0x48] ;  /* 0x00004800013d7983 */ /* 0x001ea80000100800 */
[----:B------:R0:W-:Y:S01]  /*1900*/  STL [R1+0xac], R60 ;  /* 0x0000ac3c01007387 */ /* 0x0001e20000100800 */
[----:B------:R-:W-:-:S03]  /*1910*/  FFMA.FTZ R36, R3, R39, R36 ;  /* 0x0000002703247223 */ /* 0x000fc60000010024 */
[----:B0-----:R-:W3:Y:S04]  /*1920*/  LDL R60, [R1+0x20] ;  /* 0x00002000013c7983 */ /* 0x001ee80000100800 */
[----:B------:R0:W-:Y:S04]  /*1930*/  STL [R1+0xb0], R59 ;  /* 0x0000b03b01007387 */ /* 0x0001e80000100800 */
[----:B0-----:R-:W4:Y:S04]  /*1940*/  LDL R59, [R1+0x50] ;  /* 0x00005000013b7983 */ /* 0x001f280000100800 */
[----:B------:R0:W-:Y:S04]  /*1950*/  STL [R1+0xc8], R39 ;  /* 0x0000c82701007387 */ /* 0x0001e80000100800 */
[----:B0-----:R-:W5:Y:S01]  /*1960*/  LDL R39, [R1+0x4c] ;  /* 0x00004c0001277983 */ /* 0x001f620000100800 */
[----:B------:R-:W-:-:S02]  /*1970*/  HADD2.F32 R58, -RZ, R18.H0_H0 ;  /* 0x20000012ff3a7230 */ /* 0x000fc40000004100 */
[----:B------:R-:W-:Y:S01]  /*1980*/  FFMA.FTZ R36, R4, R38, R36 ;  /* 0x0000002604247223 */ /* 0x000fe20000010024 */
[----:B------:R-:W-:Y:S02]  /*1990*/  HADD2.F32 R17, -RZ, R20.H0_H0 ;  /* 0x20000014ff117230 */ /* 0x000fe40000004100 */
[----:B------:R-:W-:Y:S02]  /*19a0*/  HADD2.F32 R57, -RZ, R18.H1_H1 ;  /* 0x30000012ff397230 */ /* 0x000fe40000004100 */
[----:B------:R-:W-:Y:S01]  /*19b0*/  FFMA.FTZ R36, R5, R7, R36 ;  /* 0x0000000705247223 */ /* 0x000fe20000010024 */
[----:B------:R-:W-:Y:S01]  /*19c0*/  FADD.FTZ R58, -R22, R58 ;  /* 0x0000003a163a7221 */ /* 0x000fe20000010100 */
[----:B------:R-:W-:Y:S02]  /*19d0*/  HADD2.F32 R18, -RZ, R20.H1_H1 ;  /* 0x30000014ff127230 */ /* 0x000fe40000004100 */
[----:B------:R-:W-:Y:S01]  /*19e0*/  FMUL.FTZ R20, R3, R17 ;  /* 0x0000001103147220 */ /* 0x000fe20000410000 */
[----:B------:R-:W-:Y:S01]  /*19f0*/  FFMA.FTZ R36, R6, R8, R36 ;  /* 0x0000000806247223 */ /* 0x000fe20000010024 */
[----:B------:R-:W-:Y:S01]  /*1a00*/  FMUL.FTZ R58, R2, R58 ;  /* 0x0000003a023a7220 */ /* 0x000fe20000410000 */
[----:B------:R-:W-:-:S02]  /*1a10*/  FADD.FTZ R57, -R22, R57 ;  /* 0x0000003916397221 */ /* 0x000fc40000010100 */
[----:B------:R-:W-:Y:S01]  /*1a20*/  FFMA.FTZ R36, R3, R9, R36 ;  /* 0x0000000903247223 */ /* 0x000fe20000010024 */
[----:B------:R-:W-:Y:S01]  /*1a30*/  FFMA.FTZ R23, R58, R20, R23 ;  /* 0x000000143a177223 */ /* 0x000fe20000010017 */
[----:B------:R-:W-:Y:S01]  /*1a40*/  FMUL.FTZ R20, R4, R18 ;  /* 0x0000001204147220 */ /* 0x000fe20000410000 */
[----:B------:R-:W-:Y:S01]  /*1a50*/  FMUL.FTZ R57, R2, R57 ;  /* 0x0000003902397220 */ /* 0x000fe20000410000 */
[----:B------:R-:W-:Y:S01]  /*1a60*/  FFMA.FTZ R36, R4, R10, R36 ;  /* 0x0000000a04247223 */ /* 0x000fe20000010024 */
[--C-:B------:R-:W-:Y:S02]  /*1a70*/  HADD2.F32 R56, -RZ, R19.reuse.H0_H0 ;  /* 0x20000013ff387230 */ /* 0x100fe40000004100 */
[----:B------:R-:W-:Y:S01]  /*1a80*/  FFMA.FTZ R23, R57, R20, R23 ;  /* 0x0000001439177223 */ /* 0x000fe20000010017 */
[----:B------:R-:W-:Y:S02]  /*1a90*/  HADD2.F32 R55, -RZ, R19.H1_H1 ;  /* 0x30000013ff377230 */ /* 0x000fe40000004100 */
[----:B------:R-:W-:-:S02]  /*1aa0*/  HADD2.F32 R19, -RZ, R21.H0_H0 ;  /* 0x20000015ff137230 */ /* 0x000fc40000004100 */
[----:B------:R-:W-:Y:S02]  /*1ab0*/  HADD2.F32 R20, -RZ, R21.H1_H1 ;  /* 0x30000015ff147230 */ /* 0x000fe40000004100 */
[----:B------:R-:W-:Y:S01]  /*1ac0*/  FFMA.FTZ R21, R5, R11, R36 ;  /* 0x0000000b05157223 */ /* 0x000fe20000010024 */
[----:B------:R-:W-:-:S03]  /*1ad0*/  IMAD.MOV.U32 R49, RZ, RZ, 0x28 ;  /* 0x00000028ff317424 */ /* 0x000fc600078e00ff */
[----:B------:R-:W-:Y:S01]  /*1ae0*/  FFMA.FTZ R21, R6, R12, R21 ;  /* 0x0000000c06157223 */ /* 0x000fe20000010015 */
[----:B------:R-:W-:-:S03]  /*1af0*/  IMAD R36, R54, R49, UR7 ;  /* 0x0000000736247e24 */ /* 0x000fc6000f8e0231 */
[----:B------:R-:W-:Y:S01]  /*1b00*/  FFMA.FTZ R21, R3, R13, R21 ;  /* 0x0000000d03157223 */ /* 0x000fe20000010015 */
[--C-:B------:R-:W-:Y:S01]  /*1b10*/  HADD2.F32 R54, -RZ, R34.reuse.H0_H0 ;  /* 0x20000022ff367230 */ /* 0x100fe20000004100 */
[----:B------:R-:W-:Y:S02]  /*1b20*/  LEA R36, R53, R36, 0x3 ;  /* 0x0000002435247211 */ /* 0x000fe400078e18ff */
[----:B------:R-:W-:Y:S01]  /*1b30*/  FFMA.FTZ R21, R4, R14, R21 ;  /* 0x0000000e04157223 */ /* 0x000fe20000010015 */
[----:B------:R-:W-:Y:S02]  /*1b40*/  HADD2.F32 R53, -RZ, R34.H1_H1 ;  /* 0x30000022ff357230 */ /* 0x000fe40000004100 */
[--C-:B------:R-:W-:Y:S02]  /*1b50*/  HADD2.F32 R49, -RZ, R35.reuse.H0_H0 ;  /* 0x20000023ff317230 */ /* 0x100fe40000004100 */
[----:B------:R-:W-:Y:S01]  /*1b60*/  FFMA.FTZ R34, R5, R15, R21 ;  /* 0x0000000f05227223 */ /* 0x000fe20000010015 */
[----:B------:R-:W-:-:S02]  /*1b70*/  HADD2.F32 R48, -RZ, R35.H1_H1 ;  /* 0x30000023ff307230 */ /* 0x000fc40000004100 */
[----:B------:R-:W-:Y:S01]  /*1b80*/  FADD.FTZ R56, -R22, R56 ;  /* 0x0000003816387221 */ /* 0x000fe20000010100 */
[----:B------:R-:W-:Y:S01]  /*1b90*/  FFMA.FTZ R34, R6, R16, R34 ;  /* 0x0000001006227223 */ /* 0x000fe20000010022 */
[C---:B------:R-:W-:Y:S01]  /*1ba0*/  FADD.FTZ R55, -R22.reuse, R55 ;  /* 0x0000003716377221 */ /* 0x040fe20000010100 */
[C---:B------:R-:W-:Y:S01]  /*1bb0*/  FADD.FTZ R54, -R22.reuse, R54 ;  /* 0x0000003616367221 */ /* 0x040fe20000010100 */
[C---:B------:R-:W-:Y:S01]  /*1bc0*/  FADD.FTZ R53, -R22.reuse, R53 ;  /* 0x0000003516357221 */ /* 0x040fe20000010100 */
[C---:B------:R-:W-:Y:S01]  /*1bd0*/  FADD.FTZ R49, -R22.reuse, R49 ;  /* 0x0000003116317221 */ /* 0x040fe20000010100 */
[----:B------:R-:W-:Y:S01]  /*1be0*/  FADD.FTZ R48, -R22, R48 ;  /* 0x0000003016307221 */ /* 0x000fe20000010100 */
[----:B------:R-:W-:Y:S01]  /*1bf0*/  FMUL.FTZ R37, R5, R19 ;  /* 0x0000001305257220 */ /* 0x000fe20000410000 */
[----:B------:R-:W-:Y:S01]  /*1c00*/  FMUL.FTZ R56, R2, R56 ;  /* 0x0000003802387220 */ /* 0x000fe20000410000 */
[--C-:B------:R-:W-:Y:S02]  /*1c10*/  HADD2.F32 R21, -RZ, R24.reuse.H0_H0 ;  /* 0x20000018ff157230 */ /* 0x100fe40000004100 */
[----:B------:R-:W-:-:S02]  /*1c20*/  HADD2.F32 R22, -RZ, R24.H1_H1 ;  /* 0x30000018ff167230 */ /* 0x000fc40000004100 */
[C---:B------:R-:W-:Y:S01]  /*1c30*/  FFMA.FTZ R24, R3.reuse, R17, R34 ;  /* 0x0000001103187223 */ /* 0x040fe20000010022 */
[----:B------:R-:W-:Y:S01]  /*1c40*/  FFMA.FTZ R23, R56, R37, R23 ;  /* 0x0000002538177223 */ /* 0x000fe20000010017 */
[----:B------:R-:W-:Y:S01]  /*1c50*/  FMUL.FTZ R37, R6, R20 ;  /* 0x0000001406257220 */ /* 0x000fe20000410000 */
[----:B------:R-:W-:Y:S01]  /*1c60*/  FMUL.FTZ R55, R2, R55 ;  /* 0x0000003702377220 */ /* 0x000fe20000410000 */
[----:B------:R-:W-:Y:S01]  /*1c70*/  FFMA.FTZ R24, R4, R18, R24 ;  /* 0x0000001204187223 */ /* 0x000fe20000010018 */
[----:B------:R-:W-:Y:S01]  /*1c80*/  FMUL.FTZ R35, R3, R21 ;  /* 0x0000001503237220 */ /* 0x000fe20000410000 */
[----:B------:R-:W-:Y:S01]  /*1c90*/  FMUL.FTZ R54, R2, R54 ;  /* 0x0000003602367220 */ /* 0x000fe20000410000 */
[----:B------:R-:W-:Y:S01]  /*1ca0*/  FFMA.FTZ R23, R55, R37, R23 ;  /* 0x0000002537177223 */ /* 0x000fe20000010017 */
[----:B------:R-:W-:Y:S01]  /*1cb0*/  FFMA.FTZ R24, R5, R19, R24 ;  /* 0x0000001305187223 */ /* 0x000fe20000010018 */
[----:B------:R-:W-:Y:S01]  /*1cc0*/  FMUL.FTZ R34, R4, R22 ;  /* 0x0000001604227220 */ /* 0x000fe20000410000 */
[----:B------:R-:W-:Y:S01]  /*1cd0*/  FMUL.FTZ R53, R2, R53 ;  /* 0x0000003502357220 */ /* 0x000fe20000410000 */
[----:B------:R-:W-:Y:S01]  /*1ce0*/  FFMA.FTZ R35, R54, R35, R23 ;  /* 0x0000002336237223 */ /* 0x000fe20000010017 */
[----:B------:R-:W-:Y:S01]  /*1cf0*/  FFMA.FTZ R24, R6, R20, R24 ;  /* 0x0000001406187223 */ /* 0x000fe20000010018 */
[----:B------:R-:W-:-:S02]  /*1d00*/  HADD2.F32 R23, -RZ, R25.H0_H0 ;  /* 0x20000019ff177230 */ /* 0x000fc40000004100 */
[----:B------:R-:W-:Y:S01]  /*1d10*/  FMUL.FTZ R49, R2, R49 ;  /* 0x0000003102317220 */ /* 0x000fe20000410000 */
[----:B------:R-:W-:Y:S01]  /*1d20*/  FFMA.FTZ R34, R53, R34, R35 ;  /* 0x0000002235227223 */ /* 0x000fe20000010023 */
[----:B------:R-:W-:Y:S01]  /*1d30*/  FFMA.FTZ R37, R3, R21, R24 ;  /* 0x0000001503257223 */ /* 0x000fe20000010018 */
[----:B------:R-:W-:Y:S02]  /*1d40*/  HADD2.F32 R24, -RZ, R25.H1_H1 ;  /* 0x30000019ff187230 */ /* 0x000fe40000004100 */
[----:B------:R-:W-:Y:S01]  /*1d50*/  FMUL.FTZ R35, R5, R23 ;  /* 0x0000001705237220 */ /* 0x000fe20000410000 */
[----:B------:R0:W-:Y:S01]  /*1d60*/  STL [R1+0xcc], R38 ;  /* 0x0000cc2601007387 */ /* 0x0001e20000100800 */
[----:B------:R-:W-:Y:S01]  /*1d70*/  FFMA.FTZ R37, R4, R22, R37 ;  /* 0x0000001604257223 */ /* 0x000fe20000010025 */
[----:B------:R-:W-:Y:S01]  /*1d80*/  FMUL.FTZ R48, R2, R48 ;  /* 0x0000003002307220 */ /* 0x000fe20000410000 */
[----:B------:R-:W-:Y:S01]  /*1d90*/  FFMA.FTZ R35, R49, R35, R34 ;  /* 0x0000002331237223 */ /* 0x000fe20000010022 */
[----:B------:R-:W-:Y:S01]  /*1da0*/  STL [R1+0xb4], R58 ;  /* 0x0000b43a01007387 */ /* 0x000fe20000100800 */
[----:B------:R-:W-:-:S03]  /*1db0*/  FMUL.FTZ R25, R6, R24 ;  /* 0x0000001806197220 */ /* 0x000fc60000410000 */
[----:B------:R-:W-:Y:S01]  /*1dc0*/  STL [R1+0xb8], R57 ;  /* 0x0000b83901007387 */ /* 0x000fe20000100800 */
[----:B------:R-:W-:-:S03]  /*1dd0*/  FFMA.FTZ R34, R5, R23, R37 ;  /* 0x0000001705227223 */ /* 0x000fc60000010025 */
[----:B------:R-:W-:Y:S01]  /*1de0*/  STL [R1+0xbc], R9 ;  /* 0x0000bc0901007387 */ /* 0x000fe20000100800 */
[----:B------:R-:W-:-:S03]  /*1df0*/  FFMA.FTZ R35, R48, R25, R35 ;  /* 0x0000001930237223 */ /* 0x000fc60000010023 */
[----:B------:R-:W-:Y:S04]  /*1e00*/  STL [R1+0xc0], R10 ;  /* 0x0000c00a01007387 */ /* 0x000fe80000100800 */
[----:B------:R1:W-:Y:S04]  /*1e10*/  STL [R1+0xc4], R11 ;  /* 0x0000c40b01007387 */ /* 0x0003e80000100800 */
[----:B0-----:R-:W3:Y:S04]  /*1e20*/  LDL R38, [R1+0x44] ;  /* 0x0000440001267983 */ /* 0x001ee80000100800 */
[----:B------:R-:W3:Y:S01]  /*1e30*/  LDL R37, [R1+0x40] ;  /* 0x0000400001257983 */ /* 0x000ee20000100800 */
[----:B------:R-:W-:Y:S01]  /*1e40*/  FADD.FTZ R27, R0, R27 ;  /* 0x0000001b001b7221 */ /* 0x000fe20000010000 */
[----:B------:R-:W-:-:S02]  /*1e50*/  FFMA.FTZ R34, R6, R24, R34 ;  /* 0x0000001806227223 */ /* 0x000fc40000010022 */
[----:B-1----:R-:W3:Y:S01]  /*1e60*/  LDL R11, [R1+0x34] ;  /* 0x00003400010b7983 */ /* 0x002ee20000100800 */
[----:B-----5:R-:W-:Y:S01]  /*1e70*/  FFMA.FTZ R25, R39, R0, R26 ;  /* 0x0000000027197223 */ /* 0x020fe2000001001a */
[----:B--2---:R-:W-:Y:S02]  /*1e80*/  FFMA.FTZ R32, R61, R50, R32 ;  /* 0x000000323d207223 */ /* 0x004fe40000010020 */
[----:B------:R-:W2:Y:S01]  /*1e90*/  LDL R39, [R1+0x3c] ;  /* 0x00003c0001277983 */ /* 0x000ea20000100800 */
[----:B------:R-:W0:Y:S01]  /*1ea0*/  S2R R61, SR_TID.X ;  /* 0x00000000003d7919 */ /* 0x000e220000002100 */
[----:B------:R-:W-:Y:S01]  /*1eb0*/  FADD.FTZ R27, R27, R47 ;  /* 0x0000002f1b1b7221 */ /* 0x000fe20000010000 */
[----:B----4-:R-:W-:Y:S01]  /*1ec0*/  FFMA.FTZ R26, R59, R52, R28 ;  /* 0x000000343b1a7223 */ /* 0x010fe2000001001c */
[----:B---3--:R-:W-:Y:S01]  /*1ed0*/  FFMA.FTZ R28, R60, R51, R30 ;  /* 0x000000333c1c7223 */ /* 0x008fe2000001001e */
[----:B------:R-:W3:Y:S01]  /*1ee0*/  LDL R10, [R1+0x30] ;  /* 0x00003000010a7983 */ /* 0x000ee20000100800 */
[----:B------:R-:W-:-:S03]  /*1ef0*/  FADD.FTZ R30, R27, R43 ;  /* 0x0000002b1b1e7221 */ /* 0x000fc60000010000 */
[----:B------:R-:W4:Y:S04]  /*1f00*/  LDL R27, [R1+0x38] ;  /* 0x00003800011b7983 */ /* 0x000f280000100800 */
[----:B------:R-:W5:Y:S04]  /*1f10*/  LDL R9, [R1+0x2c] ;  /* 0x00002c0001097983 */ /* 0x000f680000100800 */
[----:B------:R1:W-:Y:S04]  /*1f20*/  STS.64 [R36], R34 ;  /* 0x0000002224007388 */ /* 0x0003e80000000a00 */
[----:B------:R-:W5:Y:S04]  /*1f30*/  LDL R57, [R1+0x28] ;  /* 0x0000280001397983 */ /* 0x000f680000100800 */
[----:B------:R-:W5:Y:S04]  /*1f40*/  LDL R58, [R1+0x24] ;  /* 0x00002400013a7983 */ /* 0x000f680000100800 */
[----:B------:R-:W5:Y:S01]  /*1f50*/  LDL R59, [R1+0x1c] ;  /* 0x00001c00013b7983 */ /* 0x000f620000100800 */
[----:B0-----:R-:W-:-:S03]  /*1f60*/  ISETP.GT.U32.AND P1, PT, R61, 0xf, PT ;  /* 0x0000000f3d00780c */ /* 0x001fc60003f24070 */
[----:B------:R-:W5:Y:S04]  /*1f70*/  LDL R60, [R1+0x18] ;  /* 0x00001800013c7983 */ /* 0x000f680000100800 */
[----:B------:R-:W5:Y:S04]  /*1f80*/  LDL R61, [R1+0x14] ;  /* 0x00001400013d7983 */ /* 0x000f680000100800 */
[----:B-1----:R-:W5:Y:S04]  /*1f90*/  LDL R34, [R1+0xc] ;  /* 0x00000c0001227983 */ /* 0x002f680000100800 */
[----:B------:R-:W5:Y:S04]  /*1fa0*/  LDL R35, [R1+0x8] ;  /* 0x0000080001237983 */ /* 0x000f680000100800 */
[----:B------:R-:W5:Y:S01]  /*1fb0*/  LDL R36, [R1+0x4] ;  /* 0x0000040001247983 */ /* 0x000f620000100800 */
[----:B------:R-:W-:-:S03]  /*1fc0*/  FFMA.FTZ R25, R38, R47, R25 ;  /* 0x0000002f26197223 */ /* 0x000fc60000010019 */
[----:B------:R-:W5:Y:S01]  /*1fd0*/  LDL.LU R38, [R1+0xcc] ;  /* 0x0000cc0001267983 */ /* 0x000f620000300800 */
[----:B------:R-:W-:-:S03]  /*1fe0*/  FFMA.FTZ R26, R37, R46, R26 ;  /* 0x0000002e251a7223 */ /* 0x000fc6000001001a */
[----:B------:R-:W5:Y:S01]  /*1ff0*/  LDL R37, [R1] ;  /* 0x0000000001257983 */ /* 0x000f620000100800 */
[----:B--2---:R-:W-:-:S03]  /*2000*/  FFMA.FTZ R28, R39, R45, R28 ;  /* 0x0000002d271c7223 */ /* 0x004fc6000001001c */
[----:B------:R-:W2:Y:S01]  /*2010*/  LDL.LU R39, [R1+0xc8] ;  /* 0x0000c80001277983 */ /* 0x000ea20000300800 */
[----:B------:R-:W-:Y:S01]  /*2020*/  FFMA.FTZ R25, R11, R43, R25 ;  /* 0x0000002b0b197223 */ /* 0x000fe20000010019 */
[----:B---3--:R-:W-:Y:S01]  /*2030*/  FFMA.FTZ R26, R10, R42, R26 ;  /* 0x0000002a0a1a7223 */ /* 0x008fe2000001001a */
[----:B----4-:R-:W-:Y:S02]  /*2040*/  FFMA.FTZ R27, R27, R44, R32 ;  /* 0x0000002c1b1b7223 */ /* 0x010fe40000010020 */
[----:B------:R-:W3:Y:S01]  /*2050*/  LDL R32, [R1+0x10] ;  /* 0x0000100001207983 */ /* 0x000ee20000100800 */
[----:B-----5:R-:W-:-:S03]  /*2060*/  FFMA.FTZ R28, R9, R41, R28 ;  /* 0x00000029091c7223 */ /* 0x020fc6000001001c */
[----:B------:R-:W4:Y:S04]  /*2070*/  LDL.LU R11, [R1+0xc4] ;  /* 0x0000c400010b7983 */ /* 0x000f280000300800 */
[----:B------:R-:W5:Y:S04]  /*2080*/  LDL.LU R10, [R1+0xc0] ;  /* 0x0000c000010a7983 */ /* 0x000f680000300800 */
[----:B------:R-:W3:Y:S01]  /*2090*/  LDL.LU R9, [R1+0xbc] ;  /* 0x0000bc0001097983 */ /* 0x000ee20000300800 */
[----:B------:R-:W-:-:S03]  /*20a0*/  FFMA.FTZ R27, R57, R40, R27 ;  /* 0x00000028391b7223 */ /* 0x000fc6000001001b */
[----:B------:R-:W4:Y:S01]  /*20b0*/  LDL.LU R57, [R1+0xb8] ;  /* 0x0000b80001397983 */ /* 0x000f220000300800 */
[----:B------:R-:W-:Y:S01]  /*20c0*/  FFMA.FTZ R28, R60, R7, R28 ;  /* 0x000000073c1c7223 */ /* 0x000fe2000001001c */
[----:B------:R-:W-:Y:S01]  /*20d0*/  FFMA.FTZ R27, R61, R8, R27 ;  /* 0x000000083d1b7223 */ /* 0x000fe2000001001b */
[----:B------:R-:W-:Y:S01]  /*20e0*/  FFMA.FTZ R26, R59, R38, R26 ;  /* 0x000000263b1a7223 */ /* 0x000fe2000001001a */
[----:B--2---:R-:W-:Y:S02]  /*20f0*/  FFMA.FTZ R25, R58, R39, R25 ;  /* 0x000000273a197223 */ /* 0x004fe40000010019 */
[----:B------:R-:W2:Y:S04]  /*2100*/  LDL.LU R58, [R1+0xb4] ;  /* 0x0000b400013a7983 */ /* 0x000ea80000300800 */
[----:B------:R-:W2:Y:S04]  /*2110*/  LDL.LU R59, [R1+0xb0] ;  /* 0x0000b000013b7983 */ /* 0x000ea80000300800 */
[----:B------:R-:W2:Y:S04]  /*2120*/  LDL.LU R60, [R1+0xac] ;  /* 0x0000ac00013c7983 */ /* 0x000ea80000300800 */
[----:B------:R-:W2:Y:S01]  /*2130*/  LDL.LU R61, [R1+0xa8] ;  /* 0x0000a800013d7983 */ /* 0x000ea20000300800 */
[----:B------:R-:W-:Y:S01]  /*2140*/  UIADD3 UR8, UP0, UR10, 0x28, URZ ;  /* 0x000000280a087890 */ /* 0x000fe2000ff1e03f */
[----:B------:R-:W-:Y:S01]  /*2150*/  FADD.FTZ R29, R52, R29 ;  /* 0x0000001d341d7221 */ /* 0x000fe20000010000 */
[----:B------:R-:W-:Y:S01]  /*2160*/  FADD.FTZ R31, R51, R31 ;  /* 0x0000001f331f7221 */ /* 0x000fe20000010000 */
[----:B------:R-:W-:Y:S01]  /*2170*/  FADD.FTZ R33, R50, R33 ;  /* 0x0000002132217221 */ /* 0x000fe20000010000 */
[----:B------:R-:W-:Y:S01]  /*2180*/  UIADD3.X UR9, URZ, UR5, URZ, UP0, !UPT ;  /* 0x000000053f097290 */ /* 0x000fe200087fe43f */
[----:B------:R-:W-:Y:S01]  /*2190*/  FADD.FTZ R29, R29, R46 ;  /* 0x0000002e1d1d7221 */ /* 0x000fe20000010000 */
[----:B------:R-:W-:Y:S01]  /*21a0*/  UISETP.GE.U32.AND UP0, UPT, UR8, UR16, UPT ;  /* 0x000000100800728c */ /* 0x000fe2000bf06070 */
[----:B------:R-:W-:Y:S01]  /*21b0*/  FADD.FTZ R31, R31, R45 ;  /* 0x0000002d1f1f7221 */ /* 0x000fe20000010000 */
[----:B------:R-:W-:Y:S01]  /*21c0*/  FADD.FTZ R33, R33, R44 ;  /* 0x0000002c21217221 */ /* 0x000fe20000010000 */
[----:B------:R-:W-:Y:S01]  /*21d0*/  FADD.FTZ R30, R30, R39 ;  /* 0x000000271e1e7221 */ /* 0x000fe20000010000 */
[----:B------:R-:W-:Y:S01]  /*21e0*/  UISETP.GE.AND.EX UP0, UPT, UR9, UR11, UPT, UP0 ;  /* 0x0000000b0900728c */ /* 0x000fe2000bf06300 */
[----:B------:R-:W-:Y:S01]  /*21f0*/  FADD.FTZ R29, R29, R42 ;  /* 0x0000002a1d1d7221 */ /* 0x000fe20000010000 */
[----:B------:R-:W-:Y:S01]  /*2200*/  FADD.FTZ R31, R31, R41 ;  /* 0x000000291f1f7221 */ /* 0x000fe20000010000 */
[----:B------:R-:W-:Y:S01]  /*2210*/  FADD.FTZ R33, R33, R40 ;  /* 0x0000002821217221 */ /* 0x000fe20000010000 */
[----:B---3--:R-:W-:Y:S01]  /*2220*/  FADD.FTZ R30, R30, R9 ;  /* 0x000000091e1e7221 */ /* 0x008fe20000010000 */
[----:B------:R-:W-:Y:S01]  /*2230*/  FADD.FTZ R29, R29, R38 ;  /* 0x000000261d1d7221 */ /* 0x000fe20000010000 */
[----:B------:R-:W-:Y:S01]  /*2240*/  FADD.FTZ R31, R31, R7 ;  /* 0x000000071f1f7221 */ /* 0x000fe20000010000 */
[----:B------:R-:W-:Y:S01]  /*2250*/  FADD.FTZ R33, R33, R8 ;  /* 0x0000000821217221 */ /* 0x000fe20000010000 */
[----:B------:R-:W-:Y:S01]  /*2260*/  PLOP3.LUT P0, PT, PT, PT, UP0, 0x80, 0x0 ;  /* 0x000000000000781c */ /* 0x000fe20003f0f008 */
[----:B------:R-:W-:Y:S01]  /*2270*/  FADD.FTZ R30, R30, R13 ;  /* 0x0000000d1e1e7221 */ /* 0x000fe20000010000 */
[----:B-----5:R-:W-:Y:S01]  /*2280*/  FFMA.FTZ R26, R34, R10, R26 ;  /* 0x0000000a221a7223 */ /* 0x020fe2000001001a */
[----:B------:R-:W-:Y:S01]  /*2290*/  FADD.FTZ R29, R29, R10 ;  /* 0x0000000a1d1d7221 */ /* 0x000fe20000010000 */
[----:B----4-:R-:W-:Y:S01]  /*22a0*/  FADD.FTZ R31, R31, R11 ;  /* 0x0000000b1f1f7221 */ /* 0x010fe20000010000 */
        /* <DEDUP_REMOVED lines=9> */
[----:B------:R-:W-:Y:S01]  /*2340*/  FADD.FTZ R29, R29, R18 ;  /* 0x000000121d1d7221 */ /* 0x000fe20000010000 */
[----:B------:R-:W-:Y:S01]  /*2350*/  FADD.FTZ R31, R31, R19 ;  /* 0x000000131f1f7221 */ /* 0x000fe20000010000 */
[----:B------:R-:W-:-:S02]  /*2360*/  FADD.FTZ R33, R33, R20 ;  /* 0x0000001421217221 */ /* 0x000fc40000010000 */
[----:B------:R-:W-:Y:S01]  /*2370*/  FADD.FTZ R29, R29, R22 ;  /* 0x000000161d1d7221 */ /* 0x000fe20000010000 */
[----:B------:R-:W-:Y:S01]  /*2380*/  FADD.FTZ R31, R31, R23 ;  /* 0x000000171f1f7221 */ /* 0x000fe20000010000 */
[----:B------:R-:W-:Y:S01]  /*2390*/  FADD.FTZ R33, R33, R24 ;  /* 0x0000001821217221 */ /* 0x000fe20000010000 */
[----:B------:R-:W-:Y:S01]  /*23a0*/  BAR.SYNC.DEFER_BLOCKING 0x0 ;  /* 0x0000000000007b1d */ /* 0x000fe20000010000 */
[----:B--2---:R-:W-:Y:S01]  /*23b0*/  FFMA.FTZ R25, R58, R17, R25 ;  /* 0x000000113a197223 */ /* 0x004fe20000010019 */
[----:B------:R-:W-:Y:S01]  /*23c0*/  FFMA.FTZ R32, R59, R16, R27 ;  /* 0x000000103b207223 */ /* 0x000fe2000001001b */
[----:B------:R-:W-:Y:S01]  /*23d0*/  FADD.FTZ R27, R30, R21 ;  /* 0x000000151e1b7221 */ /* 0x000fe20000010000 */
[----:B------:R-:W-:Y:S01]  /*23e0*/  FFMA.FTZ R28, R60, R15, R28 ;  /* 0x0000000f3c1c7223 */ /* 0x000fe2000001001c */
[----:B------:R-:W-:-:S03]  /*23f0*/  FFMA.FTZ R26, R61, R14, R26 ;  /* 0x0000000e3d1a7223 */ /* 0x000fc6000001001a */
[----:B------:R-:W-:Y:S01]  /*2400*/  FFMA.FTZ R34, R56, R19, R28 ;  /* 0x0000001338227223 */ /* 0x000fe2000001001c */
[----:B------:R-:W-:Y:S01]  /*2410*/  FFMA.FTZ R32, R55, R20, R32 ;  /* 0x0000001437207223 */ /* 0x000fe20000010020 */
[----:B------:R-:W-:Y:S01]  /*2420*/  FFMA.FTZ R30, R57, R18, R26 ;  /* 0x00000012391e7223 */ /* 0x000fe2000001001a */
[----:B------:R-:W-:Y:S02]  /*2430*/  FFMA.FTZ R26, R54, R21, R25 ;  /* 0x00000015361a7223 */ /* 0x000fe40000010019 */
[----:B------:R-:W-:Y:S01]  /*2440*/  FFMA.FTZ R32, R48, R24, R32 ;  /* 0x0000001830207223 */ /* 0x000fe20000010020 */
[----:B------:R-:W-:Y:S01]  /*2450*/  FFMA.FTZ R28, R53, R22, R30 ;  /* 0x00000016351c7223 */ /* 0x000fe2000001001e */
[----:B------:R-:W-:Y:S01]  /*2460*/  FFMA.FTZ R30, R49, R23, R34 ;  /* 0x00000017311e7223 */ /* 0x000fe20000010022 */
[----:B------:R-:W-:Y:S06]  /*2470*/  @!P0 BRA `(.L_x_2352) ;  /* 0x0000000000e48947 */ /* 0x000fec0003800000 */
[----:B------:R0:W-:Y:S04]  /*2480*/  STL [R1+0xac], R2 ;  /* 0x0000ac0201007387 */ /* 0x0001e80000100800 */
[----:B------:R-:W2:Y:S04]  /*2490*/  LDL R37, [R1+0xa4] ;  /* 0x0000a40001257983 */ /* 0x000ea80000100800 */
[----:B------:R-:W3:Y:S01]  /*24a0*/  LDL R36, [R1+0xa0] ;  /* 0x0000a00001247983 */ /* 0x000ee20000100800 */
[----:B------:R-:W1:Y:S01]  /*24b0*/  S2UR UR15, SR_CgaCtaId ;  /* 0x00000000000f79c3 */ /* 0x000e620000008800 */
[----:B------:R-:W-:-:S02]  /*24c0*/  UMOV UR5, 0x400 ;  /* 0x0000040000057882 */ /* 0x000fc40000000000 */
[----:B------:R4:W-:Y:S01]  /*24d0*/  STL [R1+0xa8], R0 ;  /* 0x0000a80001007387 */ /* 0x0009e20000100800 */
[----:B0-----:R-:W0:Y:S01]  /*24e0*/  S2R R2, SR_TID.X ;  /* 0x0000000000027919 */ /* 0x001e220000002100 */
[----:B----4-:R-:W4:Y:S01]  /*24f0*/  S2R R0, SR_TID.X ;  /* 0x0000000000007919 */ /* 0x010f220000002100 */
[----:B-1----:R-:W-:Y:S01]  /*2500*/  ULEA UR5, UR15, UR5, 0x18 ;  /* 0x000000050f057291 */ /* 0x002fe2000f8ec03f */
[----:B----4-:R-:W-:-:S05]  /*2510*/  SHF.L.U32 R34, R0, 0x1, RZ ;  /* 0x0000000100227819 */ /* 0x010fca00000006ff */
[----:B------:R-:W-:Y:S02]  /*2520*/  LEA R25, R0, UR5, 0x5 ;  /* 0x0000000500197c11 */ /* 0x000fe4000f8e28ff */
[----:B------:R-:W-:-:S04]  /*2530*/  LOP3.LUT R34, R34, 0x18, RZ, 0xc0, !PT ;  /* 0x0000001822227812 */ /* 0x000fc800078ec0ff */
[----:B------:R-:W-:-:S05]  /*2540*/  IADD3 R35, R25, R34, RZ ;  /* 0x0000002219237210 */ /* 0x000fca0007ffe0ff */
[----:B------:R1:W-:Y:S02]  /*2550*/  STS.64 [R35], R26 ;  /* 0x0000001a23007388 */ /* 0x0003e40000000a00 */
[----:B-1----:R-:W-:-:S04]  /*2560*/  LOP3.LUT R35, R34, 0x8, RZ, 0x3c, !PT ;  /* 0x0000000822237812 */ /* 0x002fc800078e3cff */
[----:B------:R-:W-:-:S05]  /*2570*/  IADD3 R35, R25, R35, RZ ;  /* 0x0000002319237210 */ /* 0x000fca0007ffe0ff */
[----:B------:R1:W-:Y:S02]  /*2580*/  STS.64 [R35], R28 ;  /* 0x0000001c23007388 */ /* 0x0003e40000000a00 */
[C---:B-1----:R-:W-:Y:S02]  /*2590*/  LOP3.LUT R35, R34.reuse, 0x10, RZ, 0x3c, !PT ;  /* 0x0000001022237812 */ /* 0x042fe400078e3cff */
[----:B------:R-:W-:Y:S02]  /*25a0*/  LOP3.LUT R34, R34, 0x18, RZ, 0x3c, !PT ;  /* 0x0000001822227812 */ /* 0x000fe400078e3cff */
[----:B------:R-:W-:-:S03]  /*25b0*/  IADD3 R35, R25, R35, RZ ;  /* 0x0000002319237210 */ /* 0x000fc60007ffe0ff */
[----:B------:R-:W-:Y:S02]  /*25c0*/  IMAD.IADD R34, R25, 0x1, R34 ;  /* 0x0000000119227824 */ /* 0x000fe400078e0222 */
[----:B------:R0:W-:Y:S04]  /*25d0*/  STS.64 [R35], R30 ;  /* 0x0000001e23007388 */ /* 0x0001e80000000a00 */
[----:B------:R2:W-:Y:S01]  /*25e0*/  STS.64 [R34], R32 ;  /* 0x0000002022007388 */ /* 0x0005e20000000a00 */
[----:B0-----:R-:W-:-:S04]  /*25f0*/  SHF.R.S32.HI R35, RZ, 0x1f, R2 ;  /* 0x0000001fff237819 */ /* 0x001fc80000011402 */
[----:B------:R-:W-:Y:S02]  /*2600*/  LEA.HI R35, R35, R2, RZ, 0x2 ;  /* 0x0000000223237211 */ /* 0x000fe400078f10ff */
[----:B------:R0:W5:Y:S02]  /*2610*/  LDL.LU R2, [R1+0xac] ;  /* 0x0000ac0001027983 */ /* 0x0001640000300800 */
[----:B------:R-:W-:-:S04]  /*2620*/  SHF.R.S32.HI R35, RZ, 0x2, R35 ;  /* 0x00000002ff237819 */ /* 0x000fc80000011423 */
[----:B------:R-:W-:-:S04]  /*2630*/  LEA R25, R35, UR5, 0x5 ;  /* 0x0000000523197c11 */ /* 0x000fc8000f8e28ff */
[-C--:B--2---:R-:W-:Y:S01]  /*2640*/  LEA R34, R37, R25.reuse, 0x3 ;  /* 0x0000001925227211 */ /* 0x084fe200078e18ff */
[----:B------:R-:W-:Y:S01]  /*2650*/  BAR.SYNC.DEFER_BLOCKING 0x0 ;  /* 0x0000000000007b1d */ /* 0x000fe20000010000 */
[----:B---3--:R-:W-:-:S05]  /*2660*/  LEA R36, R36, R25, 0x3 ;  /* 0x0000001924247211 */ /* 0x008fca00078e18ff */
[----:B------:R-:W1:Y:S04]  /*2670*/  LDS.64 R34, [R34] ;  /* 0x0000000022227984 */ /* 0x000e680000000a00 */
[----:B------:R-:W2:Y:S01]  /*2680*/  LDS.64 R36, [R36+0xa00] ;  /* 0x000a000024247984 */ /* 0x000ea20000000a00 */
[----:B-1----:R-:W-:Y:S01]  /*2690*/  FADD.FTZ R34, RZ, R34 ;  /* 0x00000022ff227221 */ /* 0x002fe20000010000 */
[----:B------:R-:W-:-:S03]  /*26a0*/  FADD.FTZ R35, RZ, R35 ;  /* 0x00000023ff237221 */ /* 0x000fc60000010000 */
[----:B--2---:R-:W-:Y:S02]  /*26b0*/  FADD.FTZ R36, R34, R36 ;  /* 0x0000002422247221 */ /* 0x004fe40000010000 */
[----:B------:R-:W2:Y:S01]  /*26c0*/  LDL R34, [R1+0x9c] ;  /* 0x00009c0001227983 */ /* 0x000ea20000100800 */
[----:B------:R-:W-:Y:S01]  /*26d0*/  FADD.FTZ R37, R35, R37 ;  /* 0x0000002523257221 */ /* 0x000fe20000010000 */
[----:B--2---:R-:W-:-:S06]  /*26e0*/  LEA R34, R34, R25, 0x3 ;  /* 0x0000001922227211 */ /* 0x004fcc00078e18ff */
[----:B------:R-:W1:Y:S02]  /*26f0*/  LDS.64 R34, [R34+0x1400] ;  /* 0x0014000022227984 */ /* 0x000e640000000a00 */
[----:B-1----:R-:W-:Y:S02]  /*2700*/  FADD.FTZ R36, R36, R34 ;  /* 0x0000002224247221 */ /* 0x002fe40000010000 */
[----:B------:R-:W2:Y:S01]  /*2710*/  LDL R34, [R1+0x98] ;  /* 0x0000980001227983 */ /* 0x000ea20000100800 */
[----:B------:R-:W-:Y:S01]  /*2720*/  ULOP3.LUT UR5, UR6, 0x7ffffff8, URZ, 0xc0, !UPT ;  /* 0x7ffffff806057892 */ /* 0x000fe2000f8ec03f */
[----:B------:R-:W-:-:S03]  /*2730*/  FADD.FTZ R37, R37, R35 ;  /* 0x0000002325257221 */ /* 0x000fc60000010000 */
[----:B------:R-:W-:Y:S01]  /*2740*/  ULOP3.LUT UR5, UR5, 0x7, UR17, 0xf8, !UPT ;  /* 0x0000000705057892 */ /* 0x000fe2000f8ef811 */
[----:B--2---:R-:W-:-:S05]  /*2750*/  LEA R34, R34, R25, 0x3 ;  /* 0x0000001922227211 */ /* 0x004fca00078e18ff */
[----:B------:R-:W-:Y:S01]  /*2760*/  MOV R25, UR5 ;  /* 0x0000000500197c02 */ /* 0x000fe20008000f00 */
[----:B------:R-:W1:Y:S04]  /*2770*/  LDS.64 R34, [R34+0x1e00] ;  /* 0x001e000022227984 */ /* 0x000e680000000a00 */
[----:B------:R-:W-:Y:S02]  /*2780*/  IMAD R25, R25, 0xa00, R0 ;  /* 0x00000a0019197824 */ /* 0x000fe400078e0200 */
[----:B------:R0:W5:Y:S02]  /*2790*/  LDL.LU R0, [R1+0xa8] ;  /* 0x0000a80001007983 */ /* 0x0001640000300800 */
[----:B------:R-:W-:-:S05]  /*27a0*/  VIADD R25, R25, UR14 ;  /* 0x0000000e19197c36 */ /* 0x000fca0008000000 */
[----:B------:R-:W-:Y:S01]  /*27b0*/  SHF.L.U32 R25, R25, 0x1, RZ ;  /* 0x0000000119197819 */ /* 0x000fe200000006ff */
[----:B-1----:R-:W-:Y:S01]  /*27c0*/  FADD.FTZ R35, R37, R35 ;  /* 0x0000002325237221 */ /* 0x002fe20000010000 */
[----:B------:R-:W-:Y:S02]  /*27d0*/  FADD.FTZ R34, R36, R34 ;  /* 0x0000002224227221 */ /* 0x000fe40000010000 */
[----:B------:R-:W1:Y:S02]  /*27e0*/  LDC.64 R36, c[0x0][0x260] ;  /* 0x00009800ff247b82 */ /* 0x000e640000000a00 */
[----:B-1----:R-:W-:-:S05]  /*27f0*/  IMAD.WIDE.U32 R36, R25, 0x4, R36 ;  /* 0x0000000419247825 */ /* 0x002fca00078e0024 */
[----:B------:R0:W-:Y:S02]  /*2800*/  STG.E.64 desc[UR12][R36.64+0x5000], R34 ;  /* 0x0050002224007986 */ /* 0x0001e4000c101b0c */
.L_x_2352:
        /* <DEDUP_REMOVED lines=17> */
[----:B------:R-:W-:-:S03]  /*2920*/  HFMA2.MMA R35, -RZ, RZ, 0, 2.384185791015625e-06 ;  /* 0x00000028ff237435 */ /* 0x000fc600000001ff */
[----:B------:R-:W-:-:S07]  /*2930*/  SHF.R.S32.HI R36, RZ, 0x2, R36 ;  /* 0x00000002ff247819 */ /* 0x000fce0000011424 */
[----:B------:R-:W-:Y:S02]  /*2940*/  IMAD R36, R36, R35, UR7 ;  /* 0x0000000724247e24 */ /* 0x000fe4000f8e0223 */
[----:B------:R-:W-:-:S05]  /*2950*/  IMAD.SHL.U32 R35, R37, 0x8, RZ ;  /* 0x0000000825237824 */ /* 0x000fca00078e00ff */
        /* <DEDUP_REMOVED lines=17> */
[----:B------:R-:W-:-:S05]  /*2a70*/  LOP3.LUT R34, R34, 0x18, RZ, 0xc0, !PT ;  /* 0x0000001822227812 */ /* 0x000fca00078ec0ff */
        /* <DEDUP_REMOVED lines=215> */
[----:B------:R-:W-:Y:S02]  /*37f0*/  LEA.HI R34, R34, R25, RZ, 0x2 ;  /* 0x0000001922227211 */ /* 0x000fe400078f10ff */
[----:B------:R-:W-:Y:S02]  /*3800*/  MOV R25, 0x28 ;  /* 0x0000002800197802 */ /* 0x000fe40000000f00 */
[----:B------:R-:W-:-:S05]  /*3810*/  SHF.R.S32.HI R34, RZ, 0x2, R34 ;  /* 0x00000002ff227819 */ /* 0x000fca0000011422 */
[----:B------:R-:W-:Y:S02]  /*3820*/  IMAD R34, R34, R25, UR7 ;  /* 0x0000000722227e24 */ /* 0x000fe4000f8e0219 */
[----:B0-----:R-:W-:-:S05]  /*3830*/  IMAD.SHL.U32 R35, R35, 0x8, RZ ;  /* 0x0000000823237824 */ /* 0x001fca00078e00ff */
[----:B------:R-:W-:-:S04]  /*3840*/  LOP3.LUT R35, R35, 0x18, RZ, 0xc0, !PT ;  /* 0x0000001823237812 */ /* 0x000fc800078ec0ff */
[----:B------:R-:W-:-:S06]  /*3850*/  IADD3 R34, R35, R34, RZ ;  /* 0x0000002223227210 */ /* 0x000fcc0007ffe0ff */
[----:B------:R-:W0:Y:S02]  /*3860*/  LDS.64 R34, [R34] ;  /* 0x0000000022227984 */ /* 0x000e240000000a00 */
[----:B0-----:R-:W-:Y:S01]  /*3870*/  FADD.FTZ R34, R36, R34 ;  /* 0x0000002224227221 */ /* 0x001fe20000010000 */
[----:B------:R-:W-:-:S07]  /*3880*/  FADD.FTZ R35, R37, R35 ;  /* 0x0000002325237221 */ /* 0x000fce0000010000 */
.L_x_2354:
[----:B------:R-:W-:Y:S05]  /*3890*/  BSYNC B0 ;  /* 0x0000000000007941 */ /* 0x000fea0003800000 */
.L_x_2353:
        /* <DEDUP_REMOVED lines=12> */
[----:B------:R-:W-:Y:S01]  /*3960*/  SHF.R.U32.HI R36, RZ, 0x2, R37 ;  /* 0x00000002ff247819 */ /* 0x000fe20000011625 */
[----:B------:R-:W-:Y:S01]  /*3970*/  ULDC UR5, c[0x0][0x10] ;  /* 0x0000040000057ab9 */ /* 0x000fe20000000800 */
[----:B------:R-:W-:Y:S01]  /*3980*/  MOV R25, UR17 ;  /* 0x0000001100197c02 */ /* 0x000fe20008000f00 */
[----:B------:R-:W-:Y:S01]  /*3990*/  UIMAD UR5, UR5, UR4, UR6 ;  /* 0x00000004050572a4 */ /* 0x000fe2000f8e0206 */
[----:B------:R-:W-:-:S04]  /*39a0*/  SHF.L.U32 R36, R36, 0x3, RZ ;  /* 0x0000000324247819 */ /* 0x000fc800000006ff */
[----:B------:R-:W-:Y:S02]  /*39b0*/  LOP3.LUT R25, R36, 0xfffffff8, R25, 0xe2, !PT ;  /* 0xfffffff824197812 */ /* 0x000fe400078ee219 */
[----:B------:R-:W-:-:S05]  /*39c0*/  MOV R36, UR5 ;  /* 0x0000000500247c02 */ /* 0x000fca0008000f00 */
[----:B------:R-:W-:Y:S02]  /*39d0*/  IMAD R25, R36, 0x20, R25 ;  /* 0x0000002024197824 */ /* 0x000fe400078e0219 */
[----:B------:R-:W0:Y:S03]  /*39e0*/  LDC.64 R36, c[0x0][0x260] ;  /* 0x00009800ff247b82 */ /* 0x000e260000000a00 */
[----:B------:R-:W-:-:S05]  /*39f0*/  SHF.L.U32 R25, R25, 0x1, RZ ;  /* 0x0000000119197819 */ /* 0x000fca00000006ff */
[----:B0-----:R-:W-:-:S05]  /*3a00*/  IMAD.WIDE.U32 R36, R25, 0x4, R36 ;  /* 0x0000000419247825 */ /* 0x001fca00078e0024 */
[----:B------:R0:W-:Y:S02]  /*3a10*/  STG.E.64 desc[UR12][R36.64], R34 ;  /* 0x0000002224007986 */ /* 0x0001e4000c101b0c */
.L_x_2356:
[----:B------:R-:W-:Y:S05]  /*3a20*/  BSYNC B0 ;  /* 0x0000000000007941 */ /* 0x000fea0003800000 */
.L_x_2355:
[----:B------:R-:W-:-:S04]  /*3a30*/  UISETP.GE.U32.AND UP0, UPT, UR8, UR16, UPT ;  /* 0x000000100800728c */ /* 0x000fc8000bf06070 */
[----:B------:R-:W-:-:S06]  /*3a40*/  UISETP.GE.AND.EX UP0, UPT, UR9, UR11, UPT, UP0 ;  /* 0x0000000b0900728c */ /* 0x000fcc000bf06300 */
[----:B------:R-:W-:-:S13]  /*3a50*/  PLOP3.LUT P1, PT, PT, PT, UP0, 0x80, 0x0 ;  /* 0x000000000000781c */ /* 0x000fda0003f2f008 */
[----:B------:R-:W-:Y:S05]  /*3a60*/  @P1 BRA `(.L_x_2357) ;  /* 0x00000000005c1947 */ /* 0x000fea0003800000 */
[----:B------:R-:W1:Y:S01]  /*3a70*/  S2R R25, SR_TID.X ;  /* 0x0000000000197919 */ /* 0x000e620000002100 */
        /* <DEDUP_REMOVED lines=13> */
.L_x_2359:
[----:B------:R-:W2:Y:S04]  /*3b50*/  LD.E.STRONG.GPU R36, desc[UR12][R34.64] ;  /* 0x0000000c22247980 */ /* 0x000ea8000c10f900 */
[----:B--2---:R-:W-:Y:S01]  /*3b60*/  CCTL.IVALL ;  /* 0x00000000ff00798f */ /* 0x004fe20002000000 */
[----:B------:R-:W-:Y:S05]  /*3b70*/  YIELD ;  /* 0x0000000000007946 */ /* 0x000fea0003800000 */
[----:B-----5:R-:W-:-:S04]  /*3b80*/  LOP3.LUT R36, R36, R25, RZ, 0x3c, !PT ;  /* 0x0000001924247212 */ /* 0x020fc800078e3cff */
[----:B------:R-:W-:-:S13]  /*3b90*/  ISETP.GT.AND P1, PT, R36, -0x1, PT ;  /* 0xffffffff2400780c */ /* 0x000fda0003f24270 */
[----:B------:R-:W-:Y:S05]  /*3ba0*/  @P1 BRA `(.L_x_2359) ;  /* 0xfffffffc00e81947 */ /* 0x000fea000383ffff */
.L_x_2358:
[----:B------:R-:W-:Y:S05]  /*3bb0*/  WARPSYNC.ALL ;  /* 0x0000000000007948 */ /* 0x000fea0003800000 */
[----:B------:R-:W-:Y:S06]  /*3bc0*/  BAR.SYNC.DEFER_BLOCKING 0x0 ;  /* 0x0000000000007b1d */ /* 0x000fec0000010000 */
[----:B------:R-:W-:Y:S05]  /*3bd0*/  BRA `(.L_x_2360) ;  /* 0x0000000000687947 */ /* 0x000fea0003800000 */
.L_x_2357:
[----:B------:R-:W1:Y:S01]  /*3be0*/  S2R R25, SR_TID.X ;  /* 0x0000000000197919 */ /* 0x000e620000002100 */
[----:B------:R-:W-:Y:S01]  /*3bf0*/  BAR.SYNC.DEFER_BLOCKING 0x0 ;  /* 0x0000000000007b1d */ /* 0x000fe20000010000 */
[----:B-1----:R-:W-:-:S13]  /*3c00*/  ISETP.NE.AND P1, PT, R25, RZ, PT ;  /* 0x000000ff1900720c */ /* 0x002fda0003f25270 */
        /* <DEDUP_REMOVED lines=15> */
.L_x_2362:
[----:B------:R-:W2:Y:S04]  /*3d00*/  LD.E.STRONG.GPU R36, desc[UR12][R34.64] ;  /* 0x0000000c22247980 */ /* 0x000ea8000c10f900 */
[----:B--2---:R-:W-:Y:S01]  /*3d10*/  CCTL.IVALL ;  /* 0x00000000ff00798f */ /* 0x004fe20002000000 */
[----:B------:R-:W-:Y:S05]  /*3d20*/  YIELD ;  /* 0x0000000000007946 */ /* 0x000fea0003800000 */
[----:B-----5:R-:W-:-:S04]  /*3d30*/  LOP3.LUT R36, R36, R25, RZ, 0x3c, !PT ;  /* 0x0000001924247212 */ /* 0x020fc800078e3cff */
[----:B------:R-:W-:-:S13]  /*3d40*/  ISETP.GT.AND P1, PT, R36, -0x1, PT ;  /* 0xffffffff2400780c */ /* 0x000fda0003f24270 */
[----:B------:R-:W-:Y:S05]  /*3d50*/  @P1 BRA `(.L_x_2362) ;  /* 0xfffffffc00e81947 */ /* 0x000fea000383ffff */
.L_x_2361:
[----:B------:R-:W-:Y:S05]  /*3d60*/  WARPSYNC.ALL ;  /* 0x0000000000007948 */ /* 0x000fea0003800000 */
[----:B------:R-:W-:Y:S06]  /*3d70*/  BAR.SYNC.DEFER_BLOCKING 0x0 ;  /* 0x0000000000007b1d */ /* 0x000fec0000010000 */
.L_x_2360:
[----:B0-----:R-:W0:Y:S01]  /*3d80*/  S2R R37, SR_TID.X ;  /* 0x0000000000257919 */ /* 0x001e220000002100 */
[----:B------:R-:W2:Y:S01]  /*3d90*/  LDL.LU R36, [R1+0x94] ;  /* 0x0000940001247983 */ /* 0x000ea20000300800 */
[----:B------:R-:W-:-:S03]  /*3da0*/  MOV R34, UR4 ;  /* 0x0000000400227c02 */ /* 0x000fc60008000f00 */
[----:B------:R-:W-:Y:S04]  /*3db0*/  STL [R1+0xcc], R49 ;  /* 0x0000cc3101007387 */ /* 0x000fe80000100800 */
[----:B------:R-:W-:Y:S04]  /*3dc0*/  STL [R1+0xc8], R48 ;  /* 0x0000c83001007387 */ /* 0x000fe80000100800 */
[----:B------:R-:W-:Y:S04]  /*3dd0*/  STL [R1+0xc4], R33 ;  /* 0x0000c42101007387 */ /* 0x000fe80000100800 */
[----:B------:R-:W-:Y:S04]  /*3de0*/  STL [R1+0xc0], R32 ;  /* 0x0000c02001007387 */ /* 0x000fe80000100800 */
[----:B------:R-:W-:Y:S04]  /*3df0*/  STL [R1+0xbc], R31 ;  /* 0x0000bc1f01007387 */ /* 0x000fe80000100800 */
[----:B------:R-:W-:Y:S01]  /*3e00*/  STL [R1+0xb8], R30 ;  /* 0x0000b81e01007387 */ /* 0x000fe20000100800 */
[----:B0-----:R-:W-:-:S03]  /*3e10*/  ISETP.GT.U32.AND P1, PT, R37, 0x1f, PT ;  /* 0x0000001f2500780c */ /* 0x001fc60003f24070 */
[----:B------:R0:W-:Y:S04]  /*3e20*/  STL [R1+0xb4], R29 ;  /* 0x0000b41d01007387 */ /* 0x0001e80000100800 */
[----:B------:R1:W-:Y:S04]  /*3e30*/  STL [R1+0xb0], R28 ;  /* 0x0000b01c01007387 */ /* 0x0003e80000100800 */
[----:B------:R3:W-:Y:S02]  /*3e40*/  STL [R1+0xac], R27 ;  /* 0x0000ac1b01007387 */ /* 0x0007e40000100800 */
[----:B------:R-:W4:Y:S02]  /*3e50*/  @!P1 LDC R25, c[0x0][0x10] ;  /* 0x00000400ff199b82 */ /* 0x000f240000000800 */
[----:B------:R3:W-:Y:S04]  /*3e60*/  STL [R1+0xa8], R26 ;  /* 0x0000a81a01007387 */ /* 0x0007e80000100800 */
[----:B0-----:R-:W2:Y:S04]  /*3e70*/  LDL.LU R29, [R1+0x4c] ;  /* 0x00004c00011d7983 */ /* 0x001ea80000300800 */
[----:B-1----:R-:W2:Y:S04]  /*3e80*/  LDL.LU R28, [R1+0x50] ;  /* 0x00005000011c7983 */ /* 0x002ea80000300800 */
[----:B---3--:R-:W3:Y:S04]  /*3e90*/  LDL.LU R27, [R1+0x20] ;  /* 0x00002000011b7983 */ /* 0x008ee80000300800 */
[----:B------:R-:W3:Y:S01]  /*3ea0*/  LDL.LU R26, [R1+0x48] ;  /* 0x00004800011a7983 */ /* 0x000ee20000300800 */
[----:B----4-:R-:W-:Y:S01]  /*3eb0*/  @!P1 IMAD R25, R25, R34, UR6 ;  /* 0x0000000619199e24 */ /* 0x010fe2000f8e0222 */
[----:B------:R-:W-:-:S04]  /*3ec0*/  @!P1 LOP3.LUT R34, R37, 0x7ffffff8, RZ, 0xc0, !PT ;  /* 0x7ffffff825229812 */ /* 0x000fc800078ec0ff */
[----:B------:R-:W-:Y:S02]  /*3ed0*/  @!P1 LEA R25, R25, R34, 0x5 ;  /* 0x0000002219199211 */ /* 0x000fe400078e28ff */
[----:B------:R-:W-:-:S04]  /*3ee0*/  @!P1 LOP3.LUT R34, R37, 0x7, RZ, 0xc0, !PT ;  /* 0x0000000725229812 */ /* 0x000fc800078ec0ff */
[----:B------:R-:W-:Y:S02]  /*3ef0*/  @!P1 IADD3 R25, R25, R34, RZ ;  /* 0x0000002219199210 */ /* 0x000fe40007ffe0ff */
[----:B------:R-:W0:Y:S02]  /*3f00*/  @!P1 LDC.64 R34, c[0x0][0x260] ;  /* 0x00009800ff229b82 */ /* 0x000e240000000a00 */
[----:B------:R-:W-:-:S05]  /*3f10*/  @!P1 SHF.L.U32 R25, R25, 0x1, RZ ;  /* 0x0000000119199819 */ /* 0x000fca00000006ff */
[----:B0-----:R-:W-:-:S06]  /*3f20*/  @!P1 IMAD.WIDE.U32 R34, R25, 0x4, R34 ;  /* 0x0000000419229825 */ /* 0x001fcc00078e0022 */
[----:B------:R-:W4:Y:S01]  /*3f30*/  @!P1 LDG.E.64 R34, desc[UR12][R34.64] ;  /* 0x0000000c22229981 */ /* 0x000f22000c1e1b00 */
[----:B------:R-:W-:Y:S01]  /*3f40*/  HFMA2.MMA R25, -RZ, RZ, 0, 0 ;  /* 0x00000000ff197435 */ /* 0x000fe200000001ff */
[----:B------:R-:W0:Y:S01]  /*3f50*/  S2UR UR14, SR_CgaCtaId ;  /* 0x00000000000e79c3 */ /* 0x000e220000008800 */
[----:B------:R-:W-:Y:S01]  /*3f60*/  UMOV UR5, 0x400 ;  /* 0x0000040000057882 */ /* 0x000fe20000000000 */
[----:B------:R-:W-:Y:S02]  /*3f70*/  USHF.L.U32 UR10, UR10, 0x2, URZ ;  /* 0x000000020a0a7899 */ /* 0x000fe4000800063f */
[----:B------:R-:W-:Y:S02]  /*3f80*/  UIADD3 UR5, UR5, 0x3480, URZ ;  /* 0x0000348005057890 */ /* 0x000fe4000fffe03f */
[----:B------:R-:W-:Y:S02]  /*3f90*/  ULOP3.LUT UR10, UR10, 0x1c, URZ, 0xc0, !UPT ;  /* 0x0000001c0a0a7892 */ /* 0x000fe4000f8ec03f */
[----:B0-----:R-:W-:-:S03]  /*3fa0*/  ULEA UR5, UR14, UR5, 0x18 ;  /* 0x000000050e057291 */ /* 0x001fc6000f8ec03f */
[----:B------:R-:W-:Y:S01]  /*3fb0*/  ULDC.64 UR14, c[0x0][0x210] ;  /* 0x00008400000e7ab9 */ /* 0x000fe20000000a00 */
[----:B----4-:R-:W-:Y:S01]  /*3fc0*/  @!P1 FADD.FTZ R25, RZ, R34 ;  /* 0x00000022ff199221 */ /* 0x010fe20000010000 */
        /* <DEDUP_REMOVED lines=19> */
[----:B--2---:R-:W-:Y:S02]  /*4100*/  IADD3 R25, R36, -UR10, RZ ;  /* 0x8000000a24197c10 */ /* 0x004fe4000fffe0ff */
[----:B------:R-:W2:Y:S02]  /*4110*/  LDL.LU R35, [R1+0x44] ;  /* 0x0000440001237983 */ /* 0x000ea40000300800 */
[----:B------:R-:W-:Y:S01]  /*4120*/  LEA R25, R25, UR5, 0x3 ;  /* 0x0000000519197c11 */ /* 0x000fe2000f8e18ff */
[----:B------:R-:W-:Y:S06]  /*4130*/  BAR.SYNC.DEFER_BLOCKING 0x0 ;  /* 0x0000000000007b1d */ /* 0x000fec0000010000 */
[----:B------:R-:W4:Y:S04]  /*4140*/  LDL.LU R34, [R1+0x40] ;  /* 0x0000400001227983 */ /* 0x000f280000300800 */
[----:B------:R-:W4:Y:S04]  /*4150*/  LDL.LU R49, [R1+0x3c] ;  /* 0x00003c0001317983 */ /* 0x000f280000300800 */
[----:B------:R-:W4:Y:S04]  /*4160*/  LDL.LU R48, [R1+0x38] ;  /* 0x0000380001307983 */ /* 0x000f280000300800 */
[----:B------:R-:W4:Y:S04]  /*4170*/  LDL.LU R33, [R1+0x34] ;  /* 0x0000340001217983 */ /* 0x000f280000300800 */
[----:B------:R-:W0:Y:S04]  /*4180*/  LDS.64 R36, [R25] ;  /* 0x0000000019247984 */ /* 0x000e280000000a00 */
[----:B------:R-:W4:Y:S04]  /*4190*/  LDL.LU R32, [R1+0x30] ;  /* 0x0000300001207983 */ /* 0x000f280000300800 */
[----:B------:R-:W4:Y:S04]  /*41a0*/  LDL.LU R31, [R1+0x2c] ;  /* 0x00002c00011f7983 */ /* 0x000f280000300800 */
[----:B------:R-:W4:Y:S01]  /*41b0*/  LDL.LU R30, [R1+0x28] ;  /* 0x00002800011e7983 */ /* 0x000f220000300800 */
[--C-:B0----5:R-:W-:Y:S01]  /*41c0*/  FFMA.FTZ R0, R0, R3, -R36.reuse ;  /* 0x0000000300007223 */ /* 0x121fe20000010824 */
[--C-:B------:R-:W-:Y:S01]  /*41d0*/  FFMA.FTZ R52, R52, R4, -R36.reuse ;  /* 0x0000000434347223 */ /* 0x100fe20000010824 */
[--C-:B------:R-:W-:Y:S01]  /*41e0*/  FFMA.FTZ R51, R51, R5, -R36.reuse ;  /* 0x0000000533337223 */ /* 0x100fe20000010824 */
[----:B------:R-:W-:Y:S01]  /*41f0*/  FFMA.FTZ R50, R50, R6, -R36 ;  /* 0x0000000632327223 */ /* 0x000fe20000010824 */
[-C--:B------:R-:W-:Y:S01]  /*4200*/  FFMA.FTZ R0, R29, -R37.reuse, R0 ;  /* 0x800000251d007223 */ /* 0x080fe20000010000 */
[-C--:B------:R-:W-:Y:S01]  /*4210*/  FFMA.FTZ R52, R28, -R37.reuse, R52 ;  /* 0x800000251c347223 */ /* 0x080fe20000010034 */
[----:B------:R-:W4:Y:S01]  /*4220*/  LDL.LU R29, [R1+0x24] ;  /* 0x00002400011d7983 */ /* 0x000f220000300800 */
[-C--:B---3--:R-:W-:Y:S01]  /*4230*/  FFMA.FTZ R51, R27, -R37.reuse, R51 ;  /* 0x800000251b337223 */ /* 0x088fe20000010033 */
[----:B------:R-:W-:-:S02]  /*4240*/  FFMA.FTZ R50, R26, -R37, R50 ;  /* 0x800000251a327223 */ /* 0x000fc40000010032 */
[----:B------:R-:W3:Y:S04]  /*4250*/  LDL.LU R28, [R1+0x1c] ;  /* 0x00001c00011c7983 */ /* 0x000ee80000300800 */
[----:B------:R-:W3:Y:S04]  /*4260*/  LDL.LU R27, [R1+0x18] ;  /* 0x00001800011b7983 */ /* 0x000ee80000300800 */
[----:B------:R-:W3:Y:S04]  /*4270*/  LDL.LU R26, [R1+0x14] ;  /* 0x00001400011a7983 */ /* 0x000ee80000300800 */
[----:B------:R-:W3:Y:S01]  /*4280*/  LDL.LU R25, [R1+0x10] ;  /* 0x0000100001197983 */ /* 0x000ee20000300800 */
        /* <DEDUP_REMOVED lines=26> */
[--C-:B------:R-:W-:Y:S01]  /*4430*/  FFMA.FTZ R5, R5, R23, -R36.reuse ;  /* 0x0000001705057223 */ /* 0x100fe20000010824 */
[----:B------:R-:W-:Y:S01]  /*4440*/  FFMA.FTZ R6, R6, R24, -R36 ;  /* 0x0000001806067223 */ /* 0x000fe20000010824 */
[----:B------:R-:W3:Y:S04]  /*4450*/  LDL.LU R21, [R1+0xc] ;  /* 0x00000c0001157983 */ /* 0x000ee80000300800 */
[----:B------:R-:W3:Y:S01]  /*4460*/  LDL.LU R36, [R1+0x8] ;  /* 0x0000080001247983 */ /* 0x000ee20000300800 */
[----:B--2---:R-:W-:-:S03]  /*4470*/  FFMA.FTZ R47, R35, -R37, R47 ;  /* 0x80000025232f7223 */ /* 0x004fc6000001002f */
[----:B------:R-:W2:Y:S01]  /*4480*/  LDL.LU R35, [R1+0x4] ;  /* 0x0000040001237983 */ /* 0x000ea20000300800 */
[----:B----4-:R-:W-:-:S03]  /*4490*/  FFMA.FTZ R46, R34, -R37, R46 ;  /* 0x80000025222e7223 */ /* 0x010fc6000001002e */
[----:B------:R-:W4:Y:S01]  /*44a0*/  LDL.LU R34, [R1] ;  /* 0x0000000001227983 */ /* 0x000f220000300800 */
[----:B------:R-:W-:-:S03]  /*44b0*/  FFMA.FTZ R45, R49, -R37, R45 ;  /* 0x80000025312d7223 */ /* 0x000fc6000001002d */
[----:B------:R-:W4:Y:S01]  /*44c0*/  LDL.LU R49, [R1+0xcc] ;  /* 0x0000cc0001317983 */ /* 0x000f220000300800 */
[----:B------:R-:W-:-:S03]  /*44d0*/  FFMA.FTZ R44, R48, -R37, R44 ;  /* 0x80000025302c7223 */ /* 0x000fc6000001002c */
[----:B------:R-:W4:Y:S01]  /*44e0*/  LDL.LU R48, [R1+0xc8] ;  /* 0x0000c80001307983 */ /* 0x000f220000300800 */
[----:B------:R-:W-:-:S03]  /*44f0*/  FFMA.FTZ R43, R33, -R37, R43 ;  /* 0x80000025212b7223 */ /* 0x000fc6000001002b */
[----:B------:R0:W5:Y:S01]  /*4500*/  LDL.LU R33, [R1+0xc4] ;  /* 0x0000c40001217983 */ /* 0x0001620000300800 */
        /* <DEDUP_REMOVED lines=8> */
[----:B---3--:R-:W-:-:S03]  /*4590*/  FFMA.FTZ R38, R28, -R37, R38 ;  /* 0x800000251c267223 */ /* 0x008fc60000010026 */
[----:B------:R0:W5:Y:S01]  /*45a0*/  LDL.LU R28, [R1+0xb0] ;  /* 0x0000b000011c7983 */ /* 0x0001620000300800 */
[----:B------:R-:W-:-:S03]  /*45b0*/  FFMA.FTZ R7, R27, -R37, R7 ;  /* 0x800000251b077223 */ /* 0x000fc60000010007 */
[----:B------:R0:W5:Y:S01]  /*45c0*/  LDL.LU R27, [R1+0xac] ;  /* 0x0000ac00011b7983 */ /* 0x0001620000300800 */
[----:B------:R-:W-:-:S03]  /*45d0*/  FFMA.FTZ R8, R26, -R37, R8 ;  /* 0x800000251a087223 */ /* 0x000fc60000010008 */
[----:B------:R0:W5:Y:S01]  /*45e0*/  LDL.LU R26, [R1+0xa8] ;  /* 0x0000a800011a7983 */ /* 0x0001620000300800 */
[----:B------:R-:W-:-:S03]  /*45f0*/  FFMA.FTZ R9, R25, -R37, R9 ;  /* 0x8000002519097223 */ /* 0x000fc60000010009 */
[----:B------:R-:W3:Y:S01]  /*4600*/  LDL.LU R25, [R1+0x68] ;  /* 0x0000680001197983 */ /* 0x000ee20000300800 */
[-C--:B------:R-:W-:Y:S01]  /*4610*/  FFMA.FTZ R53, R53, -R37.reuse, R4 ;  /* 0x8000002535357223 */ /* 0x080fe20000010004 */
[-C--:B------:R-:W-:Y:S02]  /*4620*/  FFMA.FTZ R10, R21, -R37.reuse, R10 ;  /* 0x80000025150a7223 */ /* 0x080fe4000001000a */
[----:B------:R-:W4:Y:S01]  /*4630*/  LDL.LU R21, [R1+0x90] ;  /* 0x0000900001157983 */ /* 0x000f220000300800 */
[-C--:B------:R-:W-:Y:S01]  /*4640*/  FFMA.FTZ R11, R36, -R37.reuse, R11 ;  /* 0x80000025240b7223 */ /* 0x080fe2000001000b */
[----:B---3--:R-:W-:Y:S02]  /*4650*/  IADD3 R4, P1, R25, UR14, RZ ;  /* 0x0000000e19047c10 */ /* 0x008fe4000ff3e0ff */
[----:B------:R-:W3:Y:S04]  /*4660*/  LDL.LU R25, [R1+0x88] ;  /* 0x0000880001197983 */ /* 0x000ee80000300800 */
[----:B------:R-:W3:Y:S01]  /*4670*/  LDL.LU R36, [R1+0x8c] ;  /* 0x00008c0001247983 */ /* 0x000ee20000300800 */
[C---:B------:R-:W-:Y:S01]  /*4680*/  FMUL.FTZ R0, R2.reuse, R0 ;  /* 0x0000000002007220 */ /* 0x040fe20000410000 */
[----:B------:R-:W-:Y:S01]  /*4690*/  FMUL.FTZ R52, R2, R52 ;  /* 0x0000003402347220 */ /* 0x000fe20000410000 */
[-C--:B--2---:R-:W-:Y:S01]  /*46a0*/  FFMA.FTZ R12, R35, -R37.reuse, R12 ;  /* 0x80000025230c7223 */ /* 0x084fe2000001000c */
[-C--:B----4-:R-:W-:Y:S01]  /*46b0*/  FFMA.FTZ R13, R34, -R37.reuse, R13 ;  /* 0x80000025220d7223 */ /* 0x090fe2000001000d */
        /* <DEDUP_REMOVED lines=10> */
[C---:B------:R-:W-:Y:S01]  /*4760*/  FMUL.FTZ R51, R2.reuse, R51 ;  /* 0x0000003302337220 */ /* 0x040fe20000410000 */
[----:B------:R-:W-:Y:S01]  /*4770*/  FMUL.FTZ R50, R2, R50 ;  /* 0x0000003202327220 */ /* 0x000fe20000410000 */
[----:B------:R-:W-:Y:S01]  /*4780*/  F2FP.F16.F32.PACK_AB R0, R52, R0 ;  /* 0x000000003400723e */ /* 0x000fe200000000ff */
[----:B------:R-:W2:Y:S01]  /*4790*/  LDL.LU R37, [R1+0x80] ;  /* 0x0000800001257983 */ /* 0x000ea20000300800 */
[C---:B------:R-:W-:Y:S01]  /*47a0*/  FMUL.FTZ R47, R2.reuse, R47 ;  /* 0x0000002f022f7220 */ /* 0x040fe20000410000 */
[C---:B------:R-:W-:Y:S01]  /*47b0*/  FMUL.FTZ R46, R2.reuse, R46 ;  /* 0x0000002e022e7220 */ /* 0x040fe20000410000 */
[----:B------:R-:W-:Y:S01]  /*47c0*/  IADD3.X R5, R21, UR15, RZ, P1, !PT ;  /* 0x0000000f15057c10 */ /* 0x000fe20008ffe4ff */
[----:B------:R-:W-:Y:S01]  /*47d0*/  FMUL.FTZ R21, R2, R3 ;  /* 0x0000000302157220 */ /* 0x000fe20000410000 */
[----:B------:R-:W4:Y:S01]  /*47e0*/  LDL.LU R35, [R1+0x84] ;  /* 0x0000840001237983 */ /* 0x000f220000300800 */
[----:B------:R-:W-:Y:S01]  /*47f0*/  PRMT R3, R0, 0x7632, R3 ;  /* 0x0000763200037816 */ /* 0x000fe20000000003 */
[----:B------:R-:W-:Y:S01]  /*4800*/  FMUL.FTZ R45, R2, R45 ;  /* 0x0000002d022d7220 */ /* 0x000fe20000410000 */
[----:B------:R-:W-:Y:S01]  /*4810*/  F2FP.F16.F32.PACK_AB R50, R50, R51 ;  /* 0x000000333232723e */ /* 0x000fe200000000ff */
        /* <DEDUP_REMOVED lines=24> */
[----:B------:R-:W4:Y:S01]  /*49a0*/  LDL.LU R34, [R1+0x78] ;  /* 0x0000780001227983 */ /* 0x000f220000300800 */
[----:B------:R-:W-:-:S02]  /*49b0*/  F2FP.F16.F32.PACK_AB R46, R46, R47 ;  /* 0x0000002f2e2e723e */ /* 0x000fc400000000ff */
[----:B------:R-:W-:Y:S01]  /*49c0*/  PRMT R22, R50, 0x7632, R22 ;  /* 0x0000763232167816 */ /* 0x000fe20000000016 */
[----:B------:R1:W-:Y:S01]  /*49d0*/  STG.E.U16 desc[UR12][R4.64+0x2], R3 ;  /* 0x0000020304007986 */ /* 0x0003e2000c10150c */
[----:B------:R-:W-:-:S03]  /*49e0*/  PRMT R23, R46, 0x7632, R23 ;  /* 0x000076322e177816 */ /* 0x000fc60000000017 */
[----:B------:R-:W-:Y:S04]  /*49f0*/  STG.E.U16 desc[UR12][R4.64], R0 ;  /* 0x0000000004007986 */ /* 0x000fe8000c10150c */
[----:B------:R-:W-:Y:S04]  /*4a00*/  STG.E.U16 desc[UR12][R4.64+0x4], R50 ;  /* 0x0000043204007986 */ /* 0x000fe8000c10150c */
[----:B------:R-:W-:Y:S01]  /*4a10*/  STG.E.U16 desc[UR12][R4.64+0x6], R22 ;  /* 0x0000061604007986 */ /* 0x000fe2000c10150c */
[----:B---3--:R-:W-:-:S03]  /*4a20*/  IADD3 R2, P1, R25, UR14, RZ ;  /* 0x0000000e19027c10 */ /* 0x008fc6000ff3e0ff */
[----:B------:R-:W3:Y:S01]  /*4a30*/  LDL.LU R25, [R1+0x7c] ;  /* 0x00007c0001197983 */ /* 0x000ee20000300800 */
[----:B-1----:R-:W-:-:S03]  /*4a40*/  IADD3.X R3, R36, UR15, RZ, P1, !PT ;  /* 0x0000000f24037c10 */ /* 0x002fc60008ffe4ff */
[----:B------:R-:W3:Y:S04]  /*4a50*/  LDL.LU R36, [R1+0x70] ;  /* 0x0000700001247983 */ /* 0x000ee80000300800 */
[----:B------:R1:W-:Y:S04]  /*4a60*/  STG.E.U16 desc[UR12][R2.64+0x2], R23 ;  /* 0x0000021702007986 */ /* 0x0003e8000c10150c */
[----:B-1----:R-:W3:Y:S01]  /*4a70*/  LDL.LU R23, [R1+0x74] ;  /* 0x0000740001177983 */ /* 0x002ee20000300800 */
[----:B------:R-:W-:Y:S02]  /*4a80*/  F2FP.F16.F32.PACK_AB R44, R44, R45 ;  /* 0x0000002d2c2c723e */ /* 0x000fe400000000ff */
[----:B--2---:R-:W-:-:S02]  /*4a90*/  IADD3 R4, P1, R37, UR14, RZ ;  /* 0x0000000e25047c10 */ /* 0x004fc4000ff3e0ff */
[----:B------:R-:W-:Y:S02]  /*4aa0*/  PRMT R0, R44, 0x7632, R0 ;  /* 0x000076322c007816 */ /* 0x000fe40000000000 */
[----:B------:R-:W-:Y:S02]  /*4ab0*/  F2FP.F16.F32.PACK_AB R42, R42, R43 ;  /* 0x0000002b2a2a723e */ /* 0x000fe400000000ff */
[----:B------:R-:W-:Y:S01]  /*4ac0*/  F2FP.F16.F32.PACK_AB R40, R40, R41 ;  /* 0x000000292828723e */ /* 0x000fe200000000ff */
[----:B------:R-:W-:Y:S01]  /*4ad0*/  STG.E.U16 desc[UR12][R2.64], R46 ;  /* 0x0000002e02007986 */ /* 0x000fe2000c10150c */
[----:B----4-:R-:W-:Y:S02]  /*4ae0*/  IADD3.X R5, R35, UR15, RZ, P1, !PT ;  /* 0x0000000f23057c10 */ /* 0x010fe40008ffe4ff */
[----:B------:R-:W-:Y:S01]  /*4af0*/  PRMT R24, R42, 0x7632, R24 ;  /* 0x000076322a187816 */ /* 0x000fe20000000018 */
[----:B------:R-:W-:Y:S01]  /*4b00*/  STG.E.U16 desc[UR12][R2.64+0x4], R44 ;  /* 0x0000042c02007986 */ /* 0x000fe2000c10150c */
[----:B------:R-:W-:-:S03]  /*4b10*/  PRMT R22, R40, 0x7632, R22 ;  /* 0x0000763228167816 */ /* 0x000fc60000000016 */
[----:B------:R-:W2:Y:S04]  /*4b20*/  LDL.LU R35, [R1+0x64] ;  /* 0x0000640001237983 */ /* 0x000ea80000300800 */
[----:B------:R1:W-:Y:S04]  /*4b30*/  STG.E.U16 desc[UR12][R2.64+0x6], R0 ;  /* 0x0000060002007986 */ /* 0x0003e8000c10150c */
[----:B------:R-:W-:Y:S04]  /*4b40*/  STG.E.U16 desc[UR12][R4.64], R42 ;  /* 0x0000002a04007986 */ /* 0x000fe8000c10150c */
[----:B------:R-:W-:Y:S01]  /*4b50*/  STG.E.U16 desc[UR12][R4.64+0x2], R24 ;  /* 0x0000021804007986 */ /* 0x000fe2000c10150c */
[----:B-1----:R-:W-:-:S03]  /*4b60*/  IADD3 R2, P1, R34, UR14, RZ ;  /* 0x0000000e22027c10 */ /* 0x002fc6000ff3e0ff */
[----:B------:R-:W4:Y:S04]  /*4b70*/  LDL.LU R34, [R1+0x6c] ;  /* 0x00006c0001227983 */ /* 0x000f280000300800 */
[----:B------:R-:W-:Y:S04]  /*4b80*/  STG.E.U16 desc[UR12][R4.64+0x4], R40 ;  /* 0x0000042804007986 */ /* 0x000fe8000c10150c */
[----:B------:R1:W-:Y:S01]  /*4b90*/  STG.E.U16 desc[UR12][R4.64+0x6], R22 ;  /* 0x0000061604007986 */ /* 0x0003e2000c10150c */
[----:B---3--:R-:W-:-:S03]  /*4ba0*/  IADD3.X R3, R25, UR15, RZ, P1, !PT ;  /* 0x0000000f19037c10 */ /* 0x008fc60008ffe4ff */
[----:B------:R-:W3:Y:S01]  /*4bb0*/  LDL.LU R25, [R1+0x5c] ;  /* 0x00005c0001197983 */ /* 0x000ee20000300800 */
[----:B-1----:R-:W-:-:S03]  /*4bc0*/  IADD3 R4, P1, R36, UR14, RZ ;  /* 0x0000000e24047c10 */ /* 0x002fc6000ff3e0ff */
[----:B------:R-:W3:Y:S01]  /*4bd0*/  LDL.LU R24, [R1+0x60] ;  /* 0x0000600001187983 */ /* 0x000ee20000300800 */
[----:B------:R-:W-:-:S03]  /*4be0*/  IADD3.X R5, R23, UR15, RZ, P1, !PT ;  /* 0x0000000f17057c10 */ /* 0x000fc60008ffe4ff */
[----:B------:R-:W3:Y:S04]  /*4bf0*/  LDL.LU R23, [R1+0x54] ;  /* 0x0000540001177983 */ /* 0x000ee80000300800 */
[----:B------:R-:W3:Y:S01]  /*4c00*/  LDL.LU R22, [R1+0x58] ;  /* 0x0000580001167983 */ /* 0x000ee20000300800 */
[----:B------:R-:W-:Y:S02]  /*4c10*/  F2FP.F16.F32.PACK_AB R38, R38, R39 ;  /* 0x000000272626723e */ /* 0x000fe400000000ff */
[----:B------:R-:W-:Y:S02]  /*4c20*/  F2FP.F16.F32.PACK_AB R7, R8, R7 ;  /* 0x000000070807723e */ /* 0x000fe400000000ff */
[----:B------:R-:W-:Y:S02]  /*4c30*/  PRMT R8, R38, 0x7632, R8 ;  /* 0x0000763226087816 */ /* 0x000fe40000000008 */
[----:B------:R-:W-:-:S02]  /*4c40*/  PRMT R0, R7, 0x7632, R0 ;  /* 0x0000763207007816 */ /* 0x000fc40000000000 */
[----:B------:R-:W-:Y:S01]  /*4c50*/  F2FP.F16.F32.PACK_AB R9, R10, R9 ;  /* 0x000000090a09723e */ /* 0x000fe200000000ff */
[----:B------:R2:W-:Y:S01]  /*4c60*/  STG.E.U16 desc[UR12][R2.64+0x2], R8 ;  /* 0x0000020802007986 */ /* 0x0005e2000c10150c */
[----:B------:R-:W-:Y:S02]  /*4c70*/  F2FP.F16.F32.PACK_AB R11, R12, R11 ;  /* 0x0000000b0c0b723e */ /* 0x000fe400000000ff */
[----:B------:R-:W-:Y:S01]  /*4c80*/  F2FP.F16.F32.PACK_AB R13, R14, R13 ;  /* 0x0000000d0e0d723e */ /* 0x000fe200000000ff */
[----:B------:R-:W-:Y:S01]  /*4c90*/  STG.E.U16 desc[UR12][R2.64], R38 ;  /* 0x0000002602007986 */ /* 0x000fe2000c10150c */
[----:B------:R-:W-:-:S03]  /*4ca0*/  PRMT R10, R9, 0x7632, R10 ;  /* 0x00007632090a7816 */ /* 0x000fc6000000000a */
[----:B------:R-:W-:Y:S01]  /*4cb0*/  STG.E.U16 desc[UR12][R2.64+0x4], R7 ;  /* 0x0000040702007986 */ /* 0x000fe2000c10150c */
[----:B--2---:R-:W-:-:S03]  /*4cc0*/  IADD3 R8, P1, R35, UR14, RZ ;  /* 0x0000000e23087c10 */ /* 0x004fc6000ff3e0ff */
[----:B------:R1:W-:Y:S01]  /*4cd0*/  STG.E.U16 desc[UR12][R2.64+0x6], R0 ;  /* 0x0000060002007986 */ /* 0x0003e2000c10150c */
[----:B------:R-:W-:-:S03]  /*4ce0*/  F2FP.F16.F32.PACK_AB R15, R16, R15 ;  /* 0x0000000f100f723e */ /* 0x000fc600000000ff */
[----:B------:R4:W-:Y:S01]  /*4cf0*/  STG.E.U16 desc[UR12][R4.64], R9 ;  /* 0x0000000904007986 */ /* 0x0009e2000c10150c */
[----:B------:R-:W-:Y:S02]  /*4d00*/  F2FP.F16.F32.PACK_AB R17, R18, R17 ;  /* 0x000000111211723e */ /* 0x000fe400000000ff */
[----:B------:R-:W-:Y:S02]  /*4d10*/  F2FP.F16.F32.PACK_AB R19, R20, R19 ;  /* 0x000000131413723e */ /* 0x000fe400000000ff */
[----:B-1----:R-:W-:Y:S02]  /*4d20*/  PRMT R3, R11, 0x7632, R3 ;  /* 0x000076320b037816 */ /* 0x002fe40000000003 */
[----:B------:R-:W-:Y:S02]  /*4d30*/  PRMT R0, R13, 0x7632, R0 ;  /* 0x000076320d007816 */ /* 0x000fe40000000000 */
[----:B----4-:R-:W-:Y:S01]  /*4d40*/  IADD3.X R9, R34, UR15, RZ, P1, !PT ;  /* 0x0000000f22097c10 */ /* 0x010fe20008ffe4ff */
[----:B------:R-:W-:Y:S01]  /*4d50*/  STG.E.U16 desc[UR12][R4.64+0x2], R10 ;  /* 0x0000020a04007986 */ /* 0x000fe2000c10150c */
[----:B------:R-:W-:-:S03]  /*4d60*/  PRMT R7, R17, 0x7632, R7 ;  /* 0x0000763211077816 */ /* 0x000fc60000000007 */
[----:B------:R-:W-:Y:S04]  /*4d70*/  STG.E.U16 desc[UR12][R4.64+0x4], R11 ;  /* 0x0000040b04007986 */ /* 0x000fe8000c10150c */
[----:B------:R1:W-:Y:S01]  /*4d80*/  STG.E.U16 desc[UR12][R4.64+0x6], R3 ;  /* 0x0000060304007986 */ /* 0x0003e2000c10150c */
[----:B------:R-:W-:-:S03]  /*4d90*/  F2FP.F16.F32.PACK_AB R21, R53, R21 ;  /* 0x000000153515723e */ /* 0x000fc600000000ff */
[----:B------:R2:W-:Y:S01]  /*4da0*/  STG.E.U16 desc[UR12][R8.64+0x2], R0 ;  /* 0x0000020008007986 */ /* 0x0005e2000c10150c */
[----:B------:R-:W-:Y:S02]  /*4db0*/  F2FP.F16.F32.PACK_AB R6, R6, R49 ;  /* 0x000000310606723e */ /* 0x000fe400000000ff */
[----:B-1----:R-:W-:Y:S02]  /*4dc0*/  PRMT R5, R15, 0x7632, R5 ;  /* 0x000076320f057816 */ /* 0x002fe40000000005 */
[----:B--2---:R-:W-:Y:S01]  /*4dd0*/  PRMT R0, R19, 0x7632, R0 ;  /* 0x0000763213007816 */ /* 0x004fe20000000000 */
[----:B------:R-:W-:Y:S04]  /*4de0*/  STG.E.U16 desc[UR12][R8.64], R13 ;  /* 0x0000000d08007986 */ /* 0x000fe8000c10150c */
[----:B------:R-:W-:Y:S04]  /*4df0*/  STG.E.U16 desc[UR12][R8.64+0x4], R15 ;  /* 0x0000040f08007986 */ /* 0x000fe8000c10150c */
[----:B------:R1:W-:Y:S02]  /*4e00*/  STG.E.U16 desc[UR12][R8.64+0x6], R5 ;  /* 0x0000060508007986 */ /* 0x0003e4000c10150c */
[----:B-1----:R-:W-:Y:S01]  /*4e10*/  PRMT R8, R6, 0x7632, R8 ;  /* 0x0000763206087816 */ /* 0x002fe20000000008 */
[----:B------:R-:W-:Y:S01]  /*4e20*/  ULOP3.LUT UR4, UR4, 0x1, URZ, 0x3c, !UPT ;  /* 0x0000000104047892 */ /* 0x000fe2000f8e3c3f */
[----:B------:R-:W-:Y:S01]  /*4e30*/  UMOV UR5, UR9 ;  /* 0x0000000900057c82 */ /* 0x000fe20008000000 */
[----:B------:R-:W-:Y:S01]  /*4e40*/  UMOV UR10, UR8 ;  /* 0x00000008000a7c82 */ /* 0x000fe20008000000 */
[----:B---3--:R-:W-:-:S04]  /*4e50*/  IADD3 R2, P1, R25, UR14, RZ ;  /* 0x0000000e19027c10 */ /* 0x008fc8000ff3e0ff */
[----:B------:R-:W-:-:S05]  /*4e60*/  IADD3.X R3, R24, UR15, RZ, P1, !PT ;  /* 0x0000000f18037c10 */ /* 0x000fca0008ffe4ff */
[----:B------:R-:W-:Y:S04]  /*4e70*/  STG.E.U16 desc[UR12][R2.64], R17 ;  /* 0x0000001102007986 */ /* 0x000fe8000c10150c */
[----:B------:R-:W-:Y:S04]  /*4e80*/  STG.E.U16 desc[UR12][R2.64+0x2], R7 ;  /* 0x0000020702007986 */ /* 0x000fe8000c10150c */
[----:B------:R-:W-:Y:S01]  /*4e90*/  STG.E.U16 desc[UR12][R2.64+0x4], R19 ;  /* 0x0000041302007986 */ /* 0x000fe2000c10150c */
[----:B------:R-:W-:-:S03]  /*4ea0*/  IADD3 R4, P1, R23, UR14, RZ ;  /* 0x0000000e17047c10 */ /* 0x000fc6000ff3e0ff */
[----:B------:R1:W-:Y:S01]  /*4eb0*/  STG.E.U16 desc[UR12][R2.64+0x6], R0 ;  /* 0x0000060002007986 */ /* 0x0003e2000c10150c */
[----:B------:R-:W-:Y:S02]  /*4ec0*/  IADD3.X R5, R22, UR15, RZ, P1, !PT ;  /* 0x0000000f16057c10 */ /* 0x000fe40008ffe4ff */
[----:B-1----:R-:W-:-:S03]  /*4ed0*/  PRMT R3, R21, 0x7632, R3 ;  /* 0x0000763215037816 */ /* 0x002fc60000000003 */
[----:B------:R0:W-:Y:S04]  /*4ee0*/  STG.E.U16 desc[UR12][R4.64], R21 ;  /* 0x0000001504007986 */ /* 0x0001e8000c10150c */
[----:B------:R0:W-:Y:S04]  /*4ef0*/  STG.E.U16 desc[UR12][R4.64+0x2], R3 ;  /* 0x0000020304007986 */ /* 0x0001e8000c10150c */
[----:B------:R0:W-:Y:S04]  /*4f00*/  STG.E.U16 desc[UR12][R4.64+0x4], R6 ;  /* 0x0000040604007986 */ /* 0x0001e8000c10150c */
[----:B------:R0:W-:Y:S01]  /*4f10*/  STG.E.U16 desc[UR12][R4.64+0x6], R8 ;  /* 0x0000060804007986 */ /* 0x0001e2000c10150c */
[----:B------:R-:W-:Y:S05]  /*4f20*/  @!P0 BRA `(.L_x_2363) ;  /* 0xffffffb4006c8947 */ /* 0x000fea000383ffff */
.L_x_2351:
        /* <DEDUP_REMOVED lines=11> */
[----:B0-----:R-:W-:Y:S01]  /*4fe0*/  HFMA2.MMA R5, -RZ, RZ, 0, 1.1920928955078125e-06 ;  /* 0x00000014ff057435 */ /* 0x001fe200000001ff */
[----:B-1----:R-:W-:Y:S02]  /*4ff0*/  LOP3.LUT R3, RZ, R14, RZ, 0x33, !PT ;  /* 0x0000000eff037212 */ /* 0x002fe400078e33ff */
[----:B------:R-:W-:Y:S02]  /*5000*/  LOP3.LUT R4, RZ, R15, RZ, 0x33, !PT ;  /* 0x0000000fff047212 */ /* 0x000fe400078e33ff */
[----:B------:R-:W-:-:S04]  /*5010*/  ISETP.GT.U32.AND P0, PT, R3, -0x6, PT ;  /* 0xfffffffa0300780c */ /* 0x000fc80003f04070 */
[C---:B------:R-:W-:Y:S02]  /*5020*/  ISETP.GT.AND.EX P0, PT, R4.reuse, -0x1, PT, P0 ;  /* 0xffffffff0400780c */ /* 0x040fe40003f04300 */
[----:B--2---:R-:W-:Y:S02]  /*5030*/  SHF.R.U32.HI R0, RZ, 0x5, R56 ;  /* 0x00000005ff007819 */ /* 0x004fe40000011638 */
        /* <DEDUP_REMOVED lines=29> */
[----:B------:R-:W-:-:S02]  /*5210*/  IADD3 R9, P2, R0, 0x1e, RZ ;  /* 0x0000001e00097810 */ /* 0x000fc40007f5e0ff */
[C---:B------:R-:W-:Y:S02]  /*5220*/  SHF.L.U64.HI R48, R49.reuse, 0x3, R48 ;  /* 0x0000000331307819 */ /* 0x040fe40000010230 */
[----:B------:R-:W-:Y:S02]  /*5230*/  LOP3.LUT R10, R56, 0xf, RZ, 0xc0, !PT ;  /* 0x0000000f380a7812 */ /* 0x000fe400078ec0ff */
[----:B------:R-:W-:Y:S02]  /*5240*/  IADD3.X R11, RZ, RZ, RZ, P0, !PT ;  /* 0x000000ffff0b7210 */ /* 0x000fe400007fe4ff */
[----:B------:R-:W-:Y:S02]  /*5250*/  IADD3.X R12, RZ, RZ, RZ, P1, !PT ;  /* 0x000000ffff0c7210 */ /* 0x000fe40000ffe4ff */
[----:B------:R-:W-:Y:S02]  /*5260*/  IADD3.X R13, RZ, RZ, RZ, P2, !PT ;  /* 0x000000ffff0d7210 */ /* 0x000fe400017fe4ff */
[----:B------:R-:W-:-:S02]  /*5270*/  SHF.L.U32 R49, R49, 0x3, RZ ;  /* 0x0000000331317819 */ /* 0x000fc400000006ff */
[----:B------:R-:W-:Y:S02]  /*5280*/  LOP3.LUT R50, R50, 0x3, RZ, 0xc0, !PT ;  /* 0x0000000332327812 */ /* 0x000fe400078ec0ff */
[----:B------:R-:W-:-:S07]  /*5290*/  LOP3.LUT R51, R51, 0x3, RZ, 0xc0, !PT ;  /* 0x0000000333337812 */ /* 0x000fce00078ec0ff */
.L_x_2380:
        /* <DEDUP_REMOVED lines=45> */
.L_x_2367:
[----:B------:R-:W-:Y:S05]  /*5570*/  BSYNC B1 ;  /* 0x0000000000017941 */ /* 0x000fea0003800000 */
.L_x_2366:
        /* <DEDUP_REMOVED lines=21> */
.L_x_2370:
[----:B------:R-:W2:Y:S04]  /*56d0*/  LDG.E.64 R16, desc[UR12][R14.64+-0x64000] ;  /* 0xf9c0000c0e107981 */ /* 0x000ea8000c1e1b00 */
[----:B------:R-:W3:Y:S04]  /*56e0*/  LDG.E.64 R18, desc[UR12][R14.64+-0x32000] ;  /* 0xfce0000c0e127981 */ /* 0x000ee8000c1e1b00 */
[----:B------:R-:W4:Y:S04]  /*56f0*/  LDG.E.64 R20, desc[UR12][R14.64] ;  /* 0x0000000c0e147981 */ /* 0x000f28000c1e1b00 */
[----:B------:R-:W4:Y:S04]  /*5700*/  LDG.E.64 R22, desc[UR12][R14.64+0x32000] ;  /* 0x0320000c0e167981 */ /* 0x000f28000c1e1b00 */
[----:B------:R-:W4:Y:S04]  /*5710*/  LDG.E.64 R24, desc[UR12][R14.64+0x64000] ;  /* 0x0640000c0e187981 */ /* 0x000f28000c1e1b00 */
[----:B-----5:R-:W4:Y:S04]  /*5720*/  LDG.E.64 R26, desc[UR12][R14.64+0x96000] ;  /* 0x0960000c0e1a7981 */ /* 0x020f28000c1e1b00 */
[----:B------:R-:W4:Y:S04]  /*5730*/  LDG.E.64 R28, desc[UR12][R14.64+0xc8000] ;  /* 0x0c80000c0e1c7981 */ /* 0x000f28000c1e1b00 */
        /* <DEDUP_REMOVED lines=8> */
[----:B------:R0:W4:Y:S01]  /*57c0*/  LDG.E.64 R46, desc[UR12][R14.64+0x28a000] ;  /* 0x28a0000c0e2e7981 */ /* 0x000122000c1e1b00 */
        /* <DEDUP_REMOVED lines=39> */
.L_x_2369:
[----:B------:R-:W-:Y:S05]  /*5a40*/  BSYNC B1 ;  /* 0x0000000000017941 */ /* 0x000fea0003800000 */
.L_x_2368:
        /* <DEDUP_REMOVED lines=9> */
[----:B------:R-:W4:Y:S04]  /*5ae0*/  LDG.E.64 R22, desc[UR12][R14.64+0x32000] ;  /* 0x0320000c0e167981 */ /* 0x000f28000c1e1b00 */
[----:B------:R-:W4:Y:S04]  /*5af0*/  LDG.E.64 R24, desc[UR12][R14.64+0x64000] ;  /* 0x0640000c0e187981 */ /* 0x000f28000c1e1b00 */
[----:B-----5:R-:W4:Y:S04]  /*5b00*/  LDG.E.64 R26, desc[UR12][R14.64+0x96000] ;  /* 0x0960000c0e1a7981 */ /* 0x020f28000c1e1b00 */
[----:B------:R-:W4:Y:S04]  /*5b10*/  LDG.E.64 R28, desc[UR12][R14.64+0xc8000] ;  /* 0x0c80000c0e1c7981 */ /* 0x000f28000c1e1b00 */
[----:B------:R0:W4:Y:S01]  /*5b20*/  LDG.E.64 R30, desc[UR12][R14.64+0xfa000] ;  /* 0x0fa0000c0e1e7981 */ /* 0x000122000c1e1b00 */
        /* <DEDUP_REMOVED lines=21> */
.L_x_2372:
[----:B------:R-:W-:Y:S05]  /*5c80*/  BSYNC B1 ;  /* 0x0000000000017941 */ /* 0x000fea0003800000 */
.L_x_2371:
[----:B------:R-:W-:-:S04]  /*5c90*/  ISETP.LT.U32.AND P1, PT, R54, R49, PT ;  /* 0x000000313600720c */ /* 0x000fc80003f21070 */
[----:B------:R-:W-:-:S13]  /*5ca0*/  ISETP.LT.OR.EX P0, PT, R53, R48, P0, P1 ;  /* 0x000000303500720c */ /* 0x000fda0000701710 */
[----:B------:R-:W-:Y:S05]  /*5cb0*/  @!P0 BRA `(.L_x_2365) ;  /* 0x0000000000308947 */ /* 0x000fea0003800000 */
[----:B------:R-:W2:Y:S04]  /*5cc0*/  LDG.E.64 R16, desc[UR12][R14.64+-0x64000] ;  /* 0xf9c0000c0e107981 */ /* 0x000ea8000c1e1b00 */
[----:B------:R-:W3:Y:S04]  /*5cd0*/  LDG.E.64 R20, desc[UR12][R14.64+-0x32000] ;  /* 0xfce0000c0e147981 */ /* 0x000ee8000c1e1b00 */
[----:B------:R-:W4:Y:S04]  /*5ce0*/  LDG.E.64 R22, desc[UR12][R14.64] ;  /* 0x0000000c0e167981 */ /* 0x000f28000c1e1b00 */
[----:B------:R-:W4:Y:S01]  /*5cf0*/  LDG.E.64 R24, desc[UR12][R14.64+0x32000] ;  /* 0x0320000c0e187981 */ /* 0x000f22000c1e1b00 */
        /* <DEDUP_REMOVED lines=8> */
.L_x_2365:
[----:B------:R-:W-:Y:S05]  /*5d80*/  BSYNC B0 ;  /* 0x0000000000007941 */ /* 0x000fea0003800000 */
.L_x_2364:
        /* <DEDUP_REMOVED lines=35> */
[----:B-----5:R-:W-:Y:S01]  /*5fc0*/  MOV R26, 0xffff ;  /* 0x0000ffff001a7802 */ /* 0x020fe20000000f00 */
        /* <DEDUP_REMOVED lines=14> */
.L_x_2389:
        /* <DEDUP_REMOVED lines=46> */
.L_x_2399:
        /* <DEDUP_REMOVED lines=41> */
.L_x_2409:
[----:B--2---:R-:W-:Y:S01]  /*6620*/  FADD.FTZ R15, R14, R30 ;  /* 0x0000001e0e0f7221 */ /* 0x004fe20000010000 */
[----:B------:R-:W-:-:S04]  /*6630*/  @!P1 F2FP.F16.F32.PACK_AB R14, RZ, R24 ;  /* 0x00000018ff0e923e */ /* 0x000fc800000000ff */
[----:B------:R-:W-:Y:S01]  /*6640*/  @!P1 F2FP.F16.F32.PACK_AB R15, RZ, R15 ;  /* 0x0000000fff0f923e */ /* 0x000fe200000000ff */
[----:B------:R3:W-:Y:S03]  /*6650*/  @!P1 STG.E.U16 desc[UR12][R16.64+0x50], R14 ;  /* 0x0000500e10009986 */ /* 0x0007e6000c10150c */
[----:B------:R-:W-:Y:S02]  /*6660*/  PRMT R20, R15, 0x7610, R20 ;  /* 0x000076100f147816 */ /* 0x000fe40000000014 */
[----:B------:R-:W-:-:S03]  /*6670*/  LEA.HI R15, R56, 0x3c, RZ, 0x1c ;  /* 0x0000003c380f7811 */ /* 0x000fc600078fe0ff */
[----:B------:R3:W-:Y:S04]  /*6680*/  @!P1 STG.E.U16 desc[UR12][R18.64+0x50], R20 ;  /* 0x0000501412009986 */ /* 0x0007e8000c10150c */
.L_x_2375:
[----:B------:R-:W-:Y:S05]  /*6690*/  BSYNC B0 ;  /* 0x0000000000007941 */ /* 0x000fea0003800000 */
.L_x_2374:
        /* <DEDUP_REMOVED lines=15> */
[----:B-----5:R-:W-:Y:S01]  /*6790*/  IMAD.MOV.U32 R27, RZ, RZ, 0xffff ;  /* 0x0000ffffff1b7424 */ /* 0x020fe200078e00ff */
[----:B------:R-:W-:Y:S02]  /*67a0*/  @!P0 LEA R23, R10, UR4, 0x7 ;  /* 0x000000040a178c11 */ /* 0x000fe4000f8e38ff */
[----:B------:R-:W-:Y:S02]  /*67b0*/  @!P0 LOP3.LUT R18, R18, R19, RZ, 0x3c, !PT ;  /* 0x0000001312128212 */ /* 0x000fe400078e3cff */
[----:B------:R-:W-:Y:S02]  /*67c0*/  @!P0 SHF.L.U32 R22, R10, 0x1, RZ ;  /* 0x000000010a168819 */ /* 0x000fe400000006ff */
[----:B------:R-:W-:Y:S01]  /*67d0*/  @!P0 LEA R18, R18, R23, 0x2 ;  /* 0x0000001712128211 */ /* 0x000fe200078e10ff */
[C---:B------:R-:W-:Y:S01]  /*67e0*/  @!P0 VIADD R23, R15.reuse, 0x3c ;  /* 0x0000003c0f178836 */ /* 0x040fe20000000000 */
[----:B------:R-:W-:-:S02]  /*67f0*/  @!P0 IADD3 R21, R15, 0x28, RZ ;  /* 0x000000280f158810 */ /* 0x000fc40007ffe0ff */
[C---:B------:R-:W-:Y:S01]  /*6800*/  @!P0 LEA R24, R10.reuse, UR4, 0x7 ;  /* 0x000000040a188c11 */ /* 0x040fe2000f8e38ff */
[----:B------:R-:W3:Y:S01]  /*6810*/  @!P0 LDS R20, [R18] ;  /* 0x0000000012148984 */ /* 0x000ee20000000800 */
[----:B------:R-:W-:Y:S02]  /*6820*/  @!P0 LOP3.LUT R21, R21, R22, RZ, 0x3c, !PT ;  /* 0x0000001615158212 */ /* 0x000fe400078e3cff */
[----:B0-----:R-:W-:Y:S02]  /*6830*/  MOV R17, 0xffff ;  /* 0x0000ffff00117802 */ /* 0x001fe40000000f00 */
[----:B------:R-:W-:Y:S02]  /*6840*/  @!P0 LEA R22, R21, R24, 0x2 ;  /* 0x0000001815168211 */ /* 0x000fe400078e10ff */
[----:B------:R0:W-:Y:S01]  /*6850*/  @!P0 LDS R21, [R18+0x500] ;  /* 0x0005000012158984 */ /* 0x0001e20000000800 */
[C---:B------:R-:W-:Y:S02]  /*6860*/  @!P0 SHF.L.U32 R24, R10.reuse, 0x1, RZ ;  /* 0x000000010a188819 */ /* 0x040fe400000006ff */
[----:B------:R-:W-:Y:S01]  /*6870*/  @!P0 LEA R30, R10, UR4, 0x7 ;  /* 0x000000040a1e8c11 */ /* 0x000fe2000f8e38ff */
[----:B------:R-:W-:Y:S01]  /*6880*/  @!P0 LDS R38, [R22+0x500] ;  /* 0x0005000016268984 */ /* 0x000fe20000000800 */
[----:B------:R-:W-:-:S02]  /*6890*/  @!P0 LOP3.LUT R23, R23, R24, RZ, 0x3c, !PT ;  /* 0x0000001817178212 */ /* 0x000fc400078e3cff */
[----:B------:R-:W-:Y:S01]  /*68a0*/  MOV R32, RZ ;  /* 0x000000ff00207202 */ /* 0x000fe20000000f00 */
[----:B------:R-:W-:Y:S01]  /*68b0*/  @!P0 LDS R37, [R22] ;  /* 0x0000000016258984 */ /* 0x000fe20000000800 */
[----:B------:R-:W-:Y:S01]  /*68c0*/  @!P0 LEA R39, R23, R30, 0x2 ;  /* 0x0000001e17278211 */ /* 0x000fe200078e10ff */
[----:B------:R-:W-:Y:S01]  /*68d0*/  IMAD.MOV.U32 R23, RZ, RZ, RZ ;  /* 0x000000ffff177224 */ /* 0x000fe200078e00ff */
[----:B------:R-:W-:Y:S01]  /*68e0*/  MOV R29, 0xffff ;  /* 0x0000ffff001d7802 */ /* 0x000fe20000000f00 */
[----:B-1----:R-:W1:Y:S01]  /*68f0*/  SHFL.BFLY PT, R17, R16, 0x8, 0x101f ;  /* 0x0d101f0010117f89 */ /* 0x002e6200000e0000 */
[----:B------:R-:W-:Y:S01]  /*6900*/  MOV R24, RZ ;  /* 0x000000ff00187202 */ /* 0x000fe20000000f00 */
[----:B0-----:R-:W-:Y:S01]  /*6910*/  IMAD.MOV.U32 R18, RZ, RZ, RZ ;  /* 0x000000ffff127224 */ /* 0x001fe200078e00ff */
[----:B------:R-:W-:Y:S01]  /*6920*/  MOV R34, RZ ;  /* 0x000000ff00227202 */ /* 0x000fe20000000f00 */
[----:B--2---:R-:W0:Y:S01]  /*6930*/  SHFL.BFLY PT, R30, R14, 0x8, 0x101f ;  /* 0x0d101f000e1e7f89 */ /* 0x004e2200000e0000 */
[----:B------:R-:W-:-:S02]  /*6940*/  MOV R35, 0xffff ;  /* 0x0000ffff00237802 */ /* 0x000fc40000000f00 */
[----:B------:R-:W-:Y:S01]  /*6950*/  MOV R28, 0xffff ;  /* 0x0000ffff001c7802 */ /* 0x000fe20000000f00 */
[----:B------:R-:W2:Y:S01]  /*6960*/  @!P0 LDS R22, [R39] ;  /* 0x0000000027168984 */ /* 0x000ea20000000800 */
[----:B------:R-:W-:Y:S02]  /*6970*/  MOV R26, 0xffff ;  /* 0x0000ffff001a7802 */ /* 0x000fe40000000f00 */
[----:B------:R-:W-:Y:S02]  /*6980*/  MOV R41, 0xffff ;  /* 0x0000ffff00297802 */ /* 0x000fe40000000f00 */
[----:B------:R-:W-:Y:S02]  /*6990*/  MOV R40, 0xffff ;  /* 0x0000ffff00287802 */ /* 0x000fe40000000f00 */
[----:B------:R-:W-:Y:S02]  /*69a0*/  MOV R43, 0xffff ;  /* 0x0000ffff002b7802 */ /* 0x000fe40000000f00 */
[----:B---3--:R-:W-:-:S02]  /*69b0*/  @!P0 MOV R32, R20 ;  /* 0x0000001400208202 */ /* 0x008fc40000000f00 */
[----:B------:R3:W-:Y:S01]  /*69c0*/  @!P0 LDS R20, [R39+0x500] ;  /* 0x0005000027148984 */ /* 0x0007e20000000800 */
[----:B-1----:R-:W-:Y:S01]  /*69d0*/  FADD.FTZ R25, R17, R16 ;  /* 0x0000001011197221 */ /* 0x002fe20000010000 */
[----:B------:R-:W-:Y:S02]  /*69e0*/  MOV R16, 0xffff ;  /* 0x0000ffff00107802 */ /* 0x000fe40000000f00 */
[----:B------:R-:W1:Y:S01]  /*69f0*/  SHFL.BFLY PT, R31, R32, 0x8, 0x101f ;  /* 0x0d101f00201f7f89 */ /* 0x000e6200000e0000 */
[----:B------:R-:W-:Y:S01]  /*6a00*/  @!P0 MOV R34, R21 ;  /* 0x0000001500228202 */ /* 0x000fe20000000f00 */
[----:B0-----:R-:W-:Y:S01]  /*6a10*/  FADD.FTZ R17, R30, R14 ;  /* 0x0000000e1e117221 */ /* 0x001fe20000010000 */
[----:B------:R-:W-:Y:S01]  /*6a20*/  MOV R30, 0xffff ;  /* 0x0000ffff001e7802 */ /* 0x000fe20000000f00 */
[----:B------:R-:W0:Y:S01]  /*6a30*/  SHFL.BFLY PT, R16, R25, 0x4, 0x101f ;  /* 0x0c901f0019107f89 */ /* 0x000e2200000e0000 */
[----:B------:R-:W-:Y:S02]  /*6a40*/  @!P0 MOV R23, R38 ;  /* 0x0000002600178202 */ /* 0x000fe40000000f00 */
[----:B------:R-:W-:Y:S01]  /*6a50*/  MOV R38, 0xffff ;  /* 0x0000ffff00267802 */ /* 0x000fe20000000f00 */
[----:B------:R-:W4:Y:S01]  /*6a60*/  SHFL.BFLY PT, R33, R34, 0x8, 0x101f ;  /* 0x0d101f0022217f89 */ /* 0x000f2200000e0000 */
[----:B------:R-:W-:-:S02]  /*6a70*/  @!P0 MOV R24, R37 ;  /* 0x0000002500188202 */ /* 0x000fc40000000f00 */
[----:B------:R-:W-:Y:S01]  /*6a80*/  MOV R37, 0xffff ;  /* 0x0000ffff00257802 */ /* 0x000fe20000000f00 */
[----:B------:R-:W4:Y:S01]  /*6a90*/  SHFL.BFLY PT, R30, R17, 0x4, 0x101f ;  /* 0x0c901f00111e7f89 */ /* 0x000f2200000e0000 */
[----:B------:R-:W-:Y:S02]  /*6aa0*/  MOV R21, RZ ;  /* 0x000000ff00157202 */ /* 0x000fe40000000f00 */
[----:B---3--:R-:W-:Y:S01]  /*6ab0*/  MOV R39, 0xffff ;  /* 0x0000ffff00277802 */ /* 0x008fe20000000f00 */
[----:B------:R-:W3:Y:S04]  /*6ac0*/  SHFL.BFLY PT, R38, R23, 0x8, 0x101f ;  /* 0x0d101f0017267f89 */ /* 0x000ee800000e0000 */
[----:B------:R-:W3:Y:S01]  /*6ad0*/  SHFL.BFLY PT, R37, R24, 0x8, 0x101f ;  /* 0x0d101f0018257f89 */ /* 0x000ee200000e0000 */
[----:B--2---:R-:W-:-:S02]  /*6ae0*/  @!P0 MOV R21, R22 ;  /* 0x0000001600158202 */ /* 0x004fc40000000f00 */
[----:B------:R-:W-:Y:S01]  /*6af0*/  MOV R22, 0xffff ;  /* 0x0000ffff00167802 */ /* 0x000fe20000000f00 */
[----:B-1----:R-:W-:Y:S02]  /*6b00*/  FADD.FTZ R31, R31, R32 ;  /* 0x000000201f1f7221 */ /* 0x002fe40000010000 */
[----:B------:R-:W1:Y:S01]  /*6b10*/  SHFL.BFLY PT, R42, R21, 0x8, 0x101f ;  /* 0x0d101f00152a7f89 */ /* 0x000e6200000e0000 */
[----:B0-----:R-:W-:Y:S01]  /*6b20*/  FADD.FTZ R19, R25, R16 ;  /* 0x0000001019137221 */ /* 0x001fe20000010000 */
[----:B----4-:R-:W-:-:S04]  /*6b30*/  FADD.FTZ R33, R33, R34 ;  /* 0x0000002221217221 */ /* 0x010fc80000010000 */
[----:B------:R-:W0:Y:S01]  /*6b40*/  SHFL.BFLY PT, R16, R19, 0x2, 0x101f ;  /* 0x0c501f0013107f89 */ /* 0x000e2200000e0000 */
[----:B------:R-:W-:Y:S01]  /*6b50*/  IMAD.MOV.U32 R34, RZ, RZ, 0xffff ;  /* 0x0000ffffff227424 */ /* 0x000fe200078e00ff */
[----:B------:R-:W-:Y:S01]  /*6b60*/  @!P0 MOV R18, R20 ;  /* 0x0000001400128202 */ /* 0x000fe20000000f00 */
[----:B------:R-:W-:Y:S01]  /*6b70*/  FADD.FTZ R14, R17, R30 ;  /* 0x0000001e110e7221 */ /* 0x000fe20000010000 */
[----:B------:R-:W-:Y:S01]  /*6b80*/  MOV R20, 0xffff ;  /* 0x0000ffff00147802 */ /* 0x000fe20000000f00 */
[----:B---3--:R-:W-:Y:S01]  /*6b90*/  FADD.FTZ R32, R38, R23 ;  /* 0x0000001726207221 */ /* 0x008fe20000010000 */
[----:B------:R-:W-:Y:S02]  /*6ba0*/  MOV R23, 0xffff ;  /* 0x0000ffff00177802 */ /* 0x000fe40000000f00 */
[----:B------:R-:W-:Y:S01]  /*6bb0*/  MOV R17, 0xffff ;  /* 0x0000ffff00117802 */ /* 0x000fe20000000f00 */
[----:B------:R-:W-:Y:S01]  /*6bc0*/  FADD.FTZ R25, R37, R24 ;  /* 0x0000001825197221 */ /* 0x000fe20000010000 */
[----:B------:R-:W-:Y:S01]  /*6bd0*/  IMAD.MOV.U32 R24, RZ, RZ, 0xffff ;  /* 0x0000ffffff187424 */ /* 0x000fe200078e00ff */
[----:B------:R-:W2:Y:S01]  /*6be0*/  SHFL.BFLY PT, R20, R31, 0x4, 0x101f ;  /* 0x0c901f001f147f89 */ /* 0x000ea200000e0000 */
[----:B------:R-:W-:-:S03]  /*6bf0*/  ISETP.NE.AND P0, PT, R10, RZ, PT ;  /* 0x000000ff0a00720c */ /* 0x000fc60003f05270 */
[----:B------:R-:W3:Y:S01]  /*6c00*/  SHFL.BFLY PT, R23, R18, 0x8, 0x101f ;  /* 0x0d101f0012177f89 */ /* 0x000ee200000e0000 */
[----:B-1----:R-:W-:Y:S01]  /*6c10*/  FADD.FTZ R42, R42, R21 ;  /* 0x000000152a2a7221 */ /* 0x002fe20000010000 */
[----:B------:R-:W-:Y:S02]  /*6c20*/  MOV R21, 0xffff ;  /* 0x0000ffff00157802 */ /* 0x000fe40000000f00 */
[----:B------:R-:W1:Y:S01]  /*6c30*/  SHFL.BFLY PT, R36, R33, 0x4, 0x101f ;  /* 0x0c901f0021247f89 */ /* 0x000e6200000e0000 */
[----:B0-----:R-:W-:-:S03]  /*6c40*/  FADD.FTZ R16, R19, R16 ;  /* 0x0000001013107221 */ /* 0x001fc60000010000 */
[----:B------:R-:W0:Y:S01]  /*6c50*/  SHFL.BFLY PT, R38, R25, 0x4, 0x101f ;  /* 0x0c901f0019267f89 */ /* 0x000e2200000e0000 */
[----:B------:R-:W-:-:S03]  /*6c60*/  MOV R19, 0xffff ;  /* 0x0000ffff00137802 */ /* 0x000fc60000000f00 */
[----:B------:R-:W4:Y:S04]  /*6c70*/  SHFL.BFLY PT, R37, R32, 0x4, 0x101f ;  /* 0x0c901f0020257f89 */ /* 0x000f2800000e0000 */
[----:B------:R-:W4:Y:S01]  /*6c80*/  SHFL.BFLY PT, R30, R14, 0x2, 0x101f ;  /* 0x0c501f000e1e7f89 */ /* 0x000f2200000e0000 */
[----:B--2---:R-:W-:Y:S01]  /*6c90*/  FADD.FTZ R35, R31, R20 ;  /* 0x000000141f237221 */ /* 0x004fe20000010000 */
[----:B------:R-:W-:Y:S02]  /*6ca0*/  MOV R20, 0xffff ;  /* 0x0000ffff00147802 */ /* 0x000fe40000000f00 */
[----:B------:R-:W2:Y:S01]  /*6cb0*/  SHFL.BFLY PT, R41, R42, 0x4, 0x101f ;  /* 0x0c901f002a297f89 */ /* 0x000ea200000e0000 */
[----:B---3--:R-:W-:Y:S01]  /*6cc0*/  FADD.FTZ R31, R23, R18 ;  /* 0x00000012171f7221 */ /* 0x008fe20000010000 */
[----:B------:R-:W-:Y:S01]  /*6cd0*/  IMAD.MOV.U32 R18, RZ, RZ, 0xffff ;  /* 0x0000ffffff127424 */ /* 0x000fe200078e00ff */
[----:B------:R-:W-:Y:S01]  /*6ce0*/  MOV R23, 0xffff ;  /* 0x0000ffff00177802 */ /* 0x000fe20000000f00 */
[----:B------:R-:W3:Y:S01]  /*6cf0*/  SHFL.BFLY PT, R19, R16, 0x1, 0x101f ;  /* 0x0c301f0010137f89 */ /* 0x000ee200000e0000 */
[----:B-1----:R-:W-:Y:S01]  /*6d00*/  FADD.FTZ R36, R33, R36 ;  /* 0x0000002421247221 */ /* 0x002fe20000010000 */
[----:B------:R-:W-:-:S02]  /*6d10*/  MOV R33, 0xffff ;  /* 0x0000ffff00217802 */ /* 0x000fc40000000f00 */
[----:B------:R-:W1:Y:S01]  /*6d20*/  SHFL.BFLY PT, R18, R35, 0x2, 0x101f ;  /* 0x0c501f0023127f89 */ /* 0x000e6200000e0000 */
[----:B0-----:R-:W-:-:S03]  /*6d30*/  FADD.FTZ R38, R25, R38 ;  /* 0x0000002619267221 */ /* 0x001fc60000010000 */
[----:B------:R-:W0:Y:S01]  /*6d40*/  SHFL.BFLY PT, R21, R36, 0x2, 0x101f ;  /* 0x0c501f0024157f89 */ /* 0x000e2200000e0000 */
[----:B----4-:R-:W-:Y:S01]  /*6d50*/  FADD.FTZ R37, R32, R37 ;  /* 0x0000002520257221 */ /* 0x010fe20000010000 */
[----:B------:R-:W-:Y:S02]  /*6d60*/  MOV R32, 0xffff ;  /* 0x0000ffff00207802 */ /* 0x000fe40000000f00 */
[----:B------:R-:W4:Y:S01]  /*6d70*/  SHFL.BFLY PT, R23, R38, 0x2, 0x101f ;  /* 0x0c501f0026177f89 */ /* 0x000f2200000e0000 */
[----:B------:R-:W-:Y:S01]  /*6d80*/  FADD.FTZ R17, R14, R30 ;  /* 0x0000001e0e117221 */ /* 0x000fe20000010000 */
[----:B------:R-:W-:Y:S02]  /*6d90*/  MOV R14, 0xffff ;  /* 0x0000ffff000e7802 */ /* 0x000fe40000000f00 */
[----:B------:R-:W4:Y:S01]  /*6da0*/  SHFL.BFLY PT, R24, R37, 0x2, 0x101f ;  /* 0x0c501f0025187f89 */ /* 0x000f2200000e0000 */
[----:B--2---:R-:W-:-:S03]  /*6db0*/  FADD.FTZ R42, R42, R41 ;  /* 0x000000292a2a7221 */ /* 0x004fc60000010000 */
[----:B------:R-:W2:Y:S01]  /*6dc0*/  SHFL.BFLY PT, R20, R31, 0x4, 0x101f ;  /* 0x0c901f001f147f89 */ /* 0x000ea200000e0000 */
[----:B------:R-:W-:-:S03]  /*6dd0*/  IMAD.IADD R41, R15, 0x1, R6 ;  /* 0x000000010f297824 */ /* 0x000fc600078e0206 */
[----:B------:R-:W2:Y:S01]  /*6de0*/  SHFL.BFLY PT, R14, R17, 0x1, 0x101f ;  /* 0x0c301f00110e7f89 */ /* 0x000ea200000e0000 */
[----:B---3--:R-:W-:Y:S01]  /*6df0*/  FADD.FTZ R16, R16, R19 ;  /* 0x0000001310107221 */ /* 0x008fe20000010000 */
[----:B-1----:R-:W-:Y:S02]  /*6e00*/  FADD.FTZ R35, R35, R18 ;  /* 0x0000001223237221 */ /* 0x002fe40000010000 */
[----:B------:R-:W1:Y:S02]  /*6e10*/  SHFL.BFLY PT, R43, R42, 0x2, 0x101f ;  /* 0x0c501f002a2b7f89 */ /* 0x000e6400000e0000 */
[----:B------:R-:W-:Y:S01]  /*6e20*/  @!P0 F2FP.F16.F32.PACK_AB R30, RZ, R16 ;  /* 0x00000010ff1e823e */ /* 0x000fe200000000ff */
[----:B------:R-:W3:Y:S01]  /*6e30*/  @!P0 LDC.64 R18, c[0x0][0x220] ;  /* 0x00008800ff128b82 */ /* 0x000ee20000000a00 */
[----:B0-----:R-:W-:Y:S01]  /*6e40*/  FADD.FTZ R36, R36, R21 ;  /* 0x0000001524247221 */ /* 0x001fe20000010000 */
[----:B------:R-:W0:Y:S01]  /*6e50*/  SHFL.BFLY PT, R34, R35, 0x1, 0x101f ;  /* 0x0c301f0023227f89 */ /* 0x000e2200000e0000 */
[----:B----4-:R-:W-:-:S03]  /*6e60*/  FADD.FTZ R38, R38, R23 ;  /* 0x0000001726267221 */ /* 0x010fc60000010000 */
[----:B------:R-:W4:Y:S02]  /*6e70*/  SHFL.BFLY PT, R33, R36, 0x1, 0x101f ;  /* 0x0c301f0024217f89 */ /* 0x000f2400000e0000 */
[----:B------:R-:W4:Y:S01]  /*6e80*/  @!P0 LDC.64 R22, c[0x0][0x220] ;  /* 0x00008800ff168b82 */ /* 0x000f220000000a00 */
[----:B------:R-:W-:Y:S01]  /*6e90*/  FADD.FTZ R37, R37, R24 ;  /* 0x0000001825257221 */ /* 0x000fe20000010000 */
[----:B------:R-:W4:Y:S01]  /*6ea0*/  SHFL.BFLY PT, R39, R38, 0x1, 0x101f ;  /* 0x0c301f0026277f89 */ /* 0x000f2200000e0000 */
[----:B--2---:R-:W-:-:S03]  /*6eb0*/  FADD.FTZ R31, R31, R20 ;  /* 0x000000141f1f7221 */ /* 0x004fc60000010000 */
[----:B------:R-:W2:Y:S02]  /*6ec0*/  SHFL.BFLY PT, R40, R37, 0x1, 0x101f ;  /* 0x0c301f0025287f89 */ /* 0x000ea400000e0000 */
[----:B------:R-:W2:Y:S01]  /*6ed0*/  @!P0 LDC.64 R24, c[0x0][0x218] ;  /* 0x00008600ff188b82 */ /* 0x000ea20000000a00 */
[----:B------:R-:W-:Y:S01]  /*6ee0*/  FADD.FTZ R44, R17, R14 ;  /* 0x0000000e112c7221 */ /* 0x000fe20000010000 */
[----:B------:R-:W2:Y:S04]  /*6ef0*/  SHFL.BFLY PT, R32, R31, 0x2, 0x101f ;  /* 0x0c501f001f207f89 */ /* 0x000ea800000e0000 */
[----:B------:R-:W-:Y:S01]  /*6f00*/  @!P0 F2FP.F16.F32.PACK_AB R44, RZ, R44 ;  /* 0x0000002cff2c823e */ /* 0x000fe200000000ff */
[----:B-1----:R-:W-:Y:S01]  /*6f10*/  FADD.FTZ R42, R42, R43 ;  /* 0x0000002b2a2a7221 */ /* 0x002fe20000010000 */
[----:B------:R-:W1:Y:S01]  /*6f20*/  @!P0 LDC.64 R20, c[0x0][0x218] ;  /* 0x00008600ff148b82 */ /* 0x000e620000000a00 */
[----:B---3--:R-:W-:-:S04]  /*6f30*/  @!P0 IMAD.WIDE R18, R41, 0x2, R18 ;  /* 0x0000000229128825 */ /* 0x008fc800078e0212 */
[----:B0-----:R-:W-:Y:S01]  /*6f40*/  FADD.FTZ R34, R35, R34 ;  /* 0x0000002223227221 */ /* 0x001fe20000010000 */
[----:B------:R-:W-:Y:S01]  /*6f50*/  MOV R35, 0xffff ;  /* 0x0000ffff00237802 */ /* 0x000fe20000000f00 */
[----:B----4-:R-:W-:Y:S01]  /*6f60*/  FADD.FTZ R33, R36, R33 ;  /* 0x0000002124217221 */ /* 0x010fe20000010000 */
[----:B------:R-:W0:Y:S01]  /*6f70*/  @!P0 LDC.64 R16, c[0x0][0x218] ;  /* 0x00008600ff108b82 */ /* 0x000e220000000a00 */
[----:B------:R-:W-:-:S04]  /*6f80*/  @!P0 IMAD.WIDE R22, R41, 0x2, R22 ;  /* 0x0000000229168825 */ /* 0x000fc800078e0216 */
[----:B------:R-:W-:Y:S01]  /*6f90*/  FADD.FTZ R38, R38, R39 ;  /* 0x0000002726267221 */ /* 0x000fe20000010000 */
[----:B------:R-:W3:Y:S01]  /*6fa0*/  SHFL.BFLY PT, R35, R42, 0x1, 0x101f ;  /* 0x0c301f002a237f89 */ /* 0x000ee200000e0000 */
[----:B--2---:R-:W-:-:S03]  /*6fb0*/  FADD.FTZ R37, R37, R40 ;  /* 0x0000002825257221 */ /* 0x004fc60000010000 */
[----:B------:R-:W-:Y:S01]  /*6fc0*/  @!P0 F2FP.F16.F32.PACK_AB R26, RZ, R38 ;  /* 0x00000026ff1a823e */ /* 0x000fe200000000ff */
[----:B------:R-:W2:Y:S01]  /*6fd0*/  @!P0 LDC.64 R14, c[0x0][0x220] ;  /* 0x00008800ff0e8b82 */ /* 0x000ea20000000a00 */
[----:B------:R-:W-:-:S04]  /*6fe0*/  @!P0 IMAD.WIDE R24, R41, 0x2, R24 ;  /* 0x0000000229188825 */ /* 0x000fc800078e0218 */
[----:B------:R-:W-:Y:S01]  /*6ff0*/  FADD.FTZ R31, R31, R32 ;  /* 0x000000201f1f7221 */ /* 0x000fe20000010000 */
[----:B------:R4:W-:Y:S01]  /*7000*/  @!P0 STG.E.U16 desc[UR12][R24.64], R30 ;  /* 0x0000001e18008986 */ /* 0x0009e2000c10150c */
[----:B-1----:R-:W-:-:S03]  /*7010*/  @!P0 IMAD.WIDE R20, R41, 0x2, R20 ;  /* 0x0000000229148825 */ /* 0x002fc600078e0214 */
[----:B------:R1:W-:Y:S01]  /*7020*/  @!P0 STG.E.U16 desc[UR12][R22.64], R44 ;  /* 0x0000002c16008986 */ /* 0x0003e2000c10150c */
[----:B0-----:R-:W-:Y:S01]  /*7030*/  @!P0 IMAD.WIDE R16, R41, 0x2, R16 ;  /* 0x0000000229108825 */ /* 0x001fe200078e0210 */
[----:B----4-:R-:W-:-:S03]  /*7040*/  @!P0 F2FP.F16.F32.PACK_AB R25, RZ, R33 ;  /* 0x00000021ff19823e */ /* 0x010fc600000000ff */
[----:B---3--:R-:W-:Y:S01]  /*7050*/  FADD.FTZ R35, R42, R35 ;  /* 0x000000232a237221 */ /* 0x008fe20000010000 */
[----:B------:R-:W-:Y:S02]  /*7060*/  MOV R30, 0xffff ;  /* 0x0000ffff001e7802 */ /* 0x000fe40000000f00 */
[----:B-1----:R-:W-:Y:S02]  /*7070*/  @!P0 F2FP.F16.F32.PACK_AB R23, RZ, R34 ;  /* 0x00000022ff17823e */ /* 0x002fe400000000ff */
[----:B------:R-:W-:Y:S01]  /*7080*/  @!P0 F2FP.F16.F32.PACK_AB R33, RZ, R37 ;  /* 0x00000025ff21823e */ /* 0x000fe200000000ff */
[----:B--2---:R-:W-:Y:S01]  /*7090*/  @!P0 IMAD.WIDE R14, R41, 0x2, R14 ;  /* 0x00000002290e8825 */ /* 0x004fe200078e020e */
[----:B------:R0:W1:Y:S04]  /*70a0*/  SHFL.BFLY PT, R30, R31, 0x1, 0x101f ;  /* 0x0c301f001f1e7f89 */ /* 0x00006800000e0000 */
[----:B------:R0:W-:Y:S04]  /*70b0*/  @!P0 STG.E.U16 desc[UR12][R20.64+0x28], R23 ;  /* 0x0000281714008986 */ /* 0x0001e8000c10150c */
[----:B------:R0:W-:Y:S04]  /*70c0*/  @!P0 STG.E.U16 desc[UR12][R18.64+0x28], R25 ;  /* 0x0000281912008986 */ /* 0x0001e8000c10150c */
[----:B------:R0:W-:Y:S04]  /*70d0*/  @!P0 STG.E.U16 desc[UR12][R16.64+0x50], R26 ;  /* 0x0000501a10008986 */ /* 0x0001e8000c10150c */
[----:B------:R0:W-:Y:S02]  /*70e0*/  @!P0 STG.E.U16 desc[UR12][R14.64+0x50], R33 ;  /* 0x000050210e008986 */ /* 0x0001e4000c10150c */
.L_x_2443:
[----:B0-----:R-:W0:Y:S01]  /*70f0*/  @!P0 LDC.64 R14, c[0x0][0x218] ;  /* 0x00008600ff0e8b82 */ /* 0x001e220000000a00 */
[----:B-1----:R-:W-:Y:S01]  /*7100*/  FADD.FTZ R19, R31, R30 ;  /* 0x0000001e1f137221 */ /* 0x002fe20000010000 */
[----:B------:R-:W-:-:S04]  /*7110*/  @!P0 F2FP.F16.F32.PACK_AB R18, RZ, R35 ;  /* 0x00000023ff12823e */ /* 0x000fc800000000ff */
[----:B------:R-:W-:Y:S02]  /*7120*/  @!P0 F2FP.F16.F32.PACK_AB R19, RZ, R19 ;  /* 0x00000013ff13823e */ /* 0x000fe400000000ff */
[----:B------:R-:W1:Y:S01]  /*7130*/  @!P0 LDC.64 R16, c[0x0][0x220] ;  /* 0x00008800ff108b82 */ /* 0x000e620000000a00 */
[----:B0-----:R-:W-:-:S05]  /*7140*/  @!P0 IMAD.WIDE R14, R41, 0x2, R14 ;  /* 0x00000002290e8825 */ /* 0x001fca00078e020e */
[----:B------:R4:W-:Y:S01]  /*7150*/  @!P0 STG.E.U16 desc[UR12][R14.64+0x78], R18 ;  /* 0x000078120e008986 */ /* 0x0009e2000c10150c */
[----:B-1----:R-:W-:-:S05]  /*7160*/  @!P0 IMAD.WIDE R16, R41, 0x2, R16 ;  /* 0x0000000229108825 */ /* 0x002fca00078e0210 */
[----:B------:R4:W-:Y:S02]  /*7170*/  @!P0 STG.E.U16 desc[UR12][R16.64+0x78], R19 ;  /* 0x0000781310008986 */ /* 0x0009e4000c10150c */
.L_x_2373:
        /* <DEDUP_REMOVED lines=8> */
.L_x_2376:
[----:B-----5:R-:W-:Y:S01]  /*7200*/  HFMA2.MMA R28, -RZ, RZ, 0, 4.76837158203125e-07 ;  /* 0x00000008ff1c7435 */ /* 0x020fe200000001ff */
[----:B-1----:R-:W-:Y:S01]  /*7210*/  MOV R29, R14 ;  /* 0x0000000e001d7202 */ /* 0x002fe20000000f00 */
[----:B------:R-:W-:Y:S01]  /*7220*/  IMAD.MOV.U32 R27, RZ, RZ, 0x101f ;  /* 0x0000101fff1b7424 */ /* 0x000fe200078e00ff */
[----:B------:R-:W-:-:S08]  /*7230*/  MOV R26, 0xffff ;  /* 0x0000ffff001a7802 */ /* 0x000fd00000000f00 */
[----:B0-2---:R-:W-:Y:S05]  /*7240*/  WARPSYNC.COLLECTIVE R26, `(.L_x_2381) ;  /* 0x000000001a087348 */ /* 0x005fea0003c00000 */
[----:B------:R1:W3:Y:S02]  /*7250*/  SHFL.BFLY P2, R30, R29, R28, R27 ;  /* 0x0c00001c1d1e7389 */ /* 0x0002e4000004001b */
[----:B0123--:R-:W-:Y:S01]  /*7260*/  ENDCOLLECTIVE ;  /* 0x000000000000791b */ /* 0x00ffe20003800000 */
.L_x_2381:
[----:B------:R-:W-:Y:S02]  /*7270*/  MOV R29, R15 ;  /* 0x0000000f001d7202 */ /* 0x000fe40000000f00 */
[----:B------:R-:W-:-:S07]  /*7280*/  MOV R17, R30 ;  /* 0x0000001e00117202 */ /* 0x000fce0000000f00 */
[----:B------:R-:W-:Y:S05]  /*7290*/  WARPSYNC.COLLECTIVE R26, `(.L_x_2382) ;  /* 0x000000001a087348 */ /* 0x000fea0003c00000 */
[----:B------:R0:W1:Y:S02]  /*72a0*/  SHFL.BFLY P2, R30, R29, R28, R27 ;  /* 0x0c00001c1d1e7389 */ /* 0x000064000004001b */
[----:B01----:R-:W-:Y:S01]  /*72b0*/  ENDCOLLECTIVE ;  /* 0x000000000000791b */ /* 0x003fe20003800000 */
.L_x_2382:
[----:B------:R-:W-:-:S05]  /*72c0*/  FADD.FTZ R17, R17, R14 ;  /* 0x0000000e11117221 */ /* 0x000fca0000010000 */
[----:B------:R-:W-:Y:S01]  /*72d0*/  MOV R29, R17 ;  /* 0x00000011001d7202 */ /* 0x000fe20000000f00 */
[----:B------:R-:W-:Y:S01]  /*72e0*/  IMAD.MOV.U32 R28, RZ, RZ, 0x4 ;  /* 0x00000004ff1c7424 */ /* 0x000fe200078e00ff */
[----:B------:R-:W-:-:S07]  /*72f0*/  MOV R16, R30 ;  /* 0x0000001e00107202 */ /* 0x000fce0000000f00 */
[----:B------:R-:W-:Y:S05]  /*7300*/  WARPSYNC.COLLECTIVE R26, `(.L_x_2383) ;  /* 0x000000001a087348 */ /* 0x000fea0003c00000 */
[----:B------:R0:W1:Y:S02]  /*7310*/  SHFL.BFLY P2, R30, R29, R28, R27 ;  /* 0x0c00001c1d1e7389 */ /* 0x000064000004001b */
[----:B01----:R-:W-:Y:S01]  /*7320*/  ENDCOLLECTIVE ;  /* 0x000000000000791b */ /* 0x003fe20003800000 */
.L_x_2383:
[----:B------:R-:W-:-:S05]  /*7330*/  FADD.FTZ R16, R16, R15 ;  /* 0x0000000f10107221 */ /* 0x000fca0000010000 */
[----:B------:R-:W-:Y:S02]  /*7340*/  MOV R29, R16 ;  /* 0x00000010001d7202 */ /* 0x000fe40000000f00 */
[----:B------:R-:W-:-:S07]  /*7350*/  MOV R18, R30 ;  /* 0x0000001e00127202 */ /* 0x000fce0000000f00 */
[----:B------:R-:W-:Y:S05]  /*7360*/  WARPSYNC.COLLECTIVE R26, `(.L_x_2384) ;  /* 0x000000001a087348 */ /* 0x000fea0003c00000 */
[----:B------:R0:W1:Y:S02]  /*7370*/  SHFL.BFLY P2, R30, R29, R28, R27 ;  /* 0x0c00001c1d1e7389 */ /* 0x000064000004001b */
[----:B01----:R-:W-:Y:S01]  /*7380*/  ENDCOLLECTIVE ;  /* 0x000000000000791b */ /* 0x003fe20003800000 */
.L_x_2384:
[----:B------:R-:W-:Y:S01]  /*7390*/  FADD.FTZ R18, R17, R18 ;  /* 0x0000001211127221 */ /* 0x000fe20000010000 */
[----:B------:R-:W-:-:S04]  /*73a0*/  HFMA2.MMA R28, -RZ, RZ, 0, 1.1920928955078125e-07 ;  /* 0x00000002ff1c7435 */ /* 0x000fc800000001ff */
[----:B------:R-:W-:Y:S02]  /*73b0*/  MOV R29, R18 ;  /* 0x00000012001d7202 */ /* 0x000fe40000000f00 */
[----:B------:R-:W-:-:S07]  /*73c0*/  MOV R19, R30 ;  /* 0x0000001e00137202 */ /* 0x000fce0000000f00 */
[----:B------:R-:W-:Y:S05]  /*73d0*/  WARPSYNC.COLLECTIVE R26, `(.L_x_2385) ;  /* 0x000000001a087348 */ /* 0x000fea0003c00000 */
[----:B------:R0:W1:Y:S02]  /*73e0*/  SHFL.BFLY P2, R30, R29, R28, R27 ;  /* 0x0c00001c1d1e7389 */ /* 0x000064000004001b */
[----:B01----:R-:W-:Y:S01]  /*73f0*/  ENDCOLLECTIVE ;  /* 0x000000000000791b */ /* 0x003fe20003800000 */
.L_x_2385:
[----:B------:R-:W-:-:S05]  /*7400*/  FADD.FTZ R19, R16, R19 ;  /* 0x0000001310137221 */ /* 0x000fca0000010000 */
[----:B------:R-:W-:Y:S01]  /*7410*/  MOV R29, R19 ;  /* 0x00000013001d7202 */ /* 0x000fe20000000f00 */
[----:B------:R-:W-:-:S07]  /*7420*/  IMAD.MOV.U32 R21, RZ, RZ, R30 ;  /* 0x000000ffff157224 */ /* 0x000fce00078e001e */
[----:B------:R-:W-:Y:S05]  /*7430*/  WARPSYNC.COLLECTIVE R26, `(.L_x_2386) ;  /* 0x000000001a087348 */ /* 0x000fea0003c00000 */
[----:B------:R0:W1:Y:S02]  /*7440*/  SHFL.BFLY P2, R30, R29, R28, R27 ;  /* 0x0c00001c1d1e7389 */ /* 0x000064000004001b */
[----:B01----:R-:W-:Y:S01]  /*7450*/  ENDCOLLECTIVE ;  /* 0x000000000000791b */ /* 0x003fe20003800000 */
.L_x_2386:
[----:B------:R-:W-:Y:S01]  /*7460*/  FADD.FTZ R21, R18, R21 ;  /* 0x0000001512157221 */ /* 0x000fe20000010000 */
[----:B------:R-:W-:-:S04]  /*7470*/  HFMA2.MMA R28, -RZ, RZ, 0, 5.9604644775390625e-08 ;  /* 0x00000001ff1c7435 */ /* 0x000fc800000001ff */
[----:B------:R-:W-:Y:S02]  /*7480*/  MOV R29, R21 ;  /* 0x00000015001d7202 */ /* 0x000fe40000000f00 */
[----:B------:R-:W-:-:S07]  /*7490*/  MOV R14, R30 ;  /* 0x0000001e000e7202 */ /* 0x000fce0000000f00 */
[----:B------:R-:W-:Y:S05]  /*74a0*/  WARPSYNC.COLLECTIVE R26, `(.L_x_2387) ;  /* 0x000000001a087348 */ /* 0x000fea0003c00000 */
[----:B------:R0:W1:Y:S02]  /*74b0*/  SHFL.BFLY P2, R30, R29, R28, R27 ;  /* 0x0c00001c1d1e7389 */ /* 0x000064000004001b */
[----:B01----:R-:W-:Y:S01]  /*74c0*/  ENDCOLLECTIVE ;  /* 0x000000000000791b */ /* 0x003fe20003800000 */
.L_x_2387:
[----:B------:R-:W-:-:S04]  /*74d0*/  FADD.FTZ R14, R19, R14 ;  /* 0x0000000e130e7221 */ /* 0x000fc80000010000 */
[----:B------:R-:W-:Y:S01]  /*74e0*/  IMAD.MOV.U32 R29, RZ, RZ, R14 ;  /* 0x000000ffff1d7224 */ /* 0x000fe200078e000e */
[----:B------:R-:W-:-:S07]  /*74f0*/  MOV R20, R30 ;  /* 0x0000001e00147202 */ /* 0x000fce0000000f00 */
[----:B------:R-:W-:Y:S05]  /*7500*/  WARPSYNC.COLLECTIVE R26, `(.L_x_2388) ;  /* 0x000000001a087348 */ /* 0x000fea0003c00000 */
[----:B------:R0:W1:Y:S02]  /*7510*/  SHFL.BFLY P2, R30, R29, R28, R27 ;  /* 0x0c00001c1d1e7389 */ /* 0x000064000004001b */
[----:B01----:R-:W-:Y:S01]  /*7520*/  ENDCOLLECTIVE ;  /* 0x000000000000791b */ /* 0x003fe20003800000 */
.L_x_2388:
[----:B------:R-:W-:Y:S01]  /*7530*/  FADD.FTZ R20, R21, R20 ;  /* 0x0000001415147221 */ /* 0x000fe20000010000 */
[----:B------:R-:W-:Y:S06]  /*7540*/  BRA `(.L_x_2389) ;  /* 0xffffffe800d87947 */ /* 0x000fec000383ffff */
.L_x_2377:
        /* <DEDUP_REMOVED lines=8> */
.L_x_2391:
[----:B------:R-:W-:Y:S05]  /*75d0*/  BSYNC B1 ;  /* 0x0000000000017941 */ /* 0x000fea0003800000 */
.L_x_2390:
        /* <DEDUP_REMOVED lines=8> */
.L_x_2392:
[----:B------:R-:W-:Y:S01]  /*7660*/  FADD.FTZ R21, R21, R14 ;  /* 0x0000000e15157221 */ /* 0x000fe20000010000 */
[----:B------:R-:W-:-:S04]  /*7670*/  HFMA2.MMA R28, -RZ, RZ, 0, 2.384185791015625e-07 ;  /* 0x00000004ff1c7435 */ /* 0x000fc800000001ff */
[----:B------:R-:W-:Y:S02]  /*7680*/  MOV R29, R21 ;  /* 0x00000015001d7202 */ /* 0x000fe40000000f00 */
[----:B------:R-:W-:-:S07]  /*7690*/  MOV R20, R30 ;  /* 0x0000001e00147202 */ /* 0x000fce0000000f00 */
[----:B------:R-:W-:Y:S05]  /*76a0*/  WARPSYNC.COLLECTIVE R26, `(.L_x_2393) ;  /* 0x000000001a087348 */ /* 0x000fea0003c00000 */
[----:B------:R0:W1:Y:S02]  /*76b0*/  SHFL.BFLY P2, R30, R29, R28, R27 ;  /* 0x0c00001c1d1e7389 */ /* 0x000064000004001b */
[----:B01----:R-:W-:Y:S01]  /*76c0*/  ENDCOLLECTIVE ;  /* 0x000000000000791b */ /* 0x003fe20003800000 */
.L_x_2393:
[----:B------:R-:W-:-:S05]  /*76d0*/  FADD.FTZ R20, R20, R15 ;  /* 0x0000000f14147221 */ /* 0x000fca0000010000 */
[----:B------:R-:W-:Y:S01]  /*76e0*/  MOV R29, R20 ;  /* 0x00000014001d7202 */ /* 0x000fe20000000f00 */
[----:B------:R-:W-:-:S07]  /*76f0*/  IMAD.MOV.U32 R22, RZ, RZ, R30 ;  /* 0x000000ffff167224 */ /* 0x000fce00078e001e */
[----:B------:R-:W-:Y:S05]  /*7700*/  WARPSYNC.COLLECTIVE R26, `(.L_x_2394) ;  /* 0x000000001a087348 */ /* 0x000fea0003c00000 */
[----:B------:R0:W1:Y:S02]  /*7710*/  SHFL.BFLY P2, R30, R29, R28, R27 ;  /* 0x0c00001c1d1e7389 */ /* 0x000064000004001b */
[----:B01----:R-:W-:Y:S01]  /*7720*/  ENDCOLLECTIVE ;  /* 0x000000000000791b */ /* 0x003fe20003800000 */
.L_x_2394:
[----:B------:R-:W-:Y:S01]  /*7730*/  FADD.FTZ R22, R21, R22 ;  /* 0x0000001615167221 */ /* 0x000fe20000010000 */
[----:B------:R-:W-:-:S04]  /*7740*/  HFMA2.MMA R28, -RZ, RZ, 0, 1.1920928955078125e-07 ;  /* 0x00000002ff1c7435 */ /* 0x000fc800000001ff */
[----:B------:R-:W-:Y:S02]  /*7750*/  MOV R29, R22 ;  /* 0x00000016001d7202 */ /* 0x000fe40000000f00 */
[----:B------:R-:W-:-:S07]  /*7760*/  MOV R23, R30 ;  /* 0x0000001e00177202 */ /* 0x000fce0000000f00 */
[----:B------:R-:W-:Y:S05]  /*7770*/  WARPSYNC.COLLECTIVE R26, `(.L_x_2395) ;  /* 0x000000001a087348 */ /* 0x000fea0003c00000 */
[----:B------:R0:W1:Y:S02]  /*7780*/  SHFL.BFLY P2, R30, R29, R28, R27 ;  /* 0x0c00001c1d1e7389 */ /* 0x000064000004001b */
[----:B01----:R-:W-:Y:S01]  /*7790*/  ENDCOLLECTIVE ;  /* 0x000000000000791b */ /* 0x003fe20003800000 */
.L_x_2395:
[----:B------:R-:W-:-:S05]  /*77a0*/  FADD.FTZ R23, R20, R23 ;  /* 0x0000001714177221 */ /* 0x000fca0000010000 */
[----:B------:R-:W-:Y:S02]  /*77b0*/  MOV R29, R23 ;  /* 0x00000017001d7202 */ /* 0x000fe40000000f00 */
[----:B------:R-:W-:-:S07]  /*77c0*/  MOV R25, R30 ;  /* 0x0000001e00197202 */ /* 0x000fce0000000f00 */
[----:B------:R-:W-:Y:S05]  /*77d0*/  WARPSYNC.COLLECTIVE R26, `(.L_x_2396) ;  /* 0x000000001a087348 */ /* 0x000fea0003c00000 */
[----:B------:R0:W1:Y:S02]  /*77e0*/  SHFL.BFLY P2, R30, R29, R28, R27 ;  /* 0x0c00001c1d1e7389 */ /* 0x000064000004001b */
[----:B01----:R-:W-:Y:S01]  /*77f0*/  ENDCOLLECTIVE ;  /* 0x000000000000791b */ /* 0x003fe20003800000 */
.L_x_2396:
[----:B------:R-:W-:Y:S01]  /*7800*/  FADD.FTZ R25, R22, R25 ;  /* 0x0000001916197221 */ /* 0x000fe20000010000 */
[----:B------:R-:W-:-:S04]  /*7810*/  HFMA2.MMA R28, -RZ, RZ, 0, 5.9604644775390625e-08 ;  /* 0x00000001ff1c7435 */ /* 0x000fc800000001ff */
[----:B------:R-:W-:Y:S01]  /*7820*/  MOV R29, R25 ;  /* 0x00000019001d7202 */ /* 0x000fe20000000f00 */
[----:B------:R-:W-:-:S07]  /*7830*/  IMAD.MOV.U32 R14, RZ, RZ, R30 ;  /* 0x000000ffff0e7224 */ /* 0x000fce00078e001e */
[----:B------:R-:W-:Y:S05]  /*7840*/  WARPSYNC.COLLECTIVE R26, `(.L_x_2397) ;  /* 0x000000001a087348 */ /* 0x000fea0003c00000 */
[----:B------:R0:W1:Y:S02]  /*7850*/  SHFL.BFLY P2, R30, R29, R28, R27 ;  /* 0x0c00001c1d1e7389 */ /* 0x000064000004001b */
[----:B01----:R-:W-:Y:S01]  /*7860*/  ENDCOLLECTIVE ;  /* 0x000000000000791b */ /* 0x003fe20003800000 */
.L_x_2397:
[----:B------:R-:W-:-:S05]  /*7870*/  FADD.FTZ R14, R23, R14 ;  /* 0x0000000e170e7221 */ /* 0x000fca0000010000 */
[----:B------:R-:W-:Y:S02]  /*7880*/  MOV R29, R14 ;  /* 0x0000000e001d7202 */ /* 0x000fe40000000f00 */
[----:B------:R-:W-:-:S07]  /*7890*/  MOV R24, R30 ;  /* 0x0000001e00187202 */ /* 0x000fce0000000f00 */
[----:B------:R-:W-:Y:S05]  /*78a0*/  WARPSYNC.COLLECTIVE R26, `(.L_x_2398) ;  /* 0x000000001a087348 */ /* 0x000fea0003c00000 */
[----:B------:R0:W1:Y:S02]  /*78b0*/  SHFL.BFLY P2, R30, R29, R28, R27 ;  /* 0x0c00001c1d1e7389 */ /* 0x000064000004001b */
[----:B01----:R-:W-:Y:S01]  /*78c0*/  ENDCOLLECTIVE ;  /* 0x000000000000791b */ /* 0x003fe20003800000 */
.L_x_2398:
[----:B------:R-:W-:Y:S01]  /*78d0*/  FADD.FTZ R24, R25, R24 ;  /* 0x0000001819187221 */ /* 0x000fe20000010000 */
[----:B------:R-:W-:Y:S06]  /*78e0*/  BRA `(.L_x_2399) ;  /* 0xffffffe800a87947 */ /* 0x000fec000383ffff */
.L_x_2378:
        /* <DEDUP_REMOVED lines=8> */
.L_x_2401:
[----:B------:R-:W-:Y:S05]  /*7970*/  BSYNC B1 ;  /* 0x0000000000017941 */ /* 0x000fea0003800000 */
.L_x_2400:
        /* <DEDUP_REMOVED lines=8> */
.L_x_2402:
[----:B------:R-:W-:Y:S01]  /*7a00*/  FADD.FTZ R21, R21, R14 ;  /* 0x0000000e15157221 */ /* 0x000fe20000010000 */
[----:B------:R-:W-:-:S04]  /*7a10*/  HFMA2.MMA R28, -RZ, RZ, 0, 2.384185791015625e-07 ;  /* 0x00000004ff1c7435 */ /* 0x000fc800000001ff */
[----:B------:R-:W-:Y:S01]  /*7a20*/  MOV R29, R21 ;  /* 0x00000015001d7202 */ /* 0x000fe20000000f00 */
[----:B------:R-:W-:-:S07]  /*7a30*/  IMAD.MOV.U32 R20, RZ, RZ, R30 ;  /* 0x000000ffff147224 */ /* 0x000fce00078e001e */
[----:B------:R-:W-:Y:S05]  /*7a40*/  WARPSYNC.COLLECTIVE R26, `(.L_x_2403) ;  /* 0x000000001a087348 */ /* 0x000fea0003c00000 */
[----:B------:R0:W1:Y:S02]  /*7a50*/  SHFL.BFLY P2, R30, R29, R28, R27 ;  /* 0x0c00001c1d1e7389 */ /* 0x000064000004001b */
[----:B01----:R-:W-:Y:S01]  /*7a60*/  ENDCOLLECTIVE ;  /* 0x000000000000791b */ /* 0x003fe20003800000 */
.L_x_2403:
[----:B------:R-:W-:-:S05]  /*7a70*/  FADD.FTZ R20, R20, R15 ;  /* 0x0000000f14147221 */ /* 0x000fca0000010000 */
[----:B------:R-:W-:Y:S02]  /*7a80*/  MOV R29, R20 ;  /* 0x00000014001d7202 */ /* 0x000fe40000000f00 */
[----:B------:R-:W-:-:S07]  /*7a90*/  MOV R22, R30 ;  /* 0x0000001e00167202 */ /* 0x000fce0000000f00 */
[----:B------:R-:W-:Y:S05]  /*7aa0*/  WARPSYNC.COLLECTIVE R26, `(.L_x_2404) ;  /* 0x000000001a087348 */ /* 0x000fea0003c00000 */
[----:B------:R0:W1:Y:S02]  /*7ab0*/  SHFL.BFLY P2, R30, R29, R28, R27 ;  /* 0x0c00001c1d1e7389 */ /* 0x000064000004001b */
[----:B01----:R-:W-:Y:S01]  /*7ac0*/  ENDCOLLECTIVE ;  /* 0x000000000000791b */ /* 0x003fe20003800000 */
.L_x_2404:
[----:B------:R-:W-:-:S05]  /*7ad0*/  FADD.FTZ R22, R21, R22 ;  /* 0x0000001615167221 */ /* 0x000fca0000010000 */
[----:B------:R-:W-:Y:S01]  /*7ae0*/  MOV R29, R22 ;  /* 0x00000016001d7202 */ /* 0x000fe20000000f00 */
[----:B------:R-:W-:Y:S01]  /*7af0*/  IMAD.MOV.U32 R28, RZ, RZ, 0x2 ;  /* 0x00000002ff1c7424 */ /* 0x000fe200078e00ff */
[----:B------:R-:W-:-:S07]  /*7b00*/  MOV R23, R30 ;  /* 0x0000001e00177202 */ /* 0x000fce0000000f00 */
[----:B------:R-:W-:Y:S05]  /*7b10*/  WARPSYNC.COLLECTIVE R26, `(.L_x_2405) ;  /* 0x000000001a087348 */ /* 0x000fea0003c00000 */
[----:B------:R0:W1:Y:S02]  /*7b20*/  SHFL.BFLY P2, R30, R29, R28, R27 ;  /* 0x0c00001c1d1e7389 */ /* 0x000064000004001b */
[----:B01----:R-:W-:Y:S01]  /*7b30*/  ENDCOLLECTIVE ;  /* 0x000000000000791b */ /* 0x003fe20003800000 */
.L_x_2405:
[----:B------:R-:W-:-:S05]  /*7b40*/  FADD.FTZ R23, R20, R23 ;  /* 0x0000001714177221 */ /* 0x000fca0000010000 */
[----:B------:R-:W-:Y:S02]  /*7b50*/  MOV R29, R23 ;  /* 0x00000017001d7202 */ /* 0x000fe40000000f00 */
[----:B------:R-:W-:-:S07]  /*7b60*/  MOV R25, R30 ;  /* 0x0000001e00197202 */ /* 0x000fce0000000f00 */
[----:B------:R-:W-:Y:S05]  /*7b70*/  WARPSYNC.COLLECTIVE R26, `(.L_x_2406) ;  /* 0x000000001a087348 */ /* 0x000fea0003c00000 */
[----:B------:R0:W1:Y:S02]  /*7b80*/  SHFL.BFLY P2, R30, R29, R28, R27 ;  /* 0x0c00001c1d1e7389 */ /* 0x000064000004001b */
[----:B01----:R-:W-:Y:S01]  /*7b90*/  ENDCOLLECTIVE ;  /* 0x000000000000791b */ /* 0x003fe20003800000 */
.L_x_2406:
[----:B------:R-:W-:Y:S01]  /*7ba0*/  FADD.FTZ R25, R22, R25 ;  /* 0x0000001916197221 */ /* 0x000fe20000010000 */
[----:B------:R-:W-:-:S04]  /*7bb0*/  HFMA2.MMA R28, -RZ, RZ, 0, 5.9604644775390625e-08 ;  /* 0x00000001ff1c7435 */ /* 0x000fc800000001ff */
[----:B------:R-:W-:Y:S02]  /*7bc0*/  MOV R29, R25 ;  /* 0x00000019001d7202 */ /* 0x000fe40000000f00 */
[----:B------:R-:W-:-:S07]  /*7bd0*/  MOV R14, R30 ;  /* 0x0000001e000e7202 */ /* 0x000fce0000000f00 */
[----:B------:R-:W-:Y:S05]  /*7be0*/  WARPSYNC.COLLECTIVE R26, `(.L_x_2407) ;  /* 0x000000001a087348 */ /* 0x000fea0003c00000 */
[----:B------:R0:W1:Y:S02]  /*7bf0*/  SHFL.BFLY P2, R30, R29, R28, R27 ;  /* 0x0c00001c1d1e7389 */ /* 0x000064000004001b */
[----:B01----:R-:W-:Y:S01]  /*7c00*/  ENDCOLLECTIVE ;  /* 0x000000000000791b */ /* 0x003fe20003800000 */
.L_x_2407:
[----:B------:R-:W-:-:S04]  /*7c10*/  FADD.FTZ R14, R23, R14 ;  /* 0x0000000e170e7221 */ /* 0x000fc80000010000 */
[----:B------:R-:W-:Y:S01]  /*7c20*/  IMAD.MOV.U32 R29, RZ, RZ, R14 ;  /* 0x000000ffff1d7224 */ /* 0x000fe200078e000e */
[----:B------:R-:W-:-:S07]  /*7c30*/  MOV R24, R30 ;  /* 0x0000001e00187202 */ /* 0x000fce0000000f00 */
[----:B------:R-:W-:Y:S05]  /*7c40*/  WARPSYNC.COLLECTIVE R26, `(.L_x_2408) ;  /* 0x000000001a087348 */ /* 0x000fea0003c00000 */
[----:B------:R0:W1:Y:S02]  /*7c50*/  SHFL.BFLY P2, R30, R29, R28, R27 ;  /* 0x0c00001c1d1e7389 */ /* 0x000064000004001b */
[----:B01----:R-:W-:Y:S01]  /*7c60*/  ENDCOLLECTIVE ;  /* 0x000000000000791b */ /* 0x003fe20003800000 */
.L_x_2408:
[----:B------:R-:W-:Y:S01]  /*7c70*/  FADD.FTZ R24, R25, R24 ;  /* 0x0000001819187221 */ /* 0x000fe20000010000 */
[----:B------:R-:W-:Y:S06]  /*7c80*/  BRA `(.L_x_2409) ;  /* 0xffffffe800647947 */ /* 0x000fec000383ffff */
.L_x_2379:
[----:B------:R-:W-:Y:S01]  /*7c90*/  BSSY B0, `(.L_x_2410) ;  /* 0x0000008000007945 */ /* 0x000fe20003800000 */
[----:B-1---5:R-:W-:Y:S02]  /*7ca0*/  MOV R29, R16 ;  /* 0x00000010001d7202 */ /* 0x022fe40000000f00 */
[----:B------:R-:W-:Y:S02]  /*7cb0*/  MOV R28, 0x8 ;  /* 0x00000008001c7802 */ /* 0x000fe40000000f00 */
[----:B------:R-:W-:Y:S02]  /*7cc0*/  MOV R27, 0x101f ;  /* 0x0000101f001b7802 */ /* 0x000fe40000000f00 */
[----:B------:R-:W-:-:S07]  /*7cd0*/  MOV R26, 0xffff ;  /* 0x0000ffff001a7802 */ /* 0x000fce0000000f00 */
[----:B0-2---:R-:W-:Y:S05]  /*7ce0*/  WARPSYNC.COLLECTIVE R26, `(.L_x_2411) ;  /* 0x000000001a087348 */ /* 0x005fea0003c00000 */
[----:B------:R1:W3:Y:S02]  /*7cf0*/  SHFL.BFLY P2, R30, R29, R28, R27 ;  /* 0x0c00001c1d1e7389 */ /* 0x0002e4000004001b */
[----:B0123--:R-:W-:Y:S01]  /*7d00*/  ENDCOLLECTIVE ;  /* 0x000000000000791b */ /* 0x00ffe20003800000 */
.L_x_2411:
[----:B------:R-:W-:Y:S05]  /*7d10*/  BSYNC B0 ;  /* 0x0000000000007941 */ /* 0x000fea0003800000 */
.L_x_2410:
[----:B------:R-:W-:Y:S01]  /*7d20*/  HFMA2.MMA R27, -RZ, RZ, 0, 0.000503063201904296875 ;  /* 0x0000101fff1b7435 */ /* 0x000fe200000001ff */
[----:B------:R-:W-:Y:S01]  /*7d30*/  MOV R29, R14 ;  /* 0x0000000e001d7202 */ /* 0x000fe20000000f00 */
[----:B------:R-:W-:Y:S01]  /*7d40*/  IMAD.MOV.U32 R28, RZ, RZ, 0x8 ;  /* 0x00000008ff1c7424 */ /* 0x000fe200078e00ff */
[----:B------:R-:W-:Y:S01]  /*7d50*/  MOV R26, 0xffff ;  /* 0x0000ffff001a7802 */ /* 0x000fe20000000f00 */
[----:B------:R-:W-:Y:S01]  /*7d60*/  IMAD.MOV.U32 R32, RZ, RZ, RZ ;  /* 0x000000ffff207224 */ /* 0x000fe200078e00ff */
[----:B------:R-:W-:Y:S01]  /*7d70*/  MOV R17, R30 ;  /* 0x0000001e00117202 */ /* 0x000fe20000000f00 */
[----:B------:R-:W-:Y:S01]  /*7d80*/  HFMA2.MMA R34, -RZ, RZ, 0, 0 ;  /* 0x00000000ff227435 */ /* 0x000fe200000001ff */
[----:B------:R-:W-:-:S10]  /*7d90*/  @!P0 SHF.L.U32 R19, R10, 0x1, RZ ;  /* 0x000000010a138819 */ /* 0x000fd400000006ff */
[----:B------:R-:W-:Y:S05]  /*7da0*/  WARPSYNC.COLLECTIVE R26, `(.L_x_2412) ;  /* 0x000000001a087348 */ /* 0x000fea0003c00000 */
[----:B------:R0:W1:Y:S02]  /*7db0*/  SHFL.BFLY P2, R30, R29, R28, R27 ;  /* 0x0c00001c1d1e7389 */ /* 0x000064000004001b */
[----:B01----:R-:W-:Y:S01]  /*7dc0*/  ENDCOLLECTIVE ;  /* 0x000000000000791b */ /* 0x003fe20003800000 */
.L_x_2412:
[----:B------:R-:W-:Y:S01]  /*7dd0*/  @!P0 IADD3 R18, R15, 0x14, RZ ;  /* 0x000000140f128810 */ /* 0x000fe20007ffe0ff */
[----:B------:R-:W-:Y:S01]  /*7de0*/  FADD.FTZ R25, R17, R16 ;  /* 0x0000001011197221 */ /* 0x000fe20000010000 */
[C---:B------:R-:W-:Y:S01]  /*7df0*/  @!P0 LEA R23, R10.reuse, UR4, 0x7 ;  /* 0x000000040a178c11 */ /* 0x040fe2000f8e38ff */
[----:B------:R-:W-:Y:S01]  /*7e00*/  @!P0 IMAD.SHL.U32 R22, R10, 0x2, RZ ;  /* 0x000000020a168824 */ /* 0x000fe200078e00ff */
[----:B------:R-:W-:Y:S02]  /*7e10*/  @!P0 LOP3.LUT R18, R18, R19, RZ, 0x3c, !PT ;  /* 0x0000001312128212 */ /* 0x000fe400078e3cff */
[----:B------:R-:W-:Y:S02]  /*7e20*/  @!P0 LEA R24, R10, UR4, 0x7 ;  /* 0x000000040a188c11 */ /* 0x000fe4000f8e38ff */
[----:B------:R-:W-:Y:S01]  /*7e30*/  @!P0 LEA R18, R18, R23, 0x2 ;  /* 0x0000001712128211 */ /* 0x000fe200078e10ff */
[----:B------:R-:W-:Y:S01]  /*7e40*/  IMAD.MOV.U32 R23, RZ, RZ, RZ ;  /* 0x000000ffff177224 */ /* 0x000fe200078e00ff */
[----:B------:R-:W-:Y:S01]  /*7e50*/  HFMA2.MMA R28, -RZ, RZ, 0, 2.384185791015625e-07 ;  /* 0x00000004ff1c7435 */ /* 0x000fe200000001ff */
[----:B------:R-:W-:-:S02]  /*7e60*/  MOV R29, R25 ;  /* 0x00000019001d7202 */ /* 0x000fc40000000f00 */
[----:B------:R0:W1:Y:S04]  /*7e70*/  @!P0 LDS R20, [R18] ;  /* 0x0000000012148984 */ /* 0x0000680000000800 */
[----:B------:R0:W2:Y:S01]  /*7e80*/  @!P0 LDS R21, [R18+0x500] ;  /* 0x0005000012158984 */ /* 0x0000a20000000800 */
[----:B------:R-:W-:-:S07]  /*7e90*/  FADD.FTZ R17, R30, R14 ;  /* 0x0000000e1e117221 */ /* 0x000fce0000010000 */
[----:B012---:R-:W-:Y:S05]  /*7ea0*/  WARPSYNC.COLLECTIVE R26, `(.L_x_2413) ;  /* 0x000000001a087348 */ /* 0x007fea0003c00000 */
[----:B------:R3:W4:Y:S02]  /*7eb0*/  SHFL.BFLY P2, R30, R29, R28, R27 ;  /* 0x0c00001c1d1e7389 */ /* 0x000724000004001b */
[----:B01234-:R-:W-:Y:S01]  /*7ec0*/  ENDCOLLECTIVE ;  /* 0x000000000000791b */ /* 0x01ffe20003800000 */
.L_x_2413:
[----:B------:R-:W-:Y:S01]  /*7ed0*/  IMAD.MOV.U32 R29, RZ, RZ, R17 ;  /* 0x000000ffff1d7224 */ /* 0x000fe200078e0011 */
[----:B------:R-:W-:-:S07]  /*7ee0*/  MOV R16, R30 ;  /* 0x0000001e00107202 */ /* 0x000fce0000000f00 */
[----:B------:R-:W-:Y:S05]  /*7ef0*/  WARPSYNC.COLLECTIVE R26, `(.L_x_2414) ;  /* 0x000000001a087348 */ /* 0x000fea0003c00000 */
[----:B------:R0:W1:Y:S02]  /*7f00*/  SHFL.BFLY P2, R30, R29, R28, R27 ;  /* 0x0c00001c1d1e7389 */ /* 0x000064000004001b */
[----:B01----:R-:W-:Y:S01]  /*7f10*/  ENDCOLLECTIVE ;  /* 0x000000000000791b */ /* 0x003fe20003800000 */
.L_x_2414:
[----:B------:R-:W-:Y:S01]  /*7f20*/  FADD.FTZ R19, R25, R16 ;  /* 0x0000001019137221 */ /* 0x000fe20000010000 */
[----:B------:R-:W-:Y:S02]  /*7f30*/  @!P0 MOV R32, R20 ;  /* 0x0000001400208202 */ /* 0x000fe40000000f00 */
[----:B------:R-:W-:Y:S02]  /*7f40*/  @!P0 MOV R34, R21 ;  /* 0x0000001500228202 */ /* 0x000fe40000000f00 */
[----:B------:R-:W-:Y:S01]  /*7f50*/  @!P0 IADD3 R21, R15, 0x28, RZ ;  /* 0x000000280f158810 */ /* 0x000fe20007ffe0ff */
[----:B------:R-:W-:Y:S01]  /*7f60*/  HFMA2.MMA R28, -RZ, RZ, 0, 1.1920928955078125e-07 ;  /* 0x00000002ff1c7435 */ /* 0x000fe200000001ff */
[----:B------:R-:W-:Y:S02]  /*7f70*/  MOV R29, R19 ;  /* 0x00000013001d7202 */ /* 0x000fe40000000f00 */
[----:B------:R-:W-:-:S05]  /*7f80*/  @!P0 LOP3.LUT R21, R21, R22, RZ, 0x3c, !PT ;  /* 0x0000001615158212 */ /* 0x000fca00078e3cff */
[----:B------:R-:W-:Y:S01]  /*7f90*/  @!P0 IMAD R22, R21, 0x4, R24 ;  /* 0x0000000415168824 */ /* 0x000fe200078e0218 */
[----:B------:R-:W-:Y:S01]  /*7fa0*/  HFMA2.MMA R24, -RZ, RZ, 0, 0 ;  /* 0x00000000ff187435 */ /* 0x000fe200000001ff */
[----:B------:R-:W-:-:S10]  /*7fb0*/  FADD.FTZ R14, R17, R30 ;  /* 0x0000001e110e7221 */ /* 0x000fd40000010000 */
[----:B------:R-:W-:Y:S05]  /*7fc0*/  WARPSYNC.COLLECTIVE R26, `(.L_x_2415) ;  /* 0x000000001a087348 */ /* 0x000fea0003c00000 */
[----:B------:R0:W1:Y:S02]  /*7fd0*/  SHFL.BFLY P2, R30, R29, R28, R27 ;  /* 0x0c00001c1d1e7389 */ /* 0x000064000004001b */
[----:B01----:R-:W-:Y:S01]  /*7fe0*/  ENDCOLLECTIVE ;  /* 0x000000000000791b */ /* 0x003fe20003800000 */
.L_x_2415:
[----:B------:R0:W1:Y:S04]  /*7ff0*/  @!P0 LDS R37, [R22] ;  /* 0x0000000016258984 */ /* 0x0000680000000800 */
[----:B------:R0:W2:Y:S01]  /*8000*/  @!P0 LDS R38, [R22+0x500] ;  /* 0x0005000016268984 */ /* 0x0000a20000000800 */
[----:B------:R-:W-:Y:S02]  /*8010*/  MOV R29, R14 ;  /* 0x0000000e001d7202 */ /* 0x000fe40000000f00 */
[----:B------:R-:W-:-:S07]  /*8020*/  MOV R16, R30 ;  /* 0x0000001e00107202 */ /* 0x000fce0000000f00 */
[----:B012---:R-:W-:Y:S05]  /*8030*/  WARPSYNC.COLLECTIVE R26, `(.L_x_2416) ;  /* 0x000000001a087348 */ /* 0x007fea0003c00000 */
[----:B------:R3:W4:Y:S02]  /*8040*/  SHFL.BFLY P2, R30, R29, R28, R27 ;  /* 0x0c00001c1d1e7389 */ /* 0x000724000004001b */
[----:B01234-:R-:W-:Y:S01]  /*8050*/  ENDCOLLECTIVE ;  /* 0x000000000000791b */ /* 0x01ffe20003800000 */
.L_x_2416:
        /* <DEDUP_REMOVED lines=9> */
.L_x_2417:
[----:B------:R-:W-:Y:S01]  /*80f0*/  IMAD.MOV.U32 R29, RZ, RZ, R17 ;  /* 0x000000ffff1d7224 */ /* 0x000fe200078e0011 */
[----:B------:R-:W-:-:S07]  /*8100*/  MOV R19, R30 ;  /* 0x0000001e00137202 */ /* 0x000fce0000000f00 */
[----:B------:R-:W-:Y:S05]  /*8110*/  WARPSYNC.COLLECTIVE R26, `(.L_x_2418) ;  /* 0x000000001a087348 */ /* 0x000fea0003c00000 */
[----:B------:R0:W1:Y:S02]  /*8120*/  SHFL.BFLY P2, R30, R29, R28, R27 ;  /* 0x0c00001c1d1e7389 */ /* 0x000064000004001b */
[----:B01----:R-:W-:Y:S01]  /*8130*/  ENDCOLLECTIVE ;  /* 0x000000000000791b */ /* 0x003fe20003800000 */
.L_x_2418:
[----:B------:R-:W-:Y:S01]  /*8140*/  FADD.FTZ R16, R16, R19 ;  /* 0x0000001310107221 */ /* 0x000fe20000010000 */
[----:B------:R-:W-:Y:S01]  /*8150*/  HFMA2.MMA R28, -RZ, RZ, 0, 4.76837158203125e-07 ;  /* 0x00000008ff1c7435 */ /* 0x000fe200000001ff */
[----:B------:R-:W-:Y:S02]  /*8160*/  MOV R29, R32 ;  /* 0x00000020001d7202 */ /* 0x000fe40000000f00 */
[----:B------:R-:W-:-:S08]  /*8170*/  MOV R14, R30 ;  /* 0x0000001e000e7202 */ /* 0x000fd00000000f00 */
[----:B------:R-:W-:Y:S05]  /*8180*/  WARPSYNC.COLLECTIVE R26, `(.L_x_2419) ;  /* 0x000000001a087348 */ /* 0x000fea0003c00000 */
[----:B------:R0:W1:Y:S02]  /*8190*/  SHFL.BFLY P2, R30, R29, R28, R27 ;  /* 0x0c00001c1d1e7389 */ /* 0x000064000004001b */
[----:B01----:R-:W-:Y:S01]  /*81a0*/  ENDCOLLECTIVE ;  /* 0x000000000000791b */ /* 0x003fe20003800000 */
.L_x_2419:
[----:B------:R-:W-:Y:S01]  /*81b0*/  FADD.FTZ R44, R17, R14 ;  /* 0x0000000e112c7221 */ /* 0x000fe20000010000 */
[----:B------:R-:W-:Y:S02]  /*81c0*/  MOV R29, R34 ;  /* 0x00000022001d7202 */ /* 0x000fe40000000f00 */
[----:B------:R-:W-:-:S07]  /*81d0*/  MOV R31, R30 ;  /* 0x0000001e001f7202 */ /* 0x000fce0000000f00 */
[----:B------:R-:W-:Y:S05]  /*81e0*/  WARPSYNC.COLLECTIVE R26, `(.L_x_2420) ;  /* 0x000000001a087348 */ /* 0x000fea0003c00000 */
[----:B------:R0:W1:Y:S02]  /*81f0*/  SHFL.BFLY P2, R30, R29, R28, R27 ;  /* 0x0c00001c1d1e7389 */ /* 0x000064000004001b */
[----:B01----:R-:W-:Y:S01]  /*8200*/  ENDCOLLECTIVE ;  /* 0x000000000000791b */ /* 0x003fe20003800000 */
.L_x_2420:
[----:B------:R-:W-:Y:S01]  /*8210*/  FADD.FTZ R31, R31, R32 ;  /* 0x000000201f1f7221 */ /* 0x000fe20000010000 */
[----:B------:R-:W-:-:S04]  /*8220*/  HFMA2.MMA R28, -RZ, RZ, 0, 2.384185791015625e-07 ;  /* 0x00000004ff1c7435 */ /* 0x000fc800000001ff */
[----:B------:R-:W-:Y:S02]  /*8230*/  MOV R29, R31 ;  /* 0x0000001f001d7202 */ /* 0x000fe40000000f00 */
[----:B------:R-:W-:-:S07]  /*8240*/  MOV R33, R30 ;  /* 0x0000001e00217202 */ /* 0x000fce0000000f00 */
[----:B------:R-:W-:Y:S05]  /*8250*/  WARPSYNC.COLLECTIVE R26, `(.L_x_2421) ;  /* 0x000000001a087348 */ /* 0x000fea0003c00000 */
[----:B------:R0:W1:Y:S02]  /*8260*/  SHFL.BFLY P2, R30, R29, R28, R27 ;  /* 0x0c00001c1d1e7389 */ /* 0x000064000004001b */
[----:B01----:R-:W-:Y:S01]  /*8270*/  ENDCOLLECTIVE ;  /* 0x000000000000791b */ /* 0x003fe20003800000 */
.L_x_2421:
[----:B------:R-:W-:-:S05]  /*8280*/  FADD.FTZ R33, R33, R34 ;  /* 0x0000002221217221 */ /* 0x000fca0000010000 */
[----:B------:R-:W-:Y:S02]  /*8290*/  MOV R29, R33 ;  /* 0x00000021001d7202 */ /* 0x000fe40000000f00 */
[----:B------:R-:W-:-:S07]  /*82a0*/  MOV R20, R30 ;  /* 0x0000001e00147202 */ /* 0x000fce0000000f00 */
[----:B------:R-:W-:Y:S05]  /*82b0*/  WARPSYNC.COLLECTIVE R26, `(.L_x_2422) ;  /* 0x000000001a087348 */ /* 0x000fea0003c00000 */
[----:B------:R0:W1:Y:S02]  /*82c0*/  SHFL.BFLY P2, R30, R29, R28, R27 ;  /* 0x0c00001c1d1e7389 */ /* 0x000064000004001b */
[----:B01----:R-:W-:Y:S01]  /*82d0*/  ENDCOLLECTIVE ;  /* 0x000000000000791b */ /* 0x003fe20003800000 */
.L_x_2422:
[----:B------:R-:W-:Y:S01]  /*82e0*/  FADD.FTZ R35, R31, R20 ;  /* 0x000000141f237221 */ /* 0x000fe20000010000 */
[----:B------:R-:W-:-:S04]  /*82f0*/  HFMA2.MMA R28, -RZ, RZ, 0, 1.1920928955078125e-07 ;  /* 0x00000002ff1c7435 */ /* 0x000fc800000001ff */
[----:B------:R-:W-:Y:S02]  /*8300*/  MOV R29, R35 ;  /* 0x00000023001d7202 */ /* 0x000fe40000000f00 */
[----:B------:R-:W-:-:S07]  /*8310*/  MOV R36, R30 ;  /* 0x0000001e00247202 */ /* 0x000fce0000000f00 */
[----:B------:R-:W-:Y:S05]  /*8320*/  WARPSYNC.COLLECTIVE R26, `(.L_x_2423) ;  /* 0x000000001a087348 */ /* 0x000fea0003c00000 */
[----:B------:R0:W1:Y:S02]  /*8330*/  SHFL.BFLY P2, R30, R29, R28, R27 ;  /* 0x0c00001c1d1e7389 */ /* 0x000064000004001b */
[----:B01----:R-:W-:Y:S01]  /*8340*/  ENDCOLLECTIVE ;  /* 0x000000000000791b */ /* 0x003fe20003800000 */
.L_x_2423:
[----:B------:R-:W-:-:S05]  /*8350*/  FADD.FTZ R36, R33, R36 ;  /* 0x0000002421247221 */ /* 0x000fca0000010000 */
[----:B------:R-:W-:Y:S02]  /*8360*/  MOV R29, R36 ;  /* 0x00000024001d7202 */ /* 0x000fe40000000f00 */
[----:B------:R-:W-:-:S07]  /*8370*/  MOV R18, R30 ;  /* 0x0000001e00127202 */ /* 0x000fce0000000f00 */
[----:B------:R-:W-:Y:S05]  /*8380*/  WARPSYNC.COLLECTIVE R26, `(.L_x_2424) ;  /* 0x000000001a087348 */ /* 0x000fea0003c00000 */
[----:B------:R0:W1:Y:S02]  /*8390*/  SHFL.BFLY P2, R30, R29, R28, R27 ;  /* 0x0c00001c1d1e7389 */ /* 0x000064000004001b */
[----:B01----:R-:W-:Y:S01]  /*83a0*/  ENDCOLLECTIVE ;  /* 0x000000000000791b */ /* 0x003fe20003800000 */
.L_x_2424:
[----:B------:R-:W-:Y:S01]  /*83b0*/  FADD.FTZ R35, R35, R18 ;  /* 0x0000001223237221 */ /* 0x000fe20000010000 */
[----:B------:R-:W-:Y:S01]  /*83c0*/  IMAD.MOV.U32 R18, RZ, RZ, RZ ;  /* 0x000000ffff127224 */ /* 0x000fe200078e00ff */
[----:B------:R-:W-:-:S03]  /*83d0*/  HFMA2.MMA R28, -RZ, RZ, 0, 5.9604644775390625e-08 ;  /* 0x00000001ff1c7435 */ /* 0x000fc600000001ff */
[----:B------:R-:W-:Y:S02]  /*83e0*/  MOV R29, R35 ;  /* 0x00000023001d7202 */ /* 0x000fe40000000f00 */
[----:B------:R-:W-:-:S07]  /*83f0*/  MOV R21, R30 ;  /* 0x0000001e00157202 */ /* 0x000fce0000000f00 */
[----:B------:R-:W-:Y:S05]  /*8400*/  WARPSYNC.COLLECTIVE R26, `(.L_x_2425) ;  /* 0x000000001a087348 */ /* 0x000fea0003c00000 */
[----:B------:R0:W1:Y:S02]  /*8410*/  SHFL.BFLY P2, R30, R29, R28, R27 ;  /* 0x0c00001c1d1e7389 */ /* 0x000064000004001b */
[----:B01----:R-:W-:Y:S01]  /*8420*/  ENDCOLLECTIVE ;  /* 0x000000000000791b */ /* 0x003fe20003800000 */
.L_x_2425:
[----:B------:R-:W-:Y:S01]  /*8430*/  FADD.FTZ R36, R36, R21 ;  /* 0x0000001524247221 */ /* 0x000fe20000010000 */
[----:B------:R-:W-:-:S04]  /*8440*/  HFMA2.MMA R21, -RZ, RZ, 0, 0 ;  /* 0x00000000ff157435 */ /* 0x000fc800000001ff */
[----:B------:R-:W-:Y:S02]  /*8450*/  MOV R29, R36 ;  /* 0x00000024001d7202 */ /* 0x000fe40000000f00 */
[----:B------:R-:W-:-:S07]  /*8460*/  MOV R34, R30 ;  /* 0x0000001e00227202 */ /* 0x000fce0000000f00 */
[----:B------:R-:W-:Y:S05]  /*8470*/  WARPSYNC.COLLECTIVE R26, `(.L_x_2426) ;  /* 0x000000001a087348 */ /* 0x000fea0003c00000 */
[----:B------:R0:W1:Y:S02]  /*8480*/  SHFL.BFLY P2, R30, R29, R28, R27 ;  /* 0x0c00001c1d1e7389 */ /* 0x000064000004001b */
[----:B01----:R-:W-:Y:S01]  /*8490*/  ENDCOLLECTIVE ;  /* 0x000000000000791b */ /* 0x003fe20003800000 */
.L_x_2426:
[----:B------:R-:W-:Y:S01]  /*84a0*/  FADD.FTZ R34, R35, R34 ;  /* 0x0000002223227221 */ /* 0x000fe20000010000 */
[----:B------:R-:W-:Y:S01]  /*84b0*/  HFMA2.MMA R28, -RZ, RZ, 0, 4.76837158203125e-07 ;  /* 0x00000008ff1c7435 */ /* 0x000fe200000001ff */
[----:B------:R-:W-:Y:S01]  /*84c0*/  MOV R29, R24 ;  /* 0x00000018001d7202 */ /* 0x000fe20000000f00 */
[----:B------:R-:W-:-:S09]  /*84d0*/  IMAD.MOV.U32 R33, RZ, RZ, R30 ;  /* 0x000000ffff217224 */ /* 0x000fd200078e001e */
[----:B------:R-:W-:Y:S05]  /*84e0*/  WARPSYNC.COLLECTIVE R26, `(.L_x_2427) ;  /* 0x000000001a087348 */ /* 0x000fea0003c00000 */
[----:B------:R0:W1:Y:S02]  /*84f0*/  SHFL.BFLY P2, R30, R29, R28, R27 ;  /* 0x0c00001c1d1e7389 */ /* 0x000064000004001b */
[----:B01----:R-:W-:Y:S01]  /*8500*/  ENDCOLLECTIVE ;  /* 0x000000000000791b */ /* 0x003fe20003800000 */
.L_x_2427:
[----:B------:R-:W-:Y:S01]  /*8510*/  FADD.FTZ R33, R36, R33 ;  /* 0x0000002124217221 */ /* 0x000fe20000010000 */
[----:B------:R-:W-:Y:S02]  /*8520*/  MOV R29, R23 ;  /* 0x00000017001d7202 */ /* 0x000fe40000000f00 */
[----:B------:R-:W-:-:S07]  /*8530*/  MOV R37, R30 ;  /* 0x0000001e00257202 */ /* 0x000fce0000000f00 */
[----:B------:R-:W-:Y:S05]  /*8540*/  WARPSYNC.COLLECTIVE R26, `(.L_x_2428) ;  /* 0x000000001a087348 */ /* 0x000fea0003c00000 */
[----:B------:R0:W1:Y:S02]  /*8550*/  SHFL.BFLY P2, R30, R29, R28, R27 ;  /* 0x0c00001c1d1e7389 */ /* 0x000064000004001b */
[----:B01----:R-:W-:Y:S01]  /*8560*/  ENDCOLLECTIVE ;  /* 0x000000000000791b */ /* 0x003fe20003800000 */
.L_x_2428:
        /* <DEDUP_REMOVED lines=8> */
.L_x_2429:
        /* <DEDUP_REMOVED lines=8> */
.L_x_2430:
        /* <DEDUP_REMOVED lines=10> */
.L_x_2431:
[----:B------:R0:W1:Y:S04]  /*8710*/  @!P0 LDS R22, [R39] ;  /* 0x0000000027168984 */ /* 0x0000680000000800 */
[----:B------:R0:W2:Y:S01]  /*8720*/  @!P0 LDS R20, [R39+0x500] ;  /* 0x0005000027148984 */ /* 0x0000a20000000800 */
[----:B------:R-:W-:Y:S02]  /*8730*/  MOV R29, R37 ;  /* 0x00000025001d7202 */ /* 0x000fe40000000f00 */
[----:B------:R-:W-:-:S07]  /*8740*/  MOV R23, R30 ;  /* 0x0000001e00177202 */ /* 0x000fce0000000f00 */
[----:B012---:R-:W-:Y:S05]  /*8750*/  WARPSYNC.COLLECTIVE R26, `(.L_x_2432) ;  /* 0x000000001a087348 */ /* 0x007fea0003c00000 */
[----:B------:R3:W4:Y:S02]  /*8760*/  SHFL.BFLY P2, R30, R29, R28, R27 ;  /* 0x0c00001c1d1e7389 */ /* 0x000724000004001b */
[----:B01234-:R-:W-:Y:S01]  /*8770*/  ENDCOLLECTIVE ;  /* 0x000000000000791b */ /* 0x01ffe20003800000 */
.L_x_2432:
        /* <DEDUP_REMOVED lines=9> */
.L_x_2433:
[----:B------:R-:W-:Y:S01]  /*8810*/  ISETP.NE.AND P0, PT, R10, RZ, PT ;  /* 0x000000ff0a00720c */ /* 0x000fe20003f05270 */
[----:B------:R-:W-:-:S05]  /*8820*/  FADD.FTZ R37, R37, R24 ;  /* 0x0000001825257221 */ /* 0x000fca0000010000 */
[----:B------:R-:W-:-:S07]  /*8830*/  MOV R29, R37 ;  /* 0x00000025001d7202 */ /* 0x000fce0000000f00 */
[----:B------:R-:W0:Y:S01]  /*8840*/  @!P0 LDC.64 R24, c[0x0][0x218] ;  /* 0x00008600ff188b82 */ /* 0x000e220000000a00 */
[----:B------:R-:W-:Y:S02]  /*8850*/  @!P0 F2FP.F16.F32.PACK_AB R44, RZ, R44 ;  /* 0x0000002cff2c823e */ /* 0x000fe400000000ff */
[----:B------:R-:W-:-:S07]  /*8860*/  MOV R39, R30 ;  /* 0x0000001e00277202 */ /* 0x000fce0000000f00 */
[----:B0-----:R-:W-:Y:S05]  /*8870*/  WARPSYNC.COLLECTIVE R26, `(.L_x_2434) ;  /* 0x000000001a087348 */ /* 0x001fea0003c00000 */
[----:B------:R1:W2:Y:S02]  /*8880*/  SHFL.BFLY P2, R30, R29, R28, R27 ;  /* 0x0c00001c1d1e7389 */ /* 0x0002a4000004001b */
[----:B012---:R-:W-:Y:S01]  /*8890*/  ENDCOLLECTIVE ;  /* 0x000000000000791b */ /* 0x007fe20003800000 */
.L_x_2434:
[----:B------:R-:W-:Y:S01]  /*88a0*/  FADD.FTZ R38, R38, R39 ;  /* 0x0000002726267221 */ /* 0x000fe20000010000 */
[----:B------:R-:W-:Y:S01]  /*88b0*/  MOV R29, R21 ;  /* 0x00000015001d7202 */ /* 0x000fe20000000f00 */
[----:B------:R-:W-:Y:S01]  /*88c0*/  IMAD.MOV.U32 R28, RZ, RZ, 0x8 ;  /* 0x00000008ff1c7424 */ /* 0x000fe200078e00ff */
[----:B------:R-:W-:-:S07]  /*88d0*/  MOV R40, R30 ;  /* 0x0000001e00287202 */ /* 0x000fce0000000f00 */
[----:B------:R-:W-:Y:S05]  /*88e0*/  WARPSYNC.COLLECTIVE R26, `(.L_x_2435) ;  /* 0x000000001a087348 */ /* 0x000fea0003c00000 */
[----:B------:R0:W1:Y:S02]  /*88f0*/  SHFL.BFLY P2, R30, R29, R28, R27 ;  /* 0x0c00001c1d1e7389 */ /* 0x000064000004001b */
[----:B01----:R-:W-:Y:S01]  /*8900*/  ENDCOLLECTIVE ;  /* 0x000000000000791b */ /* 0x003fe20003800000 */
.L_x_2435:
[----:B------:R-:W-:Y:S01]  /*8910*/  FADD.FTZ R37, R37, R40 ;  /* 0x0000002825257221 */ /* 0x000fe20000010000 */
[----:B------:R-:W-:Y:S02]  /*8920*/  MOV R29, R18 ;  /* 0x00000012001d7202 */ /* 0x000fe40000000f00 */
[----:B------:R-:W-:-:S07]  /*8930*/  MOV R42, R30 ;  /* 0x0000001e002a7202 */ /* 0x000fce0000000f00 */
[----:B------:R-:W-:Y:S05]  /*8940*/  WARPSYNC.COLLECTIVE R26, `(.L_x_2436) ;  /* 0x000000001a087348 */ /* 0x000fea0003c00000 */
[----:B------:R0:W1:Y:S02]  /*8950*/  SHFL.BFLY P2, R30, R29, R28, R27 ;  /* 0x0c00001c1d1e7389 */ /* 0x000064000004001b */
[----:B01----:R-:W-:Y:S01]  /*8960*/  ENDCOLLECTIVE ;  /* 0x000000000000791b */ /* 0x003fe20003800000 */
.L_x_2436:
[----:B------:R-:W-:Y:S01]  /*8970*/  FADD.FTZ R42, R42, R21 ;  /* 0x000000152a2a7221 */ /* 0x000fe20000010000 */
[----:B------:R-:W-:-:S04]  /*8980*/  HFMA2.MMA R28, -RZ, RZ, 0, 2.384185791015625e-07 ;  /* 0x00000004ff1c7435 */ /* 0x000fc800000001ff */
[----:B------:R-:W-:Y:S02]  /*8990*/  MOV R29, R42 ;  /* 0x0000002a001d7202 */ /* 0x000fe40000000f00 */
[----:B------:R-:W-:-:S07]  /*89a0*/  MOV R23, R30 ;  /* 0x0000001e00177202 */ /* 0x000fce0000000f00 */
[----:B------:R-:W-:Y:S05]  /*89b0*/  WARPSYNC.COLLECTIVE R26, `(.L_x_2437) ;  /* 0x000000001a087348 */ /* 0x000fea0003c00000 */
[----:B------:R0:W1:Y:S02]  /*89c0*/  SHFL.BFLY P2, R30, R29, R28, R27 ;  /* 0x0c00001c1d1e7389 */ /* 0x000064000004001b */
[----:B01----:R-:W-:Y:S01]  /*89d0*/  ENDCOLLECTIVE ;  /* 0x000000000000791b */ /* 0x003fe20003800000 */
.L_x_2437:
[----:B------:R-:W-:Y:S02]  /*89e0*/  FADD.FTZ R31, R23, R18 ;  /* 0x00000012171f7221 */ /* 0x000fe40000010000 */
[----:B------:R-:W0:Y:S08]  /*89f0*/  @!P0 LDC.64 R22, c[0x0][0x220] ;  /* 0x00008800ff168b82 */ /* 0x000e300000000a00 */
[----:B------:R-:W1:Y:S01]  /*8a00*/  @!P0 LDC.64 R18, c[0x0][0x220] ;  /* 0x00008800ff128b82 */ /* 0x000e620000000a00 */
[----:B------:R-:W-:Y:S01]  /*8a10*/  MOV R29, R31 ;  /* 0x0000001f001d7202 */ /* 0x000fe20000000f00 */
[----:B------:R-:W-:-:S07]  /*8a20*/  IMAD.MOV.U32 R41, RZ, RZ, R30 ;  /* 0x000000ffff297224 */ /* 0x000fce00078e001e */
[----:B01----:R-:W-:Y:S05]  /*8a30*/  WARPSYNC.COLLECTIVE R26, `(.L_x_2438) ;  /* 0x000000001a087348 */ /* 0x003fea0003c00000 */
[----:B------:R2:W3:Y:S02]  /*8a40*/  SHFL.BFLY P2, R30, R29, R28, R27 ;  /* 0x0c00001c1d1e7389 */ /* 0x0004e4000004001b */
[----:B0123--:R-:W-:Y:S01]  /*8a50*/  ENDCOLLECTIVE ;  /* 0x000000000000791b */ /* 0x00ffe20003800000 */
.L_x_2438:
        /* <DEDUP_REMOVED lines=12> */
.L_x_2439:
[----:B------:R-:W-:Y:S01]  /*8b20*/  FADD.FTZ R31, R31, R20 ;  /* 0x000000141f1f7221 */ /* 0x000fe20000010000 */
[C---:B------:R-:W-:Y:S01]  /*8b30*/  @!P0 IMAD.WIDE R14, R41.reuse, 0x2, R14 ;  /* 0x00000002290e8825 */ /* 0x040fe200078e020e */
[----:B------:R-:W0:Y:S03]  /*8b40*/  @!P0 LDC.64 R20, c[0x0][0x218] ;  /* 0x00008600ff148b82 */ /* 0x000e260000000a00 */
[----:B------:R-:W-:Y:S01]  /*8b50*/  IMAD.MOV.U32 R29, RZ, RZ, R31 ;  /* 0x000000ffff1d7224 */ /* 0x000fe200078e001f */
        /* <DEDUP_REMOVED lines=9> */
.L_x_2440:
[----:B------:R0:W-:Y:S04]  /*8bf0*/  @!P0 STG.E.U16 desc[UR12][R24.64], R45 ;  /* 0x0000002d18008986 */ /* 0x0001e8000c10150c */
[----:B------:R1:W-:Y:S01]  /*8c00*/  @!P0 STG.E.U16 desc[UR12][R22.64], R44 ;  /* 0x0000002c16008986 */ /* 0x0003e2000c10150c */
[----:B------:R-:W-:Y:S01]  /*8c10*/  @!P0 F2FP.F16.F32.PACK_AB R26, RZ, R38 ;  /* 0x00000026ff1a823e */ /* 0x000fe200000000ff */
[----:B------:R-:W-:Y:S01]  /*8c20*/  HFMA2.MMA R28, -RZ, RZ, 0, 5.9604644775390625e-08 ;  /* 0x00000001ff1c7435 */ /* 0x000fe200000001ff */
        /* <DEDUP_REMOVED lines=10> */
.L_x_2441:
        /* <DEDUP_REMOVED lines=11> */
.L_x_2442:
[----:B------:R-:W-:Y:S01]  /*8d80*/  FADD.FTZ R35, R42, R35 ;  /* 0x000000232a237221 */ /* 0x000fe20000010000 */
[----:B------:R-:W-:Y:S06]  /*8d90*/  BRA `(.L_x_2443) ;  /* 0xffffffe000d47947 */ /* 0x000fec000383ffff */
.L_x_2444:
        /* <DEDUP_REMOVED lines=14> */
.L_x_3582:


//--------------------- .text._ZN13group_norm_v218gn_bwd_cuda_kernelI6__halfLi320ELi3ELi32ELi80ELi256ELb0ELb1ELi32ELi320ELi320ELi4ELb1ELi48ELb0ELb0ELNS_15WgradSyncMethodE3ENS_16CompileConditionILi900EEEEEvPT_S6_S6_PKS5_S8_S8_S8_PKfflPfPj --------------------------
	.section	.text._ZN13group_norm_v218gn_bwd_cuda_kernelI6__halfLi320ELi3ELi32ELi80ELi256ELb0ELb1ELi32ELi320ELi320ELi4ELb1ELi48ELb0ELb0ELNS_15WgradSyncMethodE3ENS_16CompileConditionILi900EEEEEvPT_S6_S6_PKS5_S8_S8_S8_PKfflPfPj,"ax",@progbits
	.align	128
        .global         _ZN13group_norm_v218gn_bwd_cuda_kernelI6__halfLi320ELi3ELi32ELi80ELi256ELb0ELb1ELi32ELi320ELi320ELi4ELb1ELi48ELb0ELb0ELNS_15WgradSyncMethodE3ENS_16CompileConditionILi900EEEEEvPT_S6_S6_PKS5_S8_S8_S8_PKfflPfPj
        .type           _ZN13group_norm_v218gn_bwd_cuda_kernelI6__halfLi320ELi3ELi32ELi80ELi256ELb0ELb1ELi32ELi320ELi320ELi4ELb1ELi48ELb0ELb0ELNS_15WgradSyncMethodE3ENS_16CompileConditionILi900EEEEEvPT_S6_S6_PKS5_S8_S8_S8_PKfflPfPj,@function
        .size           _ZN13group_norm_v218gn_bwd_cuda_kernelI6__halfLi320ELi3ELi32ELi80ELi256ELb0ELb1ELi32ELi320ELi320ELi4ELb1ELi48ELb0ELb0ELNS_15WgradSyncMethodE3ENS_16CompileConditionILi900EEEEEvPT_S6_S6_PKS5_S8_S8_S8_PKfflPfPj,(.L_x_3583 - _ZN13group_norm_v218gn_bwd_cuda_kernelI6__halfLi320ELi3ELi32ELi80ELi256ELb0ELb1ELi32ELi320ELi320ELi4ELb1ELi48ELb0ELb0ELNS_15WgradSyncMethodE3ENS_16CompileConditionILi900EEEEEvPT_S6_S6_PKS5_S8_S8_S8_PKfflPfPj)
        .other          _ZN13group_norm_v218gn_bwd_cuda_kernelI6__halfLi320ELi3ELi32ELi80ELi256ELb0ELb1ELi32ELi320ELi320ELi4ELb1ELi48ELb0ELb0ELNS_15WgradSyncMethodE3ENS_16CompileConditionILi900EEEEEvPT_S6_S6_PKS5_S8_S8_S8_PKfflPfPj,@"STO_CUDA_ENTRY STV_DEFAULT"
_ZN13group_norm_v218gn_bwd_cuda_kernelI6__halfLi320ELi3ELi32ELi80ELi256ELb0ELb1ELi32ELi320ELi320ELi4ELb1ELi48ELb0ELb0ELNS_15WgradSyncMethodE3ENS_16CompileConditionILi900EEEEEvPT_S6_S6_PKS5_S8_S8_S8_PKfflPfPj:
.text._ZN13group_norm_v218gn_bwd_cuda_kernelI6__halfLi320ELi3ELi32ELi80ELi256ELb0ELb1ELi32ELi320ELi320ELi4ELb1ELi48ELb0ELb0ELNS_15WgradSyncMethodE3ENS_16CompileConditionILi900EEEEEvPT_S6_S6_PKS5_S8_S8_S8_PKfflPfPj:
        /* <DEDUP_REMOVED lines=32> */
.L_x_2447:
[----:B------:R-:W2:Y:S04]  /*0200*/  LD.E.STRONG.GPU R0, desc[UR12][R2.64] ;  /* 0x0000000c02007980 */ /* 0x000ea8000c10f900 */
[----:B--2---:R-:W-:Y:S01]  /*0210*/  CCTL.IVALL ;  /* 0x00000000ff00798f */ /* 0x004fe20002000000 */
[----:B------:R-:W-:Y:S05]  /*0220*/  YIELD ;  /* 0x0000000000007946 */ /* 0x000fea0003800000 */
[----:B-----5:R-:W-:-:S04]  /*0230*/  LOP3.LUT R0, R0, R5, RZ, 0x3c, !PT ;  /* 0x0000000500007212 */ /* 0x020fc800078e3cff */
[----:B------:R-:W-:-:S13]  /*0240*/  ISETP.GT.AND P0, PT, R0, -0x1, PT ;  /* 0xffffffff0000780c */ /* 0x000fda0003f04270 */
[----:B------:R-:W-:Y:S05]  /*0250*/  @P0 BRA `(.L_x_2447) ;  /* 0xfffffffc00e80947 */ /* 0x000fea000383ffff */
.L_x_2446:
[----:B------:R-:W-:Y:S05]  /*0260*/  WARPSYNC.ALL ;  /* 0x0000000000007948 */ /* 0x000fea0003800000 */
[----:B------:R-:W-:Y:S06]  /*0270*/  BAR.SYNC.DEFER_BLOCKING 0x0 ;  /* 0x0000000000007b1d */ /* 0x000fec0000010000 */
[----:B------:R-:W-:Y:S05]  /*0280*/  BRA `(.L_x_2448) ;  /* 0x0000004c00287947 */ /* 0x000fea0003800000 */
.L_x_2445:
        /* <DEDUP_REMOVED lines=37> */
.L_x_2460:
        /* <DEDUP_REMOVED lines=563> */
.L_x_2449:
        /* <DEDUP_REMOVED lines=264> */
.L_x_2451:
[----:B------:R-:W-:Y:S05]  /*3890*/  BSYNC B0 ;  /* 0x0000000000007941 */ /* 0x000fea0003800000 */
.L_x_2450:
        /* <DEDUP_REMOVED lines=24> */
.L_x_2453:
[----:B------:R-:W-:Y:S05]  /*3a20*/  BSYNC B0 ;  /* 0x0000000000007941 */ /* 0x000fea0003800000 */
.L_x_2452:
        /* <DEDUP_REMOVED lines=18> */
.L_x_2456:
[----:B------:R-:W2:Y:S04]  /*3b50*/  LD.E.STRONG.GPU R36, desc[UR12][R34.64] ;  /* 0x0000000c22247980 */ /* 0x000ea8000c10f900 */
[----:B--2---:R-:W-:Y:S01]  /*3b60*/  CCTL.IVALL ;  /* 0x00000000ff00798f */ /* 0x004fe20002000000 */
[----:B------:R-:W-:Y:S05]  /*3b70*/  YIELD ;  /* 0x0000000000007946 */ /* 0x000fea0003800000 */
[----:B-----5:R-:W-:-:S04]  /*3b80*/  LOP3.LUT R36, R36, R25, RZ, 0x3c, !PT ;  /* 0x0000001924247212 */ /* 0x020fc800078e3cff */
[----:B------:R-:W-:-:S13]  /*3b90*/  ISETP.GT.AND P1, PT, R36, -0x1, PT ;  /* 0xffffffff2400780c */ /* 0x000fda0003f24270 */
[----:B------:R-:W-:Y:S05]  /*3ba0*/  @P1 BRA `(.L_x_2456) ;  /* 0xfffffffc00e81947 */ /* 0x000fea000383ffff */
.L_x_2455:
[----:B------:R-:W-:Y:S05]  /*3bb0*/  WARPSYNC.ALL ;  /* 0x0000000000007948 */ /* 0x000fea0003800000 */
[----:B------:R-:W-:Y:S06]  /*3bc0*/  BAR.SYNC.DEFER_BLOCKING 0x0 ;  /* 0x0000000000007b1d */ /* 0x000fec0000010000 */
[----:B------:R-:W-:Y:S05]  /*3bd0*/  BRA `(.L_x_2457) ;  /* 0x0000000000687947 */ /* 0x000fea0003800000 */
.L_x_2454:
        /* <DEDUP_REMOVED lines=18> */
.L_x_2459:
[----:B------:R-:W2:Y:S04]  /*3d00*/  LD.E.STRONG.GPU R36, desc[UR12][R34.64] ;  /* 0x0000000c22247980 */ /* 0x000ea8000c10f900 */
[----:B--2---:R-:W-:Y:S01]  /*3d10*/  CCTL.IVALL ;  /* 0x00000000ff00798f */ /* 0x004fe20002000000 */
[----:B------:R-:W-:Y:S05]  /*3d20*/  YIELD ;  /* 0x0000000000007946 */ /* 0x000fea0003800000 */
[----:B-----5:R-:W-:-:S04]  /*3d30*/  LOP3.LUT R36, R36, R25, RZ, 0x3c, !PT ;  /* 0x0000001924247212 */ /* 0x020fc800078e3cff */
[----:B------:R-:W-:-:S13]  /*3d40*/  ISETP.GT.AND P1, PT, R36, -0x1, PT ;  /* 0xffffffff2400780c */ /* 0x000fda0003f24270 */
[----:B------:R-:W-:Y:S05]  /*3d50*/  @P1 BRA `(.L_x_2459) ;  /* 0xfffffffc00e81947 */ /* 0x000fea000383ffff */
.L_x_2458:
[----:B------:R-:W-:Y:S05]  /*3d60*/  WARPSYNC.ALL ;  /* 0x0000000000007948 */ /* 0x000fea0003800000 */
[----:B------:R-:W-:Y:S06]  /*3d70*/  BAR.SYNC.DEFER_BLOCKING 0x0 ;  /* 0x0000000000007b1d */ /* 0x000fec0000010000 */
.L_x_2457:
        /* <DEDUP_REMOVED lines=283> */
.L_x_2448:
        /* <DEDUP_REMOVED lines=55> */
.L_x_2477:
        /* <DEDUP_REMOVED lines=45> */
.L_x_2464:
[----:B------:R-:W-:Y:S05]  /*5570*/  BSYNC B1 ;  /* 0x0000000000017941 */ /* 0x000fea0003800000 */
.L_x_2463:
        /* <DEDUP_REMOVED lines=21> */
.L_x_2467:
        /* <DEDUP_REMOVED lines=55> */
.L_x_2466:
[----:B------:R-:W-:Y:S05]  /*5a40*/  BSYNC B1 ;  /* 0x0000000000017941 */ /* 0x000fea0003800000 */
.L_x_2465:
        /* <DEDUP_REMOVED lines=35> */
.L_x_2469:
[----:B------:R-:W-:Y:S05]  /*5c80*/  BSYNC B1 ;  /* 0x0000000000017941 */ /* 0x000fea0003800000 */
.L_x_2468:
        /* <DEDUP_REMOVED lines=15> */
.L_x_2462:
[----:B------:R-:W-:Y:S05]  /*5d80*/  BSYNC B0 ;  /* 0x0000000000007941 */ /* 0x000fea0003800000 */
.L_x_2461:
        /* <DEDUP_REMOVED lines=50> */
.L_x_2486:
        /* <DEDUP_REMOVED lines=46> */
.L_x_2496:
        /* <DEDUP_REMOVED lines=41> */
.L_x_2506:
[----:B--2---:R-:W-:Y:S01]  /*6620*/  FADD.FTZ R15, R14, R30 ;  /* 0x0000001e0e0f7221 */ /* 0x004fe20000010000 */
[----:B------:R-:W-:-:S04]  /*6630*/  @!P1 F2FP.F16.F32.PACK_AB R14, RZ, R24 ;  /* 0x00000018ff0e923e */ /* 0x000fc800000000ff */
[----:B------:R-:W-:Y:S01]  /*6640*/  @!P1 F2FP.F16.F32.PACK_AB R15, RZ, R15 ;  /* 0x0000000fff0f923e */ /* 0x000fe200000000ff */
[----:B------:R3:W-:Y:S03]  /*6650*/  @!P1 STG.E.U16 desc[UR12][R16.64+0x50], R14 ;  /* 0x0000500e10009986 */ /* 0x0007e6000c10150c */
[----:B------:R-:W-:Y:S02]  /*6660*/  PRMT R20, R15, 0x7610, R20 ;  /* 0x000076100f147816 */ /* 0x000fe40000000014 */
[----:B------:R-:W-:-:S03]  /*6670*/  LEA.HI R15, R56, 0x3c, RZ, 0x1c ;  /* 0x0000003c380f7811 */ /* 0x000fc600078fe0ff */
[----:B------:R3:W-:Y:S04]  /*6680*/  @!P1 STG.E.U16 desc[UR12][R18.64+0x50], R20 ;  /* 0x0000501412009986 */ /* 0x0007e8000c10150c */
.L_x_2472:
[----:B------:R-:W-:Y:S05]  /*6690*/  BSYNC B0 ;  /* 0x0000000000007941 */ /* 0x000fea0003800000 */
.L_x_2471:
        /* <DEDUP_REMOVED lines=165> */
.L_x_2540:
        /* <DEDUP_REMOVED lines=9> */
.L_x_2470:
        /* <DEDUP_REMOVED lines=8> */
.L_x_2473:
[----:B-----5:R-:W-:Y:S01]  /*7200*/  HFMA2.MMA R28, -RZ, RZ, 0, 4.76837158203125e-07 ;  /* 0x00000008ff1c7435 */ /* 0x020fe200000001ff */
[----:B-1----:R-:W-:Y:S01]  /*7210*/  MOV R29, R14 ;  /* 0x0000000e001d7202 */ /* 0x002fe20000000f00 */
[----:B------:R-:W-:Y:S01]  /*7220*/  IMAD.MOV.U32 R27, RZ, RZ, 0x101f ;  /* 0x0000101fff1b7424 */ /* 0x000fe200078e00ff */
[----:B------:R-:W-:-:S08]  /*7230*/  MOV R26, 0xffff ;  /* 0x0000ffff001a7802 */ /* 0x000fd00000000f00 */
[----:B0-2---:R-:W-:Y:S05]  /*7240*/  WARPSYNC.COLLECTIVE R26, `(.L_x_2478) ;  /* 0x000000001a087348 */ /* 0x005fea0003c00000 */
[----:B------:R1:W3:Y:S02]  /*7250*/  SHFL.BFLY P2, R30, R29, R28, R27 ;  /* 0x0c00001c1d1e7389 */ /* 0x0002e4000004001b */
[----:B0123--:R-:W-:Y:S01]  /*7260*/  ENDCOLLECTIVE ;  /* 0x000000000000791b */ /* 0x00ffe20003800000 */
.L_x_2478:
[----:B------:R-:W-:Y:S02]  /*7270*/  MOV R29, R15 ;  /* 0x0000000f001d7202 */ /* 0x000fe40000000f00 */
[----:B------:R-:W-:-:S07]  /*7280*/  MOV R17, R30 ;  /* 0x0000001e00117202 */ /* 0x000fce0000000f00 */
[----:B------:R-:W-:Y:S05]  /*7290*/  WARPSYNC.COLLECTIVE R26, `(.L_x_2479) ;  /* 0x000000001a087348 */ /* 0x000fea0003c00000 */
[----:B------:R0:W1:Y:S02]  /*72a0*/  SHFL.BFLY P2, R30, R29, R28, R27 ;  /* 0x0c00001c1d1e7389 */ /* 0x000064000004001b */
[----:B01----:R-:W-:Y:S01]  /*72b0*/  ENDCOLLECTIVE ;  /* 0x000000000000791b */ /* 0x003fe20003800000 */
.L_x_2479:
[----:B------:R-:W-:-:S05]  /*72c0*/  FADD.FTZ R17, R17, R14 ;  /* 0x0000000e11117221 */ /* 0x000fca0000010000 */
[----:B------:R-:W-:Y:S01]  /*72d0*/  MOV R29, R17 ;  /* 0x00000011001d7202 */ /* 0x000fe20000000f00 */
[----:B------:R-:W-:Y:S01]  /*72e0*/  IMAD.MOV.U32 R28, RZ, RZ, 0x4 ;  /* 0x00000004ff1c7424 */ /* 0x000fe200078e00ff */
[----:B------:R-:W-:-:S07]  /*72f0*/  MOV R16, R30 ;  /* 0x0000001e00107202 */ /* 0x000fce0000000f00 */
[----:B------:R-:W-:Y:S05]  /*7300*/  WARPSYNC.COLLECTIVE R26, `(.L_x_2480) ;  /* 0x000000001a087348 */ /* 0x000fea0003c00000 */
[----:B------:R0:W1:Y:S02]  /*7310*/  SHFL.BFLY P2, R30, R29, R28, R27 ;  /* 0x0c00001c1d1e7389 */ /* 0x000064000004001b */
[----:B01----:R-:W-:Y:S01]  /*7320*/  ENDCOLLECTIVE ;  /* 0x000000000000791b */ /* 0x003fe20003800000 */
.L_x_2480:
[----:B------:R-:W-:-:S05]  /*7330*/  FADD.FTZ R16, R16, R15 ;  /* 0x0000000f10107221 */ /* 0x000fca0000010000 */
[----:B------:R-:W-:Y:S02]  /*7340*/  MOV R29, R16 ;  /* 0x00000010001d7202 */ /* 0x000fe40000000f00 */
[----:B------:R-:W-:-:S07]  /*7350*/  MOV R18, R30 ;  /* 0x0000001e00127202 */ /* 0x000fce0000000f00 */
[----:B------:R-:W-:Y:S05]  /*7360*/  WARPSYNC.COLLECTIVE R26, `(.L_x_2481) ;  /* 0x000000001a087348 */ /* 0x000fea0003c00000 */
[----:B------:R0:W1:Y:S02]  /*7370*/  SHFL.BFLY P2, R30, R29, R28, R27 ;  /* 0x0c00001c1d1e7389 */ /* 0x000064000004001b */
[----:B01----:R-:W-:Y:S01]  /*7380*/  ENDCOLLECTIVE ;  /* 0x000000000000791b */ /* 0x003fe20003800000 */
.L_x_2481:
[----:B------:R-:W-:Y:S01]  /*7390*/  FADD.FTZ R18, R17, R18 ;  /* 0x0000001211127221 */ /* 0x000fe20000010000 */
[----:B------:R-:W-:-:S04]  /*73a0*/  HFMA2.MMA R28, -RZ, RZ, 0, 1.1920928955078125e-07 ;  /* 0x00000002ff1c7435 */ /* 0x000fc800000001ff */
[----:B------:R-:W-:Y:S02]  /*73b0*/  MOV R29, R18 ;  /* 0x00000012001d7202 */ /* 0x000fe40000000f00 */
[----:B------:R-:W-:-:S07]  /*73c0*/  MOV R19, R30 ;  /* 0x0000001e00137202 */ /* 0x000fce0000000f00 */
[----:B------:R-:W-:Y:S05]  /*73d0*/  WARPSYNC.COLLECTIVE R26, `(.L_x_2482) ;  /* 0x000000001a087348 */ /* 0x000fea0003c00000 */
[----:B------:R0:W1:Y:S02]  /*73e0*/  SHFL.BFLY P2, R30, R29, R28, R27 ;  /* 0x0c00001c1d1e7389 */ /* 0x000064000004001b */
[----:B01----:R-:W-:Y:S01]  /*73f0*/  ENDCOLLECTIVE ;  /* 0x000000000000791b */ /* 0x003fe20003800000 */
.L_x_2482:
[----:B------:R-:W-:-:S05]  /*7400*/  FADD.FTZ R19, R16, R19 ;  /* 0x0000001310137221 */ /* 0x000fca0000010000 */
[----:B------:R-:W-:Y:S01]  /*7410*/  MOV R29, R19 ;  /* 0x00000013001d7202 */ /* 0x000fe20000000f00 */
[----:B------:R-:W-:-:S07]  /*7420*/  IMAD.MOV.U32 R21, RZ, RZ, R30 ;  /* 0x000000ffff157224 */ /* 0x000fce00078e001e */
[----:B------:R-:W-:Y:S05]  /*7430*/  WARPSYNC.COLLECTIVE R26, `(.L_x_2483) ;  /* 0x000000001a087348 */ /* 0x000fea0003c00000 */
[----:B------:R0:W1:Y:S02]  /*7440*/  SHFL.BFLY P2, R30, R29, R28, R27 ;  /* 0x0c00001c1d1e7389 */ /* 0x000064000004001b */
[----:B01----:R-:W-:Y:S01]  /*7450*/  ENDCOLLECTIVE ;  /* 0x000000000000791b */ /* 0x003fe20003800000 */
.L_x_2483:
[----:B------:R-:W-:Y:S01]  /*7460*/  FADD.FTZ R21, R18, R21 ;  /* 0x0000001512157221 */ /* 0x000fe20000010000 */
[----:B------:R-:W-:-:S04]  /*7470*/  HFMA2.MMA R28, -RZ, RZ, 0, 5.9604644775390625e-08 ;  /* 0x00000001ff1c7435 */ /* 0x000fc800000001ff */
[----:B------:R-:W-:Y:S02]  /*7480*/  MOV R29, R21 ;  /* 0x00000015001d7202 */ /* 0x000fe40000000f00 */
[----:B------:R-:W-:-:S07]  /*7490*/  MOV R14, R30 ;  /* 0x0000001e000e7202 */ /* 0x000fce0000000f00 */
[----:B------:R-:W-:Y:S05]  /*74a0*/  WARPSYNC.COLLECTIVE R26, `(.L_x_2484) ;  /* 0x000000001a087348 */ /* 0x000fea0003c00000 */
[----:B------:R0:W1:Y:S02]  /*74b0*/  SHFL.BFLY P2, R30, R29, R28, R27 ;  /* 0x0c00001c1d1e7389 */ /* 0x000064000004001b */
[----:B01----:R-:W-:Y:S01]  /*74c0*/  ENDCOLLECTIVE ;  /* 0x000000000000791b */ /* 0x003fe20003800000 */
.L_x_2484:
[----:B------:R-:W-:-:S04]  /*74d0*/  FADD.FTZ R14, R19, R14 ;  /* 0x0000000e130e7221 */ /* 0x000fc80000010000 */
[----:B------:R-:W-:Y:S01]  /*74e0*/  IMAD.MOV.U32 R29, RZ, RZ, R14 ;  /* 0x000000ffff1d7224 */ /* 0x000fe200078e000e */
[----:B------:R-:W-:-:S07]  /*74f0*/  MOV R20, R30 ;  /* 0x0000001e00147202 */ /* 0x000fce0000000f00 */
[----:B------:R-:W-:Y:S05]  /*7500*/  WARPSYNC.COLLECTIVE R26, `(.L_x_2485) ;  /* 0x000000001a087348 */ /* 0x000fea0003c00000 */
[----:B------:R0:W1:Y:S02]  /*7510*/  SHFL.BFLY P2, R30, R29, R28, R27 ;  /* 0x0c00001c1d1e7389 */ /* 0x000064000004001b */
[----:B01----:R-:W-:Y:S01]  /*7520*/  ENDCOLLECTIVE ;  /* 0x000000000000791b */ /* 0x003fe20003800000 */
.L_x_2485:
[----:B------:R-:W-:Y:S01]  /*7530*/  FADD.FTZ R20, R21, R20 ;  /* 0x0000001415147221 */ /* 0x000fe20000010000 */
[----:B------:R-:W-:Y:S06]  /*7540*/  BRA `(.L_x_2486) ;  /* 0xffffffe800d87947 */ /* 0x000fec000383ffff */
.L_x_2474:
        /* <DEDUP_REMOVED lines=8> */
.L_x_2488:
[----:B------:R-:W-:Y:S05]  /*75d0*/  BSYNC B1 ;  /* 0x0000000000017941 */ /* 0x000fea0003800000 */
.L_x_2487:
        /* <DEDUP_REMOVED lines=8> */
.L_x_2489:
[----:B------:R-:W-:Y:S01]  /*7660*/  FADD.FTZ R21, R21, R14 ;  /* 0x0000000e15157221 */ /* 0x000fe20000010000 */
[----:B------:R-:W-:-:S04]  /*7670*/  HFMA2.MMA R28, -RZ, RZ, 0, 2.384185791015625e-07 ;  /* 0x00000004ff1c7435 */ /* 0x000fc800000001ff */
[----:B------:R-:W-:Y:S02]  /*7680*/  MOV R29, R21 ;  /* 0x00000015001d7202 */ /* 0x000fe40000000f00 */
[----:B------:R-:W-:-:S07]  /*7690*/  MOV R20, R30 ;  /* 0x0000001e00147202 */ /* 0x000fce0000000f00 */
[----:B------:R-:W-:Y:S05]  /*76a0*/  WARPSYNC.COLLECTIVE R26, `(.L_x_2490) ;  /* 0x000000001a087348 */ /* 0x000fea0003c00000 */
[----:B------:R0:W1:Y:S02]  /*76b0*/  SHFL.BFLY P2, R30, R29, R28, R27 ;  /* 0x0c00001c1d1e7389 */ /* 0x000064000004001b */
[----:B01----:R-:W-:Y:S01]  /*76c0*/  ENDCOLLECTIVE ;  /* 0x000000000000791b */ /* 0x003fe20003800000 */
.L_x_2490:
[----:B------:R-:W-:-:S05]  /*76d0*/  FADD.FTZ R20, R20, R15 ;  /* 0x0000000f14147221 */ /* 0x000fca0000010000 */
[----:B------:R-:W-:Y:S01]  /*76e0*/  MOV R29, R20 ;  /* 0x00000014001d7202 */ /* 0x000fe20000000f00 */
[----:B------:R-:W-:-:S07]  /*76f0*/  IMAD.MOV.U32 R22, RZ, RZ, R30 ;  /* 0x000000ffff167224 */ /* 0x000fce00078e001e */
[----:B------:R-:W-:Y:S05]  /*7700*/  WARPSYNC.COLLECTIVE R26, `(.L_x_2491) ;  /* 0x000000001a087348 */ /* 0x000fea0003c00000 */
[----:B------:R0:W1:Y:S02]  /*7710*/  SHFL.BFLY P2, R30, R29, R28, R27 ;  /* 0x0c00001c1d1e7389 */ /* 0x000064000004001b */
[----:B01----:R-:W-:Y:S01]  /*7720*/  ENDCOLLECTIVE ;  /* 0x000000000000791b */ /* 0x003fe20003800000 */
.L_x_2491:
[----:B------:R-:W-:Y:S01]  /*7730*/  FADD.FTZ R22, R21, R22 ;  /* 0x0000001615167221 */ /* 0x000fe20000010000 */
[----:B------:R-:W-:-:S04]  /*7740*/  HFMA2.MMA R28, -RZ, RZ, 0, 1.1920928955078125e-07 ;  /* 0x00000002ff1c7435 */ /* 0x000fc800000001ff */
[----:B------:R-:W-:Y:S02]  /*7750*/  MOV R29, R22 ;  /* 0x00000016001d7202 */ /* 0x000fe40000000f00 */
[----:B------:R-:W-:-:S07]  /*7760*/  MOV R23, R30 ;  /* 0x0000001e00177202 */ /* 0x000fce0000000f00 */
[----:B------:R-:W-:Y:S05]  /*7770*/  WARPSYNC.COLLECTIVE R26, `(.L_x_2492) ;  /* 0x000000001a087348 */ /* 0x000fea0003c00000 */
[----:B------:R0:W1:Y:S02]  /*7780*/  SHFL.BFLY P2, R30, R29, R28, R27 ;  /* 0x0c00001c1d1e7389 */ /* 0x000064000004001b */
[----:B01----:R-:W-:Y:S01]  /*7790*/  ENDCOLLECTIVE ;  /* 0x000000000000791b */ /* 0x003fe20003800000 */
.L_x_2492:
[----:B------:R-:W-:-:S05]  /*77a0*/  FADD.FTZ R23, R20, R23 ;  /* 0x0000001714177221 */ /* 0x000fca0000010000 */
[----:B------:R-:W-:Y:S02]  /*77b0*/  MOV R29, R23 ;  /* 0x00000017001d7202 */ /* 0x000fe40000000f00 */
[----:B------:R-:W-:-:S07]  /*77c0*/  MOV R25, R30 ;  /* 0x0000001e00197202 */ /* 0x000fce0000000f00 */
[----:B------:R-:W-:Y:S05]  /*77d0*/  WARPSYNC.COLLECTIVE R26, `(.L_x_2493) ;  /* 0x000000001a087348 */ /* 0x000fea0003c00000 */
[----:B------:R0:W1:Y:S02]  /*77e0*/  SHFL.BFLY P2, R30, R29, R28, R27 ;  /* 0x0c00001c1d1e7389 */ /* 0x000064000004001b */
[----:B01----:R-:W-:Y:S01]  /*77f0*/  ENDCOLLECTIVE ;  /* 0x000000000000791b */ /* 0x003fe20003800000 */
.L_x_2493:
[----:B------:R-:W-:Y:S01]  /*7800*/  FADD.FTZ R25, R22, R25 ;  /* 0x0000001916197221 */ /* 0x000fe20000010000 */
[----:B------:R-:W-:-:S04]  /*7810*/  HFMA2.MMA R28, -RZ, RZ, 0, 5.9604644775390625e-08 ;  /* 0x00000001ff1c7435 */ /* 0x000fc800000001ff */
[----:B------:R-:W-:Y:S01]  /*7820*/  MOV R29, R25 ;  /* 0x00000019001d7202 */ /* 0x000fe20000000f00 */
[----:B------:R-:W-:-:S07]  /*7830*/  IMAD.MOV.U32 R14, RZ, RZ, R30 ;  /* 0x000000ffff0e7224 */ /* 0x000fce00078e001e */
[----:B------:R-:W-:Y:S05]  /*7840*/  WARPSYNC.COLLECTIVE R26, `(.L_x_2494) ;  /* 0x000000001a087348 */ /* 0x000fea0003c00000 */
[----:B------:R0:W1:Y:S02]  /*7850*/  SHFL.BFLY P2, R30, R29, R28, R27 ;  /* 0x0c00001c1d1e7389 */ /* 0x000064000004001b */
[----:B01----:R-:W-:Y:S01]  /*7860*/  ENDCOLLECTIVE ;  /* 0x000000000000791b */ /* 0x003fe20003800000 */
.L_x_2494:
[----:B------:R-:W-:-:S05]  /*7870*/  FADD.FTZ R14, R23, R14 ;  /* 0x0000000e170e7221 */ /* 0x000fca0000010000 */
[----:B------:R-:W-:Y:S02]  /*7880*/  MOV R29, R14 ;  /* 0x0000000e001d7202 */ /* 0x000fe40000000f00 */
[----:B------:R-:W-:-:S07]  /*7890*/  MOV R24, R30 ;  /* 0x0000001e00187202 */ /* 0x000fce0000000f00 */
[----:B------:R-:W-:Y:S05]  /*78a0*/  WARPSYNC.COLLECTIVE R26, `(.L_x_2495) ;  /* 0x000000001a087348 */ /* 0x000fea0003c00000 */
[----:B------:R0:W1:Y:S02]  /*78b0*/  SHFL.BFLY P2, R30, R29, R28, R27 ;  /* 0x0c00001c1d1e7389 */ /* 0x000064000004001b */
[----:B01----:R-:W-:Y:S01]  /*78c0*/  ENDCOLLECTIVE ;  /* 0x000000000000791b */ /* 0x003fe20003800000 */
.L_x_2495:
[----:B------:R-:W-:Y:S01]  /*78d0*/  FADD.FTZ R24, R25, R24 ;  /* 0x0000001819187221 */ /* 0x000fe20000010000 */
[----:B------:R-:W-:Y:S06]  /*78e0*/  BRA `(.L_x_2496) ;  /* 0xffffffe800a87947 */ /* 0x000fec000383ffff */
.L_x_2475:
        /* <DEDUP_REMOVED lines=8> */
.L_x_2498:
[----:B------:R-:W-:Y:S05]  /*7970*/  BSYNC B1 ;  /* 0x0000000000017941 */ /* 0x000fea0003800000 */
.L_x_2497:
        /* <DEDUP_REMOVED lines=8> */
.L_x_2499:
[----:B------:R-:W-:Y:S01]  /*7a00*/  FADD.FTZ R21, R21, R14 ;  /* 0x0000000e15157221 */ /* 0x000fe20000010000 */
[----:B------:R-:W-:-:S04]  /*7a10*/  HFMA2.MMA R28, -RZ, RZ, 0, 2.384185791015625e-07 ;  /* 0x00000004ff1c7435 */ /* 0x000fc800000001ff */
[----:B------:R-:W-:Y:S01]  /*7a20*/  MOV R29, R21 ;  /* 0x00000015001d7202 */ /* 0x000fe20000000f00 */
[----:B------:R-:W-:-:S07]  /*7a30*/  IMAD.MOV.U32 R20, RZ, RZ, R30 ;  /* 0x000000ffff147224 */ /* 0x000fce00078e001e */
[----:B------:R-:W-:Y:S05]  /*7a40*/  WARPSYNC.COLLECTIVE R26, `(.L_x_2500) ;  /* 0x000000001a087348 */ /* 0x000fea0003c00000 */
[----:B------:R0:W1:Y:S02]  /*7a50*/  SHFL.BFLY P2, R30, R29, R28, R27 ;  /* 0x0c00001c1d1e7389 */ /* 0x000064000004001b */
[----:B01----:R-:W-:Y:S01]  /*7a60*/  ENDCOLLECTIVE ;  /* 0x000000000000791b */ /* 0x003fe20003800000 */
.L_x_2500:
[----:B------:R-:W-:-:S05]  /*7a70*/  FADD.FTZ R20, R20, R15 ;  /* 0x0000000f14147221 */ /* 0x000fca0000010000 */
[----:B------:R-:W-:Y:S02]  /*7a80*/  MOV R29, R20 ;  /* 0x00000014001d7202 */ /* 0x000fe40000000f00 */
[----:B------:R-:W-:-:S07]  /*7a90*/  MOV R22, R30 ;  /* 0x0000001e00167202 */ /* 0x000fce0000000f00 */
[----:B------:R-:W-:Y:S05]  /*7aa0*/  WARPSYNC.COLLECTIVE R26, `(.L_x_2501) ;  /* 0x000000001a087348 */ /* 0x000fea0003c00000 */
[----:B------:R0:W1:Y:S02]  /*7ab0*/  SHFL.BFLY P2, R30, R29, R28, R27 ;  /* 0x0c00001c1d1e7389 */ /* 0x000064000004001b */
[----:B01----:R-:W-:Y:S01]  /*7ac0*/  ENDCOLLECTIVE ;  /* 0x000000000000791b */ /* 0x003fe20003800000 */
.L_x_2501:
[----:B------:R-:W-:-:S05]  /*7ad0*/  FADD.FTZ R22, R21, R22 ;  /* 0x0000001615167221 */ /* 0x000fca0000010000 */
[----:B------:R-:W-:Y:S01]  /*7ae0*/  MOV R29, R22 ;  /* 0x00000016001d7202 */ /* 0x000fe20000000f00 */
[----:B------:R-:W-:Y:S01]  /*7af0*/  IMAD.MOV.U32 R28, RZ, RZ, 0x2 ;  /* 0x00000002ff1c7424 */ /* 0x000fe200078e00ff */
[----:B------:R-:W-:-:S07]  /*7b00*/  MOV R23, R30 ;  /* 0x0000001e00177202 */ /* 0x000fce0000000f00 */
[----:B------:R-:W-:Y:S05]  /*7b10*/  WARPSYNC.COLLECTIVE R26, `(.L_x_2502) ;  /* 0x000000001a087348 */ /* 0x000fea0003c00000 */
[----:B------:R0:W1:Y:S02]  /*7b20*/  SHFL.BFLY P2, R30, R29, R28, R27 ;  /* 0x0c00001c1d1e7389 */ /* 0x000064000004001b */
[----:B01----:R-:W-:Y:S01]  /*7b30*/  ENDCOLLECTIVE ;  /* 0x000000000000791b */ /* 0x003fe20003800000 */
.L_x_2502:
[----:B------:R-:W-:-:S05]  /*7b40*/  FADD.FTZ R23, R20, R23 ;  /* 0x0000001714177221 */ /* 0x000fca0000010000 */
[----:B------:R-:W-:Y:S02]  /*7b50*/  MOV R29, R23 ;  /* 0x00000017001d7202 */ /* 0x000fe40000000f00 */
[----:B------:R-:W-:-:S07]  /*7b60*/  MOV R25, R30 ;  /* 0x0000001e00197202 */ /* 0x000fce0000000f00 */
[----:B------:R-:W-:Y:S05]  /*7b70*/  WARPSYNC.COLLECTIVE R26, `(.L_x_2503) ;  /* 0x000000001a087348 */ /* 0x000fea0003c00000 */
[----:B------:R0:W1:Y:S02]  /*7b80*/  SHFL.BFLY P2, R30, R29, R28, R27 ;  /* 0x0c00001c1d1e7389 */ /* 0x000064000004001b */
[----:B01----:R-:W-:Y:S01]  /*7b90*/  ENDCOLLECTIVE ;  /* 0x000000000000791b */ /* 0x003fe20003800000 */
.L_x_2503:
[----:B------:R-:W-:Y:S01]  /*7ba0*/  FADD.FTZ R25, R22, R25 ;  /* 0x0000001916197221 */ /* 0x000fe20000010000 */
[----:B------:R-:W-:-:S04]  /*7bb0*/  HFMA2.MMA R28, -RZ, RZ, 0, 5.9604644775390625e-08 ;  /* 0x00000001ff1c7435 */ /* 0x000fc800000001ff */
[----:B------:R-:W-:Y:S02]  /*7bc0*/  MOV R29, R25 ;  /* 0x00000019001d7202 */ /* 0x000fe40000000f00 */
[----:B------:R-:W-:-:S07]  /*7bd0*/  MOV R14, R30 ;  /* 0x0000001e000e7202 */ /* 0x000fce0000000f00 */
[----:B------:R-:W-:Y:S05]  /*7be0*/  WARPSYNC.COLLECTIVE R26, `(.L_x_2504) ;  /* 0x000000001a087348 */ /* 0x000fea0003c00000 */
[----:B------:R0:W1:Y:S02]  /*7bf0*/  SHFL.BFLY P2, R30, R29, R28, R27 ;  /* 0x0c00001c1d1e7389 */ /* 0x000064000004001b */
[----:B01----:R-:W-:Y:S01]  /*7c00*/  ENDCOLLECTIVE ;  /* 0x000000000000791b */ /* 0x003fe20003800000 */
.L_x_2504:
[----:B------:R-:W-:-:S04]  /*7c10*/  FADD.FTZ R14, R23, R14 ;  /* 0x0000000e170e7221 */ /* 0x000fc80000010000 */
[----:B------:R-:W-:Y:S01]  /*7c20*/  IMAD.MOV.U32 R29, RZ, RZ, R14 ;  /* 0x000000ffff1d7224 */ /* 0x000fe200078e000e */
[----:B------:R-:W-:-:S07]  /*7c30*/  MOV R24, R30 ;  /* 0x0000001e00187202 */ /* 0x000fce0000000f00 */
[----:B------:R-:W-:Y:S05]  /*7c40*/  WARPSYNC.COLLECTIVE R26, `(.L_x_2505) ;  /* 0x000000001a087348 */ /* 0x000fea0003c00000 */
[----:B------:R0:W1:Y:S02]  /*7c50*/  SHFL.BFLY P2, R30, R29, R28, R27 ;  /* 0x0c00001c1d1e7389 */ /* 0x000064000004001b */
[----:B01----:R-:W-:Y:S01]  /*7c60*/  ENDCOLLECTIVE ;  /* 0x000000000000791b */ /* 0x003fe20003800000 */
.L_x_2505:
[----:B------:R-:W-:Y:S01]  /*7c70*/  FADD.FTZ R24, R25, R24 ;  /* 0x0000001819187221 */ /* 0x000fe20000010000 */
[----:B------:R-:W-:Y:S06]  /*7c80*/  BRA `(.L_x_2506) ;  /* 0xffffffe800647947 */ /* 0x000fec000383ffff */
.L_x_2476:
        /* <DEDUP_REMOVED lines=8> */
.L_x_2508:
[----:B------:R-:W-:Y:S05]  /*7d10*/  BSYNC B0 ;  /* 0x0000000000007941 */ /* 0x000fea0003800000 */
.L_x_2507:
        /* <DEDUP_REMOVED lines=11> */
.L_x_2509:
        /* <DEDUP_REMOVED lines=16> */
.L_x_2510:
[----:B------:R-:W-:Y:S01]  /*7ed0*/  IMAD.MOV.U32 R29, RZ, RZ, R17 ;  /* 0x000000ffff1d7224 */ /* 0x000fe200078e0011 */
[----:B------:R-:W-:-:S07]  /*7ee0*/  MOV R16, R30 ;  /* 0x0000001e00107202 */ /* 0x000fce0000000f00 */
[----:B------:R-:W-:Y:S05]  /*7ef0*/  WARPSYNC.COLLECTIVE R26, `(.L_x_2511) ;  /* 0x000000001a087348 */ /* 0x000fea0003c00000 */
[----:B------:R0:W1:Y:S02]  /*7f00*/  SHFL.BFLY P2, R30, R29, R28, R27 ;  /* 0x0c00001c1d1e7389 */ /* 0x000064000004001b */
[----:B01----:R-:W-:Y:S01]  /*7f10*/  ENDCOLLECTIVE ;  /* 0x000000000000791b */ /* 0x003fe20003800000 */
.L_x_2511:
        /* <DEDUP_REMOVED lines=13> */
.L_x_2512:
[----:B------:R0:W1:Y:S04]  /*7ff0*/  @!P0 LDS R37, [R22] ;  /* 0x0000000016258984 */ /* 0x0000680000000800 */
[----:B------:R0:W2:Y:S01]  /*8000*/  @!P0 LDS R38, [R22+0x500] ;  /* 0x0005000016268984 */ /* 0x0000a20000000800 */
[----:B------:R-:W-:Y:S02]  /*8010*/  MOV R29, R14 ;  /* 0x0000000e001d7202 */ /* 0x000fe40000000f00 */
[----:B------:R-:W-:-:S07]  /*8020*/  MOV R16, R30 ;  /* 0x0000001e00107202 */ /* 0x000fce0000000f00 */
[----:B012---:R-:W-:Y:S05]  /*8030*/  WARPSYNC.COLLECTIVE R26, `(.L_x_2513) ;  /* 0x000000001a087348 */ /* 0x007fea0003c00000 */
[----:B------:R3:W4:Y:S02]  /*8040*/  SHFL.BFLY P2, R30, R29, R28, R27 ;  /* 0x0c00001c1d1e7389 */ /* 0x000724000004001b */
[----:B01234-:R-:W-:Y:S01]  /*8050*/  ENDCOLLECTIVE ;  /* 0x000000000000791b */ /* 0x01ffe20003800000 */
.L_x_2513:
        /* <DEDUP_REMOVED lines=9> */
.L_x_2514:
[----:B------:R-:W-:Y:S01]  /*80f0*/  IMAD.MOV.U32 R29, RZ, RZ, R17 ;  /* 0x000000ffff1d7224 */ /* 0x000fe200078e0011 */
[----:B------:R-:W-:-:S07]  /*8100*/  MOV R19, R30 ;  /* 0x0000001e00137202 */ /* 0x000fce0000000f00 */
[----:B------:R-:W-:Y:S05]  /*8110*/  WARPSYNC.COLLECTIVE R26, `(.L_x_2515) ;  /* 0x000000001a087348 */ /* 0x000fea0003c00000 */
[----:B------:R0:W1:Y:S02]  /*8120*/  SHFL.BFLY P2, R30, R29, R28, R27 ;  /* 0x0c00001c1d1e7389 */ /* 0x000064000004001b */
[----:B01----:R-:W-:Y:S01]  /*8130*/  ENDCOLLECTIVE ;  /* 0x000000000000791b */ /* 0x003fe20003800000 */
.L_x_2515:
[----:B------:R-:W-:Y:S01]  /*8140*/  FADD.FTZ R16, R16, R19 ;  /* 0x0000001310107221 */ /* 0x000fe20000010000 */
[----:B------:R-:W-:Y:S01]  /*8150*/  HFMA2.MMA R28, -RZ, RZ, 0, 4.76837158203125e-07 ;  /* 0x00000008ff1c7435 */ /* 0x000fe200000001ff */
[----:B------:R-:W-:Y:S02]  /*8160*/  MOV R29, R32 ;  /* 0x00000020001d7202 */ /* 0x000fe40000000f00 */
[----:B------:R-:W-:-:S08]  /*8170*/  MOV R14, R30 ;  /* 0x0000001e000e7202 */ /* 0x000fd00000000f00 */
[----:B------:R-:W-:Y:S05]  /*8180*/  WARPSYNC.COLLECTIVE R26, `(.L_x_2516) ;  /* 0x000000001a087348 */ /* 0x000fea0003c00000 */
[----:B------:R0:W1:Y:S02]  /*8190*/  SHFL.BFLY P2, R30, R29, R28, R27 ;  /* 0x0c00001c1d1e7389 */ /* 0x000064000004001b */
[----:B01----:R-:W-:Y:S01]  /*81a0*/  ENDCOLLECTIVE ;  /* 0x000000000000791b */ /* 0x003fe20003800000 */
.L_x_2516:
[----:B------:R-:W-:Y:S01]  /*81b0*/  FADD.FTZ R44, R17, R14 ;  /* 0x0000000e112c7221 */ /* 0x000fe20000010000 */
[----:B------:R-:W-:Y:S02]  /*81c0*/  MOV R29, R34 ;  /* 0x00000022001d7202 */ /* 0x000fe40000000f00 */
[----:B------:R-:W-:-:S07]  /*81d0*/  MOV R31, R30 ;  /* 0x0000001e001f7202 */ /* 0x000fce0000000f00 */
[----:B------:R-:W-:Y:S05]  /*81e0*/  WARPSYNC.COLLECTIVE R26, `(.L_x_2517) ;  /* 0x000000001a087348 */ /* 0x000fea0003c00000 */
[----:B------:R0:W1:Y:S02]  /*81f0*/  SHFL.BFLY P2, R30, R29, R28, R27 ;  /* 0x0c00001c1d1e7389 */ /* 0x000064000004001b */
[----:B01----:R-:W-:Y:S01]  /*8200*/  ENDCOLLECTIVE ;  /* 0x000000000000791b */ /* 0x003fe20003800000 */
.L_x_2517:
[----:B------:R-:W-:Y:S01]  /*8210*/  FADD.FTZ R31, R31, R32 ;  /* 0x000000201f1f7221 */ /* 0x000fe20000010000 */
[----:B------:R-:W-:-:S04]  /*8220*/  HFMA2.MMA R28, -RZ, RZ, 0, 2.384185791015625e-07 ;  /* 0x00000004ff1c7435 */ /* 0x000fc800000001ff */
[----:B------:R-:W-:Y:S02]  /*8230*/  MOV R29, R31 ;  /* 0x0000001f001d7202 */ /* 0x000fe40000000f00 */
[----:B------:R-:W-:-:S07]  /*8240*/  MOV R33, R30 ;  /* 0x0000001e00217202 */ /* 0x000fce0000000f00 */
[----:B------:R-:W-:Y:S05]  /*8250*/  WARPSYNC.COLLECTIVE R26, `(.L_x_2518) ;  /* 0x000000001a087348 */ /* 0x000fea0003c00000 */
[----:B------:R0:W1:Y:S02]  /*8260*/  SHFL.BFLY P2, R30, R29, R28, R27 ;  /* 0x0c00001c1d1e7389 */ /* 0x000064000004001b */
[----:B01----:R-:W-:Y:S01]  /*8270*/  ENDCOLLECTIVE ;  /* 0x000000000000791b */ /* 0x003fe20003800000 */
.L_x_2518:
[----:B------:R-:W-:-:S05]  /*8280*/  FADD.FTZ R33, R33, R34 ;  /* 0x0000002221217221 */ /* 0x000fca0000010000 */
[----:B------:R-:W-:Y:S02]  /*8290*/  MOV R29, R33 ;  /* 0x00000021001d7202 */ /* 0x000fe40000000f00 */
[----:B------:R-:W-:-:S07]  /*82a0*/  MOV R20, R30 ;  /* 0x0000001e00147202 */ /* 0x000fce0000000f00 */
[----:B------:R-:W-:Y:S05]  /*82b0*/  WARPSYNC.COLLECTIVE R26, `(.L_x_2519) ;  /* 0x000000001a087348 */ /* 0x000fea0003c00000 */
[----:B------:R0:W1:Y:S02]  /*82c0*/  SHFL.BFLY P2, R30, R29, R28, R27 ;  /* 0x0c00001c1d1e7389 */ /* 0x000064000004001b */
[----:B01----:R-:W-:Y:S01]  /*82d0*/  ENDCOLLECTIVE ;  /* 0x000000000000791b */ /* 0x003fe20003800000 */
.L_x_2519:
[----:B------:R-:W-:Y:S01]  /*82e0*/  FADD.FTZ R35, R31, R20 ;  /* 0x000000141f237221 */ /* 0x000fe20000010000 */
[----:B------:R-:W-:-:S04]  /*82f0*/  HFMA2.MMA R28, -RZ, RZ, 0, 1.1920928955078125e-07 ;  /* 0x00000002ff1c7435 */ /* 0x000fc800000001ff */
[----:B------:R-:W-:Y:S02]  /*8300*/  MOV R29, R35 ;  /* 0x00000023001d7202 */ /* 0x000fe40000000f00 */
[----:B------:R-:W-:-:S07]  /*8310*/  MOV R36, R30 ;  /* 0x0000001e00247202 */ /* 0x000fce0000000f00 */
[----:B------:R-:W-:Y:S05]  /*8320*/  WARPSYNC.COLLECTIVE R26, `(.L_x_2520) ;  /* 0x000000001a087348 */ /* 0x000fea0003c00000 */
[----:B------:R0:W1:Y:S02]  /*8330*/  SHFL.BFLY P2, R30, R29, R28, R27 ;  /* 0x0c00001c1d1e7389 */ /* 0x000064000004001b */
[----:B01----:R-:W-:Y:S01]  /*8340*/  ENDCOLLECTIVE ;  /* 0x000000000000791b */ /* 0x003fe20003800000 */
.L_x_2520:
[----:B------:R-:W-:-:S05]  /*8350*/  FADD.FTZ R36, R33, R36 ;  /* 0x0000002421247221 */ /* 0x000fca0000010000 */
[----:B------:R-:W-:Y:S02]  /*8360*/  MOV R29, R36 ;  /* 0x00000024001d7202 */ /* 0x000fe40000000f00 */
[----:B------:R-:W-:-:S07]  /*8370*/  MOV R18, R30 ;  /* 0x0000001e00127202 */ /* 0x000fce0000000f00 */
[----:B------:R-:W-:Y:S05]  /*8380*/  WARPSYNC.COLLECTIVE R26, `(.L_x_2521) ;  /* 0x000000001a087348 */ /* 0x000fea0003c00000 */
[----:B------:R0:W1:Y:S02]  /*8390*/  SHFL.BFLY P2, R30, R29, R28, R27 ;  /* 0x0c00001c1d1e7389 */ /* 0x000064000004001b */
[----:B01----:R-:W-:Y:S01]  /*83a0*/  ENDCOLLECTIVE ;  /* 0x000000000000791b */ /* 0x003fe20003800000 */
.L_x_2521:
        /* <DEDUP_REMOVED lines=8> */
.L_x_2522:
[----:B------:R-:W-:Y:S01]  /*8430*/  FADD.FTZ R36, R36, R21 ;  /* 0x0000001524247221 */ /* 0x000fe20000010000 */
[----:B------:R-:W-:-:S04]  /*8440*/  HFMA2.MMA R21, -RZ, RZ, 0, 0 ;  /* 0x00000000ff157435 */ /* 0x000fc800000001ff */
[----:B------:R-:W-:Y:S02]  /*8450*/  MOV R29, R36 ;  /* 0x00000024001d7202 */ /* 0x000fe40000000f00 */
[----:B------:R-:W-:-:S07]  /*8460*/  MOV R34, R30 ;  /* 0x0000001e00227202 */ /* 0x000fce0000000f00 */
[----:B------:R-:W-:Y:S05]  /*8470*/  WARPSYNC.COLLECTIVE R26, `(.L_x_2523) ;  /* 0x000000001a087348 */ /* 0x000fea0003c00000 */
[----:B------:R0:W1:Y:S02]  /*8480*/  SHFL.BFLY P2, R30, R29, R28, R27 ;  /* 0x0c00001c1d1e7389 */ /* 0x000064000004001b */
[----:B01----:R-:W-:Y:S01]  /*8490*/  ENDCOLLECTIVE ;  /* 0x000000000000791b */ /* 0x003fe20003800000 */
.L_x_2523:
[----:B------:R-:W-:Y:S01]  /*84a0*/  FADD.FTZ R34, R35, R34 ;  /* 0x0000002223227221 */ /* 0x000fe20000010000 */
[----:B------:R-:W-:Y:S01]  /*84b0*/  HFMA2.MMA R28, -RZ, RZ, 0, 4.76837158203125e-07 ;  /* 0x00000008ff1c7435 */ /* 0x000fe200000001ff */
[----:B------:R-:W-:Y:S01]  /*84c0*/  MOV R29, R24 ;  /* 0x00000018001d7202 */ /* 0x000fe20000000f00 */
[----:B------:R-:W-:-:S09]  /*84d0*/  IMAD.MOV.U32 R33, RZ, RZ, R30 ;  /* 0x000000ffff217224 */ /* 0x000fd200078e001e */
[----:B------:R-:W-:Y:S05]  /*84e0*/  WARPSYNC.COLLECTIVE R26, `(.L_x_2524) ;  /* 0x000000001a087348 */ /* 0x000fea0003c00000 */
[----:B------:R0:W1:Y:S02]  /*84f0*/  SHFL.BFLY P2, R30, R29, R28, R27 ;  /* 0x0c00001c1d1e7389 */ /* 0x000064000004001b */
[----:B01----:R-:W-:Y:S01]  /*8500*/  ENDCOLLECTIVE ;  /* 0x000000000000791b */ /* 0x003fe20003800000 */
.L_x_2524:
[----:B------:R-:W-:Y:S01]  /*8510*/  FADD.FTZ R33, R36, R33 ;  /* 0x0000002124217221 */ /* 0x000fe20000010000 */
[----:B------:R-:W-:Y:S02]  /*8520*/  MOV R29, R23 ;  /* 0x00000017001d7202 */ /* 0x000fe40000000f00 */
[----:B------:R-:W-:-:S07]  /*8530*/  MOV R37, R30 ;  /* 0x0000001e00257202 */ /* 0x000fce0000000f00 */
[----:B------:R-:W-:Y:S05]  /*8540*/  WARPSYNC.COLLECTIVE R26, `(.L_x_2525) ;  /* 0x000000001a087348 */ /* 0x000fea0003c00000 */
[----:B------:R0:W1:Y:S02]  /*8550*/  SHFL.BFLY P2, R30, R29, R28, R27 ;  /* 0x0c00001c1d1e7389 */ /* 0x000064000004001b */
[----:B01----:R-:W-:Y:S01]  /*8560*/  ENDCOLLECTIVE ;  /* 0x000000000000791b */ /* 0x003fe20003800000 */
.L_x_2525:
        /* <DEDUP_REMOVED lines=8> */
.L_x_2526:
        /* <DEDUP_REMOVED lines=8> */
.L_x_2527:
        /* <DEDUP_REMOVED lines=10> */
.L_x_2528:
[----:B------:R0:W1:Y:S04]  /*8710*/  @!P0 LDS R22, [R39] ;  /* 0x0000000027168984 */ /* 0x0000680000000800 */
[----:B------:R0:W2:Y:S01]  /*8720*/  @!P0 LDS R20, [R39+0x500] ;  /* 0x0005000027148984 */ /* 0x0000a20000000800 */
[----:B------:R-:W-:Y:S02]  /*8730*/  MOV R29, R37 ;  /* 0x00000025001d7202 */ /* 0x000fe40000000f00 */
[----:B------:R-:W-:-:S07]  /*8740*/  MOV R23, R30 ;  /* 0x0000001e00177202 */ /* 0x000fce0000000f00 */
[----:B012---:R-:W-:Y:S05]  /*8750*/  WARPSYNC.COLLECTIVE R26, `(.L_x_2529) ;  /* 0x000000001a087348 */ /* 0x007fea0003c00000 */
[----:B------:R3:W4:Y:S02]  /*8760*/  SHFL.BFLY P2, R30, R29, R28, R27 ;  /* 0x0c00001c1d1e7389 */ /* 0x000724000004001b */
[----:B01234-:R-:W-:Y:S01]  /*8770*/  ENDCOLLECTIVE ;  /* 0x000000000000791b */ /* 0x01ffe20003800000 */
.L_x_2529:
        /* <DEDUP_REMOVED lines=9> */
.L_x_2530:
        /* <DEDUP_REMOVED lines=9> */
.L_x_2531:
[----:B------:R-:W-:Y:S01]  /*88a0*/  FADD.FTZ R38, R38, R39 ;  /* 0x0000002726267221 */ /* 0x000fe20000010000 */
[----:B------:R-:W-:Y:S01]  /*88b0*/  MOV R29, R21 ;  /* 0x00000015001d7202 */ /* 0x000fe20000000f00 */
[----:B------:R-:W-:Y:S01]  /*88c0*/  IMAD.MOV.U32 R28, RZ, RZ, 0x8 ;  /* 0x00000008ff1c7424 */ /* 0x000fe200078e00ff */
[----:B------:R-:W-:-:S07]  /*88d0*/  MOV R40, R30 ;  /* 0x0000001e00287202 */ /* 0x000fce0000000f00 */
[----:B------:R-:W-:Y:S05]  /*88e0*/  WARPSYNC.COLLECTIVE R26, `(.L_x_2532) ;  /* 0x000000001a087348 */ /* 0x000fea0003c00000 */
[----:B------:R0:W1:Y:S02]  /*88f0*/  SHFL.BFLY P2, R30, R29, R28, R27 ;  /* 0x0c00001c1d1e7389 */ /* 0x000064000004001b */
[----:B01----:R-:W-:Y:S01]  /*8900*/  ENDCOLLECTIVE ;  /* 0x000000000000791b */ /* 0x003fe20003800000 */
.L_x_2532:
[----:B------:R-:W-:Y:S01]  /*8910*/  FADD.FTZ R37, R37, R40 ;  /* 0x0000002825257221 */ /* 0x000fe20000010000 */
[----:B------:R-:W-:Y:S02]  /*8920*/  MOV R29, R18 ;  /* 0x00000012001d7202 */ /* 0x000fe40000000f00 */
[----:B------:R-:W-:-:S07]  /*8930*/  MOV R42, R30 ;  /* 0x0000001e002a7202 */ /* 0x000fce0000000f00 */
[----:B------:R-:W-:Y:S05]  /*8940*/  WARPSYNC.COLLECTIVE R26, `(.L_x_2533) ;  /* 0x000000001a087348 */ /* 0x000fea0003c00000 */
[----:B------:R0:W1:Y:S02]  /*8950*/  SHFL.BFLY P2, R30, R29, R28, R27 ;  /* 0x0c00001c1d1e7389 */ /* 0x000064000004001b */
[----:B01----:R-:W-:Y:S01]  /*8960*/  ENDCOLLECTIVE ;  /* 0x000000000000791b */ /* 0x003fe20003800000 */
.L_x_2533:
[----:B------:R-:W-:Y:S01]  /*8970*/  FADD.FTZ R42, R42, R21 ;  /* 0x000000152a2a7221 */ /* 0x000fe20000010000 */
[----:B------:R-:W-:-:S04]  /*8980*/  HFMA2.MMA R28, -RZ, RZ, 0, 2.384185791015625e-07 ;  /* 0x00000004ff1c7435 */ /* 0x000fc800000001ff */
[----:B------:R-:W-:Y:S02]  /*8990*/  MOV R29, R42 ;  /* 0x0000002a001d7202 */ /* 0x000fe40000000f00 */
[----:B------:R-:W-:-:S07]  /*89a0*/  MOV R23, R30 ;  /* 0x0000001e00177202 */ /* 0x000fce0000000f00 */
[----:B------:R-:W-:Y:S05]  /*89b0*/  WARPSYNC.COLLECTIVE R26, `(.L_x_2534) ;  /* 0x000000001a087348 */ /* 0x000fea0003c00000 */
[----:B------:R0:W1:Y:S02]  /*89c0*/  SHFL.BFLY P2, R30, R29, R28, R27 ;  /* 0x0c00001c1d1e7389 */ /* 0x000064000004001b */
[----:B01----:R-:W-:Y:S01]  /*89d0*/  ENDCOLLECTIVE ;  /* 0x000000000000791b */ /* 0x003fe20003800000 */
.L_x_2534:
        /* <DEDUP_REMOVED lines=8> */
.L_x_2535:
        /* <DEDUP_REMOVED lines=12> */
.L_x_2536:
        /* <DEDUP_REMOVED lines=13> */
.L_x_2537:
        /* <DEDUP_REMOVED lines=14> */
.L_x_2538:
        /* <DEDUP_REMOVED lines=11> */
.L_x_2539:
[----:B------:R-:W-:Y:S01]  /*8d80*/  FADD.FTZ R35, R42, R35 ;  /* 0x000000232a237221 */ /* 0x000fe20000010000 */
[----:B------:R-:W-:Y:S06]  /*8d90*/  BRA `(.L_x_2540) ;  /* 0xffffffe000d47947 */ /* 0x000fec000383ffff */
.L_x_2541:
        /* <DEDUP_REMOVED lines=14> */
.L_x_3583:


//--------------------- .text._ZN13group_norm_v218gn_bwd_cuda_kernelI6__halfLi320ELi3ELi16ELi160ELi256ELb1ELb1ELi8ELi320ELi320ELi4ELb1ELi10ELb0ELb0ELNS_15WgradSyncMethodE2ENS_16CompileConditionILi900EEEEEvPT_S6_S6_PKS5_S8_S8_S8_PKfflPfPj --------------------------
	.section	.text._ZN13group_norm_v218gn_bwd_cuda_kernelI6__halfLi320ELi3ELi16ELi160ELi256ELb1ELb1ELi8ELi320ELi320ELi4ELb1ELi10ELb0ELb0ELNS_15WgradSyncMethodE2ENS_16CompileConditionILi900EEEEEvPT_S6_S6_PKS5_S8_S8_S8_PKfflPfPj,"ax",@progbits
	.align	128
        .global         _ZN13group_norm_v218gn_bwd_cuda_kernelI6__halfLi320ELi3ELi16ELi160ELi256ELb1ELb1ELi8ELi320ELi320ELi4ELb1ELi10ELb0ELb0ELNS_15WgradSyncMethodE2ENS_16CompileConditionILi900EEEEEvPT_S6_S6_PKS5_S8_S8_S8_PKfflPfPj
        .type           _ZN13group_norm_v218gn_bwd_cuda_kernelI6__halfLi320ELi3ELi16ELi160ELi256ELb1ELb1ELi8ELi320ELi320ELi4ELb1ELi10ELb0ELb0ELNS_15WgradSyncMethodE2ENS_16CompileConditionILi900EEEEEvPT_S6_S6_PKS5_S8_S8_S8_PKfflPfPj,@function
        .size           _ZN13group_norm_v218gn_bwd_cuda_kernelI6__halfLi320ELi3ELi16ELi160ELi256ELb1ELb1ELi8ELi320ELi320ELi4ELb1ELi10ELb0ELb0ELNS_15WgradSyncMethodE2ENS_16CompileConditionILi900EEEEEvPT_S6_S6_PKS5_S8_S8_S8_PKfflPfPj,(.L_x_3584 - _ZN13group_norm_v218gn_bwd_cuda_kernelI6__halfLi320ELi3ELi16ELi160ELi256ELb1ELb1ELi8ELi320ELi320ELi4ELb1ELi10ELb0ELb0ELNS_15WgradSyncMethodE2ENS_16CompileConditionILi900EEEEEvPT_S6_S6_PKS5_S8_S8_S8_PKfflPfPj)
        .other          _ZN13group_norm_v218gn_bwd_cuda_kernelI6__halfLi320ELi3ELi16ELi160ELi256ELb1ELb1ELi8ELi320ELi320ELi4ELb1ELi10ELb0ELb0ELNS_15WgradSyncMethodE2ENS_16CompileConditionILi900EEEEEvPT_S6_S6_PKS5_S8_S8_S8_PKfflPfPj,@"STO_CUDA_ENTRY STV_DEFAULT"
_ZN13group_norm_v218gn_bwd_cuda_kernelI6__halfLi320ELi3ELi16ELi160ELi256ELb1ELb1ELi8ELi320ELi320ELi4ELb1ELi10ELb0ELb0ELNS_15WgradSyncMethodE2ENS_16CompileConditionILi900EEEEEvPT_S6_S6_PKS5_S8_S8_S8_PKfflPfPj:
.text._ZN13group_norm_v218gn_bwd_cuda_kernelI6__halfLi320ELi3ELi16ELi160ELi256ELb1ELb1ELi8ELi320ELi320ELi4ELb1ELi10ELb0ELb0ELNS_15WgradSyncMethodE2ENS_16CompileConditionILi900EEEEEvPT_S6_S6_PKS5_S8_S8_S8_PKfflPfPj:
        /* <DEDUP_REMOVED lines=20> */
[----:B------:R-:W-:Y:S02]  /*0140*/  MOV R5, 0x7ffffec1 ;  /* 0x7ffffec100057802 */ /* 0x000fe40000000f00 */
        /* <DEDUP_REMOVED lines=9> */
.L_x_2544:
[----:B------:R-:W2:Y:S04]  /*01e0*/  LD.E.STRONG.GPU R0, desc[UR14][R2.64] ;  /* 0x0000000e02007980 */ /* 0x000ea8000c10f900 */
[----:B--2---:R-:W-:Y:S01]  /*01f0*/  CCTL.IVALL ;  /* 0x00000000ff00798f */ /* 0x004fe20002000000 */
[----:B------:R-:W-:Y:S05]  /*0200*/  YIELD ;  /* 0x0000000000007946 */ /* 0x000fea0003800000 */
[----:B-----5:R-:W-:-:S04]  /*0210*/  LOP3.LUT R0, R0, R5, RZ, 0x3c, !PT ;  /* 0x0000000500007212 */ /* 0x020fc800078e3cff */
[----:B------:R-:W-:-:S13]  /*0220*/  ISETP.GT.AND P0, PT, R0, -0x1, PT ;  /* 0xffffffff0000780c */ /* 0x000fda0003f04270 */
[----:B------:R-:W-:Y:S05]  /*0230*/  @P0 BRA `(.L_x_2544) ;  /* 0xfffffffc00e80947 */ /* 0x000fea000383ffff */
.L_x_2543:
[----:B------:R-:W-:Y:S05]  /*0240*/  WARPSYNC.ALL ;  /* 0x0000000000007948 */ /* 0x000fea0003800000 */
[----:B------:R-:W-:Y:S06]  /*0250*/  BAR.SYNC.DEFER_BLOCKING 0x0 ;  /* 0x0000000000007b1d */ /* 0x000fec0000010000 */
[----:B------:R-:W-:Y:S05]  /*0260*/  BRA `(.L_x_2545) ;  /* 0x0000002800947947 */ /* 0x000fea0003800000 */
.L_x_2542:
        /* <DEDUP_REMOVED lines=9> */
[----:B------:R-:W-:Y:S02]  /*0300*/  SHF.R.U32.HI R48, RZ, 0x6, R3 ;  /* 0x00000006ff307819 */ /* 0x000fe40000011603 */
[----:B------:R-:W-:Y:S02]  /*0310*/  SHF.R.S32.HI R53, RZ, 0x2, R4 ;  /* 0x00000002ff357819 */ /* 0x000fe40000011404 */
[----:B-1----:R-:W-:Y:S01]  /*0320*/  LEA R41, R41, R0, 0x18 ;  /* 0x0000000029297211 */ /* 0x002fe200078ec0ff */
[----:B------:R-:W-:Y:S01]  /*0330*/  IMAD R42, R48, -0x50, R40 ;  /* 0xffffffb0302a7824 */ /* 0x000fe200078e0228 */
[C---:B------:R-:W-:Y:S02]  /*0340*/  IADD3 R6, R53.reuse, 0x50, RZ ;  /* 0x0000005035067810 */ /* 0x040fe40007ffe0ff */
[----:B------:R-:W-:Y:S01]  /*0350*/  IADD3 R0, R53, 0xa0, RZ ;  /* 0x000000a035007810 */ /* 0x000fe20007ffe0ff */
[----:B------:R-:W-:Y:S01]  /*0360*/  IMAD R43, R42, 0x28, R41 ;  /* 0x000000282a2b7824 */ /* 0x000fe200078e0229 */
[----:B------:R-:W-:-:S02]  /*0370*/  SHF.R.S32.HI R7, RZ, 0x1f, R6 ;  /* 0x0000001fff077819 */ /* 0x000fc40000011406 */
[----:B------:R-:W-:Y:S02]  /*0380*/  SHF.R.S32.HI R3, RZ, 0x1f, R0 ;  /* 0x0000001fff037819 */ /* 0x000fe40000011400 */
[----:B------:R-:W-:Y:S01]  /*0390*/  LEA.HI R7, R7, R6, RZ, 0x2 ;  /* 0x0000000607077211 */ /* 0x000fe200078f10ff */
[----:B------:R-:W-:Y:S01]  /*03a0*/  VIADD R6, R53, 0xf0 ;  /* 0x000000f035067836 */ /* 0x000fe20000000000 */
[----:B------:R-:W-:Y:S02]  /*03b0*/  LEA.HI R2, R3, R0, RZ, 0x2 ;  /* 0x0000000003027211 */ /* 0x000fe400078f10ff */
[----:B------:R-:W-:Y:S02]  /*03c0*/  LEA.HI R5, R5, R40, RZ, 0x4 ;  /* 0x0000002805057211 */ /* 0x000fe400078f20ff */
[----:B------:R-:W-:Y:S02]  /*03d0*/  SHF.R.S32.HI R9, RZ, 0x1f, R6 ;  /* 0x0000001fff097819 */ /* 0x000fe40000011406 */
[----:B------:R-:W-:-:S02]  /*03e0*/  LOP3.LUT R3, R4, 0xfffffffc, RZ, 0xc0, !PT ;  /* 0xfffffffc04037812 */ /* 0x000fc400078ec0ff */
[----:B------:R-:W-:Y:S02]  /*03f0*/  LEA.HI R9, R9, R6, RZ, 0x2 ;  /* 0x0000000609097211 */ /* 0x000fe400078f10ff */
[C---:B------:R-:W-:Y:S02]  /*0400*/  LEA R43, R48.reuse, R43, 0x3 ;  /* 0x0000002b302b7211 */ /* 0x040fe400078e18ff */
[----:B------:R-:W-:Y:S01]  /*0410*/  IADD3 R48, R48, UR4, RZ ;  /* 0x0000000430307c10 */ /* 0x000fe2000fffe0ff */
[----:B------:R-:W-:Y:S01]  /*0420*/  UMOV UR4, URZ ;  /* 0x0000003f00047c82 */ /* 0x000fe20008000000 */
[----:B------:R-:W-:Y:S02]  /*0430*/  SHF.R.U32.HI R44, RZ, 0x4, R5 ;  /* 0x00000004ff2c7819 */ /* 0x000fe40000011605 */
[----:B------:R-:W-:Y:S01]  /*0440*/  IADD3 R3, -R3, R40, RZ ;  /* 0x0000002803037210 */ /* 0x000fe20007ffe1ff */
[----:B------:R-:W-:Y:S01]  /*0450*/  IMAD R48, R48, 0xa00, RZ ;  /* 0x00000a0030307824 */ /* 0x000fe200078e02ff */
[----:B------:R-:W-:-:S02]  /*0460*/  SHF.R.U32.HI R0, RZ, 0x2, R7 ;  /* 0x00000002ff007819 */ /* 0x000fc40000011607 */
[----:B------:R-:W-:Y:S02]  /*0470*/  SHF.R.U32.HI R2, RZ, 0x2, R2 ;  /* 0x00000002ff027819 */ /* 0x000fe40000011602 */
[----:B------:R-:W-:Y:S02]  /*0480*/  SHF.R.U32.HI R4, RZ, 0x2, R9 ;  /* 0x00000002ff047819 */ /* 0x000fe40000011609 */
[C---:B------:R-:W-:Y:S02]  /*0490*/  LOP3.LUT R44, R3.reuse, 0x3, R44, 0x78, !PT ;  /* 0x00000003032c7812 */ /* 0x040fe400078e782c */
[C---:B------:R-:W-:Y:S02]  /*04a0*/  LOP3.LUT R45, R3.reuse, 0x3, R0, 0x78, !PT ;  /* 0x00000003032d7812 */ /* 0x040fe400078e7800 */
[C---:B------:R-:W-:Y:S02]  /*04b0*/  LOP3.LUT R46, R3.reuse, 0x3, R2, 0x78, !PT ;  /* 0x00000003032e7812 */ /* 0x040fe400078e7802 */
[----:B------:R-:W-:-:S07]  /*04c0*/  LOP3.LUT R47, R3, 0x3, R4, 0x78, !PT ;  /* 0x00000003032f7812 */ /* 0x000fce00078e7804 */
.L_x_2557:
[----:B------:R-:W-:Y:S01]  /*04d0*/  ULOP3.LUT UR6, UR10, 0x7, URZ, 0xc0, !UPT ;  /* 0x000000070a067892 */ /* 0x000fe2000f8ec03f */
[----:B------:R-:W0:Y:S01]  /*04e0*/  LDC.64 R8, c[0x0][0x238] ;  /* 0x00008e00ff087b82 */ /* 0x000e220000000a00 */
[----:B------:R-:W-:Y:S02]  /*04f0*/  USHF.R.U64 UR8, UR10, 0x3, UR5 ;  /* 0x000000030a087899 */ /* 0x000fe40008001205 */
[----:B------:R-:W-:Y:S02]  /*0500*/  UIMAD UR12, UR6, 0x140, URZ ;  /* 0x00000140060c78a4 */ /* 0x000fe4000f8e023f */
[----:B------:R-:W-:Y:S02]  /*0510*/  USHF.R.U32.HI UR9, URZ, 0x3, UR5 ;  /* 0x000000033f097899 */ /* 0x000fe40008011605 */
[----:B------:R-:W-:Y:S01]  /*0520*/  MOV R7, UR8 ;  /* 0x0000000800077c02 */ /* 0x000fe20008000f00 */
[----:B------:R-:W-:Y:S01]  /*0530*/  ULDC.64 UR18, c[0x0][0x248] ;  /* 0x0000920000127ab9 */ /* 0x000fe20000000a00 */
[----:B------:R-:W-:Y:S01]  /*0540*/  LEA R2, R42, UR12, 0x2 ;  /* 0x0000000c2a027c11 */ /* 0x000fe2000f8e10ff */
[----:B------:R-:W-:Y:S01]  /*0550*/  UIMAD UR6, UR9, 0xa0000, URZ ;  /* 0x000a0000090678a4 */ /* 0x000fe2000f8e023f */
[----:B------:R-:W-:Y:S01]  /*0560*/  MOV R6, UR8 ;  /* 0x0000000800067c02 */ /* 0x000fe20008000f00 */
[----:B------:R-:W1:Y:S01]  /*0570*/  LDC.64 R10, c[0x0][0x240] ;  /* 0x00009000ff0a7b82 */ /* 0x000e620000000a00 */
[----:B--2---:R-:W-:Y:S01]  /*0580*/  SHF.R.S32.HI R3, RZ, 0x1f, R2 ;  /* 0x0000001fff037819 */ /* 0x004fe20000011402 */
[----:B------:R-:W-:-:S05]  /*0590*/  IMAD.WIDE.U32 R4, R2, -0x33333333, RZ ;  /* 0xcccccccd02047825 */ /* 0x000fca00078e00ff */
[----:B------:R-:W-:Y:S02]  /*05a0*/  SHF.R.U32.HI R0, RZ, 0x7, R5 ;  /* 0x00000007ff007819 */ /* 0x000fe40000011605 */
[----:B------:R-:W-:Y:S02]  /*05b0*/  MOV R5, UR8 ;  /* 0x0000000800057c02 */ /* 0x000fe40008000f00 */
[----:B------:R-:W-:Y:S02]  /*05c0*/  LEA R0, P0, R7, R0, 0x4 ;  /* 0x0000000007007211 */ /* 0x000fe400078020ff */
[----:B------:R-:W-:Y:S01]  /*05d0*/  MOV R7, UR9 ;  /* 0x0000000900077c02 */ /* 0x000fe20008000f00 */
[----:B------:R-:W-:-:S03]  /*05e0*/  IMAD.WIDE.U32 R4, R5, 0xa0000, R2 ;  /* 0x000a000005047825 */ /* 0x000fc600078e0002 */
[----:B------:R-:W-:Y:S01]  /*05f0*/  LEA.HI.X R3, R6, RZ, R7, 0x4, P0 ;  /* 0x000000ff06037211 */ /* 0x000fe200000f2407 */
[----:B------:R-:W-:Y:S01]  /*0600*/  VIADD R52, R5, UR6 ;  /* 0x0000000605347c36 */ /* 0x000fe20008000000 */
[----:B------:R-:W-:Y:S01]  /*0610*/  LEA R18, P0, R0, UR18, 0x3 ;  /* 0x0000001200127c11 */ /* 0x000fe2000f8018ff */
[----:B0-----:R-:W-:Y:S01]  /*0620*/  IMAD.WIDE R8, R2, 0x2, R8 ;  /* 0x0000000202087825 */ /* 0x001fe200078e0208 */
[----:B------:R-:W-:Y:S01]  /*0630*/  IADD3 R50, P1, R48, R4, RZ ;  /* 0x0000000430327210 */ /* 0x000fe20007f3e0ff */
[----:B------:R-:W-:Y:S01]  /*0640*/  ULDC UR6, c[0x0][0x250] ;  /* 0x0000940000067ab9 */ /* 0x000fe20000000800 */
[----:B------:R-:W-:Y:S01]  /*0650*/  LEA.HI.X R19, R0, UR19, R3, 0x3, P0 ;  /* 0x0000001300137c11 */ /* 0x000fe200080f1c03 */
[----:B------:R-:W-:Y:S01]  /*0660*/  ULDC.64 UR18, c[0x0][0x230] ;  /* 0x00008c0000127ab9 */ /* 0x000fe20000000a00 */
[----:B------:R-:W-:Y:S01]  /*0670*/  IADD3.X R3, RZ, R52, RZ, P1, !PT ;  /* 0x00000034ff037210 */ /* 0x000fe20000ffe4ff */
[----:B-1----:R-:W-:Y:S01]  /*0680*/  IMAD.WIDE R10, R2, 0x2, R10 ;  /* 0x00000002020a7825 */ /* 0x002fe200078e020a */
[C---:B------:R-:W-:Y:S01]  /*0690*/  SHF.L.U32 R49, R50.reuse, 0x1, RZ ;  /* 0x0000000132317819 */ /* 0x040fe200000006ff */
[----:B------:R-:W2:Y:S04]  /*06a0*/  LDG.E.64.CONSTANT R8, desc[UR14][R8.64] ;  /* 0x0000000e08087981 */ /* 0x000ea8000c1e9b00 */
[----:B------:R-:W3:Y:S01]  /*06b0*/  LDG.E.64.CONSTANT R18, desc[UR14][R18.64] ;  /* 0x0000000e12127981 */ /* 0x000ee2000c1e9b00 */
[----:B------:R-:W-:-:S02]  /*06c0*/  SHF.L.U64.HI R50, R50, 0x1, R3 ;  /* 0x0000000132327819 */ /* 0x000fc40000010203 */
[----:B------:R-:W-:Y:S01]  /*06d0*/  IADD3 R6, P0, R49, UR18, RZ ;  /* 0x0000001231067c10 */ /* 0x000fe2000ff1e0ff */
[----:B------:R-:W4:Y:S03]  /*06e0*/  LDG.E.64.CONSTANT R10, desc[UR14][R10.64] ;  /* 0x0000000e0a0a7981 */ /* 0x000f26000c1e9b00 */
        /* <DEDUP_REMOVED lines=8> */
[----:B------:R-:W-:Y:S01]  /*0770*/  IADD3.X R13, R52, UR19, RZ, P0, !PT ;  /* 0x00000013340d7c10 */ /* 0x000fe200087fe4ff */
[----:B------:R-:W-:-:S05]  /*0780*/  ULDC.64 UR18, c[0x0][0x228] ;  /* 0x00008a0000127ab9 */ /* 0x000fca0000000a00 */
[----:B------:R-:W4:Y:S01]  /*0790*/  LDG.E.64.CONSTANT R12, desc[UR14][R12.64] ;  /* 0x0000000e0c0c7981 */ /* 0x000f22000c1e9b00 */
[----:B------:R-:W-:-:S04]  /*07a0*/  IADD3 R14, P0, R49, UR18, RZ ;  /* 0x00000012310e7c10 */ /* 0x000fc8000ff1e0ff */
[----:B------:R-:W-:-:S06]  /*07b0*/  IADD3.X R15, R50, UR19, RZ, P0, !PT ;  /* 0x00000013320f7c10 */ /* 0x000fcc00087fe4ff */
[----:B------:R-:W4:Y:S01]  /*07c0*/  LDG.E.64.CONSTANT R14, desc[UR14][R14.64] ;  /* 0x0000000e0e0e7981 */ /* 0x000f22000c1e9b00 */
[----:B------:R-:W-:-:S04]  /*07d0*/  IADD3 R16, P0, R51, UR18, RZ ;  /* 0x0000001233107c10 */ /* 0x000fc8000ff1e0ff */
[----:B------:R-:W-:Y:S01]  /*07e0*/  IADD3.X R17, R52, UR19, RZ, P0, !PT ;  /* 0x0000001334117c10 */ /* 0x000fe200087fe4ff */
[----:B------:R-:W0:Y:S01]  /*07f0*/  S2UR UR16, SR_CgaCtaId ;  /* 0x00000000001079c3 */ /* 0x000e220000008800 */
[----:B------:R-:W-:Y:S01]  /*0800*/  UMOV UR13, 0x400 ;  /* 0x00000400000d7882 */ /* 0x000fe20000000000 */
[----:B------:R-:W-:-:S03]  /*0810*/  ULDC.64 UR18, c[0x0][0x260] ;  /* 0x0000980000127ab9 */ /* 0x000fc60000000a00 */
[----:B------:R-:W4:Y:S01]  /*0820*/  LDG.E.64.CONSTANT R16, desc[UR14][R16.64] ;  /* 0x0000000e10107981 */ /* 0x000f22000c1e9b00 */
[----:B---3--:R-:W-:-:S06]  /*0830*/  FADD.FTZ R19, R19, UR6 ;  /* 0x0000000613137e21 */ /* 0x008fcc0008010000 */
[----:B------:R-:W1:Y:S01]  /*0840*/  MUFU.RSQ R19, R19 ;  /* 0x0000001300137308 */ /* 0x000e620000001400 */
[----:B-----5:R-:W-:Y:S02]  /*0850*/  HADD2.F32 R3, -RZ, R6.H0_H0 ;  /* 0x20000006ff037230 */ /* 0x020fe40000004100 */
[----:B--2---:R-:W-:-:S03]  /*0860*/  HADD2.F32 R5, -RZ, R8.H0_H0 ;  /* 0x20000008ff057230 */ /* 0x004fc60000004100 */
[----:B------:R-:W-:Y:S01]  /*0870*/  FADD.FTZ R4, -R18, R3 ;  /* 0x0000000312047221 */ /* 0x000fe20000010100 */
[----:B----4-:R-:W-:Y:S02]  /*0880*/  HADD2.F32 R30, -RZ, R10.H0_H0 ;  /* 0x2000000aff1e7230 */ /* 0x010fe40000004100 */
[----:B------:R-:W-:Y:S02]  /*0890*/  HADD2.F32 R3, -RZ, R6.H1_H1 ;  /* 0x30000006ff037230 */ /* 0x000fe40000004100 */
[----:B-1----:R-:W-:-:S03]  /*08a0*/  FMUL.FTZ R4, R19, R4 ;  /* 0x0000000413047220 */ /* 0x002fc60000410000 */
[----:B------:R-:W-:Y:S01]  /*08b0*/  FADD.FTZ R2, -R18, R3 ;  /* 0x0000000312027221 */ /* 0x000fe20000010100 */
[----:B------:R-:W-:Y:S01]  /*08c0*/  FFMA.FTZ R36, R4, R5, R30 ;  /* 0x0000000504247223 */ /* 0x000fe2000001001e */
[----:B------:R-:W-:-:S03]  /*08d0*/  HADD2.F32 R3, -RZ, R7.H0_H0 ;  /* 0x20000007ff037230 */ /* 0x000fc60000004100 */
[----:B------:R-:W-:Y:S01]  /*08e0*/  FMUL.FTZ R56, R36, -1.4426950216293334961 ;  /* 0xbfb8aa3b24387820 */ /* 0x000fe20000410000 */
[----:B------:R-:W-:Y:S02]  /*08f0*/  HADD2.F32 R25, -RZ, R8.H1_H1 ;  /* 0x30000008ff197230 */ /* 0x000fe40000004100 */
[----:B------:R-:W-:Y:S01]  /*0900*/  FADD.FTZ R0, -R18, R3 ;  /* 0x0000000312007221 */ /* 0x000fe20000010100 */
[----:B------:R-:W-:Y:S02]  /*0910*/  HADD2.F32 R28, -RZ, R10.H1_H1 ;  /* 0x3000000aff1c7230 */ /* 0x000fe40000004100 */
[C---:B------:R-:W-:Y:S01]  /*0920*/  FMUL.FTZ R2, R19.reuse, R2 ;  /* 0x0000000213027220 */ /* 0x040fe20000410000 */
[----:B------:R-:W-:Y:S01]  /*0930*/  HADD2.F32 R23, -RZ, R7.H1_H1 ;  /* 0x30000007ff177230 */ /* 0x000fe20000004100 */
[----:B------:R-:W1:Y:S01]  /*0940*/  MUFU.EX2 R56, R56 ;  /* 0x0000003800387308 */ /* 0x000e620000000800 */
[----:B------:R-:W-:Y:S02]  /*0950*/  HADD2.F32 R26, -RZ, R9.H0_H0 ;  /* 0x20000009ff1a7230 */ /* 0x000fe40000004100 */
[----:B------:R-:W-:Y:S01]  /*0960*/  FMUL.FTZ R3, R19, R0 ;  /* 0x0000000013037220 */ /* 0x000fe20000410000 */
[----:B------:R-:W-:-:S02]  /*0970*/  HADD2.F32 R29, -RZ, R11.H0_H0 ;  /* 0x2000000bff1d7230 */ /* 0x000fc40000004100 */
[----:B------:R-:W-:Y:S01]  /*0980*/  FFMA.FTZ R38, R2, R25, R28 ;  /* 0x0000001902267223 */ /* 0x000fe2000001001c */
[----:B------:R-:W-:Y:S01]  /*0990*/  FADD.FTZ R0, -R18, R23 ;  /* 0x0000001712007221 */ /* 0x000fe20000010100 */
[--C-:B------:R-:W-:Y:S02]  /*09a0*/  HADD2.F32 R31, -RZ, R12.reuse.H0_H0 ;  /* 0x2000000cff1f7230 */ /* 0x100fe40000004100 */
[----:B------:R-:W-:Y:S02]  /*09b0*/  HADD2.F32 R23, -RZ, R12.H1_H1 ;  /* 0x3000000cff177230 */ /* 0x000fe40000004100 */
[----:B------:R-:W-:Y:S01]  /*09c0*/  FFMA.FTZ R33, R3, R26, R29 ;  /* 0x0000001a03217223 */ /* 0x000fe2000001001d */
[----:B------:R-:W-:Y:S02]  /*09d0*/  HADD2.F32 R21, -RZ, R9.H1_H1 ;  /* 0x30000009ff157230 */ /* 0x000fe40000004100 */
[----:B------:R-:W-:Y:S01]  /*09e0*/  FMUL.FTZ R55, R38, -1.4426950216293334961 ;  /* 0xbfb8aa3b26377820 */ /* 0x000fe20000410000 */
[----:B------:R-:W-:-:S02]  /*09f0*/  HADD2.F32 R27, -RZ, R11.H1_H1 ;  /* 0x3000000bff1b7230 */ /* 0x000fc40000004100 */
[----:B------:R-:W-:Y:S01]  /*0a00*/  FMUL.FTZ R0, R19, R0 ;  /* 0x0000000013007220 */ /* 0x000fe20000410000 */
[----:B------:R-:W-:Y:S01]  /*0a10*/  FMUL.FTZ R35, R33, -1.4426950216293334961 ;  /* 0xbfb8aa3b21237820 */ /* 0x000fe20000410000 */
[C---:B------:R-:W-:Y:S01]  /*0a20*/  FADD.FTZ R20, -R18.reuse, R31 ;  /* 0x0000001f12147221 */ /* 0x040fe20000010100 */
[----:B------:R-:W-:Y:S01]  /*0a30*/  FADD.FTZ R24, -R18, R23 ;  /* 0x0000001712187221 */ /* 0x000fe20000010100 */
[--C-:B------:R-:W-:Y:S02]  /*0a40*/  HADD2.F32 R23, -RZ, R13.reuse.H0_H0 ;  /* 0x2000000dff177230 */ /* 0x100fe40000004100 */
[----:B------:R-:W-:Y:S01]  /*0a50*/  FFMA.FTZ R32, R0, R21, R27 ;  /* 0x0000001500207223 */ /* 0x000fe2000001001b */
[----:B------:R-:W2:Y:S01]  /*0a60*/  MUFU.EX2 R55, R55 ;  /* 0x0000003700377308 */ /* 0x000ea20000000800 */
[C---:B------:R-:W-:Y:S01]  /*0a70*/  FMUL.FTZ R20, R19.reuse, R20 ;  /* 0x0000001413147220 */ /* 0x040fe20000410000 */
[----:B------:R-:W-:Y:S01]  /*0a80*/  FMUL.FTZ R24, R19, R24 ;  /* 0x0000001813187220 */ /* 0x000fe20000410000 */
[----:B------:R-:W-:Y:S01]  /*0a90*/  FADD.FTZ R22, -R18, R23 ;  /* 0x0000001712167221 */ /* 0x000fe20000010100 */
[----:B------:R-:W-:Y:S01]  /*0aa0*/  FMUL.FTZ R39, R32, -1.4426950216293334961 ;  /* 0xbfb8aa3b20277820 */ /* 0x000fe20000410000 */
[----:B------:R-:W-:-:S02]  /*0ab0*/  HADD2.F32 R37, -RZ, R13.H1_H1 ;  /* 0x3000000dff257230 */ /* 0x000fc40000004100 */
[----:B------:R-:W-:Y:S01]  /*0ac0*/  FFMA.FTZ R30, R5, R20, R30 ;  /* 0x00000014051e7223 */ /* 0x000fe2000001001e */
[----:B------:R-:W3:Y:S01]  /*0ad0*/  MUFU.EX2 R35, R35 ;  /* 0x0000002300237308 */ /* 0x000ee20000000800 */
[----:B-1----:R-:W-:Y:S01]  /*0ae0*/  FADD.FTZ R56, R56, 1 ;  /* 0x3f80000038387421 */ /* 0x002fe20000010000 */
[----:B------:R-:W-:Y:S01]  /*0af0*/  FFMA.FTZ R28, R25, R24, R28 ;  /* 0x00000018191c7223 */ /* 0x000fe2000001001c */
[C---:B------:R-:W-:Y:S01]  /*0b00*/  FMUL.FTZ R23, R19.reuse, R22 ;  /* 0x0000001613177220 */ /* 0x040fe20000410000 */
[----:B------:R-:W-:Y:S01]  /*0b10*/  FMUL.FTZ R31, R30, -1.4426950216293334961 ;  /* 0xbfb8aa3b1e1f7820 */ /* 0x000fe20000410000 */
[----:B------:R-:W-:Y:S01]  /*0b20*/  FADD.FTZ R22, -R18, R37 ;  /* 0x0000002512167221 */ /* 0x000fe20000010100 */
[----:B------:R-:W-:Y:S01]  /*0b30*/  FMUL.FTZ R54, R28, -1.4426950216293334961 ;  /* 0xbfb8aa3b1c367820 */ /* 0x000fe20000410000 */
[----:B------:R-:W-:Y:S01]  /*0b40*/  FFMA.FTZ R29, R26, R23, R29 ;  /* 0x000000171a1d7223 */ /* 0x000fe2000001001d */
[----:B------:R-:W1:Y:S01]  /*0b50*/  MUFU.EX2 R39, R39 ;  /* 0x0000002700277308 */ /* 0x000e620000000800 */
[----:B------:R-:W-:-:S02]  /*0b60*/  FMUL.FTZ R22, R19, R22 ;  /* 0x0000001613167220 */ /* 0x000fc40000410000 */
[----:B------:R-:W-:-:S05]  /*0b70*/  FMUL.FTZ R37, R29, -1.4426950216293334961 ;  /* 0xbfb8aa3b1d257820 */ /* 0x000fca0000410000 */
[----:B------:R-:W4:Y:S01]  /*0b80*/  MUFU.RCP R56, R56 ;  /* 0x0000003800387308 */ /* 0x000f220000001000 */
[----:B------:R-:W-:Y:S01]  /*0b90*/  FFMA.FTZ R27, R21, R22, R27 ;  /* 0x00000016151b7223 */ /* 0x000fe2000001001b */
[----:B--2---:R-:W-:Y:S01]  /*0ba0*/  FADD.FTZ R55, R55, 1 ;  /* 0x3f80000037377421 */ /* 0x004fe20000010000 */
[----:B---3--:R-:W-:-:S05]  /*0bb0*/  FADD.FTZ R35, R35, 1 ;  /* 0x3f80000023237421 */ /* 0x008fca0000010000 */
[----:B------:R-:W2:Y:S01]  /*0bc0*/  MUFU.EX2 R31, R31 ;  /* 0x0000001f001f7308 */ /* 0x000ea20000000800 */
[----:B------:R-:W-:-:S07]  /*0bd0*/  FMUL.FTZ R34, R27, -1.4426950216293334961 ;  /* 0xbfb8aa3b1b227820 */ /* 0x000fce0000410000 */
[----:B------:R-:W3:Y:S01]  /*0be0*/  MUFU.EX2 R54, R54 ;  /* 0x0000003600367308 */ /* 0x000ee20000000800 */
[----:B-1----:R-:W-:-:S07]  /*0bf0*/  FADD.FTZ R39, R39, 1 ;  /* 0x3f80000027277421 */ /* 0x002fce0000010000 */
[----:B------:R-:W1:Y:S01]  /*0c00*/  MUFU.EX2 R37, R37 ;  /* 0x0000002500257308 */ /* 0x000e620000000800 */
[----:B----4-:R-:W-:-:S07]  /*0c10*/  FADD.FTZ R57, -R56, 1 ;  /* 0x3f80000038397421 */ /* 0x010fce0000010100 */
[----:B------:R-:W4:Y:S01]  /*0c20*/  MUFU.RCP R55, R55 ;  /* 0x0000003700377308 */ /* 0x000f220000001000 */
[----:B--2---:R-:W-:Y:S01]  /*0c30*/  FADD.FTZ R31, R31, 1 ;  /* 0x3f8000001f1f7421 */ /* 0x004fe20000010000 */
[----:B------:R-:W-:-:S06]  /*0c40*/  FFMA.FTZ R57, R36, R57, 1 ;  /* 0x3f80000024397423 */ /* 0x000fcc0000010039 */
[----:B------:R-:W2:Y:S01]  /*0c50*/  MUFU.RCP R35, R35 ;  /* 0x0000002300237308 */ /* 0x000ea20000001000 */
[----:B---3--:R-:W-:-:S07]  /*0c60*/  FADD.FTZ R36, R54, 1 ;  /* 0x3f80000036247421 */ /* 0x008fce0000010000 */
[----:B------:R-:W3:Y:S01]  /*0c70*/  MUFU.EX2 R34, R34 ;  /* 0x0000002200227308 */ /* 0x000ee20000000800 */
[----:B-1----:R-:W-:-:S07]  /*0c80*/  FADD.FTZ R37, R37, 1 ;  /* 0x3f80000025257421 */ /* 0x002fce0000010000 */
[----:B------:R-:W1:Y:S01]  /*0c90*/  MUFU.RCP R39, R39 ;  /* 0x0000002700277308 */ /* 0x000e620000001000 */
[----:B------:R-:W-:Y:S01]  /*0ca0*/  FMUL.FTZ R54, R56, R57 ;  /* 0x0000003938367220 */ /* 0x000fe20000410000 */
[----:B----4-:R-:W-:Y:S01]  /*0cb0*/  FADD.FTZ R57, -R55, 1 ;  /* 0x3f80000037397421 */ /* 0x010fe20000010100 */
[----:B--2---:R-:W-:-:S05]  /*0cc0*/  FADD.FTZ R56, -R35, 1 ;  /* 0x3f80000023387421 */ /* 0x004fca0000010100 */
[----:B------:R-:W2:Y:S01]  /*0cd0*/  MUFU.RCP R31, R31 ;  /* 0x0000001f001f7308 */ /* 0x000ea20000001000 */
[----:B---3--:R-:W-:Y:S01]  /*0ce0*/  FADD.FTZ R58, R34, 1 ;  /* 0x3f800000223a7421 */ /* 0x008fe20000010000 */
[----:B------:R-:W-:-:S06]  /*0cf0*/  FFMA.FTZ R38, R38, R57, 1 ;  /* 0x3f80000026267423 */ /* 0x000fcc0000010039 */
[----:B------:R-:W3:Y:S01]  /*0d00*/  MUFU.RCP R36, R36 ;  /* 0x0000002400247308 */ /* 0x000ee20000001000 */
[----:B------:R-:W-:Y:S01]  /*0d10*/  FFMA.FTZ R56, R33, R56, 1 ;  /* 0x3f80000021387423 */ /* 0x000fe20000010038 */
[----:B------:R-:W-:-:S06]  /*0d20*/  FMUL.FTZ R38, R55, R38 ;  /* 0x0000002637267220 */ /* 0x000fcc0000410000 */
[----:B------:R-:W4:Y:S01]  /*0d30*/  MUFU.RCP R37, R37 ;  /* 0x0000002500257308 */ /* 0x000f220000001000 */
[----:B-1----:R-:W-:-:S07]  /*0d40*/  FADD.FTZ R55, -R39, 1 ;  /* 0x3f80000027377421 */ /* 0x002fce0000010100 */
[----:B------:R-:W1:Y:S01]  /*0d50*/  MUFU.RCP R33, R58 ;  /* 0x0000003a00217308 */ /* 0x000e620000001000 */
[----:B------:R-:W-:Y:S01]  /*0d60*/  FFMA.FTZ R32, R32, R55, 1 ;  /* 0x3f80000020207423 */ /* 0x000fe20000010037 */
[----:B--2---:R-:W-:Y:S01]  /*0d70*/  FADD.FTZ R55, -R31, 1 ;  /* 0x3f8000001f377421 */ /* 0x004fe20000010100 */
[----:B---3--:R-:W-:Y:S01]  /*0d80*/  FADD.FTZ R59, -R36, 1 ;  /* 0x3f800000243b7421 */ /* 0x008fe20000010100 */
[--C-:B------:R-:W-:Y:S02]  /*0d90*/  HADD2.F32 R57, -RZ, R14.reuse.H0_H0 ;  /* 0x2000000eff397230 */ /* 0x100fe40000004100 */
[----:B------:R-:W-:Y:S01]  /*0da0*/  FFMA.FTZ R34, R30, R55, 1 ;  /* 0x3f8000001e227423 */ /* 0x000fe20000010037 */
[----:B------:R-:W-:Y:S01]  /*0db0*/  FFMA.FTZ R55, R28, R59, 1 ;  /* 0x3f8000001c377423 */ /* 0x000fe2000001003b */
[----:B------:R-:W-:Y:S02]  /*0dc0*/  HADD2.F32 R59, -RZ, R14.H1_H1 ;  /* 0x3000000eff3b7230 */ /* 0x000fe40000004100 */
[----:B----4-:R-:W-:Y:S01]  /*0dd0*/  FADD.FTZ R30, -R37, 1 ;  /* 0x3f800000251e7421 */ /* 0x010fe20000010100 */
[----:B------:R-:W-:Y:S01]  /*0de0*/  FMUL.FTZ R54, R57, R54 ;  /* 0x0000003639367220 */ /* 0x000fe20000410000 */
[----:B------:R-:W-:Y:S01]  /*0df0*/  FMUL.FTZ R35, R35, R56 ;  /* 0x0000003823237220 */ /* 0x000fe20000410000 */
[----:B------:R-:W-:Y:S01]  /*0e00*/  FMUL.FTZ R39, R39, R32 ;  /* 0x0000002027277220 */ /* 0x000fe20000410000 */
[----:B------:R-:W-:Y:S01]  /*0e10*/  FFMA.FTZ R30, R29, R30, 1 ;  /* 0x3f8000001d1e7423 */ /* 0x000fe2000001001e */
[----:B------:R-:W-:-:S02]  /*0e20*/  HADD2.F32 R56, -RZ, R15.H0_H0 ;  /* 0x2000000fff387230 */ /* 0x000fc40000004100 */
[----:B------:R-:W-:Y:S01]  /*0e30*/  FMUL.FTZ R28, R59, R38 ;  /* 0x000000263b1c7220 */ /* 0x000fe20000410000 */
[----:B------:R-:W-:Y:S01]  /*0e40*/  FMUL.FTZ R29, R5, R54 ;  /* 0x00000036051d7220 */ /* 0x000fe20000410000 */
[----:B-1----:R-:W-:Y:S02]  /*0e50*/  FADD.FTZ R32, -R33, 1 ;  /* 0x3f80000021207421 */ /* 0x002fe40000010100 */
[----:B------:R-:W-:Y:S01]  /*0e60*/  FMUL.FTZ R38, R25, R28 ;  /* 0x0000001c19267220 */ /* 0x000fe20000410000 */
[----:B------:R-:W-:Y:S01]  /*0e70*/  FFMA.FTZ R29, R4, R29, RZ ;  /* 0x0000001d041d7223 */ /* 0x000fe200000100ff */
[----:B------:R-:W-:Y:S01]  /*0e80*/  FFMA.FTZ R32, R27, R32, 1 ;  /* 0x3f8000001b207423 */ /* 0x000fe20000010020 */
[----:B------:R-:W-:Y:S01]  /*0e90*/  FMUL.FTZ R27, R56, R35 ;  /* 0x00000023381b7220 */ /* 0x000fe20000410000 */
[----:B------:R-:W-:Y:S01]  /*0ea0*/  FMUL.FTZ R31, R31, R34 ;  /* 0x000000221f1f7220 */ /* 0x000fe20000410000 */
[----:B------:R-:W-:Y:S02]  /*0eb0*/  HADD2.F32 R56, -RZ, R15.H1_H1 ;  /* 0x3000000fff387230 */ /* 0x000fe40000004100 */
[----:B------:R-:W-:Y:S01]  /*0ec0*/  FMUL.FTZ R34, R36, R55 ;  /* 0x0000003724227220 */ /* 0x000fe20000410000 */
[----:B------:R-:W-:Y:S01]  /*0ed0*/  FFMA.FTZ R38, R2, R38, R29 ;  /* 0x0000002602267223 */ /* 0x000fe2000001001d */
[----:B------:R-:W-:Y:S01]  /*0ee0*/  FMUL.FTZ R35, R26, R27 ;  /* 0x0000001b1a237220 */ /* 0x000fe20000410000 */
[----:B------:R-:W-:Y:S01]  /*0ef0*/  FFMA.FTZ R36, R5, R54, RZ ;  /* 0x0000003605247223 */ /* 0x000fe200000100ff */
[----:B------:R-:W-:Y:S01]  /*0f00*/  FMUL.FTZ R29, R37, R30 ;  /* 0x0000001e251d7220 */ /* 0x000fe20000410000 */
[----:B------:R-:W-:Y:S01]  /*0f10*/  FMUL.FTZ R30, R56, R39 ;  /* 0x00000027381e7220 */ /* 0x000fe20000410000 */
[----:B------:R-:W-:Y:S01]  /*0f20*/  FFMA.FTZ R37, R3, R35, R38 ;  /* 0x0000002303257223 */ /* 0x000fe20000010026 */
[----:B------:R-:W-:-:S02]  /*0f30*/  HADD2.F32 R56, -RZ, R16.H0_H0 ;  /* 0x20000010ff387230 */ /* 0x000fc40000004100 */
[----:B------:R-:W-:Y:S01]  /*0f40*/  FFMA.FTZ R35, R25, R28, R36 ;  /* 0x0000001c19237223 */ /* 0x000fe20000010024 */
[----:B------:R-:W-:Y:S02]  /*0f50*/  HADD2.F32 R55, -RZ, R16.H1_H1 ;  /* 0x30000010ff377230 */ /* 0x000fe40000004100 */
[----:B------:R-:W-:Y:S01]  /*0f60*/  FMUL.FTZ R39, R21, R30 ;  /* 0x0000001e15277220 */ /* 0x000fe20000410000 */
[----:B------:R-:W-:Y:S01]  /*0f70*/  FFMA.FTZ R38, R26, R27, R35 ;  /* 0x0000001b1a267223 */ /* 0x000fe20000010023 */
[----:B------:R-:W-:Y:S02]  /*0f80*/  FMUL.FTZ R36, R56, R31 ;  /* 0x0000001f38247220 */ /* 0x000fe40000410000 */
[----:B------:R-:W-:Y:S01]  /*0f90*/  FFMA.FTZ R37, R0, R39, R37 ;  /* 0x0000002700257223 */ /* 0x000fe20000010025 */
[----:B------:R-:W-:Y:S01]  /*0fa0*/  FMUL.FTZ R34, R55, R34 ;  /* 0x0000002237227220 */ /* 0x000fe20000410000 */
[----:B------:R-:W-:Y:S01]  /*0fb0*/  FFMA.FTZ R38, R21, R30, R38 ;  /* 0x0000001e15267223 */ /* 0x000fe20000010026 */
[----:B------:R-:W-:Y:S01]  /*0fc0*/  FMUL.FTZ R31, R5, R36 ;  /* 0x00000024051f7220 */ /* 0x000fe20000410000 */
[----:B------:R-:W-:-:S02]  /*0fd0*/  HADD2.F32 R56, -RZ, R17.H0_H0 ;  /* 0x20000011ff387230 */ /* 0x000fc40000004100 */
[----:B------:R-:W-:Y:S01]  /*0fe0*/  FFMA.FTZ R38, R5, R36, R38 ;  /* 0x0000002405267223 */ /* 0x000fe20000010026 */
[----:B------:R-:W-:Y:S01]  /*0ff0*/  FFMA.FTZ R31, R20, R31, R37 ;  /* 0x0000001f141f7223 */ /* 0x000fe20000010025 */
[CC--:B------:R-:W-:Y:S01]  /*1000*/  FMUL.FTZ R5, R25.reuse, R34.reuse ;  /* 0x0000002219057220 */ /* 0x0c0fe20000410000 */
[----:B------:R-:W-:Y:S01]  /*1010*/  FMUL.FTZ R29, R56, R29 ;  /* 0x0000001d381d7220 */ /* 0x000fe20000410000 */
[----:B------:R-:W-:Y:S02]  /*1020*/  FFMA.FTZ R25, R25, R34, R38 ;  /* 0x0000002219197223 */ /* 0x000fe40000010026 */
[----:B------:R-:W-:Y:S01]  /*1030*/  FFMA.FTZ R38, R24, R5, R31 ;  /* 0x0000000518267223 */ /* 0x000fe2000001001f */
[CC--:B------:R-:W-:Y:S01]  /*1040*/  FMUL.FTZ R5, R26.reuse, R29.reuse ;  /* 0x0000001d1a057220 */ /* 0x0c0fe20000410000 */
[----:B------:R-:W-:Y:S01]  /*1050*/  FMUL.FTZ R33, R33, R32 ;  /* 0x0000002021217220 */ /* 0x000fe20000410000 */
[----:B------:R-:W-:Y:S02]  /*1060*/  HADD2.F32 R32, -RZ, R17.H1_H1 ;  /* 0x30000011ff207230 */ /* 0x000fe40000004100 */
[----:B------:R-:W-:Y:S01]  /*1070*/  FFMA.FTZ R26, R26, R29, R25 ;  /* 0x0000001d1a1a7223 */ /* 0x000fe20000010019 */
[----:B------:R-:W-:Y:S01]  /*1080*/  FFMA.FTZ R31, R23, R5, R38 ;  /* 0x00000005171f7223 */ /* 0x000fe20000010026 */
[----:B------:R-:W-:Y:S01]  /*1090*/  FFMA.FTZ R5, R4, R54, RZ ;  /* 0x0000003604057223 */ /* 0x000fe200000100ff */
[----:B------:R-:W-:Y:S01]  /*10a0*/  FADD.FTZ R25, RZ, R54 ;  /* 0x00000036ff197221 */ /* 0x000fe20000010000 */
[----:B------:R-:W-:-:S02]  /*10b0*/  FMUL.FTZ R32, R32, R33 ;  /* 0x0000002120207220 */ /* 0x000fc40000410000 */
[----:B------:R-:W-:Y:S01]  /*10c0*/  FFMA.FTZ R4, R20, R36, R5 ;  /* 0x0000002414047223 */ /* 0x000fe20000010005 */
[----:B------:R-:W-:Y:S01]  /*10d0*/  FADD.FTZ R5, R25, R36 ;  /* 0x0000002419057221 */ /* 0x000fe20000010000 */
[CC--:B------:R-:W-:Y:S01]  /*10e0*/  FMUL.FTZ R25, R21.reuse, R32.reuse ;  /* 0x0000002015197220 */ /* 0x0c0fe20000410000 */
[----:B------:R-:W-:-:S03]  /*10f0*/  FFMA.FTZ R20, R21, R32, R26 ;  /* 0x0000002015147223 */ /* 0x000fc6000001001a */
[----:B------:R-:W-:Y:S01]  /*1100*/  FFMA.FTZ R21, R22, R25, R31 ;  /* 0x0000001916157223 */ /* 0x000fe2000001001f */
[----:B------:R-:W-:Y:S01]  /*1110*/  SHF.L.U32 R33, R40, 0x1, RZ ;  /* 0x0000000128217819 */ /* 0x000fe200000006ff */
[----:B0-----:R-:W-:-:S03]  /*1120*/  ULEA UR6, UR16, UR13, 0x18 ;  /* 0x0000000d10067291 */ /* 0x001fc6000f8ec03f */
[----:B------:R-:W-:Y:S01]  /*1130*/  STS.64 [R43], R20 ;  /* 0x000000142b007388 */ /* 0x000fe20000000a00 */
[----:B------:R-:W-:Y:S02]  /*1140*/  LOP3.LUT R36, R33, 0x18, RZ, 0xc0, !PT ;  /* 0x0000001821247812 */ /* 0x000fe400078ec0ff */
[----:B------:R-:W-:Y:S02]  /*1150*/  LEA R35, R40, UR6, 0x5 ;  /* 0x0000000628237c11 */ /* 0x000fe4000f8e28ff */
[----:B------:R-:W-:Y:S01]  /*1160*/  LOP3.LUT R26, R36, 0x8, RZ, 0x3c, !PT ;  /* 0x00000008241a7812 */ /* 0x000fe200078e3cff */
[----:B------:R-:W-:-:S03]  /*1170*/  FFMA.FTZ R25, R2, R28, RZ ;  /* 0x0000001c02197223 */ /* 0x000fc600000100ff */
[----:B------:R-:W-:Y:S01]  /*1180*/  IADD3 R31, R35, R26, RZ ;  /* 0x0000001a231f7210 */ /* 0x000fe20007ffe0ff */
[----:B------:R-:W-:Y:S01]  /*1190*/  FFMA.FTZ R26, R3, R27, RZ ;  /* 0x0000001b031a7223 */ /* 0x000fe200000100ff */
[----:B------:R-:W-:Y:S01]  /*11a0*/  FADD.FTZ R37, RZ, R28 ;  /* 0x0000001cff257221 */ /* 0x000fe20000010000 */
[C---:B------:R-:W-:Y:S01]  /*11b0*/  LOP3.LUT R38, R36.reuse, 0x10, RZ, 0x3c, !PT ;  /* 0x0000001024267812 */ /* 0x040fe200078e3cff */
[----:B------:R-:W-:Y:S01]  /*11c0*/  FADD.FTZ R2, RZ, R27 ;  /* 0x0000001bff027221 */ /* 0x000fe20000010000 */
[----:B------:R-:W-:Y:S01]  /*11d0*/  FFMA.FTZ R26, R23, R29, R26 ;  /* 0x0000001d171a7223 */ /* 0x000fe2000001001a */
[----:B------:R-:W-:Y:S01]  /*11e0*/  LOP3.LUT R54, R36, 0x18, RZ, 0x3c, !PT ;  /* 0x0000001824367812 */ /* 0x000fe200078e3cff */
[----:B------:R-:W-:Y:S01]  /*11f0*/  FFMA.FTZ R3, R0, R30, RZ ;  /* 0x0000001e00037223 */ /* 0x000fe200000100ff */
[----:B------:R-:W-:Y:S01]  /*1200*/  FADD.FTZ R23, RZ, R30 ;  /* 0x0000001eff177221 */ /* 0x000fe20000010000 */
[----:B------:R-:W-:Y:S01]  /*1210*/  IMAD.IADD R36, R35, 0x1, R36 ;  /* 0x0000000123247824 */ /* 0x000fe200078e0224 */
[----:B------:R-:W-:Y:S01]  /*1220*/  BAR.SYNC.DEFER_BLOCKING 0x0 ;  /* 0x0000000000007b1d */ /* 0x000fe20000010000 */
[----:B------:R-:W-:Y:S01]  /*1230*/  FFMA.FTZ R24, R24, R34, R25 ;  /* 0x0000002218187223 */ /* 0x000fe20000010019 */
[----:B------:R-:W-:Y:S01]  /*1240*/  FADD.FTZ R25, R37, R34 ;  /* 0x0000002225197221 */ /* 0x000fe20000010000 */
[C---:B------:R-:W-:Y:S01]  /*1250*/  IADD3 R33, R35.reuse, R38, RZ ;  /* 0x0000002623217210 */ /* 0x040fe20007ffe0ff */
[----:B------:R-:W-:Y:S01]  /*1260*/  FADD.FTZ R27, R2, R29 ;  /* 0x0000001d021b7221 */ /* 0x000fe20000010000 */
[----:B------:R-:W-:Y:S01]  /*1270*/  IADD3 R35, R35, R54, RZ ;  /* 0x0000003623237210 */ /* 0x000fe20007ffe0ff */
[----:B------:R-:W-:Y:S01]  /*1280*/  FFMA.FTZ R22, R22, R32, R3 ;  /* 0x0000002016167223 */ /* 0x000fe20000010003 */
[----:B------:R-:W-:Y:S01]  /*1290*/  FADD.FTZ R23, R23, R32 ;  /* 0x0000002017177221 */ /* 0x000fe20000010000 */
[----:B------:R0:W-:Y:S04]  /*12a0*/  STS.64 [R36], R4 ;  /* 0x0000000424007388 */ /* 0x0001e80000000a00 */
[----:B------:R1:W-:Y:S04]  /*12b0*/  STS.64 [R31], R24 ;  /* 0x000000181f007388 */ /* 0x0003e80000000a00 */
[----:B------:R2:W-:Y:S04]  /*12c0*/  STS.64 [R33], R26 ;  /* 0x0000001a21007388 */ /* 0x0005e80000000a00 */
[----:B------:R3:W-:Y:S01]  /*12d0*/  STS.64 [R35], R22 ;  /* 0x0000001623007388 */ /* 0x0007e20000000a00 */
[----:B------:R-:W-:-:S04]  /*12e0*/  LEA R54, R53, UR6, 0x5 ;  /* 0x0000000635367c11 */ /* 0x000fc8000f8e28ff */
[-C--:B------:R-:W-:Y:S01]  /*12f0*/  LEA R2, R44, R54.reuse, 0x3 ;  /* 0x000000362c027211 */ /* 0x080fe200078e18ff */
[----:B------:R-:W-:Y:S01]  /*1300*/  BAR.SYNC.DEFER_BLOCKING 0x0 ;  /* 0x0000000000007b1d */ /* 0x000fe20000010000 */
[-C--:B0-----:R-:W-:Y:S02]  /*1310*/  LEA R4, R45, R54.reuse, 0x3 ;  /* 0x000000362d047211 */ /* 0x081fe400078e18ff */
[----:B------:R-:W-:Y:S01]  /*1320*/  LEA R20, R46, R54, 0x3 ;  /* 0x000000362e147211 */ /* 0x000fe200078e18ff */
[----:B------:R-:W-:Y:S01]  /*1330*/  USHF.L.U32 UR6, UR8, 0x5, URZ ;  /* 0x0000000508067899 */ /* 0x000fe2000800063f */
[----:B-1----:R-:W-:-:S03]  /*1340*/  IADD3 R24, P0, R40, UR12, RZ ;  /* 0x0000000c28187c10 */ /* 0x002fc6000ff1e0ff */
[----:B------:R-:W-:Y:S01]  /*1350*/  ULOP3.LUT UR6, UR6, 0x1f, UR17, 0xf8, !UPT ;  /* 0x0000001f06067892 */ /* 0x000fe2000f8ef811 */
[----:B------:R-:W0:Y:S04]  /*1360*/  LDS.64 R2, [R2] ;  /* 0x0000000002027984 */ /* 0x000e280000000a00 */
[----:B------:R-:W1:Y:S04]  /*1370*/  LDS.64 R4, [R4+0xa00] ;  /* 0x000a000004047984 */ /* 0x000e680000000a00 */
[----:B------:R-:W4:Y:S01]  /*1380*/  LDS.64 R20, [R20+0x1400] ;  /* 0x0014000014147984 */ /* 0x000f220000000a00 */
[----:B------:R-:W-:Y:S01]  /*1390*/  USHF.L.U64.HI UR8, UR8, 0x5, UR9 ;  /* 0x0000000508087899 */ /* 0x000fe20008010209 */
[----:B------:R-:W-:-:S02]  /*13a0*/  LEA.HI.X.SX32 R25, R40, RZ, 0x1, P0 ;  /* 0x000000ff28197211 */ /* 0x000fc400000f0eff */
[----:B--2---:R-:W-:Y:S02]  /*13b0*/  MOV R27, UR6 ;  /* 0x00000006001b7c02 */ /* 0x004fe40008000f00 */
[----:B------:R-:W-:Y:S01]  /*13c0*/  ISETP.GT.U32.AND P0, PT, R40, 0x7, PT ;  /* 0x000000072800780c */ /* 0x000fe20003f04070 */
[----:B------:R-:W-:Y:S02]  /*13d0*/  UIMAD UR8, UR8, 0xa00, URZ ;  /* 0x00000a00080878a4 */ /* 0x000fe4000f8e023f */
[----:B------:R-:W-:Y:S01]  /*13e0*/  IMAD.WIDE.U32 R24, R27, 0xa00, R24 ;  /* 0x00000a001b187825 */ /* 0x000fe200078e0018 */
[----:B------:R-:W-:Y:S04]  /*13f0*/  BSSY B0, `(.L_x_2546) ;  /* 0x000005c000007945 */ /* 0x000fe80003800000 */
[----:B---3--:R-:W-:-:S02]  /*1400*/  IADD3 R23, R25, UR8, RZ ;  /* 0x0000000819177c10 */ /* 0x008fc4000fffe0ff */
[----:B------:R-:W-:Y:S01]  /*1410*/  LEA R22, P1, R24, UR18, 0x3 ;  /* 0x0000001218167c11 */ /* 0x000fe2000f8218ff */
[----:B------:R-:W-:-:S03]  /*1420*/  HFMA2.MMA R55, -RZ, RZ, 0, 0 ;  /* 0x00000000ff377435 */ /* 0x000fc600000001ff */
[----:B------:R-:W-:Y:S01]  /*1430*/  LEA.HI.X R23, R24, UR19, R23, 0x3, P1 ;  /* 0x0000001318177c11 */ /* 0x000fe200088f1c17 */
[----:B------:R-:W-:Y:S01]  /*1440*/  IMAD.MOV.U32 R0, RZ, RZ, RZ ;  /* 0x000000ffff007224 */ /* 0x000fe200078e00ff */
[----:B------:R-:W-:Y:S01]  /*1450*/  LEA R54, R47, R54, 0x3 ;  /* 0x000000362f367211 */ /* 0x000fe200078e18ff */
[----:B------:R-:W-:Y:S06]  /*1460*/  @P0 BRA `(.L_x_2547) ;  /* 0x0000000400500947 */ /* 0x000fec0003800000 */
[----:B------:R-:W-:Y:S01]  /*1470*/  USHF.L.U32 UR6, UR10, 0x1, URZ ;  /* 0x000000010a067899 */ /* 0x000fe2000800063f */
[----:B------:R-:W-:Y:S02]  /*1480*/  MOV R0, 0xa0 ;  /* 0x000000a000007802 */ /* 0x000fe40000000f00 */
[----:B------:R-:W-:Y:S01]  /*1490*/  LOP3.LUT R56, R40, 0x3, RZ, 0xc0, !PT ;  /* 0x0000000328387812 */ /* 0x000fe200078ec0ff */
[----:B------:R-:W-:Y:S01]  /*14a0*/  ULOP3.LUT UR6, UR6, 0xe, URZ, 0xc0, !UPT ;  /* 0x0000000e06067892 */ /* 0x000fe2000f8ec03f */
[----:B------:R-:W-:Y:S02]  /*14b0*/  MOV R55, RZ ;  /* 0x000000ff00377202 */ /* 0x000fe40000000f00 */
[----:B------:R-:W-:-:S03]  /*14c0*/  MOV R58, RZ ;  /* 0x000000ff003a7202 */ /* 0x000fc60000000f00 */
[----:B------:R-:W-:-:S05]  /*14d0*/  LEA.HI R57, R40, UR6, RZ, 0x1e ;  /* 0x0000000628397c11 */ /* 0x000fca000f8ff0ff */
[----:B------:R-:W-:Y:S01]  /*14e0*/  IMAD R57, R57, R0, -UR12 ;  /* 0x8000000c39397e24 */ /* 0x000fe2000f8e0200 */
[----:B------:R-:W-:-:S07]  /*14f0*/  MOV R0, RZ ;  /* 0x000000ff00007202 */ /* 0x000fce0000000f00 */
.L_x_2548:
        /* <DEDUP_REMOVED lines=9> */
[C---:B------:R-:W-:Y:S02]  /*1590*/  IADD3 R30, R25.reuse, 0x10, RZ ;  /* 0x00000010191e7810 */ /* 0x040fe40007ffe0ff */
[----:B------:R-:W-:Y:S02]  /*15a0*/  SHF.R.S32.HI R26, RZ, 0x1f, R25 ;  /* 0x0000001fff1a7819 */ /* 0x000fe40000011419 */
[----:B------:R-:W-:Y:S02]  /*15b0*/  LEA.HI R29, R24, R29, RZ, 0x2 ;  /* 0x0000001d181d7211 */ /* 0x000fe400078f10ff */
[----:B------:R-:W-:-:S02]  /*15c0*/  IADD3 R32, R25, 0x14, RZ ;  /* 0x0000001419207810 */ /* 0x000fc40007ffe0ff */
[----:B------:R-:W-:Y:S02]  /*15d0*/  LEA.HI R24, R31, R28, RZ, 0x2 ;  /* 0x0000001c1f187211 */ /* 0x000fe400078f10ff */
[----:B------:R-:W-:Y:S02]  /*15e0*/  SHF.R.S32.HI R31, RZ, 0x1f, R30 ;  /* 0x0000001fff1f7819 */ /* 0x000fe4000001141e */
[----:B------:R-:W-:Y:S02]  /*15f0*/  LEA.HI R28, R26, R25, RZ, 0x2 ;  /* 0x000000191a1c7211 */ /* 0x000fe400078f10ff */
[----:B------:R-:W-:Y:S02]  /*1600*/  SHF.R.S32.HI R33, RZ, 0x1f, R32 ;  /* 0x0000001fff217819 */ /* 0x000fe40000011420 */
[----:B------:R-:W-:Y:S02]  /*1610*/  IADD3 R34, R25, 0x18, RZ ;  /* 0x0000001819227810 */ /* 0x000fe40007ffe0ff */
[----:B------:R-:W-:-:S02]  /*1620*/  LEA.HI R26, R31, R30, RZ, 0x2 ;  /* 0x0000001e1f1a7211 */ /* 0x000fc400078f10ff */
[----:B------:R-:W-:Y:S02]  /*1630*/  SHF.R.S32.HI R30, RZ, 0x2, R28 ;  /* 0x00000002ff1e7819 */ /* 0x000fe4000001141c */
[----:B------:R-:W-:Y:S02]  /*1640*/  LEA.HI R28, R33, R32, RZ, 0x2 ;  /* 0x00000020211c7211 */ /* 0x000fe400078f10ff */
[----:B------:R-:W-:Y:S02]  /*1650*/  SHF.R.S32.HI R31, RZ, 0x1f, R34 ;  /* 0x0000001fff1f7819 */ /* 0x000fe40000011422 */
[----:B------:R-:W-:Y:S01]  /*1660*/  IADD3 R33, R25, 0x1c, RZ ;  /* 0x0000001c19217810 */ /* 0x000fe20007ffe0ff */
[----:B------:R-:W-:Y:S01]  /*1670*/  IMAD R25, R30, 0x28, R41 ;  /* 0x000000281e197824 */ /* 0x000fe200078e0229 */
[----:B------:R-:W-:Y:S02]  /*1680*/  SHF.R.S32.HI R32, RZ, 0x2, R29 ;  /* 0x00000002ff207819 */ /* 0x000fe4000001141d */
[----:B------:R-:W-:-:S02]  /*1690*/  LEA.HI R30, R31, R34, RZ, 0x2 ;  /* 0x000000221f1e7211 */ /* 0x000fc400078f10ff */
[----:B------:R-:W-:Y:S02]  /*16a0*/  SHF.R.S32.HI R36, RZ, 0x1f, R33 ;  /* 0x0000001fff247819 */ /* 0x000fe40000011421 */
[----:B------:R-:W-:Y:S01]  /*16b0*/  SHF.R.S32.HI R34, RZ, 0x2, R27 ;  /* 0x00000002ff227819 */ /* 0x000fe2000001141b */
        /* <DEDUP_REMOVED lines=8> */
[--C-:B------:R-:W-:Y:S01]  /*1740*/  IMAD R31, R36, 0x28, R41.reuse ;  /* 0x00000028241f7824 */ /* 0x100fe200078e0229 */
[----:B------:R-:W-:Y:S01]  /*1750*/  LEA R29, R56, R29, 0x3 ;  /* 0x0000001d381d7211 */ /* 0x000fe200078e18ff */
[----:B------:R-:W3:Y:S01]  /*1760*/  LDS.64 R26, [R27] ;  /* 0x000000001b1a7984 */ /* 0x000ee20000000a00 */
[----:B------:R-:W-:Y:S01]  /*1770*/  SHF.R.S32.HI R36, RZ, 0x2, R28 ;  /* 0x00000002ff247819 */ /* 0x000fe2000001141c */
[--C-:B------:R-:W-:Y:S01]  /*1780*/  IMAD R33, R34, 0x28, R41.reuse ;  /* 0x0000002822217824 */ /* 0x100fe200078e0229 */
[----:B------:R-:W-:Y:S02]  /*1790*/  LEA R31, R56, R31, 0x3 ;  /* 0x0000001f381f7211 */ /* 0x000fe400078e18ff */
[----:B------:R-:W5:Y:S01]  /*17a0*/  LDS.64 R28, [R29] ;  /* 0x000000001d1c7984 */ /* 0x000f620000000a00 */
[----:B------:R-:W-:Y:S01]  /*17b0*/  SHF.R.S32.HI R34, RZ, 0x2, R30 ;  /* 0x00000002ff227819 */ /* 0x000fe2000001141e */
[--C-:B------:R-:W-:Y:S01]  /*17c0*/  IMAD R35, R36, 0x28, R41.reuse ;  /* 0x0000002824237824 */ /* 0x100fe200078e0229 */
[----:B------:R-:W-:Y:S01]  /*17d0*/  LEA R33, R56, R33, 0x3 ;  /* 0x0000002138217211 */ /* 0x000fe200078e18ff */
[----:B------:R-:W0:Y:S01]  /*17e0*/  LDS.64 R30, [R31] ;  /* 0x000000001f1e7984 */ /* 0x000e220000000a00 */
[----:B------:R-:W-:Y:S01]  /*17f0*/  SHF.R.S32.HI R36, RZ, 0x2, R32 ;  /* 0x00000002ff247819 */ /* 0x000fe20000011420 */
[----:B------:R-:W-:Y:S01]  /*1800*/  IMAD R37, R34, 0x28, R41 ;  /* 0x0000002822257824 */ /* 0x000fe200078e0229 */
[----:B------:R-:W-:-:S02]  /*1810*/  LEA R35, R56, R35, 0x3 ;  /* 0x0000002338237211 */ /* 0x000fc400078e18ff */
[----:B------:R-:W1:Y:S01]  /*1820*/  LDS.64 R32, [R33] ;  /* 0x0000000021207984 */ /* 0x000e620000000a00 */
[----:B------:R-:W-:Y:S01]  /*1830*/  IMAD R39, R36, 0x28, R41 ;  /* 0x0000002824277824 */ /* 0x000fe200078e0229 */
[----:B------:R-:W-:Y:S02]  /*1840*/  LEA R37, R56, R37, 0x3 ;  /* 0x0000002538257211 */ /* 0x000fe400078e18ff */
[----:B------:R-:W4:Y:S01]  /*1850*/  LDS.64 R34, [R35] ;  /* 0x0000000023227984 */ /* 0x000f220000000a00 */
[----:B------:R-:W-:Y:S02]  /*1860*/  ISETP.GE.U32.AND P0, PT, R58, 0xa0, PT ;  /* 0x000000a03a00780c */ /* 0x000fe40003f06070 */
[----:B------:R-:W-:Y:S01]  /*1870*/  LEA R39, R56, R39, 0x3 ;  /* 0x0000002738277211 */ /* 0x000fe200078e18ff */
[----:B------:R-:W4:Y:S05]  /*1880*/  LDS.64 R36, [R37] ;  /* 0x0000000025247984 */ /* 0x000f2a0000000a00 */
[----:B------:R-:W4:Y:S01]  /*1890*/  LDS.64 R38, [R39] ;  /* 0x0000000027267984 */ /* 0x000f220000000a00 */
[----:B--2---:R-:W-:Y:S01]  /*18a0*/  FADD.FTZ R55, R24, R55 ;  /* 0x0000003718377221 */ /* 0x004fe20000010000 */
[----:B------:R-:W-:-:S03]  /*18b0*/  FADD.FTZ R0, R25, R0 ;  /* 0x0000000019007221 */ /* 0x000fc60000010000 */
[----:B---3--:R-:W-:Y:S01]  /*18c0*/  FADD.FTZ R55, R55, R26 ;  /* 0x0000001a37377221 */ /* 0x008fe20000010000 */
[----:B------:R-:W-:-:S03]  /*18d0*/  FADD.FTZ R0, R0, R27 ;  /* 0x0000001b00007221 */ /* 0x000fc60000010000 */
[----:B-----5:R-:W-:Y:S01]  /*18e0*/  FADD.FTZ R55, R55, R28 ;  /* 0x0000001c37377221 */ /* 0x020fe20000010000 */
[----:B------:R-:W-:-:S03]  /*18f0*/  FADD.FTZ R0, R0, R29 ;  /* 0x0000001d00007221 */ /* 0x000fc60000010000 */
[----:B0-----:R-:W-:Y:S01]  /*1900*/  FADD.FTZ R55, R55, R30 ;  /* 0x0000001e37377221 */ /* 0x001fe20000010000 */
[----:B------:R-:W-:-:S03]  /*1910*/  FADD.FTZ R0, R0, R31 ;  /* 0x0000001f00007221 */ /* 0x000fc60000010000 */
[----:B-1----:R-:W-:Y:S01]  /*1920*/  FADD.FTZ R55, R55, R32 ;  /* 0x0000002037377221 */ /* 0x002fe20000010000 */
[----:B------:R-:W-:-:S03]  /*1930*/  FADD.FTZ R0, R0, R33 ;  /* 0x0000002100007221 */ /* 0x000fc60000010000 */
[----:B----4-:R-:W-:Y:S01]  /*1940*/  FADD.FTZ R55, R55, R34 ;  /* 0x0000002237377221 */ /* 0x010fe20000010000 */
[----:B------:R-:W-:-:S03]  /*1950*/  FADD.FTZ R0, R0, R35 ;  /* 0x0000002300007221 */ /* 0x000fc60000010000 */
[----:B------:R-:W-:Y:S01]  /*1960*/  FADD.FTZ R55, R55, R36 ;  /* 0x0000002437377221 */ /* 0x000fe20000010000 */
[----:B------:R-:W-:-:S03]  /*1970*/  FADD.FTZ R0, R0, R37 ;  /* 0x0000002500007221 */ /* 0x000fc60000010000 */
[----:B------:R-:W-:Y:S01]  /*1980*/  FADD.FTZ R55, R55, R38 ;  /* 0x0000002637377221 */ /* 0x000fe20000010000 */
[----:B------:R-:W-:Y:S01]  /*1990*/  FADD.FTZ R0, R0, R39 ;  /* 0x0000002700007221 */ /* 0x000fe20000010000 */
[----:B------:R-:W-:Y:S06]  /*19a0*/  @!P0 BRA `(.L_x_2548) ;  /* 0xfffffff800d48947 */ /* 0x000fec000383ffff */
.L_x_2547:
[----:B------:R-:W-:Y:S05]  /*19b0*/  BSYNC B0 ;  /* 0x0000000000007941 */ /* 0x000fea0003800000 */
.L_x_2546:
[----:B------:R-:W-:Y:S01]  /*19c0*/  LDS.64 R24, [R54+0x1e00] ;  /* 0x001e000036187984 */ /* 0x000fe20000000a00 */
[----:B------:R-:W-:Y:S01]  /*19d0*/  LOP3.LUT P0, RZ, R40, 0xfffffffb, RZ, 0xc0, !PT ;  /* 0xfffffffb28ff7812 */ /* 0x000fe2000780c0ff */
[----:B------:R-:W-:Y:S02]  /*19e0*/  BSSY B0, `(.L_x_2549) ;  /* 0x000001f000007945 */ /* 0x000fe40003800000 */
[----:B------:R-:W2:Y:S04]  /*19f0*/  SHFL.BFLY PT, R26, R55, 0x2, 0x1f ;  /* 0x0c401f00371a7f89 */ /* 0x000ea800000e0000 */
[----:B------:R-:W3:Y:S01]  /*1a00*/  SHFL.BFLY PT, R29, R0, 0x2, 0x1f ;  /* 0x0c401f00001d7f89 */ /* 0x000ee200000e0000 */
[----:B--2---:R-:W-:Y:S01]  /*1a10*/  FADD.FTZ R27, R26, R55 ;  /* 0x000000371a1b7221 */ /* 0x004fe20000010000 */
[----:B0-----:R-:W-:Y:S01]  /*1a20*/  FADD.FTZ R26, RZ, R3 ;  /* 0x00000003ff1a7221 */ /* 0x001fe20000010000 */
[----:B------:R-:W-:Y:S01]  /*1a30*/  FADD.FTZ R3, RZ, R2 ;  /* 0x00000002ff037221 */ /* 0x000fe20000010000 */
[----:B---3--:R-:W-:-:S02]  /*1a40*/  FADD.FTZ R29, R29, R0 ;  /* 0x000000001d1d7221 */ /* 0x008fc40000010000 */
[----:B-1----:R-:W-:Y:S01]  /*1a50*/  FADD.FTZ R26, R26, R5 ;  /* 0x000000051a1a7221 */ /* 0x002fe20000010000 */
[----:B------:R-:W-:Y:S01]  /*1a60*/  FADD.FTZ R3, R3, R4 ;  /* 0x0000000403037221 */ /* 0x000fe20000010000 */
[----:B------:R-:W0:Y:S02]  /*1a70*/  SHFL.BFLY PT, R28, R27, 0x1, 0x1f ;  /* 0x0c201f001b1c7f89 */ /* 0x000e2400000e0000 */
[----:B----4-:R-:W-:Y:S01]  /*1a80*/  FADD.FTZ R26, R26, R21 ;  /* 0x000000151a1a7221 */ /* 0x010fe20000010000 */
[----:B------:R-:W-:Y:S01]  /*1a90*/  FADD.FTZ R3, R3, R20 ;  /* 0x0000001403037221 */ /* 0x000fe20000010000 */
[----:B------:R-:W1:Y:S02]  /*1aa0*/  SHFL.BFLY PT, R30, R29, 0x1, 0x1f ;  /* 0x0c201f001d1e7f89 */ /* 0x000e6400000e0000 */
        /* <DEDUP_REMOVED lines=18> */
.L_x_2550:
[----:B------:R-:W-:Y:S05]  /*1bd0*/  BSYNC B0 ;  /* 0x0000000000007941 */ /* 0x000fea0003800000 */
.L_x_2549:
        /* <DEDUP_REMOVED lines=19> */
.L_x_2553:
[----:B------:R-:W2:Y:S04]  /*1d10*/  LD.E.STRONG.GPU R0, desc[UR14][R2.64] ;  /* 0x0000000e02007980 */ /* 0x000ea8000c10f900 */
[----:B--2---:R-:W-:Y:S01]  /*1d20*/  CCTL.IVALL ;  /* 0x00000000ff00798f */ /* 0x004fe20002000000 */
[----:B------:R-:W-:Y:S05]  /*1d30*/  YIELD ;  /* 0x0000000000007946 */ /* 0x000fea0003800000 */
[----:B-----5:R-:W-:-:S04]  /*1d40*/  LOP3.LUT R0, R0, R5, RZ, 0x3c, !PT ;  /* 0x0000000500007212 */ /* 0x020fc800078e3cff */
[----:B------:R-:W-:-:S13]  /*1d50*/  ISETP.GT.AND P0, PT, R0, -0x1, PT ;  /* 0xffffffff0000780c */ /* 0x000fda0003f04270 */
[----:B------:R-:W-:Y:S05]  /*1d60*/  @P0 BRA `(.L_x_2553) ;  /* 0xfffffffc00e80947 */ /* 0x000fea000383ffff */
.L_x_2552:
[----:B------:R-:W-:Y:S05]  /*1d70*/  WARPSYNC.ALL ;  /* 0x0000000000007948 */ /* 0x000fea0003800000 */
[----:B------:R-:W-:Y:S06]  /*1d80*/  BAR.SYNC.DEFER_BLOCKING 0x0 ;  /* 0x0000000000007b1d */ /* 0x000fec0000010000 */
[----:B------:R-:W-:Y:S05]  /*1d90*/  BRA `(.L_x_2554) ;  /* 0x0000000000607947 */ /* 0x000fea0003800000 */
.L_x_2551:
[----:B------:R-:W-:Y:S01]  /*1da0*/  BAR.SYNC.DEFER_BLOCKING 0x0 ;  /* 0x0000000000007b1d */ /* 0x000fe20000010000 */
[----:B------:R-:W-:-:S13]  /*1db0*/  ISETP.NE.AND P0, PT, R40, RZ, PT ;  /* 0x000000ff2800720c */ /* 0x000fda0003f05270 */
[----:B------:R-:W-:Y:S05]  /*1dc0*/  @P0 BRA `(.L_x_2555) ;  /* 0x00000000004c0947 */ /* 0x000fea0003800000 */
[----:B------:R-:W-:Y:S01]  /*1dd0*/  ULDC.64 UR18, c[0x0][0x268] ;  /* 0x00009a0000127ab9 */ /* 0x000fe20000000a00 */
[----:B------:R-:W-:Y:S01]  /*1de0*/  IADD3 R0, RZ, -UR7, RZ ;  /* 0x80000007ff007c10 */ /* 0x000fe2000fffe0ff */
[----:B------:R-:W-:Y:S01]  /*1df0*/  UIADD3 UR18, UP0, UR18, 0x28, URZ ;  /* 0x0000002812127890 */ /* 0x000fe2000ff1e03f */
[----:B0-----:R-:W-:Y:S02]  /*1e00*/  IMAD.MOV.U32 R5, RZ, RZ, 0x7ffffec1 ;  /* 0x7ffffec1ff057424 */ /* 0x001fe400078e00ff */
        /* <DEDUP_REMOVED lines=9> */
.L_x_2556:
[----:B------:R-:W2:Y:S04]  /*1ea0*/  LD.E.STRONG.GPU R0, desc[UR14][R2.64] ;  /* 0x0000000e02007980 */ /* 0x000ea8000c10f900 */
[----:B--2---:R-:W-:Y:S01]  /*1eb0*/  CCTL.IVALL ;  /* 0x00000000ff00798f */ /* 0x004fe20002000000 */
[----:B------:R-:W-:Y:S05]  /*1ec0*/  YIELD ;  /* 0x0000000000007946 */ /* 0x000fea0003800000 */
[----:B-----5:R-:W-:-:S04]  /*1ed0*/  LOP3.LUT R0, R0, R5, RZ, 0x3c, !PT ;  /* 0x0000000500007212 */ /* 0x020fc800078e3cff */
[----:B------:R-:W-:-:S13]  /*1ee0*/  ISETP.GT.AND P0, PT, R0, -0x1, PT ;  /* 0xffffffff0000780c */ /* 0x000fda0003f04270 */
[----:B------:R-:W-:Y:S05]  /*1ef0*/  @P0 BRA `(.L_x_2556) ;  /* 0xfffffffc00e80947 */ /* 0x000fea000383ffff */
.L_x_2555:
[----:B------:R-:W-:Y:S05]  /*1f00*/  WARPSYNC.ALL ;  /* 0x0000000000007948 */ /* 0x000fea0003800000 */
[----:B------:R-:W-:Y:S06]  /*1f10*/  BAR.SYNC.DEFER_BLOCKING 0x0 ;  /* 0x0000000000007b1d */ /* 0x000fec0000010000 */
.L_x_2554:
[----:B------:R-:W-:Y:S02]  /*1f20*/  ISETP.GT.U32.AND P0, PT, R40, 0x3f, PT ;  /* 0x0000003f2800780c */ /* 0x000fe40003f04070 */
[----:B0-----:R-:W-:-:S11]  /*1f30*/  MOV R5, UR4 ;  /* 0x0000000400057c02 */ /* 0x001fd60008000f00 */
[----:B------:R-:W0:Y:S01]  /*1f40*/  @!P0 LDC R0, c[0x0][0x10] ;  /* 0x00000400ff008b82 */ /* 0x000e220000000800 */
[----:B------:R-:W-:-:S07]  /*1f50*/  @!P0 LOP3.LUT R21, R40, 0x1f, RZ, 0xc0, !PT ;  /* 0x0000001f28158812 */ /* 0x000fce00078ec0ff */
[----:B------:R-:W1:Y:S01]  /*1f60*/  @!P0 LDC.64 R2, c[0x0][0x260] ;  /* 0x00009800ff028b82 */ /* 0x000e620000000a00 */
[----:B0-----:R-:W-:Y:S01]  /*1f70*/  @!P0 IMAD R0, R0, R5, UR7 ;  /* 0x0000000700008e24 */ /* 0x001fe2000f8e0205 */
[----:B------:R-:W-:-:S04]  /*1f80*/  @!P0 LOP3.LUT R5, R40, 0x7fffffe0, RZ, 0xc0, !PT ;  /* 0x7fffffe028058812 */ /* 0x000fc800078ec0ff */
[----:B------:R-:W-:-:S04]  /*1f90*/  @!P0 LEA R0, R0, R5, 0x6 ;  /* 0x0000000500008211 */ /* 0x000fc800078e30ff */
[----:B------:R-:W-:-:S04]  /*1fa0*/  @!P0 IADD3 R0, R0, R21, RZ ;  /* 0x0000001500008210 */ /* 0x000fc80007ffe0ff */
[----:B------:R-:W-:-:S05]  /*1fb0*/  @!P0 SHF.L.U32 R5, R0, 0x1, RZ ;  /* 0x0000000100058819 */ /* 0x000fca00000006ff */
[----:B-1----:R-:W-:-:S06]  /*1fc0*/  @!P0 IMAD.WIDE.U32 R2, R5, 0x4, R2 ;  /* 0x0000000405028825 */ /* 0x002fcc00078e0002 */
[----:B------:R-:W2:Y:S01]  /*1fd0*/  @!P0 LDG.E.64 R2, desc[UR14][R2.64] ;  /* 0x0000000e02028981 */ /* 0x000ea2000c1e1b00 */
[----:B------:R-:W-:Y:S01]  /*1fe0*/  HFMA2.MMA R4, -RZ, RZ, 0, 0 ;  /* 0x00000000ff047435 */ /* 0x000fe200000001ff */
[----:B------:R-:W-:Y:S01]  /*1ff0*/  IMAD.MOV.U32 R0, RZ, RZ, RZ ;  /* 0x000000ffff007224 */ /* 0x000fe200078e00ff */
[----:B------:R-:W-:Y:S01]  /*2000*/  USHF.L.U32 UR5, UR10, 0x1, URZ ;  /* 0x000000010a057899 */ /* 0x000fe2000800063f */
[----:B------:R-:W-:Y:S01]  /*2010*/  HADD2.F32 R23, -RZ, R6.H1_H1 ;  /* 0x30000006ff177230 */ /* 0x000fe20000004100 */
[----:B------:R-:W-:Y:S01]  /*2020*/  UISETP.GE.U32.AND UP0, UPT, UR6, UR20, UPT ;  /* 0x000000140600728c */ /* 0x000fe2000bf06070 */
[--C-:B------:R-:W-:Y:S01]  /*2030*/  HADD2.F32 R25, -RZ, R7.reuse.H0_H0 ;  /* 0x20000007ff197230 */ /* 0x100fe20000004100 */
[----:B------:R-:W-:Y:S01]  /*2040*/  ULOP3.LUT UR5, UR5, 0xe, URZ, 0xc0, !UPT ;  /* 0x0000000e05057892 */ /* 0x000fe2000f8ec03f */
[----:B------:R-:W-:Y:S01]  /*2050*/  HADD2.F32 R31, -RZ, R7.H1_H1 ;  /* 0x30000007ff1f7230 */ /* 0x000fe20000004100 */
[----:B------:R-:W-:Y:S01]  /*2060*/  UISETP.GE.AND.EX UP0, UPT, UR8, UR11, UPT, UP0 ;  /* 0x0000000b0800728c */ /* 0x000fe2000bf06300 */
[----:B------:R-:W-:Y:S01]  /*2070*/  HADD2.F32 R7, -RZ, R8.H1_H1 ;  /* 0x30000008ff077230 */ /* 0x000fe20000004100 */
[----:B------:R-:W-:Y:S01]  /*2080*/  ULOP3.LUT UR4, UR4, 0x1, URZ, 0x3c, !UPT ;  /* 0x0000000104047892 */ /* 0x000fe2000f8e3c3f */
[----:B------:R-:W-:Y:S01]  /*2090*/  HADD2.F32 R28, -RZ, R10.H1_H1 ;  /* 0x3000000aff1c7230 */ /* 0x000fe20000004100 */
[----:B------:R-:W-:Y:S01]  /*20a0*/  UMOV UR10, UR6 ;  /* 0x00000006000a7c82 */ /* 0x000fe20008000000 */
[----:B------:R-:W-:-:S02]  /*20b0*/  HADD2.F32 R33, -RZ, R12.H0_H0 ;  /* 0x2000000cff217230 */ /* 0x000fc40000004100 */
[----:B------:R-:W-:Y:S02]  /*20c0*/  HADD2.F32 R32, -RZ, R11.H0_H0 ;  /* 0x2000000bff207230 */ /* 0x000fe40000004100 */
[----:B------:R-:W-:Y:S02]  /*20d0*/  HADD2.F32 R35, -RZ, R13.H1_H1 ;  /* 0x3000000dff237230 */ /* 0x000fe40000004100 */
[----:B------:R-:W-:Y:S01]  /*20e0*/  FADD.FTZ R26, -R18, R33 ;  /* 0x00000021121a7221 */ /* 0x000fe20000010100 */
[----:B------:R-:W-:-:S03]  /*20f0*/  HADD2.F32 R33, -RZ, R12.H1_H1 ;  /* 0x3000000cff217230 */ /* 0x000fc60000004100 */
[----:B------:R-:W-:Y:S02]  /*2100*/  FMUL.FTZ R26, R19, R26 ;  /* 0x0000001a131a7220 */ /* 0x000fe40000410000 */
[----:B------:R-:W-:Y:S01]  /*2110*/  FADD.FTZ R24, -R18, R33 ;  /* 0x0000002112187221 */ /* 0x000fe20000010100 */
[----:B------:R-:W-:-:S03]  /*2120*/  HADD2.F32 R33, -RZ, R13.H0_H0 ;  /* 0x2000000dff217230 */ /* 0x000fc60000004100 */
[----:B------:R-:W-:Y:S02]  /*2130*/  FMUL.FTZ R24, R19, R24 ;  /* 0x0000001813187220 */ /* 0x000fe40000410000 */
[----:B------:R-:W-:Y:S02]  /*2140*/  FADD.FTZ R38, -R18, R33 ;  /* 0x0000002112267221 */ /* 0x000fe40000010100 */
[----:B------:R-:W-:-:S04]  /*2150*/  FFMA.FTZ R13, R7, R24, R28 ;  /* 0x00000018070d7223 */ /* 0x000fc8000001001c */
[----:B------:R-:W-:-:S06]  /*2160*/  FMUL.FTZ R37, R13, -1.4426950216293334961 ;  /* 0xbfb8aa3b0d257820 */ /* 0x000fcc0000410000 */
[----:B------:R-:W0:Y:S02]  /*2170*/  MUFU.EX2 R37, R37 ;  /* 0x0000002500257308 */ /* 0x000e240000000800 */
[----:B0-----:R-:W-:-:S06]  /*2180*/  FADD.FTZ R37, R37, 1 ;  /* 0x3f80000025257421 */ /* 0x001fcc0000010000 */
[----:B------:R-:W-:Y:S01]  /*2190*/  MUFU.RCP R37, R37 ;  /* 0x0000002500257308 */ /* 0x000fe20000001000 */
[----:B--2---:R-:W-:Y:S01]  /*21a0*/  @!P0 FADD.FTZ R4, RZ, R2 ;  /* 0x00000002ff048221 */ /* 0x004fe20000010000 */
[----:B------:R-:W-:Y:S01]  /*21b0*/  @!P0 FADD.FTZ R0, RZ, R3 ;  /* 0x00000003ff008221 */ /* 0x000fe20000010000 */
[----:B------:R-:W-:Y:S01]  /*21c0*/  HADD2.F32 R3, -RZ, R6.H0_H0 ;  /* 0x20000006ff037230 */ /* 0x000fe20000004100 */
[----:B------:R-:W-:Y:S02]  /*21d0*/  LOP3.LUT P0, RZ, R40, 0xffffffdf, RZ, 0xc0, !PT ;  /* 0xffffffdf28ff7812 */ /* 0x000fe4000780c0ff */
[----:B------:R-:W0:Y:S02]  /*21e0*/  SHFL.BFLY PT, R5, R4, 0x10, 0x1f ;  /* 0x0e001f0004057f89 */ /* 0x000e2400000e0000 */
[----:B------:R-:W-:Y:S01]  /*21f0*/  FADD.FTZ R2, -R18, R3 ;  /* 0x0000000312027221 */ /* 0x000fe20000010100 */
[----:B------:R-:W-:Y:S01]  /*2200*/  HADD2.F32 R3, -RZ, R10.H0_H0 ;  /* 0x2000000aff037230 */ /* 0x000fe20000004100 */
[----:B------:R-:W1:Y:S01]  /*2210*/  SHFL.BFLY PT, R21, R0, 0x10, 0x1f ;  /* 0x0e001f0000157f89 */ /* 0x000e6200000e0000 */
[----:B0-----:R-:W-:Y:S01]  /*2220*/  FADD.FTZ R5, R5, R4 ;  /* 0x0000000405057221 */ /* 0x001fe20000010000 */
[----:B-1----:R-:W-:-:S04]  /*2230*/  FADD.FTZ R20, R21, R0 ;  /* 0x0000000015147221 */ /* 0x002fc80000010000 */
[----:B------:R-:W0:Y:S01]  /*2240*/  SHFL.BFLY PT, R22, R5, 0x8, 0x1f ;  /* 0x0d001f0005167f89 */ /* 0x000e2200000e0000 */
[C---:B------:R-:W-:Y:S01]  /*2250*/  FMUL.FTZ R0, R19.reuse, R2 ;  /* 0x0000000213007220 */ /* 0x040fe20000410000 */
[----:B------:R-:W-:Y:S01]  /*2260*/  FADD.FTZ R2, -R18, R23 ;  /* 0x0000001712027221 */ /* 0x000fe20000010100 */
[----:B------:R-:W-:Y:S01]  /*2270*/  HADD2.F32 R21, -RZ, R8.H0_H0 ;  /* 0x20000008ff157230 */ /* 0x000fe20000004100 */
[----:B------:R-:W1:Y:S01]  /*2280*/  SHFL.BFLY PT, R29, R20, 0x8, 0x1f ;  /* 0x0d001f00141d7f89 */ /* 0x000e6200000e0000 */
[----:B------:R-:W-:Y:S02]  /*2290*/  HADD2.F32 R23, -RZ, R9.H0_H0 ;  /* 0x20000009ff177230 */ /* 0x000fe40000004100 */
[----:B------:R-:W-:Y:S01]  /*22a0*/  FMUL.FTZ R10, R19, R2 ;  /* 0x00000002130a7220 */ /* 0x000fe20000410000 */
[--C-:B------:R-:W-:Y:S01]  /*22b0*/  FFMA.FTZ R12, R21, R26, R3.reuse ;  /* 0x0000001a150c7223 */ /* 0x100fe20000010003 */
[----:B------:R-:W-:Y:S02]  /*22c0*/  FFMA.FTZ R6, R0, R21, R3 ;  /* 0x0000001500067223 */ /* 0x000fe40000010003 */
[----:B------:R-:W-:Y:S01]  /*22d0*/  FFMA.FTZ R8, R10, R7, R28 ;  /* 0x000000070a087223 */ /* 0x000fe2000001001c */
[----:B------:R-:W-:Y:S01]  /*22e0*/  FMUL.FTZ R28, R19, R38 ;  /* 0x00000026131c7220 */ /* 0x000fe20000410000 */
[----:B------:R-:W-:Y:S01]  /*22f0*/  FMUL.FTZ R3, R12, -1.4426950216293334961 ;  /* 0xbfb8aa3b0c037820 */ /* 0x000fe20000410000 */
[----:B------:R-:W-:-:S05]  /*2300*/  FMUL.FTZ R30, R6, -1.4426950216293334961 ;  /* 0xbfb8aa3b061e7820 */ /* 0x000fca0000410000 */
[----:B------:R-:W-:Y:S01]  /*2310*/  MUFU.EX2 R3, R3 ;  /* 0x0000000300037308 */ /* 0x000fe20000000800 */
[----:B0-----:R-:W-:Y:S01]  /*2320*/  FADD.FTZ R27, R5, R22 ;  /* 0x00000016051b7221 */ /* 0x001fe20000010000 */
[----:B------:R-:W-:Y:S01]  /*2330*/  FMUL.FTZ R5, R8, -1.4426950216293334961 ;  /* 0xbfb8aa3b08057820 */ /* 0x000fe20000410000 */
[----:B------:R-:W-:Y:S01]  /*2340*/  FADD.FTZ R22, -R18, R31 ;  /* 0x0000001f12167221 */ /* 0x000fe20000010100 */
[----:B------:R-:W-:Y:S02]  /*2350*/  HADD2.F32 R31, -RZ, R11.H1_H1 ;  /* 0x3000000bff1f7230 */ /* 0x000fe40000004100 */
[----:B-1----:R-:W-:Y:S01]  /*2360*/  FADD.FTZ R29, R20, R29 ;  /* 0x0000001d141d7221 */ /* 0x002fe20000010000 */
[----:B------:R-:W0:Y:S01]  /*2370*/  SHFL.BFLY PT, R36, R27, 0x4, 0x1f ;  /* 0x0c801f001b247f89 */ /* 0x000e2200000e0000 */
[C---:B------:R-:W-:Y:S01]  /*2380*/  FADD.FTZ R20, -R18.reuse, R25 ;  /* 0x0000001912147221 */ /* 0x040fe20000010100 */
[----:B------:R-:W1:Y:S01]  /*2390*/  MUFU.EX2 R5, R5 ;  /* 0x0000000500057308 */ /* 0x000e620000000800 */
[----:B------:R-:W-:Y:S01]  /*23a0*/  HADD2.F32 R25, -RZ, R9.H1_H1 ;  /* 0x30000009ff197230 */ /* 0x000fe20000004100 */
[----:B------:R-:W2:Y:S01]  /*23b0*/  SHFL.BFLY PT, R34, R29, 0x4, 0x1f ;  /* 0x0c801f001d227f89 */ /* 0x000ea200000e0000 */
[C---:B------:R-:W-:Y:S01]  /*23c0*/  FMUL.FTZ R20, R19.reuse, R20 ;  /* 0x0000001413147220 */ /* 0x040fe20000410000 */
[----:B------:R-:W-:Y:S01]  /*23d0*/  FADD.FTZ R18, -R18, R35 ;  /* 0x0000002312127221 */ /* 0x000fe20000010100 */
[----:B------:R-:W-:-:S02]  /*23e0*/  FMUL.FTZ R22, R19, R22 ;  /* 0x0000001613167220 */ /* 0x000fc40000410000 */
[----:B------:R-:W-:Y:S01]  /*23f0*/  FFMA.FTZ R9, R20, R23, R32 ;  /* 0x0000001714097223 */ /* 0x000fe20000010020 */
[----:B------:R-:W-:Y:S01]  /*2400*/  FMUL.FTZ R18, R19, R18 ;  /* 0x0000001213127220 */ /* 0x000fe20000410000 */
[----:B------:R-:W-:Y:S01]  /*2410*/  FFMA.FTZ R11, R22, R25, R31 ;  /* 0x00000019160b7223 */ /* 0x000fe2000001001f */
[----:B------:R-:W3:Y:S01]  /*2420*/  MUFU.EX2 R30, R30 ;  /* 0x0000001e001e7308 */ /* 0x000ee20000000800 */
[----:B------:R-:W-:Y:S02]  /*2430*/  FMUL.FTZ R2, R9, -1.4426950216293334961 ;  /* 0xbfb8aa3b09027820 */ /* 0x000fe40000410000 */
[----:B------:R-:W-:-:S05]  /*2440*/  FMUL.FTZ R4, R11, -1.4426950216293334961 ;  /* 0xbfb8aa3b0b047820 */ /* 0x000fca0000410000 */
[----:B------:R-:W4:Y:S01]  /*2450*/  MUFU.EX2 R2, R2 ;  /* 0x0000000200027308 */ /* 0x000f220000000800 */
[----:B0-----:R-:W-:Y:S01]  /*2460*/  FADD.FTZ R36, R27, R36 ;  /* 0x000000241b247221 */ /* 0x001fe20000010000 */
[----:B------:R-:W-:Y:S01]  /*2470*/  FFMA.FTZ R27, R25, R18, R31 ;  /* 0x00000012191b7223 */ /* 0x000fe2000001001f */
[----:B-1----:R-:W-:Y:S01]  /*2480*/  FADD.FTZ R31, R5, 1 ;  /* 0x3f800000051f7421 */ /* 0x002fe20000010000 */
[----:B--2---:R-:W-:Y:S02]  /*2490*/  FADD.FTZ R34, R29, R34 ;  /* 0x000000221d227221 */ /* 0x004fe40000010000 */
[----:B------:R-:W0:Y:S02]  /*24a0*/  SHFL.BFLY PT, R39, R36, 0x2, 0x1f ;  /* 0x0c401f0024277f89 */ /* 0x000e2400000e0000 */
[----:B------:R-:W1:Y:S01]  /*24b0*/  MUFU.EX2 R4, R4 ;  /* 0x0000000400047308 */ /* 0x000e620000000800 */
[----:B------:R-:W-:Y:S01]  /*24c0*/  FFMA.FTZ R29, R23, R28, R32 ;  /* 0x0000001c171d7223 */ /* 0x000fe20000010020 */
[----:B------:R-:W-:Y:S01]  /*24d0*/  FMUL.FTZ R33, R27, -1.4426950216293334961 ;  /* 0xbfb8aa3b1b217820 */ /* 0x000fe20000410000 */
[----:B------:R-:W2:Y:S01]  /*24e0*/  SHFL.BFLY PT, R55, R34, 0x2, 0x1f ;  /* 0x0c401f0022377f89 */ /* 0x000ea200000e0000 */
[----:B---3--:R-:W-:Y:S01]  /*24f0*/  FADD.FTZ R30, R30, 1 ;  /* 0x3f8000001e1e7421 */ /* 0x008fe20000010000 */
[----:B------:R-:W-:Y:S01]  /*2500*/  FMUL.FTZ R35, R29, -1.4426950216293334961 ;  /* 0xbfb8aa3b1d237820 */ /* 0x000fe20000410000 */
[----:B----4-:R-:W-:Y:S01]  /*2510*/  FADD.FTZ R32, R2, 1 ;  /* 0x3f80000002207421 */ /* 0x010fe20000010000 */
[----:B------:R-:W-:Y:S01]  /*2520*/  LEA R2, R42, UR12, 0x2 ;  /* 0x0000000c2a027c11 */ /* 0x000fe2000f8e10ff */
[----:B------:R-:W3:Y:S01]  /*2530*/  MUFU.EX2 R33, R33 ;  /* 0x0000002100217308 */ /* 0x000ee20000000800 */
[----:B-1----:R-:W-:-:S07]  /*2540*/  FADD.FTZ R4, R4, 1 ;  /* 0x3f80000004047421 */ /* 0x002fce0000010000 */
[----:B------:R-:W1:Y:S01]  /*2550*/  MUFU.EX2 R35, R35 ;  /* 0x0000002300237308 */ /* 0x000e620000000800 */
[----:B0-----:R-:W-:Y:S01]  /*2560*/  FADD.FTZ R5, R36, R39 ;  /* 0x0000002724057221 */ /* 0x001fe20000010000 */
[----:B------:R-:W-:Y:S01]  /*2570*/  FADD.FTZ R36, R3, 1 ;  /* 0x3f80000003247421 */ /* 0x000fe20000010000 */
[----:B------:R-:W-:-:S05]  /*2580*/  IMAD.WIDE.U32 R2, R2, -0x33333333, RZ ;  /* 0xcccccccd02027825 */ /* 0x000fca00078e00ff */
[----:B------:R-:W-:Y:S01]  /*2590*/  MUFU.RCP R32, R32 ;  /* 0x0000002000207308 */ /* 0x000fe20000001000 */
[----:B--2---:R-:W-:Y:S01]  /*25a0*/  FADD.FTZ R38, R34, R55 ;  /* 0x0000003722267221 */ /* 0x004fe20000010000 */
[----:B------:R-:W0:Y:S01]  /*25b0*/  SHFL.BFLY PT, R54, R5, 0x1, 0x1f ;  /* 0x0c201f0005367f89 */ /* 0x000e2200000e0000 */
[----:B------:R-:W-:Y:S01]  /*25c0*/  IADD3 R55, RZ, -UR5, RZ ;  /* 0x80000005ff377c10 */ /* 0x000fe2000fffe0ff */
[----:B------:R-:W-:Y:S01]  /*25d0*/  UIADD3 UR5, UR13, 0x3480, URZ ;  /* 0x000034800d057890 */ /* 0x000fe2000fffe03f */
[----:B---3--:R-:W-:Y:S01]  /*25e0*/  FADD.FTZ R33, R33, 1 ;  /* 0x3f80000021217421 */ /* 0x008fe20000010000 */
[----:B------:R-:W2:Y:S01]  /*25f0*/  SHFL.BFLY PT, R39, R38, 0x1, 0x1f ;  /* 0x0c201f0026277f89 */ /* 0x000ea200000e0000 */
[----:B------:R-:W-:Y:S01]  /*2600*/  MOV R2, R55 ;  /* 0x0000003700027202 */ /* 0x000fe20000000f00 */
[----:B------:R3:W4:Y:S01]  /*2610*/  MUFU.RCP R34, R4 ;  /* 0x0000000400227308 */ /* 0x0007220000001000 */
[----:B------:R-:W-:Y:S01]  /*2620*/  ULEA UR5, UR16, UR5, 0x18 ;  /* 0x0000000510057291 */ /* 0x000fe2000f8ec03f */
[----:B-1----:R-:W-:Y:S01]  /*2630*/  FADD.FTZ R35, R35, 1 ;  /* 0x3f80000023237421 */ /* 0x002fe20000010000 */
[----:B------:R-:W-:-:S05]  /*2640*/  ULDC.64 UR12, c[0x0][0x210] ;  /* 0x00008400000c7ab9 */ /* 0x000fca0000000a00 */
[----:B------:R-:W-:Y:S01]  /*2650*/  MUFU.RCP R36, R36 ;  /* 0x0000002400247308 */ /* 0x000fe20000001000 */
[----:B---3--:R-:W-:-:S04]  /*2660*/  LEA.HI R4, R3, R2, RZ, 0x19 ;  /* 0x0000000203047211 */ /* 0x008fc800078fc8ff */
[----:B------:R-:W-:-:S03]  /*2670*/  LEA R4, R4, UR5, 0x3 ;  /* 0x0000000504047c11 */ /* 0x000fc6000f8e18ff */
[----:B------:R-:W1:Y:S01]  /*2680*/  MUFU.RCP R30, R30 ;  /* 0x0000001e001e7308 */ /* 0x000e620000001000 */
[----:B----4-:R-:W-:Y:S01]  /*2690*/  FADD.FTZ R56, -R34, 1 ;  /* 0x3f80000022387421 */ /* 0x010fe20000010100 */
[----:B0-----:R-:W-:Y:S01]  /*26a0*/  FADD.FTZ R2, R5, R54 ;  /* 0x0000003605027221 */ /* 0x001fe20000010000 */
[----:B------:R-:W-:Y:S01]  /*26b0*/  @!P0 SHF.R.U32.HI R5, RZ, 0x2, R40 ;  /* 0x00000002ff058819 */ /* 0x000fe20000011628 */
[----:B------:R-:W-:Y:S01]  /*26c0*/  FADD.FTZ R54, -R32, 1 ;  /* 0x3f80000020367421 */ /* 0x000fe20000010100 */
[----:B------:R-:W-:Y:S01]  /*26d0*/  FFMA.FTZ R11, R11, R56, 1 ;  /* 0x3f8000000b0b7423 */ /* 0x000fe20000010038 */
[----:B--2---:R-:W-:Y:S01]  /*26e0*/  FADD.FTZ R3, R38, R39 ;  /* 0x0000002726037221 */ /* 0x004fe20000010000 */
[----:B------:R-:W-:Y:S01]  /*26f0*/  @!P0 LOP3.LUT R38, R5, 0x3ffffff8, RZ, 0xc0, !PT ;  /* 0x3ffffff805268812 */ /* 0x000fe200078ec0ff */
[----:B------:R-:W-:Y:S01]  /*2700*/  @!P0 FMUL.FTZ R2, R2, 2.4414062863797880709e-05 ;  /* 0x37cccccd02028820 */ /* 0x000fe20000410000 */
[----:B------:R-:W0:Y:S01]  /*2710*/  MUFU.RCP R31, R31 ;  /* 0x0000001f001f7308 */ /* 0x000e220000001000 */
[----:B------:R-:W-:Y:S01]  /*2720*/  @!P0 FMUL.FTZ R3, R3, 2.4414062863797880709e-05 ;  /* 0x37cccccd03038820 */ /* 0x000fe20000410000 */
[----:B------:R-:W-:Y:S01]  /*2730*/  FFMA.FTZ R9, R9, R54, 1 ;  /* 0x3f80000009097423 */ /* 0x000fe20000010036 */
[----:B------:R-:W-:-:S03]  /*2740*/  FMUL.FTZ R34, R34, R11 ;  /* 0x0000000b22227220 */ /* 0x000fc60000410000 */
[----:B------:R2:W-:Y:S01]  /*2750*/  @!P0 STS.64 [R38+UR5], R2 ;  /* 0x0000000226008988 */ /* 0x0005e20008000a05 */
[----:B------:R-:W-:Y:S01]  /*2760*/  FMUL.FTZ R32, R32, R9 ;  /* 0x0000000920207220 */ /* 0x000fe20000410000 */
[----:B------:R-:W3:Y:S01]  /*2770*/  MUFU.RCP R35, R35 ;  /* 0x0000002300237308 */ /* 0x000ee20000001000 */
[----:B-1----:R-:W-:Y:S01]  /*2780*/  FADD.FTZ R39, -R30, 1 ;  /* 0x3f8000001e277421 */ /* 0x002fe20000010100 */
[----:B------:R-:W-:Y:S03]  /*2790*/  BAR.SYNC.DEFER_BLOCKING 0x0 ;  /* 0x0000000000007b1d */ /* 0x000fe60000010000 */
[----:B------:R-:W-:-:S03]  /*27a0*/  FFMA.FTZ R39, R6, R39, 1 ;  /* 0x3f80000006277423 */ /* 0x000fc60000010027 */
[----:B------:R-:W1:Y:S01]  /*27b0*/  MUFU.RCP R33, R33 ;  /* 0x0000002100217308 */ /* 0x000e620000001000 */
[----:B0-----:R-:W-:Y:S01]  /*27c0*/  FADD.FTZ R55, -R31, 1 ;  /* 0x3f8000001f377421 */ /* 0x001fe20000010100 */
[----:B--2---:R-:W-:Y:S01]  /*27d0*/  FADD.FTZ R3, -R36, 1 ;  /* 0x3f80000024037421 */ /* 0x004fe20000010100 */
[----:B------:R-:W-:Y:S01]  /*27e0*/  FADD.FTZ R2, -R37, 1 ;  /* 0x3f80000025027421 */ /* 0x000fe20000010100 */
[----:B------:R-:W-:Y:S01]  /*27f0*/  FMUL.FTZ R39, R30, R39 ;  /* 0x000000271e277220 */ /* 0x000fe20000410000 */
[----:B------:R-:W-:Y:S01]  /*2800*/  FFMA.FTZ R8, R8, R55, 1 ;  /* 0x3f80000008087423 */ /* 0x000fe20000010037 */
[----:B------:R-:W-:Y:S01]  /*2810*/  FFMA.FTZ R3, R12, R3, 1 ;  /* 0x3f8000000c037423 */ /* 0x000fe20000010003 */
[----:B------:R-:W-:Y:S01]  /*2820*/  FFMA.FTZ R2, R13, R2, 1 ;  /* 0x3f8000000d027423 */ /* 0x000fe20000010002 */
[----:B------:R-:W-:Y:S01]  /*2830*/  UMOV UR5, UR8 ;  /* 0x0000000800057c82 */ /* 0x000fe20008000000 */
[----:B---3--:R-:W-:Y:S01]  /*2840*/  FADD.FTZ R6, -R35, 1 ;  /* 0x3f80000023067421 */ /* 0x008fe20000010100 */
[----:B------:R-:W-:Y:S01]  /*2850*/  FMUL.FTZ R36, R36, R3 ;  /* 0x0000000324247220 */ /* 0x000fe20000410000 */
[----:B------:R-:W-:-:S02]  /*2860*/  HADD2.F32 R3, -RZ, R15.H0_H0 ;  /* 0x2000000fff037230 */ /* 0x000fc40000004100 */
[----:B------:R-:W-:Y:S01]  /*2870*/  FMUL.FTZ R37, R37, R2 ;  /* 0x0000000225257220 */ /* 0x000fe20000410000 */
[--C-:B------:R-:W-:Y:S02]  /*2880*/  HADD2.F32 R2, -RZ, R14.reuse.H0_H0 ;  /* 0x2000000eff027230 */ /* 0x100fe40000004100 */
[----:B------:R-:W-:Y:S01]  /*2890*/  FFMA.FTZ R6, R29, R6, 1 ;  /* 0x3f8000001d067423 */ /* 0x000fe20000010006 */
[----:B------:R-:W-:Y:S02]  /*28a0*/  HADD2.F32 R14, -RZ, R14.H1_H1 ;  /* 0x3000000eff0e7230 */ /* 0x000fe40000004100 */
[----:B------:R-:W-:Y:S01]  /*28b0*/  FMUL.FTZ R32, R3, R32 ;  /* 0x0000002003207220 */ /* 0x000fe20000410000 */
[--C-:B------:R-:W-:Y:S01]  /*28c0*/  HADD2.F32 R3, -RZ, R16.reuse.H0_H0 ;  /* 0x20000010ff037230 */ /* 0x100fe20000004100 */
[----:B------:R-:W0:Y:S01]  /*28d0*/  LDS.64 R4, [R4] ;  /* 0x0000000004047984 */ /* 0x000e220000000a00 */
[----:B-1----:R-:W-:Y:S01]  /*28e0*/  FADD.FTZ R38, -R33, 1 ;  /* 0x3f80000021267421 */ /* 0x002fe20000010100 */
[----:B------:R-:W-:-:S02]  /*28f0*/  HADD2.F32 R16, -RZ, R16.H1_H1 ;  /* 0x30000010ff107230 */ /* 0x000fc40000004100 */
[----:B------:R-:W-:Y:S01]  /*2900*/  FMUL.FTZ R31, R31, R8 ;  /* 0x000000081f1f7220 */ /* 0x000fe20000410000 */
[----:B------:R-:W-:Y:S02]  /*2910*/  HADD2.F32 R15, -RZ, R15.H1_H1 ;  /* 0x3000000fff0f7230 */ /* 0x000fe40000004100 */
[----:B------:R-:W-:Y:S01]  /*2920*/  FMUL.FTZ R2, R2, R39 ;  /* 0x0000002702027220 */ /* 0x000fe20000410000 */
[----:B------:R-:W-:Y:S01]  /*2930*/  FFMA.FTZ R38, R27, R38, 1 ;  /* 0x3f8000001b267423 */ /* 0x000fe20000010026 */
[----:B------:R-:W-:Y:S01]  /*2940*/  FMUL.FTZ R13, R3, R36 ;  /* 0x00000024030d7220 */ /* 0x000fe20000410000 */
[----:B------:R-:W-:Y:S01]  /*2950*/  FMUL.FTZ R35, R35, R6 ;  /* 0x0000000623237220 */ /* 0x000fe20000410000 */
[----:B------:R-:W-:Y:S01]  /*2960*/  FMUL.FTZ R9, R14, R31 ;  /* 0x0000001f0e097220 */ /* 0x000fe20000410000 */
[----:B------:R-:W-:Y:S01]  /*2970*/  FMUL.FTZ R37, R16, R37 ;  /* 0x0000002510257220 */ /* 0x000fe20000410000 */
[--C-:B------:R-:W-:Y:S02]  /*2980*/  HADD2.F32 R6, -RZ, R17.reuse.H0_H0 ;  /* 0x20000011ff067230 */ /* 0x100fe40000004100 */
[----:B------:R-:W-:Y:S01]  /*2990*/  FMUL.FTZ R11, R15, R34 ;  /* 0x000000220f0b7220 */ /* 0x000fe20000410000 */
[----:B------:R-:W-:-:S02]  /*29a0*/  HADD2.F32 R17, -RZ, R17.H1_H1 ;  /* 0x30000011ff117230 */ /* 0x000fc40000004100 */
[----:B------:R-:W-:Y:S01]  /*29b0*/  FMUL.FTZ R38, R33, R38 ;  /* 0x0000002621267220 */ /* 0x000fe20000410000 */
[----:B------:R-:W-:-:S03]  /*29c0*/  FMUL.FTZ R35, R6, R35 ;  /* 0x0000002306237220 */ /* 0x000fc60000410000 */
[----:B------:R-:W-:Y:S01]  /*29d0*/  FMUL.FTZ R17, R17, R38 ;  /* 0x0000002611117220 */ /* 0x000fe20000410000 */
[C-C-:B0-----:R-:W-:Y:S01]  /*29e0*/  FFMA.FTZ R3, R21.reuse, R2, -R4.reuse ;  /* 0x0000000215037223 */ /* 0x141fe20000010804 */
[--C-:B------:R-:W-:Y:S01]  /*29f0*/  FFMA.FTZ R21, R21, R13, -R4.reuse ;  /* 0x0000000d15157223 */ /* 0x100fe20000010804 */
[C-C-:B------:R-:W-:Y:S01]  /*2a00*/  FFMA.FTZ R9, R7.reuse, R9, -R4.reuse ;  /* 0x0000000907097223 */ /* 0x140fe20000010804 */
[--C-:B------:R-:W-:Y:S01]  /*2a10*/  FFMA.FTZ R13, R7, R37, -R4.reuse ;  /* 0x00000025070d7223 */ /* 0x100fe20000010804 */
[--C-:B------:R-:W-:Y:S01]  /*2a20*/  FFMA.FTZ R7, R23, R32, -R4.reuse ;  /* 0x0000002017077223 */ /* 0x100fe20000010804 */
[--C-:B------:R-:W-:Y:S01]  /*2a30*/  FFMA.FTZ R11, R25, R11, -R4.reuse ;  /* 0x0000000b190b7223 */ /* 0x100fe20000010804 */
[-C--:B------:R-:W-:Y:S01]  /*2a40*/  FFMA.FTZ R0, R0, -R5.reuse, R3 ;  /* 0x8000000500007223 */ /* 0x080fe20000010003 */
[-C--:B------:R-:W-:Y:S01]  /*2a50*/  FFMA.FTZ R10, R10, -R5.reuse, R9 ;  /* 0x800000050a0a7223 */ /* 0x080fe20000010009 */
[-C--:B------:R-:W-:Y:S01]  /*2a60*/  FFMA.FTZ R20, R20, -R5.reuse, R7 ;  /* 0x8000000514147223 */ /* 0x080fe20000010007 */
[----:B------:R-:W-:Y:S01]  /*2a70*/  FFMA.FTZ R22, R22, -R5, R11 ;  /* 0x8000000516167223 */ /* 0x000fe2000001000b */
[--C-:B------:R-:W-:Y:S01]  /*2a80*/  FFMA.FTZ R23, R23, R35, -R4.reuse ;  /* 0x0000002317177223 */ /* 0x100fe20000010804 */
[----:B------:R-:W-:Y:S01]  /*2a90*/  FFMA.FTZ R25, R25, R17, -R4 ;  /* 0x0000001119197223 */ /* 0x000fe20000010804 */
[C---:B------:R-:W-:Y:S01]  /*2aa0*/  FMUL.FTZ R0, R19.reuse, R0 ;  /* 0x0000000013007220 */ /* 0x040fe20000410000 */
[C---:B------:R-:W-:Y:S01]  /*2ab0*/  FMUL.FTZ R3, R19.reuse, R10 ;  /* 0x0000000a13037220 */ /* 0x040fe20000410000 */
[C---:B------:R-:W-:Y:S01]  /*2ac0*/  FMUL.FTZ R20, R19.reuse, R20 ;  /* 0x0000001413147220 */ /* 0x040fe20000410000 */
[----:B------:R-:W-:Y:S01]  /*2ad0*/  FMUL.FTZ R7, R19, R22 ;  /* 0x0000001613077220 */ /* 0x000fe20000410000 */
[-C--:B------:R-:W-:Y:S01]  /*2ae0*/  FFMA.FTZ R26, R26, -R5.reuse, R21 ;  /* 0x800000051a1a7223 */ /* 0x080fe20000010015 */
[-C--:B------:R-:W-:Y:S01]  /*2af0*/  FFMA.FTZ R24, R24, -R5.reuse, R13 ;  /* 0x8000000518187223 */ /* 0x080fe2000001000d */
[-C--:B------:R-:W-:Y:S01]  /*2b00*/  FFMA.FTZ R28, R28, -R5.reuse, R23 ;  /* 0x800000051c1c7223 */ /* 0x080fe20000010017 */
[----:B------:R-:W-:Y:S01]  /*2b10*/  FFMA.FTZ R18, R18, -R5, R25 ;  /* 0x8000000512127223 */ /* 0x000fe20000010019 */
[----:B------:R-:W-:Y:S01]  /*2b20*/  IADD3 R2, P0, R49, UR12, RZ ;  /* 0x0000000c31027c10 */ /* 0x000fe2000ff1e0ff */
[----:B------:R-:W-:Y:S01]  /*2b30*/  FMUL.FTZ R26, R19, R26 ;  /* 0x0000001a131a7220 */ /* 0x000fe20000410000 */
[----:B------:R-:W-:Y:S01]  /*2b40*/  F2FP.F16.F32.PACK_AB R0, R3, R0 ;  /* 0x000000000300723e */ /* 0x000fe200000000ff */
[----:B------:R-:W-:Y:S01]  /*2b50*/  FMUL.FTZ R5, R19, R24 ;  /* 0x0000001813057220 */ /* 0x000fe20000410000 */
[----:B------:R-:W-:Y:S01]  /*2b60*/  F2FP.F16.F32.PACK_AB R20, R7, R20 ;  /* 0x000000140714723e */ /* 0x000fe200000000ff */
[C---:B------:R-:W-:Y:S01]  /*2b70*/  FMUL.FTZ R28, R19.reuse, R28 ;  /* 0x0000001c131c7220 */ /* 0x040fe20000410000 */
[----:B------:R-:W-:Y:S01]  /*2b80*/  FMUL.FTZ R19, R19, R18 ;  /* 0x0000001213137220 */ /* 0x000fe20000410000 */
[----:B------:R-:W-:-:S02]  /*2b90*/  IADD3.X R3, R50, UR13, RZ, P0, !PT ;  /* 0x0000000d32037c10 */ /* 0x000fc400087fe4ff */
[----:B------:R-:W-:Y:S02]  /*2ba0*/  PRMT R6, R0, 0x7632, R6 ;  /* 0x0000763200067816 */ /* 0x000fe40000000006 */
[----:B------:R-:W-:Y:S01]  /*2bb0*/  PRMT R7, R20, 0x7632, R7 ;  /* 0x0000763214077816 */ /* 0x000fe20000000007 */
[----:B------:R0:W-:Y:S01]  /*2bc0*/  STG.E.U16 desc[UR14][R2.64], R0 ;  /* 0x0000000002007986 */ /* 0x0001e2000c10150e */
[----:B------:R-:W-:Y:S02]  /*2bd0*/  IADD3 R4, P0, R51, UR12, RZ ;  /* 0x0000000c33047c10 */ /* 0x000fe4000ff1e0ff */
[----:B------:R-:W-:Y:S01]  /*2be0*/  F2FP.F16.F32.PACK_AB R26, R5, R26 ;  /* 0x0000001a051a723e */ /* 0x000fe200000000ff */
[----:B------:R-:W-:Y:S01]  /*2bf0*/  STG.E.U16 desc[UR14][R2.64+0x2], R6 ;  /* 0x0000020602007986 */ /* 0x000fe2000c10150e */
[----:B------:R-:W-:Y:S02]  /*2c00*/  F2FP.F16.F32.PACK_AB R28, R19, R28 ;  /* 0x0000001c131c723e */ /* 0x000fe400000000ff */
[----:B------:R-:W-:Y:S01]  /*2c10*/  IADD3.X R5, R52, UR13, RZ, P0, !PT ;  /* 0x0000000d34057c10 */ /* 0x000fe200087fe4ff */
[----:B------:R-:W-:Y:S01]  /*2c20*/  STG.E.U16 desc[UR14][R2.64+0x4], R20 ;  /* 0x0000041402007986 */ /* 0x000fe2000c10150e */
[----:B------:R-:W-:-:S03]  /*2c30*/  PLOP3.LUT P0, PT, PT, PT, UP0, 0x80, 0x0 ;  /* 0x000000000000781c */ /* 0x000fc60003f0f008 */
[----:B------:R1:W-:Y:S01]  /*2c40*/  STG.E.U16 desc[UR14][R2.64+0x6], R7 ;  /* 0x0000060702007986 */ /* 0x0003e2000c10150e */
[----:B0-----:R-:W-:-:S03]  /*2c50*/  PRMT R0, R28, 0x7632, R0 ;  /* 0x000076321c007816 */ /* 0x001fc60000000000 */
[----:B------:R2:W-:Y:S04]  /*2c60*/  STG.E.U16 desc[UR14][R4.64], R26 ;  /* 0x0000001a04007986 */ /* 0x0005e8000c10150e */
[----:B------:R2:W-:Y:S01]  /*2c70*/  STG.E.U16 desc[UR14][R4.64+0x4], R28 ;  /* 0x0000041c04007986 */ /* 0x0005e2000c10150e */
[----:B-1----:R-:W-:-:S03]  /*2c80*/  PRMT R3, R26, 0x7632, R3 ;  /* 0x000076321a037816 */ /* 0x002fc60000000003 */
[----:B------:R2:W-:Y:S04]  /*2c90*/  STG.E.U16 desc[UR14][R4.64+0x6], R0 ;  /* 0x0000060004007986 */ /* 0x0005e8000c10150e */
[----:B------:R2:W-:Y:S01]  /*2ca0*/  STG.E.U16 desc[UR14][R4.64+0x2], R3 ;  /* 0x0000020304007986 */ /* 0x0005e2000c10150e */
[----:B------:R-:W-:Y:S05]  /*2cb0*/  @!P0 BRA `(.L_x_2557) ;  /* 0xffffffd800048947 */ /* 0x000fea000383ffff */
.L_x_2545:
[----:B------:R-:W-:-:S04]  /*2cc0*/  ULEA UR6, UR7, UR17, 0x5 ;  /* 0x0000001107067291 */ /* 0x000fc8000f8e283f */
[----:B------:R-:W-:-:S04]  /*2cd0*/  USHF.L.U32 UR6, UR6, 0x5, URZ ;  /* 0x0000000506067899 */ /* 0x000fc8000800063f */
[----:B------:R-:W-:-:S06]  /*2ce0*/  UISETP.GT.AND UP0, UPT, UR6, 0x9ff, UPT ;  /* 0x000009ff0600788c */ /* 0x000fcc000bf04270 */
[----:B------:R-:W-:-:S13]  /*2cf0*/  PLOP3.LUT P0, PT, PT, PT, UP0, 0x80, 0x0 ;  /* 0x000000000000781c */ /* 0x000fda0003f0f008 */
[----:B------:R-:W-:Y:S05]  /*2d00*/  @P0 EXIT ;  /* 0x000000000000094d */ /* 0x000fea0003800000 */
[----:B--2---:R-:W1:Y:S01]  /*2d10*/  S2R R0, SR_TID.X ;  /* 0x0000000000007919 */ /* 0x004e620000002100 */
[----:B------:R-:W2:Y:S01]  /*2d20*/  LDC.64 R36, c[0x0][0x258] ;  /* 0x00009600ff247b82 */ /* 0x000ea20000000a00 */
[----:B------:R-:W-:Y:S01]  /*2d30*/  HFMA2.MMA R40, -RZ, RZ, 0, 1.1920928955078125e-06 ;  /* 0x00000014ff287435 */ /* 0x000fe200000001ff */
[----:B------:R-:W-:Y:S01]  /*2d40*/  IMAD.U32 R41, RZ, RZ, UR6 ;  /* 0x00000006ff297e24 */ /* 0x000fe2000f8e00ff */
[C---:B--2---:R-:W-:Y:S02]  /*2d50*/  SHF.L.U32 R35, R36.reuse, 0x5, RZ ;  /* 0x0000000524237819 */ /* 0x044fe400000006ff */
[----:B------:R-:W-:Y:S02]  /*2d60*/  SHF.L.U64.HI R36, R36, 0x5, R37 ;  /* 0x0000000524247819 */ /* 0x000fe40000010225 */
[--C-:B-1----:R-:W-:Y:S02]  /*2d70*/  SHF.R.U32.HI R34, RZ, 0x5, R0.reuse ;  /* 0x00000005ff227819 */ /* 0x102fe40000011600 */
[----:B------:R-:W-:-:S02]  /*2d80*/  SHF.R.U32.HI R39, RZ, 0x4, R0 ;  /* 0x00000004ff277819 */ /* 0x000fc40000011600 */
[----:B0-----:R-:W-:Y:S02]  /*2d90*/  LOP3.LUT R2, RZ, R34, RZ, 0x33, !PT ;  /* 0x00000022ff027212 */ /* 0x001fe400078e33ff */
[----:B------:R-:W-:Y:S02]  /*2da0*/  VIADDMNMX.U32 R40, R39, R40, 0x20, !PT ;  /* 0x0000002027287446 */ /* 0x000fe40007800028 */
[----:B------:R-:W-:Y:S02]  /*2db0*/  IADD3 R37, P0, R2, R35, RZ ;  /* 0x0000002302257210 */ /* 0x000fe40007f1e0ff */
[----:B------:R-:W-:Y:S02]  /*2dc0*/  LOP3.LUT R7, RZ, R39, RZ, 0x33, !PT ;  /* 0x00000027ff077212 */ /* 0x000fe400078e33ff */
[----:B------:R-:W-:Y:S02]  /*2dd0*/  IADD3.X R38, R36, -0x1, RZ, P0, !PT ;  /* 0xffffffff24267810 */ /* 0x000fe400007fe4ff */
[----:B------:R-:W-:-:S02]  /*2de0*/  IADD3 R40, R40, R7, RZ ;  /* 0x0000000728287210 */ /* 0x000fc40007ffe0ff */
[----:B------:R-:W-:Y:S01]  /*2df0*/  IADD3 R44, P1, R34, 0x14, RZ ;  /* 0x00000014222c7810 */ /* 0x000fe20007f3e0ff */
[----:B------:R-:W-:Y:S01]  /*2e00*/  IMAD.WIDE.U32 R2, R38, -0x33333333, RZ ;  /* 0xcccccccd26027825 */ /* 0x000fe200078e00ff */
[----:B------:R-:W-:Y:S02]  /*2e10*/  IADD3 R45, P2, R34, 0x1e, RZ ;  /* 0x0000001e222d7810 */ /* 0x000fe40007f5e0ff */
[----:B------:R-:W-:Y:S02]  /*2e20*/  LOP3.LUT R43, R0, 0xf, RZ, 0xc0, !PT ;  /* 0x0000000f002b7812 */ /* 0x000fe400078ec0ff */
[----:B------:R-:W-:Y:S01]  /*2e30*/  IADD3.X R47, RZ, RZ, RZ, P1, !PT ;  /* 0x000000ffff2f7210 */ /* 0x000fe20000ffe4ff */
[----:B------:R-:W-:Y:S01]  /*2e40*/  IMAD.WIDE.U32 R4, P0, R37, -0x33333334, R2 ;  /* 0xcccccccc25047825 */ /* 0x000fe20007800002 */
[----:B------:R-:W-:-:S03]  /*2e50*/  IADD3.X R48, RZ, RZ, RZ, P2, !PT ;  /* 0x000000ffff307210 */ /* 0x000fc600017fe4ff */
[----:B------:R-:W-:Y:S01]  /*2e60*/  IMAD.WIDE.U32 R2, R37, -0x33333333, RZ ;  /* 0xcccccccd25027825 */ /* 0x000fe200078e00ff */
[----:B------:R-:W-:Y:S02]  /*2e70*/  IADD3.X R7, RZ, RZ, RZ, P0, !PT ;  /* 0x000000ffff077210 */ /* 0x000fe400007fe4ff */
[----:B------:R-:W-:Y:S02]  /*2e80*/  MOV R6, R5 ;  /* 0x0000000500067202 */ /* 0x000fe40000000f00 */
        /* <DEDUP_REMOVED lines=10> */
.L_x_2574:
        /* <DEDUP_REMOVED lines=11> */
[----:B------:R-:W-:Y:S01]  /*2fe0*/  HFMA2.MMA R51, -RZ, RZ, 0, 0 ;  /* 0x00000000ff337435 */ /* 0x000fe200000001ff */
[----:B------:R-:W-:Y:S01]  /*2ff0*/  ISETP.GE.U32.AND P0, PT, R37, 0x1e, PT ;  /* 0x0000001e2500780c */ /* 0x000fe20003f06070 */
[----:B------:R-:W-:Y:S01]  /*3000*/  IMAD.MOV.U32 R52, RZ, RZ, R34 ;  /* 0x000000ffff347224 */ /* 0x000fe200078e0022 */
[----:B------:R-:W-:Y:S02]  /*3010*/  IADD3 R2, P2, R2, R41, RZ ;  /* 0x0000002902027210 */ /* 0x000fe40007f5e0ff */
[----:B------:R-:W-:-:S02]  /*3020*/  ISETP.GE.U32.AND.EX P0, PT, R38, RZ, PT, P0 ;  /* 0x000000ff2600720c */ /* 0x000fc40003f06100 */
[----:B------:R-:W-:Y:S02]  /*3030*/  MOV R53, RZ ;  /* 0x000000ff00357202 */ /* 0x000fe40000000f00 */
[----:B------:R-:W-:-:S03]  /*3040*/  LEA.HI.X.SX32 R3, R41, RZ, 0x1, P2 ;  /* 0x000000ff29037211 */ /* 0x000fc600010f0eff */
        /* <DEDUP_REMOVED lines=25> */
.L_x_2561:
[----:B------:R-:W-:Y:S05]  /*31e0*/  BSYNC B1 ;  /* 0x0000000000017941 */ /* 0x000fea0003800000 */
.L_x_2560:
        /* <DEDUP_REMOVED lines=21> */
.L_x_2564:
        /* <DEDUP_REMOVED lines=55> */
.L_x_2563:
[----:B------:R-:W-:Y:S05]  /*36b0*/  BSYNC B1 ;  /* 0x0000000000017941 */ /* 0x000fea0003800000 */
.L_x_2562:
        /* <DEDUP_REMOVED lines=35> */
.L_x_2566:
[----:B------:R-:W-:Y:S05]  /*38f0*/  BSYNC B1 ;  /* 0x0000000000017941 */ /* 0x000fea0003800000 */
.L_x_2565:
        /* <DEDUP_REMOVED lines=15> */
.L_x_2559:
[----:B------:R-:W-:Y:S05]  /*39f0*/  BSYNC B0 ;  /* 0x0000000000007941 */ /* 0x000fea0003800000 */
.L_x_2558:
        /* <DEDUP_REMOVED lines=50> */
.L_x_2583:
        /* <DEDUP_REMOVED lines=47> */
.L_x_2593:
        /* <DEDUP_REMOVED lines=41> */
.L_x_2603:
[----:B--2---:R-:W-:Y:S01]  /*42a0*/  FADD.FTZ R3, R2, R18 ;  /* 0x0000001202037221 */ /* 0x004fe20000010000 */
[----:B------:R-:W-:-:S04]  /*42b0*/  @!P1 F2FP.F16.F32.PACK_AB R2, RZ, R12 ;  /* 0x0000000cff02923e */ /* 0x000fc800000000ff */
[----:B------:R-:W-:Y:S01]  /*42c0*/  @!P1 F2FP.F16.F32.PACK_AB R3, RZ, R3 ;  /* 0x00000003ff03923e */ /* 0x000fe200000000ff */
[----:B------:R0:W-:Y:S04]  /*42d0*/  @!P1 STG.E.U16 desc[UR14][R4.64+0x50], R2 ;  /* 0x0000500204009986 */ /* 0x0001e8000c10150e */
[----:B------:R2:W-:Y:S01]  /*42e0*/  @!P1 STG.E.U16 desc[UR14][R6.64+0x50], R3 ;  /* 0x0000500306009986 */ /* 0x0005e2000c10150e */
[----:B0-----:R-:W-:-:S07]  /*42f0*/  LEA.HI R2, R0, 0x3c, RZ, 0x1c ;  /* 0x0000003c00027811 */ /* 0x001fce00078fe0ff */
.L_x_2569:
[----:B------:R-:W-:Y:S05]  /*4300*/  BSYNC B0 ;  /* 0x0000000000007941 */ /* 0x000fea0003800000 */
.L_x_2568:
[----:B------:R-:W-:-:S13]  /*4310*/  ISETP.GE.U32.AND P0, PT, R40, 0x3c, PT ;  /* 0x0000003c2800780c */ /* 0x000fda0003f06070 */
[----:B------:R-:W-:Y:S05]  /*4320*/  @!P0 BRA `(.L_x_2567) ;  /* 0x0000000800988947 */ /* 0x000fea0003800000 */
[----:B------:R-:W-:Y:S01]  /*4330*/  ISETP.GT.U32.AND P0, PT, R43, 0x9, PT ;  /* 0x000000092b00780c */ /* 0x000fe20003f04070 */
[----:B01----:R-:W-:Y:S01]  /*4340*/  HFMA2.MMA R4, -RZ, RZ, 0, 0 ;  /* 0x00000000ff047435 */ /* 0x003fe200000001ff */
[----:B------:R-:W-:-:S11]  /*4350*/  UMOV UR5, 0xffff ;  /* 0x0000ffff00057882 */ /* 0x000fd60000000000 */
[C---:B--2---:R-:W-:Y:S02]  /*4360*/  @!P0 SHF.L.U32 R3, R43.reuse, 0x1, RZ ;  /* 0x000000012b038819 */ /* 0x044fe400000006ff */
        /* <DEDUP_REMOVED lines=14> */
[----:B------:R-:W-:Y:S02]  /*4450*/  @!P0 LOP3.LUT R7, R7, R8, RZ, 0x3c, !PT ;  /* 0x0000000807078212 */ /* 0x000fe400078e3cff */
[----:B------:R-:W-:Y:S02]  /*4460*/  @!P0 LEA R10, R43, UR4, 0x7 ;  /* 0x000000042b0a8c11 */ /* 0x000fe4000f8e38ff */
[----:B------:R-:W-:-:S02]  /*4470*/  @!P0 LOP3.LUT R9, R9, R12, RZ, 0x3c, !PT ;  /* 0x0000000c09098212 */ /* 0x000fc400078e3cff */
[----:B------:R-:W-:Y:S02]  /*4480*/  @!P0 LEA R18, R43, UR4, 0x7 ;  /* 0x000000042b128c11 */ /* 0x000fe4000f8e38ff */
[----:B------:R-:W-:Y:S02]  /*4490*/  @!P0 LEA R7, R7, R10, 0x2 ;  /* 0x0000000a07078211 */ /* 0x000fe400078e10ff */
[----:B------:R-:W-:Y:S02]  /*44a0*/  @!P0 LEA R10, R9, R18, 0x2 ;  /* 0x00000012090a8211 */ /* 0x000fe400078e10ff */
[----:B------:R-:W-:Y:S01]  /*44b0*/  @!P0 IADD3 R11, R2, 0x3c, RZ ;  /* 0x0000003c020b8810 */ /* 0x000fe20007ffe0ff */
[----:B------:R-:W3:Y:S01]  /*44c0*/  @!P0 LDS R8, [R7] ;  /* 0x0000000007088984 */ /* 0x000ee20000000800 */
[----:B------:R-:W-:Y:S02]  /*44d0*/  MOV R15, 0xffff ;  /* 0x0000ffff000f7802 */ /* 0x000fe40000000f00 */
[----:B------:R-:W-:Y:S01]  /*44e0*/  @!P0 LOP3.LUT R11, R11, R12, RZ, 0x3c, !PT ;  /* 0x0000000c0b0b8212 */ /* 0x000fe200078e3cff */
[----:B------:R-:W-:Y:S01]  /*44f0*/  @!P0 LDS R25, [R10+0x500] ;  /* 0x000500000a198984 */ /* 0x000fe20000000800 */
[----:B------:R-:W-:-:S02]  /*4500*/  MOV R26, 0xffff ;  /* 0x0000ffff001a7802 */ /* 0x000fc40000000f00 */
[----:B------:R-:W-:Y:S01]  /*4510*/  @!P0 LEA R27, R11, R18, 0x2 ;  /* 0x000000120b1b8211 */ /* 0x000fe200078e10ff */
[----:B------:R-:W-:Y:S01]  /*4520*/  @!P0 LDS R13, [R10] ;  /* 0x000000000a0d8984 */ /* 0x000fe20000000800 */
[----:B------:R-:W-:Y:S02]  /*4530*/  MOV R11, RZ ;  /* 0x000000ff000b7202 */ /* 0x000fe40000000f00 */
[----:B------:R-:W-:Y:S01]  /*4540*/  MOV R18, 0xffff ;  /* 0x0000ffff00127802 */ /* 0x000fe20000000f00 */
[----:B------:R4:W-:Y:S01]  /*4550*/  @!P0 LDS R9, [R7+0x500] ;  /* 0x0005000007098984 */ /* 0x0009e20000000800 */
[----:B------:R-:W-:Y:S02]  /*4560*/  MOV R12, RZ ;  /* 0x000000ff000c7202 */ /* 0x000fe40000000f00 */
[----:B------:R-:W-:Y:S01]  /*4570*/  MOV R22, RZ ;  /* 0x000000ff00167202 */ /* 0x000fe20000000f00 */
[----:B01----:R-:W0:Y:S01]  /*4580*/  SHFL.BFLY PT, R5, R4, 0x8, 0x101f ;  /* 0x0d101f0004057f89 */ /* 0x003e2200000e0000 */
[----:B------:R-:W-:-:S02]  /*4590*/  MOV R23, 0xffff ;  /* 0x0000ffff00177802 */ /* 0x000fc40000000f00 */
[----:B------:R-:W-:Y:S01]  /*45a0*/  MOV R17, 0xffff ;  /* 0x0000ffff00117802 */ /* 0x000fe20000000f00 */
[----:B--2---:R-:W1:Y:S01]  /*45b0*/  SHFL.BFLY PT, R18, R3, 0x8, 0x101f ;  /* 0x0d101f0003127f89 */ /* 0x004e6200000e0000 */
[----:B----4-:R-:W-:Y:S02]  /*45c0*/  MOV R7, RZ ;  /* 0x000000ff00077202 */ /* 0x010fe40000000f00 */
[----:B------:R-:W-:Y:S01]  /*45d0*/  MOV R16, 0xffff ;  /* 0x0000ffff00107802 */ /* 0x000fe20000000f00 */
[----:B------:R-:W2:Y:S01]  /*45e0*/  @!P0 LDS R10, [R27] ;  /* 0x000000001b0a8984 */ /* 0x000ea20000000800 */
[----:B------:R-:W-:Y:S02]  /*45f0*/  MOV R31, 0xffff ;  /* 0x0000ffff001f7802 */ /* 0x000fe40000000f00 */
[----:B------:R-:W-:Y:S02]  /*4600*/  IADD3 R29, R2, R41, RZ ;  /* 0x00000029021d7210 */ /* 0x000fe40007ffe0ff */
[----:B---3--:R-:W-:Y:S01]  /*4610*/  @!P0 MOV R20, R8 ;  /* 0x0000000800148202 */ /* 0x008fe20000000f00 */
[----:B0-----:R-:W-:Y:S01]  /*4620*/  FADD.FTZ R5, R5, R4 ;  /* 0x0000000405057221 */ /* 0x001fe20000010000 */
[----:B------:R0:W-:Y:S01]  /*4630*/  @!P0 LDS R8, [R27+0x500] ;  /* 0x000500001b088984 */ /* 0x0001e20000000800 */
[----:B------:R-:W-:Y:S01]  /*4640*/  @!P0 MOV R11, R25 ;  /* 0x00000019000b8202 */ /* 0x000fe20000000f00 */
[----:B-1----:R-:W-:-:S02]  /*4650*/  FADD.FTZ R4, R18, R3 ;  /* 0x0000000312047221 */ /* 0x002fc40000010000 */
        /* <DEDUP_REMOVED lines=54> */
[----:B------:R-:W-:Y:S02]  /*49c0*/  MOV R3, 0xffff ;  /* 0x0000ffff00037802 */ /* 0x000fe40000000f00 */
        /* <DEDUP_REMOVED lines=18> */
[----:B------:R-:W-:Y:S01]  /*4af0*/  @!P0 F2FP.F16.F32.PACK_AB R18, RZ, R5 ;  /* 0x00000005ff12823e */ /* 0x000fe200000000ff */
[----:B------:R-:W4:Y:S01]  /*4b00*/  @!P0 LDC.64 R6, c[0x0][0x220] ;  /* 0x00008800ff068b82 */ /* 0x000f220000000a00 */
[----:B------:R-:W4:Y:S01]  /*4b10*/  SHFL.BFLY PT, R20, R19, 0x2, 0x101f ;  /* 0x0c501f0013147f89 */ /* 0x000f2200000e0000 */
[----:B--2---:R-:W-:Y:S01]  /*4b20*/  FADD.FTZ R32, R4, R3 ;  /* 0x0000000304207221 */ /* 0x004fe20000010000 */
[----:B------:R-:W-:-:S04]  /*4b30*/  @!P0 IMAD.WIDE R10, R29, 0x2, R10 ;  /* 0x000000021d0a8825 */ /* 0x000fc800078e020a */
[----:B-----5:R-:W-:Y:S01]  /*4b40*/  FADD.FTZ R22, R23, R22 ;  /* 0x0000001617167221 */ /* 0x020fe20000010000 */
[----:B------:R-:W-:Y:S01]  /*4b50*/  @!P0 F2FP.F16.F32.PACK_AB R32, RZ, R32 ;  /* 0x00000020ff20823e */ /* 0x000fe200000000ff */
[----:B------:R-:W2:Y:S01]  /*4b60*/  @!P0 LDC.64 R4, c[0x0][0x218] ;  /* 0x00008600ff048b82 */ /* 0x000ea20000000a00 */
[----:B------:R-:W-:Y:S01]  /*4b70*/  MOV R23, 0xffff ;  /* 0x0000ffff00177802 */ /* 0x000fe20000000f00 */
[----:B------:R-:W-:-:S04]  /*4b80*/  @!P0 IMAD.WIDE R8, R29, 0x2, R8 ;  /* 0x000000021d088825 */ /* 0x000fc800078e0208 */
[----:B0-----:R-:W-:Y:S01]  /*4b90*/  FADD.FTZ R21, R24, R21 ;  /* 0x0000001518157221 */ /* 0x001fe20000010000 */
[----:B-1----:R-:W-:Y:S01]  /*4ba0*/  @!P0 IMAD.WIDE R12, R29, 0x2, R12 ;  /* 0x000000021d0c8825 */ /* 0x002fe200078e020c */
[----:B------:R-:W0:Y:S03]  /*4bb0*/  @!P0 LDC.64 R2, c[0x0][0x220] ;  /* 0x00008800ff028b82 */ /* 0x000e260000000a00 */
[----:B------:R-:W-:Y:S01]  /*4bc0*/  FADD.FTZ R26, R26, R27 ;  /* 0x0000001b1a1a7221 */ /* 0x000fe20000010000 */
[----:B------:R-:W1:Y:S01]  /*4bd0*/  SHFL.BFLY PT, R23, R30, 0x1, 0x101f ;  /* 0x0c301f001e177f89 */ /* 0x000e6200000e0000 */
[----:B---3--:R-:W-:-:S03]  /*4be0*/  FADD.FTZ R25, R25, R28 ;  /* 0x0000001c19197221 */ /* 0x008fc60000010000 */
[----:B------:R3:W-:Y:S01]  /*4bf0*/  @!P0 STG.E.U16 desc[UR14][R12.64], R18 ;  /* 0x000000120c008986 */ /* 0x0007e2000c10150e */
[----:B------:R-:W-:Y:S01]  /*4c00*/  @!P0 F2FP.F16.F32.PACK_AB R14, RZ, R26 ;  /* 0x0000001aff0e823e */ /* 0x000fe200000000ff */
[----:B----4-:R-:W-:-:S04]  /*4c10*/  @!P0 IMAD.WIDE R6, R29, 0x2, R6 ;  /* 0x000000021d068825 */ /* 0x010fc800078e0206 */
[----:B------:R-:W-:Y:S01]  /*4c20*/  FADD.FTZ R19, R19, R20 ;  /* 0x0000001413137221 */ /* 0x000fe20000010000 */
[----:B------:R4:W-:Y:S01]  /*4c30*/  @!P0 STG.E.U16 desc[UR14][R10.64], R32 ;  /* 0x000000200a008986 */ /* 0x0009e2000c10150e */
[C---:B--2---:R-:W-:Y:S01]  /*4c40*/  @!P0 IMAD.WIDE R4, R29.reuse, 0x2, R4 ;  /* 0x000000021d048825 */ /* 0x044fe200078e0204 */
[----:B---3--:R-:W-:Y:S02]  /*4c50*/  @!P0 F2FP.F16.F32.PACK_AB R13, RZ, R21 ;  /* 0x00000015ff0d823e */ /* 0x008fe400000000ff */
[----:B------:R-:W-:Y:S02]  /*4c60*/  MOV R18, 0xffff ;  /* 0x0000ffff00127802 */ /* 0x000fe40000000f00 */
[----:B----4-:R-:W-:Y:S02]  /*4c70*/  @!P0 F2FP.F16.F32.PACK_AB R11, RZ, R22 ;  /* 0x00000016ff0b823e */ /* 0x010fe400000000ff */
[----:B------:R-:W-:Y:S01]  /*4c80*/  @!P0 F2FP.F16.F32.PACK_AB R21, RZ, R25 ;  /* 0x00000019ff15823e */ /* 0x000fe200000000ff */
[----:B0-----:R-:W-:Y:S01]  /*4c90*/  @!P0 IMAD.WIDE R2, R29, 0x2, R2 ;  /* 0x000000021d028825 */ /* 0x001fe200078e0202 */
[----:B------:R0:W2:Y:S03]  /*4ca0*/  SHFL.BFLY PT, R18, R19, 0x1, 0x101f ;  /* 0x0c301f0013127f89 */ /* 0x0000a600000e0000 */
[----:B-1----:R-:W-:Y:S01]  /*4cb0*/  FADD.FTZ R23, R30, R23 ;  /* 0x000000171e177221 */ /* 0x002fe20000010000 */
[----:B------:R0:W-:Y:S04]  /*4cc0*/  @!P0 STG.E.U16 desc[UR14][R8.64+0x28], R11 ;  /* 0x0000280b08008986 */ /* 0x0001e8000c10150e */
[----:B------:R0:W-:Y:S04]  /*4cd0*/  @!P0 STG.E.U16 desc[UR14][R6.64+0x28], R13 ;  /* 0x0000280d06008986 */ /* 0x0001e8000c10150e */
[----:B------:R0:W-:Y:S04]  /*4ce0*/  @!P0 STG.E.U16 desc[UR14][R4.64+0x50], R14 ;  /* 0x0000500e04008986 */ /* 0x0001e8000c10150e */
[----:B------:R0:W-:Y:S02]  /*4cf0*/  @!P0 STG.E.U16 desc[UR14][R2.64+0x50], R21 ;  /* 0x0000501502008986 */ /* 0x0001e4000c10150e */
.L_x_2637:
[----:B0-----:R-:W0:Y:S01]  /*4d00*/  @!P0 LDC.64 R2, c[0x0][0x218] ;  /* 0x00008600ff028b82 */ /* 0x001e220000000a00 */
        /* <DEDUP_REMOVED lines=8> */
.L_x_2567:
[----:B------:R-:W-:Y:S05]  /*4d90*/  WARPSYNC.ALL ;  /* 0x0000000000007948 */ /* 0x000fea0003800000 */
[----:B------:R-:W-:Y:S01]  /*4da0*/  BAR.SYNC.DEFER_BLOCKING 0x0 ;  /* 0x0000000000007b1d */ /* 0x000fe20000010000 */
[C---:B------:R-:W-:Y:S02]  /*4db0*/  ISETP.GE.AND P0, PT, R41.reuse, -0x1e00, PT ;  /* 0xffffe2002900780c */ /* 0x040fe40003f06270 */
[----:B------:R-:W-:-:S11]  /*4dc0*/  IADD3 R41, R41, 0x2800, RZ ;  /* 0x0000280029297810 */ /* 0x000fd60007ffe0ff */
[----:B------:R-:W-:Y:S05]  /*4dd0*/  @!P0 BRA `(.L_x_2574) ;  /* 0xffffffe000548947 */ /* 0x000fea000383ffff */
[----:B------:R-:W-:Y:S05]  /*4de0*/  EXIT ;  /* 0x000000000000794d */ /* 0x000fea0003800000 */
.L_x_2570:
[----:B------:R-:W-:Y:S01]  /*4df0*/  HFMA2.MMA R15, -RZ, RZ, 0, 0.000503063201904296875 ;  /* 0x0000101fff0f7435 */ /* 0x000fe200000001ff */
[----:B-1----:R-:W-:Y:S01]  /*4e00*/  MOV R17, R2 ;  /* 0x0000000200117202 */ /* 0x002fe20000000f00 */
[----:B------:R-:W-:Y:S01]  /*4e10*/  IMAD.MOV.U32 R16, RZ, RZ, 0x8 ;  /* 0x00000008ff107424 */ /* 0x000fe200078e00ff */
[----:B------:R-:W-:-:S08]  /*4e20*/  MOV R14, 0xffff ;  /* 0x0000ffff000e7802 */ /* 0x000fd00000000f00 */
[----:B0-2---:R-:W-:Y:S05]  /*4e30*/  WARPSYNC.COLLECTIVE R14, `(.L_x_2575) ;  /* 0x000000000e087348 */ /* 0x005fea0003c00000 */
[----:B------:R1:W3:Y:S02]  /*4e40*/  SHFL.BFLY P2, R18, R17, R16, R15 ;  /* 0x0c00001011127389 */ /* 0x0002e4000004000f */
[----:B0123--:R-:W-:Y:S01]  /*4e50*/  ENDCOLLECTIVE ;  /* 0x000000000000791b */ /* 0x00ffe20003800000 */
.L_x_2575:
[----:B------:R-:W-:Y:S02]  /*4e60*/  MOV R17, R3 ;  /* 0x0000000300117202 */ /* 0x000fe40000000f00 */
[----:B------:R-:W-:-:S07]  /*4e70*/  MOV R5, R18 ;  /* 0x0000001200057202 */ /* 0x000fce0000000f00 */
[----:B------:R-:W-:Y:S05]  /*4e80*/  WARPSYNC.COLLECTIVE R14, `(.L_x_2576) ;  /* 0x000000000e087348 */ /* 0x000fea0003c00000 */
[----:B------:R0:W1:Y:S02]  /*4e90*/  SHFL.BFLY P2, R18, R17, R16, R15 ;  /* 0x0c00001011127389 */ /* 0x000064000004000f */
[----:B01----:R-:W-:Y:S01]  /*4ea0*/  ENDCOLLECTIVE ;  /* 0x000000000000791b */ /* 0x003fe20003800000 */
.L_x_2576:
[----:B------:R-:W-:Y:S01]  /*4eb0*/  FADD.FTZ R5, R5, R2 ;  /* 0x0000000205057221 */ /* 0x000fe20000010000 */
[----:B------:R-:W-:-:S04]  /*4ec0*/  HFMA2.MMA R16, -RZ, RZ, 0, 2.384185791015625e-07 ;  /* 0x00000004ff107435 */ /* 0x000fc800000001ff */
[----:B------:R-:W-:Y:S02]  /*4ed0*/  MOV R17, R5 ;  /* 0x0000000500117202 */ /* 0x000fe40000000f00 */
[----:B------:R-:W-:-:S07]  /*4ee0*/  MOV R4, R18 ;  /* 0x0000001200047202 */ /* 0x000fce0000000f00 */
[----:B------:R-:W-:Y:S05]  /*4ef0*/  WARPSYNC.COLLECTIVE R14, `(.L_x_2577) ;  /* 0x000000000e087348 */ /* 0x000fea0003c00000 */
[----:B------:R0:W1:Y:S02]  /*4f00*/  SHFL.BFLY P2, R18, R17, R16, R15 ;  /* 0x0c00001011127389 */ /* 0x000064000004000f */
[----:B01----:R-:W-:Y:S01]  /*4f10*/  ENDCOLLECTIVE ;  /* 0x000000000000791b */ /* 0x003fe20003800000 */
.L_x_2577:
[----:B------:R-:W-:-:S05]  /*4f20*/  FADD.FTZ R4, R4, R3 ;  /* 0x0000000304047221 */ /* 0x000fca0000010000 */
[----:B------:R-:W-:Y:S01]  /*4f30*/  MOV R17, R4 ;  /* 0x0000000400117202 */ /* 0x000fe20000000f00 */
[----:B------:R-:W-:-:S07]  /*4f40*/  IMAD.MOV.U32 R6, RZ, RZ, R18 ;  /* 0x000000ffff067224 */ /* 0x000fce00078e0012 */
[----:B------:R-:W-:Y:S05]  /*4f50*/  WARPSYNC.COLLECTIVE R14, `(.L_x_2578) ;  /* 0x000000000e087348 */ /* 0x000fea0003c00000 */
[----:B------:R0:W1:Y:S02]  /*4f60*/  SHFL.BFLY P2, R18, R17, R16, R15 ;  /* 0x0c00001011127389 */ /* 0x000064000004000f */
[----:B01----:R-:W-:Y:S01]  /*4f70*/  ENDCOLLECTIVE ;  /* 0x000000000000791b */ /* 0x003fe20003800000 */
.L_x_2578:
[----:B------:R-:W-:Y:S01]  /*4f80*/  FADD.FTZ R6, R5, R6 ;  /* 0x0000000605067221 */ /* 0x000fe20000010000 */
[----:B------:R-:W-:-:S04]  /*4f90*/  HFMA2.MMA R16, -RZ, RZ, 0, 1.1920928955078125e-07 ;  /* 0x00000002ff107435 */ /* 0x000fc800000001ff */
[----:B------:R-:W-:Y:S02]  /*4fa0*/  MOV R17, R6 ;  /* 0x0000000600117202 */ /* 0x000fe40000000f00 */
[----:B------:R-:W-:-:S07]  /*4fb0*/  MOV R7, R18 ;  /* 0x0000001200077202 */ /* 0x000fce0000000f00 */
[----:B------:R-:W-:Y:S05]  /*4fc0*/  WARPSYNC.COLLECTIVE R14, `(.L_x_2579) ;  /* 0x000000000e087348 */ /* 0x000fea0003c00000 */
[----:B------:R0:W1:Y:S02]  /*4fd0*/  SHFL.BFLY P2, R18, R17, R16, R15 ;  /* 0x0c00001011127389 */ /* 0x000064000004000f */
[----:B01----:R-:W-:Y:S01]  /*4fe0*/  ENDCOLLECTIVE ;  /* 0x000000000000791b */ /* 0x003fe20003800000 */
.L_x_2579:
[----:B------:R-:W-:-:S05]  /*4ff0*/  FADD.FTZ R7, R4, R7 ;  /* 0x0000000704077221 */ /* 0x000fca0000010000 */
[----:B------:R-:W-:Y:S02]  /*5000*/  MOV R17, R7 ;  /* 0x0000000700117202 */ /* 0x000fe40000000f00 */
[----:B------:R-:W-:-:S07]  /*5010*/  MOV R9, R18 ;  /* 0x0000001200097202 */ /* 0x000fce0000000f00 */
[----:B------:R-:W-:Y:S05]  /*5020*/  WARPSYNC.COLLECTIVE R14, `(.L_x_2580) ;  /* 0x000000000e087348 */ /* 0x000fea0003c00000 */
[----:B------:R0:W1:Y:S02]  /*5030*/  SHFL.BFLY P2, R18, R17, R16, R15 ;  /* 0x0c00001011127389 */ /* 0x000064000004000f */
[----:B01----:R-:W-:Y:S01]  /*5040*/  ENDCOLLECTIVE ;  /* 0x000000000000791b */ /* 0x003fe20003800000 */
.L_x_2580:
[----:B------:R-:W-:Y:S01]  /*5050*/  FADD.FTZ R9, R6, R9 ;  /* 0x0000000906097221 */ /* 0x000fe20000010000 */
[----:B------:R-:W-:-:S03]  /*5060*/  HFMA2.MMA R16, -RZ, RZ, 0, 5.9604644775390625e-08 ;  /* 0x00000001ff107435 */ /* 0x000fc600000001ff */
[----:B------:R-:W-:Y:S01]  /*5070*/  IMAD.MOV.U32 R17, RZ, RZ, R9 ;  /* 0x000000ffff117224 */ /* 0x000fe200078e0009 */
[----:B------:R-:W-:-:S07]  /*5080*/  MOV R2, R18 ;  /* 0x0000001200027202 */ /* 0x000fce0000000f00 */
[----:B------:R-:W-:Y:S05]  /*5090*/  WARPSYNC.COLLECTIVE R14, `(.L_x_2581) ;  /* 0x000000000e087348 */ /* 0x000fea0003c00000 */
[----:B------:R0:W1:Y:S02]  /*50a0*/  SHFL.BFLY P2, R18, R17, R16, R15 ;  /* 0x0c00001011127389 */ /* 0x000064000004000f */
[----:B01----:R-:W-:Y:S01]  /*50b0*/  ENDCOLLECTIVE ;  /* 0x000000000000791b */ /* 0x003fe20003800000 */
.L_x_2581:
[----:B------:R-:W-:-:S05]  /*50c0*/  FADD.FTZ R2, R7, R2 ;  /* 0x0000000207027221 */ /* 0x000fca0000010000 */
[----:B------:R-:W-:Y:S02]  /*50d0*/  MOV R17, R2 ;  /* 0x0000000200117202 */ /* 0x000fe40000000f00 */
[----:B------:R-:W-:-:S07]  /*50e0*/  MOV R8, R18 ;  /* 0x0000001200087202 */ /* 0x000fce0000000f00 */
[----:B------:R-:W-:Y:S05]  /*50f0*/  WARPSYNC.COLLECTIVE R14, `(.L_x_2582) ;  /* 0x000000000e087348 */ /* 0x000fea0003c00000 */
[----:B------:R0:W1:Y:S02]  /*5100*/  SHFL.BFLY P2, R18, R17, R16, R15 ;  /* 0x0c00001011127389 */ /* 0x000064000004000f */
[----:B01----:R-:W-:Y:S01]  /*5110*/  ENDCOLLECTIVE ;  /* 0x000000000000791b */ /* 0x003fe20003800000 */
.L_x_2582:
[----:B------:R-:W-:Y:S01]  /*5120*/  FADD.FTZ R8, R9, R8 ;  /* 0x0000000809087221 */ /* 0x000fe20000010000 */
[----:B------:R-:W-:Y:S06]  /*5130*/  BRA `(.L_x_2583) ;  /* 0xffffffe800f87947 */ /* 0x000fec000383ffff */
.L_x_2571:
        /* <DEDUP_REMOVED lines=8> */
.L_x_2585:
[----:B------:R-:W-:Y:S05]  /*51c0*/  BSYNC B1 ;  /* 0x0000000000017941 */ /* 0x000fea0003800000 */
.L_x_2584:
[----:B------:R-:W-:Y:S01]  /*51d0*/  HFMA2.MMA R16, -RZ, RZ, 0, 4.76837158203125e-07 ;  /* 0x00000008ff107435 */ /* 0x000fe200000001ff */
[----:B------:R-:W-:Y:S01]  /*51e0*/  MOV R17, R3 ;  /* 0x0000000300117202 */ /* 0x000fe20000000f00 */
[----:B------:R-:W-:Y:S01]  /*51f0*/  IMAD.MOV.U32 R9, RZ, RZ, R18 ;  /* 0x000000ffff097224 */ /* 0x000fe200078e0012 */
[----:B------:R-:W-:Y:S02]  /*5200*/  MOV R15, 0x101f ;  /* 0x0000101f000f7802 */ /* 0x000fe40000000f00 */
[----:B------:R-:W-:Y:S01]  /*5210*/  MOV R14, 0xffff ;  /* 0x0000ffff000e7802 */ /* 0x000fe20000000f00 */
[----:B------:R-:W-:-:S07]  /*5220*/  FADD.FTZ R9, R9, R2 ;  /* 0x0000000209097221 */ /* 0x000fce0000010000 */
[----:B------:R-:W-:Y:S05]  /*5230*/  WARPSYNC.COLLECTIVE R14, `(.L_x_2586) ;  /* 0x000000000e087348 */ /* 0x000fea0003c00000 */
[----:B------:R0:W1:Y:S02]  /*5240*/  SHFL.BFLY P2, R18, R17, R16, R15 ;  /* 0x0c00001011127389 */ /* 0x000064000004000f */
[----:B01----:R-:W-:Y:S01]  /*5250*/  ENDCOLLECTIVE ;  /* 0x000000000000791b */ /* 0x003fe20003800000 */
.L_x_2586:
[----:B------:R-:W-:Y:S01]  /*5260*/  HFMA2.MMA R16, -RZ, RZ, 0, 2.384185791015625e-07 ;  /* 0x00000004ff107435 */ /* 0x000fe200000001ff */
[----:B------:R-:W-:Y:S02]  /*5270*/  MOV R17, R9 ;  /* 0x0000000900117202 */ /* 0x000fe40000000f00 */
[----:B------:R-:W-:-:S08]  /*5280*/  MOV R8, R18 ;  /* 0x0000001200087202 */ /* 0x000fd00000000f00 */
[----:B------:R-:W-:Y:S05]  /*5290*/  WARPSYNC.COLLECTIVE R14, `(.L_x_2587) ;  /* 0x000000000e087348 */ /* 0x000fea0003c00000 */
[----:B------:R0:W1:Y:S02]  /*52a0*/  SHFL.BFLY P2, R18, R17, R16, R15 ;  /* 0x0c00001011127389 */ /* 0x000064000004000f */
[----:B01----:R-:W-:Y:S01]  /*52b0*/  ENDCOLLECTIVE ;  /* 0x000000000000791b */ /* 0x003fe20003800000 */
.L_x_2587:
[----:B------:R-:W-:-:S05]  /*52c0*/  FADD.FTZ R8, R8, R3 ;  /* 0x0000000308087221 */ /* 0x000fca0000010000 */
[----:B------:R-:W-:Y:S01]  /*52d0*/  MOV R17, R8 ;  /* 0x0000000800117202 */ /* 0x000fe20000000f00 */
[----:B------:R-:W-:-:S07]  /*52e0*/  IMAD.MOV.U32 R10, RZ, RZ, R18 ;  /* 0x000000ffff0a7224 */ /* 0x000fce00078e0012 */
[----:B------:R-:W-:Y:S05]  /*52f0*/  WARPSYNC.COLLECTIVE R14, `(.L_x_2588) ;  /* 0x000000000e087348 */ /* 0x000fea0003c00000 */
[----:B------:R0:W1:Y:S02]  /*5300*/  SHFL.BFLY P2, R18, R17, R16, R15 ;  /* 0x0c00001011127389 */ /* 0x000064000004000f */
[----:B01----:R-:W-:Y:S01]  /*5310*/  ENDCOLLECTIVE ;  /* 0x000000000000791b */ /* 0x003fe20003800000 */
.L_x_2588:
[----:B------:R-:W-:Y:S01]  /*5320*/  FADD.FTZ R10, R9, R10 ;  /* 0x0000000a090a7221 */ /* 0x000fe20000010000 */
[----:B------:R-:W-:-:S04]  /*5330*/  HFMA2.MMA R16, -RZ, RZ, 0, 1.1920928955078125e-07 ;  /* 0x00000002ff107435 */ /* 0x000fc800000001ff */
[----:B------:R-:W-:Y:S02]  /*5340*/  MOV R17, R10 ;  /* 0x0000000a00117202 */ /* 0x000fe40000000f00 */
[----:B------:R-:W-:-:S07]  /*5350*/  MOV R11, R18 ;  /* 0x00000012000b7202 */ /* 0x000fce0000000f00 */
[----:B------:R-:W-:Y:S05]  /*5360*/  WARPSYNC.COLLECTIVE R14, `(.L_x_2589) ;  /* 0x000000000e087348 */ /* 0x000fea0003c00000 */
[----:B------:R0:W1:Y:S02]  /*5370*/  SHFL.BFLY P2, R18, R17, R16, R15 ;  /* 0x0c00001011127389 */ /* 0x000064000004000f */
[----:B01----:R-:W-:Y:S01]  /*5380*/  ENDCOLLECTIVE ;  /* 0x000000000000791b */ /* 0x003fe20003800000 */
.L_x_2589:
[----:B------:R-:W-:-:S05]  /*5390*/  FADD.FTZ R11, R8, R11 ;  /* 0x0000000b080b7221 */ /* 0x000fca0000010000 */
[----:B------:R-:W-:Y:S02]  /*53a0*/  MOV R17, R11 ;  /* 0x0000000b00117202 */ /* 0x000fe40000000f00 */
[----:B------:R-:W-:-:S07]  /*53b0*/  MOV R13, R18 ;  /* 0x00000012000d7202 */ /* 0x000fce0000000f00 */
[----:B------:R-:W-:Y:S05]  /*53c0*/  WARPSYNC.COLLECTIVE R14, `(.L_x_2590) ;  /* 0x000000000e087348 */ /* 0x000fea0003c00000 */
[----:B------:R0:W1:Y:S02]  /*53d0*/  SHFL.BFLY P2, R18, R17, R16, R15 ;  /* 0x0c00001011127389 */ /* 0x000064000004000f */
[----:B01----:R-:W-:Y:S01]  /*53e0*/  ENDCOLLECTIVE ;  /* 0x000000000000791b */ /* 0x003fe20003800000 */
.L_x_2590:
[----:B------:R-:W-:Y:S01]  /*53f0*/  FADD.FTZ R13, R10, R13 ;  /* 0x0000000d0a0d7221 */ /* 0x000fe20000010000 */
[----:B------:R-:W-:-:S03]  /*5400*/  HFMA2.MMA R16, -RZ, RZ, 0, 5.9604644775390625e-08 ;  /* 0x00000001ff107435 */ /* 0x000fc600000001ff */
[----:B------:R-:W-:Y:S01]  /*5410*/  IMAD.MOV.U32 R17, RZ, RZ, R13 ;  /* 0x000000ffff117224 */ /* 0x000fe200078e000d */
[----:B------:R-:W-:-:S07]  /*5420*/  MOV R2, R18 ;  /* 0x0000001200027202 */ /* 0x000fce0000000f00 */
[----:B------:R-:W-:Y:S05]  /*5430*/  WARPSYNC.COLLECTIVE R14, `(.L_x_2591) ;  /* 0x000000000e087348 */ /* 0x000fea0003c00000 */
[----:B------:R0:W1:Y:S02]  /*5440*/  SHFL.BFLY P2, R18, R17, R16, R15 ;  /* 0x0c00001011127389 */ /* 0x000064000004000f */
[----:B01----:R-:W-:Y:S01]  /*5450*/  ENDCOLLECTIVE ;  /* 0x000000000000791b */ /* 0x003fe20003800000 */
.L_x_2591:
[----:B------:R-:W-:-:S05]  /*5460*/  FADD.FTZ R2, R11, R2 ;  /* 0x000000020b027221 */ /* 0x000fca0000010000 */
[----:B------:R-:W-:Y:S02]  /*5470*/  MOV R17, R2 ;  /* 0x0000000200117202 */ /* 0x000fe40000000f00 */
[----:B------:R-:W-:-:S07]  /*5480*/  MOV R12, R18 ;  /* 0x00000012000c7202 */ /* 0x000fce0000000f00 */
[----:B------:R-:W-:Y:S05]  /*5490*/  WARPSYNC.COLLECTIVE R14, `(.L_x_2592) ;  /* 0x000000000e087348 */ /* 0x000fea0003c00000 */
[----:B------:R0:W1:Y:S02]  /*54a0*/  SHFL.BFLY P2, R18, R17, R16, R15 ;  /* 0x0c00001011127389 */ /* 0x000064000004000f */
[----:B01----:R-:W-:Y:S01]  /*54b0*/  ENDCOLLECTIVE ;  /* 0x000000000000791b */ /* 0x003fe20003800000 */
.L_x_2592:
[----:B------:R-:W-:Y:S01]  /*54c0*/  FADD.FTZ R12, R13, R12 ;  /* 0x0000000c0d0c7221 */ /* 0x000fe20000010000 */
[----:B------:R-:W-:Y:S06]  /*54d0*/  BRA `(.L_x_2593) ;  /* 0xffffffe800cc7947 */ /* 0x000fec000383ffff */
.L_x_2572:
        /* <DEDUP_REMOVED lines=8> */
.L_x_2595:
[----:B------:R-:W-:Y:S05]  /*5560*/  BSYNC B1 ;  /* 0x0000000000017941 */ /* 0x000fea0003800000 */
.L_x_2594:
        /* <DEDUP_REMOVED lines=9> */
.L_x_2596:
[----:B------:R-:W-:Y:S01]  /*5600*/  HFMA2.MMA R16, -RZ, RZ, 0, 2.384185791015625e-07 ;  /* 0x00000004ff107435 */ /* 0x000fe200000001ff */
[----:B------:R-:W-:Y:S02]  /*5610*/  MOV R17, R9 ;  /* 0x0000000900117202 */ /* 0x000fe40000000f00 */
[----:B------:R-:W-:-:S08]  /*5620*/  MOV R8, R18 ;  /* 0x0000001200087202 */ /* 0x000fd00000000f00 */
[----:B------:R-:W-:Y:S05]  /*5630*/  WARPSYNC.COLLECTIVE R14, `(.L_x_2597) ;  /* 0x000000000e087348 */ /* 0x000fea0003c00000 */
[----:B------:R0:W1:Y:S02]  /*5640*/  SHFL.BFLY P2, R18, R17, R16, R15 ;  /* 0x0c00001011127389 */ /* 0x000064000004000f */
[----:B01----:R-:W-:Y:S01]  /*5650*/  ENDCOLLECTIVE ;  /* 0x000000000000791b */ /* 0x003fe20003800000 */
.L_x_2597:
[----:B------:R-:W-:-:S05]  /*5660*/  FADD.FTZ R8, R8, R3 ;  /* 0x0000000308087221 */ /* 0x000fca0000010000 */
[----:B------:R-:W-:Y:S01]  /*5670*/  MOV R17, R8 ;  /* 0x0000000800117202 */ /* 0x000fe20000000f00 */
[----:B------:R-:W-:-:S07]  /*5680*/  IMAD.MOV.U32 R10, RZ, RZ, R18 ;  /* 0x000000ffff0a7224 */ /* 0x000fce00078e0012 */
[----:B------:R-:W-:Y:S05]  /*5690*/  WARPSYNC.COLLECTIVE R14, `(.L_x_2598) ;  /* 0x000000000e087348 */ /* 0x000fea0003c00000 */
[----:B------:R0:W1:Y:S02]  /*56a0*/  SHFL.BFLY P2, R18, R17, R16, R15 ;  /* 0x0c00001011127389 */ /* 0x000064000004000f */
[----:B01----:R-:W-:Y:S01]  /*56b0*/  ENDCOLLECTIVE ;  /* 0x000000000000791b */ /* 0x003fe20003800000 */
.L_x_2598:
[----:B------:R-:W-:Y:S01]  /*56c0*/  FADD.FTZ R10, R9, R10 ;  /* 0x0000000a090a7221 */ /* 0x000fe20000010000 */
[----:B------:R-:W-:-:S04]  /*56d0*/  HFMA2.MMA R16, -RZ, RZ, 0, 1.1920928955078125e-07 ;  /* 0x00000002ff107435 */ /* 0x000fc800000001ff */
[----:B------:R-:W-:Y:S02]  /*56e0*/  MOV R17, R10 ;  /* 0x0000000a00117202 */ /* 0x000fe40000000f00 */
[----:B------:R-:W-:-:S07]  /*56f0*/  MOV R11, R18 ;  /* 0x00000012000b7202 */ /* 0x000fce0000000f00 */
[----:B------:R-:W-:Y:S05]  /*5700*/  WARPSYNC.COLLECTIVE R14, `(.L_x_2599) ;  /* 0x000000000e087348 */ /* 0x000fea0003c00000 */
[----:B------:R0:W1:Y:S02]  /*5710*/  SHFL.BFLY P2, R18, R17, R16, R15 ;  /* 0x0c00001011127389 */ /* 0x000064000004000f */
[----:B01----:R-:W-:Y:S01]  /*5720*/  ENDCOLLECTIVE ;  /* 0x000000000000791b */ /* 0x003fe20003800000 */
.L_x_2599:
[----:B------:R-:W-:-:S05]  /*5730*/  FADD.FTZ R11, R8, R11 ;  /* 0x0000000b080b7221 */ /* 0x000fca0000010000 */
[----:B------:R-:W-:Y:S02]  /*5740*/  MOV R17, R11 ;  /* 0x0000000b00117202 */ /* 0x000fe40000000f00 */
[----:B------:R-:W-:-:S07]  /*5750*/  MOV R13, R18 ;  /* 0x00000012000d7202 */ /* 0x000fce0000000f00 */
[----:B------:R-:W-:Y:S05]  /*5760*/  WARPSYNC.COLLECTIVE R14, `(.L_x_2600) ;  /* 0x000000000e087348 */ /* 0x000fea0003c00000 */
[----:B------:R0:W1:Y:S02]  /*5770*/  SHFL.BFLY P2, R18, R17, R16, R15 ;  /* 0x0c00001011127389 */ /* 0x000064000004000f */
[----:B01----:R-:W-:Y:S01]  /*5780*/  ENDCOLLECTIVE ;  /* 0x000000000000791b */ /* 0x003fe20003800000 */
.L_x_2600:
[----:B------:R-:W-:Y:S01]  /*5790*/  FADD.FTZ R13, R10, R13 ;  /* 0x0000000d0a0d7221 */ /* 0x000fe20000010000 */
[----:B------:R-:W-:-:S03]  /*57a0*/  HFMA2.MMA R16, -RZ, RZ, 0, 5.9604644775390625e-08 ;  /* 0x00000001ff107435 */ /* 0x000fc600000001ff */
[----:B------:R-:W-:Y:S01]  /*57b0*/  IMAD.MOV.U32 R17, RZ, RZ, R13 ;  /* 0x000000ffff117224 */ /* 0x000fe200078e000d */
[----:B------:R-:W-:-:S07]  /*57c0*/  MOV R2, R18 ;  /* 0x0000001200027202 */ /* 0x000fce0000000f00 */
[----:B------:R-:W-:Y:S05]  /*57d0*/  WARPSYNC.COLLECTIVE R14, `(.L_x_2601) ;  /* 0x000000000e087348 */ /* 0x000fea0003c00000 */
[----:B------:R0:W1:Y:S02]  /*57e0*/  SHFL.BFLY P2, R18, R17, R16, R15 ;  /* 0x0c00001011127389 */ /* 0x000064000004000f */
[----:B01----:R-:W-:Y:S01]  /*57f0*/  ENDCOLLECTIVE ;  /* 0x000000000000791b */ /* 0x003fe20003800000 */
.L_x_2601:
[----:B------:R-:W-:-:S05]  /*5800*/  FADD.FTZ R2, R11, R2 ;  /* 0x000000020b027221 */ /* 0x000fca0000010000 */
[----:B------:R-:W-:Y:S02]  /*5810*/  MOV R17, R2 ;  /* 0x0000000200117202 */ /* 0x000fe40000000f00 */
[----:B------:R-:W-:-:S07]  /*5820*/  MOV R12, R18 ;  /* 0x00000012000c7202 */ /* 0x000fce0000000f00 */
[----:B------:R-:W-:Y:S05]  /*5830*/  WARPSYNC.COLLECTIVE R14, `(.L_x_2602) ;  /* 0x000000000e087348 */ /* 0x000fea0003c00000 */
[----:B------:R0:W1:Y:S02]  /*5840*/  SHFL.BFLY P2, R18, R17, R16, R15 ;  /* 0x0c00001011127389 */ /* 0x000064000004000f */
[----:B01----:R-:W-:Y:S01]  /*5850*/  ENDCOLLECTIVE ;  /* 0x000000000000791b */ /* 0x003fe20003800000 */
.L_x_2602:
[----:B------:R-:W-:Y:S01]  /*5860*/  FADD.FTZ R12, R13, R12 ;  /* 0x0000000c0d0c7221 */ /* 0x000fe20000010000 */
[----:B------:R-:W-:Y:S06]  /*5870*/  BRA `(.L_x_2603) ;  /* 0xffffffe800887947 */ /* 0x000fec000383ffff */
.L_x_2573:
        /* <DEDUP_REMOVED lines=8> */
.L_x_2605:
[----:B------:R-:W-:Y:S05]  /*5900*/  BSYNC B0 ;  /* 0x0000000000007941 */ /* 0x000fea0003800000 */
.L_x_2604:
[----:B------:R-:W-:Y:S01]  /*5910*/  HFMA2.MMA R16, -RZ, RZ, 0, 4.76837158203125e-07 ;  /* 0x00000008ff107435 */ /* 0x000fe200000001ff */
[----:B------:R-:W-:Y:S01]  /*5920*/  MOV R17, R3 ;  /* 0x0000000300117202 */ /* 0x000fe20000000f00 */
[----:B------:R-:W-:Y:S01]  /*5930*/  IMAD.MOV.U32 R5, RZ, RZ, R18 ;  /* 0x000000ffff057224 */ /* 0x000fe200078e0012 */
[----:B------:R-:W-:Y:S01]  /*5940*/  MOV R15, 0x101f ;  /* 0x0000101f000f7802 */ /* 0x000fe20000000f00 */
[----:B------:R-:W-:Y:S01]  /*5950*/  IMAD.MOV.U32 R20, RZ, RZ, RZ ;  /* 0x000000ffff147224 */ /* 0x000fe200078e00ff */
[----:B------:R-:W-:Y:S01]  /*5960*/  MOV R14, 0xffff ;  /* 0x0000ffff000e7802 */ /* 0x000fe20000000f00 */
[----:B------:R-:W-:Y:S01]  /*5970*/  FADD.FTZ R5, R5, R4 ;  /* 0x0000000405057221 */ /* 0x000fe20000010000 */
[----:B------:R-:W-:Y:S01]  /*5980*/  @!P0 SHF.L.U32 R8, R43, 0x1, RZ ;  /* 0x000000012b088819 */ /* 0x000fe200000006ff */
[----:B------:R-:W-:Y:S01]  /*5990*/  HFMA2.MMA R22, -RZ, RZ, 0, 0 ;  /* 0x00000000ff167435 */ /* 0x000fe200000001ff */
[----:B------:R-:W-:-:S10]  /*59a0*/  @!P0 IADD3 R7, R2, 0x14, RZ ;  /* 0x0000001402078810 */ /* 0x000fd40007ffe0ff */
[----:B------:R-:W-:Y:S05]  /*59b0*/  WARPSYNC.COLLECTIVE R14, `(.L_x_2606) ;  /* 0x000000000e087348 */ /* 0x000fea0003c00000 */
[----:B------:R0:W1:Y:S02]  /*59c0*/  SHFL.BFLY P2, R18, R17, R16, R15 ;  /* 0x0c00001011127389 */ /* 0x000064000004000f */
[----:B01----:R-:W-:Y:S01]  /*59d0*/  ENDCOLLECTIVE ;  /* 0x000000000000791b */ /* 0x003fe20003800000 */
.L_x_2606:
[----:B------:R-:W-:Y:S02]  /*59e0*/  @!P0 LEA R10, R43, UR4, 0x7 ;  /* 0x000000042b0a8c11 */ /* 0x000fe4000f8e38ff */
[----:B------:R-:W-:Y:S02]  /*59f0*/  @!P0 LOP3.LUT R7, R7, R8, RZ, 0x3c, !PT ;  /* 0x0000000807078212 */ /* 0x000fe400078e3cff */
[----:B------:R-:W-:Y:S02]  /*5a00*/  @!P0 SHF.L.U32 R12, R43, 0x1, RZ ;  /* 0x000000012b0c8819 */ /* 0x000fe400000006ff */
[----:B------:R-:W-:Y:S02]  /*5a10*/  @!P0 LEA R7, R7, R10, 0x2 ;  /* 0x0000000a07078211 */ /* 0x000fe400078e10ff */
[----:B------:R-:W-:Y:S02]  /*5a20*/  MOV R11, RZ ;  /* 0x000000ff000b7202 */ /* 0x000fe40000000f00 */
[----:B------:R-:W-:Y:S01]  /*5a30*/  IADD3 R29, R2, R41, RZ ;  /* 0x00000029021d7210 */ /* 0x000fe20007ffe0ff */
[----:B------:R0:W1:Y:S01]  /*5a40*/  @!P0 LDS R8, [R7] ;  /* 0x0000000007088984 */ /* 0x0000620000000800 */
[----:B------:R-:W-:Y:S01]  /*5a50*/  HFMA2.MMA R16, -RZ, RZ, 0, 2.384185791015625e-07 ;  /* 0x00000004ff107435 */ /* 0x000fe200000001ff */
[----:B------:R-:W-:-:S02]  /*5a60*/  MOV R17, R5 ;  /* 0x0000000500117202 */ /* 0x000fc40000000f00 */
[----:B------:R0:W2:Y:S01]  /*5a70*/  @!P0 LDS R9, [R7+0x500] ;  /* 0x0005000007098984 */ /* 0x0000a20000000800 */
[----:B------:R-:W-:-:S07]  /*5a80*/  FADD.FTZ R4, R18, R3 ;  /* 0x0000000312047221 */ /* 0x000fce0000010000 */
[----:B012---:R-:W-:Y:S05]  /*5a90*/  WARPSYNC.COLLECTIVE R14, `(.L_x_2607) ;  /* 0x000000000e087348 */ /* 0x007fea0003c00000 */
[----:B------:R3:W4:Y:S02]  /*5aa0*/  SHFL.BFLY P2, R18, R17, R16, R15 ;  /* 0x0c00001011127389 */ /* 0x000724000004000f */
[----:B01234-:R-:W-:Y:S01]  /*5ab0*/  ENDCOLLECTIVE ;  /* 0x000000000000791b */ /* 0x01ffe20003800000 */
.L_x_2607:
[----:B------:R-:W-:Y:S01]  /*5ac0*/  MOV R17, R4 ;  /* 0x0000000400117202 */ /* 0x000fe20000000f00 */
[----:B------:R-:W-:-:S07]  /*5ad0*/  IMAD.MOV.U32 R6, RZ, RZ, R18 ;  /* 0x000000ffff067224 */ /* 0x000fce00078e0012 */
[----:B------:R-:W-:Y:S05]  /*5ae0*/  WARPSYNC.COLLECTIVE R14, `(.L_x_2608) ;  /* 0x000000000e087348 */ /* 0x000fea0003c00000 */
[----:B------:R0:W1:Y:S02]  /*5af0*/  SHFL.BFLY P2, R18, R17, R16, R15 ;  /* 0x0c00001011127389 */ /* 0x000064000004000f */
[----:B01----:R-:W-:Y:S01]  /*5b00*/  ENDCOLLECTIVE ;  /* 0x000000000000791b */ /* 0x003fe20003800000 */
.L_x_2608:
[----:B------:R-:W-:Y:S01]  /*5b10*/  @!P0 MOV R20, R8 ;  /* 0x0000000800148202 */ /* 0x000fe20000000f00 */
[----:B------:R-:W-:Y:S01]  /*5b20*/  FADD.FTZ R6, R5, R6 ;  /* 0x0000000605067221 */ /* 0x000fe20000010000 */
[----:B------:R-:W-:Y:S02]  /*5b30*/  @!P0 MOV R22, R9 ;  /* 0x0000000900168202 */ /* 0x000fe40000000f00 */
[----:B------:R-:W-:-:S04]  /*5b40*/  @!P0 IADD3 R9, R2, 0x28, RZ ;  /* 0x0000002802098810 */ /* 0x000fc80007ffe0ff */
[----:B------:R-:W-:Y:S01]  /*5b50*/  @!P0 LOP3.LUT R9, R9, R12, RZ, 0x3c, !PT ;  /* 0x0000000c09098212 */ /* 0x000fe200078e3cff */
[----:B------:R-:W-:Y:S02]  /*5b60*/  HFMA2.MMA R12, -RZ, RZ, 0, 0 ;  /* 0x00000000ff0c7435 */ /* 0x000fe400000001ff */
[----:B------:R-:W-:Y:S01]  /*5b70*/  HFMA2.MMA R16, -RZ, RZ, 0, 1.1920928955078125e-07 ;  /* 0x00000002ff107435 */ /* 0x000fe200000001ff */
[----:B------:R-:W-:Y:S01]  /*5b80*/  MOV R17, R6 ;  /* 0x0000000600117202 */ /* 0x000fe20000000f00 */
[----:B------:R-:W-:-:S09]  /*5b90*/  FADD.FTZ R3, R4, R18 ;  /* 0x0000001204037221 */ /* 0x000fd20000010000 */
[----:B------:R-:W-:Y:S05]  /*5ba0*/  WARPSYNC.COLLECTIVE R14, `(.L_x_2609) ;  /* 0x000000000e087348 */ /* 0x000fea0003c00000 */
[----:B------:R0:W1:Y:S02]  /*5bb0*/  SHFL.BFLY P2, R18, R17, R16, R15 ;  /* 0x0c00001011127389 */ /* 0x000064000004000f */
[----:B01----:R-:W-:Y:S01]  /*5bc0*/  ENDCOLLECTIVE ;  /* 0x000000000000791b */ /* 0x003fe20003800000 */
.L_x_2609:
[----:B------:R-:W-:Y:S02]  /*5bd0*/  MOV R17, R3 ;  /* 0x0000000300117202 */ /* 0x000fe40000000f00 */
[----:B------:R-:W-:-:S07]  /*5be0*/  MOV R5, R18 ;  /* 0x0000001200057202 */ /* 0x000fce0000000f00 */
[----:B------:R-:W-:Y:S05]  /*5bf0*/  WARPSYNC.COLLECTIVE R14, `(.L_x_2610) ;  /* 0x000000000e087348 */ /* 0x000fea0003c00000 */
[----:B------:R0:W1:Y:S02]  /*5c00*/  SHFL.BFLY P2, R18, R17, R16, R15 ;  /* 0x0c00001011127389 */ /* 0x000064000004000f */
[----:B01----:R-:W-:Y:S01]  /*5c10*/  ENDCOLLECTIVE ;  /* 0x000000000000791b */ /* 0x003fe20003800000 */
.L_x_2610:
[----:B------:R-:W-:Y:S01]  /*5c20*/  FADD.FTZ R5, R6, R5 ;  /* 0x0000000506057221 */ /* 0x000fe20000010000 */
[----:B------:R-:W-:-:S04]  /*5c30*/  HFMA2.MMA R16, -RZ, RZ, 0, 5.9604644775390625e-08 ;  /* 0x00000001ff107435 */ /* 0x000fc800000001ff */
[----:B------:R-:W-:Y:S01]  /*5c40*/  MOV R17, R5 ;  /* 0x0000000500117202 */ /* 0x000fe20000000f00 */
[----:B------:R-:W-:-:S07]  /*5c50*/  FADD.FTZ R4, R3, R18 ;  /* 0x0000001203047221 */ /* 0x000fce0000010000 */
[----:B------:R-:W-:Y:S05]  /*5c60*/  WARPSYNC.COLLECTIVE R14, `(.L_x_2611) ;  /* 0x000000000e087348 */ /* 0x000fea0003c00000 */
[----:B------:R0:W1:Y:S02]  /*5c70*/  SHFL.BFLY P2, R18, R17, R16, R15 ;  /* 0x0c00001011127389 */ /* 0x000064000004000f */
[----:B01----:R-:W-:Y:S01]  /*5c80*/  ENDCOLLECTIVE ;  /* 0x000000000000791b */ /* 0x003fe20003800000 */
.L_x_2611:
[----:B------:R-:W-:Y:S02]  /*5c90*/  MOV R17, R4 ;  /* 0x0000000400117202 */ /* 0x000fe40000000f00 */
[----:B------:R-:W-:-:S07]  /*5ca0*/  MOV R6, R18 ;  /* 0x0000001200067202 */ /* 0x000fce0000000f00 */
[----:B------:R-:W-:Y:S05]  /*5cb0*/  WARPSYNC.COLLECTIVE R14, `(.L_x_2612) ;  /* 0x000000000e087348 */ /* 0x000fea0003c00000 */
[----:B------:R0:W1:Y:S02]  /*5cc0*/  SHFL.BFLY P2, R18, R17, R16, R15 ;  /* 0x0c00001011127389 */ /* 0x000064000004000f */
[----:B01----:R-:W-:Y:S01]  /*5cd0*/  ENDCOLLECTIVE ;  /* 0x000000000000791b */ /* 0x003fe20003800000 */
.L_x_2612:
[----:B------:R-:W-:Y:S01]  /*5ce0*/  FADD.FTZ R5, R5, R6 ;  /* 0x0000000605057221 */ /* 0x000fe20000010000 */
[----:B------:R-:W-:Y:S01]  /*5cf0*/  HFMA2.MMA R16, -RZ, RZ, 0, 4.76837158203125e-07 ;  /* 0x00000008ff107435 */ /* 0x000fe200000001ff */
[----:B------:R-:W-:Y:S01]  /*5d00*/  MOV R17, R20 ;  /* 0x0000001400117202 */ /* 0x000fe20000000f00 */
[----:B------:R-:W-:-:S09]  /*5d10*/  IMAD.MOV.U32 R3, RZ, RZ, R18 ;  /* 0x000000ffff037224 */ /* 0x000fd200078e0012 */
[----:B------:R-:W-:Y:S05]  /*5d20*/  WARPSYNC.COLLECTIVE R14, `(.L_x_2613) ;  /* 0x000000000e087348 */ /* 0x000fea0003c00000 */
[----:B------:R0:W1:Y:S02]  /*5d30*/  SHFL.BFLY P2, R18, R17, R16, R15 ;  /* 0x0c00001011127389 */ /* 0x000064000004000f */
[----:B01----:R-:W-:Y:S01]  /*5d40*/  ENDCOLLECTIVE ;  /* 0x000000000000791b */ /* 0x003fe20003800000 */
.L_x_2613:
[----:B------:R-:W-:Y:S01]  /*5d50*/  FADD.FTZ R32, R4, R3 ;  /* 0x0000000304207221 */ /* 0x000fe20000010000 */
[----:B------:R-:W-:Y:S02]  /*5d60*/  MOV R17, R22 ;  /* 0x0000001600117202 */ /* 0x000fe40000000f00 */
[----:B------:R-:W-:-:S07]  /*5d70*/  MOV R19, R18 ;  /* 0x0000001200137202 */ /* 0x000fce0000000f00 */
[----:B------:R-:W-:Y:S05]  /*5d80*/  WARPSYNC.COLLECTIVE R14, `(.L_x_2614) ;  /* 0x000000000e087348 */ /* 0x000fea0003c00000 */
[----:B------:R0:W1:Y:S02]  /*5d90*/  SHFL.BFLY P2, R18, R17, R16, R15 ;  /* 0x0c00001011127389 */ /* 0x000064000004000f */
[----:B01----:R-:W-:Y:S01]  /*5da0*/  ENDCOLLECTIVE ;  /* 0x000000000000791b */ /* 0x003fe20003800000 */
.L_x_2614:
[----:B------:R-:W-:-:S05]  /*5db0*/  FADD.FTZ R19, R19, R20 ;  /* 0x0000001413137221 */ /* 0x000fca0000010000 */
[----:B------:R-:W-:Y:S01]  /*5dc0*/  MOV R17, R19 ;  /* 0x0000001300117202 */ /* 0x000fe20000000f00 */
[----:B------:R-:W-:Y:S01]  /*5dd0*/  IMAD.MOV.U32 R16, RZ, RZ, 0x4 ;  /* 0x00000004ff107424 */ /* 0x000fe200078e00ff */
[----:B------:R-:W-:-:S07]  /*5de0*/  MOV R21, R18 ;  /* 0x0000001200157202 */ /* 0x000fce0000000f00 */
[----:B------:R-:W-:Y:S05]  /*5df0*/  WARPSYNC.COLLECTIVE R14, `(.L_x_2615) ;  /* 0x000000000e087348 */ /* 0x000fea0003c00000 */
[----:B------:R0:W1:Y:S02]  /*5e00*/  SHFL.BFLY P2, R18, R17, R16, R15 ;  /* 0x0c00001011127389 */ /* 0x000064000004000f */
[----:B01----:R-:W-:Y:S01]  /*5e10*/  ENDCOLLECTIVE ;  /* 0x000000000000791b */ /* 0x003fe20003800000 */
.L_x_2615:
[----:B------:R-:W-:-:S05]  /*5e20*/  FADD.FTZ R21, R21, R22 ;  /* 0x0000001615157221 */ /* 0x000fca0000010000 */
[----:B------:R-:W-:Y:S02]  /*5e30*/  MOV R17, R21 ;  /* 0x0000001500117202 */ /* 0x000fe40000000f00 */
[----:B------:R-:W-:-:S07]  /*5e40*/  MOV R8, R18 ;  /* 0x0000001200087202 */ /* 0x000fce0000000f00 */
[----:B------:R-:W-:Y:S05]  /*5e50*/  WARPSYNC.COLLECTIVE R14, `(.L_x_2616) ;  /* 0x000000000e087348 */ /* 0x000fea0003c00000 */
[----:B------:R0:W1:Y:S02]  /*5e60*/  SHFL.BFLY P2, R18, R17, R16, R15 ;  /* 0x0c00001011127389 */ /* 0x000064000004000f */
[----:B01----:R-:W-:Y:S01]  /*5e70*/  ENDCOLLECTIVE ;  /* 0x000000000000791b */ /* 0x003fe20003800000 */
.L_x_2616:
        /* <DEDUP_REMOVED lines=11> */
.L_x_2617:
[----:B------:R0:W1:Y:S04]  /*5f30*/  @!P0 LDS R13, [R10] ;  /* 0x000000000a0d8984 */ /* 0x0000680000000800 */
[----:B------:R0:W2:Y:S01]  /*5f40*/  @!P0 LDS R25, [R10+0x500] ;  /* 0x000500000a198984 */ /* 0x0000a20000000800 */
[----:B------:R-:W-:Y:S01]  /*5f50*/  MOV R17, R24 ;  /* 0x0000001800117202 */ /* 0x000fe20000000f00 */
[----:B------:R-:W-:-:S07]  /*5f60*/  IMAD.MOV.U32 R8, RZ, RZ, R18 ;  /* 0x000000ffff087224 */ /* 0x000fce00078e0012 */
[----:B012---:R-:W-:Y:S05]  /*5f70*/  WARPSYNC.COLLECTIVE R14, `(.L_x_2618) ;  /* 0x000000000e087348 */ /* 0x007fea0003c00000 */
[----:B------:R3:W4:Y:S02]  /*5f80*/  SHFL.BFLY P2, R18, R17, R16, R15 ;  /* 0x0c00001011127389 */ /* 0x000724000004000f */
[----:B01234-:R-:W-:Y:S01]  /*5f90*/  ENDCOLLECTIVE ;  /* 0x000000000000791b */ /* 0x01ffe20003800000 */
.L_x_2618:
        /* <DEDUP_REMOVED lines=9> */
.L_x_2619:
[----:B------:R-:W-:Y:S01]  /*6030*/  FADD.FTZ R24, R24, R7 ;  /* 0x0000000718187221 */ /* 0x000fe20000010000 */
[----:B------:R-:W-:-:S04]  /*6040*/  HFMA2.MMA R7, -RZ, RZ, 0, 0 ;  /* 0x00000000ff077435 */ /* 0x000fc800000001ff */
[----:B------:R-:W-:Y:S02]  /*6050*/  MOV R17, R24 ;  /* 0x0000001800117202 */ /* 0x000fe40000000f00 */
[----:B------:R-:W-:-:S07]  /*6060*/  MOV R22, R18 ;  /* 0x0000001200167202 */ /* 0x000fce0000000f00 */
[----:B------:R-:W-:Y:S05]  /*6070*/  WARPSYNC.COLLECTIVE R14, `(.L_x_2620) ;  /* 0x000000000e087348 */ /* 0x000fea0003c00000 */
[----:B------:R0:W1:Y:S02]  /*6080*/  SHFL.BFLY P2, R18, R17, R16, R15 ;  /* 0x0c00001011127389 */ /* 0x000064000004000f */
[----:B01----:R-:W-:Y:S01]  /*6090*/  ENDCOLLECTIVE ;  /* 0x000000000000791b */ /* 0x003fe20003800000 */
.L_x_2620:
[----:B------:R-:W-:Y:S01]  /*60a0*/  FADD.FTZ R22, R23, R22 ;  /* 0x0000001617167221 */ /* 0x000fe20000010000 */
[----:B------:R-:W-:Y:S01]  /*60b0*/  HFMA2.MMA R16, -RZ, RZ, 0, 4.76837158203125e-07 ;  /* 0x00000008ff107435 */ /* 0x000fe200000001ff */
[----:B------:R-:W-:Y:S02]  /*60c0*/  MOV R17, R12 ;  /* 0x0000000c00117202 */ /* 0x000fe40000000f00 */
[----:B------:R-:W-:-:S08]  /*60d0*/  MOV R21, R18 ;  /* 0x0000001200157202 */ /* 0x000fd00000000f00 */
[----:B------:R-:W-:Y:S05]  /*60e0*/  WARPSYNC.COLLECTIVE R14, `(.L_x_2621) ;  /* 0x000000000e087348 */ /* 0x000fea0003c00000 */
[----:B------:R0:W1:Y:S02]  /*60f0*/  SHFL.BFLY P2, R18, R17, R16, R15 ;  /* 0x0c00001011127389 */ /* 0x000064000004000f */
[----:B01----:R-:W-:Y:S01]  /*6100*/  ENDCOLLECTIVE ;  /* 0x000000000000791b */ /* 0x003fe20003800000 */
.L_x_2621:
[----:B------:R-:W-:Y:S01]  /*6110*/  FADD.FTZ R21, R24, R21 ;  /* 0x0000001518157221 */ /* 0x000fe20000010000 */
[----:B------:R-:W-:Y:S02]  /*6120*/  MOV R17, R11 ;  /* 0x0000000b00117202 */ /* 0x000fe40000000f00 */
[----:B------:R-:W-:-:S07]  /*6130*/  MOV R13, R18 ;  /* 0x00000012000d7202 */ /* 0x000fce0000000f00 */
[----:B------:R-:W-:Y:S05]  /*6140*/  WARPSYNC.COLLECTIVE R14, `(.L_x_2622) ;  /* 0x000000000e087348 */ /* 0x000fea0003c00000 */
[----:B------:R0:W1:Y:S02]  /*6150*/  SHFL.BFLY P2, R18, R17, R16, R15 ;  /* 0x0c00001011127389 */ /* 0x000064000004000f */
[----:B01----:R-:W-:Y:S01]  /*6160*/  ENDCOLLECTIVE ;  /* 0x000000000000791b */ /* 0x003fe20003800000 */
.L_x_2622:
        /* <DEDUP_REMOVED lines=8> */
.L_x_2623:
        /* <DEDUP_REMOVED lines=8> */
.L_x_2624:
        /* <DEDUP_REMOVED lines=10> */
.L_x_2625:
[----:B------:R0:W1:Y:S04]  /*6310*/  @!P0 LDS R10, [R27] ;  /* 0x000000001b0a8984 */ /* 0x0000680000000800 */
[----:B------:R0:W2:Y:S01]  /*6320*/  @!P0 LDS R8, [R27+0x500] ;  /* 0x000500001b088984 */ /* 0x0000a20000000800 */
[----:B------:R-:W-:Y:S02]  /*6330*/  MOV R17, R25 ;  /* 0x0000001900117202 */ /* 0x000fe40000000f00 */
[----:B------:R-:W-:-:S07]  /*6340*/  MOV R11, R18 ;  /* 0x00000012000b7202 */ /* 0x000fce0000000f00 */
[----:B012---:R-:W-:Y:S05]  /*6350*/  WARPSYNC.COLLECTIVE R14, `(.L_x_2626) ;  /* 0x000000000e087348 */ /* 0x007fea0003c00000 */
[----:B------:R3:W4:Y:S02]  /*6360*/  SHFL.BFLY P2, R18, R17, R16, R15 ;  /* 0x0c00001011127389 */ /* 0x000724000004000f */
[----:B01234-:R-:W-:Y:S01]  /*6370*/  ENDCOLLECTIVE ;  /* 0x000000000000791b */ /* 0x01ffe20003800000 */
.L_x_2626:
        /* <DEDUP_REMOVED lines=9> */
.L_x_2627:
[----:B------:R-:W-:Y:S01]  /*6410*/  ISETP.NE.AND P0, PT, R43, RZ, PT ;  /* 0x000000ff2b00720c */ /* 0x000fe20003f05270 */
[----:B------:R-:W-:-:S05]  /*6420*/  FADD.FTZ R25, R25, R12 ;  /* 0x0000000c19197221 */ /* 0x000fca0000010000 */
[----:B------:R-:W-:-:S07]  /*6430*/  MOV R17, R25 ;  /* 0x0000001900117202 */ /* 0x000fce0000000f00 */
[----:B------:R-:W0:Y:S01]  /*6440*/  @!P0 LDC.64 R12, c[0x0][0x218] ;  /* 0x00008600ff0c8b82 */ /* 0x000e220000000a00 */
[----:B------:R-:W-:-:S07]  /*6450*/  @!P0 F2FP.F16.F32.PACK_AB R32, RZ, R32 ;  /* 0x00000020ff20823e */ /* 0x000fce00000000ff */
[----:B------:R-:W1:Y:S01]  /*6460*/  @!P0 LDC.64 R2, c[0x0][0x220] ;  /* 0x00008800ff028b82 */ /* 0x000e620000000a00 */
[----:B------:R-:W-:-:S07]  /*6470*/  MOV R27, R18 ;  /* 0x00000012001b7202 */ /* 0x000fce0000000f00 */
[----:B01----:R-:W-:Y:S05]  /*6480*/  WARPSYNC.COLLECTIVE R14, `(.L_x_2628) ;  /* 0x000000000e087348 */ /* 0x003fea0003c00000 */
[----:B------:R2:W3:Y:S02]  /*6490*/  SHFL.BFLY P2, R18, R17, R16, R15 ;  /* 0x0c00001011127389 */ /* 0x0004e4000004000f */
[----:B0123--:R-:W-:Y:S01]  /*64a0*/  ENDCOLLECTIVE ;  /* 0x000000000000791b */ /* 0x00ffe20003800000 */
.L_x_2628:
        /* <DEDUP_REMOVED lines=9> */
.L_x_2629:
[----:B------:R-:W-:Y:S01]  /*6540*/  FADD.FTZ R25, R25, R28 ;  /* 0x0000001c19197221 */ /* 0x000fe20000010000 */
[----:B------:R-:W-:Y:S01]  /*6550*/  IMAD.MOV.U32 R17, RZ, RZ, R7 ;  /* 0x000000ffff117224 */ /* 0x000fe200078e0007 */
[----:B------:R-:W-:-:S07]  /*6560*/  MOV R30, R18 ;  /* 0x00000012001e7202 */ /* 0x000fce0000000f00 */
[----:B------:R-:W-:Y:S05]  /*6570*/  WARPSYNC.COLLECTIVE R14, `(.L_x_2630) ;  /* 0x000000000e087348 */ /* 0x000fea0003c00000 */
[----:B------:R0:W1:Y:S02]  /*6580*/  SHFL.BFLY P2, R18, R17, R16, R15 ;  /* 0x0c00001011127389 */ /* 0x000064000004000f */
[----:B01----:R-:W-:Y:S01]  /*6590*/  ENDCOLLECTIVE ;  /* 0x000000000000791b */ /* 0x003fe20003800000 */
.L_x_2630:
[----:B------:R-:W-:Y:S01]  /*65a0*/  FADD.FTZ R30, R30, R9 ;  /* 0x000000091e1e7221 */ /* 0x000fe20000010000 */
[----:B------:R-:W-:-:S04]  /*65b0*/  HFMA2.MMA R16, -RZ, RZ, 0, 2.384185791015625e-07 ;  /* 0x00000004ff107435 */ /* 0x000fc800000001ff */
[----:B------:R-:W-:Y:S02]  /*65c0*/  MOV R17, R30 ;  /* 0x0000001e00117202 */ /* 0x000fe40000000f00 */
[----:B------:R-:W-:-:S07]  /*65d0*/  MOV R10, R18 ;  /* 0x00000012000a7202 */ /* 0x000fce0000000f00 */
[----:B------:R-:W-:Y:S05]  /*65e0*/  WARPSYNC.COLLECTIVE R14, `(.L_x_2631) ;  /* 0x000000000e087348 */ /* 0x000fea0003c00000 */
[----:B------:R0:W1:Y:S02]  /*65f0*/  SHFL.BFLY P2, R18, R17, R16, R15 ;  /* 0x0c00001011127389 */ /* 0x000064000004000f */
[----:B01----:R-:W-:Y:S01]  /*6600*/  ENDCOLLECTIVE ;  /* 0x000000000000791b */ /* 0x003fe20003800000 */
.L_x_2631:
        /* <DEDUP_REMOVED lines=8> */
.L_x_2632:
[----:B------:R-:W-:Y:S01]  /*6690*/  FADD.FTZ R30, R30, R9 ;  /* 0x000000091e1e7221 */ /* 0x000fe20000010000 */
[C---:B------:R-:W-:Y:S01]  /*66a0*/  @!P0 IMAD.WIDE R10, R29.reuse, 0x2, R10 ;  /* 0x000000021d0a8825 */ /* 0x040fe200078e020a */
[----:B------:R-:W0:Y:S03]  /*66b0*/  @!P0 LDC.64 R8, c[0x0][0x218] ;  /* 0x00008600ff088b82 */ /* 0x000e260000000a00 */
[----:B------:R-:W-:Y:S01]  /*66c0*/  @!P0 IMAD.WIDE R6, R29, 0x2, R6 ;  /* 0x000000021d068825 */ /* 0x000fe200078e0206 */
[----:B------:R-:W-:Y:S01]  /*66d0*/  HFMA2.MMA R16, -RZ, RZ, 0, 1.1920928955078125e-07 ;  /* 0x00000002ff107435 */ /* 0x000fe200000001ff */
[----:B------:R-:W-:Y:S02]  /*66e0*/  MOV R17, R30 ;  /* 0x0000001e00117202 */ /* 0x000fe40000000f00 */
[----:B------:R-:W-:-:S08]  /*66f0*/  MOV R20, R18 ;  /* 0x0000001200147202 */ /* 0x000fd00000000f00 */
[----:B0-----:R-:W-:Y:S05]  /*6700*/  WARPSYNC.COLLECTIVE R14, `(.L_x_2633) ;  /* 0x000000000e087348 */ /* 0x001fea0003c00000 */
[----:B------:R1:W2:Y:S02]  /*6710*/  SHFL.BFLY P2, R18, R17, R16, R15 ;  /* 0x0c00001011127389 */ /* 0x0002a4000004000f */
[----:B012---:R-:W-:Y:S01]  /*6720*/  ENDCOLLECTIVE ;  /* 0x000000000000791b */ /* 0x007fe20003800000 */
.L_x_2633:
        /* <DEDUP_REMOVED lines=11> */
.L_x_2634:
        /* <DEDUP_REMOVED lines=14> */
.L_x_2635:
        /* <DEDUP_REMOVED lines=11> */
.L_x_2636:
[----:B------:R-:W-:Y:S01]  /*6970*/  FADD.FTZ R23, R30, R23 ;  /* 0x000000171e177221 */ /* 0x000fe20000010000 */
[----:B------:R-:W-:Y:S06]  /*6980*/  BRA `(.L_x_2637) ;  /* 0xffffffe000dc7947 */ /* 0x000fec000383ffff */
.L_x_2638:
        /* <DEDUP_REMOVED lines=15> */
.L_x_3584:


//--------------------- .text._ZN13group_norm_v218gn_bwd_cuda_kernelI6__halfLi320ELi1ELi16ELi160ELi256ELb1ELb1ELi16ELi320ELi320ELi4ELb1ELi9ELb0ELb0ELNS_15WgradSyncMethodE2ENS_16CompileConditionILi900EEEEEvPT_S6_S6_PKS5_S8_S8_S8_PKfflPfPj --------------------------
	.section	.text._ZN13group_norm_v218gn_bwd_cuda_kernelI6__halfLi320ELi1ELi16ELi160ELi256ELb1ELb1ELi16ELi320ELi320ELi4ELb1ELi9ELb0ELb0ELNS_15WgradSyncMethodE2ENS_16CompileConditionILi900EEEEEvPT_S6_S6_PKS5_S8_S8_S8_PKfflPfPj,"ax",@progbits
	.align	128
        .global         _ZN13group_norm_v218gn_bwd_cuda_kernelI6__halfLi320ELi1ELi16ELi160ELi256ELb1ELb1ELi16ELi320ELi320ELi4ELb1ELi9ELb0ELb0ELNS_15WgradSyncMethodE2ENS_16CompileConditionILi900EEEEEvPT_S6_S6_PKS5_S8_S8_S8_PKfflPfPj
        .type           _ZN13group_norm_v218gn_bwd_cuda_kernelI6__halfLi320ELi1ELi16ELi160ELi256ELb1ELb1ELi16ELi320ELi320ELi4ELb1ELi9ELb0ELb0ELNS_15WgradSyncMethodE2ENS_16CompileConditionILi900EEEEEvPT_S6_S6_PKS5_S8_S8_S8_PKfflPfPj,@function
        .size           _ZN13group_norm_v218gn_bwd_cuda_kernelI6__halfLi320ELi1ELi16ELi160ELi256ELb1ELb1ELi16ELi320ELi320ELi4ELb1ELi9ELb0ELb0ELNS_15WgradSyncMethodE2ENS_16CompileConditionILi900EEEEEvPT_S6_S6_PKS5_S8_S8_S8_PKfflPfPj,(.L_x_3585 - _ZN13group_norm_v218gn_bwd_cuda_kernelI6__halfLi320ELi1ELi16ELi160ELi256ELb1ELb1ELi16ELi320ELi320ELi4ELb1ELi9ELb0ELb0ELNS_15WgradSyncMethodE2ENS_16CompileConditionILi900EEEEEvPT_S6_S6_PKS5_S8_S8_S8_PKfflPfPj)
        .other          _ZN13group_norm_v218gn_bwd_cuda_kernelI6__halfLi320ELi1ELi16ELi160ELi256ELb1ELb1ELi16ELi320ELi320ELi4ELb1ELi9ELb0ELb0ELNS_15WgradSyncMethodE2ENS_16CompileConditionILi900EEEEEvPT_S6_S6_PKS5_S8_S8_S8_PKfflPfPj,@"STO_CUDA_ENTRY STV_DEFAULT"
_ZN13group_norm_v218gn_bwd_cuda_kernelI6__halfLi320ELi1ELi16ELi160ELi256ELb1ELb1ELi16ELi320ELi320ELi4ELb1ELi9ELb0ELb0ELNS_15WgradSyncMethodE2ENS_16CompileConditionILi900EEEEEvPT_S6_S6_PKS5_S8_S8_S8_PKfflPfPj:
.text._ZN13group_norm_v218gn_bwd_cuda_kernelI6__halfLi320ELi1ELi16ELi160ELi256ELb1ELb1ELi16ELi320ELi320ELi4ELb1ELi9ELb0ELb0ELNS_15WgradSyncMethodE2ENS_16CompileConditionILi900EEEEEvPT_S6_S6_PKS5_S8_S8_S8_PKfflPfPj:
        /* <DEDUP_REMOVED lines=30> */
.L_x_2641:
[----:B------:R-:W2:Y:S04]  /*01e0*/  LD.E.STRONG.GPU R0, desc[UR10][R2.64] ;  /* 0x0000000a02007980 */ /* 0x000ea8000c10f900 */
[----:B--2---:R-:W-:Y:S01]  /*01f0*/  CCTL.IVALL ;  /* 0x00000000ff00798f */ /* 0x004fe20002000000 */
[----:B------:R-:W-:Y:S05]  /*0200*/  YIELD ;  /* 0x0000000000007946 */ /* 0x000fea0003800000 */
[----:B-----5:R-:W-:-:S04]  /*0210*/  LOP3.LUT R0, R0, R5, RZ, 0x3c, !PT ;  /* 0x0000000500007212 */ /* 0x020fc800078e3cff */
[----:B------:R-:W-:-:S13]  /*0220*/  ISETP.GT.AND P0, PT, R0, -0x1, PT ;  /* 0xffffffff0000780c */ /* 0x000fda0003f04270 */
[----:B------:R-:W-:Y:S05]  /*0230*/  @P0 BRA `(.L_x_2641) ;  /* 0xfffffffc00e80947 */ /* 0x000fea000383ffff */
.L_x_2640:
[----:B------:R-:W-:Y:S05]  /*0240*/  WARPSYNC.ALL ;  /* 0x0000000000007948 */ /* 0x000fea0003800000 */
[----:B------:R-:W-:Y:S06]  /*0250*/  BAR.SYNC.DEFER_BLOCKING 0x0 ;  /* 0x0000000000007b1d */ /* 0x000fec0000010000 */
[----:B------:R-:W-:Y:S05]  /*0260*/  BRA `(.L_x_2642) ;  /* 0x0000003c00307947 */ /* 0x000fea0003800000 */
.L_x_2639:
        /* <DEDUP_REMOVED lines=11> */
[----:B------:R-:W-:Y:S02]  /*0320*/  LEA.HI R2, R5, R30, RZ, 0x2 ;  /* 0x0000001e05027211 */ /* 0x000fe400078f10ff */
[----:B------:R-:W-:Y:S01]  /*0330*/  IADD3 R0, R0, R7, RZ ;  /* 0x0000000700007210 */ /* 0x000fe20007ffe0ff */
[----:B------:R-:W-:Y:S01]  /*0340*/  IMAD R32, R7, -0x50, R30 ;  /* 0xffffffb007207824 */ /* 0x000fe200078e021e */
[----:B------:R-:W-:-:S02]  /*0350*/  SHF.R.S32.HI R93, RZ, 0x2, R2 ;  /* 0x00000002ff5d7819 */ /* 0x000fc40000011402 */
[----:B------:R-:W-:Y:S01]  /*0360*/  LEA.HI R5, R5, R30, RZ, 0x4 ;  /* 0x0000001e05057211 */ /* 0x000fe200078f20ff */
[----:B------:R-:W-:Y:S01]  /*0370*/  IMAD R33, R32, 0x28, R31 ;  /* 0x0000002820217824 */ /* 0x000fe200078e021f */
[C---:B------:R-:W-:Y:S01]  /*0380*/  IADD3 R3, R93.reuse, 0x50, RZ ;  /* 0x000000505d037810 */ /* 0x040fe20007ffe0ff */
[----:B------:R-:W-:Y:S01]  /*0390*/  IMAD R38, R0, 0xa00, RZ ;  /* 0x00000a0000267824 */ /* 0x000fe200078e02ff */
[C---:B------:R-:W-:Y:S02]  /*03a0*/  IADD3 R6, R93.reuse, 0xa0, RZ ;  /* 0x000000a05d067810 */ /* 0x040fe40007ffe0ff */
[----:B------:R-:W-:Y:S02]  /*03b0*/  IADD3 R8, R93, 0xf0, RZ ;  /* 0x000000f05d087810 */ /* 0x000fe40007ffe0ff */
[----:B------:R-:W-:Y:S02]  /*03c0*/  SHF.R.S32.HI R4, RZ, 0x1f, R3 ;  /* 0x0000001fff047819 */ /* 0x000fe40000011403 */
[----:B------:R-:W-:-:S02]  /*03d0*/  LEA R33, R7, R33, 0x3 ;  /* 0x0000002107217211 */ /* 0x000fc400078e18ff */
[----:B------:R-:W-:Y:S02]  /*03e0*/  SHF.R.S32.HI R7, RZ, 0x1f, R6 ;  /* 0x0000001fff077819 */ /* 0x000fe40000011406 */
[----:B------:R-:W-:Y:S02]  /*03f0*/  SHF.R.S32.HI R9, RZ, 0x1f, R8 ;  /* 0x0000001fff097819 */ /* 0x000fe40000011408 */
[----:B------:R-:W-:Y:S02]  /*0400*/  LEA.HI R4, R4, R3, RZ, 0x2 ;  /* 0x0000000304047211 */ /* 0x000fe400078f10ff */
[----:B------:R-:W-:Y:S02]  /*0410*/  LOP3.LUT R3, R2, 0xfffffffc, RZ, 0xc0, !PT ;  /* 0xfffffffc02037812 */ /* 0x000fe400078ec0ff */
[----:B------:R-:W-:Y:S02]  /*0420*/  LEA.HI R7, R7, R6, RZ, 0x2 ;  /* 0x0000000607077211 */ /* 0x000fe400078f10ff */
[----:B------:R-:W-:-:S02]  /*0430*/  LEA.HI R9, R9, R8, RZ, 0x2 ;  /* 0x0000000809097211 */ /* 0x000fc400078f10ff */
[----:B------:R-:W-:Y:S02]  /*0440*/  SHF.R.U32.HI R34, RZ, 0x4, R5 ;  /* 0x00000004ff227819 */ /* 0x000fe40000011605 */
[----:B------:R-:W-:Y:S02]  /*0450*/  IADD3 R3, -R3, R30, RZ ;  /* 0x0000001e03037210 */ /* 0x000fe40007ffe1ff */
[----:B------:R-:W-:Y:S02]  /*0460*/  SHF.R.U32.HI R4, RZ, 0x2, R4 ;  /* 0x00000002ff047819 */ /* 0x000fe40000011604 */
[----:B------:R-:W-:Y:S02]  /*0470*/  SHF.R.U32.HI R36, RZ, 0x2, R7 ;  /* 0x00000002ff247819 */ /* 0x000fe40000011607 */
[----:B------:R-:W-:Y:S02]  /*0480*/  SHF.R.U32.HI R2, RZ, 0x2, R9 ;  /* 0x00000002ff027819 */ /* 0x000fe40000011609 */
[----:B------:R-:W-:-:S02]  /*0490*/  LOP3.LUT R34, R3, 0x3, R34, 0x78, !PT ;  /* 0x0000000303227812 */ /* 0x000fc400078e7822 */
[C---:B------:R-:W-:Y:S02]  /*04a0*/  LOP3.LUT R35, R3.reuse, 0x3, R4, 0x78, !PT ;  /* 0x0000000303237812 */ /* 0x040fe400078e7804 */
[C---:B------:R-:W-:Y:S02]  /*04b0*/  LOP3.LUT R36, R3.reuse, 0x3, R36, 0x78, !PT ;  /* 0x0000000303247812 */ /* 0x040fe400078e7824 */
[----:B------:R-:W-:-:S07]  /*04c0*/  LOP3.LUT R37, R3, 0x3, R2, 0x78, !PT ;  /* 0x0000000303257812 */ /* 0x000fce00078e7802 */
.L_x_2654:
[C---:B------:R-:W-:Y:S01]  /*04d0*/  LOP3.LUT R49, R47.reuse, 0x7, RZ, 0xc0, !PT ;  /* 0x000000072f317812 */ /* 0x040fe200078ec0ff */
[----:B------:R-:W-:Y:S01]  /*04e0*/  ULDC.64 UR8, c[0x0][0x248] ;  /* 0x0000920000087ab9 */ /* 0x000fe20000000a00 */
[--C-:B------:R-:W-:Y:S01]  /*04f0*/  SHF.R.U64 R5, R47, 0x3, R48.reuse ;  /* 0x000000032f057819 */ /* 0x100fe20000001230 */
[----:B------:R-:W0:Y:S01]  /*0500*/  LDC.64 R18, c[0x0][0x238] ;  /* 0x00008e00ff127b82 */ /* 0x000e220000000a00 */
[----:B------:R-:W-:Y:S01]  /*0510*/  SHF.R.U32.HI R0, RZ, 0x3, R48 ;  /* 0x00000003ff007819 */ /* 0x000fe20000011630 */
[----:B------:R-:W-:Y:S01]  /*0520*/  IMAD R49, R49, 0x140, RZ ;  /* 0x0000014031317824 */ /* 0x000fe200078e02ff */
[----:B------:R-:W-:Y:S01]  /*0530*/  ULDC.64 UR14, c[0x0][0x228] ;  /* 0x00008a00000e7ab9 */ /* 0x000fe20000000a00 */
[----:B------:R-:W-:Y:S01]  /*0540*/  ULDC UR5, c[0x0][0x250] ;  /* 0x0000940000057ab9 */ /* 0x000fe20000000800 */
[----:B------:R-:W-:Y:S01]  /*0550*/  SHF.L.U64.HI R50, R5, 0x4, R0 ;  /* 0x0000000405327819 */ /* 0x000fe20000010200 */
[----:B-1----:R-:W-:Y:S01]  /*0560*/  IMAD R7, R0, 0xa0000, RZ ;  /* 0x000a000000077824 */ /* 0x002fe200078e02ff */
[----:B------:R-:W-:-:S04]  /*0570*/  LEA R20, R32, R49, 0x2 ;  /* 0x0000003120147211 */ /* 0x000fc800078e10ff */
[----:B------:R-:W-:Y:S01]  /*0580*/  SHF.R.S32.HI R21, RZ, 0x1f, R20 ;  /* 0x0000001fff157819 */ /* 0x000fe20000011414 */
[----:B------:R-:W-:Y:S01]  /*0590*/  IMAD.WIDE.U32 R52, R20, -0x33333333, RZ ;  /* 0xcccccccd14347825 */ /* 0x000fe200078e00ff */
[----:B------:R-:W-:-:S03]  /*05a0*/  SHF.L.U32 R52, R5, 0x4, RZ ;  /* 0x0000000405347819 */ /* 0x000fc600000006ff */
[----:B------:R-:W-:Y:S01]  /*05b0*/  IMAD.WIDE.U32 R2, R5, 0xa0000, R20 ;  /* 0x000a000005027825 */ /* 0x000fe200078e0014 */
[----:B------:R-:W-:Y:S01]  /*05c0*/  LEA.HI R53, P0, R53, R52, RZ, 0x19 ;  /* 0x0000003435357211 */ /* 0x000fe2000781c8ff */
[----:B------:R-:W1:Y:S03]  /*05d0*/  LDC.64 R4, c[0x0][0x240] ;  /* 0x00009000ff047b82 */ /* 0x000e660000000a00 */
[----:B------:R-:W-:Y:S02]  /*05e0*/  IADD3.X R0, RZ, R50, RZ, P0, !PT ;  /* 0x00000032ff007210 */ /* 0x000fe400007fe4ff */
[----:B------:R-:W-:Y:S02]  /*05f0*/  LEA R14, P0, R53, UR8, 0x3 ;  /* 0x00000008350e7c11 */ /* 0x000fe4000f8018ff */
[----:B------:R-:W-:Y:S02]  /*0600*/  IADD3 R46, R3, R7, RZ ;  /* 0x00000007032e7210 */ /* 0x000fe40007ffe0ff */
[----:B------:R-:W-:-:S02]  /*0610*/  IADD3 R40, P1, R38, R2, RZ ;  /* 0x0000000226287210 */ /* 0x000fc40007f3e0ff */
[----:B------:R-:W-:Y:S01]  /*0620*/  LEA.HI.X R15, R53, UR9, R0, 0x3, P0 ;  /* 0x00000009350f7c11 */ /* 0x000fe200080f1c00 */
[----:B------:R-:W-:Y:S01]  /*0630*/  ULDC.64 UR8, c[0x0][0x230] ;  /* 0x00008c0000087ab9 */ /* 0x000fe20000000a00 */
[----:B------:R-:W-:Y:S02]  /*0640*/  IADD3.X R3, RZ, R46, RZ, P1, !PT ;  /* 0x0000002eff037210 */ /* 0x000fe40000ffe4ff */
[C---:B------:R-:W-:Y:S02]  /*0650*/  SHF.L.U32 R39, R40.reuse, 0x1, RZ ;  /* 0x0000000128277819 */ /* 0x040fe400000006ff */
[----:B------:R-:W2:Y:S01]  /*0660*/  LDG.E.64.CONSTANT R14, desc[UR10][R14.64] ;  /* 0x0000000a0e0e7981 */ /* 0x000ea2000c1e9b00 */
[----:B------:R-:W-:Y:S02]  /*0670*/  SHF.L.U64.HI R40, R40, 0x1, R3 ;  /* 0x0000000128287819 */ /* 0x000fe40000010203 */
[----:B------:R-:W-:Y:S02]  /*0680*/  IADD3 R16, P0, R39, UR8, RZ ;  /* 0x0000000827107c10 */ /* 0x000fe4000ff1e0ff */
[----:B------:R-:W-:-:S02]  /*0690*/  IADD3 R3, R38, 0x2800, RZ ;  /* 0x0000280026037810 */ /* 0x000fc40007ffe0ff */
[----:B------:R-:W-:Y:S02]  /*06a0*/  IADD3.X R17, R40, UR9, RZ, P0, !PT ;  /* 0x0000000928117c10 */ /* 0x000fe400087fe4ff */
[----:B------:R-:W-:-:S04]  /*06b0*/  IADD3 R3, P0, R3, R2, RZ ;  /* 0x0000000203037210 */ /* 0x000fc80007f1e0ff */
[----:B------:R-:W-:Y:S01]  /*06c0*/  IADD3.X R42, RZ, R46, RZ, P0, !PT ;  /* 0x0000002eff2a7210 */ /* 0x000fe200007fe4ff */
[----:B------:R-:W3:Y:S01]  /*06d0*/  LDG.E.64.CONSTANT R16, desc[UR10][R16.64] ;  /* 0x0000000a10107981 */ /* 0x000ee2000c1e9b00 */
[C---:B------:R-:W-:Y:S01]  /*06e0*/  SHF.L.U32 R41, R3.reuse, 0x1, RZ ;  /* 0x0000000103297819 */ /* 0x040fe200000006ff */
[C---:B0-----:R-:W-:Y:S01]  /*06f0*/  IMAD.WIDE R18, R20.reuse, 0x2, R18 ;  /* 0x0000000214127825 */ /* 0x041fe200078e0212 */
[----:B------:R-:W-:Y:S02]  /*0700*/  SHF.L.U64.HI R42, R3, 0x1, R42 ;  /* 0x00000001032a7819 */ /* 0x000fe4000001022a */
[----:B------:R-:W-:Y:S01]  /*0710*/  IADD3 R22, P0, R41, UR8, RZ ;  /* 0x0000000829167c10 */ /* 0x000fe2000ff1e0ff */
[----:B-1----:R-:W-:Y:S02]  /*0720*/  IMAD.WIDE R20, R20, 0x2, R4 ;  /* 0x0000000214147825 */ /* 0x002fe400078e0204 */
[----:B------:R-:W4:Y:S01]  /*0730*/  LDG.E.64.CONSTANT R18, desc[UR10][R18.64] ;  /* 0x0000000a12127981 */ /* 0x000f22000c1e9b00 */
[----:B------:R-:W-:-:S03]  /*0740*/  IADD3.X R23, R42, UR9, RZ, P0, !PT ;  /* 0x000000092a177c10 */ /* 0x000fc600087fe4ff */
[----:B------:R-:W5:Y:S04]  /*0750*/  LDG.E.64.CONSTANT R20, desc[UR10][R20.64] ;  /* 0x0000000a14147981 */ /* 0x000f68000c1e9b00 */
[----:B------:R-:W5:Y:S01]  /*0760*/  LDG.E.64.CONSTANT R22, desc[UR10][R22.64] ;  /* 0x0000000a16167981 */ /* 0x000f62000c1e9b00 */
[----:B------:R-:W-:-:S04]  /*0770*/  IADD3 R3, R38, 0x5000, RZ ;  /* 0x0000500026037810 */ /* 0x000fc80007ffe0ff */
[----:B------:R-:W-:-:S04]  /*0780*/  IADD3 R3, P0, R3, R2, RZ ;  /* 0x0000000203037210 */ /* 0x000fc80007f1e0ff */
[----:B------:R-:W-:Y:S02]  /*0790*/  IADD3.X R44, RZ, R46, RZ, P0, !PT ;  /* 0x0000002eff2c7210 */ /* 0x000fe400007fe4ff */
[C---:B------:R-:W-:Y:S02]  /*07a0*/  SHF.L.U32 R43, R3.reuse, 0x1, RZ ;  /* 0x00000001032b7819 */ /* 0x040fe400000006ff */
[----:B------:R-:W-:Y:S02]  /*07b0*/  SHF.L.U64.HI R44, R3, 0x1, R44 ;  /* 0x00000001032c7819 */ /* 0x000fe4000001022c */
[----:B------:R-:W-:Y:S02]  /*07c0*/  IADD3 R24, P0, R43, UR8, RZ ;  /* 0x000000082b187c10 */ /* 0x000fe4000ff1e0ff */
[----:B------:R-:W-:Y:S02]  /*07d0*/  IADD3 R3, R38, 0x7800, RZ ;  /* 0x0000780026037810 */ /* 0x000fe40007ffe0ff */
[----:B------:R-:W-:-:S02]  /*07e0*/  IADD3.X R25, R44, UR9, RZ, P0, !PT ;  /* 0x000000092c197c10 */ /* 0x000fc400087fe4ff */
[----:B------:R-:W-:Y:S02]  /*07f0*/  IADD3 R3, P1, R3, R2, RZ ;  /* 0x0000000203037210 */ /* 0x000fe40007f3e0ff */
[----:B------:R-:W-:Y:S02]  /*0800*/  IADD3 R6, P0, R39, UR14, RZ ;  /* 0x0000000e27067c10 */ /* 0x000fe4000ff1e0ff */
[----:B------:R-:W5:Y:S01]  /*0810*/  LDG.E.64.CONSTANT R24, desc[UR10][R24.64] ;  /* 0x0000000a18187981 */ /* 0x000f62000c1e9b00 */
[----:B------:R-:W-:Y:S02]  /*0820*/  IADD3.X R46, RZ, R46, RZ, P1, !PT ;  /* 0x0000002eff2e7210 */ /* 0x000fe40000ffe4ff */
[C---:B------:R-:W-:Y:S02]  /*0830*/  SHF.L.U32 R45, R3.reuse, 0x1, RZ ;  /* 0x00000001032d7819 */ /* 0x040fe400000006ff */
        /* <DEDUP_REMOVED lines=15> */
[----:B------:R-:W0:Y:S01]  /*0930*/  S2UR UR7, SR_CgaCtaId ;  /* 0x00000000000779c3 */ /* 0x000e220000008800 */
[----:B--2---:R-:W-:-:S06]  /*0940*/  FADD.FTZ R15, R15, UR5 ;  /* 0x000000050f0f7e21 */ /* 0x004fcc0008010000 */
[----:B------:R-:W1:Y:S01]  /*0950*/  MUFU.RSQ R15, R15 ;  /* 0x0000000f000f7308 */ /* 0x000e620000001400 */
[----:B---3--:R-:W-:-:S05]  /*0960*/  HADD2.F32 R3, -RZ, R16.H0_H0 ;  /* 0x20000010ff037230 */ /* 0x008fca0000004100 */
[C---:B------:R-:W-:Y:S01]  /*0970*/  FADD.FTZ R2, -R14.reuse, R3 ;  /* 0x000000030e027221 */ /* 0x040fe20000010100 */
[----:B------:R-:W-:Y:S02]  /*0980*/  HADD2.F32 R3, -RZ, R16.H1_H1 ;  /* 0x30000010ff037230 */ /* 0x000fe40000004100 */
[----:B----4-:R-:W-:Y:S02]  /*0990*/  HADD2.F32 R0, -RZ, R18.H0_H0 ;  /* 0x20000012ff007230 */ /* 0x010fe40000004100 */
[----:B-1----:R-:W-:Y:S01]  /*09a0*/  FMUL.FTZ R5, R15, R2 ;  /* 0x000000020f057220 */ /* 0x002fe20000410000 */
[----:B-----5:R-:W-:Y:S02]  /*09b0*/  HADD2.F32 R67, -RZ, R20.H0_H0 ;  /* 0x20000014ff437230 */ /* 0x020fe40000004100 */
[----:B------:R-:W-:Y:S01]  /*09c0*/  FADD.FTZ R4, -R14, R3 ;  /* 0x000000030e047221 */ /* 0x000fe20000010100 */
[----:B------:R-:W-:Y:S02]  /*09d0*/  HADD2.F32 R3, -RZ, R17.H0_H0 ;  /* 0x20000011ff037230 */ /* 0x000fe40000004100 */
[----:B------:R-:W-:-:S02]  /*09e0*/  HADD2.F32 R65, -RZ, R22.H1_H1 ;  /* 0x30000016ff417230 */ /* 0x000fc40000004100 */
[----:B------:R-:W-:Y:S01]  /*09f0*/  FFMA.FTZ R60, R5, R0, R67 ;  /* 0x00000000053c7223 */ /* 0x000fe20000010043 */
[----:B------:R-:W-:Y:S02]  /*0a00*/  HADD2.F32 R61, -RZ, R22.H0_H0 ;  /* 0x20000016ff3d7230 */ /* 0x000fe40000004100 */
[C---:B------:R-:W-:Y:S01]  /*0a10*/  FADD.FTZ R2, -R14.reuse, R3 ;  /* 0x000000030e027221 */ /* 0x040fe20000010100 */
[----:B------:R-:W-:Y:S01]  /*0a20*/  FADD.FTZ R68, -R14, R65 ;  /* 0x000000410e447221 */ /* 0x000fe20000010100 */
[----:B------:R-:W-:Y:S01]  /*0a30*/  FMUL.FTZ R51, R60, -1.4426950216293334961 ;  /* 0xbfb8aa3b3c337820 */ /* 0x000fe20000410000 */
[----:B------:R-:W-:Y:S02]  /*0a40*/  HADD2.F32 R59, -RZ, R18.H1_H1 ;  /* 0x30000012ff3b7230 */ /* 0x000fe40000004100 */
[----:B------:R-:W-:Y:S01]  /*0a50*/  FMUL.FTZ R3, R15, R2 ;  /* 0x000000020f037220 */ /* 0x000fe20000410000 */
[----:B------:R-:W-:Y:S02]  /*0a60*/  HADD2.F32 R56, -RZ, R19.H0_H0 ;  /* 0x20000013ff387230 */ /* 0x000fe40000004100 */
[----:B------:R-:W-:Y:S01]  /*0a70*/  FADD.FTZ R58, -R14, R61 ;  /* 0x0000003d0e3a7221 */ /* 0x000fe20000010100 */
[----:B------:R-:W-:-:S02]  /*0a80*/  HADD2.F32 R74, -RZ, R20.H1_H1 ;  /* 0x30000014ff4a7230 */ /* 0x000fc40000004100 */
[----:B------:R-:W-:Y:S01]  /*0a90*/  FMUL.FTZ R68, R15, R68 ;  /* 0x000000440f447220 */ /* 0x000fe20000410000 */
[----:B------:R-:W-:Y:S02]  /*0aa0*/  HADD2.F32 R77, -RZ, R21.H0_H0 ;  /* 0x20000015ff4d7230 */ /* 0x000fe40000004100 */
[--C-:B------:R-:W-:Y:S01]  /*0ab0*/  HADD2.F32 R61, -RZ, R23.reuse.H0_H0 ;  /* 0x20000017ff3d7230 */ /* 0x100fe20000004100 */
[----:B------:R-:W1:Y:S01]  /*0ac0*/  MUFU.EX2 R51, R51 ;  /* 0x0000003300337308 */ /* 0x000e620000000800 */
[----:B------:R-:W-:Y:S01]  /*0ad0*/  FFMA.FTZ R66, R59, R68, R74 ;  /* 0x000000443b427223 */ /* 0x000fe2000001004a */
[----:B------:R-:W-:Y:S01]  /*0ae0*/  FFMA.FTZ R69, R3, R56, R77 ;  /* 0x0000003803457223 */ /* 0x000fe2000001004d */
[----:B------:R-:W-:Y:S01]  /*0af0*/  FMUL.FTZ R71, R15, R58 ;  /* 0x0000003a0f477220 */ /* 0x000fe20000410000 */
[----:B------:R-:W-:Y:S02]  /*0b00*/  HADD2.F32 R65, -RZ, R23.H1_H1 ;  /* 0x30000017ff417230 */ /* 0x000fe40000004100 */
[----:B------:R-:W-:Y:S01]  /*0b10*/  FADD.FTZ R58, -R14, R61 ;  /* 0x0000003d0e3a7221 */ /* 0x000fe20000010100 */
[----:B------:R-:W-:Y:S01]  /*0b20*/  FMUL.FTZ R54, R69, -1.4426950216293334961 ;  /* 0xbfb8aa3b45367820 */ /* 0x000fe20000410000 */
[----:B------:R-:W-:Y:S01]  /*0b30*/  FMUL.FTZ R72, R66, -1.4426950216293334961 ;  /* 0xbfb8aa3b42487820 */ /* 0x000fe20000410000 */
[C---:B------:R-:W-:Y:S01]  /*0b40*/  FMUL.FTZ R4, R15.reuse, R4 ;  /* 0x000000040f047220 */ /* 0x040fe20000410000 */
[----:B------:R-:W-:Y:S01]  /*0b50*/  FMUL.FTZ R61, R15, R58 ;  /* 0x0000003a0f3d7220 */ /* 0x000fe20000410000 */
[----:B------:R-:W-:-:S02]  /*0b60*/  HADD2.F32 R55, -RZ, R17.H1_H1 ;  /* 0x30000011ff377230 */ /* 0x000fc40000004100 */
[----:B------:R-:W-:Y:S01]  /*0b70*/  FFMA.FTZ R62, R0, R71, R67 ;  /* 0x00000047003e7223 */ /* 0x000fe20000010043 */
[----:B------:R-:W-:Y:S01]  /*0b80*/  FADD.FTZ R58, -R14, R65 ;  /* 0x000000410e3a7221 */ /* 0x000fe20000010100 */
[----:B------:R-:W2:Y:S01]  /*0b90*/  MUFU.EX2 R76, R72 ;  /* 0x00000048004c7308 */ /* 0x000ea20000000800 */
[----:B------:R-:W-:Y:S01]  /*0ba0*/  FFMA.FTZ R63, R4, R59, R74 ;  /* 0x0000003b043f7223 */ /* 0x000fe2000001004a */
[----:B------:R-:W-:Y:S02]  /*0bb0*/  HADD2.F32 R57, -RZ, R19.H1_H1 ;  /* 0x30000013ff397230 */ /* 0x000fe40000004100 */
[----:B------:R-:W-:Y:S01]  /*0bc0*/  FMUL.FTZ R70, R62, -1.4426950216293334961 ;  /* 0xbfb8aa3b3e467820 */ /* 0x000fe20000410000 */
[----:B------:R-:W-:Y:S02]  /*0bd0*/  HADD2.F32 R64, -RZ, R21.H1_H1 ;  /* 0x30000015ff407230 */ /* 0x000fe40000004100 */
[----:B------:R-:W-:Y:S01]  /*0be0*/  FMUL.FTZ R58, R15, R58 ;  /* 0x0000003a0f3a7220 */ /* 0x000fe20000410000 */
[----:B------:R-:W-:Y:S01]  /*0bf0*/  FADD.FTZ R2, -R14, R55 ;  /* 0x000000370e027221 */ /* 0x000fe20000010100 */
[----:B------:R-:W3:Y:S01]  /*0c00*/  MUFU.EX2 R54, R54 ;  /* 0x0000003600367308 */ /* 0x000ee20000000800 */
[----:B------:R-:W-:Y:S01]  /*0c10*/  FMUL.FTZ R53, R63, -1.4426950216293334961 ;  /* 0xbfb8aa3b3f357820 */ /* 0x000fe20000410000 */
[----:B------:R-:W-:Y:S01]  /*0c20*/  FFMA.FTZ R88, R57, R58, R64 ;  /* 0x0000003a39587223 */ /* 0x000fe20000010040 */
[----:B------:R-:W-:Y:S01]  /*0c30*/  FMUL.FTZ R2, R15, R2 ;  /* 0x000000020f027220 */ /* 0x000fe20000410000 */
[----:B------:R-:W-:Y:S01]  /*0c40*/  FFMA.FTZ R65, R56, R61, R77 ;  /* 0x0000003d38417223 */ /* 0x000fe2000001004d */
[----:B-1----:R-:W-:-:S03]  /*0c50*/  FADD.FTZ R51, R51, 1 ;  /* 0x3f80000033337421 */ /* 0x002fc60000010000 */
[----:B------:R-:W1:Y:S01]  /*0c60*/  MUFU.EX2 R73, R70 ;  /* 0x0000004600497308 */ /* 0x000e620000000800 */
[----:B------:R-:W-:Y:S01]  /*0c70*/  FMUL.FTZ R79, R88, -1.4426950216293334961 ;  /* 0xbfb8aa3b584f7820 */ /* 0x000fe20000410000 */
[----:B------:R-:W-:Y:S01]  /*0c80*/  FFMA.FTZ R80, R2, R57, R64 ;  /* 0x0000003902507223 */ /* 0x000fe20000010040 */
[----:B------:R-:W-:-:S05]  /*0c90*/  FMUL.FTZ R78, R65, -1.4426950216293334961 ;  /* 0xbfb8aa3b414e7820 */ /* 0x000fca0000410000 */
[----:B------:R-:W4:Y:S01]  /*0ca0*/  MUFU.EX2 R53, R53 ;  /* 0x0000003500357308 */ /* 0x000f220000000800 */
[----:B------:R-:W-:Y:S01]  /*0cb0*/  FMUL.FTZ R55, R80, -1.4426950216293334961 ;  /* 0xbfb8aa3b50377820 */ /* 0x000fe20000410000 */
[----:B--2---:R-:W-:-:S06]  /*0cc0*/  FADD.FTZ R76, R76, 1 ;  /* 0x3f8000004c4c7421 */ /* 0x004fcc0000010000 */
[----:B------:R-:W-:Y:S01]  /*0cd0*/  MUFU.RCP R70, R51 ;  /* 0x0000003300467308 */ /* 0x000fe20000001000 */
[----:B---3--:R-:W-:-:S07]  /*0ce0*/  FADD.FTZ R54, R54, 1 ;  /* 0x3f80000036367421 */ /* 0x008fce0000010000 */
[----:B------:R-:W2:Y:S01]  /*0cf0*/  MUFU.EX2 R79, R79 ;  /* 0x0000004f004f7308 */ /* 0x000ea20000000800 */
[----:B-1----:R-:W-:-:S07]  /*0d00*/  FADD.FTZ R73, R73, 1 ;  /* 0x3f80000049497421 */ /* 0x002fce0000010000 */
[----:B------:R-:W1:Y:S01]  /*0d10*/  MUFU.EX2 R78, R78 ;  /* 0x0000004e004e7308 */ /* 0x000e620000000800 */
[----:B----4-:R-:W-:-:S07]  /*0d20*/  FADD.FTZ R53, R53, 1 ;  /* 0x3f80000035357421 */ /* 0x010fce0000010000 */
[----:B------:R-:W-:Y:S08]  /*0d30*/  MUFU.RCP R87, R76 ;  /* 0x0000004c00577308 */ /* 0x000ff00000001000 */
[----:B------:R-:W3:Y:S08]  /*0d40*/  MUFU.EX2 R55, R55 ;  /* 0x0000003700377308 */ /* 0x000ef00000000800 */
[----:B------:R-:W4:Y:S01]  /*0d50*/  MUFU.RCP R75, R54 ;  /* 0x00000036004b7308 */ /* 0x000f220000001000 */
[----:B--2---:R-:W-:-:S07]  /*0d60*/  FADD.FTZ R79, R79, 1 ;  /* 0x3f8000004f4f7421 */ /* 0x004fce0000010000 */
[----:B------:R2:W5:Y:S01]  /*0d70*/  MUFU.RCP R85, R73 ;  /* 0x0000004900557308 */ /* 0x0005620000001000 */
[----:B-1----:R-:W-:Y:S01]  /*0d80*/  FADD.FTZ R78, R78, 1 ;  /* 0x3f8000004e4e7421 */ /* 0x002fe20000010000 */
[----:B--2---:R-:W-:-:S06]  /*0d90*/  FADD.FTZ R73, -R70, 1 ;  /* 0x3f80000046497421 */ /* 0x004fcc0000010100 */
[----:B------:R-:W1:Y:S01]  /*0da0*/  MUFU.RCP R72, R53 ;  /* 0x0000003500487308 */ /* 0x000e620000001000 */
[----:B------:R-:W-:Y:S01]  /*0db0*/  FFMA.FTZ R73, R60, R73, 1 ;  /* 0x3f8000003c497423 */ /* 0x000fe20000010049 */
[----:B---3--:R-:W-:-:S03]  /*0dc0*/  FADD.FTZ R55, R55, 1 ;  /* 0x3f80000037377421 */ /* 0x008fc60000010000 */
[----:B------:R-:W-:Y:S01]  /*0dd0*/  FMUL.FTZ R60, R70, R73 ;  /* 0x00000049463c7220 */ /* 0x000fe20000410000 */
[----:B------:R-:W-:Y:S02]  /*0de0*/  FADD.FTZ R73, -R87, 1 ;  /* 0x3f80000057497421 */ /* 0x000fe40000010100 */
[----:B------:R4:W2:Y:S02]  /*0df0*/  MUFU.RCP R86, R78 ;  /* 0x0000004e00567308 */ /* 0x0008a40000001000 */
[----:B------:R-:W-:Y:S01]  /*0e00*/  FFMA.FTZ R66, R66, R73, 1 ;  /* 0x3f80000042427423 */ /* 0x000fe20000010049 */
[----:B------:R-:W-:-:S05]  /*0e10*/  HADD2.F32 R73, -RZ, R24.H1_H1 ;  /* 0x30000018ff497230 */ /* 0x000fca0000004100 */
[----:B------:R-:W3:Y:S01]  /*0e20*/  MUFU.RCP R79, R79 ;  /* 0x0000004f004f7308 */ /* 0x000ee20000001000 */
[----:B----4-:R-:W-:Y:S01]  /*0e30*/  FADD.FTZ R78, -R75, 1 ;  /* 0x3f8000004b4e7421 */ /* 0x010fe20000010100 */
[----:B------:R-:W-:Y:S01]  /*0e40*/  UMOV UR5, 0x400 ;  /* 0x0000040000057882 */ /* 0x000fe20000000000 */
[----:B------:R-:W-:Y:S02]  /*0e50*/  SHF.L.U32 R51, R30, 0x1, RZ ;  /* 0x000000011e337819 */ /* 0x000fe400000006ff */
[----:B------:R-:W-:Y:S01]  /*0e60*/  FFMA.FTZ R78, R69, R78, 1 ;  /* 0x3f800000454e7423 */ /* 0x000fe2000001004e */
[----:B-----5:R-:W-:Y:S02]  /*0e70*/  FADD.FTZ R69, -R85, 1 ;  /* 0x3f80000055457421 */ /* 0x020fe40000010100 */
[----:B------:R4:W5:Y:S01]  /*0e80*/  MUFU.RCP R82, R55 ;  /* 0x0000003700527308 */ /* 0x0009620000001000 */
[----:B------:R-:W-:Y:S01]  /*0e90*/  FMUL.FTZ R87, R87, R66 ;  /* 0x0000004257577220 */ /* 0x000fe20000410000 */
[----:B0-----:R-:W-:Y:S01]  /*0ea0*/  ULEA UR8, UR7, UR5, 0x18 ;  /* 0x0000000507087291 */ /* 0x001fe2000f8ec03f */
[----:B------:R-:W-:Y:S01]  /*0eb0*/  FADD.FTZ R66, -R14, R73 ;  /* 0x000000490e427221 */ /* 0x000fe20000010100 */
[----:B-1----:R-:W-:Y:S01]  /*0ec0*/  FADD.FTZ R76, -R72, 1 ;  /* 0x3f800000484c7421 */ /* 0x002fe20000010100 */
[----:B------:R-:W-:Y:S01]  /*0ed0*/  FFMA.FTZ R62, R62, R69, 1 ;  /* 0x3f8000003e3e7423 */ /* 0x000fe20000010045 */
[----:B------:R-:W-:Y:S01]  /*0ee0*/  HADD2.F32 R73, -RZ, R25.H0_H0 ;  /* 0x20000019ff497230 */ /* 0x000fe20000004100 */
[----:B------:R-:W-:Y:S01]  /*0ef0*/  LOP3.LUT R84, R51, 0x18, RZ, 0xc0, !PT ;  /* 0x0000001833547812 */ /* 0x000fe200078ec0ff */
[----:B------:R-:W-:Y:S01]  /*0f00*/  FMUL.FTZ R78, R75, R78 ;  /* 0x0000004e4b4e7220 */ /* 0x000fe20000410000 */
[----:B------:R-:W-:Y:S01]  /*0f10*/  FFMA.FTZ R63, R63, R76, 1 ;  /* 0x3f8000003f3f7423 */ /* 0x000fe2000001004c */
[----:B------:R-:W-:-:S02]  /*0f20*/  HADD2.F32 R75, -RZ, R24.H0_H0 ;  /* 0x20000018ff4b7230 */ /* 0x000fc40000004100 */
[----:B------:R-:W-:Y:S01]  /*0f30*/  FMUL.FTZ R85, R85, R62 ;  /* 0x0000003e55557220 */ /* 0x000fe20000410000 */
[----:B------:R-:W-:Y:S01]  /*0f40*/  LEA R81, R30, UR8, 0x5 ;  /* 0x000000081e517c11 */ /* 0x000fe2000f8e28ff */
[----:B------:R-:W-:Y:S01]  /*0f50*/  HADD2.F32 R89, -RZ, R6.H0_H0 ;  /* 0x20000006ff597230 */ /* 0x000fe20000004100 */
[----:B------:R-:W-:Y:S01]  /*0f60*/  LOP3.LUT R54, R84, 0x8, RZ, 0x3c, !PT ;  /* 0x0000000854367812 */ /* 0x000fe200078e3cff */
[----:B------:R-:W-:Y:S01]  /*0f70*/  FADD.FTZ R62, -R14, R73 ;  /* 0x000000490e3e7221 */ /* 0x000fe20000010100 */
[C---:B------:R-:W-:Y:S01]  /*0f80*/  LOP3.LUT R90, R84.reuse, 0x10, RZ, 0x3c, !PT ;  /* 0x00000010545a7812 */ /* 0x040fe200078e3cff */
[----:B------:R-:W-:Y:S01]  /*0f90*/  HADD2.F32 R73, -RZ, R25.H1_H1 ;  /* 0x30000019ff497230 */ /* 0x000fe20000004100 */
[----:B------:R-:W-:Y:S01]  /*0fa0*/  LOP3.LUT R92, R84, 0x18, RZ, 0x3c, !PT ;  /* 0x00000018545c7812 */ /* 0x000fe200078e3cff */
[----:B--2---:R-:W-:Y:S01]  /*0fb0*/  FADD.FTZ R70, -R86, 1 ;  /* 0x3f80000056467421 */ /* 0x004fe20000010100 */
[----:B------:R-:W-:Y:S01]  /*0fc0*/  FMUL.FTZ R63, R72, R63 ;  /* 0x0000003f483f7220 */ /* 0x000fe20000410000 */
[----:B---3--:R-:W-:Y:S01]  /*0fd0*/  FADD.FTZ R69, -R79, 1 ;  /* 0x3f8000004f457421 */ /* 0x008fe20000010100 */
[C---:B------:R-:W-:Y:S01]  /*0fe0*/  IADD3 R51, R81.reuse, R54, RZ ;  /* 0x0000003651337210 */ /* 0x040fe20007ffe0ff */
[----:B------:R-:W-:Y:S01]  /*0ff0*/  FADD.FTZ R72, -R14, R75 ;  /* 0x0000004b0e487221 */ /* 0x000fe20000010100 */
[----:B------:R-:W-:Y:S01]  /*1000*/  IADD3 R53, R81, R90, RZ ;  /* 0x0000005a51357210 */ /* 0x000fe20007ffe0ff */
[----:B------:R-:W-:Y:S01]  /*1010*/  FMUL.FTZ R89, R89, R60 ;  /* 0x0000003c59597220 */ /* 0x000fe20000410000 */
[----:B------:R-:W-:Y:S01]  /*1020*/  IADD3 R54, R81, R84, RZ ;  /* 0x0000005451367210 */ /* 0x000fe20007ffe0ff */
[----:B------:R-:W-:Y:S01]  /*1030*/  FFMA.FTZ R65, R65, R70, 1 ;  /* 0x3f80000041417423 */ /* 0x000fe20000010046 */
[----:B----4-:R-:W-:Y:S01]  /*1040*/  IADD3 R55, R81, R92, RZ ;  /* 0x0000005c51377210 */ /* 0x010fe20007ffe0ff */
[----:B-----5:R-:W-:Y:S01]  /*1050*/  FADD.FTZ R81, -R82, 1 ;  /* 0x3f80000052517421 */ /* 0x020fe20000010100 */
[----:B------:R-:W-:Y:S01]  /*1060*/  FADD.FTZ R60, -R14, R73 ;  /* 0x000000490e3c7221 */ /* 0x000fe20000010100 */
[----:B------:R-:W-:Y:S01]  /*1070*/  FFMA.FTZ R88, R88, R69, 1 ;  /* 0x3f80000058587423 */ /* 0x000fe20000010045 */
[----:B------:R-:W-:-:S02]  /*1080*/  HADD2.F32 R73, -RZ, R26.H0_H0 ;  /* 0x2000001aff497230 */ /* 0x000fc40000004100 */
[C---:B------:R-:W-:Y:S01]  /*1090*/  FMUL.FTZ R69, R15.reuse, R72 ;  /* 0x000000480f457220 */ /* 0x040fe20000410000 */
[----:B------:R-:W-:Y:S01]  /*10a0*/  FFMA.FTZ R81, R80, R81, 1 ;  /* 0x3f80000050517423 */ /* 0x000fe20000010051 */
[----:B------:R-:W-:Y:S01]  /*10b0*/  FMUL.FTZ R86, R86, R65 ;  /* 0x0000004156567220 */ /* 0x000fe20000410000 */
[----:B------:R-:W-:Y:S02]  /*10c0*/  HADD2.F32 R84, -RZ, R6.H1_H1 ;  /* 0x30000006ff547230 */ /* 0x000fe40000004100 */
[C---:B------:R-:W-:Y:S01]  /*10d0*/  FMUL.FTZ R65, R15.reuse, R62 ;  /* 0x0000003e0f417220 */ /* 0x040fe20000410000 */
[----:B------:R-:W-:Y:S01]  /*10e0*/  FFMA.FTZ R72, R0, R69, R67 ;  /* 0x0000004500487223 */ /* 0x000fe20000010043 */
[----:B------:R-:W-:Y:S01]  /*10f0*/  FADD.FTZ R62, -R14, R73 ;  /* 0x000000490e3e7221 */ /* 0x000fe20000010100 */
[----:B------:R-:W-:Y:S01]  /*1100*/  FMUL.FTZ R66, R15, R66 ;  /* 0x000000420f427220 */ /* 0x000fe20000410000 */
[----:B------:R-:W-:Y:S01]  /*1110*/  FMUL.FTZ R82, R82, R81 ;  /* 0x0000005152527220 */ /* 0x000fe20000410000 */
[----:B------:R-:W-:Y:S01]  /*1120*/  FMUL.FTZ R84, R84, R63 ;  /* 0x0000003f54547220 */ /* 0x000fe20000410000 */
[----:B------:R-:W-:-:S02]  /*1130*/  HADD2.F32 R81, -RZ, R7.H0_H0 ;  /* 0x20000007ff517230 */ /* 0x000fc40000004100 */
[----:B------:R-:W-:Y:S01]  /*1140*/  FMUL.FTZ R91, R72, -1.4426950216293334961 ;  /* 0xbfb8aa3b485b7820 */ /* 0x000fe20000410000 */
[----:B------:R-:W-:Y:S01]  /*1150*/  FMUL.FTZ R63, R15, R62 ;  /* 0x0000003e0f3f7220 */ /* 0x000fe20000410000 */
[----:B------:R-:W-:Y:S01]  /*1160*/  FFMA.FTZ R70, R59, R66, R74 ;  /* 0x000000423b467223 */ /* 0x000fe2000001004a */
[----:B------:R-:W-:Y:S02]  /*1170*/  HADD2.F32 R73, -RZ, R26.H1_H1 ;  /* 0x3000001aff497230 */ /* 0x000fe40000004100 */
[----:B------:R-:W-:Y:S01]  /*1180*/  FMUL.FTZ R81, R81, R78 ;  /* 0x0000004e51517220 */ /* 0x000fe20000410000 */
[----:B------:R-:W-:Y:S01]  /*1190*/  FFMA.FTZ R67, R0, R63, R67 ;  /* 0x0000003f00437223 */ /* 0x000fe20000010043 */
[----:B------:R-:W-:Y:S01]  /*11a0*/  FMUL.FTZ R90, R70, -1.4426950216293334961 ;  /* 0xbfb8aa3b465a7820 */ /* 0x000fe20000410000 */
[----:B------:R-:W-:Y:S01]  /*11b0*/  FMUL.FTZ R78, R0, R89 ;  /* 0x00000059004e7220 */ /* 0x000fe20000410000 */
[----:B------:R-:W0:Y:S01]  /*11c0*/  MUFU.EX2 R91, R91 ;  /* 0x0000005b005b7308 */ /* 0x000e220000000800 */
[----:B------:R-:W-:-:S02]  /*11d0*/  HADD2.F32 R95, -RZ, R27.H0_H0 ;  /* 0x2000001bff5f7230 */ /* 0x000fc40000004100 */
[----:B------:R-:W-:Y:S01]  /*11e0*/  FMUL.FTZ R60, R15, R60 ;  /* 0x0000003c0f3c7220 */ /* 0x000fe20000410000 */
[----:B------:R-:W-:Y:S01]  /*11f0*/  FADD.FTZ R62, -R14, R73 ;  /* 0x000000490e3e7221 */ /* 0x000fe20000010100 */
[----:B------:R-:W-:Y:S01]  /*1200*/  FMUL.FTZ R98, R67, -1.4426950216293334961 ;  /* 0xbfb8aa3b43627820 */ /* 0x000fe20000410000 */
[----:B------:R-:W-:Y:S01]  /*1210*/  FMUL.FTZ R80, R59, R84 ;  /* 0x000000543b507220 */ /* 0x000fe20000410000 */
[----:B------:R-:W-:Y:S01]  /*1220*/  FFMA.FTZ R73, R5, R78, RZ ;  /* 0x0000004e05497223 */ /* 0x000fe200000100ff */
[----:B------:R-:W-:Y:S01]  /*1230*/  HADD2.F32 R97, -RZ, R7.H1_H1 ;  /* 0x30000007ff617230 */ /* 0x000fe20000004100 */
[----:B------:R-:W1:Y:S01]  /*1240*/  MUFU.EX2 R90, R90 ;  /* 0x0000005a005a7308 */ /* 0x000e620000000800 */
[----:B------:R-:W-:Y:S01]  /*1250*/  FFMA.FTZ R75, R56, R65, R77 ;  /* 0x00000041384b7223 */ /* 0x000fe2000001004d */
[----:B------:R-:W-:Y:S01]  /*1260*/  FFMA.FTZ R76, R57, R60, R64 ;  /* 0x0000003c394c7223 */ /* 0x000fe20000010040 */
[----:B------:R-:W-:Y:S01]  /*1270*/  FADD.FTZ R96, -R14, R95 ;  /* 0x0000005f0e607221 */ /* 0x000fe20000010100 */
[----:B------:R-:W-:Y:S01]  /*1280*/  FFMA.FTZ R94, R4, R80, R73 ;  /* 0x00000050045e7223 */ /* 0x000fe20000010049 */
[----:B------:R-:W-:Y:S01]  /*1290*/  FMUL.FTZ R95, R56, R81 ;  /* 0x00000051385f7220 */ /* 0x000fe20000410000 */
[----:B------:R-:W-:-:S02]  /*12a0*/  FMUL.FTZ R82, R97, R82 ;  /* 0x0000005261527220 */ /* 0x000fc40000410000 */
[----:B------:R2:W-:Y:S01]  /*12b0*/  MUFU.EX2 R78, R98 ;  /* 0x00000062004e7308 */ /* 0x0005e20000000800 */
[----:B------:R-:W-:Y:S01]  /*12c0*/  FMUL.FTZ R92, R75, -1.4426950216293334961 ;  /* 0xbfb8aa3b4b5c7820 */ /* 0x000fe20000410000 */
[----:B------:R-:W-:Y:S01]  /*12d0*/  FMUL.FTZ R83, R76, -1.4426950216293334961 ;  /* 0xbfb8aa3b4c537820 */ /* 0x000fe20000410000 */
[----:B------:R-:W-:Y:S01]  /*12e0*/  FMUL.FTZ R73, R15, R96 ;  /* 0x000000600f497220 */ /* 0x000fe20000410000 */
[----:B------:R-:W-:Y:S01]  /*12f0*/  FFMA.FTZ R95, R3, R95, R94 ;  /* 0x0000005f035f7223 */ /* 0x000fe2000001005e */
[--C-:B------:R-:W-:Y:S02]  /*1300*/  HADD2.F32 R96, -RZ, R8.reuse.H0_H0 ;  /* 0x20000008ff607230 */ /* 0x100fe40000004100 */
[----:B--2---:R-:W-:Y:S02]  /*1310*/  HADD2.F32 R98, -RZ, R8.H1_H1 ;  /* 0x30000008ff627230 */ /* 0x004fe40000004100 */
[----:B------:R-:W-:Y:S01]  /*1320*/  FMUL.FTZ R94, R57, R82 ;  /* 0x00000052395e7220 */ /* 0x000fe20000410000 */
[----:B------:R-:W-:-:S02]  /*1330*/  FMUL.FTZ R100, R79, R88 ;  /* 0x000000584f647220 */ /* 0x000fc40000410000 */
[----:B------:R-:W-:Y:S01]  /*1340*/  FMUL.FTZ R98, R98, R87 ;  /* 0x0000005762627220 */ /* 0x000fe20000410000 */
[--C-:B------:R-:W-:Y:S02]  /*1350*/  HADD2.F32 R87, -RZ, R9.reuse.H0_H0 ;  /* 0x20000009ff577230 */ /* 0x100fe40000004100 */
[----:B------:R-:W-:Y:S01]  /*1360*/  FFMA.FTZ R88, R0, R89, RZ ;  /* 0x0000005900587223 */ /* 0x000fe200000100ff */
[----:B------:R-:W2:Y:S01]  /*1370*/  MUFU.EX2 R92, R92 ;  /* 0x0000005c005c7308 */ /* 0x000ea20000000800 */
[----:B------:R-:W-:Y:S01]  /*1380*/  FFMA.FTZ R94, R2, R94, R95 ;  /* 0x0000005e025e7223 */ /* 0x000fe2000001005f */
[----:B------:R-:W-:Y:S01]  /*1390*/  FMUL.FTZ R96, R96, R85 ;  /* 0x0000005560607220 */ /* 0x000fe20000410000 */
[----:B0-----:R-:W-:Y:S01]  /*13a0*/  FADD.FTZ R85, R91, 1 ;  /* 0x3f8000005b557421 */ /* 0x001fe20000010000 */
[----:B------:R-:W-:Y:S02]  /*13b0*/  HADD2.F32 R95, -RZ, R9.H1_H1 ;  /* 0x30000009ff5f7230 */ /* 0x000fe40000004100 */
[----:B------:R-:W-:Y:S01]  /*13c0*/  FFMA.FTZ R77, R56, R73, R77 ;  /* 0x00000049384d7223 */ /* 0x000fe2000001004d */
[----:B------:R-:W-:Y:S01]  /*13d0*/  FMUL.FTZ R91, R87, R86 ;  /* 0x00000056575b7220 */ /* 0x000fe20000410000 */
[----:B------:R-:W0:Y:S01]  /*13e0*/  MUFU.EX2 R83, R83 ;  /* 0x0000005300537308 */ /* 0x000e220000000800 */
[----:B------:R-:W-:Y:S01]  /*13f0*/  FFMA.FTZ R87, R59, R84, R88 ;  /* 0x000000543b577223 */ /* 0x000fe20000010058 */
[----:B------:R-:W-:Y:S01]  /*1400*/  FMUL.FTZ R97, R77, -1.4426950216293334961 ;  /* 0xbfb8aa3b4d617820 */ /* 0x000fe20000410000 */
[----:B------:R-:W-:Y:S01]  /*1410*/  FMUL.FTZ R86, R95, R100 ;  /* 0x000000645f567220 */ /* 0x000fe20000410000 */
[----:B-1----:R-:W-:Y:S01]  /*1420*/  FADD.FTZ R99, R90, 1 ;  /* 0x3f8000005a637421 */ /* 0x002fe20000010000 */
[----:B------:R-:W-:Y:S01]  /*1430*/  FFMA.FTZ R90, R56, R81, R87 ;  /* 0x00000051385a7223 */ /* 0x000fe20000010057 */
[----:B------:R-:W-:Y:S01]  /*1440*/  FMUL.FTZ R95, R0, R96 ;  /* 0x00000060005f7220 */ /* 0x000fe20000410000 */
[----:B------:R-:W-:-:S02]  /*1450*/  HADD2.F32 R101, -RZ, R27.H1_H1 ;  /* 0x3000001bff657230 */ /* 0x000fc40000004100 */
[----:B------:R-:W-:Y:S01]  /*1460*/  FFMA.FTZ R88, R5, R89, RZ ;  /* 0x0000005905587223 */ /* 0x000fe200000100ff */
[----:B------:R1:W-:Y:S01]  /*1470*/  MUFU.EX2 R79, R97 ;  /* 0x00000061004f7308 */ /* 0x0003e20000000800 */
[----:B------:R-:W-:Y:S01]  /*1480*/  FADD.FTZ R5, RZ, R89 ;  /* 0x00000059ff057221 */ /* 0x000fe20000010000 */
[----:B------:R-:W-:Y:S01]  /*1490*/  FFMA.FTZ R89, R57, R82, R90 ;  /* 0x0000005239597223 */ /* 0x000fe2000001005a */
[----:B------:R-:W-:Y:S01]  /*14a0*/  FADD.FTZ R102, -R14, R101 ;  /* 0x000000650e667221 */ /* 0x000fe20000010100 */
[----:B------:R-:W-:Y:S01]  /*14b0*/  FFMA.FTZ R88, R71, R96, R88 ;  /* 0x0000006047587223 */ /* 0x000fe20000010058 */
[----:B------:R-:W-:Y:S01]  /*14c0*/  FADD.FTZ R5, R5, R96 ;  /* 0x0000006005057221 */ /* 0x000fe20000010000 */
[----:B-1----:R-:W-:Y:S01]  /*14d0*/  FFMA.FTZ R97, R71, R95, R94 ;  /* 0x0000005f47617223 */ /* 0x002fe2000001005e */
[----:B------:R-:W-:Y:S01]  /*14e0*/  FFMA.FTZ R95, R4, R84, RZ ;  /* 0x00000054045f7223 */ /* 0x000fe200000100ff */
[----:B------:R-:W-:Y:S01]  /*14f0*/  FADD.FTZ R4, RZ, R84 ;  /* 0x00000054ff047221 */ /* 0x000fe20000010000 */
[----:B------:R-:W1:Y:S01]  /*1500*/  MUFU.RCP R87, R99 ;  /* 0x0000006300577308 */ /* 0x000e620000001000 */
[----:B------:R-:W-:Y:S01]  /*1510*/  FMUL.FTZ R84, R59, R98 ;  /* 0x000000623b547220 */ /* 0x000fe20000410000 */
[----:B------:R-:W-:Y:S01]  /*1520*/  FFMA.FTZ R96, R0, R96, R89 ;  /* 0x0000006000607223 */ /* 0x000fe20000010059 */
[C---:B------:R-:W-:Y:S01]  /*1530*/  FMUL.FTZ R62, R15.reuse, R62 ;  /* 0x0000003e0f3e7220 */ /* 0x040fe20000410000 */
[----:B--2---:R-:W-:Y:S01]  /*1540*/  FADD.FTZ R100, R92, 1 ;  /* 0x3f8000005c647421 */ /* 0x004fe20000010000 */
[----:B------:R-:W-:Y:S01]  /*1550*/  FMUL.FTZ R71, R15, R102 ;  /* 0x000000660f477220 */ /* 0x000fe20000410000 */
[----:B0-----:R-:W-:-:S02]  /*1560*/  FADD.FTZ R94, R83, 1 ;  /* 0x3f800000535e7421 */ /* 0x001fc40000010000 */
[----:B------:R-:W0:Y:S01]  /*1570*/  MUFU.RCP R85, R85 ;  /* 0x0000005500557308 */ /* 0x000e220000001000 */
[C---:B------:R-:W-:Y:S01]  /*1580*/  FFMA.FTZ R83, R68.reuse, R98, R95 ;  /* 0x0000006244537223 */ /* 0x040fe2000001005f */
[----:B------:R-:W-:Y:S01]  /*1590*/  FFMA.FTZ R92, R68, R84, R97 ;  /* 0x00000054445c7223 */ /* 0x000fe20000010061 */
[----:B------:R-:W-:Y:S01]  /*15a0*/  FADD.FTZ R90, RZ, R81 ;  /* 0x00000051ff5a7221 */ /* 0x000fe20000010000 */
[----:B------:R-:W-:Y:S01]  /*15b0*/  FFMA.FTZ R95, R59, R98, R96 ;  /* 0x000000623b5f7223 */ /* 0x000fe20000010060 */
[----:B------:R-:W-:Y:S01]  /*15c0*/  FFMA.FTZ R68, R3, R81, RZ ;  /* 0x0000005103447223 */ /* 0x000fe200000100ff */
[----:B------:R-:W-:Y:S01]  /*15d0*/  FFMA.FTZ R74, R59, R62, R74 ;  /* 0x0000003e3b4a7223 */ /* 0x000fe2000001004a */
[----:B------:R-:W-:Y:S01]  /*15e0*/  FMUL.FTZ R81, R56, R91 ;  /* 0x0000005b38517220 */ /* 0x000fe20000410000 */
[----:B------:R-:W2:Y:S01]  /*15f0*/  MUFU.RCP R89, R100 ;  /* 0x0000006400597308 */ /* 0x000ea20000001000 */
[----:B------:R-:W-:Y:S01]  /*1600*/  FFMA.FTZ R64, R57, R71, R64 ;  /* 0x0000004739407223 */ /* 0x000fe20000010040 */
[----:B------:R-:W-:Y:S01]  /*1610*/  FADD.FTZ R3, R90, R91 ;  /* 0x0000005b5a037221 */ /* 0x000fe20000010000 */
[CC--:B------:R-:W-:Y:S01]  /*1620*/  FFMA.FTZ R68, R61.reuse, R91.reuse, R68 ;  /* 0x0000005b3d447223 */ /* 0x0c0fe20000010044 */
[----:B------:R-:W-:Y:S01]  /*1630*/  FFMA.FTZ R90, R56, R91, R95 ;  /* 0x0000005b385a7223 */ /* 0x000fe2000001005f */
[----:B------:R-:W-:Y:S01]  /*1640*/  FMUL.FTZ R80, R74, -1.4426950216293334961 ;  /* 0xbfb8aa3b4a507820 */ /* 0x000fe20000410000 */
[----:B------:R-:W-:Y:S01]  /*1650*/  FFMA.FTZ R91, R61, R81, R92 ;  /* 0x000000513d5b7223 */ /* 0x000fe2000001005c */
[----:B------:R-:W-:Y:S01]  /*1660*/  FMUL.FTZ R96, R64, -1.4426950216293334961 ;  /* 0xbfb8aa3b40607820 */ /* 0x000fe20000410000 */
[----:B------:R-:W-:Y:S01]  /*1670*/  FFMA.FTZ R61, R2, R82, RZ ;  /* 0x00000052023d7223 */ /* 0x000fe200000100ff */
[----:B------:R-:W-:Y:S01]  /*1680*/  FADD.FTZ R81, RZ, R82 ;  /* 0x00000052ff517221 */ /* 0x000fe20000010000 */
[----:B------:R-:W-:Y:S01]  /*1690*/  FMUL.FTZ R82, R57, R86 ;  /* 0x0000005639527220 */ /* 0x000fe20000410000 */
[----:B------:R-:W3:Y:S03]  /*16a0*/  MUFU.RCP R84, R94 ;  /* 0x0000005e00547308 */ /* 0x000ee60000001000 */
[----:B------:R-:W-:Y:S01]  /*16b0*/  FFMA.FTZ R82, R58, R82, R91 ;  /* 0x000000523a527223 */ /* 0x000fe2000001005b */
[----:B-1----:R-:W-:Y:S01]  /*16c0*/  FADD.FTZ R91, -R87, 1 ;  /* 0x3f800000575b7421 */ /* 0x002fe20000010100 */
[----:B0-----:R-:W-:-:S03]  /*16d0*/  FADD.FTZ R95, -R85, 1 ;  /* 0x3f800000555f7421 */ /* 0x001fc60000010100 */
[----:B------:R-:W0:Y:S01]  /*16e0*/  MUFU.EX2 R80, R80 ;  /* 0x0000005000507308 */ /* 0x000e220000000800 */
[----:B------:R-:W-:Y:S01]  /*16f0*/  FFMA.FTZ R70, R70, R91, 1 ;  /* 0x3f80000046467423 */ /* 0x000fe2000001005b */
[----:B------:R-:W-:-:S06]  /*1700*/  FFMA.FTZ R61, R58, R86, R61 ;  /* 0x000000563a3d7223 */ /* 0x000fcc000001003d */
[----:B------:R-:W1:Y:S01]  /*1710*/  MUFU.EX2 R96, R96 ;  /* 0x0000006000607308 */ /* 0x000e620000000800 */
[----:B------:R-:W-:Y:S01]  /*1720*/  FADD.FTZ R58, R78, 1 ;  /* 0x3f8000004e3a7421 */ /* 0x000fe20000010000 */
[----:B------:R-:W-:Y:S01]  /*1730*/  FFMA.FTZ R72, R72, R95, 1 ;  /* 0x3f80000048487423 */ /* 0x000fe2000001005f */
[----:B--2---:R-:W-:Y:S01]  /*1740*/  FADD.FTZ R78, -R89, 1 ;  /* 0x3f800000594e7421 */ /* 0x004fe20000010100 */
[----:B------:R-:W-:Y:S01]  /*1750*/  FMUL.FTZ R87, R87, R70 ;  /* 0x0000004657577220 */ /* 0x000fe20000410000 */
[--C-:B------:R-:W-:Y:S02]  /*1760*/  HADD2.F32 R70, -RZ, R10.reuse.H0_H0 ;  /* 0x2000000aff467230 */ /* 0x100fe40000004100 */
[----:B------:R-:W-:Y:S01]  /*1770*/  FMUL.FTZ R85, R85, R72 ;  /* 0x0000004855557220 */ /* 0x000fe20000410000 */
[----:B------:R-:W-:Y:S01]  /*1780*/  FFMA.FTZ R78, R75, R78, 1 ;  /* 0x3f8000004b4e7423 */ /* 0x000fe2000001004e */
[----:B------:R-:W-:Y:S01]  /*1790*/  HADD2.F32 R72, -RZ, R10.H1_H1 ;  /* 0x3000000aff487230 */ /* 0x000fe20000004100 */
[----:B------:R-:W2:Y:S01]  /*17a0*/  MUFU.RCP R58, R58 ;  /* 0x0000003a003a7308 */ /* 0x000ea20000001000 */
[----:B---3--:R-:W-:Y:S01]  /*17b0*/  FADD.FTZ R95, -R84, 1 ;  /* 0x3f800000545f7421 */ /* 0x008fe20000010100 */
[----:B------:R-:W-:Y:S01]  /*17c0*/  FMUL.FTZ R85, R70, R85 ;  /* 0x0000005546557220 */ /* 0x000fe20000410000 */
[----:B------:R-:W-:Y:S01]  /*17d0*/  FMUL.FTZ R78, R89, R78 ;  /* 0x0000004e594e7220 */ /* 0x000fe20000410000 */
[----:B0-----:R-:W-:Y:S01]  /*17e0*/  FADD.FTZ R80, R80, 1 ;  /* 0x3f80000050507421 */ /* 0x001fe20000010000 */
[----:B------:R-:W-:Y:S01]  /*17f0*/  FADD.FTZ R89, R79, 1 ;  /* 0x3f8000004f597421 */ /* 0x000fe20000010000 */
[----:B------:R-:W-:-:S02]  /*1800*/  HADD2.F32 R75, -RZ, R11.H0_H0 ;  /* 0x2000000bff4b7230 */ /* 0x000fc40000004100 */
[----:B------:R-:W-:Y:S01]  /*1810*/  FADD.FTZ R2, R81, R86 ;  /* 0x0000005651027221 */ /* 0x000fe20000010000 */
[----:B-1----:R-:W-:Y:S01]  /*1820*/  FADD.FTZ R96, R96, 1 ;  /* 0x3f80000060607421 */ /* 0x002fe20000010000 */
[----:B------:R-:W-:Y:S01]  /*1830*/  FFMA.FTZ R95, R76, R95, 1 ;  /* 0x3f8000004c5f7423 */ /* 0x000fe2000001005f */
[----:B------:R-:W-:Y:S01]  /*1840*/  FMUL.FTZ R72, R72, R87 ;  /* 0x0000005748487220 */ /* 0x000fe20000410000 */
[----:B------:R-:W-:Y:S01]  /*1850*/  FMUL.FTZ R70, R0, R85 ;  /* 0x0000005500467220 */ /* 0x000fe20000410000 */
[----:B------:R-:W-:Y:S02]  /*1860*/  FFMA.FTZ R81, R57, R86, R90 ;  /* 0x0000005639517223 */ /* 0x000fe4000001005a */
[----:B------:R0:W1:Y:S01]  /*1870*/  MUFU.RCP R86, R80 ;  /* 0x0000005000567308 */ /* 0x0000620000001000 */
[----:B------:R-:W-:Y:S01]  /*1880*/  FMUL.FTZ R95, R84, R95 ;  /* 0x0000005f545f7220 */ /* 0x000fe20000410000 */
[----:B------:R-:W-:Y:S01]  /*1890*/  FMUL.FTZ R75, R75, R78 ;  /* 0x0000004e4b4b7220 */ /* 0x000fe20000410000 */
[----:B------:R-:W-:Y:S01]  /*18a0*/  FFMA.FTZ R79, R69, R70, R82 ;  /* 0x00000046454f7223 */ /* 0x000fe20000010052 */
[----:B------:R-:W-:Y:S01]  /*18b0*/  FMUL.FTZ R76, R59, R72 ;  /* 0x000000483b4c7220 */ /* 0x000fe20000410000 */
[----:B------:R-:W-:-:S03]  /*18c0*/  FFMA.FTZ R88, R69, R85, R88 ;  /* 0x0000005545587223 */ /* 0x000fc60000010058 */
[----:B------:R-:W3:Y:S01]  /*18d0*/  MUFU.RCP R89, R89 ;  /* 0x0000005900597308 */ /* 0x000ee20000001000 */
[----:B0-----:R-:W-:Y:S02]  /*18e0*/  HADD2.F32 R80, -RZ, R11.H1_H1 ;  /* 0x3000000bff507230 */ /* 0x001fe40000004100 */
[----:B------:R-:W-:Y:S01]  /*18f0*/  FFMA.FTZ R78, R66, R76, R79 ;  /* 0x0000004c424e7223 */ /* 0x000fe2000001004f */
[----:B------:R-:W-:-:S04]  /*1900*/  FMUL.FTZ R69, R56, R75 ;  /* 0x0000004b38457220 */ /* 0x000fc80000410000 */
[----:B------:R-:W0:Y:S01]  /*1910*/  MUFU.RCP R96, R96 ;  /* 0x0000006000607308 */ /* 0x000e220000001000 */
[----:B------:R-:W-:Y:S01]  /*1920*/  FMUL.FTZ R70, R80, R95 ;  /* 0x0000005f50467220 */ /* 0x000fe20000410000 */
[----:B------:R-:W-:Y:S01]  /*1930*/  FFMA.FTZ R83, R66, R72, R83 ;  /* 0x0000004842537223 */ /* 0x000fe20000010053 */
[----:B------:R-:W-:Y:S01]  /*1940*/  FADD.FTZ R66, R5, R85 ;  /* 0x0000005505427221 */ /* 0x000fe20000010000 */
[----:B------:R-:W-:Y:S01]  /*1950*/  FFMA.FTZ R69, R65, R69, R78 ;  /* 0x0000004541457223 */ /* 0x000fe2000001004e */
[----:B------:R-:W-:Y:S01]  /*1960*/  FMUL.FTZ R5, R57, R70 ;  /* 0x0000004639057220 */ /* 0x000fe20000410000 */
[----:B--2---:R-:W-:Y:S01]  /*1970*/  FADD.FTZ R80, -R58, 1 ;  /* 0x3f8000003a507421 */ /* 0x004fe20000010100 */
[----:B------:R-:W-:Y:S02]  /*1980*/  FFMA.FTZ R76, R0, R85, R81 ;  /* 0x00000055004c7223 */ /* 0x000fe40000010051 */
[----:B------:R-:W-:Y:S01]  /*1990*/  FFMA.FTZ R78, R60, R5, R69 ;  /* 0x000000053c4e7223 */ /* 0x000fe20000010045 */
[----:B------:R-:W-:Y:S01]  /*19a0*/  FFMA.FTZ R5, R67, R80, 1 ;  /* 0x3f80000043057423 */ /* 0x000fe20000010050 */
[----:B-1----:R-:W-:Y:S01]  /*19b0*/  FADD.FTZ R79, -R86, 1 ;  /* 0x3f800000564f7421 */ /* 0x002fe20000010100 */
[----:B------:R-:W-:-:S02]  /*19c0*/  HADD2.F32 R67, -RZ, R12.H0_H0 ;  /* 0x2000000cff437230 */ /* 0x000fc40000004100 */
[----:B---3--:R-:W-:Y:S01]  /*19d0*/  FADD.FTZ R82, -R89, 1 ;  /* 0x3f80000059527421 */ /* 0x008fe20000010100 */
[----:B------:R-:W-:Y:S01]  /*19e0*/  FMUL.FTZ R58, R58, R5 ;  /* 0x000000053a3a7220 */ /* 0x000fe20000410000 */
[----:B------:R-:W-:Y:S01]  /*19f0*/  FFMA.FTZ R5, R59, R72, R76 ;  /* 0x000000483b057223 */ /* 0x000fe2000001004c */
[----:B0-----:R-:W-:Y:S01]  /*1a00*/  FADD.FTZ R69, -R96, 1 ;  /* 0x3f80000060457421 */ /* 0x001fe20000010100 */
[----:B------:R-:W-:Y:S01]  /*1a10*/  FFMA.FTZ R79, R74, R79, 1 ;  /* 0x3f8000004a4f7423 */ /* 0x000fe2000001004f */
[----:B------:R-:W-:Y:S01]  /*1a20*/  FFMA.FTZ R82, R77, R82, 1 ;  /* 0x3f8000004d527423 */ /* 0x000fe20000010052 */
[----:B------:R-:W-:Y:S01]  /*1a30*/  FMUL.FTZ R67, R67, R58 ;  /* 0x0000003a43437220 */ /* 0x000fe20000410000 */
[----:B------:R-:W-:Y:S01]  /*1a40*/  FFMA.FTZ R77, R64, R69, 1 ;  /* 0x3f800000404d7423 */ /* 0x000fe20000010045 */
[----:B------:R-:W-:Y:S01]  /*1a50*/  FFMA.FTZ R58, R56, R75, R5 ;  /* 0x0000004b383a7223 */ /* 0x000fe20000010005 */
[----:B------:R-:W-:Y:S02]  /*1a60*/  HADD2.F32 R64, -RZ, R12.H1_H1 ;  /* 0x3000000cff407230 */ /* 0x000fe40000004100 */
[----:B------:R-:W-:Y:S01]  /*1a70*/  FMUL.FTZ R79, R86, R79 ;  /* 0x0000004f564f7220 */ /* 0x000fe20000410000 */
[----:B------:R-:W-:-:S02]  /*1a80*/  HADD2.F32 R69, -RZ, R13.H0_H0 ;  /* 0x2000000dff457230 */ /* 0x000fc40000004100 */
[----:B------:R-:W-:Y:S01]  /*1a90*/  FFMA.FTZ R5, R57, R70, R58 ;  /* 0x0000004639057223 */ /* 0x000fe2000001003a */
[----:B------:R-:W-:Y:S01]  /*1aa0*/  FMUL.FTZ R58, R0, R67 ;  /* 0x00000043003a7220 */ /* 0x000fe20000410000 */
[----:B------:R-:W-:Y:S01]  /*1ab0*/  FMUL.FTZ R82, R89, R82 ;  /* 0x0000005259527220 */ /* 0x000fe20000410000 */
[----:B------:R-:W-:Y:S01]  /*1ac0*/  FMUL.FTZ R64, R64, R79 ;  /* 0x0000004f40407220 */ /* 0x000fe20000410000 */
[----:B------:R-:W-:Y:S01]  /*1ad0*/  FFMA.FTZ R0, R0, R67, R5 ;  /* 0x0000004300007223 */ /* 0x000fe20000010005 */
[----:B------:R-:W-:Y:S01]  /*1ae0*/  FFMA.FTZ R5, R63, R58, R78 ;  /* 0x0000003a3f057223 */ /* 0x000fe2000001004e */
[----:B------:R-:W-:Y:S02]  /*1af0*/  HADD2.F32 R74, -RZ, R13.H1_H1 ;  /* 0x3000000dff4a7230 */ /* 0x000fe40000004100 */
[----:B------:R-:W-:Y:S01]  /*1b00*/  FMUL.FTZ R69, R69, R82 ;  /* 0x0000005245457220 */ /* 0x000fe20000410000 */
[CC--:B------:R-:W-:Y:S01]  /*1b10*/  FMUL.FTZ R58, R59.reuse, R64.reuse ;  /* 0x000000403b3a7220 */ /* 0x0c0fe20000410000 */
[----:B------:R-:W-:Y:S01]  /*1b20*/  FMUL.FTZ R77, R96, R77 ;  /* 0x0000004d604d7220 */ /* 0x000fe20000410000 */
[----:B------:R-:W-:Y:S01]  /*1b30*/  FADD.FTZ R4, R4, R98 ;  /* 0x0000006204047221 */ /* 0x000fe20000010000 */
[----:B------:R-:W-:Y:S01]  /*1b40*/  FFMA.FTZ R59, R59, R64, R0 ;  /* 0x000000403b3b7223 */ /* 0x000fe20000010000 */
[----:B------:R-:W-:Y:S01]  /*1b50*/  FFMA.FTZ R58, R62, R58, R5 ;  /* 0x0000003a3e3a7223 */ /* 0x000fe20000010005 */
[----:B------:R-:W-:Y:S01]  /*1b60*/  FMUL.FTZ R0, R56, R69 ;  /* 0x0000004538007220 */ /* 0x000fe20000410000 */
[----:B------:R-:W-:Y:S01]  /*1b70*/  FMUL.FTZ R74, R74, R77 ;  /* 0x0000004d4a4a7220 */ /* 0x000fe20000410000 */
[----:B------:R-:W-:Y:S01]  /*1b80*/  FADD.FTZ R72, R4, R72 ;  /* 0x0000004804487221 */ /* 0x000fe20000010000 */
[----:B------:R-:W-:Y:S01]  /*1b90*/  FFMA.FTZ R4, R56, R69, R59 ;  /* 0x0000004538047223 */ /* 0x000fe2000001003b */
[----:B------:R-:W-:Y:S01]  /*1ba0*/  FFMA.FTZ R0, R73, R0, R58 ;  /* 0x0000000049007223 */ /* 0x000fe2000001003a */
[----:B------:R-:W-:-:S02]  /*1bb0*/  FMUL.FTZ R5, R57, R74 ;  /* 0x0000004a39057220 */ /* 0x000fc40000410000 */
[----:B------:R-:W-:Y:S02]  /*1bc0*/  FFMA.FTZ R4, R57, R74, R4 ;  /* 0x0000004a39047223 */ /* 0x000fe40000010004 */
[----:B------:R-:W-:-:S05]  /*1bd0*/  FFMA.FTZ R5, R71, R5, R0 ;  /* 0x0000000547057223 */ /* 0x000fca0000010000 */
[----:B------:R0:W-:Y:S01]  /*1be0*/  STS.64 [R33], R4 ;  /* 0x0000000421007388 */ /* 0x0001e20000000a00 */
[----:B------:R-:W-:Y:S01]  /*1bf0*/  FFMA.FTZ R68, R65, R75, R68 ;  /* 0x0000004b41447223 */ /* 0x000fe20000010044 */
        /* <DEDUP_REMOVED lines=12> */
[----:B------:R-:W-:Y:S04]  /*1cc0*/  STS.64 [R54], R88 ;  /* 0x0000005836007388 */ /* 0x000fe80000000a00 */
[----:B------:R-:W-:Y:S04]  /*1cd0*/  STS.64 [R51], R62 ;  /* 0x0000003e33007388 */ /* 0x000fe80000000a00 */
[----:B------:R1:W-:Y:S04]  /*1ce0*/  STS.64 [R53], R68 ;  /* 0x0000004435007388 */ /* 0x0003e80000000a00 */
[----:B------:R2:W-:Y:S01]  /*1cf0*/  STS.64 [R55], R64 ;  /* 0x0000004037007388 */ /* 0x0005e20000000a00 */
[----:B------:R-:W-:Y:S01]  /*1d00*/  LEA R0, R93, UR8, 0x5 ;  /* 0x000000085d007c11 */ /* 0x000fe2000f8e28ff */
[----:B------:R-:W-:-:S03]  /*1d10*/  ULDC.64 UR8, c[0x0][0x260] ;  /* 0x0000980000087ab9 */ /* 0x000fc60000000a00 */
[-C--:B------:R-:W-:Y:S01]  /*1d20*/  LEA R58, R34, R0.reuse, 0x3 ;  /* 0x00000000223a7211 */ /* 0x080fe200078e18ff */
[----:B------:R-:W-:Y:S01]  /*1d30*/  BAR.SYNC.DEFER_BLOCKING 0x0 ;  /* 0x0000000000007b1d */ /* 0x000fe20000010000 */
[-C--:B------:R-:W-:Y:S02]  /*1d40*/  LEA R56, R35, R0.reuse, 0x3 ;  /* 0x0000000023387211 */ /* 0x080fe400078e18ff */
[-C--:B0-----:R-:W-:Y:S02]  /*1d50*/  LEA R4, R36, R0.reuse, 0x3 ;  /* 0x0000000024047211 */ /* 0x081fe400078e18ff */
[----:B------:R-:W-:Y:S02]  /*1d60*/  LEA R2, R37, R0, 0x3 ;  /* 0x0000000025027211 */ /* 0x000fe400078e18ff */
[----:B------:R-:W-:Y:S01]  /*1d70*/  IADD3 R60, P0, R49, R30, RZ ;  /* 0x0000001e313c7210 */ /* 0x000fe20007f1e0ff */
[----:B------:R-:W0:Y:S04]  /*1d80*/  LDS.64 R58, [R58] ;  /* 0x000000003a3a7984 */ /* 0x000e280000000a00 */
[----:B------:R-:W3:Y:S04]  /*1d90*/  LDS.64 R56, [R56+0xa00] ;  /* 0x000a000038387984 */ /* 0x000ee80000000a00 */
[----:B------:R-:W4:Y:S04]  /*1da0*/  LDS.64 R4, [R4+0x1400] ;  /* 0x0014000004047984 */ /* 0x000f280000000a00 */
[----:B------:R-:W0:Y:S01]  /*1db0*/  LDS.64 R2, [R2+0x1e00] ;  /* 0x001e000002027984 */ /* 0x000e220000000a00 */
[----:B------:R-:W-:-:S02]  /*1dc0*/  LEA.HI.X.SX32 R61, R30, RZ, 0x1, P0 ;  /* 0x000000ff1e3d7211 */ /* 0x000fc400000f0eff */
[----:B-1----:R-:W-:Y:S02]  /*1dd0*/  LOP3.LUT R53, R52, 0xf, R29, 0xf8, !PT ;  /* 0x0000000f34357812 */ /* 0x002fe400078ef81d */
[----:B------:R-:W-:Y:S01]  /*1de0*/  ISETP.GT.U32.AND P0, PT, R30, 0x7, PT ;  /* 0x000000071e00780c */ /* 0x000fe20003f04070 */
[----:B------:R-:W-:Y:S02]  /*1df0*/  IMAD R51, R50, 0xa00, RZ ;  /* 0x00000a0032337824 */ /* 0x000fe400078e02ff */
[----:B------:R-:W-:Y:S01]  /*1e00*/  IMAD.WIDE.U32 R52, R53, 0xa00, R60 ;  /* 0x00000a0035347825 */ /* 0x000fe200078e003c */
[----:B------:R-:W-:Y:S04]  /*1e10*/  BSSY B0, `(.L_x_2643) ;  /* 0x0000058000007945 */ /* 0x000fe80003800000 */
[----:B------:R-:W-:-:S02]  /*1e20*/  IADD3 R51, R53, R51, RZ ;  /* 0x0000003335337210 */ /* 0x000fc40007ffe0ff */
[C---:B------:R-:W-:Y:S02]  /*1e30*/  LEA R50, P1, R52.reuse, UR8, 0x3 ;  /* 0x0000000834327c11 */ /* 0x040fe4000f8218ff */
[----:B------:R-:W-:Y:S02]  /*1e40*/  CS2R R74, SRZ ;  /* 0x00000000004a7805 */ /* 0x000fe4000001ff00 */
[----:B------:R-:W-:Y:S01]  /*1e50*/  LEA.HI.X R51, R52, UR9, R51, 0x3, P1 ;  /* 0x0000000934337c11 */ /* 0x000fe200088f1c33 */
[----:B--2---:R-:W-:Y:S08]  /*1e60*/  @P0 BRA `(.L_x_2644) ;  /* 0x0000000400480947 */ /* 0x004ff00003800000 */
[----:B------:R-:W-:Y:S01]  /*1e70*/  SHF.L.U32 R0, R47, 0x1, RZ ;  /* 0x000000012f007819 */ /* 0x000fe200000006ff */
[----:B------:R-:W-:Y:S01]  /*1e80*/  HFMA2.MMA R72, -RZ, RZ, 0, 0 ;  /* 0x00000000ff487435 */ /* 0x000fe200000001ff */
[----:B------:R-:W-:Y:S02]  /*1e90*/  CS2R R74, SRZ ;  /* 0x00000000004a7805 */ /* 0x000fe4000001ff00 */
[----:B------:R-:W-:Y:S02]  /*1ea0*/  LOP3.LUT R53, R0, 0xe, RZ, 0xc0, !PT ;  /* 0x0000000e00357812 */ /* 0x000fe400078ec0ff */
[C---:B------:R-:W-:Y:S02]  /*1eb0*/  LOP3.LUT R0, R30.reuse, 0x3, RZ, 0xc0, !PT ;  /* 0x000000031e007812 */ /* 0x040fe400078ec0ff */
[----:B------:R-:W-:-:S05]  /*1ec0*/  LEA.HI R52, R30, R53, RZ, 0x1e ;  /* 0x000000351e347211 */ /* 0x000fca00078ff0ff */
[----:B------:R-:W-:-:S07]  /*1ed0*/  IMAD R73, R52, 0xa0, -R49 ;  /* 0x000000a034497824 */ /* 0x000fce00078e0a31 */
.L_x_2645:
        /* <DEDUP_REMOVED lines=8> */
[----:B------:R-:W-:Y:S02]  /*1f60*/  IADD3 R54, R52, 0x10, RZ ;  /* 0x0000001034367810 */ /* 0x000fe40007ffe0ff */
[----:B------:R-:W-:Y:S02]  /*1f70*/  SHF.R.S32.HI R53, RZ, 0x1f, R52 ;  /* 0x0000001fff357819 */ /* 0x000fe40000011434 */
[----:B------:R-:W-:Y:S02]  /*1f80*/  SHF.R.S32.HI R63, RZ, 0x1f, R62 ;  /* 0x0000001fff3f7819 */ /* 0x000fe4000001143e */
[----:B------:R-:W-:-:S02]  /*1f90*/  LEA.HI R61, R61, R60, RZ, 0x2 ;  /* 0x0000003c3d3d7211 */ /* 0x000fc400078f10ff */
[C---:B------:R-:W-:Y:S02]  /*1fa0*/  IADD3 R60, R52.reuse, 0x14, RZ ;  /* 0x00000014343c7810 */ /* 0x040fe40007ffe0ff */
[----:B------:R-:W-:Y:S02]  /*1fb0*/  SHF.R.S32.HI R65, RZ, 0x1f, R54 ;  /* 0x0000001fff417819 */ /* 0x000fe40000011436 */
[----:B------:R-:W-:Y:S02]  /*1fc0*/  LEA.HI R53, R53, R52, RZ, 0x2 ;  /* 0x0000003435357211 */ /* 0x000fe400078f10ff */
[----:B------:R-:W-:Y:S02]  /*1fd0*/  LEA.HI R63, R63, R62, RZ, 0x2 ;  /* 0x0000003e3f3f7211 */ /* 0x000fe400078f10ff */
[----:B------:R-:W-:Y:S02]  /*1fe0*/  SHF.R.S32.HI R67, RZ, 0x1f, R60 ;  /* 0x0000001fff437819 */ /* 0x000fe4000001143c */
[----:B------:R-:W-:-:S02]  /*1ff0*/  IADD3 R62, R52, 0x18, RZ ;  /* 0x00000018343e7810 */ /* 0x000fc40007ffe0ff */
[----:B------:R-:W-:Y:S02]  /*2000*/  LEA.HI R65, R65, R54, RZ, 0x2 ;  /* 0x0000003641417211 */ /* 0x000fe400078f10ff */
[----:B------:R-:W-:Y:S02]  /*2010*/  SHF.R.S32.HI R54, RZ, 0x2, R53 ;  /* 0x00000002ff367819 */ /* 0x000fe40000011435 */
[----:B------:R-:W-:Y:S02]  /*2020*/  LEA.HI R67, R67, R60, RZ, 0x2 ;  /* 0x0000003c43437211 */ /* 0x000fe400078f10ff */
[----:B------:R-:W-:Y:S01]  /*2030*/  SHF.R.S32.HI R69, RZ, 0x1f, R62 ;  /* 0x0000001fff457819 */ /* 0x000fe2000001143e */
[----:B------:R-:W-:Y:S01]  /*2040*/  IMAD R53, R54, 0x28, R31 ;  /* 0x0000002836357824 */ /* 0x000fe200078e021f */
        /* <DEDUP_REMOVED lines=10> */
[----:B------:R-:W-:Y:S01]  /*20f0*/  LEA R55, R0, R55, 0x3 ;  /* 0x0000003700377211 */ /* 0x000fe200078e18ff */
[----:B------:R-:W1:Y:S01]  /*2100*/  LDS.64 R52, [R53] ;  /* 0x0000000035347984 */ /* 0x000e620000000a00 */
[----:B------:R-:W-:Y:S01]  /*2110*/  SHF.R.S32.HI R54, RZ, 0x2, R65 ;  /* 0x00000002ff367819 */ /* 0x000fe20000011441 */
[----:B------:R-:W-:Y:S01]  /*2120*/  IMAD R63, R60, 0x28, R31 ;  /* 0x000000283c3f7824 */ /* 0x000fe200078e021f */
[----:B------:R-:W-:Y:S01]  /*2130*/  LEA R61, R0, R61, 0x3 ;  /* 0x0000003d003d7211 */ /* 0x000fe200078e18ff */
[----:B------:R2:W5:Y:S01]  /*2140*/  LDS.64 R64, [R55] ;  /* 0x0000000037407984 */ /* 0x0005620000000a00 */
[----:B------:R-:W-:Y:S01]  /*2150*/  SHF.R.S32.HI R60, RZ, 0x2, R67 ;  /* 0x00000002ff3c7819 */ /* 0x000fe20000011443 */
[--C-:B------:R-:W-:Y:S01]  /*2160*/  IMAD R69, R54, 0x28, R31.reuse ;  /* 0x0000002836457824 */ /* 0x100fe200078e021f */
[----:B------:R-:W-:Y:S01]  /*2170*/  LEA R68, R0, R63, 0x3 ;  /* 0x0000003f00447211 */ /* 0x000fe200078e18ff */
[----:B------:R-:W0:Y:S01]  /*2180*/  LDS.64 R66, [R61] ;  /* 0x000000003d427984 */ /* 0x000e220000000a00 */
        /* <DEDUP_REMOVED lines=9> */
[----:B--2---:R-:W-:Y:S01]  /*2220*/  IMAD R55, R54, 0x28, R31 ;  /* 0x0000002836377824 */ /* 0x004fe200078e021f */
[C---:B------:R-:W-:Y:S02]  /*2230*/  LEA R60, R0.reuse, R77, 0x3 ;  /* 0x0000004d003c7211 */ /* 0x040fe400078e18ff */
[----:B------:R-:W2:Y:S02]  /*2240*/  LDS.64 R62, [R63] ;  /* 0x000000003f3e7984 */ /* 0x000ea40000000a00 */
[----:B------:R-:W-:-:S02]  /*2250*/  LEA R55, R0, R55, 0x3 ;  /* 0x0000003700377211 */ /* 0x000fc400078e18ff */
[----:B------:R-:W2:Y:S04]  /*2260*/  LDS.64 R60, [R60] ;  /* 0x000000003c3c7984 */ /* 0x000ea80000000a00 */
[----:B------:R-:W2:Y:S01]  /*2270*/  LDS.64 R54, [R55] ;  /* 0x0000000037367984 */ /* 0x000ea20000000a00 */
[----:B-1----:R-:W-:Y:S01]  /*2280*/  FADD.FTZ R75, R52, R75 ;  /* 0x0000004b344b7221 */ /* 0x002fe20000010000 */
[----:B------:R-:W-:-:S03]  /*2290*/  FADD.FTZ R74, R53, R74 ;  /* 0x0000004a354a7221 */ /* 0x000fc60000010000 */
[----:B-----5:R-:W-:Y:S01]  /*22a0*/  FADD.FTZ R75, R75, R64 ;  /* 0x000000404b4b7221 */ /* 0x020fe20000010000 */
[----:B------:R-:W-:-:S03]  /*22b0*/  FADD.FTZ R74, R74, R65 ;  /* 0x000000414a4a7221 */ /* 0x000fc60000010000 */
[----:B0-----:R-:W-:Y:S01]  /*22c0*/  FADD.FTZ R75, R75, R66 ;  /* 0x000000424b4b7221 */ /* 0x001fe20000010000 */
[----:B------:R-:W-:-:S03]  /*22d0*/  FADD.FTZ R74, R74, R67 ;  /* 0x000000434a4a7221 */ /* 0x000fc60000010000 */
[----:B---3--:R-:W-:Y:S01]  /*22e0*/  FADD.FTZ R75, R75, R68 ;  /* 0x000000444b4b7221 */ /* 0x008fe20000010000 */
[----:B------:R-:W-:-:S03]  /*22f0*/  FADD.FTZ R74, R74, R69 ;  /* 0x000000454a4a7221 */ /* 0x000fc60000010000 */
[----:B----4-:R-:W-:Y:S01]  /*2300*/  FADD.FTZ R75, R75, R70 ;  /* 0x000000464b4b7221 */ /* 0x010fe20000010000 */
[----:B------:R-:W-:-:S03]  /*2310*/  FADD.FTZ R74, R74, R71 ;  /* 0x000000474a4a7221 */ /* 0x000fc60000010000 */
[----:B--2---:R-:W-:Y:S01]  /*2320*/  FADD.FTZ R75, R75, R62 ;  /* 0x0000003e4b4b7221 */ /* 0x004fe20000010000 */
[----:B------:R-:W-:-:S03]  /*2330*/  FADD.FTZ R74, R74, R63 ;  /* 0x0000003f4a4a7221 */ /* 0x000fc60000010000 */
[----:B------:R-:W-:Y:S01]  /*2340*/  FADD.FTZ R75, R75, R60 ;  /* 0x0000003c4b4b7221 */ /* 0x000fe20000010000 */
[----:B------:R-:W-:-:S03]  /*2350*/  FADD.FTZ R74, R74, R61 ;  /* 0x0000003d4a4a7221 */ /* 0x000fc60000010000 */
[----:B------:R-:W-:Y:S01]  /*2360*/  FADD.FTZ R75, R75, R54 ;  /* 0x000000364b4b7221 */ /* 0x000fe20000010000 */
[----:B------:R-:W-:Y:S01]  /*2370*/  FADD.FTZ R74, R74, R55 ;  /* 0x000000374a4a7221 */ /* 0x000fe20000010000 */
[----:B------:R-:W-:Y:S06]  /*2380*/  @!P0 BRA `(.L_x_2645) ;  /* 0xfffffff800d48947 */ /* 0x000fec000383ffff */
.L_x_2644:
[----:B------:R-:W-:Y:S05]  /*2390*/  BSYNC B0 ;  /* 0x0000000000007941 */ /* 0x000fea0003800000 */
.L_x_2643:
[----:B------:R-:W1:Y:S01]  /*23a0*/  SHFL.BFLY PT, R0, R75, 0x2, 0x1f ;  /* 0x0c401f004b007f89 */ /* 0x000e6200000e0000 */
[----:B------:R-:W-:Y:S01]  /*23b0*/  LOP3.LUT P1, RZ, R30, 0xfffffffb, RZ, 0xc0, !PT ;  /* 0xfffffffb1eff7812 */ /* 0x000fe2000782c0ff */
[----:B------:R-:W-:Y:S02]  /*23c0*/  BSSY B0, `(.L_x_2646) ;  /* 0x0000020000007945 */ /* 0x000fe40003800000 */
[----:B------:R-:W2:Y:S01]  /*23d0*/  SHFL.BFLY PT, R53, R74, 0x2, 0x1f ;  /* 0x0c401f004a357f89 */ /* 0x000ea200000e0000 */
[----:B-1----:R-:W-:Y:S01]  /*23e0*/  FADD.FTZ R54, R0, R75 ;  /* 0x0000004b00367221 */ /* 0x002fe20000010000 */
[----:B0-----:R-:W-:Y:S01]  /*23f0*/  FADD.FTZ R0, RZ, R59 ;  /* 0x0000003bff007221 */ /* 0x001fe20000010000 */
[----:B--2---:R-:W-:Y:S01]  /*2400*/  FADD.FTZ R55, R53, R74 ;  /* 0x0000004a35377221 */ /* 0x004fe20000010000 */
[----:B------:R-:W-:Y:S02]  /*2410*/  FADD.FTZ R53, RZ, R58 ;  /* 0x0000003aff357221 */ /* 0x000fe40000010000 */
[----:B---3--:R-:W-:Y:S01]  /*2420*/  FADD.FTZ R0, R0, R57 ;  /* 0x0000003900007221 */ /* 0x008fe20000010000 */
[----:B------:R-:W0:Y:S01]  /*2430*/  SHFL.BFLY PT, R59, R54, 0x1, 0x1f ;  /* 0x0c201f00363b7f89 */ /* 0x000e2200000e0000 */
[----:B------:R-:W-:-:S02]  /*2440*/  FADD.FTZ R53, R53, R56 ;  /* 0x0000003835357221 */ /* 0x000fc40000010000 */
[----:B----4-:R-:W-:Y:S01]  /*2450*/  FADD.FTZ R52, R0, R5 ;  /* 0x0000000500347221 */ /* 0x010fe20000010000 */
[----:B------:R-:W1:Y:S01]  /*2460*/  SHFL.BFLY PT, R58, R55, 0x1, 0x1f ;  /* 0x0c201f00373a7f89 */ /* 0x000e6200000e0000 */
[----:B------:R-:W-:Y:S01]  /*2470*/  IADD3 R0, P0, R47, 0x9, RZ ;  /* 0x000000092f007810 */ /* 0x000fe20007f1e0ff */
[----:B------:R-:W-:Y:S01]  /*2480*/  FADD.FTZ R53, R53, R4 ;  /* 0x0000000435357221 */ /* 0x000fe20000010000 */
[----:B------:R-:W-:Y:S02]  /*2490*/  FADD.FTZ R3, R52, R3 ;  /* 0x0000000334037221 */ /* 0x000fe40000010000 */
[----:B------:R-:W-:Y:S01]  /*24a0*/  IADD3.X R48, RZ, R48, RZ, P0, !PT ;  /* 0x00000030ff307210 */ /* 0x000fe200007fe4ff */
[----:B------:R-:W-:Y:S01]  /*24b0*/  FADD.FTZ R2, R53, R2 ;  /* 0x0000000235027221 */ /* 0x000fe20000010000 */
[----:B------:R-:W-:-:S04]  /*24c0*/  ISETP.GE.U32.AND P0, PT, R0, UR12, PT ;  /* 0x0000000c00007c0c */ /* 0x000fc8000bf06070 */
[----:B------:R2:W-:Y:S01]  /*24d0*/  STG.E.64 desc[UR10][R50.64+0x1200], R2 ;  /* 0x0012000232007986 */ /* 0x0005e2000c101b0a */
        /* <DEDUP_REMOVED lines=14> */
.L_x_2647:
[----:B------:R-:W-:Y:S05]  /*25c0*/  BSYNC B0 ;  /* 0x0000000000007941 */ /* 0x000fea0003800000 */
.L_x_2646:
        /* <DEDUP_REMOVED lines=13> */
.L_x_2650:
[----:B------:R-:W2:Y:S04]  /*26a0*/  LD.E.STRONG.GPU R4, desc[UR10][R2.64] ;  /* 0x0000000a02047980 */ /* 0x000ea8000c10f900 */
[----:B--2---:R-:W-:Y:S01]  /*26b0*/  CCTL.IVALL ;  /* 0x00000000ff00798f */ /* 0x004fe20002000000 */
[----:B------:R-:W-:Y:S05]  /*26c0*/  YIELD ;  /* 0x0000000000007946 */ /* 0x000fea0003800000 */
[----:B-----5:R-:W-:-:S04]  /*26d0*/  LOP3.LUT R4, R4, R5, RZ, 0x3c, !PT ;  /* 0x0000000504047212 */ /* 0x020fc800078e3cff */
[----:B------:R-:W-:-:S13]  /*26e0*/  ISETP.GT.AND P0, PT, R4, -0x1, PT ;  /* 0xffffffff0400780c */ /* 0x000fda0003f04270 */
[----:B------:R-:W-:Y:S05]  /*26f0*/  @P0 BRA `(.L_x_2650) ;  /* 0xfffffffc00e80947 */ /* 0x000fea000383ffff */
.L_x_2649:
[----:B------:R-:W-:Y:S05]  /*2700*/  WARPSYNC.ALL ;  /* 0x0000000000007948 */ /* 0x000fea0003800000 */
[----:B------:R-:W-:Y:S06]  /*2710*/  BAR.SYNC.DEFER_BLOCKING 0x0 ;  /* 0x0000000000007b1d */ /* 0x000fec0000010000 */
[----:B------:R-:W-:Y:S05]  /*2720*/  BRA `(.L_x_2651) ;  /* 0x0000000000607947 */ /* 0x000fea0003800000 */
.L_x_2648:
[----:B------:R-:W-:Y:S01]  /*2730*/  BAR.SYNC.DEFER_BLOCKING 0x0 ;  /* 0x0000000000007b1d */ /* 0x000fe20000010000 */
[----:B------:R-:W-:-:S13]  /*2740*/  ISETP.NE.AND P0, PT, R30, RZ, PT ;  /* 0x000000ff1e00720c */ /* 0x000fda0003f05270 */
[----:B------:R-:W-:Y:S05]  /*2750*/  @P0 BRA `(.L_x_2652) ;  /* 0x00000000004c0947 */ /* 0x000fea0003800000 */
[----:B------:R-:W-:Y:S01]  /*2760*/  ULDC.64 UR8, c[0x0][0x268] ;  /* 0x00009a0000087ab9 */ /* 0x000fe20000000a00 */
[----:B0-----:R-:W-:Y:S01]  /*2770*/  IADD3 R2, -R28, RZ, RZ ;  /* 0x000000ff1c027210 */ /* 0x001fe20007ffe1ff */
        /* <DEDUP_REMOVED lines=11> */
.L_x_2653:
[----:B------:R-:W2:Y:S04]  /*2830*/  LD.E.STRONG.GPU R4, desc[UR10][R2.64] ;  /* 0x0000000a02047980 */ /* 0x000ea8000c10f900 */
[----:B--2---:R-:W-:Y:S01]  /*2840*/  CCTL.IVALL ;  /* 0x00000000ff00798f */ /* 0x004fe20002000000 */
[----:B------:R-:W-:Y:S05]  /*2850*/  YIELD ;  /* 0x0000000000007946 */ /* 0x000fea0003800000 */
[----:B-----5:R-:W-:-:S04]  /*2860*/  LOP3.LUT R4, R4, R5, RZ, 0x3c, !PT ;  /* 0x0000000504047212 */ /* 0x020fc800078e3cff */
[----:B------:R-:W-:-:S13]  /*2870*/  ISETP.GT.AND P0, PT, R4, -0x1, PT ;  /* 0xffffffff0400780c */ /* 0x000fda0003f04270 */
[----:B------:R-:W-:Y:S05]  /*2880*/  @P0 BRA `(.L_x_2653) ;  /* 0xfffffffc00e80947 */ /* 0x000fea000383ffff */
.L_x_2652:
[----:B------:R-:W-:Y:S05]  /*2890*/  WARPSYNC.ALL ;  /* 0x0000000000007948 */ /* 0x000fea0003800000 */
[----:B------:R-:W-:Y:S06]  /*28a0*/  BAR.SYNC.DEFER_BLOCKING 0x0 ;  /* 0x0000000000007b1d */ /* 0x000fec0000010000 */
.L_x_2651:
[----:B------:R-:W-:Y:S01]  /*28b0*/  ISETP.GT.U32.AND P0, PT, R30, 0x1f, PT ;  /* 0x0000001f1e00780c */ /* 0x000fe20003f04070 */
[----:B------:R-:W-:Y:S01]  /*28c0*/  HADD2.F32 R59, -RZ, R22.H0_H0 ;  /* 0x20000016ff3b7230 */ /* 0x000fe20000004100 */
[----:B------:R-:W-:Y:S01]  /*28d0*/  HFMA2.MMA R90, -RZ, RZ, 0, 0 ;  /* 0x00000000ff5a7435 */ /* 0x000fe200000001ff */
[--C-:B------:R-:W-:Y:S01]  /*28e0*/  HADD2.F32 R70, -RZ, R21.reuse.H0_H0 ;  /* 0x20000015ff467230 */ /* 0x100fe20000004100 */
[----:B------:R-:W-:Y:S01]  /*28f0*/  MOV R89, RZ ;  /* 0x000000ff00597202 */ /* 0x000fe20000000f00 */
[----:B------:R-:W-:Y:S02]  /*2900*/  HADD2.F32 R76, -RZ, R21.H1_H1 ;  /* 0x30000015ff4c7230 */ /* 0x000fe40000004100 */
[----:B------:R-:W-:Y:S02]  /*2910*/  HADD2.F32 R68, -RZ, R20.H0_H0 ;  /* 0x20000014ff447230 */ /* 0x000fe40000004100 */
[----:B------:R-:W-:Y:S02]  /*2920*/  HADD2.F32 R65, -RZ, R24.H1_H1 ;  /* 0x30000018ff417230 */ /* 0x000fe40000004100 */
[----:B------:R-:W-:-:S02]  /*2930*/  HADD2.F32 R57, -RZ, R17.H1_H1 ;  /* 0x30000011ff397230 */ /* 0x000fc40000004100 */
[----:B------:R-:W-:Y:S01]  /*2940*/  HADD2.F32 R67, -RZ, R25.H1_H1 ;  /* 0x30000019ff437230 */ /* 0x000fe20000004100 */
[----:B------:R-:W1:Y:S01]  /*2950*/  @!P0 LDC R5, c[0x0][0x10] ;  /* 0x00000400ff058b82 */ /* 0x000e620000000800 */
[----:B------:R-:W-:Y:S01]  /*2960*/  @!P0 LOP3.LUT R51, R30, 0xf, RZ, 0xc0, !PT ;  /* 0x0000000f1e338812 */ /* 0x000fe200078ec0ff */
[----:B------:R-:W-:Y:S02]  /*2970*/  HADD2.F32 R66, -RZ, R20.H1_H1 ;  /* 0x30000014ff427230 */ /* 0x000fe40000004100 */
[----:B------:R-:W-:Y:S02]  /*2980*/  HADD2.F32 R53, -RZ, R17.H0_H0 ;  /* 0x20000011ff357230 */ /* 0x000fe40000004100 */
[----:B------:R-:W-:Y:S02]  /*2990*/  HADD2.F32 R69, -RZ, R26.H1_H1 ;  /* 0x3000001aff457230 */ /* 0x000fe40000004100 */
[----:B------:R-:W-:Y:S01]  /*29a0*/  HADD2.F32 R79, -RZ, R27.H1_H1 ;  /* 0x3000001bff4f7230 */ /* 0x000fe20000004100 */
[----:B0-----:R-:W0:Y:S01]  /*29b0*/  @!P0 LDC.64 R2, c[0x0][0x260] ;  /* 0x00009800ff028b82 */ /* 0x001e220000000a00 */
[----:B------:R-:W-:-:S02]  /*29c0*/  SHF.L.U32 R47, R47, 0x1, RZ ;  /* 0x000000012f2f7819 */ /* 0x000fc400000006ff */
[----:B------:R-:W-:Y:S01]  /*29d0*/  LEA R49, R32, R49, 0x2 ;  /* 0x0000003120317211 */ /* 0x000fe200078e10ff */
[----:B------:R-:W-:Y:S01]  /*29e0*/  UIADD3 UR5, UR5, 0x3480, URZ ;  /* 0x0000348005057890 */ /* 0x000fe2000fffe03f */
        /* <DEDUP_REMOVED lines=8> */
[C---:B------:R-:W-:Y:S01]  /*2a70*/  FADD.FTZ R50, -R14.reuse, R59 ;  /* 0x0000003b0e327221 */ /* 0x040fe20000010100 */
[--C-:B------:R-:W-:Y:S02]  /*2a80*/  HADD2.F32 R59, -RZ, R23.reuse.H0_H0 ;  /* 0x20000017ff3b7230 */ /* 0x100fe40000004100 */
[C---:B------:R-:W-:Y:S01]  /*2a90*/  FADD.FTZ R20, -R14.reuse, R57 ;  /* 0x000000390e147221 */ /* 0x040fe20000010100 */
[----:B------:R-:W-:Y:S02]  /*2aa0*/  HADD2.F32 R23, -RZ, R23.H1_H1 ;  /* 0x30000017ff177230 */ /* 0x000fe40000004100 */
[----:B------:R-:W-:Y:S01]  /*2ab0*/  FMUL.FTZ R50, R15, R50 ;  /* 0x000000320f327220 */ /* 0x000fe20000410000 */
[--C-:B------:R-:W-:Y:S02]  /*2ac0*/  HADD2.F32 R5, -RZ, R16.reuse.H0_H0 ;  /* 0x20000010ff057230 */ /* 0x100fe40000004100 */
[----:B------:R-:W-:Y:S01]  /*2ad0*/  FADD.FTZ R54, -R14, R59 ;  /* 0x0000003b0e367221 */ /* 0x000fe20000010100 */
[----:B------:R-:W-:-:S02]  /*2ae0*/  HADD2.F32 R51, -RZ, R16.H1_H1 ;  /* 0x30000010ff337230 */ /* 0x000fc40000004100 */
[C---:B------:R-:W-:Y:S01]  /*2af0*/  FADD.FTZ R52, -R14.reuse, R23 ;  /* 0x000000170e347221 */ /* 0x040fe20000010100 */
[----:B------:R-:W-:Y:S02]  /*2b00*/  HADD2.F32 R21, -RZ, R22.H1_H1 ;  /* 0x30000016ff157230 */ /* 0x000fe40000004100 */
[C---:B------:R-:W-:Y:S01]  /*2b10*/  FADD.FTZ R4, -R14.reuse, R5 ;  /* 0x000000050e047221 */ /* 0x040fe20000010100 */
[----:B------:R-:W-:Y:S02]  /*2b20*/  HADD2.F32 R5, -RZ, R18.H0_H0 ;  /* 0x20000012ff057230 */ /* 0x000fe40000004100 */
[----:B------:R-:W-:Y:S01]  /*2b30*/  FADD.FTZ R16, -R14, R51 ;  /* 0x000000330e107221 */ /* 0x000fe20000010100 */
[--C-:B------:R-:W-:Y:S02]  /*2b40*/  HADD2.F32 R51, -RZ, R19.reuse.H0_H0 ;  /* 0x20000013ff337230 */ /* 0x100fe40000004100 */
[----:B------:R-:W-:Y:S01]  /*2b50*/  FMUL.FTZ R52, R15, R52 ;  /* 0x000000340f347220 */ /* 0x000fe20000410000 */
[----:B------:R-:W-:-:S02]  /*2b60*/  HADD2.F32 R19, -RZ, R19.H1_H1 ;  /* 0x30000013ff137230 */ /* 0x000fc40000004100 */
[C---:B------:R-:W-:Y:S01]  /*2b70*/  FADD.FTZ R22, -R14.reuse, R21 ;  /* 0x000000150e167221 */ /* 0x040fe20000010100 */
[----:B------:R-:W-:Y:S01]  /*2b80*/  FFMA.FTZ R21, R5, R50, R68 ;  /* 0x0000003205157223 */ /* 0x000fe20000010044 */
[----:B------:R-:W-:Y:S02]  /*2b90*/  HADD2.F32 R59, -RZ, R24.H0_H0 ;  /* 0x20000018ff3b7230 */ /* 0x000fe40000004100 */
[----:B------:R-:W-:Y:S01]  /*2ba0*/  FADD.FTZ R24, -R14, R65 ;  /* 0x000000410e187221 */ /* 0x000fe20000010100 */
[----:B------:R-:W-:Y:S01]  /*2bb0*/  FFMA.FTZ R64, R19, R52, R76 ;  /* 0x0000003413407223 */ /* 0x000fe2000001004c */
[----:B------:R-:W-:Y:S01]  /*2bc0*/  FMUL.FTZ R73, R21, -1.4426950216293334961 ;  /* 0xbfb8aa3b15497820 */ /* 0x000fe20000410000 */
[----:B------:R-:W-:Y:S02]  /*2bd0*/  HADD2.F32 R65, -RZ, R25.H0_H0 ;  /* 0x20000019ff417230 */ /* 0x000fe40000004100 */
[C---:B------:R-:W-:Y:S01]  /*2be0*/  FMUL.FTZ R4, R15.reuse, R4 ;  /* 0x000000040f047220 */ /* 0x040fe20000410000 */
[----:B------:R-:W-:Y:S01]  /*2bf0*/  FMUL.FTZ R86, R64, -1.4426950216293334961 ;  /* 0xbfb8aa3b40567820 */ /* 0x000fe20000410000 */
[C---:B------:R-:W-:Y:S01]  /*2c00*/  FADD.FTZ R58, -R14.reuse, R67 ;  /* 0x000000430e3a7221 */ /* 0x040fe20000010100 */
[----:B------:R-:W-:Y:S01]  /*2c10*/  HADD2.F32 R67, -RZ, R26.H0_H0 ;  /* 0x2000001aff437230 */ /* 0x000fe20000004100 */
[----:B------:R-:W0:Y:S01]  /*2c20*/  MUFU.EX2 R73, R73 ;  /* 0x0000004900497308 */ /* 0x000e220000000800 */
[----:B------:R-:W-:Y:S01]  /*2c30*/  FADD.FTZ R60, -R14, R65 ;  /* 0x000000410e3c7221 */ /* 0x000fe20000010100 */
[----:B------:R-:W-:Y:S01]  /*2c40*/  FMUL.FTZ R20, R15, R20 ;  /* 0x000000140f147220 */ /* 0x000fe20000410000 */
[----:B------:R-:W-:Y:S01]  /*2c50*/  FFMA.FTZ R55, R4, R5, R68 ;  /* 0x0000000504377223 */ /* 0x000fe20000010044 */
[----:B------:R-:W-:-:S02]  /*2c60*/  HADD2.F32 R17, -RZ, R18.H1_H1 ;  /* 0x30000012ff117230 */ /* 0x000fc40000004100 */
[C---:B------:R-:W-:Y:S01]  /*2c70*/  FMUL.FTZ R54, R15.reuse, R54 ;  /* 0x000000360f367220 */ /* 0x040fe20000410000 */
[C---:B------:R-:W-:Y:S01]  /*2c80*/  FMUL.FTZ R16, R15.reuse, R16 ;  /* 0x000000100f107220 */ /* 0x040fe20000410000 */
[C---:B------:R-:W-:Y:S01]  /*2c90*/  FMUL.FTZ R60, R15.reuse, R60 ;  /* 0x0000003c0f3c7220 */ /* 0x040fe20000410000 */
[----:B------:R-:W1:Y:S01]  /*2ca0*/  MUFU.EX2 R86, R86 ;  /* 0x0000005600567308 */ /* 0x000e620000000800 */
[----:B------:R-:W-:Y:S01]  /*2cb0*/  FADD.FTZ R56, -R14, R59 ;  /* 0x0000003b0e387221 */ /* 0x000fe20000010100 */
[----:B------:R-:W-:Y:S01]  /*2cc0*/  FMUL.FTZ R58, R15, R58 ;  /* 0x0000003a0f3a7220 */ /* 0x000fe20000410000 */
[----:B------:R-:W-:Y:S01]  /*2cd0*/  FFMA.FTZ R61, R20, R19, R76 ;  /* 0x00000013143d7223 */ /* 0x000fe2000001004c */
[C---:B------:R-:W-:Y:S01]  /*2ce0*/  FADD.FTZ R26, -R14.reuse, R67 ;  /* 0x000000430e1a7221 */ /* 0x040fe20000010100 */
[----:B------:R-:W-:Y:S01]  /*2cf0*/  FMUL.FTZ R71, R55, -1.4426950216293334961 ;  /* 0xbfb8aa3b37477820 */ /* 0x000fe20000410000 */
[----:B------:R-:W-:Y:S01]  /*2d00*/  FADD.FTZ R18, -R14, R53 ;  /* 0x000000350e127221 */ /* 0x000fe20000010100 */
[C---:B------:R-:W-:Y:S01]  /*2d10*/  FFMA.FTZ R23, R51.reuse, R54, R70 ;  /* 0x0000003633177223 */ /* 0x040fe20000010046 */
[----:B------:R-:W-:Y:S01]  /*2d20*/  FFMA.FTZ R53, R16, R17, R66 ;  /* 0x0000001110357223 */ /* 0x000fe20000010042 */
[----:B------:R-:W-:Y:S01]  /*2d30*/  FFMA.FTZ R65, R51, R60, R70 ;  /* 0x0000003c33417223 */ /* 0x000fe20000010046 */
[----:B------:R-:W-:Y:S01]  /*2d40*/  FMUL.FTZ R56, R15, R56 ;  /* 0x000000380f387220 */ /* 0x000fe20000410000 */
[----:B------:R-:W-:Y:S01]  /*2d50*/  FFMA.FTZ R67, R19, R58, R76 ;  /* 0x0000003a13437223 */ /* 0x000fe2000001004c */
[----:B------:R-:W-:Y:S01]  /*2d60*/  FMUL.FTZ R74, R61, -1.4426950216293334961 ;  /* 0xbfb8aa3b3d4a7820 */ /* 0x000fe20000410000 */
[----:B------:R-:W-:Y:S01]  /*2d70*/  FMUL.FTZ R26, R15, R26 ;  /* 0x0000001a0f1a7220 */ /* 0x000fe20000410000 */
[----:B------:R-:W-:Y:S01]  /*2d80*/  FMUL.FTZ R82, R23, -1.4426950216293334961 ;  /* 0xbfb8aa3b17527820 */ /* 0x000fe20000410000 */
[----:B0-----:R-:W-:Y:S01]  /*2d90*/  FADD.FTZ R81, R73, 1 ;  /* 0x3f80000049517421 */ /* 0x001fe20000010000 */
[----:B------:R-:W-:Y:S01]  /*2da0*/  FMUL.FTZ R72, R53, -1.4426950216293334961 ;  /* 0xbfb8aa3b35487820 */ /* 0x000fe20000410000 */
[----:B------:R-:W-:Y:S01]  /*2db0*/  FMUL.FTZ R87, R65, -1.4426950216293334961 ;  /* 0xbfb8aa3b41577820 */ /* 0x000fe20000410000 */
[----:B-1----:R-:W-:Y:S01]  /*2dc0*/  FADD.FTZ R73, R86, 1 ;  /* 0x3f80000056497421 */ /* 0x002fe20000010000 */
[----:B------:R-:W0:Y:S01]  /*2dd0*/  MUFU.EX2 R71, R71 ;  /* 0x0000004700477308 */ /* 0x000e220000000800 */
[--C-:B------:R-:W-:Y:S01]  /*2de0*/  FFMA.FTZ R59, R5, R56, R68.reuse ;  /* 0x00000038053b7223 */ /* 0x100fe20000010044 */
[----:B------:R-:W-:Y:S01]  /*2df0*/  FMUL.FTZ R88, R67, -1.4426950216293334961 ;  /* 0xbfb8aa3b43587820 */ /* 0x000fe20000410000 */
[----:B------:R-:W-:Y:S01]  /*2e00*/  FFMA.FTZ R68, R5, R26, R68 ;  /* 0x0000001a05447223 */ /* 0x000fe20000010044 */
[----:B------:R-:W-:Y:S01]  /*2e10*/  FADD.FTZ R62, -R14, R69 ;  /* 0x000000450e3e7221 */ /* 0x000fe20000010100 */
[----:B------:R-:W-:-:S02]  /*2e20*/  HADD2.F32 R69, -RZ, R27.H0_H0 ;  /* 0x2000001bff457230 */ /* 0x000fc40000004100 */
[C---:B------:R-:W-:Y:S01]  /*2e30*/  FMUL.FTZ R22, R15.reuse, R22 ;  /* 0x000000160f167220 */ /* 0x040fe20000410000 */
[----:B------:R-:W-:Y:S01]  /*2e40*/  FMUL.FTZ R85, R68, -1.4426950216293334961 ;  /* 0xbfb8aa3b44557820 */ /* 0x000fe20000410000 */
[----:B------:R-:W1:Y:S01]  /*2e50*/  MUFU.EX2 R74, R74 ;  /* 0x0000004a004a7308 */ /* 0x000e620000000800 */
[C---:B------:R-:W-:Y:S01]  /*2e60*/  FMUL.FTZ R62, R15.reuse, R62 ;  /* 0x0000003e0f3e7220 */ /* 0x040fe20000410000 */
[C---:B------:R-:W-:Y:S01]  /*2e70*/  FMUL.FTZ R24, R15.reuse, R24 ;  /* 0x000000180f187220 */ /* 0x040fe20000410000 */
[C---:B------:R-:W-:Y:S01]  /*2e80*/  FADD.FTZ R78, -R14.reuse, R69 ;  /* 0x000000450e4e7221 */ /* 0x040fe20000010100 */
[----:B------:R-:W-:Y:S01]  /*2e90*/  FMUL.FTZ R18, R15, R18 ;  /* 0x000000120f127220 */ /* 0x000fe20000410000 */
[C-C-:B------:R-:W-:Y:S01]  /*2ea0*/  FFMA.FTZ R27, R17.reuse, R62, R66.reuse ;  /* 0x0000003e111b7223 */ /* 0x140fe20000010042 */
[C-C-:B------:R-:W-:Y:S01]  /*2eb0*/  FFMA.FTZ R63, R17.reuse, R22, R66.reuse ;  /* 0x00000016113f7223 */ /* 0x140fe20000010042 */
[----:B------:R-:W-:Y:S01]  /*2ec0*/  FFMA.FTZ R25, R17, R24, R66 ;  /* 0x0000001811197223 */ /* 0x000fe20000010042 */
[----:B------:R-:W3:Y:S01]  /*2ed0*/  MUFU.EX2 R82, R82 ;  /* 0x0000005200527308 */ /* 0x000ee20000000800 */
[----:B0-----:R-:W-:Y:S01]  /*2ee0*/  FADD.FTZ R71, R71, 1 ;  /* 0x3f80000047477421 */ /* 0x001fe20000010000 */
[----:B------:R-:W-:Y:S01]  /*2ef0*/  FMUL.FTZ R66, R15, R78 ;  /* 0x0000004e0f427220 */ /* 0x000fe20000410000 */
[----:B------:R-:W-:Y:S01]  /*2f00*/  FADD.FTZ R14, -R14, R79 ;  /* 0x0000004f0e0e7221 */ /* 0x000fe20000010100 */
[----:B------:R-:W-:Y:S01]  /*2f10*/  FMUL.FTZ R84, R27, -1.4426950216293334961 ;  /* 0xbfb8aa3b1b547820 */ /* 0x000fe20000410000 */
[--C-:B------:R-:W-:Y:S01]  /*2f20*/  FFMA.FTZ R57, R18, R51, R70.reuse ;  /* 0x0000003312397223 */ /* 0x100fe20000010046 */
[----:B------:R-:W-:Y:S01]  /*2f30*/  FFMA.FTZ R69, R51, R66, R70 ;  /* 0x0000004233457223 */ /* 0x000fe20000010046 */
[----:B------:R-:W-:Y:S01]  /*2f40*/  FMUL.FTZ R14, R15, R14 ;  /* 0x0000000e0f0e7220 */ /* 0x000fe20000410000 */
[----:B------:R-:W0:Y:S01]  /*2f50*/  MUFU.EX2 R72, R72 ;  /* 0x0000004800487308 */ /* 0x000e220000000800 */
[----:B-1----:R-:W-:Y:S01]  /*2f60*/  FADD.FTZ R79, R74, 1 ;  /* 0x3f8000004a4f7421 */ /* 0x002fe20000010000 */
[----:B------:R-:W-:Y:S01]  /*2f70*/  FMUL.FTZ R75, R57, -1.4426950216293334961 ;  /* 0xbfb8aa3b394b7820 */ /* 0x000fe20000410000 */
[----:B------:R-:W-:Y:S01]  /*2f80*/  FMUL.FTZ R78, R69, -1.4426950216293334961 ;  /* 0xbfb8aa3b454e7820 */ /* 0x000fe20000410000 */
[----:B------:R-:W-:Y:S01]  /*2f90*/  FFMA.FTZ R70, R19, R14, R76 ;  /* 0x0000000e13467223 */ /* 0x000fe2000001004c */
[----:B------:R-:W-:Y:S01]  /*2fa0*/  FMUL.FTZ R83, R59, -1.4426950216293334961 ;  /* 0xbfb8aa3b3b537820 */ /* 0x000fe20000410000 */
[----:B------:R-:W-:Y:S01]  /*2fb0*/  ULEA UR5, UR7, UR5, 0x18 ;  /* 0x0000000507057291 */ /* 0x000fe2000f8ec03f */
[----:B------:R-:W-:Y:S01]  /*2fc0*/  FMUL.FTZ R77, R63, -1.4426950216293334961 ;  /* 0xbfb8aa3b3f4d7820 */ /* 0x000fe20000410000 */
[----:B------:R-:W1:Y:S01]  /*2fd0*/  MUFU.EX2 R87, R87 ;  /* 0x0000005700577308 */ /* 0x000e620000000800 */
[----:B---3--:R-:W-:Y:S01]  /*2fe0*/  FADD.FTZ R74, R82, 1 ;  /* 0x3f800000524a7421 */ /* 0x008fe20000010000 */
[----:B------:R-:W-:Y:S01]  /*2ff0*/  FMUL.FTZ R76, R70, -1.4426950216293334961 ;  /* 0xbfb8aa3b464c7820 */ /* 0x000fe20000410000 */
[----:B------:R-:W-:Y:S01]  /*3000*/  FMUL.FTZ R80, R25, -1.4426950216293334961 ;  /* 0xbfb8aa3b19507820 */ /* 0x000fe20000410000 */
[----:B------:R-:W-:-:S04]  /*3010*/  ULOP3.LUT UR4, UR4, 0x1, URZ, 0x3c, !UPT ;  /* 0x0000000104047892 */ /* 0x000fc8000f8e3c3f */
[----:B------:R-:W3:Y:S01]  /*3020*/  MUFU.EX2 R88, R88 ;  /* 0x0000005800587308 */ /* 0x000ee20000000800 */
[----:B0-----:R-:W-:-:S07]  /*3030*/  FADD.FTZ R72, R72, 1 ;  /* 0x3f80000048487421 */ /* 0x001fce0000010000 */
[----:B------:R-:W-:Y:S01]  /*3040*/  MUFU.EX2 R85, R85 ;  /* 0x0000005500557308 */ /* 0x000fe20000000800 */
[----:B-1----:R-:W-:Y:S01]  /*3050*/  FADD.FTZ R82, R87, 1 ;  /* 0x3f80000057527421 */ /* 0x002fe20000010000 */
[----:B------:R-:W-:-:S06]  /*3060*/  LOP3.LUT R87, R47, 0xe, RZ, 0xc0, !PT ;  /* 0x0000000e2f577812 */ /* 0x000fcc00078ec0ff */
[----:B------:R-:W-:Y:S01]  /*3070*/  MUFU.RCP R71, R71 ;  /* 0x0000004700477308 */ /* 0x000fe20000001000 */
[----:B---3--:R-:W-:-:S07]  /*3080*/  FADD.FTZ R88, R88, 1 ;  /* 0x3f80000058587421 */ /* 0x008fce0000010000 */
[----:B------:R-:W-:Y:S08]  /*3090*/  MUFU.EX2 R84, R84 ;  /* 0x0000005400547308 */ /* 0x000ff00000000800 */
[----:B------:R-:W-:Y:S08]  /*30a0*/  MUFU.RCP R72, R72 ;  /* 0x0000004800487308 */ /* 0x000ff00000001000 */
[----:B------:R-:W0:Y:S08]  /*30b0*/  MUFU.RCP R47, R88 ;  /* 0x00000058002f7308 */ /* 0x000e300000001000 */
[----:B------:R-:W1:Y:S08]  /*30c0*/  MUFU.EX2 R75, R75 ;  /* 0x0000004b004b7308 */ /* 0x000e700000000800 */
[----:B------:R-:W-:Y:S01]  /*30d0*/  MUFU.EX2 R78, R78 ;  /* 0x0000004e004e7308 */ /* 0x000fe20000000800 */
[----:B0-----:R-:W-:-:S04]  /*30e0*/  FADD.FTZ R100, -R47, 1 ;  /* 0x3f8000002f647421 */ /* 0x001fc80000010100 */
[----:B------:R-:W-:-:S03]  /*30f0*/  FFMA.FTZ R100, R67, R100, 1 ;  /* 0x3f80000043647423 */ /* 0x000fc60000010064 */
[----:B------:R-:W-:Y:S01]  /*3100*/  MUFU.RCP R81, R81 ;  /* 0x0000005100517308 */ /* 0x000fe20000001000 */
[----:B-1----:R-:W-:Y:S01]  /*3110*/  FADD.FTZ R75, R75, 1 ;  /* 0x3f8000004b4b7421 */ /* 0x002fe20000010000 */
[----:B------:R-:W-:-:S06]  /*3120*/  FMUL.FTZ R100, R47, R100 ;  /* 0x000000642f647220 */ /* 0x000fcc0000410000 */
[----:B------:R-:W-:Y:S08]  /*3130*/  MUFU.RCP R73, R73 ;  /* 0x0000004900497308 */ /* 0x000ff00000001000 */
[----:B------:R-:W-:Y:S08]  /*3140*/  MUFU.EX2 R76, R76 ;  /* 0x0000004c004c7308 */ /* 0x000ff00000000800 */
[----:B------:R-:W0:Y:S08]  /*3150*/  MUFU.EX2 R83, R83 ;  /* 0x0000005300537308 */ /* 0x000e300000000800 */
[----:B------:R-:W1:Y:S08]  /*3160*/  MUFU.RCP R75, R75 ;  /* 0x0000004b004b7308 */ /* 0x000e700000001000 */
[----:B------:R-:W3:Y:S01]  /*3170*/  MUFU.RCP R74, R74 ;  /* 0x0000004a004a7308 */ /* 0x000ee20000001000 */
[----:B0-----:R-:W-:-:S07]  /*3180*/  FADD.FTZ R83, R83, 1 ;  /* 0x3f80000053537421 */ /* 0x001fce0000010000 */
[----:B------:R-:W-:Y:S01]  /*3190*/  MUFU.RCP R83, R83 ;  /* 0x0000005300537308 */ /* 0x000fe20000001000 */
[----:B-1----:R-:W-:-:S04]  /*31a0*/  FADD.FTZ R92, -R75, 1 ;  /* 0x3f8000004b5c7421 */ /* 0x002fc80000010100 */
[----:B------:R-:W-:-:S03]  /*31b0*/  FFMA.FTZ R92, R57, R92, 1 ;  /* 0x3f800000395c7423 */ /* 0x000fc6000001005c */
[----:B------:R-:W0:Y:S01]  /*31c0*/  MUFU.RCP R82, R82 ;  /* 0x0000005200527308 */ /* 0x000e220000001000 */
[----:B---3--:R-:W-:Y:S01]  /*31d0*/  FADD.FTZ R96, -R74, 1 ;  /* 0x3f8000004a607421 */ /* 0x008fe20000010100 */
[----:B------:R-:W-:-:S03]  /*31e0*/  FMUL.FTZ R92, R75, R92 ;  /* 0x0000005c4b5c7220 */ /* 0x000fc60000410000 */
[----:B------:R-:W-:-:S03]  /*31f0*/  FFMA.FTZ R57, R23, R96, 1 ;  /* 0x3f80000017397423 */ /* 0x000fc60000010060 */
[----:B------:R-:W1:Y:S01]  /*3200*/  MUFU.EX2 R77, R77 ;  /* 0x0000004d004d7308 */ /* 0x000e620000000800 */
[----:B------:R-:W-:-:S07]  /*3210*/  FMUL.FTZ R74, R74, R57 ;  /* 0x000000394a4a7220 */ /* 0x000fce0000410000 */
[----:B------:R-:W3:Y:S01]  /*3220*/  MUFU.EX2 R80, R80 ;  /* 0x0000005000507308 */ /* 0x000ee20000000800 */
[----:B0-----:R-:W-:-:S07]  /*3230*/  FADD.FTZ R98, -R82, 1 ;  /* 0x3f80000052627421 */ /* 0x001fce0000010100 */
[----:B------:R-:W0:Y:S01]  /*3240*/  MUFU.RCP R79, R79 ;  /* 0x0000004f004f7308 */ /* 0x000e220000001000 */
[----:B-1----:R-:W-:-:S07]  /*3250*/  FADD.FTZ R77, R77, 1 ;  /* 0x3f8000004d4d7421 */ /* 0x002fce0000010000 */
[----:B------:R-:W-:Y:S01]  /*3260*/  MUFU.RCP R77, R77 ;  /* 0x0000004d004d7308 */ /* 0x000fe20000001000 */
[----:B---3--:R-:W-:-:S07]  /*3270*/  FADD.FTZ R80, R80, 1 ;  /* 0x3f80000050507421 */ /* 0x008fce0000010000 */
[----:B------:R-:W1:Y:S01]  /*3280*/  MUFU.RCP R80, R80 ;  /* 0x0000005000507308 */ /* 0x000e620000001000 */
[----:B0-----:R-:W-:-:S04]  /*3290*/  FADD.FTZ R94, -R79, 1 ;  /* 0x3f8000004f5e7421 */ /* 0x001fc80000010100 */
[----:B------:R-:W-:-:S04]  /*32a0*/  FFMA.FTZ R94, R61, R94, 1 ;  /* 0x3f8000003d5e7423 */ /* 0x000fc8000001005e */
[----:B------:R-:W-:Y:S01]  /*32b0*/  FMUL.FTZ R94, R79, R94 ;  /* 0x0000005e4f5e7220 */ /* 0x000fe20000410000 */
[----:B-1----:R-:W-:-:S04]  /*32c0*/  FADD.FTZ R96, -R80, 1 ;  /* 0x3f80000050607421 */ /* 0x002fc80000010100 */
[----:B------:R-:W-:Y:S01]  /*32d0*/  FFMA.FTZ R25, R25, R96, 1 ;  /* 0x3f80000019197423 */ /* 0x000fe20000010060 */
[----:B--2---:R-:W-:Y:S01]  /*32e0*/  @!P0 FADD.FTZ R90, RZ, R2 ;  /* 0x00000002ff5a8221 */ /* 0x004fe20000010000 */
[----:B------:R-:W-:Y:S01]  /*32f0*/  @!P0 FADD.FTZ R89, RZ, R3 ;  /* 0x00000003ff598221 */ /* 0x000fe20000010000 */
[----:B------:R-:W-:-:S03]  /*3300*/  LOP3.LUT P0, RZ, R30, 0xffffffef, RZ, 0xc0, !PT ;  /* 0xffffffef1eff7812 */ /* 0x000fc6000780c0ff */
[----:B------:R-:W0:Y:S04]  /*3310*/  SHFL.BFLY PT, R3, R90, 0x8, 0x1f ;  /* 0x0d001f005a037f89 */ /* 0x000e2800000e0000 */
[----:B------:R-:W1:Y:S01]  /*3320*/  SHFL.BFLY PT, R2, R89, 0x8, 0x1f ;  /* 0x0d001f0059027f89 */ /* 0x000e6200000e0000 */
[----:B0-----:R-:W-:Y:S01]  /*3330*/  FADD.FTZ R3, R3, R90 ;  /* 0x0000005a03037221 */ /* 0x001fe20000010000 */
[----:B------:R-:W-:Y:S01]  /*3340*/  IADD3 R90, RZ, -R87, RZ ;  /* 0x80000057ff5a7210 */ /* 0x000fe20007ffe0ff */
[----:B------:R-:W-:Y:S01]  /*3350*/  FADD.FTZ R87, R85, 1 ;  /* 0x3f80000055577421 */ /* 0x000fe20000010000 */
[----:B-1----:R-:W-:Y:S02]  /*3360*/  FADD.FTZ R2, R2, R89 ;  /* 0x0000005902027221 */ /* 0x002fe40000010000 */
[----:B------:R-:W0:Y:S04]  /*3370*/  SHFL.BFLY PT, R86, R3, 0x4, 0x1f ;  /* 0x0c801f0003567f89 */ /* 0x000e2800000e0000 */
[----:B------:R-:W1:Y:S01]  /*3380*/  SHFL.BFLY PT, R89, R2, 0x4, 0x1f ;  /* 0x0c801f0002597f89 */ /* 0x000e6200000e0000 */
[----:B0-----:R-:W-:Y:S01]  /*3390*/  FADD.FTZ R86, R3, R86 ;  /* 0x0000005603567221 */ /* 0x001fe20000010000 */
[----:B-1----:R-:W-:-:S04]  /*33a0*/  FADD.FTZ R89, R2, R89 ;  /* 0x0000005902597221 */ /* 0x002fc80000010000 */
[----:B------:R-:W0:Y:S01]  /*33b0*/  SHFL.BFLY PT, R85, R86, 0x2, 0x1f ;  /* 0x0c401f0056557f89 */ /* 0x000e2200000e0000 */
[----:B------:R-:W-:Y:S01]  /*33c0*/  IMAD.WIDE.U32 R2, R49, -0x33333333, RZ ;  /* 0xcccccccd31027825 */ /* 0x000fe200078e00ff */
[----:B------:R-:W-:-:S03]  /*33d0*/  MOV R2, R90 ;  /* 0x0000005a00027202 */ /* 0x000fc60000000f00 */
[----:B------:R-:W-:Y:S01]  /*33e0*/  FADD.FTZ R90, -R71, 1 ;  /* 0x3f800000475a7421 */ /* 0x000fe20000010100 */
[----:B------:R-:W1:Y:S01]  /*33f0*/  SHFL.BFLY PT, R88, R89, 0x2, 0x1f ;  /* 0x0c401f0059587f89 */ /* 0x000e6200000e0000 */
[----:B------:R2:W3:Y:S01]  /*3400*/  MUFU.RCP R49, R87 ;  /* 0x0000005700317308 */ /* 0x0004e20000001000 */
[----:B------:R-:W-:Y:S01]  /*3410*/  LEA.HI R2, R3, R2, RZ, 0x19 ;  /* 0x0000000203027211 */ /* 0x000fe200078fc8ff */
[----:B------:R-:W-:Y:S01]  /*3420*/  FADD.FTZ R3, R84, 1 ;  /* 0x3f80000054037421 */ /* 0x000fe20000010000 */
[----:B------:R-:W-:Y:S01]  /*3430*/  FFMA.FTZ R84, R55, R90, 1 ;  /* 0x3f80000037547423 */ /* 0x000fe2000001005a */
[----:B------:R-:W-:Y:S01]  /*3440*/  FADD.FTZ R90, -R72, 1 ;  /* 0x3f800000485a7421 */ /* 0x000fe20000010100 */
[----:B------:R-:W-:Y:S02]  /*3450*/  LEA R2, R2, UR5, 0x3 ;  /* 0x0000000502027c11 */ /* 0x000fe4000f8e18ff */
[----:B------:R-:W-:Y:S01]  /*3460*/  FMUL.FTZ R84, R71, R84 ;  /* 0x0000005447547220 */ /* 0x000fe20000410000 */
[----:B------:R4:W5:Y:S01]  /*3470*/  MUFU.RCP R55, R3 ;  /* 0x0000000300377308 */ /* 0x0009620000001000 */
[----:B--2---:R-:W-:Y:S01]  /*3480*/  FFMA.FTZ R87, R53, R90, 1 ;  /* 0x3f80000035577423 */ /* 0x004fe2000001005a */
[----:B------:R-:W-:Y:S01]  /*3490*/  FADD.FTZ R53, R78, 1 ;  /* 0x3f8000004e357421 */ /* 0x000fe20000010000 */
[----:B------:R-:W-:Y:S01]  /*34a0*/  FADD.FTZ R78, -R81, 1 ;  /* 0x3f800000514e7421 */ /* 0x000fe20000010100 */
[----:B------:R-:W-:Y:S01]  /*34b0*/  FADD.FTZ R90, -R77, 1 ;  /* 0x3f8000004d5a7421 */ /* 0x000fe20000010100 */
[----:B------:R-:W-:-:S02]  /*34c0*/  FMUL.FTZ R87, R72, R87 ;  /* 0x0000005748577220 */ /* 0x000fc40000410000 */
[----:B------:R-:W-:Y:S01]  /*34d0*/  FFMA.FTZ R78, R21, R78, 1 ;  /* 0x3f800000154e7423 */ /* 0x000fe2000001004e */
[----:B------:R-:W-:Y:S01]  /*34e0*/  FADD.FTZ R21, R76, 1 ;  /* 0x3f8000004c157421 */ /* 0x000fe20000010000 */
[----:B----4-:R-:W-:Y:S01]  /*34f0*/  FADD.FTZ R3, -R73, 1 ;  /* 0x3f80000049037421 */ /* 0x010fe20000010100 */
[----:B---3--:R-:W-:Y:S01]  /*3500*/  FADD.FTZ R23, -R49, 1 ;  /* 0x3f80000031177421 */ /* 0x008fe20000010100 */
[----:B0-----:R-:W-:Y:S01]  /*3510*/  FADD.FTZ R85, R86, R85 ;  /* 0x0000005556557221 */ /* 0x001fe20000010000 */
[----:B------:R-:W-:Y:S01]  /*3520*/  FADD.FTZ R86, -R83, 1 ;  /* 0x3f80000053567421 */ /* 0x000fe20000010100 */
[----:B------:R-:W-:Y:S01]  /*3530*/  FFMA.FTZ R76, R64, R3, 1 ;  /* 0x3f800000404c7423 */ /* 0x000fe20000010003 */
[----:B------:R-:W-:Y:S01]  /*3540*/  FFMA.FTZ R68, R68, R23, 1 ;  /* 0x3f80000044447423 */ /* 0x000fe20000010017 */
[----:B-1----:R-:W-:Y:S01]  /*3550*/  FADD.FTZ R88, R89, R88 ;  /* 0x0000005859587221 */ /* 0x002fe20000010000 */
[----:B------:R-:W0:Y:S01]  /*3560*/  SHFL.BFLY PT, R64, R85, 0x1, 0x1f ;  /* 0x0c201f0055407f89 */ /* 0x000e2200000e0000 */
[----:B------:R-:W-:Y:S01]  /*3570*/  @!P0 SHF.R.U32.HI R23, RZ, 0x1, R30 ;  /* 0x00000001ff178819 */ /* 0x000fe2000001161e */
[----:B------:R-:W-:Y:S01]  /*3580*/  FFMA.FTZ R86, R59, R86, 1 ;  /* 0x3f8000003b567423 */ /* 0x000fe20000010056 */
[----:B------:R-:W-:Y:S01]  /*3590*/  FFMA.FTZ R59, R65, R98, 1 ;  /* 0x3f800000413b7423 */ /* 0x000fe20000010062 */
[----:B------:R-:W1:Y:S01]  /*35a0*/  SHFL.BFLY PT, R3, R88, 0x1, 0x1f ;  /* 0x0c201f0058037f89 */ /* 0x000e6200000e0000 */
[----:B------:R-:W-:Y:S01]  /*35b0*/  @!P0 LOP3.LUT R23, R23, 0x7ffffff8, RZ, 0xc0, !PT ;  /* 0x7ffffff817178812 */ /* 0x000fe200078ec0ff */
[----:B------:R-:W2:Y:S01]  /*35c0*/  MUFU.RCP R21, R21 ;  /* 0x0000001500157308 */ /* 0x000ea20000001000 */
[----:B------:R-:W-:Y:S01]  /*35d0*/  FFMA.FTZ R90, R63, R90, 1 ;  /* 0x3f8000003f5a7423 */ /* 0x000fe2000001005a */
[----:B-----5:R-:W-:Y:S01]  /*35e0*/  FADD.FTZ R96, -R55, 1 ;  /* 0x3f80000037607421 */ /* 0x020fe20000010100 */
[----:B------:R-:W-:Y:S01]  /*35f0*/  FMUL.FTZ R83, R83, R86 ;  /* 0x0000005653537220 */ /* 0x000fe20000410000 */
[----:B------:R-:W-:Y:S01]  /*3600*/  FMUL.FTZ R82, R82, R59 ;  /* 0x0000003b52527220 */ /* 0x000fe20000410000 */
[----:B------:R-:W-:Y:S01]  /*3610*/  FMUL.FTZ R77, R77, R90 ;  /* 0x0000005a4d4d7220 */ /* 0x000fe20000410000 */
[----:B------:R-:W-:Y:S01]  /*3620*/  FFMA.FTZ R96, R27, R96, 1 ;  /* 0x3f8000001b607423 */ /* 0x000fe20000010060 */
[----:B------:R-:W-:Y:S01]  /*3630*/  FMUL.FTZ R27, R80, R25 ;  /* 0x00000019501b7220 */ /* 0x000fe20000410000 */
[----:B------:R-:W3:Y:S01]  /*3640*/  MUFU.RCP R53, R53 ;  /* 0x0000003500357308 */ /* 0x000ee20000001000 */
[----:B------:R-:W-:-:S02]  /*3650*/  HADD2.F32 R25, -RZ, R6.H0_H0 ;  /* 0x20000006ff197230 */ /* 0x000fc40000004100 */
[----:B------:R-:W-:Y:S01]  /*3660*/  FMUL.FTZ R78, R81, R78 ;  /* 0x0000004e514e7220 */ /* 0x000fe20000410000 */
[----:B------:R-:W-:Y:S01]  /*3670*/  FMUL.FTZ R68, R49, R68 ;  /* 0x0000004431447220 */ /* 0x000fe20000410000 */
[----:B------:R-:W-:Y:S02]  /*3680*/  HADD2.F32 R6, -RZ, R6.H1_H1 ;  /* 0x30000006ff067230 */ /* 0x000fe40000004100 */
[----:B------:R-:W-:Y:S01]  /*3690*/  FMUL.FTZ R76, R73, R76 ;  /* 0x0000004c494c7220 */ /* 0x000fe20000410000 */
[----:B------:R-:W-:Y:S01]  /*36a0*/  FMUL.FTZ R25, R25, R84 ;  /* 0x0000005419197220 */ /* 0x000fe20000410000 */
[----:B------:R-:W-:Y:S01]  /*36b0*/  FMUL.FTZ R55, R55, R96 ;  /* 0x0000006037377220 */ /* 0x000fe20000410000 */
[----:B--2---:R-:W-:Y:S01]  /*36c0*/  FADD.FTZ R61, -R21, 1 ;  /* 0x3f800000153d7421 */ /* 0x004fe20000010100 */
[----:B0-----:R-:W-:Y:S01]  /*36d0*/  FADD.FTZ R64, R85, R64 ;  /* 0x0000004055407221 */ /* 0x001fe20000010000 */
[----:B------:R-:W-:Y:S02]  /*36e0*/  FMUL.FTZ R6, R6, R87 ;  /* 0x0000005706067220 */ /* 0x000fe40000410000 */
[----:B------:R-:W-:Y:S01]  /*36f0*/  FFMA.FTZ R70, R70, R61, 1 ;  /* 0x3f80000046467423 */ /* 0x000fe2000001003d */
[----:B-1----:R-:W-:Y:S01]  /*3700*/  FADD.FTZ R3, R88, R3 ;  /* 0x0000000358037221 */ /* 0x002fe20000010000 */
[----:B------:R-:W-:-:S02]  /*3710*/  @!P0 FMUL.FTZ R64, R64, 2.4414062863797880709e-05 ;  /* 0x37cccccd40408820 */ /* 0x000fc40000410000 */
[----:B------:R-:W-:Y:S01]  /*3720*/  FMUL.FTZ R70, R21, R70 ;  /* 0x0000004615467220 */ /* 0x000fe20000410000 */
[----:B------:R-:W-:Y:S01]  /*3730*/  @!P0 FMUL.FTZ R65, R3, 2.4414062863797880709e-05 ;  /* 0x37cccccd03418820 */ /* 0x000fe20000410000 */
[--C-:B------:R-:W-:Y:S02]  /*3740*/  HADD2.F32 R21, -RZ, R7.reuse.H0_H0 ;  /* 0x20000007ff157230 */ /* 0x100fe40000004100 */
[----:B---3--:R-:W-:Y:S01]  /*3750*/  FADD.FTZ R98, -R53, 1 ;  /* 0x3f80000035627421 */ /* 0x008fe20000010100 */
[----:B------:R-:W-:Y:S01]  /*3760*/  HADD2.F32 R7, -RZ, R7.H1_H1 ;  /* 0x30000007ff077230 */ /* 0x000fe20000004100 */
[----:B------:R0:W-:Y:S02]  /*3770*/  @!P0 STS.64 [R23+UR5], R64 ;  /* 0x0000004017008988 */ /* 0x0001e40008000a05 */
[----:B------:R-:W-:Y:S01]  /*3780*/  FFMA.FTZ R98, R69, R98, 1 ;  /* 0x3f80000045627423 */ /* 0x000fe20000010062 */
[----:B------:R-:W-:Y:S01]  /*3790*/  FMUL.FTZ R92, R21, R92 ;  /* 0x0000005c155c7220 */ /* 0x000fe20000410000 */
[----:B------:R-:W-:Y:S01]  /*37a0*/  FMUL.FTZ R94, R7, R94 ;  /* 0x0000005e075e7220 */ /* 0x000fe20000410000 */
[----:B------:R-:W-:Y:S01]  /*37b0*/  BAR.SYNC.DEFER_BLOCKING 0x0 ;  /* 0x0000000000007b1d */ /* 0x000fe20000010000 */
[----:B------:R-:W-:-:S02]  /*37c0*/  HADD2.F32 R7, -RZ, R9.H0_H0 ;  /* 0x20000009ff077230 */ /* 0x000fc40000004100 */
[----:B------:R-:W-:Y:S01]  /*37d0*/  FMUL.FTZ R61, R53, R98 ;  /* 0x00000062353d7220 */ /* 0x000fe20000410000 */
[----:B------:R-:W-:Y:S02]  /*37e0*/  HADD2.F32 R53, -RZ, R11.H0_H0 ;  /* 0x2000000bff357230 */ /* 0x000fe40000004100 */
[----:B------:R-:W-:Y:S02]  /*37f0*/  HADD2.F32 R9, -RZ, R9.H1_H1 ;  /* 0x30000009ff097230 */ /* 0x000fe40000004100 */
[----:B------:R-:W-:Y:S01]  /*3800*/  FMUL.FTZ R47, R7, R74 ;  /* 0x0000004a072f7220 */ /* 0x000fe20000410000 */
[----:B------:R-:W-:Y:S02]  /*3810*/  HADD2.F32 R7, -RZ, R12.H0_H0 ;  /* 0x2000000cff077230 */ /* 0x000fe40000004100 */
[----:B------:R-:W-:Y:S01]  /*3820*/  FMUL.FTZ R57, R53, R82 ;  /* 0x0000005235397220 */ /* 0x000fe20000410000 */
[--C-:B0-----:R-:W-:Y:S02]  /*3830*/  HADD2.F32 R23, -RZ, R8.reuse.H0_H0 ;  /* 0x20000008ff177230 */ /* 0x101fe40000004100 */
[----:B------:R-:W-:Y:S01]  /*3840*/  FMUL.FTZ R49, R9, R76 ;  /* 0x0000004c09317220 */ /* 0x000fe20000410000 */
[----:B------:R-:W-:-:S02]  /*3850*/  HADD2.F32 R8, -RZ, R8.H1_H1 ;  /* 0x30000008ff087230 */ /* 0x000fc40000004100 */
[----:B------:R-:W-:Y:S01]  /*3860*/  FMUL.FTZ R53, R7, R68 ;  /* 0x0000004407357220 */ /* 0x000fe20000410000 */
[----:B------:R-:W-:Y:S02]  /*3870*/  HADD2.F32 R11, -RZ, R11.H1_H1 ;  /* 0x3000000bff0b7230 */ /* 0x000fe40000004100 */
[----:B------:R-:W-:Y:S01]  /*3880*/  FMUL.FTZ R23, R23, R78 ;  /* 0x0000004e17177220 */ /* 0x000fe20000410000 */
[----:B------:R-:W-:Y:S02]  /*3890*/  HADD2.F32 R12, -RZ, R12.H1_H1 ;  /* 0x3000000cff0c7230 */ /* 0x000fe40000004100 */
[----:B------:R-:W-:Y:S01]  /*38a0*/  FMUL.FTZ R21, R8, R77 ;  /* 0x0000004d08157220 */ /* 0x000fe20000410000 */
[--C-:B------:R-:W-:Y:S02]  /*38b0*/  HADD2.F32 R8, -RZ, R10.reuse.H0_H0 ;  /* 0x2000000aff087230 */ /* 0x100fe40000004100 */
[----:B------:R-:W-:Y:S01]  /*38c0*/  FMUL.FTZ R59, R11, R100 ;  /* 0x000000640b3b7220 */ /* 0x000fe20000410000 */
[----:B------:R-:W-:-:S02]  /*38d0*/  HADD2.F32 R10, -RZ, R10.H1_H1 ;  /* 0x3000000aff0a7230 */ /* 0x000fc40000004100 */
[----:B------:R-:W-:Y:S01]  /*38e0*/  FMUL.FTZ R55, R12, R55 ;  /* 0x000000370c377220 */ /* 0x000fe20000410000 */
[----:B------:R-:W-:Y:S01]  /*38f0*/  FMUL.FTZ R83, R8, R83 ;  /* 0x0000005308537220 */ /* 0x000fe20000410000 */
[--C-:B------:R-:W-:Y:S01]  /*3900*/  HADD2.F32 R8, -RZ, R13.reuse.H0_H0 ;  /* 0x2000000dff087230 */ /* 0x100fe20000004100 */
[----:B------:R-:W0:Y:S01]  /*3910*/  LDS.64 R2, [R2] ;  /* 0x0000000002027984 */ /* 0x000e220000000a00 */
[----:B------:R-:W-:Y:S02]  /*3920*/  HADD2.F32 R13, -RZ, R13.H1_H1 ;  /* 0x3000000dff0d7230 */ /* 0x000fe40000004100 */
[----:B------:R-:W-:Y:S01]  /*3930*/  FMUL.FTZ R27, R10, R27 ;  /* 0x0000001b0a1b7220 */ /* 0x000fe20000410000 */
[----:B------:R-:W-:Y:S02]  /*3940*/  FMUL.FTZ R61, R8, R61 ;  /* 0x0000003d083d7220 */ /* 0x000fe40000410000 */
[----:B------:R-:W-:Y:S01]  /*3950*/  FMUL.FTZ R63, R13, R70 ;  /* 0x000000460d3f7220 */ /* 0x000fe20000410000 */
[C-C-:B0-----:R-:W-:Y:S01]  /*3960*/  FFMA.FTZ R7, R5.reuse, R25, -R2.reuse ;  /* 0x0000001905077223 */ /* 0x141fe20000010802 */
[C-C-:B------:R-:W-:Y:S01]  /*3970*/  FFMA.FTZ R13, R5.reuse, R23, -R2.reuse ;  /* 0x00000017050d7223 */ /* 0x140fe20000010802 */
[C-C-:B------:R-:W-:Y:S01]  /*3980*/  FFMA.FTZ R25, R5.reuse, R83, -R2.reuse ;  /* 0x0000005305197223 */ /* 0x140fe20000010802 */
[--C-:B------:R-:W-:Y:S01]  /*3990*/  FFMA.FTZ R53, R5, R53, -R2.reuse ;  /* 0x0000003505357223 */ /* 0x100fe20000010802 */
[--C-:B------:R-:W-:Y:S01]  /*39a0*/  FFMA.FTZ R5, R17, R6, -R2.reuse ;  /* 0x0000000611057223 */ /* 0x100fe20000010802 */
[--C-:B------:R-:W-:Y:S01]  /*39b0*/  FFMA.FTZ R9, R51, R92, -R2.reuse ;  /* 0x0000005c33097223 */ /* 0x100fe20000010802 */
[--C-:B------:R-:W-:Y:S01]  /*39c0*/  FFMA.FTZ R11, R19, R94, -R2.reuse ;  /* 0x0000005e130b7223 */ /* 0x100fe20000010802 */
[-C--:B------:R-:W-:Y:S01]  /*39d0*/  FFMA.FTZ R4, R4, -R3.reuse, R7 ;  /* 0x8000000304047223 */ /* 0x080fe20000010007 */
[-C--:B------:R-:W-:Y:S01]  /*39e0*/  FFMA.FTZ R16, R16, -R3.reuse, R5 ;  /* 0x8000000310107223 */ /* 0x080fe20000010005 */
[-C--:B------:R-:W-:Y:S01]  /*39f0*/  FFMA.FTZ R18, R18, -R3.reuse, R9 ;  /* 0x8000000312127223 */ /* 0x080fe20000010009 */
[----:B------:R-:W-:Y:S01]  /*3a00*/  FFMA.FTZ R20, R20, -R3, R11 ;  /* 0x8000000314147223 */ /* 0x000fe2000001000b */
[C-C-:B------:R-:W-:Y:S01]  /*3a10*/  FFMA.FTZ R21, R17.reuse, R21, -R2.reuse ;  /* 0x0000001511157223 */ /* 0x140fe20000010802 */
[C-C-:B------:R-:W-:Y:S01]  /*3a20*/  FFMA.FTZ R27, R17.reuse, R27, -R2.reuse ;  /* 0x0000001b111b7223 */ /* 0x140fe20000010802 */
        /* <DEDUP_REMOVED lines=11> */
[--C-:B------:R-:W-:Y:S01]  /*3ae0*/  FFMA.FTZ R47, R51, R57, -R2.reuse ;  /* 0x00000039332f7223 */ /* 0x100fe20000010802 */
[--C-:B------:R-:W-:Y:S01]  /*3af0*/  FFMA.FTZ R49, R19, R59, -R2.reuse ;  /* 0x0000003b13317223 */ /* 0x100fe20000010802 */
[--C-:B------:R-:W-:Y:S01]  /*3b00*/  FFMA.FTZ R51, R51, R61, -R2.reuse ;  /* 0x0000003d33337223 */ /* 0x100fe20000010802 */
[----:B------:R-:W-:Y:S01]  /*3b10*/  FFMA.FTZ R19, R19, R63, -R2 ;  /* 0x0000003f13137223 */ /* 0x000fe20000010802 */
[----:B------:R-:W-:Y:S01]  /*3b20*/  IADD3 R2, P0, R39, UR8, RZ ;  /* 0x0000000827027c10 */ /* 0x000fe2000ff1e0ff */
[----:B------:R-:W-:Y:S01]  /*3b30*/  FMUL.FTZ R50, R15, R50 ;  /* 0x000000320f327220 */ /* 0x000fe20000410000 */
[----:B------:R-:W-:Y:S01]  /*3b40*/  F2FP.F16.F32.PACK_AB R4, R5, R4 ;  /* 0x000000040504723e */ /* 0x000fe200000000ff */
[----:B------:R-:W-:Y:S01]  /*3b50*/  FMUL.FTZ R5, R15, R22 ;  /* 0x000000160f057220 */ /* 0x000fe20000410000 */
[----:B------:R-:W-:Y:S01]  /*3b60*/  F2FP.F16.F32.PACK_AB R18, R7, R18 ;  /* 0x000000120712723e */ /* 0x000fe200000000ff */
[C---:B------:R-:W-:Y:S01]  /*3b70*/  FMUL.FTZ R54, R15.reuse, R54 ;  /* 0x000000360f367220 */ /* 0x040fe20000410000 */
[C---:B------:R-:W-:Y:S01]  /*3b80*/  FMUL.FTZ R7, R15.reuse, R52 ;  /* 0x000000340f077220 */ /* 0x040fe20000410000 */
        /* <DEDUP_REMOVED lines=8> */
[----:B------:R-:W-:Y:S01]  /*3c10*/  IADD3.X R3, R40, UR9, RZ, P0, !PT ;  /* 0x0000000928037c10 */ /* 0x000fe200087fe4ff */
[C---:B------:R-:W-:Y:S01]  /*3c20*/  FMUL.FTZ R56, R15.reuse, R56 ;  /* 0x000000380f387220 */ /* 0x040fe20000410000 */
[C---:B------:R-:W-:Y:S01]  /*3c30*/  PRMT R6, R4.reuse, 0x7610, R6 ;  /* 0x0000761004067816 */ /* 0x040fe20000000006 */
[C---:B------:R-:W-:Y:S01]  /*3c40*/  FMUL.FTZ R9, R15.reuse, R24 ;  /* 0x000000180f097220 */ /* 0x040fe20000410000 */
[----:B------:R-:W-:Y:S01]  /*3c50*/  PRMT R8, R4, 0x7632, R8 ;  /* 0x0000763204087816 */ /* 0x000fe20000000008 */
[C---:B------:R-:W-:Y:S01]  /*3c60*/  FMUL.FTZ R60, R15.reuse, R60 ;  /* 0x0000003c0f3c7220 */ /* 0x040fe20000410000 */
[----:B------:R-:W-:Y:S01]  /*3c70*/  PRMT R10, R18, 0x7632, R10 ;  /* 0x00007632120a7816 */ /* 0x000fe2000000000a */
[----:B------:R-:W-:Y:S01]  /*3c80*/  FMUL.FTZ R11, R15, R58 ;  /* 0x0000003a0f0b7220 */ /* 0x000fe20000410000 */
[----:B------:R-:W-:Y:S01]  /*3c90*/  IADD3 R4, P0, R41, UR8, RZ ;  /* 0x0000000829047c10 */ /* 0x000fe2000ff1e0ff */
[----:B------:R0:W-:Y:S01]  /*3ca0*/  STG.E.U16 desc[UR10][R2.64], R6 ;  /* 0x0000000602007986 */ /* 0x0001e2000c10150a */
[----:B------:R-:W-:Y:S01]  /*3cb0*/  F2FP.F16.F32.PACK_AB R50, R5, R50 ;  /* 0x000000320532723e */ /* 0x000fe200000000ff */
[----:B------:R-:W-:Y:S01]  /*3cc0*/  FMUL.FTZ R26, R15, R26 ;  /* 0x0000001a0f1a7220 */ /* 0x000fe20000410000 */
[----:B------:R-:W-:Y:S01]  /*3cd0*/  F2FP.F16.F32.PACK_AB R54, R7, R54 ;  /* 0x000000360736723e */ /* 0x000fe200000000ff */
[----:B------:R1:W-:Y:S01]  /*3ce0*/  STG.E.U16 desc[UR10][R2.64+0x2], R8 ;  /* 0x0000020802007986 */ /* 0x0003e2000c10150a */
[----:B------:R-:W-:Y:S01]  /*3cf0*/  IADD3.X R5, R42, UR9, RZ, P0, !PT ;  /* 0x000000092a057c10 */ /* 0x000fe200087fe4ff */
[C---:B------:R-:W-:Y:S01]  /*3d00*/  FMUL.FTZ R13, R15.reuse, R62 ;  /* 0x0000003e0f0d7220 */ /* 0x040fe20000410000 */
[----:B------:R-:W-:Y:S01]  /*3d10*/  PRMT R7, R50, 0x7632, R7 ;  /* 0x0000763232077816 */ /* 0x000fe20000000007 */
[----:B------:R-:W-:Y:S01]  /*3d20*/  STG.E.U16 desc[UR10][R2.64+0x4], R18 ;  /* 0x0000041202007986 */ /* 0x000fe2000c10150a */
[----:B------:R-:W-:Y:S01]  /*3d30*/  FMUL.FTZ R66, R15, R66 ;  /* 0x000000420f427220 */ /* 0x000fe20000410000 */
[----:B------:R-:W-:Y:S01]  /*3d40*/  F2FP.F16.F32.PACK_AB R56, R9, R56 ;  /* 0x000000380938723e */ /* 0x000fe200000000ff */
[----:B------:R-:W-:Y:S01]  /*3d50*/  FMUL.FTZ R15, R15, R14 ;  /* 0x0000000e0f0f7220 */ /* 0x000fe20000410000 */
[----:B------:R2:W-:Y:S01]  /*3d60*/  STG.E.U16 desc[UR10][R2.64+0x6], R10 ;  /* 0x0000060a02007986 */ /* 0x0005e2000c10150a */
[----:B0-----:R-:W-:-:S02]  /*3d70*/  IADD3 R6, P0, R43, UR8, RZ ;  /* 0x000000082b067c10 */ /* 0x001fc4000ff1e0ff */
[----:B------:R-:W-:Y:S01]  /*3d80*/  F2FP.F16.F32.PACK_AB R60, R11, R60 ;  /* 0x0000003c0b3c723e */ /* 0x000fe200000000ff */
[----:B------:R-:W-:Y:S01]  /*3d90*/  STG.E.U16 desc[UR10][R4.64], R50 ;  /* 0x0000003204007986 */ /* 0x000fe2000c10150a */
[----:B------:R-:W-:Y:S02]  /*3da0*/  F2FP.F16.F32.PACK_AB R26, R13, R26 ;  /* 0x0000001a0d1a723e */ /* 0x000fe400000000ff */
[----:B-1----:R-:W-:Y:S01]  /*3db0*/  PRMT R8, R60, 0x7632, R8 ;  /* 0x000076323c087816 */ /* 0x002fe20000000008 */
[----:B------:R0:W-:Y:S01]  /*3dc0*/  STG.E.U16 desc[UR10][R4.64+0x2], R7 ;  /* 0x0000020704007986 */ /* 0x0001e2000c10150a */
[----:B------:R-:W-:Y:S02]  /*3dd0*/  F2FP.F16.F32.PACK_AB R66, R15, R66 ;  /* 0x000000420f42723e */ /* 0x000fe400000000ff */
[----:B------:R-:W-:Y:S01]  /*3de0*/  MOV R47, R0 ;  /* 0x00000000002f7202 */ /* 0x000fe20000000f00 */
[----:B------:R-:W-:Y:S01]  /*3df0*/  STG.E.U16 desc[UR10][R4.64+0x4], R54 ;  /* 0x0000043604007986 */ /* 0x000fe2000c10150a */
[----:B--2---:R-:W-:-:S05]  /*3e00*/  PRMT R3, R54, 0x7632, R3 ;  /* 0x0000763236037816 */ /* 0x004fca0000000003 */
[----:B------:R1:W-:Y:S01]  /*3e10*/  STG.E.U16 desc[UR10][R4.64+0x6], R3 ;  /* 0x0000060304007986 */ /* 0x0003e2000c10150a */
[----:B0-----:R-:W-:Y:S02]  /*3e20*/  IADD3.X R7, R44, UR9, RZ, P0, !PT ;  /* 0x000000092c077c10 */ /* 0x001fe400087fe4ff */
[----:B------:R-:W-:-:S03]  /*3e30*/  IADD3 R2, P0, R45, UR8, RZ ;  /* 0x000000082d027c10 */ /* 0x000fc6000ff1e0ff */
[----:B------:R-:W-:Y:S04]  /*3e40*/  STG.E.U16 desc[UR10][R6.64], R56 ;  /* 0x0000003806007986 */ /* 0x000fe8000c10150a */
[----:B------:R-:W-:Y:S01]  /*3e50*/  STG.E.U16 desc[UR10][R6.64+0x4], R60 ;  /* 0x0000043c06007986 */ /* 0x000fe2000c10150a */
[----:B-1----:R-:W-:Y:S02]  /*3e60*/  PRMT R5, R56, 0x7632, R5 ;  /* 0x0000763238057816 */ /* 0x002fe40000000005 */
[----:B------:R-:W-:Y:S01]  /*3e70*/  IADD3.X R3, R46, UR9, RZ, P0, !PT ;  /* 0x000000092e037c10 */ /* 0x000fe200087fe4ff */
[----:B------:R-:W-:Y:S01]  /*3e80*/  STG.E.U16 desc[UR10][R6.64+0x6], R8 ;  /* 0x0000060806007986 */ /* 0x000fe2000c10150a */
[----:B------:R-:W-:Y:S02]  /*3e90*/  PRMT R4, R26, 0x7632, R4 ;  /* 0x000076321a047816 */ /* 0x000fe40000000004 */
[----:B------:R-:W-:Y:S01]  /*3ea0*/  ISETP.GE.U32.AND P0, PT, R0, UR12, PT ;  /* 0x0000000c00007c0c */ /* 0x000fe2000bf06070 */
[----:B------:R0:W-:Y:S03]  /*3eb0*/  STG.E.U16 desc[UR10][R6.64+0x2], R5 ;  /* 0x0000020506007986 */ /* 0x0001e6000c10150a */
[----:B------:R-:W-:Y:S01]  /*3ec0*/  ISETP.GE.AND.EX P0, PT, R48, UR6, PT, P0 ;  /* 0x0000000630007c0c */ /* 0x000fe2000bf06300 */
[----:B------:R1:W-:Y:S04]  /*3ed0*/  STG.E.U16 desc[UR10][R2.64], R26 ;  /* 0x0000001a02007986 */ /* 0x0003e8000c10150a */
[----:B------:R1:W-:Y:S01]  /*3ee0*/  STG.E.U16 desc[UR10][R2.64+0x2], R4 ;  /* 0x0000020402007986 */ /* 0x0003e2000c10150a */
[----:B0-----:R-:W-:-:S03]  /*3ef0*/  PRMT R7, R66, 0x7632, R7 ;  /* 0x0000763242077816 */ /* 0x001fc60000000007 */
[----:B------:R1:W-:Y:S04]  /*3f00*/  STG.E.U16 desc[UR10][R2.64+0x4], R66 ;  /* 0x0000044202007986 */ /* 0x0003e8000c10150a */
[----:B------:R1:W-:Y:S01]  /*3f10*/  STG.E.U16 desc[UR10][R2.64+0x6], R7 ;  /* 0x0000060702007986 */ /* 0x0003e2000c10150a */
[----:B------:R-:W-:Y:S05]  /*3f20*/  @!P0 BRA `(.L_x_2654) ;  /* 0xffffffc400688947 */ /* 0x000fea000383ffff */
.L_x_2642:
[----:B------:R-:W-:-:S04]  /*3f30*/  LEA R28, R28, R29, 0x4 ;  /* 0x0000001d1c1c7211 */ /* 0x000fc800078e20ff */
        /* <DEDUP_REMOVED lines=17> */
[----:B------:R-:W-:Y:S01]  /*4050*/  IMAD.WIDE.U32 R8, R6, -0x33333333, RZ ;  /* 0xcccccccd06087825 */ /* 0x000fe200078e00ff */
[----:B------:R-:W-:-:S03]  /*4060*/  IADD3.X R34, RZ, RZ, RZ, P2, !PT ;  /* 0x000000ffff227210 */ /* 0x000fc600017fe4ff */
        /* <DEDUP_REMOVED lines=18> */
.L_x_2671:
        /* <DEDUP_REMOVED lines=41> */
.L_x_2658:
[----:B------:R-:W-:Y:S05]  /*4420*/  BSYNC B1 ;  /* 0x0000000000017941 */ /* 0x000fea0003800000 */
.L_x_2657:
        /* <DEDUP_REMOVED lines=21> */
.L_x_2661:
        /* <DEDUP_REMOVED lines=55> */
.L_x_2660:
[----:B------:R-:W-:Y:S05]  /*48f0*/  BSYNC B1 ;  /* 0x0000000000017941 */ /* 0x000fea0003800000 */
.L_x_2659:
        /* <DEDUP_REMOVED lines=35> */
.L_x_2663:
[----:B------:R-:W-:Y:S05]  /*4b30*/  BSYNC B1 ;  /* 0x0000000000017941 */ /* 0x000fea0003800000 */
.L_x_2662:
        /* <DEDUP_REMOVED lines=15> */
.L_x_2656:
[----:B------:R-:W-:Y:S05]  /*4c30*/  BSYNC B0 ;  /* 0x0000000000007941 */ /* 0x000fea0003800000 */
.L_x_2655:
        /* <DEDUP_REMOVED lines=49> */
.L_x_2680:
        /* <DEDUP_REMOVED lines=19> */
[----:B------:R-:W-:Y:S02]  /*5080*/  MOV R26, RZ ;  /* 0x000000ff001a7202 */ /* 0x000fe40000000f00 */
        /* <DEDUP_REMOVED lines=25> */
.L_x_2690:
        /* <DEDUP_REMOVED lines=39> */
.L_x_2700:
[----:B--2---:R-:W-:Y:S01]  /*5490*/  FADD.FTZ R21, R33, R23 ;  /* 0x0000001721157221 */ /* 0x004fe20000010000 */
[----:B------:R-:W-:Y:S02]  /*54a0*/  @!P1 F2FP.F16.F32.PACK_AB R20, RZ, R24 ;  /* 0x00000018ff14923e */ /* 0x000fe400000000ff */
[----:B------:R-:W-:Y:S02]  /*54b0*/  LEA.HI R24, R0, 0x3c, RZ, 0x1c ;  /* 0x0000003c00187811 */ /* 0x000fe400078fe0ff */
[----:B------:R-:W-:Y:S01]  /*54c0*/  @!P1 F2FP.F16.F32.PACK_AB R21, RZ, R21 ;  /* 0x00000015ff15923e */ /* 0x000fe200000000ff */
[----:B------:R3:W-:Y:S04]  /*54d0*/  @!P1 STG.E.U16 desc[UR10][R16.64+0x50], R20 ;  /* 0x0000501410009986 */ /* 0x0007e8000c10150a */
[----:B------:R3:W-:Y:S02]  /*54e0*/  @!P1 STG.E.U16 desc[UR10][R18.64+0x50], R21 ;  /* 0x0000501512009986 */ /* 0x0007e4000c10150a */
.L_x_2666:
[----:B------:R-:W-:Y:S05]  /*54f0*/  BSYNC B0 ;  /* 0x0000000000007941 */ /* 0x000fea0003800000 */
.L_x_2665:
        /* <DEDUP_REMOVED lines=12> */
[----:B------:R-:W-:Y:S02]  /*55c0*/  @!P0 SHF.L.U32 R27, R36, 0x1, RZ ;  /* 0x00000001241b8819 */ /* 0x000fe400000006ff */
[----:B------:R-:W-:Y:S02]  /*55d0*/  CS2R R32, SRZ ;  /* 0x0000000000207805 */ /* 0x000fe4000001ff00 */
[----:B------:R-:W-:Y:S01]  /*55e0*/  @!P0 IADD3 R26, R24, 0x14, RZ ;  /* 0x00000014181a8810 */ /* 0x000fe20007ffe0ff */
[----:B------:R-:W-:Y:S01]  /*55f0*/  HFMA2.MMA R45, -RZ, RZ, 0, 0 ;  /* 0x00000000ff2d7435 */ /* 0x000fe200000001ff */
[----:B------:R-:W-:Y:S02]  /*5600*/  @!P0 SHF.L.U32 R19, R36, 0x1, RZ ;  /* 0x0000000124138819 */ /* 0x000fe400000006ff */
[----:B0-----:R-:W-:Y:S02]  /*5610*/  @!P0 IADD3 R18, R24, 0x28, RZ ;  /* 0x0000002818128810 */ /* 0x001fe40007ffe0ff */
[----:B------:R-:W-:-:S02]  /*5620*/  @!P0 LOP3.LUT R26, R26, R27, RZ, 0x3c, !PT ;  /* 0x0000001b1a1a8212 */ /* 0x000fc400078e3cff */
[----:B------:R-:W-:Y:S02]  /*5630*/  @!P0 LEA R29, R36, UR4, 0x7 ;  /* 0x00000004241d8c11 */ /* 0x000fe4000f8e38ff */
        /* <DEDUP_REMOVED lines=20> */
[----:B------:R-:W-:Y:S01]  /*5780*/  MOV R38, 0xffff ;  /* 0x0000ffff00267802 */ /* 0x000fe20000000f00 */
[----:B--2---:R-:W1:Y:S01]  /*5790*/  SHFL.BFLY PT, R23, R17, 0x8, 0x101f ;  /* 0x0d101f0011177f89 */ /* 0x004e6200000e0000 */
[----:B------:R-:W-:Y:S02]  /*57a0*/  MOV R46, RZ ;  /* 0x000000ff002e7202 */ /* 0x000fe40000000f00 */
[----:B------:R-:W-:Y:S01]  /*57b0*/  IADD3 R49, R24, R9, RZ ;  /* 0x0000000918317210 */ /* 0x000fe20007ffe0ff */
[----:B------:R-:W2:Y:S04]  /*57c0*/  @!P0 LDS R44, [R43] ;  /* 0x000000002b2c8984 */ /* 0x000ea80000000800 */
[----:B------:R3:W-:Y:S02]  /*57d0*/  @!P0 LDS R47, [R43+0x500] ;  /* 0x000500002b2f8984 */ /* 0x0007e40000000800 */
[----:B---3--:R-:W-:Y:S01]  /*57e0*/  MOV R43, 0xffff ;  /* 0x0000ffff002b7802 */ /* 0x008fe20000000f00 */
[----:B0-----:R-:W-:Y:S01]  /*57f0*/  FADD.FTZ R19, R19, R16 ;  /* 0x0000001013137221 */ /* 0x001fe20000010000 */
[----:B------:R-:W-:-:S02]  /*5800*/  @!P0 MOV R29, R30 ;  /* 0x0000001e001d8202 */ /* 0x000fc40000000f00 */
[----:B------:R-:W-:Y:S02]  /*5810*/  @!P0 MOV R28, R27 ;  /* 0x0000001b001c8202 */ /* 0x000fe40000000f00 */
        /* <DEDUP_REMOVED lines=95> */
[C---:B---3--:R-:W-:Y:S01]  /*5e10*/  @!P0 IMAD.WIDE R28, R49.reuse, 0x2, R28 ;  /* 0x00000002311c8825 */ /* 0x048fe200078e021c */
[----:B--2---:R-:W-:Y:S02]  /*5e20*/  MOV R21, 0xffff ;  /* 0x0000ffff00157802 */ /* 0x004fe40000000f00 */
[----:B-----5:R-:W-:Y:S02]  /*5e30*/  MOV R18, 0xffff ;  /* 0x0000ffff00127802 */ /* 0x020fe40000000f00 */
[----:B------:R-:W-:Y:S01]  /*5e40*/  @!P0 F2FP.F16.F32.PACK_AB R19, RZ, R37 ;  /* 0x00000025ff13823e */ /* 0x000fe200000000ff */
        /* <DEDUP_REMOVED lines=10> */
.L_x_2734:
        /* <DEDUP_REMOVED lines=9> */
.L_x_2664:
[----:B------:R-:W-:Y:S05]  /*5f80*/  WARPSYNC.ALL ;  /* 0x0000000000007948 */ /* 0x000fea0003800000 */
[----:B------:R-:W-:Y:S01]  /*5f90*/  BAR.SYNC.DEFER_BLOCKING 0x0 ;  /* 0x0000000000007b1d */ /* 0x000fe20000010000 */
[C---:B------:R-:W-:Y:S02]  /*5fa0*/  ISETP.GE.AND P0, PT, R9.reuse, -0x800, PT ;  /* 0xfffff8000900780c */ /* 0x040fe40003f06270 */
[----:B------:R-:W-:-:S11]  /*5fb0*/  IADD3 R9, R9, 0x1200, RZ ;  /* 0x0000120009097810 */ /* 0x000fd60007ffe0ff */
[----:B------:R-:W-:Y:S05]  /*5fc0*/  @!P0 BRA `(.L_x_2671) ;  /* 0xffffffe000708947 */ /* 0x000fea000383ffff */
[----:B------:R-:W-:Y:S05]  /*5fd0*/  EXIT ;  /* 0x000000000000794d */ /* 0x000fea0003800000 */
.L_x_2667:
[----:B------:R-:W-:Y:S01]  /*5fe0*/  HFMA2.MMA R22, -RZ, RZ, 0, 4.76837158203125e-07 ;  /* 0x00000008ff167435 */ /* 0x000fe200000001ff */
[----:B-1----:R-:W-:Y:S02]  /*5ff0*/  MOV R25, R16 ;  /* 0x0000001000197202 */ /* 0x002fe40000000f00 */
[----:B------:R-:W-:Y:S02]  /*6000*/  MOV R21, 0x101f ;  /* 0x0000101f00157802 */ /* 0x000fe40000000f00 */
[----:B------:R-:W-:-:S07]  /*6010*/  MOV R20, 0xffff ;  /* 0x0000ffff00147802 */ /* 0x000fce0000000f00 */
[----:B0-2---:R-:W-:Y:S05]  /*6020*/  WARPSYNC.COLLECTIVE R20, `(.L_x_2672) ;  /* 0x0000000014087348 */ /* 0x005fea0003c00000 */
[----:B------:R1:W3:Y:S02]  /*6030*/  SHFL.BFLY P2, R23, R25, R22, R21 ;  /* 0x0c00001619177389 */ /* 0x0002e40000040015 */
[----:B0123--:R-:W-:Y:S01]  /*6040*/  ENDCOLLECTIVE ;  /* 0x000000000000791b */ /* 0x00ffe20003800000 */
.L_x_2672:
[----:B------:R-:W-:Y:S02]  /*6050*/  MOV R25, R17 ;  /* 0x0000001100197202 */ /* 0x000fe40000000f00 */
[----:B------:R-:W-:-:S07]  /*6060*/  MOV R19, R23 ;  /* 0x0000001700137202 */ /* 0x000fce0000000f00 */
[----:B------:R-:W-:Y:S05]  /*6070*/  WARPSYNC.COLLECTIVE R20, `(.L_x_2673) ;  /* 0x0000000014087348 */ /* 0x000fea0003c00000 */
[----:B------:R0:W1:Y:S02]  /*6080*/  SHFL.BFLY P2, R23, R25, R22, R21 ;  /* 0x0c00001619177389 */ /* 0x0000640000040015 */
[----:B01----:R-:W-:Y:S01]  /*6090*/  ENDCOLLECTIVE ;  /* 0x000000000000791b */ /* 0x003fe20003800000 */
.L_x_2673:
[----:B------:R-:W-:Y:S01]  /*60a0*/  FADD.FTZ R19, R19, R16 ;  /* 0x0000001013137221 */ /* 0x000fe20000010000 */
[----:B------:R-:W-:-:S04]  /*60b0*/  HFMA2.MMA R22, -RZ, RZ, 0, 2.384185791015625e-07 ;  /* 0x00000004ff167435 */ /* 0x000fc800000001ff */
[----:B------:R-:W-:Y:S02]  /*60c0*/  MOV R25, R19 ;  /* 0x0000001300197202 */ /* 0x000fe40000000f00 */
[----:B------:R-:W-:-:S07]  /*60d0*/  MOV R18, R23 ;  /* 0x0000001700127202 */ /* 0x000fce0000000f00 */
[----:B------:R-:W-:Y:S05]  /*60e0*/  WARPSYNC.COLLECTIVE R20, `(.L_x_2674) ;  /* 0x0000000014087348 */ /* 0x000fea0003c00000 */
[----:B------:R0:W1:Y:S02]  /*60f0*/  SHFL.BFLY P2, R23, R25, R22, R21 ;  /* 0x0c00001619177389 */ /* 0x0000640000040015 */
[----:B01----:R-:W-:Y:S01]  /*6100*/  ENDCOLLECTIVE ;  /* 0x000000000000791b */ /* 0x003fe20003800000 */
.L_x_2674:
[----:B------:R-:W-:-:S05]  /*6110*/  FADD.FTZ R18, R18, R17 ;  /* 0x0000001112127221 */ /* 0x000fca0000010000 */
[----:B------:R-:W-:Y:S02]  /*6120*/  MOV R25, R18 ;  /* 0x0000001200197202 */ /* 0x000fe40000000f00 */
[----:B------:R-:W-:-:S07]  /*6130*/  MOV R24, R23 ;  /* 0x0000001700187202 */ /* 0x000fce0000000f00 */
[----:B------:R-:W-:Y:S05]  /*6140*/  WARPSYNC.COLLECTIVE R20, `(.L_x_2675) ;  /* 0x0000000014087348 */ /* 0x000fea0003c00000 */
[----:B------:R0:W1:Y:S02]  /*6150*/  SHFL.BFLY P2, R23, R25, R22, R21 ;  /* 0x0c00001619177389 */ /* 0x0000640000040015 */
[----:B01----:R-:W-:Y:S01]  /*6160*/  ENDCOLLECTIVE ;  /* 0x000000000000791b */ /* 0x003fe20003800000 */
.L_x_2675:
[----:B------:R-:W-:Y:S01]  /*6170*/  FADD.FTZ R24, R19, R24 ;  /* 0x0000001813187221 */ /* 0x000fe20000010000 */
[----:B------:R-:W-:-:S04]  /*6180*/  HFMA2.MMA R22, -RZ, RZ, 0, 1.1920928955078125e-07 ;  /* 0x00000002ff167435 */ /* 0x000fc800000001ff */
[----:B------:R-:W-:Y:S02]  /*6190*/  MOV R25, R24 ;  /* 0x0000001800197202 */ /* 0x000fe40000000f00 */
[----:B------:R-:W-:-:S07]  /*61a0*/  MOV R27, R23 ;  /* 0x00000017001b7202 */ /* 0x000fce0000000f00 */
[----:B------:R-:W-:Y:S05]  /*61b0*/  WARPSYNC.COLLECTIVE R20, `(.L_x_2676) ;  /* 0x0000000014087348 */ /* 0x000fea0003c00000 */
[----:B------:R0:W1:Y:S02]  /*61c0*/  SHFL.BFLY P2, R23, R25, R22, R21 ;  /* 0x0c00001619177389 */ /* 0x0000640000040015 */
[----:B01----:R-:W-:Y:S01]  /*61d0*/  ENDCOLLECTIVE ;  /* 0x000000000000791b */ /* 0x003fe20003800000 */
.L_x_2676:
[----:B------:R-:W-:-:S05]  /*61e0*/  FADD.FTZ R27, R18, R27 ;  /* 0x0000001b121b7221 */ /* 0x000fca0000010000 */
[----:B------:R-:W-:Y:S02]  /*61f0*/  MOV R25, R27 ;  /* 0x0000001b00197202 */ /* 0x000fe40000000f00 */
[----:B------:R-:W-:-:S07]  /*6200*/  MOV R29, R23 ;  /* 0x00000017001d7202 */ /* 0x000fce0000000f00 */
[----:B------:R-:W-:Y:S05]  /*6210*/  WARPSYNC.COLLECTIVE R20, `(.L_x_2677) ;  /* 0x0000000014087348 */ /* 0x000fea0003c00000 */
[----:B------:R0:W1:Y:S02]  /*6220*/  SHFL.BFLY P2, R23, R25, R22, R21 ;  /* 0x0c00001619177389 */ /* 0x0000640000040015 */
[----:B01----:R-:W-:Y:S01]  /*6230*/  ENDCOLLECTIVE ;  /* 0x000000000000791b */ /* 0x003fe20003800000 */
.L_x_2677:
[----:B------:R-:W-:Y:S01]  /*6240*/  FADD.FTZ R29, R24, R29 ;  /* 0x0000001d181d7221 */ /* 0x000fe20000010000 */
[----:B------:R-:W-:-:S04]  /*6250*/  HFMA2.MMA R22, -RZ, RZ, 0, 5.9604644775390625e-08 ;  /* 0x00000001ff167435 */ /* 0x000fc800000001ff */
[----:B------:R-:W-:Y:S02]  /*6260*/  MOV R25, R29 ;  /* 0x0000001d00197202 */ /* 0x000fe40000000f00 */
[----:B------:R-:W-:-:S07]  /*6270*/  MOV R16, R23 ;  /* 0x0000001700107202 */ /* 0x000fce0000000f00 */
[----:B------:R-:W-:Y:S05]  /*6280*/  WARPSYNC.COLLECTIVE R20, `(.L_x_2678) ;  /* 0x0000000014087348 */ /* 0x000fea0003c00000 */
[----:B------:R0:W1:Y:S02]  /*6290*/  SHFL.BFLY P2, R23, R25, R22, R21 ;  /* 0x0c00001619177389 */ /* 0x0000640000040015 */
[----:B01----:R-:W-:Y:S01]  /*62a0*/  ENDCOLLECTIVE ;  /* 0x000000000000791b */ /* 0x003fe20003800000 */
.L_x_2678:
[----:B------:R-:W-:-:S05]  /*62b0*/  FADD.FTZ R26, R27, R16 ;  /* 0x000000101b1a7221 */ /* 0x000fca0000010000 */
[----:B------:R-:W-:Y:S02]  /*62c0*/  MOV R25, R26 ;  /* 0x0000001a00197202 */ /* 0x000fe40000000f00 */
[----:B------:R-:W-:-:S07]  /*62d0*/  MOV R28, R23 ;  /* 0x00000017001c7202 */ /* 0x000fce0000000f00 */
[----:B------:R-:W-:Y:S05]  /*62e0*/  WARPSYNC.COLLECTIVE R20, `(.L_x_2679) ;  /* 0x0000000014087348 */ /* 0x000fea0003c00000 */
[----:B------:R0:W1:Y:S02]  /*62f0*/  SHFL.BFLY P2, R23, R25, R22, R21 ;  /* 0x0c00001619177389 */ /* 0x0000640000040015 */
[----:B01----:R-:W-:Y:S01]  /*6300*/  ENDCOLLECTIVE ;  /* 0x000000000000791b */ /* 0x003fe20003800000 */
.L_x_2679:
[----:B------:R-:W-:Y:S01]  /*6310*/  FADD.FTZ R28, R29, R28 ;  /* 0x0000001c1d1c7221 */ /* 0x000fe20000010000 */
[----:B------:R-:W-:Y:S06]  /*6320*/  BRA `(.L_x_2680) ;  /* 0xffffffec00087947 */ /* 0x000fec000383ffff */
.L_x_2668:
        /* <DEDUP_REMOVED lines=8> */
.L_x_2682:
[----:B------:R-:W-:Y:S05]  /*63b0*/  BSYNC B1 ;  /* 0x0000000000017941 */ /* 0x000fea0003800000 */
.L_x_2681:
        /* <DEDUP_REMOVED lines=8> */
.L_x_2683:
[----:B------:R-:W-:Y:S01]  /*6440*/  FADD.FTZ R27, R27, R24 ;  /* 0x000000181b1b7221 */ /* 0x000fe20000010000 */
[----:B------:R-:W-:-:S04]  /*6450*/  HFMA2.MMA R22, -RZ, RZ, 0, 2.384185791015625e-07 ;  /* 0x00000004ff167435 */ /* 0x000fc800000001ff */
[----:B------:R-:W-:Y:S02]  /*6460*/  MOV R25, R27 ;  /* 0x0000001b00197202 */ /* 0x000fe40000000f00 */
[----:B------:R-:W-:-:S07]  /*6470*/  MOV R29, R23 ;  /* 0x00000017001d7202 */ /* 0x000fce0000000f00 */
[----:B------:R-:W-:Y:S05]  /*6480*/  WARPSYNC.COLLECTIVE R20, `(.L_x_2684) ;  /* 0x0000000014087348 */ /* 0x000fea0003c00000 */
[----:B------:R0:W1:Y:S02]  /*6490*/  SHFL.BFLY P2, R23, R25, R22, R21 ;  /* 0x0c00001619177389 */ /* 0x0000640000040015 */
[----:B01----:R-:W-:Y:S01]  /*64a0*/  ENDCOLLECTIVE ;  /* 0x000000000000791b */ /* 0x003fe20003800000 */
.L_x_2684:
[----:B------:R-:W-:-:S05]  /*64b0*/  FADD.FTZ R29, R29, R26 ;  /* 0x0000001a1d1d7221 */ /* 0x000fca0000010000 */
[----:B------:R-:W-:Y:S02]  /*64c0*/  MOV R25, R29 ;  /* 0x0000001d00197202 */ /* 0x000fe40000000f00 */
[----:B------:R-:W-:-:S07]  /*64d0*/  MOV R28, R23 ;  /* 0x00000017001c7202 */ /* 0x000fce0000000f00 */
[----:B------:R-:W-:Y:S05]  /*64e0*/  WARPSYNC.COLLECTIVE R20, `(.L_x_2685) ;  /* 0x0000000014087348 */ /* 0x000fea0003c00000 */
[----:B------:R0:W1:Y:S02]  /*64f0*/  SHFL.BFLY P2, R23, R25, R22, R21 ;  /* 0x0c00001619177389 */ /* 0x0000640000040015 */
[----:B01----:R-:W-:Y:S01]  /*6500*/  ENDCOLLECTIVE ;  /* 0x000000000000791b */ /* 0x003fe20003800000 */
.L_x_2685:
[----:B------:R-:W-:Y:S01]  /*6510*/  FADD.FTZ R28, R27, R28 ;  /* 0x0000001c1b1c7221 */ /* 0x000fe20000010000 */
[----:B------:R-:W-:-:S04]  /*6520*/  HFMA2.MMA R22, -RZ, RZ, 0, 1.1920928955078125e-07 ;  /* 0x00000002ff167435 */ /* 0x000fc800000001ff */
[----:B------:R-:W-:Y:S02]  /*6530*/  MOV R25, R28 ;  /* 0x0000001c00197202 */ /* 0x000fe40000000f00 */
[----:B------:R-:W-:-:S07]  /*6540*/  MOV R30, R23 ;  /* 0x00000017001e7202 */ /* 0x000fce0000000f00 */
[----:B------:R-:W-:Y:S05]  /*6550*/  WARPSYNC.COLLECTIVE R20, `(.L_x_2686) ;  /* 0x0000000014087348 */ /* 0x000fea0003c00000 */
[----:B------:R0:W1:Y:S02]  /*6560*/  SHFL.BFLY P2, R23, R25, R22, R21 ;  /* 0x0c00001619177389 */ /* 0x0000640000040015 */
[----:B01----:R-:W-:Y:S01]  /*6570*/  ENDCOLLECTIVE ;  /* 0x000000000000791b */ /* 0x003fe20003800000 */
.L_x_2686:
[----:B------:R-:W-:-:S05]  /*6580*/  FADD.FTZ R30, R29, R30 ;  /* 0x0000001e1d1e7221 */ /* 0x000fca0000010000 */
[----:B------:R-:W-:Y:S02]  /*6590*/  MOV R25, R30 ;  /* 0x0000001e00197202 */ /* 0x000fe40000000f00 */
[----:B------:R-:W-:-:S07]  /*65a0*/  MOV R31, R23 ;  /* 0x00000017001f7202 */ /* 0x000fce0000000f00 */
[----:B------:R-:W-:Y:S05]  /*65b0*/  WARPSYNC.COLLECTIVE R20, `(.L_x_2687) ;  /* 0x0000000014087348 */ /* 0x000fea0003c00000 */
[----:B------:R0:W1:Y:S02]  /*65c0*/  SHFL.BFLY P2, R23, R25, R22, R21 ;  /* 0x0c00001619177389 */ /* 0x0000640000040015 */
[----:B01----:R-:W-:Y:S01]  /*65d0*/  ENDCOLLECTIVE ;  /* 0x000000000000791b */ /* 0x003fe20003800000 */
.L_x_2687:
[----:B------:R-:W-:Y:S01]  /*65e0*/  FADD.FTZ R31, R28, R31 ;  /* 0x0000001f1c1f7221 */ /* 0x000fe20000010000 */
[----:B------:R-:W-:-:S04]  /*65f0*/  HFMA2.MMA R22, -RZ, RZ, 0, 5.9604644775390625e-08 ;  /* 0x00000001ff167435 */ /* 0x000fc800000001ff */
[----:B------:R-:W-:Y:S02]  /*6600*/  MOV R25, R31 ;  /* 0x0000001f00197202 */ /* 0x000fe40000000f00 */
[----:B------:R-:W-:-:S07]  /*6610*/  MOV R33, R23 ;  /* 0x0000001700217202 */ /* 0x000fce0000000f00 */
[----:B------:R-:W-:Y:S05]  /*6620*/  WARPSYNC.COLLECTIVE R20, `(.L_x_2688) ;  /* 0x0000000014087348 */ /* 0x000fea0003c00000 */
[----:B------:R0:W1:Y:S02]  /*6630*/  SHFL.BFLY P2, R23, R25, R22, R21 ;  /* 0x0c00001619177389 */ /* 0x0000640000040015 */
[----:B01----:R-:W-:Y:S01]  /*6640*/  ENDCOLLECTIVE ;  /* 0x000000000000791b */ /* 0x003fe20003800000 */
.L_x_2688:
[----:B------:R-:W-:-:S05]  /*6650*/  FADD.FTZ R33, R30, R33 ;  /* 0x000000211e217221 */ /* 0x000fca0000010000 */
[----:B------:R-:W-:Y:S02]  /*6660*/  MOV R25, R33 ;  /* 0x0000002100197202 */ /* 0x000fe40000000f00 */
[----:B------:R-:W-:-:S07]  /*6670*/  MOV R24, R23 ;  /* 0x0000001700187202 */ /* 0x000fce0000000f00 */
[----:B------:R-:W-:Y:S05]  /*6680*/  WARPSYNC.COLLECTIVE R20, `(.L_x_2689) ;  /* 0x0000000014087348 */ /* 0x000fea0003c00000 */
[----:B------:R0:W1:Y:S02]  /*6690*/  SHFL.BFLY P2, R23, R25, R22, R21 ;  /* 0x0c00001619177389 */ /* 0x0000640000040015 */
[----:B01----:R-:W-:Y:S01]  /*66a0*/  ENDCOLLECTIVE ;  /* 0x000000000000791b */ /* 0x003fe20003800000 */
.L_x_2689:
[----:B------:R-:W-:Y:S01]  /*66b0*/  FADD.FTZ R24, R31, R24 ;  /* 0x000000181f187221 */ /* 0x000fe20000010000 */
[----:B------:R-:W-:Y:S06]  /*66c0*/  BRA `(.L_x_2690) ;  /* 0xffffffe800d47947 */ /* 0x000fec000383ffff */
.L_x_2669:
        /* <DEDUP_REMOVED lines=8> */
.L_x_2692:
[----:B------:R-:W-:Y:S05]  /*6750*/  BSYNC B1 ;  /* 0x0000000000017941 */ /* 0x000fea0003800000 */
.L_x_2691:
        /* <DEDUP_REMOVED lines=8> */
.L_x_2693:
[----:B------:R-:W-:Y:S01]  /*67e0*/  FADD.FTZ R27, R27, R24 ;  /* 0x000000181b1b7221 */ /* 0x000fe20000010000 */
[----:B------:R-:W-:-:S04]  /*67f0*/  HFMA2.MMA R22, -RZ, RZ, 0, 2.384185791015625e-07 ;  /* 0x00000004ff167435 */ /* 0x000fc800000001ff */
[----:B------:R-:W-:Y:S02]  /*6800*/  MOV R25, R27 ;  /* 0x0000001b00197202 */ /* 0x000fe40000000f00 */
[----:B------:R-:W-:-:S07]  /*6810*/  MOV R29, R23 ;  /* 0x00000017001d7202 */ /* 0x000fce0000000f00 */
[----:B------:R-:W-:Y:S05]  /*6820*/  WARPSYNC.COLLECTIVE R20, `(.L_x_2694) ;  /* 0x0000000014087348 */ /* 0x000fea0003c00000 */
[----:B------:R0:W1:Y:S02]  /*6830*/  SHFL.BFLY P2, R23, R25, R22, R21 ;  /* 0x0c00001619177389 */ /* 0x0000640000040015 */
[----:B01----:R-:W-:Y:S01]  /*6840*/  ENDCOLLECTIVE ;  /* 0x000000000000791b */ /* 0x003fe20003800000 */
.L_x_2694:
[----:B------:R-:W-:-:S05]  /*6850*/  FADD.FTZ R29, R29, R26 ;  /* 0x0000001a1d1d7221 */ /* 0x000fca0000010000 */
[----:B------:R-:W-:Y:S02]  /*6860*/  MOV R25, R29 ;  /* 0x0000001d00197202 */ /* 0x000fe40000000f00 */
[----:B------:R-:W-:-:S07]  /*6870*/  MOV R28, R23 ;  /* 0x00000017001c7202 */ /* 0x000fce0000000f00 */
[----:B------:R-:W-:Y:S05]  /*6880*/  WARPSYNC.COLLECTIVE R20, `(.L_x_2695) ;  /* 0x0000000014087348 */ /* 0x000fea0003c00000 */
[----:B------:R0:W1:Y:S02]  /*6890*/  SHFL.BFLY P2, R23, R25, R22, R21 ;  /* 0x0c00001619177389 */ /* 0x0000640000040015 */
[----:B01----:R-:W-:Y:S01]  /*68a0*/  ENDCOLLECTIVE ;  /* 0x000000000000791b */ /* 0x003fe20003800000 */
.L_x_2695:
[----:B------:R-:W-:Y:S01]  /*68b0*/  FADD.FTZ R28, R27, R28 ;  /* 0x0000001c1b1c7221 */ /* 0x000fe20000010000 */
[----:B------:R-:W-:-:S04]  /*68c0*/  HFMA2.MMA R22, -RZ, RZ, 0, 1.1920928955078125e-07 ;  /* 0x00000002ff167435 */ /* 0x000fc800000001ff */
[----:B------:R-:W-:Y:S02]  /*68d0*/  MOV R25, R28 ;  /* 0x0000001c00197202 */ /* 0x000fe40000000f00 */
[----:B------:R-:W-:-:S07]  /*68e0*/  MOV R30, R23 ;  /* 0x00000017001e7202 */ /* 0x000fce0000000f00 */
[----:B------:R-:W-:Y:S05]  /*68f0*/  WARPSYNC.COLLECTIVE R20, `(.L_x_2696) ;  /* 0x0000000014087348 */ /* 0x000fea0003c00000 */
[----:B------:R0:W1:Y:S02]  /*6900*/  SHFL.BFLY P2, R23, R25, R22, R21 ;  /* 0x0c00001619177389 */ /* 0x0000640000040015 */
[----:B01----:R-:W-:Y:S01]  /*6910*/  ENDCOLLECTIVE ;  /* 0x000000000000791b */ /* 0x003fe20003800000 */
.L_x_2696:
[----:B------:R-:W-:-:S05]  /*6920*/  FADD.FTZ R30, R29, R30 ;  /* 0x0000001e1d1e7221 */ /* 0x000fca0000010000 */
[----:B------:R-:W-:Y:S02]  /*6930*/  MOV R25, R30 ;  /* 0x0000001e00197202 */ /* 0x000fe40000000f00 */
[----:B------:R-:W-:-:S07]  /*6940*/  MOV R31, R23 ;  /* 0x00000017001f7202 */ /* 0x000fce0000000f00 */
[----:B------:R-:W-:Y:S05]  /*6950*/  WARPSYNC.COLLECTIVE R20, `(.L_x_2697) ;  /* 0x0000000014087348 */ /* 0x000fea0003c00000 */
[----:B------:R0:W1:Y:S02]  /*6960*/  SHFL.BFLY P2, R23, R25, R22, R21 ;  /* 0x0c00001619177389 */ /* 0x0000640000040015 */
[----:B01----:R-:W-:Y:S01]  /*6970*/  ENDCOLLECTIVE ;  /* 0x000000000000791b */ /* 0x003fe20003800000 */
.L_x_2697:
[----:B------:R-:W-:Y:S01]  /*6980*/  FADD.FTZ R31, R28, R31 ;  /* 0x0000001f1c1f7221 */ /* 0x000fe20000010000 */
[----:B------:R-:W-:-:S04]  /*6990*/  HFMA2.MMA R22, -RZ, RZ, 0, 5.9604644775390625e-08 ;  /* 0x00000001ff167435 */ /* 0x000fc800000001ff */
[----:B------:R-:W-:Y:S02]  /*69a0*/  MOV R25, R31 ;  /* 0x0000001f00197202 */ /* 0x000fe40000000f00 */
[----:B------:R-:W-:-:S07]  /*69b0*/  MOV R33, R23 ;  /* 0x0000001700217202 */ /* 0x000fce0000000f00 */
[----:B------:R-:W-:Y:S05]  /*69c0*/  WARPSYNC.COLLECTIVE R20, `(.L_x_2698) ;  /* 0x0000000014087348 */ /* 0x000fea0003c00000 */
[----:B------:R0:W1:Y:S02]  /*69d0*/  SHFL.BFLY P2, R23, R25, R22, R21 ;  /* 0x0c00001619177389 */ /* 0x0000640000040015 */
[----:B01----:R-:W-:Y:S01]  /*69e0*/  ENDCOLLECTIVE ;  /* 0x000000000000791b */ /* 0x003fe20003800000 */
.L_x_2698:
[----:B------:R-:W-:-:S05]  /*69f0*/  FADD.FTZ R33, R30, R33 ;  /* 0x000000211e217221 */ /* 0x000fca0000010000 */
[----:B------:R-:W-:Y:S02]  /*6a00*/  MOV R25, R33 ;  /* 0x0000002100197202 */ /* 0x000fe40000000f00 */
[----:B------:R-:W-:-:S07]  /*6a10*/  MOV R24, R23 ;  /* 0x0000001700187202 */ /* 0x000fce0000000f00 */
[----:B------:R-:W-:Y:S05]  /*6a20*/  WARPSYNC.COLLECTIVE R20, `(.L_x_2699) ;  /* 0x0000000014087348 */ /* 0x000fea0003c00000 */
[----:B------:R0:W1:Y:S02]  /*6a30*/  SHFL.BFLY P2, R23, R25, R22, R21 ;  /* 0x0c00001619177389 */ /* 0x0000640000040015 */
[----:B01----:R-:W-:Y:S01]  /*6a40*/  ENDCOLLECTIVE ;  /* 0x000000000000791b */ /* 0x003fe20003800000 */
.L_x_2699:
[----:B------:R-:W-:Y:S01]  /*6a50*/  FADD.FTZ R24, R31, R24 ;  /* 0x000000181f187221 */ /* 0x000fe20000010000 */
[----:B------:R-:W-:Y:S06]  /*6a60*/  BRA `(.L_x_2700) ;  /* 0xffffffe800887947 */ /* 0x000fec000383ffff */
.L_x_2670:
        /* <DEDUP_REMOVED lines=8> */
.L_x_2702:
[----:B------:R-:W-:Y:S05]  /*6af0*/  BSYNC B0 ;  /* 0x0000000000007941 */ /* 0x000fea0003800000 */
.L_x_2701:
        /* <DEDUP_REMOVED lines=12> */
.L_x_2703:
        /* <DEDUP_REMOVED lines=16> */
.L_x_2704:
[----:B------:R-:W-:Y:S02]  /*6cc0*/  MOV R25, R16 ;  /* 0x0000001000197202 */ /* 0x000fe40000000f00 */
[----:B------:R-:W-:-:S07]  /*6cd0*/  MOV R18, R23 ;  /* 0x0000001700127202 */ /* 0x000fce0000000f00 */
[----:B------:R-:W-:Y:S05]  /*6ce0*/  WARPSYNC.COLLECTIVE R20, `(.L_x_2705) ;  /* 0x0000000014087348 */ /* 0x000fea0003c00000 */
[----:B------:R0:W1:Y:S02]  /*6cf0*/  SHFL.BFLY P2, R23, R25, R22, R21 ;  /* 0x0c00001619177389 */ /* 0x0000640000040015 */
[----:B01----:R-:W-:Y:S01]  /*6d00*/  ENDCOLLECTIVE ;  /* 0x000000000000791b */ /* 0x003fe20003800000 */
.L_x_2705:
        /* <DEDUP_REMOVED lines=9> */
.L_x_2706:
[----:B------:R-:W-:Y:S02]  /*6da0*/  MOV R25, R17 ;  /* 0x0000001100197202 */ /* 0x000fe40000000f00 */
[----:B------:R-:W-:-:S07]  /*6db0*/  MOV R19, R23 ;  /* 0x0000001700137202 */ /* 0x000fce0000000f00 */
[----:B------:R-:W-:Y:S05]  /*6dc0*/  WARPSYNC.COLLECTIVE R20, `(.L_x_2707) ;  /* 0x0000000014087348 */ /* 0x000fea0003c00000 */
[----:B------:R0:W1:Y:S02]  /*6dd0*/  SHFL.BFLY P2, R23, R25, R22, R21 ;  /* 0x0c00001619177389 */ /* 0x0000640000040015 */
[----:B01----:R-:W-:Y:S01]  /*6de0*/  ENDCOLLECTIVE ;  /* 0x000000000000791b */ /* 0x003fe20003800000 */
.L_x_2707:
[----:B------:R-:W-:Y:S01]  /*6df0*/  FADD.FTZ R26, R18, R19 ;  /* 0x00000013121a7221 */ /* 0x000fe20000010000 */
[----:B------:R-:W-:Y:S02]  /*6e00*/  @!P0 SHF.L.U32 R19, R36, 0x1, RZ ;  /* 0x0000000124138819 */ /* 0x000fe400000006ff */
        /* <DEDUP_REMOVED lines=8> */
.L_x_2708:
[----:B------:R-:W-:Y:S02]  /*6e90*/  MOV R25, R17 ;  /* 0x0000001100197202 */ /* 0x000fe40000000f00 */
[----:B------:R-:W-:-:S07]  /*6ea0*/  MOV R27, R23 ;  /* 0x00000017001b7202 */ /* 0x000fce0000000f00 */
[----:B------:R-:W-:Y:S05]  /*6eb0*/  WARPSYNC.COLLECTIVE R20, `(.L_x_2709) ;  /* 0x0000000014087348 */ /* 0x000fea0003c00000 */
[----:B------:R0:W1:Y:S02]  /*6ec0*/  SHFL.BFLY P2, R23, R25, R22, R21 ;  /* 0x0c00001619177389 */ /* 0x0000640000040015 */
[----:B01----:R-:W-:Y:S01]  /*6ed0*/  ENDCOLLECTIVE ;  /* 0x000000000000791b */ /* 0x003fe20003800000 */
.L_x_2709:
[----:B------:R-:W-:Y:S01]  /*6ee0*/  FADD.FTZ R26, R26, R27 ;  /* 0x0000001b1a1a7221 */ /* 0x000fe20000010000 */
[----:B------:R-:W-:Y:S01]  /*6ef0*/  HFMA2.MMA R22, -RZ, RZ, 0, 4.76837158203125e-07 ;  /* 0x00000008ff167435 */ /* 0x000fe200000001ff */
[----:B------:R-:W-:Y:S02]  /*6f00*/  MOV R25, R28 ;  /* 0x0000001c00197202 */ /* 0x000fe40000000f00 */
[----:B------:R-:W-:-:S08]  /*6f10*/  MOV R16, R23 ;  /* 0x0000001700107202 */ /* 0x000fd00000000f00 */
[----:B------:R-:W-:Y:S05]  /*6f20*/  WARPSYNC.COLLECTIVE R20, `(.L_x_2710) ;  /* 0x0000000014087348 */ /* 0x000fea0003c00000 */
[----:B------:R0:W1:Y:S02]  /*6f30*/  SHFL.BFLY P2, R23, R25, R22, R21 ;  /* 0x0c00001619177389 */ /* 0x0000640000040015 */
[----:B01----:R-:W-:Y:S01]  /*6f40*/  ENDCOLLECTIVE ;  /* 0x000000000000791b */ /* 0x003fe20003800000 */
.L_x_2710:
[----:B------:R-:W-:Y:S01]  /*6f50*/  FADD.FTZ R50, R17, R16 ;  /* 0x0000001011327221 */ /* 0x000fe20000010000 */
[----:B------:R-:W-:Y:S02]  /*6f60*/  MOV R25, R29 ;  /* 0x0000001d00197202 */ /* 0x000fe40000000f00 */
[----:B------:R-:W-:-:S07]  /*6f70*/  MOV R31, R23 ;  /* 0x00000017001f7202 */ /* 0x000fce0000000f00 */
[----:B------:R-:W-:Y:S05]  /*6f80*/  WARPSYNC.COLLECTIVE R20, `(.L_x_2711) ;  /* 0x0000000014087348 */ /* 0x000fea0003c00000 */
[----:B------:R0:W1:Y:S02]  /*6f90*/  SHFL.BFLY P2, R23, R25, R22, R21 ;  /* 0x0c00001619177389 */ /* 0x0000640000040015 */
[----:B01----:R-:W-:Y:S01]  /*6fa0*/  ENDCOLLECTIVE ;  /* 0x000000000000791b */ /* 0x003fe20003800000 */
.L_x_2711:
[----:B------:R-:W-:Y:S01]  /*6fb0*/  FADD.FTZ R31, R31, R28 ;  /* 0x0000001c1f1f7221 */ /* 0x000fe20000010000 */
[----:B------:R-:W-:-:S04]  /*6fc0*/  HFMA2.MMA R22, -RZ, RZ, 0, 2.384185791015625e-07 ;  /* 0x00000004ff167435 */ /* 0x000fc800000001ff */
[----:B------:R-:W-:Y:S02]  /*6fd0*/  MOV R25, R31 ;  /* 0x0000001f00197202 */ /* 0x000fe40000000f00 */
[----:B------:R-:W-:-:S07]  /*6fe0*/  MOV R30, R23 ;  /* 0x00000017001e7202 */ /* 0x000fce0000000f00 */
[----:B------:R-:W-:Y:S05]  /*6ff0*/  WARPSYNC.COLLECTIVE R20, `(.L_x_2712) ;  /* 0x0000000014087348 */ /* 0x000fea0003c00000 */
[----:B------:R0:W1:Y:S02]  /*7000*/  SHFL.BFLY P2, R23, R25, R22, R21 ;  /* 0x0c00001619177389 */ /* 0x0000640000040015 */
[----:B01----:R-:W-:Y:S01]  /*7010*/  ENDCOLLECTIVE ;  /* 0x000000000000791b */ /* 0x003fe20003800000 */
.L_x_2712:
[----:B------:R-:W-:-:S05]  /*7020*/  FADD.FTZ R30, R30, R29 ;  /* 0x0000001d1e1e7221 */ /* 0x000fca0000010000 */
[----:B------:R-:W-:Y:S02]  /*7030*/  MOV R25, R30 ;  /* 0x0000001e00197202 */ /* 0x000fe40000000f00 */
[----:B------:R-:W-:-:S07]  /*7040*/  MOV R28, R23 ;  /* 0x00000017001c7202 */ /* 0x000fce0000000f00 */
[----:B------:R-:W-:Y:S05]  /*7050*/  WARPSYNC.COLLECTIVE R20, `(.L_x_2713) ;  /* 0x0000000014087348 */ /* 0x000fea0003c00000 */
[----:B------:R0:W1:Y:S02]  /*7060*/  SHFL.BFLY P2, R23, R25, R22, R21 ;  /* 0x0c00001619177389 */ /* 0x0000640000040015 */
[----:B01----:R-:W-:Y:S01]  /*7070*/  ENDCOLLECTIVE ;  /* 0x000000000000791b */ /* 0x003fe20003800000 */
.L_x_2713:
        /* <DEDUP_REMOVED lines=10> */
.L_x_2714:
[----:B------:R0:W1:Y:S04]  /*7120*/  @!P0 LDS R40, [R18+0x500] ;  /* 0x0005000012288984 */ /* 0x0000680000000800 */
[----:B------:R0:W2:Y:S01]  /*7130*/  @!P0 LDS R39, [R18] ;  /* 0x0000000012278984 */ /* 0x0000a20000000800 */
[----:B------:R-:W-:Y:S02]  /*7140*/  MOV R25, R29 ;  /* 0x0000001d00197202 */ /* 0x000fe40000000f00 */
[----:B------:R-:W-:-:S07]  /*7150*/  MOV R19, R23 ;  /* 0x0000001700137202 */ /* 0x000fce0000000f00 */
[----:B012---:R-:W-:Y:S05]  /*7160*/  WARPSYNC.COLLECTIVE R20, `(.L_x_2715) ;  /* 0x0000000014087348 */ /* 0x007fea0003c00000 */
[----:B------:R3:W4:Y:S02]  /*7170*/  SHFL.BFLY P2, R23, R25, R22, R21 ;  /* 0x0c00001619177389 */ /* 0x0007240000040015 */
[----:B01234-:R-:W-:Y:S01]  /*7180*/  ENDCOLLECTIVE ;  /* 0x000000000000791b */ /* 0x01ffe20003800000 */
.L_x_2715:
[----:B------:R-:W-:Y:S01]  /*7190*/  FADD.FTZ R37, R28, R19 ;  /* 0x000000131c257221 */ /* 0x000fe20000010000 */
[----:B------:R-:W-:Y:S01]  /*71a0*/  @!P0 IADD3 R28, R24, 0x3c, RZ ;  /* 0x0000003c181c8810 */ /* 0x000fe20007ffe0ff */
[----:B------:R-:W-:-:S03]  /*71b0*/  HFMA2.MMA R22, -RZ, RZ, 0, 5.9604644775390625e-08 ;  /* 0x00000001ff167435 */ /* 0x000fc600000001ff */
[----:B------:R-:W-:Y:S02]  /*71c0*/  MOV R25, R37 ;  /* 0x0000002500197202 */ /* 0x000fe40000000f00 */
[----:B------:R-:W-:Y:S02]  /*71d0*/  @!P0 MOV R33, R40 ;  /* 0x0000002800218202 */ /* 0x000fe40000000f00 */
[----:B------:R-:W-:Y:S02]  /*71e0*/  @!P0 MOV R32, R39 ;  /* 0x0000002700208202 */ /* 0x000fe40000000f00 */
[----:B------:R-:W-:-:S07]  /*71f0*/  MOV R18, R23 ;  /* 0x0000001700127202 */ /* 0x000fce0000000f00 */
[----:B------:R-:W-:Y:S05]  /*7200*/  WARPSYNC.COLLECTIVE R20, `(.L_x_2716) ;  /* 0x0000000014087348 */ /* 0x000fea0003c00000 */
[----:B------:R0:W1:Y:S02]  /*7210*/  SHFL.BFLY P2, R23, R25, R22, R21 ;  /* 0x0c00001619177389 */ /* 0x0000640000040015 */
[----:B01----:R-:W-:Y:S01]  /*7220*/  ENDCOLLECTIVE ;  /* 0x000000000000791b */ /* 0x003fe20003800000 */
.L_x_2716:
[----:B------:R-:W-:-:S05]  /*7230*/  FADD.FTZ R38, R29, R18 ;  /* 0x000000121d267221 */ /* 0x000fca0000010000 */
[----:B------:R-:W-:Y:S02]  /*7240*/  MOV R25, R38 ;  /* 0x0000002600197202 */ /* 0x000fe40000000f00 */
[----:B------:R-:W-:-:S07]  /*7250*/  MOV R40, R23 ;  /* 0x0000001700287202 */ /* 0x000fce0000000f00 */
[----:B------:R-:W-:Y:S05]  /*7260*/  WARPSYNC.COLLECTIVE R20, `(.L_x_2717) ;  /* 0x0000000014087348 */ /* 0x000fea0003c00000 */
[----:B------:R0:W1:Y:S02]  /*7270*/  SHFL.BFLY P2, R23, R25, R22, R21 ;  /* 0x0c00001619177389 */ /* 0x0000640000040015 */
[----:B01----:R-:W-:Y:S01]  /*7280*/  ENDCOLLECTIVE ;  /* 0x000000000000791b */ /* 0x003fe20003800000 */
.L_x_2717:
[----:B------:R-:W-:Y:S01]  /*7290*/  FADD.FTZ R37, R37, R40 ;  /* 0x0000002825257221 */ /* 0x000fe20000010000 */
[----:B------:R-:W-:Y:S01]  /*72a0*/  HFMA2.MMA R22, -RZ, RZ, 0, 4.76837158203125e-07 ;  /* 0x00000008ff167435 */ /* 0x000fe200000001ff */
[----:B------:R-:W-:Y:S02]  /*72b0*/  MOV R25, R32 ;  /* 0x0000002000197202 */ /* 0x000fe40000000f00 */
[----:B------:R-:W-:-:S08]  /*72c0*/  MOV R39, R23 ;  /* 0x0000001700277202 */ /* 0x000fd00000000f00 */
[----:B------:R-:W-:Y:S05]  /*72d0*/  WARPSYNC.COLLECTIVE R20, `(.L_x_2718) ;  /* 0x0000000014087348 */ /* 0x000fea0003c00000 */
[----:B------:R0:W1:Y:S02]  /*72e0*/  SHFL.BFLY P2, R23, R25, R22, R21 ;  /* 0x0c00001619177389 */ /* 0x0000640000040015 */
[----:B01----:R-:W-:Y:S01]  /*72f0*/  ENDCOLLECTIVE ;  /* 0x000000000000791b */ /* 0x003fe20003800000 */
.L_x_2718:
[----:B------:R-:W-:Y:S02]  /*7300*/  MOV R25, R33 ;  /* 0x0000002100197202 */ /* 0x000fe40000000f00 */
[----:B------:R-:W-:-:S07]  /*7310*/  MOV R41, R23 ;  /* 0x0000001700297202 */ /* 0x000fce0000000f00 */
[----:B------:R-:W-:Y:S05]  /*7320*/  WARPSYNC.COLLECTIVE R20, `(.L_x_2719) ;  /* 0x0000000014087348 */ /* 0x000fea0003c00000 */
[----:B------:R0:W1:Y:S02]  /*7330*/  SHFL.BFLY P2, R23, R25, R22, R21 ;  /* 0x0c00001619177389 */ /* 0x0000640000040015 */
[----:B01----:R-:W-:Y:S01]  /*7340*/  ENDCOLLECTIVE ;  /* 0x000000000000791b */ /* 0x003fe20003800000 */
.L_x_2719:
[----:B------:R-:W-:Y:S01]  /*7350*/  FADD.FTZ R41, R41, R32 ;  /* 0x0000002029297221 */ /* 0x000fe20000010000 */
[----:B------:R-:W-:-:S04]  /*7360*/  HFMA2.MMA R22, -RZ, RZ, 0, 2.384185791015625e-07 ;  /* 0x00000004ff167435 */ /* 0x000fc800000001ff */
[----:B------:R-:W-:Y:S02]  /*7370*/  MOV R25, R41 ;  /* 0x0000002900197202 */ /* 0x000fe40000000f00 */
[----:B------:R-:W-:-:S07]  /*7380*/  MOV R42, R23 ;  /* 0x00000017002a7202 */ /* 0x000fce0000000f00 */
[----:B------:R-:W-:Y:S05]  /*7390*/  WARPSYNC.COLLECTIVE R20, `(.L_x_2720) ;  /* 0x0000000014087348 */ /* 0x000fea0003c00000 */
[----:B------:R0:W1:Y:S02]  /*73a0*/  SHFL.BFLY P2, R23, R25, R22, R21 ;  /* 0x0c00001619177389 */ /* 0x0000640000040015 */
[----:B01----:R-:W-:Y:S01]  /*73b0*/  ENDCOLLECTIVE ;  /* 0x000000000000791b */ /* 0x003fe20003800000 */
.L_x_2720:
[----:B------:R-:W-:-:S05]  /*73c0*/  FADD.FTZ R42, R42, R33 ;  /* 0x000000212a2a7221 */ /* 0x000fca0000010000 */
[----:B------:R-:W-:Y:S02]  /*73d0*/  MOV R25, R42 ;  /* 0x0000002a00197202 */ /* 0x000fe40000000f00 */
[----:B------:R-:W-:-:S07]  /*73e0*/  MOV R32, R23 ;  /* 0x0000001700207202 */ /* 0x000fce0000000f00 */
[----:B------:R-:W-:Y:S05]  /*73f0*/  WARPSYNC.COLLECTIVE R20, `(.L_x_2721) ;  /* 0x0000000014087348 */ /* 0x000fea0003c00000 */
[----:B------:R0:W1:Y:S02]  /*7400*/  SHFL.BFLY P2, R23, R25, R22, R21 ;  /* 0x0c00001619177389 */ /* 0x0000640000040015 */
[----:B01----:R-:W-:Y:S01]  /*7410*/  ENDCOLLECTIVE ;  /* 0x000000000000791b */ /* 0x003fe20003800000 */
.L_x_2721:
        /* <DEDUP_REMOVED lines=10> */
.L_x_2722:
[----:B------:R-:W-:-:S05]  /*74c0*/  @!P0 LEA R43, R28, R43, 0x2 ;  /* 0x0000002b1c2b8211 */ /* 0x000fca00078e10ff */
[----:B------:R0:W1:Y:S04]  /*74d0*/  @!P0 LDS R44, [R43] ;  /* 0x000000002b2c8984 */ /* 0x0000680000000800 */
[----:B------:R0:W2:Y:S01]  /*74e0*/  @!P0 LDS R47, [R43+0x500] ;  /* 0x000500002b2f8984 */ /* 0x0000a20000000800 */
[----:B------:R-:W-:Y:S02]  /*74f0*/  MOV R25, R33 ;  /* 0x0000002100197202 */ /* 0x000fe40000000f00 */
[----:B------:R-:W-:-:S07]  /*7500*/  MOV R31, R23 ;  /* 0x00000017001f7202 */ /* 0x000fce0000000f00 */
[----:B012---:R-:W-:Y:S05]  /*7510*/  WARPSYNC.COLLECTIVE R20, `(.L_x_2723) ;  /* 0x0000000014087348 */ /* 0x007fea0003c00000 */
[----:B------:R3:W4:Y:S02]  /*7520*/  SHFL.BFLY P2, R23, R25, R22, R21 ;  /* 0x0c00001619177389 */ /* 0x0007240000040015 */
[----:B01234-:R-:W-:Y:S01]  /*7530*/  ENDCOLLECTIVE ;  /* 0x000000000000791b */ /* 0x01ffe20003800000 */
.L_x_2723:
        /* <DEDUP_REMOVED lines=8> */
.L_x_2724:
[----:B------:R-:W-:Y:S01]  /*75c0*/  @!P0 MOV R46, R47 ;  /* 0x0000002f002e8202 */ /* 0x000fe20000000f00 */
[----:B------:R-:W-:Y:S01]  /*75d0*/  FADD.FTZ R42, R33, R30 ;  /* 0x0000001e212a7221 */ /* 0x000fe20000010000 */
[----:B------:R-:W-:-:S04]  /*75e0*/  ISETP.NE.AND P0, PT, R36, RZ, PT ;  /* 0x000000ff2400720c */ /* 0x000fc80003f05270 */
[----:B------:R-:W-:-:S09]  /*75f0*/  MOV R25, R42 ;  /* 0x0000002a00197202 */ /* 0x000fd20000000f00 */
[----:B------:R-:W-:Y:S01]  /*7600*/  @!P0 F2FP.F16.F32.PACK_AB R24, RZ, R50 ;  /* 0x00000032ff18823e */ /* 0x000fe200000000ff */
[----:B------:R-:W0:Y:S03]  /*7610*/  @!P0 LDC.64 R32, c[0x0][0x218] ;  /* 0x00008600ff208b82 */ /* 0x000e260000000a00 */
[----:B------:R-:W-:Y:S02]  /*7620*/  PRMT R51, R24, 0x7610, R51 ;  /* 0x0000761018337816 */ /* 0x000fe40000000033 */
[----:B------:R-:W-:-:S07]  /*7630*/  MOV R44, R23 ;  /* 0x00000017002c7202 */ /* 0x000fce0000000f00 */
[----:B0-----:R-:W-:Y:S05]  /*7640*/  WARPSYNC.COLLECTIVE R20, `(.L_x_2725) ;  /* 0x0000000014087348 */ /* 0x001fea0003c00000 */
[----:B------:R1:W2:Y:S02]  /*7650*/  SHFL.BFLY P2, R23, R25, R22, R21 ;  /* 0x0c00001619177389 */ /* 0x0002a40000040015 */
[----:B012---:R-:W-:Y:S01]  /*7660*/  ENDCOLLECTIVE ;  /* 0x000000000000791b */ /* 0x007fe20003800000 */
.L_x_2725:
        /* <DEDUP_REMOVED lines=12> */
.L_x_2726:
[----:B------:R-:W-:-:S04]  /*7730*/  @!P0 IMAD.WIDE R18, R49, 0x2, R18 ;  /* 0x0000000231128825 */ /* 0x000fc800078e0212 */
[----:B------:R-:W-:Y:S01]  /*7740*/  FADD.FTZ R24, R42, R43 ;  /* 0x0000002b2a187221 */ /* 0x000fe20000010000 */
[----:B------:R-:W-:-:S04]  /*7750*/  @!P0 IMAD.WIDE R30, R49, 0x2, R30 ;  /* 0x00000002311e8825 */ /* 0x000fc800078e021e */
[----:B------:R-:W-:Y:S02]  /*7760*/  @!P0 F2FP.F16.F32.PACK_AB R24, RZ, R24 ;  /* 0x00000018ff18823e */ /* 0x000fe400000000ff */
[----:B------:R-:W-:Y:S01]  /*7770*/  MOV R25, R46 ;  /* 0x0000002e00197202 */ /* 0x000fe20000000f00 */
[----:B------:R-:W-:-:S04]  /*7780*/  @!P0 IMAD.WIDE R28, R49, 0x2, R28 ;  /* 0x00000002311c8825 */ /* 0x000fc800078e021c */
[----:B------:R-:W-:Y:S01]  /*7790*/  @!P0 IMAD.WIDE R16, R49, 0x2, R16 ;  /* 0x0000000231108825 */ /* 0x000fe200078e0210 */
[----:B------:R-:W-:-:S07]  /*77a0*/  MOV R48, R23 ;  /* 0x0000001700307202 */ /* 0x000fce0000000f00 */
[----:B------:R-:W-:Y:S05]  /*77b0*/  WARPSYNC.COLLECTIVE R20, `(.L_x_2727) ;  /* 0x0000000014087348 */ /* 0x000fea0003c00000 */
[----:B------:R0:W1:Y:S02]  /*77c0*/  SHFL.BFLY P2, R23, R25, R22, R21 ;  /* 0x0c00001619177389 */ /* 0x0000640000040015 */
[----:B01----:R-:W-:Y:S01]  /*77d0*/  ENDCOLLECTIVE ;  /* 0x000000000000791b */ /* 0x003fe20003800000 */
.L_x_2727:
[----:B------:R-:W-:Y:S01]  /*77e0*/  FADD.FTZ R48, R48, R45 ;  /* 0x0000002d30307221 */ /* 0x000fe20000010000 */
[----:B------:R-:W-:-:S04]  /*77f0*/  HFMA2.MMA R22, -RZ, RZ, 0, 2.384185791015625e-07 ;  /* 0x00000004ff167435 */ /* 0x000fc800000001ff */
[----:B------:R-:W-:Y:S02]  /*7800*/  MOV R25, R48 ;  /* 0x0000003000197202 */ /* 0x000fe40000000f00 */
[----:B------:R-:W-:-:S07]  /*7810*/  MOV R47, R23 ;  /* 0x00000017002f7202 */ /* 0x000fce0000000f00 */
[----:B------:R-:W-:Y:S05]  /*7820*/  WARPSYNC.COLLECTIVE R20, `(.L_x_2728) ;  /* 0x0000000014087348 */ /* 0x000fea0003c00000 */
[----:B------:R0:W1:Y:S02]  /*7830*/  SHFL.BFLY P2, R23, R25, R22, R21 ;  /* 0x0c00001619177389 */ /* 0x0000640000040015 */
[----:B01----:R-:W-:Y:S01]  /*7840*/  ENDCOLLECTIVE ;  /* 0x000000000000791b */ /* 0x003fe20003800000 */
.L_x_2728:
[----:B------:R-:W-:-:S05]  /*7850*/  FADD.FTZ R47, R47, R46 ;  /* 0x0000002e2f2f7221 */ /* 0x000fca0000010000 */
[----:B------:R-:W-:Y:S02]  /*7860*/  MOV R25, R47 ;  /* 0x0000002f00197202 */ /* 0x000fe40000000f00 */
[----:B------:R-:W-:-:S07]  /*7870*/  MOV R45, R23 ;  /* 0x00000017002d7202 */ /* 0x000fce0000000f00 */
[----:B------:R-:W-:Y:S05]  /*7880*/  WARPSYNC.COLLECTIVE R20, `(.L_x_2729) ;  /* 0x0000000014087348 */ /* 0x000fea0003c00000 */
[----:B------:R0:W1:Y:S02]  /*7890*/  SHFL.BFLY P2, R23, R25, R22, R21 ;  /* 0x0c00001619177389 */ /* 0x0000640000040015 */
[----:B01----:R-:W-:Y:S01]  /*78a0*/  ENDCOLLECTIVE ;  /* 0x000000000000791b */ /* 0x003fe20003800000 */
.L_x_2729:
[----:B------:R-:W-:Y:S01]  /*78b0*/  FADD.FTZ R45, R48, R45 ;  /* 0x0000002d302d7221 */ /* 0x000fe20000010000 */
[----:B------:R-:W-:-:S04]  /*78c0*/  HFMA2.MMA R22, -RZ, RZ, 0, 1.1920928955078125e-07 ;  /* 0x00000002ff167435 */ /* 0x000fc800000001ff */
[----:B------:R-:W-:Y:S02]  /*78d0*/  MOV R25, R45 ;  /* 0x0000002d00197202 */ /* 0x000fe40000000f00 */
[----:B------:R-:W-:-:S07]  /*78e0*/  MOV R46, R23 ;  /* 0x00000017002e7202 */ /* 0x000fce0000000f00 */
[----:B------:R-:W-:Y:S05]  /*78f0*/  WARPSYNC.COLLECTIVE R20, `(.L_x_2730) ;  /* 0x0000000014087348 */ /* 0x000fea0003c00000 */
[----:B------:R0:W1:Y:S02]  /*7900*/  SHFL.BFLY P2, R23, R25, R22, R21 ;  /* 0x0c00001619177389 */ /* 0x0000640000040015 */
[----:B01----:R-:W-:Y:S01]  /*7910*/  ENDCOLLECTIVE ;  /* 0x000000000000791b */ /* 0x003fe20003800000 */
.L_x_2730:
        /* <DEDUP_REMOVED lines=10> */
.L_x_2731:
        /* <DEDUP_REMOVED lines=18> */
.L_x_2732:
        /* <DEDUP_REMOVED lines=8> */
.L_x_2733:
[----:B------:R-:W-:Y:S01]  /*7b60*/  FADD.FTZ R45, R45, R18 ;  /* 0x000000122d2d7221 */ /* 0x000fe20000010000 */
[----:B------:R-:W-:Y:S06]  /*7b70*/  BRA `(.L_x_2734) ;  /* 0xffffffe000dc7947 */ /* 0x000fec000383ffff */
.L_x_2735:
        /* <DEDUP_REMOVED lines=16> */
.L_x_3585:


//--------------------- .text._ZN13group_norm_v218gn_bwd_cuda_kernelI6__halfLi320ELi3ELi16ELi160ELi256ELb1ELb1ELi16ELi320ELi320ELi4ELb1ELi16ELb0ELb0ELNS_15WgradSyncMethodE3ENS_16CompileConditionILi900EEEEEvPT_S6_S6_PKS5_S8_S8_S8_PKfflPfPj --------------------------
	.section	.text._ZN13group_norm_v218gn_bwd_cuda_kernelI6__halfLi320ELi3ELi16ELi160ELi256ELb1ELb1ELi16ELi320ELi320ELi4ELb1ELi16ELb0ELb0ELNS_15WgradSyncMethodE3ENS_16CompileConditionILi900EEEEEvPT_S6_S6_PKS5_S8_S8_S8_PKfflPfPj,"ax",@progbits
	.align	128
        .global         _ZN13group_norm_v218gn_bwd_cuda_kernelI6__halfLi320ELi3ELi16ELi160ELi256ELb1ELb1ELi16ELi320ELi320ELi4ELb1ELi16ELb0ELb0ELNS_15WgradSyncMethodE3ENS_16CompileConditionILi900EEEEEvPT_S6_S6_PKS5_S8_S8_S8_PKfflPfPj
        .type           _ZN13group_norm_v218gn_bwd_cuda_kernelI6__halfLi320ELi3ELi16ELi160ELi256ELb1ELb1ELi16ELi320ELi320ELi4ELb1ELi16ELb0ELb0ELNS_15WgradSyncMethodE3ENS_16CompileConditionILi900EEEEEvPT_S6_S6_PKS5_S8_S8_S8_PKfflPfPj,@function
        .size           _ZN13group_norm_v218gn_bwd_cuda_kernelI6__halfLi320ELi3ELi16ELi160ELi256ELb1ELb1ELi16ELi320ELi320ELi4ELb1ELi16ELb0ELb0ELNS_15WgradSyncMethodE3ENS_16CompileConditionILi900EEEEEvPT_S6_S6_PKS5_S8_S8_S8_PKfflPfPj,(.L_x_3586 - _ZN13group_norm_v218gn_bwd_cuda_kernelI6__halfLi320ELi3ELi16ELi160ELi256ELb1ELb1ELi16ELi320ELi320ELi4ELb1ELi16ELb0ELb0ELNS_15WgradSyncMethodE3ENS_16CompileConditionILi900EEEEEvPT_S6_S6_PKS5_S8_S8_S8_PKfflPfPj)
        .other          _ZN13group_norm_v218gn_bwd_cuda_kernelI6__halfLi320ELi3ELi16ELi160ELi256ELb1ELb1ELi16ELi320ELi320ELi4ELb1ELi16ELb0ELb0ELNS_15WgradSyncMethodE3ENS_16CompileConditionILi900EEEEEvPT_S6_S6_PKS5_S8_S8_S8_PKfflPfPj,@"STO_CUDA_ENTRY STV_DEFAULT"
_ZN13group_norm_v218gn_bwd_cuda_kernelI6__halfLi320ELi3ELi16ELi160ELi256ELb1ELb1ELi16ELi320ELi320ELi4ELb1ELi16ELb0ELb0ELNS_15WgradSyncMethodE3ENS_16CompileConditionILi900EEEEEvPT_S6_S6_PKS5_S8_S8_S8_PKfflPfPj:
.text._ZN13group_norm_v218gn_bwd_cuda_kernelI6__halfLi320ELi3ELi16ELi160ELi256ELb1ELb1ELi16ELi320ELi320ELi4ELb1ELi16ELb0ELb0ELNS_15WgradSyncMethodE3ENS_16CompileConditionILi900EEEEEvPT_S6_S6_PKS5_S8_S8_S8_PKfflPfPj:
[----:B------:R-:W-:Y:S08]  /*0000*/  LDC R1, c[0x0][0x28] ;  /* 0x00000a00ff017b82 */ /* 0x000ff00000000800 */
[----:B------:R-:W0:Y:S01]  /*0010*/  S2UR UR6, SR_CTAID.Y ;  /* 0x00000000000679c3 */ /* 0x000e220000002600 */
[----:B------:R-:W-:Y:S01]  /*0020*/  ULDC.64 UR4, c[0x0][0x258] ;  /* 0x0000960000047ab9 */ /* 0x000fe20000000a00 */
[----:B------:R-:W-:Y:S01]  /*0030*/  ULDC.64 UR12, c[0x0][0x208] ;  /* 0x00008200000c7ab9 */ /* 0x000fe20000000a00 */
[----:B------:R-:W-:-:S02]  /*0040*/  USHF.L.U32 UR15, UR4, 0x3, URZ ;  /* 0x00000003040f7899 */ /* 0x000fc4000800063f */
[----:B------:R-:W-:-:S03]  /*0050*/  USHF.L.U64.HI UR7, UR4, 0x3, UR5 ;  /* 0x0000000304077899 */ /* 0x000fc60008010205 */
[----:B------:R-:W1:Y:S01]  /*0060*/  S2UR UR16, SR_CTAID.X ;  /* 0x00000000001079c3 */ /* 0x000e620000002500 */
[----:B------:R-:W-:Y:S01]  /*0070*/  UMOV UR5, URZ ;  /* 0x0000003f00057c82 */ /* 0x000fe20008000000 */
        /* <DEDUP_REMOVED lines=23> */
.L_x_2738:
[----:B------:R-:W2:Y:S04]  /*01f0*/  LD.E.STRONG.GPU R0, desc[UR12][R2.64] ;  /* 0x0000000c02007980 */ /* 0x000ea8000c10f900 */
[----:B--2---:R-:W-:Y:S01]  /*0200*/  CCTL.IVALL ;  /* 0x00000000ff00798f */ /* 0x004fe20002000000 */
[----:B------:R-:W-:Y:S05]  /*0210*/  YIELD ;  /* 0x0000000000007946 */ /* 0x000fea0003800000 */
[----:B-----5:R-:W-:-:S04]  /*0220*/  LOP3.LUT R0, R0, R5, RZ, 0x3c, !PT ;  /* 0x0000000500007212 */ /* 0x020fc800078e3cff */
[----:B------:R-:W-:-:S13]  /*0230*/  ISETP.GT.AND P0, PT, R0, -0x1, PT ;  /* 0xffffffff0000780c */ /* 0x000fda0003f04270 */
[----:B------:R-:W-:Y:S05]  /*0240*/  @P0 BRA `(.L_x_2738) ;  /* 0xfffffffc00e80947 */ /* 0x000fea000383ffff */
.L_x_2737:
[----:B------:R-:W-:Y:S05]  /*0250*/  WARPSYNC.ALL ;  /* 0x0000000000007948 */ /* 0x000fea0003800000 */
[----:B------:R-:W-:Y:S06]  /*0260*/  BAR.SYNC.DEFER_BLOCKING 0x0 ;  /* 0x0000000000007b1d */ /* 0x000fec0000010000 */
[----:B------:R-:W-:Y:S05]  /*0270*/  BRA `(.L_x_2739) ;  /* 0x0000003c00a87947 */ /* 0x000fea0003800000 */
.L_x_2736:
[----:B------:R-:W0:Y:S01]  /*0280*/  S2R R8, SR_TID.X ;  /* 0x0000000000087919 */ /* 0x000e220000002100 */
[----:B------:R-:W-:Y:S01]  /*0290*/  USHF.L.U32 UR4, UR16, 0x4, URZ ;  /* 0x0000000410047899 */ /* 0x000fe2000800063f */
[----:B------:R-:W-:Y:S02]  /*02a0*/  MOV R0, 0x400 ;  /* 0x0000040000007802 */ /* 0x000fe40000000f00 */
[----:B------:R-:W-:Y:S01]  /*02b0*/  CS2R R30, SRZ ;  /* 0x00000000001e7805 */ /* 0x000fe2000001ff00 */
[----:B------:R-:W1:Y:S01]  /*02c0*/  S2R R7, SR_CgaCtaId ;  /* 0x0000000000077919 */ /* 0x000e620000008800 */
[----:B------:R-:W-:Y:S01]  /*02d0*/  ULOP3.LUT UR4, UR4, 0xf0, URZ, 0xc0, !UPT ;  /* 0x000000f004047892 */ /* 0x000fe2000f8ec03f */
[----:B------:R-:W-:Y:S02]  /*02e0*/  IADD3 R0, R0, 0x2800, RZ ;  /* 0x0000280000007810 */ /* 0x000fe40007ffe0ff */
[----:B------:R-:W-:Y:S02]  /*02f0*/  CS2R R28, SRZ ;  /* 0x00000000001c7805 */ /* 0x000fe4000001ff00 */
[----:B------:R-:W-:-:S02]  /*0300*/  CS2R R26, SRZ ;  /* 0x00000000001a7805 */ /* 0x000fc4000001ff00 */
[----:B------:R-:W-:Y:S01]  /*0310*/  CS2R R24, SRZ ;  /* 0x0000000000187805 */ /* 0x000fe2000001ff00 */
[----:B0-----:R-:W-:Y:S01]  /*0320*/  IMAD.WIDE.U32 R2, R8, -0x33333333, RZ ;  /* 0xcccccccd08027825 */ /* 0x001fe200078e00ff */
[----:B-1----:R-:W-:-:S04]  /*0330*/  LEA R7, R7, R0, 0x18 ;  /* 0x0000000007077211 */ /* 0x002fc800078ec0ff */
[----:B------:R-:W-:-:S04]  /*0340*/  SHF.R.U32.HI R3, RZ, 0x6, R3 ;  /* 0x00000006ff037819 */ /* 0x000fc80000011603 */
[C---:B------:R-:W-:Y:S01]  /*0350*/  IADD3 R5, R3.reuse, UR4, RZ ;  /* 0x0000000403057c10 */ /* 0x040fe2000fffe0ff */
[----:B------:R-:W-:Y:S01]  /*0360*/  IMAD R6, R3, -0x50, R8 ;  /* 0xffffffb003067824 */ /* 0x000fe200078e0208 */
[----:B------:R-:W-:-:S03]  /*0370*/  UMOV UR4, URZ ;  /* 0x0000003f00047c82 */ /* 0x000fc60008000000 */
[----:B------:R-:W-:-:S07]  /*0380*/  IMAD R5, R5, 0xa00, RZ ;  /* 0x00000a0005057824 */ /* 0x000fce00078e02ff */
.L_x_2752:
[----:B------:R-:W-:Y:S01]  /*0390*/  ULOP3.LUT UR8, UR10, 0x7, URZ, 0xc0, !UPT ;  /* 0x000000070a087892 */ /* 0x000fe2000f8ec03f */
[----:B------:R-:W0:Y:S01]  /*03a0*/  LDC.64 R18, c[0x0][0x238] ;  /* 0x00008e00ff127b82 */ /* 0x000e220000000a00 */
[----:B------:R-:W-:Y:S02]  /*03b0*/  USHF.R.U64 UR9, UR10, 0x3, UR5 ;  /* 0x000000030a097899 */ /* 0x000fe40008001205 */
[----:B------:R-:W-:Y:S01]  /*03c0*/  UIMAD UR8, UR8, 0x140, URZ ;  /* 0x00000140080878a4 */ /* 0x000fe2000f8e023f */
[----:B------:R-:W-:Y:S01]  /*03d0*/  ULDC.64 UR18, c[0x0][0x248] ;  /* 0x0000920000127ab9 */ /* 0x000fe20000000a00 */
[----:B------:R-:W-:Y:S02]  /*03e0*/  ULDC UR11, c[0x0][0x250] ;  /* 0x00009400000b7ab9 */ /* 0x000fe40000000800 */
[----:B------:R-:W-:Y:S01]  /*03f0*/  MOV R9, UR9 ;  /* 0x0000000900097c02 */ /* 0x000fe20008000f00 */
[----:B--2---:R-:W1:Y:S01]  /*0400*/  LDC.64 R10, c[0x0][0x240] ;  /* 0x00009000ff0a7b82 */ /* 0x004e620000000a00 */
[----:B------:R-:W-:Y:S01]  /*0410*/  LEA R16, R6, UR8, 0x2 ;  /* 0x0000000806107c11 */ /* 0x000fe2000f8e10ff */
[----:B------:R-:W-:-:S03]  /*0420*/  USHF.R.U32.HI UR8, URZ, 0x3, UR5 ;  /* 0x000000033f087899 */ /* 0x000fc60008011605 */
[--C-:B------:R-:W-:Y:S01]  /*0430*/  SHF.R.S32.HI R17, RZ, 0x1f, R16.reuse ;  /* 0x0000001fff117819 */ /* 0x100fe20000011410 */
[----:B------:R-:W-:Y:S02]  /*0440*/  IMAD.WIDE.U32 R2, R16, -0x33333333, RZ ;  /* 0xcccccccd10027825 */ /* 0x000fe400078e00ff */
[----:B------:R-:W-:Y:S01]  /*0450*/  MOV R2, UR8 ;  /* 0x0000000800027c02 */ /* 0x000fe20008000f00 */
[----:B------:R-:W-:Y:S01]  /*0460*/  UIMAD UR8, UR8, 0xa0000, URZ ;  /* 0x000a0000080878a4 */ /* 0x000fe2000f8e023f */
[----:B------:R-:W-:Y:S01]  /*0470*/  IMAD.WIDE.U32 R32, R9, 0xa0000, R16 ;  /* 0x000a000009207825 */ /* 0x000fe200078e0010 */
[----:B------:R-:W-:-:S04]  /*0480*/  SHF.R.U32.HI R0, RZ, 0x7, R3 ;  /* 0x00000007ff007819 */ /* 0x000fc80000011603 */
[----:B------:R-:W-:Y:S02]  /*0490*/  LEA R0, P0, R9, R0, 0x4 ;  /* 0x0000000009007211 */ /* 0x000fe400078020ff */
[----:B------:R-:W-:Y:S01]  /*04a0*/  IADD3 R36, R33, UR8, RZ ;  /* 0x0000000821247c10 */ /* 0x000fe2000fffe0ff */
[----:B------:R-:W-:Y:S01]  /*04b0*/  ULDC.64 UR8, c[0x0][0x230] ;  /* 0x00008c0000087ab9 */ /* 0x000fe20000000a00 */
[----:B------:R-:W-:Y:S02]  /*04c0*/  LEA.HI.X R9, R9, RZ, R2, 0x4, P0 ;  /* 0x000000ff09097211 */ /* 0x000fe400000f2402 */
[C---:B------:R-:W-:Y:S02]  /*04d0*/  LEA R22, P0, R0.reuse, UR18, 0x3 ;  /* 0x0000001200167c11 */ /* 0x040fe4000f8018ff */
[----:B------:R-:W-:Y:S02]  /*04e0*/  IADD3 R3, P1, R5, R32, RZ ;  /* 0x0000002005037210 */ /* 0x000fe40007f3e0ff */
[----:B------:R-:W-:Y:S01]  /*04f0*/  LEA.HI.X R23, R0, UR19, R9, 0x3, P0 ;  /* 0x0000001300177c11 */ /* 0x000fe200080f1c09 */
[----:B0-----:R-:W-:Y:S01]  /*0500*/  IMAD.WIDE R18, R16, 0x2, R18 ;  /* 0x0000000210127825 */ /* 0x001fe200078e0212 */
[----:B------:R-:W-:Y:S01]  /*0510*/  IADD3.X R0, RZ, R36, RZ, P1, !PT ;  /* 0x00000024ff007210 */ /* 0x000fe20000ffe4ff */
[----:B------:R-:W-:Y:S01]  /*0520*/  ULDC.64 UR18, c[0x0][0x228] ;  /* 0x00008a0000127ab9 */ /* 0x000fe20000000a00 */
[----:B------:R-:W-:-:S02]  /*0530*/  SHF.L.U32 R4, R3, 0x1, RZ ;  /* 0x0000000103047819 */ /* 0x000fc400000006ff */
[----:B------:R-:W2:Y:S01]  /*0540*/  LDG.E.64.CONSTANT R22, desc[UR12][R22.64] ;  /* 0x0000000c16167981 */ /* 0x000ea2000c1e9b00 */
[----:B------:R-:W-:Y:S02]  /*0550*/  SHF.L.U64.HI R3, R3, 0x1, R0 ;  /* 0x0000000103037819 */ /* 0x000fe40000010200 */
[----:B------:R-:W-:Y:S01]  /*0560*/  IADD3 R20, P0, R4, UR8, RZ ;  /* 0x0000000804147c10 */ /* 0x000fe2000ff1e0ff */
[----:B-1----:R-:W-:Y:S01]  /*0570*/  IMAD.WIDE R16, R16, 0x2, R10 ;  /* 0x0000000210107825 */ /* 0x002fe200078e020a */
[----:B------:R-:W3:Y:S02]  /*0580*/  LDG.E.64.CONSTANT R18, desc[UR12][R18.64] ;  /* 0x0000000c12127981 */ /* 0x000ee4000c1e9b00 */
[----:B------:R-:W-:-:S03]  /*0590*/  IADD3.X R21, R3, UR9, RZ, P0, !PT ;  /* 0x0000000903157c10 */ /* 0x000fc600087fe4ff */
[----:B------:R-:W4:Y:S04]  /*05a0*/  LDG.E.64.CONSTANT R16, desc[UR12][R16.64] ;  /* 0x0000000c10107981 */ /* 0x000f28000c1e9b00 */
[----:B------:R-:W5:Y:S01]  /*05b0*/  LDG.E.64.CONSTANT R20, desc[UR12][R20.64] ;  /* 0x0000000c14147981 */ /* 0x000f62000c1e9b00 */
[----:B------:R-:W-:Y:S02]  /*05c0*/  IADD3 R14, P0, R4, UR18, RZ ;  /* 0x00000012040e7c10 */ /* 0x000fe4000ff1e0ff */
[----:B------:R-:W-:Y:S02]  /*05d0*/  IADD3 R9, R5, 0x2800, RZ ;  /* 0x0000280005097810 */ /* 0x000fe40007ffe0ff */
[----:B------:R-:W-:Y:S02]  /*05e0*/  IADD3.X R15, R3, UR19, RZ, P0, !PT ;  /* 0x00000013030f7c10 */ /* 0x000fe400087fe4ff */
[----:B------:R-:W-:-:S04]  /*05f0*/  IADD3 R9, P1, R9, R32, RZ ;  /* 0x0000002009097210 */ /* 0x000fc80007f3e0ff */
[----:B------:R-:W-:Y:S01]  /*0600*/  IADD3.X R0, RZ, R36, RZ, P1, !PT ;  /* 0x00000024ff007210 */ /* 0x000fe20000ffe4ff */
[----:B------:R-:W4:Y:S01]  /*0610*/  LDG.E.64.CONSTANT R14, desc[UR12][R14.64] ;  /* 0x0000000c0e0e7981 */ /* 0x000f22000c1e9b00 */
        /* <DEDUP_REMOVED lines=9> */
[----:B------:R-:W-:Y:S01]  /*06b0*/  IADD3 R53, P1, R53, R32, RZ ;  /* 0x0000002035357210 */ /* 0x000fe20007f3e0ff */
[----:B--2---:R-:W-:-:S06]  /*06c0*/  FADD.FTZ R9, R23, UR11 ;  /* 0x0000000b17097e21 */ /* 0x004fcc0008010000 */
[----:B------:R-:W0:Y:S01]  /*06d0*/  MUFU.RSQ R9, R9 ;  /* 0x0000000900097308 */ /* 0x000e220000001400 */
[----:B-----5:R-:W-:Y:S02]  /*06e0*/  HADD2.F32 R23, -RZ, R20.H0_H0 ;  /* 0x20000014ff177230 */ /* 0x020fe40000004100 */
[----:B---3--:R-:W-:-:S03]  /*06f0*/  HADD2.F32 R38, -RZ, R18.H0_H0 ;  /* 0x20000012ff267230 */ /* 0x008fc60000004100 */
[C---:B------:R-:W-:Y:S01]  /*0700*/  FADD.FTZ R34, -R22.reuse, R23 ;  /* 0x0000001716227221 */ /* 0x040fe20000010100 */
[----:B----4-:R-:W-:Y:S02]  /*0710*/  HADD2.F32 R40, -RZ, R16.H0_H0 ;  /* 0x20000010ff287230 */ /* 0x010fe40000004100 */
[----:B------:R-:W-:Y:S02]  /*0720*/  HADD2.F32 R33, -RZ, R20.H1_H1 ;  /* 0x30000014ff217230 */ /* 0x000fe40000004100 */
[----:B0-----:R-:W-:Y:S01]  /*0730*/  FMUL.FTZ R35, R9, R34 ;  /* 0x0000002209237220 */ /* 0x001fe20000410000 */
[--C-:B------:R-:W-:Y:S02]  /*0740*/  HADD2.F32 R43, -RZ, R21.reuse.H1_H1 ;  /* 0x30000015ff2b7230 */ /* 0x100fe40000004100 */
[----:B------:R-:W-:Y:S02]  /*0750*/  HADD2.F32 R37, -RZ, R21.H0_H0 ;  /* 0x20000015ff257230 */ /* 0x000fe40000004100 */
[----:B------:R-:W-:Y:S01]  /*0760*/  FFMA.FTZ R23, R35, R38, R40 ;  /* 0x0000002623177223 */ /* 0x000fe20000010028 */
[C---:B------:R-:W-:Y:S01]  /*0770*/  FADD.FTZ R38, -R22.reuse, R33 ;  /* 0x0000002116267221 */ /* 0x040fe20000010100 */
[----:B------:R-:W-:Y:S01]  /*0780*/  FADD.FTZ R48, -R22, R43 ;  /* 0x0000002b16307221 */ /* 0x000fe20000010100 */
[----:B------:R-:W-:-:S02]  /*0790*/  HADD2.F32 R42, -RZ, R18.H1_H1 ;  /* 0x30000012ff2a7230 */ /* 0x000fc40000004100 */
[----:B------:R-:W-:Y:S01]  /*07a0*/  FADD.FTZ R40, -R22, R37 ;  /* 0x0000002516287221 */ /* 0x000fe20000010100 */
[----:B------:R-:W-:Y:S02]  /*07b0*/  HADD2.F32 R41, -RZ, R16.H1_H1 ;  /* 0x30000010ff297230 */ /* 0x000fe40000004100 */
[C---:B------:R-:W-:Y:S01]  /*07c0*/  FMUL.FTZ R38, R9.reuse, R38 ;  /* 0x0000002609267220 */ /* 0x040fe20000410000 */
[----:B------:R-:W-:Y:S02]  /*07d0*/  HADD2.F32 R46, -RZ, R19.H1_H1 ;  /* 0x30000013ff2e7230 */ /* 0x000fe40000004100 */
[----:B------:R-:W-:Y:S01]  /*07e0*/  FMUL.FTZ R48, R9, R48 ;  /* 0x0000003009307220 */ /* 0x000fe20000410000 */
[----:B------:R-:W-:Y:S02]  /*07f0*/  HADD2.F32 R43, -RZ, R17.H1_H1 ;  /* 0x30000011ff2b7230 */ /* 0x000fe40000004100 */
[----:B------:R-:W-:Y:S01]  /*0800*/  FMUL.FTZ R33, R23, -1.4426950216293334961 ;  /* 0xbfb8aa3b17217820 */ /* 0x000fe20000410000 */
[----:B------:R-:W-:Y:S01]  /*0810*/  FFMA.FTZ R34, R38, R42, R41 ;  /* 0x0000002a26227223 */ /* 0x000fe20000010029 */
[----:B------:R-:W-:Y:S01]  /*0820*/  FMUL.FTZ R39, R9, R40 ;  /* 0x0000002809277220 */ /* 0x000fe20000410000 */
[----:B------:R-:W-:-:S02]  /*0830*/  FFMA.FTZ R40, R48, R46, R43 ;  /* 0x0000002e30287223 */ /* 0x000fc4000001002b */
[----:B------:R-:W-:Y:S01]  /*0840*/  FMUL.FTZ R47, R34, -1.4426950216293334961 ;  /* 0xbfb8aa3b222f7820 */ /* 0x000fe20000410000 */
[----:B------:R-:W-:Y:S01]  /*0850*/  HADD2.F32 R45, -RZ, R19.H0_H0 ;  /* 0x20000013ff2d7230 */ /* 0x000fe20000004100 */
[----:B------:R-:W0:Y:S01]  /*0860*/  MUFU.EX2 R33, R33 ;  /* 0x0000002100217308 */ /* 0x000e220000000800 */
[----:B------:R-:W-:Y:S02]  /*0870*/  HADD2.F32 R44, -RZ, R17.H0_H0 ;  /* 0x20000011ff2c7230 */ /* 0x000fe40000004100 */
[----:B------:R-:W-:-:S03]  /*0880*/  FMUL.FTZ R52, R40, -1.4426950216293334961 ;  /* 0xbfb8aa3b28347820 */ /* 0x000fc60000410000 */
[----:B------:R-:W-:Y:S02]  /*0890*/  FFMA.FTZ R37, R39, R45, R44 ;  /* 0x0000002d27257223 */ /* 0x000fe4000001002c */
[----:B------:R-:W1:Y:S02]  /*08a0*/  MUFU.EX2 R47, R47 ;  /* 0x0000002f002f7308 */ /* 0x000e640000000800 */
[----:B------:R-:W-:-:S06]  /*08b0*/  FMUL.FTZ R51, R37, -1.4426950216293334961 ;  /* 0xbfb8aa3b25337820 */ /* 0x000fcc0000410000 */
        /* <DEDUP_REMOVED lines=8> */
[----:B------:R-:W-:-:S06]  /*0940*/  IADD3 R33, R5, 0x5000, RZ ;  /* 0x0000500005217810 */ /* 0x000fcc0007ffe0ff */
[----:B------:R-:W0:Y:S01]  /*0950*/  MUFU.RCP R61, R61 ;  /* 0x0000003d003d7308 */ /* 0x000e220000001000 */
[----:B------:R-:W-:Y:S01]  /*0960*/  IADD3 R33, P0, R33, R32, RZ ;  /* 0x0000002021217210 */ /* 0x000fe20007f1e0ff */
[----:B-1----:R-:W-:-:S06]  /*0970*/  FADD.FTZ R32, -R49, 1 ;  /* 0x3f80000031207421 */ /* 0x002fcc0000010100 */
[----:B------:R-:W1:Y:S01]  /*0980*/  MUFU.RCP R47, R47 ;  /* 0x0000002f002f7308 */ /* 0x000e620000001000 */
[----:B------:R-:W-:Y:S01]  /*0990*/  FFMA.FTZ R32, R23, R32, 1 ;  /* 0x3f80000017207423 */ /* 0x000fe20000010020 */
[----:B--2---:R-:W-:Y:S01]  /*09a0*/  FADD.FTZ R51, -R50, 1 ;  /* 0x3f80000032337421 */ /* 0x004fe20000010100 */
[----:B------:R-:W-:Y:S02]  /*09b0*/  HADD2.F32 R59, -RZ, R14.H0_H0 ;  /* 0x2000000eff3b7230 */ /* 0x000fe40000004100 */
[----:B------:R-:W-:Y:S01]  /*09c0*/  FMUL.FTZ R32, R49, R32 ;  /* 0x0000002031207220 */ /* 0x000fe20000410000 */
[----:B------:R-:W-:Y:S01]  /*09d0*/  FFMA.FTZ R51, R34, R51, 1 ;  /* 0x3f80000022337423 */ /* 0x000fe20000010033 */
[----:B0-----:R-:W-:Y:S02]  /*09e0*/  FADD.FTZ R55, -R61, 1 ;  /* 0x3f8000003d377421 */ /* 0x001fe40000010100 */
[----:B------:R-:W-:Y:S02]  /*09f0*/  FMUL.FTZ R59, R59, R32 ;  /* 0x000000203b3b7220 */ /* 0x000fe40000410000 */
[----:B------:R-:W-:Y:S01]  /*0a00*/  FFMA.FTZ R34, R40, R55, 1 ;  /* 0x3f80000028227423 */ /* 0x000fe20000010037 */
[----:B------:R-:W-:-:S02]  /*0a10*/  HADD2.F32 R40, -RZ, R18.H0_H0 ;  /* 0x20000012ff287230 */ /* 0x000fc40000004100 */
[----:B------:R-:W-:Y:S01]  /*0a20*/  FMUL.FTZ R50, R50, R51 ;  /* 0x0000003332327220 */ /* 0x000fe20000410000 */
[----:B------:R-:W-:Y:S02]  /*0a30*/  HADD2.F32 R57, -RZ, R14.H1_H1 ;  /* 0x3000000eff397230 */ /* 0x000fe40000004100 */
[----:B-1----:R-:W-:Y:S01]  /*0a40*/  FADD.FTZ R52, -R47, 1 ;  /* 0x3f8000002f347421 */ /* 0x002fe20000010100 */
[-C--:B------:R-:W-:Y:S02]  /*0a50*/  FMUL.FTZ R23, R40, R59.reuse ;  /* 0x0000003b28177220 */ /* 0x080fe40000410000 */
[----:B------:R-:W-:Y:S01]  /*0a60*/  FMUL.FTZ R57, R57, R50 ;  /* 0x0000003239397220 */ /* 0x000fe20000410000 */
[----:B------:R-:W-:Y:S01]  /*0a70*/  FFMA.FTZ R52, R37, R52, 1 ;  /* 0x3f80000025347423 */ /* 0x000fe20000010034 */
[C---:B------:R-:W-:Y:S01]  /*0a80*/  FFMA.FTZ R50, R35.reuse, R59, R30 ;  /* 0x0000003b23327223 */ /* 0x040fe2000001001e */
[----:B------:R-:W-:Y:S02]  /*0a90*/  HADD2.F32 R37, -RZ, R12.H0_H0 ;  /* 0x2000000cff257230 */ /* 0x000fe40000004100 */
[----:B------:R-:W-:Y:S01]  /*0aa0*/  FFMA.FTZ R35, R35, R23, RZ ;  /* 0x0000001723237223 */ /* 0x000fe200000100ff */
[----:B------:R-:W-:-:S02]  /*0ab0*/  IADD3.X R54, RZ, R36, RZ, P0, !PT ;  /* 0x00000024ff367210 */ /* 0x000fc400007fe4ff */
[C---:B------:R-:W-:Y:S01]  /*0ac0*/  SHF.L.U32 R23, R33.reuse, 0x1, RZ ;  /* 0x0000000121177819 */ /* 0x040fe200000006ff */
[----:B------:R-:W-:Y:S01]  /*0ad0*/  FADD.FTZ R30, -R22, R37 ;  /* 0x00000025161e7221 */ /* 0x000fe20000010100 */
[----:B------:R-:W-:Y:S01]  /*0ae0*/  SHF.L.U64.HI R54, R33, 0x1, R54 ;  /* 0x0000000121367819 */ /* 0x000fe20000010236 */
[----:B------:R-:W-:Y:S01]  /*0af0*/  HADD2.F32 R37, -RZ, R12.H1_H1 ;  /* 0x3000000cff257230 */ /* 0x000fe20000004100 */
[----:B------:R-:W-:Y:S01]  /*0b00*/  IADD3 R32, P0, R23, UR8, RZ ;  /* 0x0000000817207c10 */ /* 0x000fe2000ff1e0ff */
[----:B------:R-:W-:Y:S02]  /*0b10*/  HADD2.F32 R51, -RZ, R15.H0_H0 ;  /* 0x2000000fff337230 */ /* 0x000fe40000004100 */
[----:B------:R-:W-:Y:S01]  /*0b20*/  FMUL.FTZ R52, R47, R52 ;  /* 0x000000342f347220 */ /* 0x000fe20000410000 */
[----:B------:R-:W-:Y:S01]  /*0b30*/  IADD3.X R33, R54, UR9, RZ, P0, !PT ;  /* 0x0000000936217c10 */ /* 0x000fe200087fe4ff */
[----:B------:R-:W-:Y:S02]  /*0b40*/  FADD.FTZ R56, -R22, R37 ;  /* 0x0000002516387221 */ /* 0x000fe40000010100 */
[----:B------:R-:W-:Y:S01]  /*0b50*/  FMUL.FTZ R51, R51, R52 ;  /* 0x0000003433337220 */ /* 0x000fe20000410000 */
[----:B------:R-:W-:Y:S01]  /*0b60*/  FMUL.FTZ R52, R42, R57 ;  /* 0x000000392a347220 */ /* 0x000fe20000410000 */
[----:B------:R-:W-:Y:S01]  /*0b70*/  FMUL.FTZ R37, R9, R56 ;  /* 0x0000003809257220 */ /* 0x000fe20000410000 */
[----:B------:R-:W2:Y:S02]  /*0b80*/  LDG.E.64.CONSTANT R32, desc[UR12][R32.64] ;  /* 0x0000000c20207981 */ /* 0x000ea4000c1e9b00 */
[----:B------:R-:W-:Y:S01]  /*0b90*/  FFMA.FTZ R52, R38, R52, R35 ;  /* 0x0000003426347223 */ /* 0x000fe20000010023 */
[----:B------:R-:W-:Y:S01]  /*0ba0*/  FFMA.FTZ R35, R42, R37, R41 ;  /* 0x000000252a237223 */ /* 0x000fe20000010029 */
[----:B------:R-:W-:Y:S01]  /*0bb0*/  FFMA.FTZ R38, R38, R57, R28 ;  /* 0x0000003926267223 */ /* 0x000fe2000001001c */
[----:B------:R-:W-:-:S02]  /*0bc0*/  HADD2.F32 R47, -RZ, R16.H0_H0 ;  /* 0x20000010ff2f7230 */ /* 0x000fc40000004100 */
[----:B------:R-:W-:Y:S01]  /*0bd0*/  FMUL.FTZ R49, R9, R30 ;  /* 0x0000001e09317220 */ /* 0x000fe20000410000 */
[----:B------:R-:W-:Y:S01]  /*0be0*/  FMUL.FTZ R28, R35, -1.4426950216293334961 ;  /* 0xbfb8aa3b231c7820 */ /* 0x000fe20000410000 */
[----:B------:R-:W-:Y:S02]  /*0bf0*/  FMUL.FTZ R61, R61, R34 ;  /* 0x000000223d3d7220 */ /* 0x000fe40000410000 */
[----:B------:R-:W-:-:S03]  /*0c00*/  FFMA.FTZ R34, R40, R49, R47 ;  /* 0x0000003128227223 */ /* 0x000fc6000001002f */
[----:B------:R-:W0:Y:S01]  /*0c10*/  MUFU.EX2 R28, R28 ;  /* 0x0000001c001c7308 */ /* 0x000e220000000800 */
[----:B------:R-:W-:Y:S01]  /*0c20*/  FMUL.FTZ R30, R34, -1.4426950216293334961 ;  /* 0xbfb8aa3b221e7820 */ /* 0x000fe20000410000 */
[----:B------:R-:W-:-:S06]  /*0c30*/  FMUL.FTZ R55, R45, R51 ;  /* 0x000000332d377220 */ /* 0x000fcc0000410000 */
[----:B------:R-:W1:Y:S01]  /*0c40*/  MUFU.EX2 R30, R30 ;  /* 0x0000001e001e7308 */ /* 0x000e620000000800 */
[C---:B------:R-:W-:Y:S01]  /*0c50*/  FFMA.FTZ R52, R39.reuse, R55, R52 ;  /* 0x0000003727347223 */ /* 0x040fe20000010034 */
[----:B------:R-:W-:Y:S01]  /*0c60*/  FFMA.FTZ R39, R39, R51, R26 ;  /* 0x0000003327277223 */ /* 0x000fe2000001001a */
[----:B------:R-:W-:Y:S02]  /*0c70*/  HADD2.F32 R26, -RZ, R15.H1_H1 ;  /* 0x3000000fff1a7230 */ /* 0x000fe40000004100 */
[----:B0-----:R-:W-:-:S03]  /*0c80*/  FADD.FTZ R56, R28, 1 ;  /* 0x3f8000001c387421 */ /* 0x001fc60000010000 */
[----:B------:R-:W-:Y:S01]  /*0c90*/  FMUL.FTZ R61, R26, R61 ;  /* 0x0000003d1a3d7220 */ /* 0x000fe20000410000 */
[----:B------:R-:W-:Y:S01]  /*0ca0*/  FADD.FTZ R26, R59, R31 ;  /* 0x0000001f3b1a7221 */ /* 0x000fe20000010000 */
[----:B------:R-:W-:Y:S01]  /*0cb0*/  FFMA.FTZ R59, R40, R59, RZ ;  /* 0x0000003b283b7223 */ /* 0x000fe200000100ff */
[----:B------:R-:W0:Y:S01]  /*0cc0*/  MUFU.RCP R56, R56 ;  /* 0x0000003800387308 */ /* 0x000e220000001000 */
[----:B------:R-:W-:Y:S01]  /*0cd0*/  FMUL.FTZ R31, R46, R61 ;  /* 0x0000003d2e1f7220 */ /* 0x000fe20000410000 */
[----:B-1----:R-:W-:Y:S01]  /*0ce0*/  FADD.FTZ R55, R30, 1 ;  /* 0x3f8000001e377421 */ /* 0x002fe20000010000 */
[----:B------:R-:W-:Y:S01]  /*0cf0*/  FFMA.FTZ R30, R42, R57, R59 ;  /* 0x000000392a1e7223 */ /* 0x000fe2000001003b */
[----:B------:R-:W-:Y:S01]  /*0d00*/  FADD.FTZ R28, R51, R27 ;  /* 0x0000001b331c7221 */ /* 0x000fe20000010000 */
[----:B------:R-:W-:Y:S02]  /*0d10*/  FFMA.FTZ R52, R48, R31, R52 ;  /* 0x0000001f30347223 */ /* 0x000fe40000010034 */
[----:B------:R-:W-:Y:S01]  /*0d20*/  FFMA.FTZ R31, R45, R51, R30 ;  /* 0x000000332d1f7223 */ /* 0x000fe2000001001e */
[----:B------:R-:W-:-:S02]  /*0d30*/  HADD2.F32 R51, -RZ, R13.H0_H0 ;  /* 0x2000000dff337230 */ /* 0x000fc40000004100 */
[----:B------:R-:W-:Y:S01]  /*0d40*/  FFMA.FTZ R48, R48, R61, R24 ;  /* 0x0000003d30307223 */ /* 0x000fe20000010018 */
[----:B------:R-:W-:Y:S01]  /*0d50*/  FADD.FTZ R30, R61, R25 ;  /* 0x000000193d1e7221 */ /* 0x000fe20000010000 */
[----:B------:R-:W-:Y:S02]  /*0d60*/  HADD2.F32 R25, -RZ, R13.H1_H1 ;  /* 0x3000000dff197230 */ /* 0x000fe40000004100 */
[----:B------:R-:W-:Y:S01]  /*0d70*/  FADD.FTZ R24, -R22, R51 ;  /* 0x0000003316187221 */ /* 0x000fe20000010100 */
[----:B0-----:R-:W-:-:S03]  /*0d80*/  FADD.FTZ R58, -R56, 1 ;  /* 0x3f800000383a7421 */ /* 0x001fc60000010100 */
[----:B------:R-:W-:Y:S01]  /*0d90*/  FMUL.FTZ R24, R9, R24 ;  /* 0x0000001809187220 */ /* 0x000fe20000410000 */
[----:B------:R-:W-:Y:S01]  /*0da0*/  FADD.FTZ R60, -R22, R25 ;  /* 0x00000019163c7221 */ /* 0x000fe20000010100 */
[----:B------:R-:W-:Y:S02]  /*0db0*/  FFMA.FTZ R35, R35, R58, 1 ;  /* 0x3f80000023237423 */ /* 0x000fe4000001003a */
[----:B------:R-:W-:Y:S01]  /*0dc0*/  FFMA.FTZ R58, R45, R24, R44 ;  /* 0x000000182d3a7223 */ /* 0x000fe2000001002c */
[----:B------:R-:W-:-:S03]  /*0dd0*/  FMUL.FTZ R25, R9, R60 ;  /* 0x0000003c09197220 */ /* 0x000fc60000410000 */
[----:B------:R-:W-:Y:S01]  /*0de0*/  FMUL.FTZ R59, R58, -1.4426950216293334961 ;  /* 0xbfb8aa3b3a3b7820 */ /* 0x000fe20000410000 */
[C---:B------:R-:W-:Y:S01]  /*0df0*/  FFMA.FTZ R60, R46.reuse, R25, R43 ;  /* 0x000000192e3c7223 */ /* 0x040fe2000001002b */
[----:B------:R-:W-:-:S03]  /*0e00*/  FFMA.FTZ R31, R46, R61, R31 ;  /* 0x0000003d2e1f7223 */ /* 0x000fc6000001001f */
[----:B------:R-:W-:Y:S01]  /*0e10*/  FMUL.FTZ R61, R60, -1.4426950216293334961 ;  /* 0xbfb8aa3b3c3d7820 */ /* 0x000fe20000410000 */
[----:B------:R-:W0:Y:S08]  /*0e20*/  MUFU.EX2 R59, R59 ;  /* 0x0000003b003b7308 */ /* 0x000e300000000800 */
[----:B------:R-:W1:Y:S01]  /*0e30*/  MUFU.EX2 R61, R61 ;  /* 0x0000003d003d7308 */ /* 0x000e620000000800 */
[----:B------:R-:W-:-:S07]  /*0e40*/  FADD.FTZ R29, R57, R29 ;  /* 0x0000001d391d7221 */ /* 0x000fce0000010000 */
[----:B------:R-:W3:Y:S01]  /*0e50*/  MUFU.RCP R55, R55 ;  /* 0x0000003700377308 */ /* 0x000ee20000001000 */
[----:B0-----:R-:W-:-:S07]  /*0e60*/  FADD.FTZ R57, R59, 1 ;  /* 0x3f8000003b397421 */ /* 0x001fce0000010000 */
[----:B------:R-:W0:Y:S01]  /*0e70*/  MUFU.RCP R57, R57 ;  /* 0x0000003900397308 */ /* 0x000e220000001000 */
[----:B-1----:R-:W-:-:S07]  /*0e80*/  FADD.FTZ R51, R61, 1 ;  /* 0x3f8000003d337421 */ /* 0x002fce0000010000 */
[----:B------:R-:W1:Y:S01]  /*0e90*/  MUFU.RCP R51, R51 ;  /* 0x0000003300337308 */ /* 0x000e620000001000 */
[----:B---3--:R-:W-:-:S04]  /*0ea0*/  FADD.FTZ R27, -R55, 1 ;  /* 0x3f800000371b7421 */ /* 0x008fc80000010100 */
[----:B------:R-:W-:Y:S01]  /*0eb0*/  FFMA.FTZ R34, R34, R27, 1 ;  /* 0x3f80000022227423 */ /* 0x000fe2000001001b */
[----:B------:R-:W-:-:S03]  /*0ec0*/  FMUL.FTZ R56, R56, R35 ;  /* 0x0000002338387220 */ /* 0x000fc60000410000 */
[----:B------:R-:W-:Y:S01]  /*0ed0*/  FMUL.FTZ R27, R55, R34 ;  /* 0x00000022371b7220 */ /* 0x000fe20000410000 */
[----:B0-----:R-:W-:Y:S01]  /*0ee0*/  FADD.FTZ R35, -R57, 1 ;  /* 0x3f80000039237421 */ /* 0x001fe20000010100 */
[----:B------:R-:W-:-:S03]  /*0ef0*/  HADD2.F32 R34, -RZ, R10.H0_H0 ;  /* 0x2000000aff227230 */ /* 0x000fc60000004100 */
[----:B------:R-:W-:Y:S02]  /*0f00*/  FFMA.FTZ R58, R58, R35, 1 ;  /* 0x3f8000003a3a7423 */ /* 0x000fe40000010023 */
[----:B------:R-:W-:Y:S01]  /*0f10*/  FMUL.FTZ R27, R34, R27 ;  /* 0x0000001b221b7220 */ /* 0x000fe20000410000 */
[----:B-1----:R-:W-:Y:S01]  /*0f20*/  FADD.FTZ R35, -R51, 1 ;  /* 0x3f80000033237421 */ /* 0x002fe20000010100 */
[----:B------:R-:W-:-:S03]  /*0f30*/  IADD3 R34, P0, R23, UR18, RZ ;  /* 0x0000001217227c10 */ /* 0x000fc6000ff1e0ff */
[----:B------:R-:W-:Y:S01]  /*0f40*/  FFMA.FTZ R60, R60, R35, 1 ;  /* 0x3f8000003c3c7423 */ /* 0x000fe20000010023 */
[----:B------:R-:W-:-:S06]  /*0f50*/  IADD3.X R35, R54, UR19, RZ, P0, !PT ;  /* 0x0000001336237c10 */ /* 0x000fcc00087fe4ff */
[----:B------:R-:W3:Y:S01]  /*0f60*/  LDG.E.64.CONSTANT R34, desc[UR12][R34.64] ;  /* 0x0000000c22227981 */ /* 0x000ee2000c1e9b00 */
[----:B------:R-:W-:Y:S01]  /*0f70*/  FMUL.FTZ R60, R51, R60 ;  /* 0x0000003c333c7220 */ /* 0x000fe20000410000 */
[-C--:B------:R-:W-:Y:S01]  /*0f80*/  FMUL.FTZ R51, R40, R27.reuse ;  /* 0x0000001b28337220 */ /* 0x080fe20000410000 */
[----:B------:R-:W-:-:S03]  /*0f90*/  FFMA.FTZ R50, R49, R27, R50 ;  /* 0x0000001b31327223 */ /* 0x000fc60000010032 */
[----:B------:R-:W-:Y:S01]  /*0fa0*/  FFMA.FTZ R52, R49, R51, R52 ;  /* 0x0000003331347223 */ /* 0x000fe20000010034 */
[----:B------:R-:W-:Y:S02]  /*0fb0*/  HADD2.F32 R49, -RZ, R10.H1_H1 ;  /* 0x3000000aff317230 */ /* 0x000fe40000004100 */
[----:B------:R-:W-:Y:S01]  /*0fc0*/  FMUL.FTZ R58, R57, R58 ;  /* 0x0000003a393a7220 */ /* 0x000fe20000410000 */
[----:B------:R-:W-:Y:S02]  /*0fd0*/  HADD2.F32 R51, -RZ, R11.H0_H0 ;  /* 0x2000000bff337230 */ /* 0x000fe40000004100 */
[----:B------:R-:W-:-:S03]  /*0fe0*/  FMUL.FTZ R49, R49, R56 ;  /* 0x0000003831317220 */ /* 0x000fc60000410000 */
[----:B------:R-:W-:Y:S01]  /*0ff0*/  FMUL.FTZ R56, R51, R58 ;  /* 0x0000003a33387220 */ /* 0x000fe20000410000 */
[-C--:B------:R-:W-:Y:S01]  /*1000*/  FMUL.FTZ R51, R42, R49.reuse ;  /* 0x000000312a337220 */ /* 0x080fe20000410000 */
[----:B------:R-:W-:-:S03]  /*1010*/  FFMA.FTZ R38, R37, R49, R38 ;  /* 0x0000003125267223 */ /* 0x000fc60000010026 */
[----:B------:R-:W-:Y:S01]  /*1020*/  FFMA.FTZ R51, R37, R51, R52 ;  /* 0x0000003325337223 */ /* 0x000fe20000010034 */
[----:B------:R-:W-:Y:S02]  /*1030*/  HADD2.F32 R37, -RZ, R11.H1_H1 ;  /* 0x3000000bff257230 */ /* 0x000fe40000004100 */
[----:B------:R-:W-:-:S04]  /*1040*/  FMUL.FTZ R52, R45, R56 ;  /* 0x000000382d347220 */ /* 0x000fc80000410000 */
[C---:B------:R-:W-:Y:S01]  /*1050*/  FFMA.FTZ R52, R24.reuse, R52, R51 ;  /* 0x0000003418347223 */ /* 0x040fe20000010033 */
[----:B------:R-:W-:Y:S01]  /*1060*/  FMUL.FTZ R37, R37, R60 ;  /* 0x0000003c25257220 */ /* 0x000fe20000410000 */
[----:B------:R-:W-:-:S03]  /*1070*/  FFMA.FTZ R24, R24, R56, R39 ;  /* 0x0000003818187223 */ /* 0x000fc60000010027 */
[----:B------:R-:W-:-:S04]  /*1080*/  FMUL.FTZ R39, R46, R37 ;  /* 0x000000252e277220 */ /* 0x000fc80000410000 */
[C---:B------:R-:W-:Y:S01]  /*1090*/  FFMA.FTZ R52, R25.reuse, R39, R52 ;  /* 0x0000002719347223 */ /* 0x040fe20000010034 */
[----:B------:R-:W-:Y:S01]  /*10a0*/  FFMA.FTZ R25, R25, R37, R48 ;  /* 0x0000002519197223 */ /* 0x000fe20000010030 */
[----:B------:R-:W-:Y:S01]  /*10b0*/  FFMA.FTZ R31, R40, R27, R31 ;  /* 0x0000001b281f7223 */ /* 0x000fe2000001001f */
[----:B------:R-:W-:Y:S01]  /*10c0*/  FADD.FTZ R26, R26, R27 ;  /* 0x0000001b1a1a7221 */ /* 0x000fe20000010000 */
[----:B------:R-:W-:Y:S02]  /*10d0*/  FADD.FTZ R27, R29, R49 ;  /* 0x000000311d1b7221 */ /* 0x000fe40000010000 */
[----:B------:R-:W-:Y:S01]  /*10e0*/  FFMA.FTZ R60, R42, R49, R31 ;  /* 0x000000312a3c7223 */ /* 0x000fe2000001001f */
[----:B------:R-:W-:-:S03]  /*10f0*/  FADD.FTZ R28, R28, R56 ;  /* 0x000000381c1c7221 */ /* 0x000fc60000010000 */
[----:B------:R-:W-:Y:S01]  /*1100*/  FFMA.FTZ R31, R45, R56, R60 ;  /* 0x000000382d1f7223 */ /* 0x000fe2000001003c */
[----:B------:R-:W-:-:S03]  /*1110*/  FADD.FTZ R30, R30, R37 ;  /* 0x000000251e1e7221 */ /* 0x000fc60000010000 */
[----:B------:R-:W-:Y:S01]  /*1120*/  FFMA.FTZ R31, R46, R37, R31 ;  /* 0x000000252e1f7223 */ /* 0x000fe2000001001f */
[----:B--2---:R-:W-:-:S05]  /*1130*/  HADD2.F32 R51, -RZ, R32.H0_H0 ;  /* 0x20000020ff337230 */ /* 0x004fca0000004100 */
[----:B------:R-:W-:-:S04]  /*1140*/  FADD.FTZ R58, -R22, R51 ;  /* 0x00000033163a7221 */ /* 0x000fc80000010100 */
[----:B------:R-:W-:-:S04]  /*1150*/  FMUL.FTZ R39, R9, R58 ;  /* 0x0000003a09277220 */ /* 0x000fc80000410000 */
[----:B------:R-:W-:-:S04]  /*1160*/  FFMA.FTZ R55, R40, R39, R47 ;  /* 0x0000002728377223 */ /* 0x000fc8000001002f */
[----:B------:R-:W-:Y:S01]  /*1170*/  FMUL.FTZ R59, R55, -1.4426950216293334961 ;  /* 0xbfb8aa3b373b7820 */ /* 0x000fe20000410000 */
[----:B------:R-:W-:-:S05]  /*1180*/  HADD2.F32 R51, -RZ, R32.H1_H1 ;  /* 0x30000020ff337230 */ /* 0x000fca0000004100 */
[----:B------:R-:W0:Y:S01]  /*1190*/  MUFU.EX2 R59, R59 ;  /* 0x0000003b003b7308 */ /* 0x000e220000000800 */
[----:B------:R-:W-:-:S04]  /*11a0*/  FADD.FTZ R58, -R22, R51 ;  /* 0x00000033163a7221 */ /* 0x000fc80000010100 */
[----:B------:R-:W-:-:S04]  /*11b0*/  FMUL.FTZ R58, R9, R58 ;  /* 0x0000003a093a7220 */ /* 0x000fc80000410000 */
[----:B------:R-:W-:-:S04]  /*11c0*/  FFMA.FTZ R51, R42, R58, R41 ;  /* 0x0000003a2a337223 */ /* 0x000fc80000010029 */
[----:B------:R-:W-:Y:S01]  /*11d0*/  FMUL.FTZ R57, R51, -1.4426950216293334961 ;  /* 0xbfb8aa3b33397820 */ /* 0x000fe20000410000 */
[----:B0-----:R-:W-:-:S05]  /*11e0*/  FADD.FTZ R48, R59, 1 ;  /* 0x3f8000003b307421 */ /* 0x001fca0000010000 */
[----:B------:R-:W0:Y:S08]  /*11f0*/  MUFU.EX2 R57, R57 ;  /* 0x0000003900397308 */ /* 0x000e300000000800 */
[----:B------:R-:W1:Y:S01]  /*1200*/  MUFU.RCP R48, R48 ;  /* 0x0000003000307308 */ /* 0x000e620000001000 */
[----:B------:R-:W-:-:S05]  /*1210*/  HADD2.F32 R29, -RZ, R33.H0_H0 ;  /* 0x20000021ff1d7230 */ /* 0x000fca0000004100 */
[----:B------:R-:W-:-:S04]  /*1220*/  FADD.FTZ R60, -R22, R29 ;  /* 0x0000001d163c7221 */ /* 0x000fc80000010100 */
[----:B------:R-:W-:Y:S01]  /*1230*/  FMUL.FTZ R29, R9, R60 ;  /* 0x0000003c091d7220 */ /* 0x000fe20000410000 */
[----:B0-----:R-:W-:Y:S01]  /*1240*/  FADD.FTZ R61, R57, 1 ;  /* 0x3f800000393d7421 */ /* 0x001fe20000010000 */
[----:B-1----:R-:W-:-:S04]  /*1250*/  FADD.FTZ R56, -R48, 1 ;  /* 0x3f80000030387421 */ /* 0x002fc80000010100 */
[----:B------:R-:W-:Y:S01]  /*1260*/  FFMA.FTZ R57, R55, R56, 1 ;  /* 0x3f80000037397423 */ /* 0x000fe20000010038 */
[----:B------:R-:W-:Y:S01]  /*1270*/  FFMA.FTZ R55, R45, R29, R44 ;  /* 0x0000001d2d377223 */ /* 0x000fe2000001002c */
[----:B------:R-:W0:Y:S03]  /*1280*/  MUFU.RCP R49, R61 ;  /* 0x0000003d00317308 */ /* 0x000e260000001000 */
[----:B------:R-:W-:Y:S01]  /*1290*/  FMUL.FTZ R59, R55, -1.4426950216293334961 ;  /* 0xbfb8aa3b373b7820 */ /* 0x000fe20000410000 */
[----:B------:R-:W-:-:S05]  /*12a0*/  HADD2.F32 R37, -RZ, R33.H1_H1 ;  /* 0x30000021ff257230 */ /* 0x000fca0000004100 */
[----:B------:R-:W1:Y:S01]  /*12b0*/  MUFU.EX2 R59, R59 ;  /* 0x0000003b003b7308 */ /* 0x000e620000000800 */
[----:B------:R-:W-:Y:S01]  /*12c0*/  FMUL.FTZ R57, R48, R57 ;  /* 0x0000003930397220 */ /* 0x000fe20000410000 */
[----:B------:R-:W-:-:S04]  /*12d0*/  FADD.FTZ R48, -R22, R37 ;  /* 0x0000002516307221 */ /* 0x000fc80000010100 */
[----:B------:R-:W-:Y:S01]  /*12e0*/  FMUL.FTZ R48, R9, R48 ;  /* 0x0000003009307220 */ /* 0x000fe20000410000 */
[----:B0-----:R-:W-:-:S03]  /*12f0*/  FADD.FTZ R56, -R49, 1 ;  /* 0x3f80000031387421 */ /* 0x001fc60000010100 */
[----:B------:R-:W-:Y:S01]  /*1300*/  FFMA.FTZ R37, R46, R48, R43 ;  /* 0x000000302e257223 */ /* 0x000fe2000001002b */
[----:B------:R-:W-:Y:S01]  /*1310*/  FFMA.FTZ R56, R51, R56, 1 ;  /* 0x3f80000033387423 */ /* 0x000fe20000010038 */
[----:B-1----:R-:W-:Y:S02]  /*1320*/  FADD.FTZ R51, R59, 1 ;  /* 0x3f8000003b337421 */ /* 0x002fe40000010000 */
[----:B------:R-:W-:-:S04]  /*1330*/  FMUL.FTZ R59, R37, -1.4426950216293334961 ;  /* 0xbfb8aa3b253b7820 */ /* 0x000fc80000410000 */
[----:B------:R-:W0:Y:S08]  /*1340*/  MUFU.RCP R51, R51 ;  /* 0x0000003300337308 */ /* 0x000e300000001000 */
[----:B------:R-:W1:Y:S01]  /*1350*/  MUFU.EX2 R59, R59 ;  /* 0x0000003b003b7308 */ /* 0x000e620000000800 */
[----:B------:R-:W-:Y:S01]  /*1360*/  FMUL.FTZ R56, R49, R56 ;  /* 0x0000003831387220 */ /* 0x000fe20000410000 */
[----:B0-----:R-:W-:-:S04]  /*1370*/  FADD.FTZ R60, -R51, 1 ;  /* 0x3f800000333c7421 */ /* 0x001fc80000010100 */
[----:B------:R-:W-:Y:S01]  /*1380*/  FFMA.FTZ R60, R55, R60, 1 ;  /* 0x3f800000373c7423 */ /* 0x000fe2000001003c */
[----:B-1----:R-:W-:Y:S01]  /*1390*/  FADD.FTZ R61, R59, 1 ;  /* 0x3f8000003b3d7421 */ /* 0x002fe20000010000 */
[----:B---3--:R-:W-:-:S03]  /*13a0*/  HADD2.F32 R49, -RZ, R34.H0_H0 ;  /* 0x20000022ff317230 */ /* 0x008fc60000004100 */
[----:B------:R-:W0:Y:S02]  /*13b0*/  MUFU.RCP R55, R61 ;  /* 0x0000003d00377308 */ /* 0x000e240000001000 */
[----:B------:R-:W-:-:S04]  /*13c0*/  FMUL.FTZ R49, R49, R57 ;  /* 0x0000003931317220 */ /* 0x000fc80000410000 */
[----:B------:R-:W-:-:S04]  /*13d0*/  FMUL.FTZ R57, R40, R49 ;  /* 0x0000003128397220 */ /* 0x000fc80000410000 */
[----:B------:R-:W-:Y:S01]  /*13e0*/  FFMA.FTZ R57, R39, R57, R52 ;  /* 0x0000003927397223 */ /* 0x000fe20000010034 */
[----:B------:R-:W-:Y:S01]  /*13f0*/  IADD3.X R52, RZ, R36, RZ, P1, !PT ;  /* 0x00000024ff347210 */ /* 0x000fe20000ffe4ff */
[----:B0-----:R-:W-:-:S03]  /*1400*/  FADD.FTZ R36, -R55, 1 ;  /* 0x3f80000037247421 */ /* 0x001fc60000010100 */
[C---:B------:R-:W-:Y:S02]  /*1410*/  SHF.L.U64.HI R52, R53.reuse, 0x1, R52 ;  /* 0x0000000135347819 */ /* 0x040fe40000010234 */
[----:B------:R-:W-:Y:S01]  /*1420*/  SHF.L.U32 R53, R53, 0x1, RZ ;  /* 0x0000000135357819 */ /* 0x000fe200000006ff */
[----:B------:R-:W-:-:S04]  /*1430*/  FFMA.FTZ R36, R37, R36, 1 ;  /* 0x3f80000025247423 */ /* 0x000fc80000010024 */
[----:B------:R-:W-:Y:S01]  /*1440*/  FMUL.FTZ R55, R55, R36 ;  /* 0x0000002437377220 */ /* 0x000fe20000410000 */
[----:B------:R-:W-:-:S04]  /*1450*/  IADD3 R36, P0, R53, UR8, RZ ;  /* 0x0000000835247c10 */ /* 0x000fc8000ff1e0ff */
[----:B------:R-:W-:-:S06]  /*1460*/  IADD3.X R37, R52, UR9, RZ, P0, !PT ;  /* 0x0000000934257c10 */ /* 0x000fcc00087fe4ff */
[----:B------:R-:W2:Y:S01]  /*1470*/  LDG.E.64.CONSTANT R36, desc[UR12][R36.64] ;  /* 0x0000000c24247981 */ /* 0x000ea2000c1e9b00 */
[----:B------:R-:W-:Y:S02]  /*1480*/  HADD2.F32 R59, -RZ, R34.H1_H1 ;  /* 0x30000022ff3b7230 */ /* 0x000fe40000004100 */
[----:B------:R-:W-:-:S03]  /*1490*/  FFMA.FTZ R50, R39, R49, R50 ;  /* 0x0000003127327223 */ /* 0x000fc60000010032 */
[----:B------:R-:W-:Y:S01]  /*14a0*/  FMUL.FTZ R59, R59, R56 ;  /* 0x000000383b3b7220 */ /* 0x000fe20000410000 */
[----:B------:R-:W-:-:S03]  /*14b0*/  FMUL.FTZ R51, R51, R60 ;  /* 0x0000003c33337220 */ /* 0x000fc60000410000 */
[----:B------:R-:W-:-:S04]  /*14c0*/  FMUL.FTZ R39, R42, R59 ;  /* 0x0000003b2a277220 */ /* 0x000fc80000410000 */
[C---:B------:R-:W-:Y:S01]  /*14d0*/  FFMA.FTZ R60, R58.reuse, R39, R57 ;  /* 0x000000273a3c7223 */ /* 0x040fe20000010039 */
[----:B------:R-:W-:Y:S01]  /*14e0*/  FFMA.FTZ R58, R58, R59, R38 ;  /* 0x0000003b3a3a7223 */ /* 0x000fe20000010026 */
[----:B------:R-:W-:-:S04]  /*14f0*/  IADD3 R38, P0, R53, UR18, RZ ;  /* 0x0000001235267c10 */ /* 0x000fc8000ff1e0ff */
[----:B------:R-:W-:-:S06]  /*1500*/  IADD3.X R39, R52, UR19, RZ, P0, !PT ;  /* 0x0000001334277c10 */ /* 0x000fcc00087fe4ff */
[----:B------:R-:W3:Y:S01]  /*1510*/  LDG.E.64.CONSTANT R38, desc[UR12][R38.64] ;  /* 0x0000000c26267981 */ /* 0x000ee2000c1e9b00 */
[----:B------:R-:W-:-:S05]  /*1520*/  HADD2.F32 R56, -RZ, R35.H0_H0 ;  /* 0x20000023ff387230 */ /* 0x000fca0000004100 */
[----:B------:R-:W-:-:S04]  /*1530*/  FMUL.FTZ R56, R56, R51 ;  /* 0x0000003338387220 */ /* 0x000fc80000410000 */
[-C--:B------:R-:W-:Y:S01]  /*1540*/  FMUL.FTZ R51, R45, R56.reuse ;  /* 0x000000382d337220 */ /* 0x080fe20000410000 */
[----:B------:R-:W-:-:S03]  /*1550*/  FFMA.FTZ R24, R29, R56, R24 ;  /* 0x000000381d187223 */ /* 0x000fc60000010018 */
[----:B------:R-:W-:Y:S01]  /*1560*/  FFMA.FTZ R51, R29, R51, R60 ;  /* 0x000000331d337223 */ /* 0x000fe2000001003c */
[----:B------:R-:W-:Y:S01]  /*1570*/  FFMA.FTZ R31, R40, R49, R31 ;  /* 0x00000031281f7223 */ /* 0x000fe2000001001f */
[----:B------:R-:W-:Y:S01]  /*1580*/  FADD.FTZ R26, R26, R49 ;  /* 0x000000311a1a7221 */ /* 0x000fe20000010000 */
[----:B------:R-:W-:Y:S01]  /*1590*/  FADD.FTZ R27, R27, R59 ;  /* 0x0000003b1b1b7221 */ /* 0x000fe20000010000 */
[----:B------:R-:W-:Y:S01]  /*15a0*/  FADD.FTZ R49, R28, R56 ;  /* 0x000000381c317221 */ /* 0x000fe20000010000 */
[----:B------:R-:W-:-:S05]  /*15b0*/  HADD2.F32 R28, -RZ, R35.H1_H1 ;  /* 0x30000023ff1c7230 */ /* 0x000fca0000004100 */
[----:B------:R-:W-:Y:S01]  /*15c0*/  FMUL.FTZ R55, R28, R55 ;  /* 0x000000371c377220 */ /* 0x000fe20000410000 */
[----:B------:R-:W-:-:S04]  /*15d0*/  UIADD3 UR8, UP0, UR10, 0x10, URZ ;  /* 0x000000100a087890 */ /* 0x000fc8000ff1e03f */
[----:B------:R-:W-:Y:S02]  /*15e0*/  UIADD3.X UR9, URZ, UR5, URZ, UP0, !UPT ;  /* 0x000000053f097290 */ /* 0x000fe400087fe43f */
[----:B------:R-:W-:-:S04]  /*15f0*/  UISETP.GE.U32.AND UP0, UPT, UR8, UR15, UPT ;  /* 0x0000000f0800728c */ /* 0x000fc8000bf06070 */
[----:B------:R-:W-:Y:S01]  /*1600*/  UISETP.GE.AND.EX UP0, UPT, UR9, UR7, UPT, UP0 ;  /* 0x000000070900728c */ /* 0x000fe2000bf06300 */
[----:B--2---:R-:W-:-:S05]  /*1610*/  HADD2.F32 R29, -RZ, R36.H0_H0 ;  /* 0x20000024ff1d7230 */ /* 0x004fca0000004100 */
[----:B------:R-:W-:-:S04]  /*1620*/  FADD.FTZ R60, -R22, R29 ;  /* 0x0000001d163c7221 */ /* 0x000fc80000010100 */
[----:B------:R-:W-:-:S04]  /*1630*/  FMUL.FTZ R29, R9, R60 ;  /* 0x0000003c091d7220 */ /* 0x000fc80000410000 */
[----:B------:R-:W-:-:S04]  /*1640*/  FFMA.FTZ R47, R40, R29, R47 ;  /* 0x0000001d282f7223 */ /* 0x000fc8000001002f */
[----:B------:R-:W-:-:S06]  /*1650*/  FMUL.FTZ R61, R47, -1.4426950216293334961 ;  /* 0xbfb8aa3b2f3d7820 */ /* 0x000fcc0000410000 */
[----:B------:R-:W0:Y:S01]  /*1660*/  MUFU.EX2 R61, R61 ;  /* 0x0000003d003d7308 */ /* 0x000e220000000800 */
[----:B------:R-:W-:Y:S01]  /*1670*/  FFMA.FTZ R60, R42, R59, R31 ;  /* 0x0000003b2a3c7223 */ /* 0x000fe2000001001f */
[----:B------:R-:W-:Y:S02]  /*1680*/  HADD2.F32 R57, -RZ, R36.H1_H1 ;  /* 0x30000024ff397230 */ /* 0x000fe40000004100 */
[----:B0-----:R-:W-:-:S06]  /*1690*/  FADD.FTZ R31, R61, 1 ;  /* 0x3f8000003d1f7421 */ /* 0x001fcc0000010000 */
[----:B------:R-:W0:Y:S01]  /*16a0*/  MUFU.RCP R31, R31 ;  /* 0x0000001f001f7308 */ /* 0x000e220000001000 */
[----:B------:R-:W-:Y:S01]  /*16b0*/  FFMA.FTZ R59, R45, R56, R60 ;  /* 0x000000382d3b7223 */ /* 0x000fe2000001003c */
[----:B------:R-:W-:-:S04]  /*16c0*/  FADD.FTZ R56, -R22, R57 ;  /* 0x0000003916387221 */ /* 0x000fc80000010100 */
[----:B------:R-:W-:-:S04]  /*16d0*/  FMUL.FTZ R57, R9, R56 ;  /* 0x0000003809397220 */ /* 0x000fc80000410000 */
[----:B------:R-:W-:Y:S01]  /*16e0*/  FFMA.FTZ R41, R42, R57, R41 ;  /* 0x000000392a297223 */ /* 0x000fe20000010029 */
[----:B0-----:R-:W-:-:S04]  /*16f0*/  FADD.FTZ R28, -R31, 1 ;  /* 0x3f8000001f1c7421 */ /* 0x001fc80000010100 */
[----:B------:R-:W-:Y:S01]  /*1700*/  FFMA.FTZ R56, R47, R28, 1 ;  /* 0x3f8000002f387423 */ /* 0x000fe2000001001c */
[----:B------:R-:W-:-:S06]  /*1710*/  FMUL.FTZ R47, R41, -1.4426950216293334961 ;  /* 0xbfb8aa3b292f7820 */ /* 0x000fcc0000410000 */
[----:B------:R-:W0:Y:S01]  /*1720*/  MUFU.EX2 R47, R47 ;  /* 0x0000002f002f7308 */ /* 0x000e220000000800 */
[----:B------:R-:W-:Y:S01]  /*1730*/  FMUL.FTZ R60, R31, R56 ;  /* 0x000000381f3c7220 */ /* 0x000fe20000410000 */
[----:B0-----:R-:W-:-:S06]  /*1740*/  FADD.FTZ R28, R47, 1 ;  /* 0x3f8000002f1c7421 */ /* 0x001fcc0000010000 */
[----:B------:R-:W0:Y:S01]  /*1750*/  MUFU.RCP R28, R28 ;  /* 0x0000001c001c7308 */ /* 0x000e220000001000 */
[----:B---3--:R-:W-:Y:S02]  /*1760*/  HADD2.F32 R31, -RZ, R38.H0_H0 ;  /* 0x20000026ff1f7230 */ /* 0x008fe40000004100 */
[----:B------:R-:W-:-:S03]  /*1770*/  FMUL.FTZ R56, R46, R55 ;  /* 0x000000372e387220 */ /* 0x000fc60000410000 */
[----:B------:R-:W-:Y:S01]  /*1780*/  FMUL.FTZ R31, R31, R60 ;  /* 0x0000003c1f1f7220 */ /* 0x000fe20000410000 */
[----:B------:R-:W-:Y:S01]  /*1790*/  FFMA.FTZ R56, R48, R56, R51 ;  /* 0x0000003830387223 */ /* 0x000fe20000010033 */
[----:B0-----:R-:W-:-:S04]  /*17a0*/  FADD.FTZ R60, -R28, 1 ;  /* 0x3f8000001c3c7421 */ /* 0x001fc80000010100 */
[----:B------:R-:W-:Y:S01]  /*17b0*/  FFMA.FTZ R51, R41, R60, 1 ;  /* 0x3f80000029337423 */ /* 0x000fe2000001003c */
[----:B------:R-:W-:-:S05]  /*17c0*/  HADD2.F32 R41, -RZ, R37.H0_H0 ;  /* 0x20000025ff297230 */ /* 0x000fca0000004100 */
[----:B------:R-:W-:-:S04]  /*17d0*/  FADD.FTZ R60, -R22, R41 ;  /* 0x00000029163c7221 */ /* 0x000fc80000010100 */
[----:B------:R-:W-:-:S04]  /*17e0*/  FMUL.FTZ R41, R9, R60 ;  /* 0x0000003c09297220 */ /* 0x000fc80000410000 */
[----:B------:R-:W-:Y:S01]  /*17f0*/  FFMA.FTZ R44, R45, R41, R44 ;  /* 0x000000292d2c7223 */ /* 0x000fe2000001002c */
[----:B------:R-:W-:-:S03]  /*1800*/  FFMA.FTZ R47, R46, R55, R59 ;  /* 0x000000372e2f7223 */ /* 0x000fc6000001003b */
[----:B------:R-:W-:Y:S01]  /*1810*/  FMUL.FTZ R60, R44, -1.4426950216293334961 ;  /* 0xbfb8aa3b2c3c7820 */ /* 0x000fe20000410000 */
[CC--:B------:R-:W-:Y:S01]  /*1820*/  FFMA.FTZ R47, R40.reuse, R31.reuse, R47 ;  /* 0x0000001f282f7223 */ /* 0x0c0fe2000001002f */
[----:B------:R-:W-:-:S04]  /*1830*/  FMUL.FTZ R40, R40, R31 ;  /* 0x0000001f28287220 */ /* 0x000fc80000410000 */
[----:B------:R-:W0:Y:S01]  /*1840*/  MUFU.EX2 R60, R60 ;  /* 0x0000003c003c7308 */ /* 0x000e220000000800 */
[----:B------:R-:W-:Y:S01]  /*1850*/  FFMA.FTZ R56, R29, R40, R56 ;  /* 0x000000281d387223 */ /* 0x000fe20000010038 */
[----:B------:R-:W-:Y:S02]  /*1860*/  HADD2.F32 R40, -RZ, R38.H1_H1 ;  /* 0x30000026ff287230 */ /* 0x000fe40000004100 */
[----:B------:R-:W-:Y:S01]  /*1870*/  FMUL.FTZ R51, R28, R51 ;  /* 0x000000331c337220 */ /* 0x000fe20000410000 */
[----:B------:R-:W-:-:S03]  /*1880*/  HADD2.F32 R61, -RZ, R37.H1_H1 ;  /* 0x30000025ff3d7230 */ /* 0x000fc60000004100 */
[----:B------:R-:W-:Y:S02]  /*1890*/  FMUL.FTZ R51, R40, R51 ;  /* 0x0000003328337220 */ /* 0x000fe40000410000 */
[----:B------:R-:W-:-:S04]  /*18a0*/  FADD.FTZ R40, -R22, R61 ;  /* 0x0000003d16287221 */ /* 0x000fc80000010100 */
[----:B------:R-:W-:Y:S01]  /*18b0*/  FMUL.FTZ R40, R9, R40 ;  /* 0x0000002809287220 */ /* 0x000fe20000410000 */
[----:B0-----:R-:W-:-:S03]  /*18c0*/  FADD.FTZ R28, R60, 1 ;  /* 0x3f8000003c1c7421 */ /* 0x001fc60000010000 */
[----:B------:R-:W-:-:S04]  /*18d0*/  FFMA.FTZ R43, R46, R40, R43 ;  /* 0x000000282e2b7223 */ /* 0x000fc8000001002b */
[----:B------:R-:W-:Y:S01]  /*18e0*/  FMUL.FTZ R60, R43, -1.4426950216293334961 ;  /* 0xbfb8aa3b2b3c7820 */ /* 0x000fe20000410000 */
[----:B------:R-:W0:Y:S08]  /*18f0*/  MUFU.RCP R28, R28 ;  /* 0x0000001c001c7308 */ /* 0x000e300000001000 */
[----:B------:R-:W1:Y:S01]  /*1900*/  MUFU.EX2 R60, R60 ;  /* 0x0000003c003c7308 */ /* 0x000e620000000800 */
[----:B0-----:R-:W-:-:S04]  /*1910*/  FADD.FTZ R59, -R28, 1 ;  /* 0x3f8000001c3b7421 */ /* 0x001fc80000010100 */
[----:B------:R-:W-:Y:S01]  /*1920*/  FFMA.FTZ R59, R44, R59, 1 ;  /* 0x3f8000002c3b7423 */ /* 0x000fe2000001003b */
[----:B-1----:R-:W-:-:S06]  /*1930*/  FADD.FTZ R44, R60, 1 ;  /* 0x3f8000003c2c7421 */ /* 0x002fcc0000010000 */
[----:B------:R-:W0:Y:S01]  /*1940*/  MUFU.RCP R44, R44 ;  /* 0x0000002c002c7308 */ /* 0x000e220000001000 */
[----:B------:R-:W-:Y:S01]  /*1950*/  FMUL.FTZ R59, R28, R59 ;  /* 0x0000003b1c3b7220 */ /* 0x000fe20000410000 */
[CC--:B------:R-:W-:Y:S01]  /*1960*/  FFMA.FTZ R28, R42.reuse, R51.reuse, R47 ;  /* 0x000000332a1c7223 */ /* 0x0c0fe2000001002f */
[----:B------:R-:W-:-:S04]  /*1970*/  FMUL.FTZ R42, R42, R51 ;  /* 0x000000332a2a7220 */ /* 0x000fc80000410000 */
[----:B------:R-:W-:Y:S01]  /*1980*/  FFMA.FTZ R56, R57, R42, R56 ;  /* 0x0000002a39387223 */ /* 0x000fe20000010038 */
[----:B------:R-:W-:Y:S02]  /*1990*/  HADD2.F32 R42, -RZ, R39.H0_H0 ;  /* 0x20000027ff2a7230 */ /* 0x000fe40000004100 */
[----:B0-----:R-:W-:-:S04]  /*19a0*/  FADD.FTZ R47, -R44, 1 ;  /* 0x3f8000002c2f7421 */ /* 0x001fc80000010100 */
[----:B------:R-:W-:Y:S01]  /*19b0*/  FFMA.FTZ R47, R43, R47, 1 ;  /* 0x3f8000002b2f7423 */ /* 0x000fe2000001002f */
[----:B------:R-:W-:Y:S02]  /*19c0*/  HADD2.F32 R43, -RZ, R39.H1_H1 ;  /* 0x30000027ff2b7230 */ /* 0x000fe40000004100 */
[----:B------:R-:W-:Y:S01]  /*19d0*/  FMUL.FTZ R42, R42, R59 ;  /* 0x0000003b2a2a7220 */ /* 0x000fe20000410000 */
[----:B------:R-:W-:-:S04]  /*19e0*/  FMUL.FTZ R47, R44, R47 ;  /* 0x0000002f2c2f7220 */ /* 0x000fc80000410000 */
[----:B------:R-:W-:Y:S01]  /*19f0*/  FMUL.FTZ R43, R43, R47 ;  /* 0x0000002f2b2b7220 */ /* 0x000fe20000410000 */
[CC--:B------:R-:W-:Y:S01]  /*1a00*/  FFMA.FTZ R47, R45.reuse, R42.reuse, R28 ;  /* 0x0000002a2d2f7223 */ /* 0x0c0fe2000001001c */
[----:B------:R-:W-:Y:S02]  /*1a10*/  FMUL.FTZ R45, R45, R42 ;  /* 0x0000002a2d2d7220 */ /* 0x000fe40000410000 */
[C---:B------:R-:W-:Y:S02]  /*1a20*/  FMUL.FTZ R28, R46.reuse, R43 ;  /* 0x0000002b2e1c7220 */ /* 0x040fe40000410000 */
[----:B------:R-:W-:Y:S01]  /*1a30*/  FFMA.FTZ R45, R41, R45, R56 ;  /* 0x0000002d292d7223 */ /* 0x000fe20000010038 */
[----:B------:R-:W-:-:S03]  /*1a40*/  FFMA.FTZ R46, R46, R43, R47 ;  /* 0x0000002b2e2e7223 */ /* 0x000fc6000001002f */
[----:B------:R-:W-:Y:S01]  /*1a50*/  FFMA.FTZ R47, R40, R28, R45 ;  /* 0x0000001c282f7223 */ /* 0x000fe2000001002d */
[----:B------:R-:W-:Y:S01]  /*1a60*/  IMAD.WIDE.U32 R44, R8, -0x33333333, RZ ;  /* 0xcccccccd082c7825 */ /* 0x000fe200078e00ff */
[----:B------:R-:W-:-:S04]  /*1a70*/  PLOP3.LUT P1, PT, PT, PT, UP0, 0x80, 0x0 ;  /* 0x000000000000781c */ /* 0x000fc80003f2f008 */
[----:B------:R-:W-:Y:S01]  /*1a80*/  SHF.R.U32.HI R44, RZ, 0x6, R45 ;  /* 0x00000006ff2c7819 */ /* 0x000fe2000001162d */
[----:B------:R-:W-:Y:S01]  /*1a90*/  IMAD R45, R6, 0x28, R7 ;  /* 0x00000028062d7824 */ /* 0x000fe200078e0207 */
[----:B------:R-:W-:-:S04]  /*1aa0*/  ULOP3.LUT UR8, UR10, 0x7, URZ, 0xc0, !UPT ;  /* 0x000000070a087892 */ /* 0x000fc8000f8ec03f */
[----:B------:R-:W-:Y:S01]  /*1ab0*/  LEA R45, R44, R45, 0x3 ;  /* 0x0000002d2c2d7211 */ /* 0x000fe200078e18ff */
[----:B------:R-:W-:Y:S01]  /*1ac0*/  FFMA.FTZ R25, R48, R55, R25 ;  /* 0x0000003730197223 */ /* 0x000fe20000010019 */
[----:B------:R-:W-:Y:S01]  /*1ad0*/  FADD.FTZ R44, R30, R55 ;  /* 0x000000371e2c7221 */ /* 0x000fe20000010000 */
[----:B------:R-:W-:Y:S01]  /*1ae0*/  FFMA.FTZ R30, R29, R31, R50 ;  /* 0x0000001f1d1e7223 */ /* 0x000fe20000010032 */
[----:B------:R-:W-:Y:S01]  /*1af0*/  FADD.FTZ R31, R26, R31 ;  /* 0x0000001f1a1f7221 */ /* 0x000fe20000010000 */
[----:B------:R0:W-:Y:S01]  /*1b00*/  STS.64 [R45], R46 ;  /* 0x0000002e2d007388 */ /* 0x0001e20000000a00 */
[----:B------:R-:W-:Y:S01]  /*1b10*/  UIMAD UR14, UR8, 0x140, URZ ;  /* 0x00000140080e78a4 */ /* 0x000fe2000f8e023f */
[----:B------:R-:W-:Y:S01]  /*1b20*/  FFMA.FTZ R26, R41, R42, R24 ;  /* 0x0000002a291a7223 */ /* 0x000fe20000010018 */
[----:B------:R-:W-:Y:S01]  /*1b30*/  FADD.FTZ R29, R27, R51 ;  /* 0x000000331b1d7221 */ /* 0x000fe20000010000 */
[----:B------:R-:W-:Y:S01]  /*1b40*/  FFMA.FTZ R24, R40, R43, R25 ;  /* 0x0000002b28187223 */ /* 0x000fe20000010019 */
[----:B------:R-:W-:Y:S01]  /*1b50*/  FFMA.FTZ R28, R57, R51, R58 ;  /* 0x00000033391c7223 */ /* 0x000fe2000001003a */
[----:B------:R-:W-:Y:S01]  /*1b60*/  BAR.SYNC.DEFER_BLOCKING 0x0 ;  /* 0x0000000000007b1d */ /* 0x000fe20000010000 */
[----:B------:R-:W-:Y:S01]  /*1b70*/  ISETP.GT.U32.AND P0, PT, R8, 0x7, PT ;  /* 0x000000070800780c */ /* 0x000fe20003f04070 */
[----:B------:R-:W-:Y:S01]  /*1b80*/  FADD.FTZ R27, R49, R42 ;  /* 0x0000002a311b7221 */ /* 0x000fe20000010000 */
[----:B------:R-:W-:-:S03]  /*1b90*/  FADD.FTZ R25, R44, R43 ;  /* 0x0000002b2c197221 */ /* 0x000fc60000010000 */
[----:B------:R-:W-:Y:S08]  /*1ba0*/  @!P1 BRA `(.L_x_2740) ;  /* 0x0000000400109947 */ /* 0x000ff00003800000 */
[----:B------:R-:W1:Y:S01]  /*1bb0*/  S2UR UR9, SR_CgaCtaId ;  /* 0x00000000000979c3 */ /* 0x000e620000008800 */
[----:B------:R-:W-:Y:S01]  /*1bc0*/  UMOV UR8, 0x400 ;  /* 0x0000040000087882 */ /* 0x000fe20000000000 */
[----:B------:R-:W-:Y:S02]  /*1bd0*/  SHF.L.U32 R40, R8, 0x1, RZ ;  /* 0x0000000108287819 */ /* 0x000fe400000006ff */
[----:B------:R-:W-:Y:S02]  /*1be0*/  SHF.R.S32.HI R51, RZ, 0x1f, R8 ;  /* 0x0000001fff337819 */ /* 0x000fe40000011408 */
[----:B------:R-:W-:Y:S02]  /*1bf0*/  LOP3.LUT R41, R40, 0x18, RZ, 0xc0, !PT ;  /* 0x0000001828297812 */ /* 0x000fe400078ec0ff */
[----:B------:R-:W-:Y:S02]  /*1c00*/  LEA.HI R44, R51, R8, RZ, 0x2 ;  /* 0x00000008332c7211 */ /* 0x000fe400078f10ff */
[----:B0-----:R-:W-:-:S02]  /*1c10*/  LOP3.LUT R45, R41, 0x8, RZ, 0x3c, !PT ;  /* 0x00000008292d7812 */ /* 0x001fc400078e3cff */
[C---:B------:R-:W-:Y:S02]  /*1c20*/  LOP3.LUT R47, R41.reuse, 0x10, RZ, 0x3c, !PT ;  /* 0x00000010292f7812 */ /* 0x040fe400078e3cff */
[----:B------:R-:W-:Y:S02]  /*1c30*/  LOP3.LUT R49, R41, 0x18, RZ, 0x3c, !PT ;  /* 0x0000001829317812 */ /* 0x000fe400078e3cff */
[----:B------:R-:W-:Y:S02]  /*1c40*/  SHF.R.S32.HI R40, RZ, 0x2, R44 ;  /* 0x00000002ff287819 */ /* 0x000fe4000001142c */
[----:B------:R-:W-:Y:S02]  /*1c50*/  LEA.HI R51, R51, R8, RZ, 0x4 ;  /* 0x0000000833337211 */ /* 0x000fe400078f20ff */
[C---:B------:R-:W-:Y:S02]  /*1c60*/  IADD3 R46, R40.reuse, 0xa0, RZ ;  /* 0x000000a0282e7810 */ /* 0x040fe40007ffe0ff */
[----:B------:R-:W-:Y:S01]  /*1c70*/  IADD3 R50, R40, 0xf0, RZ ;  /* 0x000000f028327810 */ /* 0x000fe20007ffe0ff */
[----:B-1----:R-:W-:-:S03]  /*1c80*/  ULEA UR8, UR9, UR8, 0x18 ;  /* 0x0000000809087291 */ /* 0x002fc6000f8ec03f */
[----:B------:R-:W-:-:S03]  /*1c90*/  SHF.R.S32.HI R55, RZ, 0x1f, R50 ;  /* 0x0000001fff377819 */ /* 0x000fc60000011432 */
[----:B------:R-:W-:Y:S02]  /*1ca0*/  LEA R42, R8, UR8, 0x5 ;  /* 0x00000008082a7c11 */ /* 0x000fe4000f8e28ff */
[----:B------:R-:W-:Y:S02]  /*1cb0*/  LEA.HI R55, R55, R50, RZ, 0x2 ;  /* 0x0000003237377211 */ /* 0x000fe400078f10ff */
[C---:B------:R-:W-:Y:S02]  /*1cc0*/  IADD3 R43, R42.reuse, R41, RZ ;  /* 0x000000292a2b7210 */ /* 0x040fe40007ffe0ff */
[C---:B------:R-:W-:Y:S02]  /*1cd0*/  IADD3 R45, R42.reuse, R45, RZ ;  /* 0x0000002d2a2d7210 */ /* 0x040fe40007ffe0ff */
[C---:B------:R-:W-:Y:S01]  /*1ce0*/  IADD3 R41, R42.reuse, R47, RZ ;  /* 0x0000002f2a297210 */ /* 0x040fe20007ffe0ff */
[----:B------:R0:W-:Y:S01]  /*1cf0*/  STS.64 [R43], R30 ;  /* 0x0000001e2b007388 */ /* 0x0001e20000000a00 */
[----:B------:R-:W-:-:S02]  /*1d00*/  IADD3 R42, R42, R49, RZ ;  /* 0x000000312a2a7210 */ /* 0x000fc40007ffe0ff */
[----:B------:R-:W-:Y:S01]  /*1d10*/  SHF.R.S32.HI R47, RZ, 0x1f, R46 ;  /* 0x0000001fff2f7819 */ /* 0x000fe2000001142e */
[----:B------:R1:W-:Y:S01]  /*1d20*/  STS.64 [R45], R28 ;  /* 0x0000001c2d007388 */ /* 0x0003e20000000a00 */
[----:B------:R-:W-:Y:S02]  /*1d30*/  IADD3 R49, R40, 0x50, RZ ;  /* 0x0000005028317810 */ /* 0x000fe40007ffe0ff */
[----:B------:R-:W-:Y:S01]  /*1d40*/  LEA.HI R48, R47, R46, RZ, 0x2 ;  /* 0x0000002e2f307211 */ /* 0x000fe200078f10ff */
[----:B------:R-:W-:Y:S01]  /*1d50*/  STS.64 [R41], R26 ;  /* 0x0000001a29007388 */ /* 0x000fe20000000a00 */
[----:B------:R-:W-:Y:S02]  /*1d60*/  SHF.R.S32.HI R46, RZ, 0x1f, R49 ;  /* 0x0000001fff2e7819 */ /* 0x000fe40000011431 */
[----:B------:R-:W-:Y:S01]  /*1d70*/  LOP3.LUT R47, R44, 0xfffffffc, RZ, 0xc0, !PT ;  /* 0xfffffffc2c2f7812 */ /* 0x000fe200078ec0ff */
[----:B------:R-:W-:Y:S01]  /*1d80*/  STS.64 [R42], R24 ;  /* 0x000000182a007388 */ /* 0x000fe20000000a00 */
[----:B------:R-:W-:-:S02]  /*1d90*/  LEA.HI R49, R46, R49, RZ, 0x2 ;  /* 0x000000312e317211 */ /* 0x000fc400078f10ff */
[----:B------:R-:W-:Y:S02]  /*1da0*/  SHF.R.U32.HI R46, RZ, 0x4, R51 ;  /* 0x00000004ff2e7819 */ /* 0x000fe40000011633 */
[----:B0-----:R-:W-:Y:S02]  /*1db0*/  IADD3 R43, -R47, R8, RZ ;  /* 0x000000082f2b7210 */ /* 0x001fe40007ffe1ff */
[----:B------:R-:W-:Y:S01]  /*1dc0*/  LEA R44, R40, UR8, 0x5 ;  /* 0x00000008282c7c11 */ /* 0x000fe2000f8e28ff */
[----:B------:R-:W-:Y:S01]  /*1dd0*/  USHF.R.U32.HI UR8, URZ, 0x3, UR6 ;  /* 0x000000033f087899 */ /* 0x000fe20008011606 */
[----:B-1----:R-:W-:Y:S02]  /*1de0*/  LOP3.LUT R45, R43, 0x3, R46, 0x78, !PT ;  /* 0x000000032b2d7812 */ /* 0x002fe400078e782e */
[----:B------:R-:W-:Y:S01]  /*1df0*/  SHF.R.U32.HI R46, RZ, 0x2, R49 ;  /* 0x00000002ff2e7819 */ /* 0x000fe20000011631 */
[----:B------:R-:W-:Y:S01]  /*1e00*/  USHF.L.U32 UR8, UR8, 0x4, URZ ;  /* 0x0000000408087899 */ /* 0x000fe2000800063f */
[----:B------:R-:W-:Y:S01]  /*1e10*/  LEA R40, R45, R44, 0x3 ;  /* 0x0000002c2d287211 */ /* 0x000fe200078e18ff */
[----:B------:R-:W-:Y:S01]  /*1e20*/  BAR.SYNC.DEFER_BLOCKING 0x0 ;  /* 0x0000000000007b1d */ /* 0x000fe20000010000 */
[----:B------:R-:W-:Y:S01]  /*1e30*/  SHF.R.U32.HI R48, RZ, 0x2, R48 ;  /* 0x00000002ff307819 */ /* 0x000fe20000011630 */
[----:B------:R-:W-:Y:S01]  /*1e40*/  ULOP3.LUT UR8, UR8, 0xfffffff0, UR16, 0xe2, !UPT ;  /* 0xfffffff008087892 */ /* 0x000fe2000f8ee210 */
[----:B------:R-:W-:-:S02]  /*1e50*/  LOP3.LUT R51, R43, 0x3, R46, 0x78, !PT ;  /* 0x000000032b337812 */ /* 0x000fc400078e782e */
[----:B------:R-:W-:Y:S02]  /*1e60*/  SHF.R.U32.HI R46, RZ, 0x2, R55 ;  /* 0x00000002ff2e7819 */ /* 0x000fe40000011637 */
[----:B------:R-:W-:Y:S02]  /*1e70*/  LOP3.LUT R45, R43, 0x3, R48, 0x78, !PT ;  /* 0x000000032b2d7812 */ /* 0x000fe400078e7830 */
[-C--:B------:R-:W-:Y:S01]  /*1e80*/  LEA R51, R51, R44.reuse, 0x3 ;  /* 0x0000002c33337211 */ /* 0x080fe200078e18ff */
[----:B------:R-:W0:Y:S01]  /*1e90*/  LDC.64 R48, c[0x0][0x260] ;  /* 0x00009800ff307b82 */ /* 0x000e220000000a00 */
[----:B------:R-:W-:Y:S02]  /*1ea0*/  LOP3.LUT R47, R43, 0x3, R46, 0x78, !PT ;  /* 0x000000032b2f7812 */ /* 0x000fe400078e782e */
[-C--:B------:R-:W-:Y:S02]  /*1eb0*/  LEA R45, R45, R44.reuse, 0x3 ;  /* 0x0000002c2d2d7211 */ /* 0x080fe400078e18ff */
[----:B------:R-:W-:-:S02]  /*1ec0*/  LEA R46, R47, R44, 0x3 ;  /* 0x0000002c2f2e7211 */ /* 0x000fc400078e18ff */
[----:B------:R-:W-:-:S05]  /*1ed0*/  MOV R55, UR8 ;  /* 0x0000000800377c02 */ /* 0x000fca0008000f00 */
[----:B------:R-:W-:Y:S01]  /*1ee0*/  IMAD R55, R55, 0xa00, R8 ;  /* 0x00000a0037377824 */ /* 0x000fe200078e0208 */
[----:B------:R-:W1:Y:S04]  /*1ef0*/  LDS.64 R40, [R40] ;  /* 0x0000000028287984 */ /* 0x000e680000000a00 */
[----:B------:R-:W-:Y:S01]  /*1f00*/  IADD3 R55, R55, UR14, RZ ;  /* 0x0000000e37377c10 */ /* 0x000fe2000fffe0ff */
[----:B------:R-:W2:Y:S03]  /*1f10*/  LDS.64 R42, [R51+0xa00] ;  /* 0x000a0000332a7984 */ /* 0x000ea60000000a00 */
[----:B------:R-:W-:Y:S01]  /*1f20*/  SHF.L.U32 R55, R55, 0x1, RZ ;  /* 0x0000000137377819 */ /* 0x000fe200000006ff */
[----:B------:R-:W3:Y:S04]  /*1f30*/  LDS.64 R44, [R45+0x1400] ;  /* 0x001400002d2c7984 */ /* 0x000ee80000000a00 */
[----:B------:R-:W4:Y:S01]  /*1f40*/  LDS.64 R46, [R46+0x1e00] ;  /* 0x001e00002e2e7984 */ /* 0x000f220000000a00 */
        /* <DEDUP_REMOVED lines=10> */
.L_x_2740:
[----:B------:R-:W-:Y:S01]  /*1ff0*/  BSSY B0, `(.L_x_2741) ;  /* 0x0000058000007945 */ /* 0x000fe20003800000 */
[----:B01----:R-:W-:Y:S01]  /*2000*/  HFMA2.MMA R47, -RZ, RZ, 0, 0 ;  /* 0x00000000ff2f7435 */ /* 0x003fe200000001ff */
[----:B------:R-:W-:Y:S02]  /*2010*/  MOV R48, RZ ;  /* 0x000000ff00307202 */ /* 0x000fe40000000f00 */
[----:B------:R-:W-:Y:S08]  /*2020*/  @P0 BRA `(.L_x_2742) ;  /* 0x0000000400500947 */ /* 0x000ff00003800000 */
[----:B------:R-:W-:Y:S01]  /*2030*/  USHF.L.U32 UR8, UR10, 0x1, URZ ;  /* 0x000000010a087899 */ /* 0x000fe2000800063f */
[----:B------:R-:W-:Y:S02]  /*2040*/  MOV R41, 0xa0 ;  /* 0x000000a000297802 */ /* 0x000fe40000000f00 */
[C---:B------:R-:W-:Y:S01]  /*2050*/  LOP3.LUT R55, R8.reuse, 0x3, RZ, 0xc0, !PT ;  /* 0x0000000308377812 */ /* 0x040fe200078ec0ff */
[----:B------:R-:W-:Y:S01]  /*2060*/  ULOP3.LUT UR8, UR8, 0xe, URZ, 0xc0, !UPT ;  /* 0x0000000e08087892 */ /* 0x000fe2000f8ec03f */
[----:B------:R-:W-:Y:S02]  /*2070*/  MOV R48, RZ ;  /* 0x000000ff00307202 */ /* 0x000fe40000000f00 */
[----:B------:R-:W-:Y:S02]  /*2080*/  MOV R57, RZ ;  /* 0x000000ff00397202 */ /* 0x000fe40000000f00 */
[----:B------:R-:W-:Y:S02]  /*2090*/  MOV R47, RZ ;  /* 0x000000ff002f7202 */ /* 0x000fe40000000f00 */
[----:B------:R-:W-:-:S05]  /*20a0*/  LEA.HI R56, R8, UR8, RZ, 0x1e ;  /* 0x0000000808387c11 */ /* 0x000fca000f8ff0ff */
[----:B------:R-:W-:-:S07]  /*20b0*/  IMAD R56, R56, R41, -UR14 ;  /* 0x8000000e38387e24 */ /* 0x000fce000f8e0229 */
.L_x_2743:
[----:B------:R-:W-:Y:S02]  /*20c0*/  IADD3 R46, R56, R57, RZ ;  /* 0x00000039382e7210 */ /* 0x000fe40007ffe0ff */
[----:B------:R-:W-:Y:S02]  /*20d0*/  IADD3 R57, R57, 0x20, RZ ;  /* 0x0000002039397810 */ /* 0x000fe40007ffe0ff */
[----:B------:R-:W-:Y:S02]  /*20e0*/  SHF.R.S32.HI R41, RZ, 0x1f, R46 ;  /* 0x0000001fff297819 */ /* 0x000fe4000001142e */
[C---:B------:R-:W-:Y:S02]  /*20f0*/  IADD3 R42, R46.reuse, 0x4, RZ ;  /* 0x000000042e2a7810 */ /* 0x040fe40007ffe0ff */
[----:B------:R-:W-:Y:S02]  /*2100*/  LEA.HI R41, R41, R46, RZ, 0x2 ;  /* 0x0000002e29297211 */ /* 0x000fe400078f10ff */
[----:B------:R-:W-:-:S02]  /*2110*/  IADD3 R49, R46, 0x1c, RZ ;  /* 0x0000001c2e317810 */ /* 0x000fc40007ffe0ff */
[----:B------:R-:W-:Y:S02]  /*2120*/  SHF.R.S32.HI R40, RZ, 0x2, R41 ;  /* 0x00000002ff287819 */ /* 0x000fe40000011429 */
[----:B------:R-:W-:Y:S02]  /*2130*/  SHF.R.S32.HI R41, RZ, 0x1f, R42 ;  /* 0x0000001fff297819 */ /* 0x000fe4000001142a */
[----:B------:R-:W-:Y:S01]  /*2140*/  SHF.R.S32.HI R50, RZ, 0x1f, R49 ;  /* 0x0000001fff327819 */ /* 0x000fe20000011431 */
[----:B------:R-:W-:Y:S01]  /*2150*/  IMAD R40, R40, 0x28, R7 ;  /* 0x0000002828287824 */ /* 0x000fe200078e0207 */
[----:B------:R-:W-:Y:S02]  /*2160*/  LEA.HI R41, R41, R42, RZ, 0x2 ;  /* 0x0000002a29297211 */ /* 0x000fe400078f10ff */
[----:B------:R-:W-:Y:S02]  /*2170*/  ISETP.GE.U32.AND P0, PT, R57, 0xa0, PT ;  /* 0x000000a03900780c */ /* 0x000fe40003f06070 */
[----:B------:R-:W-:-:S02]  /*2180*/  LEA R42, R55, R40, 0x3 ;  /* 0x00000028372a7211 */ /* 0x000fc400078e18ff */
[----:B------:R-:W-:Y:S02]  /*2190*/  SHF.R.S32.HI R40, RZ, 0x2, R41 ;  /* 0x00000002ff287819 */ /* 0x000fe40000011429 */
[----:B------:R-:W-:Y:S02]  /*21a0*/  IADD3 R41, R46, 0x8, RZ ;  /* 0x000000082e297810 */ /* 0x000fe40007ffe0ff */
[----:B------:R-:W0:Y:S01]  /*21b0*/  LDS.64 R42, [R42] ;  /* 0x000000002a2a7984 */ /* 0x000e220000000a00 */
[----:B------:R-:W-:-:S05]  /*21c0*/  IMAD R40, R40, 0x28, R7 ;  /* 0x0000002828287824 */ /* 0x000fca00078e0207 */
[----:B------:R-:W-:Y:S02]  /*21d0*/  LEA R44, R55, R40, 0x3 ;  /* 0x00000028372c7211 */ /* 0x000fe400078e18ff */
[----:B------:R-:W-:-:S04]  /*21e0*/  SHF.R.S32.HI R40, RZ, 0x1f, R41 ;  /* 0x0000001fff287819 */ /* 0x000fc80000011429 */
[----:B------:R-:W-:Y:S01]  /*21f0*/  LEA.HI R40, R40, R41, RZ, 0x2 ;  /* 0x0000002928287211 */ /* 0x000fe200078f10ff */
[----:B------:R-:W1:Y:S03]  /*2200*/  LDS.64 R44, [R44] ;  /* 0x000000002c2c7984 */ /* 0x000e660000000a00 */
[----:B------:R-:W-:-:S05]  /*2210*/  SHF.R.S32.HI R40, RZ, 0x2, R40 ;  /* 0x00000002ff287819 */ /* 0x000fca0000011428 */
[----:B------:R-:W-:-:S05]  /*2220*/  IMAD R40, R40, 0x28, R7 ;  /* 0x0000002828287824 */ /* 0x000fca00078e0207 */
[----:B------:R-:W-:-:S06]  /*2230*/  LEA R40, R55, R40, 0x3 ;  /* 0x0000002837287211 */ /* 0x000fcc00078e18ff */
[----:B------:R-:W2:Y:S01]  /*2240*/  LDS.64 R40, [R40] ;  /* 0x0000000028287984 */ /* 0x000ea20000000a00 */
[----:B0-----:R-:W-:Y:S01]  /*2250*/  FADD.FTZ R59, R42, R47 ;  /* 0x0000002f2a3b7221 */ /* 0x001fe20000010000 */
[C---:B------:R-:W-:Y:S01]  /*2260*/  IADD3 R42, R46.reuse, 0xc, RZ ;  /* 0x0000000c2e2a7810 */ /* 0x040fe20007ffe0ff */
[----:B------:R-:W-:Y:S01]  /*2270*/  FADD.FTZ R58, R43, R48 ;  /* 0x000000302b3a7221 */ /* 0x000fe20000010000 */
[----:B------:R-:W-:Y:S02]  /*2280*/  IADD3 R47, R46, 0x10, RZ ;  /* 0x000000102e2f7810 */ /* 0x000fe40007ffe0ff */
[----:B------:R-:W-:Y:S02]  /*2290*/  SHF.R.S32.HI R43, RZ, 0x1f, R42 ;  /* 0x0000001fff2b7819 */ /* 0x000fe4000001142a */
[----:B------:R-:W-:Y:S02]  /*22a0*/  SHF.R.S32.HI R48, RZ, 0x1f, R47 ;  /* 0x0000001fff307819 */ /* 0x000fe4000001142f */
[----:B------:R-:W-:-:S02]  /*22b0*/  LEA.HI R42, R43, R42, RZ, 0x2 ;  /* 0x0000002a2b2a7211 */ /* 0x000fc400078f10ff */
[----:B------:R-:W-:Y:S02]  /*22c0*/  LEA.HI R43, R48, R47, RZ, 0x2 ;  /* 0x0000002f302b7211 */ /* 0x000fe400078f10ff */
[C---:B------:R-:W-:Y:S01]  /*22d0*/  IADD3 R47, R46.reuse, 0x14, RZ ;  /* 0x000000142e2f7810 */ /* 0x040fe20007ffe0ff */
[----:B-1----:R-:W-:Y:S01]  /*22e0*/  FADD.FTZ R59, R59, R44 ;  /* 0x0000002c3b3b7221 */ /* 0x002fe20000010000 */
[----:B------:R-:W-:Y:S01]  /*22f0*/  IADD3 R48, R46, 0x18, RZ ;  /* 0x000000182e307810 */ /* 0x000fe20007ffe0ff */
[----:B------:R-:W-:Y:S01]  /*2300*/  FADD.FTZ R58, R58, R45 ;  /* 0x0000002d3a3a7221 */ /* 0x000fe20000010000 */
[----:B------:R-:W-:-:S04]  /*2310*/  SHF.R.S32.HI R44, RZ, 0x1f, R47 ;  /* 0x0000001fff2c7819 */ /* 0x000fc8000001142f */
[----:B------:R-:W-:Y:S02]  /*2320*/  LEA.HI R45, R44, R47, RZ, 0x2 ;  /* 0x0000002f2c2d7211 */ /* 0x000fe400078f10ff */
[----:B------:R-:W-:Y:S02]  /*2330*/  SHF.R.S32.HI R47, RZ, 0x1f, R48 ;  /* 0x0000001fff2f7819 */ /* 0x000fe40000011430 */
[----:B------:R-:W-:Y:S02]  /*2340*/  SHF.R.S32.HI R44, RZ, 0x2, R42 ;  /* 0x00000002ff2c7819 */ /* 0x000fe4000001142a */
[----:B------:R-:W-:Y:S02]  /*2350*/  LEA.HI R42, R47, R48, RZ, 0x2 ;  /* 0x000000302f2a7211 */ /* 0x000fe400078f10ff */
[----:B------:R-:W-:Y:S01]  /*2360*/  SHF.R.S32.HI R48, RZ, 0x2, R43 ;  /* 0x00000002ff307819 */ /* 0x000fe2000001142b */
[----:B------:R-:W-:Y:S01]  /*2370*/  IMAD R46, R44, 0x28, R7 ;  /* 0x000000282c2e7824 */ /* 0x000fe200078e0207 */
[----:B------:R-:W-:Y:S01]  /*2380*/  LEA.HI R44, R50, R49, RZ, 0x2 ;  /* 0x00000031322c7211 */ /* 0x000fe200078f10ff */
[----:B--2---:R-:W-:Y:S01]  /*2390*/  FADD.FTZ R59, R59, R40 ;  /* 0x000000283b3b7221 */ /* 0x004fe20000010000 */
[----:B------:R-:W-:Y:S01]  /*23a0*/  SHF.R.S32.HI R50, RZ, 0x2, R45 ;  /* 0x00000002ff327819 */ /* 0x000fe2000001142d */
[----:B------:R-:W-:Y:S01]  /*23b0*/  IMAD R48, R48, 0x28, R7 ;  /* 0x0000002830307824 */ /* 0x000fe200078e0207 */
[C---:B------:R-:W-:Y:S01]  /*23c0*/  LEA R43, R55.reuse, R46, 0x3 ;  /* 0x0000002e372b7211 */ /* 0x040fe200078e18ff */
[----:B------:R-:W-:Y:S01]  /*23d0*/  FADD.FTZ R58, R58, R41 ;  /* 0x000000293a3a7221 */ /* 0x000fe20000010000 */
[----:B------:R-:W-:Y:S01]  /*23e0*/  SHF.R.S32.HI R40, RZ, 0x2, R42 ;  /* 0x00000002ff287819 */ /* 0x000fe2000001142a */
[----:B------:R-:W-:Y:S01]  /*23f0*/  IMAD R50, R50, 0x28, R7 ;  /* 0x0000002832327824 */ /* 0x000fe200078e0207 */
[----:B------:R-:W-:-:S02]  /*2400*/  LEA R45, R55, R48, 0x3 ;  /* 0x00000030372d7211 */ /* 0x000fc400078e18ff */
[----:B------:R-:W0:Y:S01]  /*2410*/  LDS.64 R42, [R43] ;  /* 0x000000002b2a7984 */ /* 0x000e220000000a00 */
[----:B------:R-:W-:Y:S01]  /*2420*/  SHF.R.S32.HI R48, RZ, 0x2, R44 ;  /* 0x00000002ff307819 */ /* 0x000fe2000001142c */
[--C-:B------:R-:W-:Y:S01]  /*2430*/  IMAD R40, R40, 0x28, R7.reuse ;  /* 0x0000002828287824 */ /* 0x100fe200078e0207 */
[C---:B------:R-:W-:Y:S01]  /*2440*/  LEA R46, R55.reuse, R50, 0x3 ;  /* 0x00000032372e7211 */ /* 0x040fe200078e18ff */
[----:B------:R-:W1:Y:S02]  /*2450*/  LDS.64 R44, [R45] ;  /* 0x000000002d2c7984 */ /* 0x000e640000000a00 */
[----:B------:R-:W-:Y:S01]  /*2460*/  IMAD R48, R48, 0x28, R7 ;  /* 0x0000002830307824 */ /* 0x000fe200078e0207 */
[C---:B------:R-:W-:Y:S02]  /*2470*/  LEA R40, R55.reuse, R40, 0x3 ;  /* 0x0000002837287211 */ /* 0x040fe400078e18ff */
[----:B------:R-:W2:Y:S02]  /*2480*/  LDS.64 R46, [R46] ;  /* 0x000000002e2e7984 */ /* 0x000ea40000000a00 */
[----:B------:R-:W-:-:S02]  /*2490*/  LEA R50, R55, R48, 0x3 ;  /* 0x0000003037327211 */ /* 0x000fc400078e18ff */
        /* <DEDUP_REMOVED lines=13> */
.L_x_2742:
[----:B------:R-:W-:Y:S05]  /*2570*/  BSYNC B0 ;  /* 0x0000000000007941 */ /* 0x000fea0003800000 */
.L_x_2741:
        /* <DEDUP_REMOVED lines=23> */
.L_x_2745:
[----:B------:R-:W-:Y:S05]  /*26f0*/  BSYNC B0 ;  /* 0x0000000000007941 */ /* 0x000fea0003800000 */
.L_x_2744:
        /* <DEDUP_REMOVED lines=19> */
.L_x_2748:
[----:B------:R-:W2:Y:S04]  /*2830*/  LD.E.STRONG.GPU R42, desc[UR12][R40.64] ;  /* 0x0000000c282a7980 */ /* 0x000ea8000c10f900 */
[----:B--2---:R-:W-:Y:S01]  /*2840*/  CCTL.IVALL ;  /* 0x00000000ff00798f */ /* 0x004fe20002000000 */
[----:B------:R-:W-:Y:S05]  /*2850*/  YIELD ;  /* 0x0000000000007946 */ /* 0x000fea0003800000 */
[----:B-----5:R-:W-:-:S04]  /*2860*/  LOP3.LUT R42, R42, R43, RZ, 0x3c, !PT ;  /* 0x0000002b2a2a7212 */ /* 0x020fc800078e3cff */
[----:B------:R-:W-:-:S13]  /*2870*/  ISETP.GT.AND P0, PT, R42, -0x1, PT ;  /* 0xffffffff2a00780c */ /* 0x000fda0003f04270 */
[----:B------:R-:W-:Y:S05]  /*2880*/  @P0 BRA `(.L_x_2748) ;  /* 0xfffffffc00e80947 */ /* 0x000fea000383ffff */
.L_x_2747:
[----:B------:R-:W-:Y:S05]  /*2890*/  WARPSYNC.ALL ;  /* 0x0000000000007948 */ /* 0x000fea0003800000 */
[----:B------:R-:W-:Y:S06]  /*28a0*/  BAR.SYNC.DEFER_BLOCKING 0x0 ;  /* 0x0000000000007b1d */ /* 0x000fec0000010000 */
[----:B------:R-:W-:Y:S05]  /*28b0*/  BRA `(.L_x_2749) ;  /* 0x0000000000647947 */ /* 0x000fea0003800000 */
.L_x_2746:
[----:B------:R-:W-:Y:S01]  /*28c0*/  BAR.SYNC.DEFER_BLOCKING 0x0 ;  /* 0x0000000000007b1d */ /* 0x000fe20000010000 */
[----:B------:R-:W-:-:S13]  /*28d0*/  ISETP.NE.AND P0, PT, R8, RZ, PT ;  /* 0x000000ff0800720c */ /* 0x000fda0003f05270 */
[----:B------:R-:W-:Y:S05]  /*28e0*/  @P0 BRA `(.L_x_2750) ;  /* 0x0000000000500947 */ /* 0x000fea0003800000 */
[----:B0-----:R-:W0:Y:S01]  /*28f0*/  LDC.64 R40, c[0x0][0x268] ;  /* 0x00009a00ff287b82 */ /* 0x001e220000000a00 */
        /* <DEDUP_REMOVED lines=13> */
.L_x_2751:
[----:B------:R-:W2:Y:S04]  /*29d0*/  LD.E.STRONG.GPU R42, desc[UR12][R40.64] ;  /* 0x0000000c282a7980 */ /* 0x000ea8000c10f900 */
[----:B--2---:R-:W-:Y:S01]  /*29e0*/  CCTL.IVALL ;  /* 0x00000000ff00798f */ /* 0x004fe20002000000 */
[----:B------:R-:W-:Y:S05]  /*29f0*/  YIELD ;  /* 0x0000000000007946 */ /* 0x000fea0003800000 */
[----:B-----5:R-:W-:-:S04]  /*2a00*/  LOP3.LUT R42, R42, R43, RZ, 0x3c, !PT ;  /* 0x0000002b2a2a7212 */ /* 0x020fc800078e3cff */
[----:B------:R-:W-:-:S13]  /*2a10*/  ISETP.GT.AND P0, PT, R42, -0x1, PT ;  /* 0xffffffff2a00780c */ /* 0x000fda0003f04270 */
[----:B------:R-:W-:Y:S05]  /*2a20*/  @P0 BRA `(.L_x_2751) ;  /* 0xfffffffc00e80947 */ /* 0x000fea000383ffff */
.L_x_2750:
[----:B------:R-:W-:Y:S05]  /*2a30*/  WARPSYNC.ALL ;  /* 0x0000000000007948 */ /* 0x000fea0003800000 */
[----:B------:R-:W-:Y:S06]  /*2a40*/  BAR.SYNC.DEFER_BLOCKING 0x0 ;  /* 0x0000000000007b1d */ /* 0x000fec0000010000 */
.L_x_2749:
        /* <DEDUP_REMOVED lines=13> */
[--C-:B------:R-:W-:Y:S01]  /*2b20*/  HADD2.F32 R55, -RZ, R21.reuse.H0_H0 ;  /* 0x20000015ff377230 */ /* 0x100fe20000004100 */
[----:B------:R-:W0:Y:S01]  /*2b30*/  S2UR UR11, SR_CgaCtaId ;  /* 0x00000000000b79c3 */ /* 0x000e220000008800 */
[----:B------:R-:W-:Y:S01]  /*2b40*/  HADD2.F32 R51, -RZ, R21.H1_H1 ;  /* 0x30000015ff337230 */ /* 0x000fe20000004100 */
[----:B------:R-:W-:Y:S01]  /*2b50*/  UMOV UR5, 0x400 ;  /* 0x0000040000057882 */ /* 0x000fe20000000000 */
[----:B------:R-:W-:Y:S02]  /*2b60*/  USHF.L.U32 UR10, UR10, 0x1, URZ ;  /* 0x000000010a0a7899 */ /* 0x000fe4000800063f */
[----:B------:R-:W-:Y:S01]  /*2b70*/  UIADD3 UR5, UR5, 0x3480, URZ ;  /* 0x0000348005057890 */ /* 0x000fe2000fffe03f */
[----:B------:R-:W-:Y:S01]  /*2b80*/  FADD.FTZ R58, -R22, R51 ;  /* 0x00000033163a7221 */ /* 0x000fe20000010100 */
[----:B------:R-:W-:-:S02]  /*2b90*/  ULOP3.LUT UR10, UR10, 0xe, URZ, 0xc0, !UPT ;  /* 0x0000000e0a0a7892 */ /* 0x000fc4000f8ec03f */
[----:B------:R-:W-:Y:S02]  /*2ba0*/  UISETP.GE.U32.AND UP0, UPT, UR8, UR15, UPT ;  /* 0x0000000f0800728c */ /* 0x000fe4000bf06070 */
[----:B------:R-:W-:Y:S02]  /*2bb0*/  ULOP3.LUT UR4, UR4, 0x1, URZ, 0x3c, !UPT ;  /* 0x0000000104047892 */ /* 0x000fe4000f8e3c3f */
[----:B------:R-:W-:Y:S02]  /*2bc0*/  UISETP.GE.AND.EX UP0, UPT, UR9, UR7, UPT, UP0 ;  /* 0x000000070900728c */ /* 0x000fe4000bf06300 */
[----:B0-----:R-:W-:Y:S01]  /*2bd0*/  ULEA UR5, UR11, UR5, 0x18 ;  /* 0x000000050b057291 */ /* 0x001fe2000f8ec03f */
[----:B--2---:R-:W-:Y:S01]  /*2be0*/  @!P0 FADD.FTZ R43, RZ, R40 ;  /* 0x00000028ff2b8221 */ /* 0x004fe20000010000 */
[----:B------:R-:W-:Y:S01]  /*2bf0*/  @!P0 FADD.FTZ R42, RZ, R41 ;  /* 0x00000029ff2a8221 */ /* 0x000fe20000010000 */
[----:B------:R-:W-:-:S03]  /*2c00*/  LOP3.LUT P0, RZ, R8, 0xffffffef, RZ, 0xc0, !PT ;  /* 0xffffffef08ff7812 */ /* 0x000fc6000780c0ff */
[----:B------:R-:W0:Y:S04]  /*2c10*/  SHFL.BFLY PT, R44, R43, 0x8, 0x1f ;  /* 0x0d001f002b2c7f89 */ /* 0x000e2800000e0000 */
[----:B------:R-:W1:Y:S06]  /*2c20*/  SHFL.BFLY PT, R45, R42, 0x8, 0x1f ;  /* 0x0d001f002a2d7f89 */ /* 0x000e6c00000e0000 */
[----:B------:R-:W-:-:S04]  /*2c30*/  @!P0 SHF.R.U32.HI R21, RZ, 0x1, R8 ;  /* 0x00000001ff158819 */ /* 0x000fc80000011608 */
[----:B------:R-:W-:Y:S01]  /*2c40*/  @!P0 LOP3.LUT R57, R21, 0x7ffffff8, RZ, 0xc0, !PT ;  /* 0x7ffffff815398812 */ /* 0x000fe200078ec0ff */
[----:B------:R-:W-:Y:S02]  /*2c50*/  HADD2.F32 R21, -RZ, R17.H0_H0 ;  /* 0x20000011ff157230 */ /* 0x000fe40000004100 */
[----:B0-----:R-:W-:Y:S01]  /*2c60*/  FADD.FTZ R44, R44, R43 ;  /* 0x0000002b2c2c7221 */ /* 0x001fe20000010000 */
[----:B------:R-:W-:Y:S02]  /*2c70*/  HADD2.F32 R43, -RZ, R18.H0_H0 ;  /* 0x20000012ff2b7230 */ /* 0x000fe40000004100 */
[----:B-1----:R-:W-:Y:S02]  /*2c80*/  FADD.FTZ R45, R45, R42 ;  /* 0x0000002a2d2d7221 */ /* 0x002fe40000010000 */
[----:B------:R-:W0:Y:S04]  /*2c90*/  SHFL.BFLY PT, R47, R44, 0x4, 0x1f ;  /* 0x0c801f002c2f7f89 */ /* 0x000e2800000e0000 */
[----:B------:R-:W1:Y:S01]  /*2ca0*/  SHFL.BFLY PT, R46, R45, 0x4, 0x1f ;  /* 0x0c801f002d2e7f89 */ /* 0x000e6200000e0000 */
[----:B0-----:R-:W-:Y:S01]  /*2cb0*/  FADD.FTZ R47, R44, R47 ;  /* 0x0000002f2c2f7221 */ /* 0x001fe20000010000 */
[----:B------:R-:W-:-:S02]  /*2cc0*/  HADD2.F32 R44, -RZ, R19.H0_H0 ;  /* 0x20000013ff2c7230 */ /* 0x000fc40000004100 */
[----:B------:R-:W-:Y:S02]  /*2cd0*/  HADD2.F32 R19, -RZ, R19.H1_H1 ;  /* 0x30000013ff137230 */ /* 0x000fe40000004100 */
[----:B-1----:R-:W-:Y:S01]  /*2ce0*/  FADD.FTZ R46, R45, R46 ;  /* 0x0000002e2d2e7221 */ /* 0x002fe20000010000 */
[----:B------:R-:W0:Y:S01]  /*2cf0*/  SHFL.BFLY PT, R40, R47, 0x2, 0x1f ;  /* 0x0c401f002f287f89 */ /* 0x000e2200000e0000 */
[----:B------:R-:W-:Y:S02]  /*2d00*/  HADD2.F32 R45, -RZ, R18.H1_H1 ;  /* 0x30000012ff2d7230 */ /* 0x000fe40000004100 */
[--C-:B------:R-:W-:Y:S01]  /*2d10*/  HADD2.F32 R18, -RZ, R16.reuse.H0_H0 ;  /* 0x20000010ff127230 */ /* 0x100fe20000004100 */
[----:B------:R-:W1:Y:S01]  /*2d20*/  SHFL.BFLY PT, R41, R46, 0x2, 0x1f ;  /* 0x0c401f002e297f89 */ /* 0x000e6200000e0000 */
[----:B------:R-:W-:Y:S02]  /*2d30*/  HADD2.F32 R16, -RZ, R16.H1_H1 ;  /* 0x30000010ff107230 */ /* 0x000fe40000004100 */
[----:B0-----:R-:W-:Y:S01]  /*2d40*/  FADD.FTZ R48, R47, R40 ;  /* 0x000000282f307221 */ /* 0x001fe20000010000 */
[----:B------:R-:W-:-:S02]  /*2d50*/  HADD2.F32 R47, -RZ, R20.H0_H0 ;  /* 0x20000014ff2f7230 */ /* 0x000fc40000004100 */
[----:B-1----:R-:W-:Y:S01]  /*2d60*/  FADD.FTZ R49, R46, R41 ;  /* 0x000000292e317221 */ /* 0x002fe20000010000 */
[----:B------:R-:W-:Y:S01]  /*2d70*/  FADD.FTZ R46, -R22, R55 ;  /* 0x00000037162e7221 */ /* 0x000fe20000010100 */
[----:B------:R-:W0:Y:S04]  /*2d80*/  SHFL.BFLY PT, R41, R48, 0x1, 0x1f ;  /* 0x0c201f0030297f89 */ /* 0x000e2800000e0000 */
[----:B------:R-:W1:Y:S01]  /*2d90*/  SHFL.BFLY PT, R42, R49, 0x1, 0x1f ;  /* 0x0c201f00312a7f89 */ /* 0x000e6200000e0000 */
[----:B0-----:R-:W-:Y:S01]  /*2da0*/  FADD.FTZ R40, R48, R41 ;  /* 0x0000002930287221 */ /* 0x001fe20000010000 */
[----:B-1----:R-:W-:Y:S01]  /*2db0*/  FADD.FTZ R41, R49, R42 ;  /* 0x0000002a31297221 */ /* 0x002fe20000010000 */
[----:B------:R-:W-:Y:S01]  /*2dc0*/  FADD.FTZ R42, -R22, R47 ;  /* 0x0000002f162a7221 */ /* 0x000fe20000010100 */
[----:B------:R-:W-:-:S02]  /*2dd0*/  HADD2.F32 R47, -RZ, R20.H1_H1 ;  /* 0x30000014ff2f7230 */ /* 0x000fc40000004100 */
[----:B------:R-:W-:Y:S01]  /*2de0*/  @!P0 FMUL.FTZ R40, R40, 2.4414062863797880709e-05 ;  /* 0x37cccccd28288820 */ /* 0x000fe20000410000 */
[----:B------:R-:W-:Y:S01]  /*2df0*/  @!P0 FMUL.FTZ R41, R41, 2.4414062863797880709e-05 ;  /* 0x37cccccd29298820 */ /* 0x000fe20000410000 */
[----:B------:R-:W-:Y:S01]  /*2e00*/  FMUL.FTZ R49, R9, R42 ;  /* 0x0000002a09317220 */ /* 0x000fe20000410000 */
[----:B------:R-:W-:-:S03]  /*2e10*/  FADD.FTZ R42, -R22, R47 ;  /* 0x0000002f162a7221 */ /* 0x000fc60000010100 */
[----:B------:R-:W-:Y:S01]  /*2e20*/  FFMA.FTZ R49, R49, R43, R18 ;  /* 0x0000002b31317223 */ /* 0x000fe20000010012 */
[----:B------:R0:W-:Y:S01]  /*2e30*/  @!P0 STS.64 [R57+UR5], R40 ;  /* 0x0000002839008988 */ /* 0x0001e20008000a05 */
[C---:B------:R-:W-:Y:S01]  /*2e40*/  FMUL.FTZ R47, R9.reuse, R42 ;  /* 0x0000002a092f7220 */ /* 0x040fe20000410000 */
[----:B------:R-:W-:Y:S01]  /*2e50*/  FMUL.FTZ R42, R9, R46 ;  /* 0x0000002e092a7220 */ /* 0x000fe20000410000 */
[----:B------:R-:W-:Y:S01]  /*2e60*/  FMUL.FTZ R55, R49, -1.4426950216293334961 ;  /* 0xbfb8aa3b31377820 */ /* 0x000fe20000410000 */
[----:B------:R-:W-:Y:S02]  /*2e70*/  HADD2.F32 R46, -RZ, R17.H1_H1 ;  /* 0x30000011ff2e7230 */ /* 0x000fe40000004100 */
[----:B------:R-:W-:Y:S01]  /*2e80*/  FFMA.FTZ R48, R47, R45, R16 ;  /* 0x0000002d2f307223 */ /* 0x000fe20000010010 */
[----:B------:R-:W-:Y:S01]  /*2e90*/  FFMA.FTZ R50, R42, R44, R21 ;  /* 0x0000002c2a327223 */ /* 0x000fe20000010015 */
[----:B------:R-:W-:Y:S02]  /*2ea0*/  FMUL.FTZ R17, R9, R58 ;  /* 0x0000003a09117220 */ /* 0x000fe40000410000 */
[----:B------:R-:W-:Y:S01]  /*2eb0*/  FMUL.FTZ R56, R48, -1.4426950216293334961 ;  /* 0xbfb8aa3b30387820 */ /* 0x000fe20000410000 */
[----:B------:R-:W1:Y:S01]  /*2ec0*/  MUFU.EX2 R55, R55 ;  /* 0x0000003700377308 */ /* 0x000e620000000800 */
[----:B------:R-:W-:Y:S01]  /*2ed0*/  FMUL.FTZ R59, R50, -1.4426950216293334961 ;  /* 0xbfb8aa3b323b7820 */ /* 0x000fe20000410000 */
[----:B------:R-:W-:-:S04]  /*2ee0*/  FFMA.FTZ R51, R17, R19, R46 ;  /* 0x0000001311337223 */ /* 0x000fc8000001002e */
[----:B------:R-:W-:Y:S02]  /*2ef0*/  FMUL.FTZ R60, R51, -1.4426950216293334961 ;  /* 0xbfb8aa3b333c7820 */ /* 0x000fe40000410000 */
[----:B------:R-:W2:Y:S08]  /*2f00*/  MUFU.EX2 R56, R56 ;  /* 0x0000003800387308 */ /* 0x000eb00000000800 */
[----:B------:R-:W0:Y:S01]  /*2f10*/  MUFU.EX2 R59, R59 ;  /* 0x0000003b003b7308 */ /* 0x000e220000000800 */
[----:B-1----:R-:W-:-:S07]  /*2f20*/  FADD.FTZ R55, R55, 1 ;  /* 0x3f80000037377421 */ /* 0x002fce0000010000 */
[----:B------:R-:W1:Y:S01]  /*2f30*/  MUFU.RCP R55, R55 ;  /* 0x0000003700377308 */ /* 0x000e620000001000 */
[----:B--2---:R-:W-:-:S07]  /*2f40*/  FADD.FTZ R56, R56, 1 ;  /* 0x3f80000038387421 */ /* 0x004fce0000010000 */
[----:B------:R-:W2:Y:S01]  /*2f50*/  MUFU.RCP R56, R56 ;  /* 0x0000003800387308 */ /* 0x000ea20000001000 */
[----:B0-----:R-:W-:-:S07]  /*2f60*/  FADD.FTZ R41, R59, 1 ;  /* 0x3f8000003b297421 */ /* 0x001fce0000010000 */
[----:B------:R-:W0:Y:S01]  /*2f70*/  MUFU.EX2 R40, R60 ;  /* 0x0000003c00287308 */ /* 0x000e220000000800 */
[----:B-1----:R-:W-:-:S04]  /*2f80*/  FADD.FTZ R58, -R55, 1 ;  /* 0x3f800000373a7421 */ /* 0x002fc80000010100 */
[----:B------:R-:W-:-:S03]  /*2f90*/  FFMA.FTZ R58, R49, R58, 1 ;  /* 0x3f800000313a7423 */ /* 0x000fc6000001003a */
[----:B------:R-:W1:Y:S01]  /*2fa0*/  MUFU.RCP R41, R41 ;  /* 0x0000002900297308 */ /* 0x000e620000001000 */
[----:B--2---:R-:W-:Y:S01]  /*2fb0*/  FADD.FTZ R49, -R56, 1 ;  /* 0x3f80000038317421 */ /* 0x004fe20000010100 */
[----:B------:R-:W-:-:S03]  /*2fc0*/  FMUL.FTZ R55, R55, R58 ;  /* 0x0000003a37377220 */ /* 0x000fc60000410000 */
[----:B------:R-:W-:Y:S01]  /*2fd0*/  FFMA.FTZ R49, R48, R49, 1 ;  /* 0x3f80000030317423 */ /* 0x000fe20000010031 */
[----:B0-----:R-:W-:-:S03]  /*2fe0*/  FADD.FTZ R59, R40, 1 ;  /* 0x3f800000283b7421 */ /* 0x001fc60000010000 */
[----:B------:R-:W-:Y:S01]  /*2ff0*/  FMUL.FTZ R49, R56, R49 ;  /* 0x0000003138317220 */ /* 0x000fe20000410000 */
[----:B------:R-:W0:Y:S01]  /*3000*/  MUFU.RCP R48, R59 ;  /* 0x0000003b00307308 */ /* 0x000e220000001000 */
[----:B-1----:R-:W-:-:S04]  /*3010*/  FADD.FTZ R57, -R41, 1 ;  /* 0x3f80000029397421 */ /* 0x002fc80000010100 */
[----:B------:R-:W-:Y:S01]  /*3020*/  FFMA.FTZ R50, R50, R57, 1 ;  /* 0x3f80000032327423 */ /* 0x000fe20000010039 */
[----:B------:R-:W-:-:S03]  /*3030*/  HADD2.F32 R57, -RZ, R12.H0_H0 ;  /* 0x2000000cff397230 */ /* 0x000fc60000004100 */
[----:B------:R-:W-:Y:S02]  /*3040*/  FMUL.FTZ R41, R41, R50 ;  /* 0x0000003229297220 */ /* 0x000fe40000410000 */
[----:B------:R-:W-:Y:S01]  /*3050*/  FADD.FTZ R40, -R22, R57 ;  /* 0x0000003916287221 */ /* 0x000fe20000010100 */
[----:B------:R-:W-:Y:S02]  /*3060*/  HADD2.F32 R57, -RZ, R12.H1_H1 ;  /* 0x3000000cff397230 */ /* 0x000fe40000004100 */
[----:B0-----:R-:W-:Y:S01]  /*3070*/  FADD.FTZ R12, -R48, 1 ;  /* 0x3f800000300c7421 */ /* 0x001fe20000010100 */
[----:B------:R-:W-:Y:S02]  /*3080*/  FMUL.FTZ R40, R9, R40 ;  /* 0x0000002809287220 */ /* 0x000fe40000410000 */
[----:B------:R-:W-:Y:S01]  /*3090*/  FADD.FTZ R50, -R22, R57 ;  /* 0x0000003916327221 */ /* 0x000fe20000010100 */
[----:B------:R-:W-:Y:S01]  /*30a0*/  FFMA.FTZ R51, R51, R12, 1 ;  /* 0x3f80000033337423 */ /* 0x000fe2000001000c */
[----:B------:R-:W-:-:S02]  /*30b0*/  FFMA.FTZ R12, R43, R40, R18 ;  /* 0x000000282b0c7223 */ /* 0x000fc40000010012 */
[----:B------:R-:W-:Y:S01]  /*30c0*/  FMUL.FTZ R50, R9, R50 ;  /* 0x0000003209327220 */ /* 0x000fe20000410000 */
[----:B------:R-:W-:Y:S01]  /*30d0*/  FMUL.FTZ R51, R48, R51 ;  /* 0x0000003330337220 */ /* 0x000fe20000410000 */
[----:B------:R-:W-:Y:S02]  /*30e0*/  FMUL.FTZ R59, R12, -1.4426950216293334961 ;  /* 0xbfb8aa3b0c3b7820 */ /* 0x000fe40000410000 */
[----:B------:R-:W-:-:S04]  /*30f0*/  FFMA.FTZ R56, R45, R50, R16 ;  /* 0x000000322d387223 */ /* 0x000fc80000010010 */
[----:B------:R-:W-:Y:S01]  /*3100*/  FMUL.FTZ R58, R56, -1.4426950216293334961 ;  /* 0xbfb8aa3b383a7820 */ /* 0x000fe20000410000 */
[----:B------:R-:W0:Y:S08]  /*3110*/  MUFU.EX2 R59, R59 ;  /* 0x0000003b003b7308 */ /* 0x000e300000000800 */
[----:B------:R-:W1:Y:S01]  /*3120*/  MUFU.EX2 R58, R58 ;  /* 0x0000003a003a7308 */ /* 0x000e620000000800 */
[----:B0-----:R-:W-:-:S07]  /*3130*/  FADD.FTZ R60, R59, 1 ;  /* 0x3f8000003b3c7421 */ /* 0x001fce0000010000 */
[----:B------:R0:W2:Y:S01]  /*3140*/  MUFU.RCP R57, R60 ;  /* 0x0000003c00397308 */ /* 0x0000a20000001000 */
[----:B-1----:R-:W-:Y:S01]  /*3150*/  FADD.FTZ R58, R58, 1 ;  /* 0x3f8000003a3a7421 */ /* 0x002fe20000010000 */
[----:B0-----:R-:W-:-:S06]  /*3160*/  HADD2.F32 R60, -RZ, R11.H0_H0 ;  /* 0x2000000bff3c7230 */ /* 0x001fcc0000004100 */
[----:B------:R-:W0:Y:S01]  /*3170*/  MUFU.RCP R58, R58 ;  /* 0x0000003a003a7308 */ /* 0x000e220000001000 */
[----:B------:R-:W-:Y:S02]  /*3180*/  HADD2.F32 R11, -RZ, R11.H1_H1 ;  /* 0x3000000bff0b7230 */ /* 0x000fe40000004100 */
[----:B--2---:R-:W-:-:S04]  /*3190*/  FADD.FTZ R61, -R57, 1 ;  /* 0x3f800000393d7421 */ /* 0x004fc80000010100 */
[----:B------:R-:W-:Y:S01]  /*31a0*/  FFMA.FTZ R12, R12, R61, 1 ;  /* 0x3f8000000c0c7423 */ /* 0x000fe2000001003d */
[----:B------:R-:W-:-:S03]  /*31b0*/  HADD2.F32 R61, -RZ, R20.H0_H0 ;  /* 0x20000014ff3d7230 */ /* 0x000fc60000004100 */
[----:B------:R-:W-:Y:S01]  /*31c0*/  FMUL.FTZ R57, R57, R12 ;  /* 0x0000000c39397220 */ /* 0x000fe20000410000 */
[----:B0-----:R-:W-:Y:S01]  /*31d0*/  FADD.FTZ R59, -R58, 1 ;  /* 0x3f8000003a3b7421 */ /* 0x001fe20000010100 */
[----:B------:R-:W-:-:S03]  /*31e0*/  FADD.FTZ R20, -R22, R61 ;  /* 0x0000003d16147221 */ /* 0x000fc60000010100 */
[----:B------:R-:W-:Y:S01]  /*31f0*/  FFMA.FTZ R59, R56, R59, 1 ;  /* 0x3f800000383b7423 */ /* 0x000fe2000001003b */
[--C-:B------:R-:W-:Y:S02]  /*3200*/  HADD2.F32 R56, -RZ, R14.reuse.H0_H0 ;  /* 0x2000000eff387230 */ /* 0x100fe40000004100 */
[----:B------:R-:W-:Y:S01]  /*3210*/  FMUL.FTZ R61, R9, R20 ;  /* 0x00000014093d7220 */ /* 0x000fe20000410000 */
[----:B------:R-:W-:Y:S02]  /*3220*/  HADD2.F32 R14, -RZ, R14.H1_H1 ;  /* 0x3000000eff0e7230 */ /* 0x000fe40000004100 */
[----:B------:R-:W-:Y:S01]  /*3230*/  FMUL.FTZ R12, R58, R59 ;  /* 0x0000003b3a0c7220 */ /* 0x000fe20000410000 */
[--C-:B------:R-:W-:Y:S02]  /*3240*/  HADD2.F32 R59, -RZ, R13.reuse.H0_H0 ;  /* 0x2000000dff3b7230 */ /* 0x100fe40000004100 */
[----:B------:R-:W-:Y:S01]  /*3250*/  FMUL.FTZ R55, R56, R55 ;  /* 0x0000003738377220 */ /* 0x000fe20000410000 */
[----:B------:R-:W-:-:S02]  /*3260*/  HADD2.F32 R13, -RZ, R13.H1_H1 ;  /* 0x3000000dff0d7230 */ /* 0x000fc40000004100 */
[----:B------:R-:W-:Y:S01]  /*3270*/  FMUL.FTZ R49, R14, R49 ;  /* 0x000000310e317220 */ /* 0x000fe20000410000 */
[----:B------:R-:W-:Y:S02]  /*3280*/  HADD2.F32 R14, -RZ, R15.H0_H0 ;  /* 0x2000000fff0e7230 */ /* 0x000fe40000004100 */
[----:B------:R-:W-:-:S04]  /*3290*/  FADD.FTZ R48, -R22, R59 ;  /* 0x0000003b16307221 */ /* 0x000fc80000010100 */
[----:B------:R-:W-:Y:S01]  /*32a0*/  FMUL.FTZ R48, R9, R48 ;  /* 0x0000003009307220 */ /* 0x000fe20000410000 */
[----:B------:R-:W-:Y:S01]  /*32b0*/  FMUL.FTZ R41, R14, R41 ;  /* 0x000000290e297220 */ /* 0x000fe20000410000 */
[----:B------:R-:W-:Y:S02]  /*32c0*/  HADD2.F32 R14, -RZ, R15.H1_H1 ;  /* 0x3000000fff0e7230 */ /* 0x000fe40000004100 */
[----:B------:R-:W-:-:S03]  /*32d0*/  FFMA.FTZ R56, R44, R48, R21 ;  /* 0x000000302c387223 */ /* 0x000fc60000010015 */
[----:B------:R-:W-:Y:S01]  /*32e0*/  FMUL.FTZ R51, R14, R51 ;  /* 0x000000330e337220 */ /* 0x000fe20000410000 */
[----:B------:R-:W-:Y:S01]  /*32f0*/  FMUL.FTZ R58, R56, -1.4426950216293334961 ;  /* 0xbfb8aa3b383a7820 */ /* 0x000fe20000410000 */
[----:B------:R-:W-:-:S05]  /*3300*/  LEA R14, R6, UR14, 0x2 ;  /* 0x0000000e060e7c11 */ /* 0x000fca000f8e10ff */
[----:B------:R-:W0:Y:S01]  /*3310*/  MUFU.EX2 R58, R58 ;  /* 0x0000003a003a7308 */ /* 0x000e220000000800 */
[----:B------:R-:W-:-:S04]  /*3320*/  IMAD.WIDE.U32 R14, R14, -0x33333333, RZ ;  /* 0xcccccccd0e0e7825 */ /* 0x000fc800078e00ff */
[----:B------:R-:W-:-:S05]  /*3330*/  HADD2.F32 R14, -RZ, R10.H0_H0 ;  /* 0x2000000aff0e7230 */ /* 0x000fca0000004100 */
[----:B------:R-:W-:Y:S01]  /*3340*/  FMUL.FTZ R14, R14, R57 ;  /* 0x000000390e0e7220 */ /* 0x000fe20000410000 */
[----:B------:R-:W-:-:S05]  /*3350*/  HADD2.F32 R57, -RZ, R10.H1_H1 ;  /* 0x3000000aff397230 */ /* 0x000fca0000004100 */
[----:B------:R-:W-:Y:S01]  /*3360*/  FMUL.FTZ R10, R57, R12 ;  /* 0x0000000c390a7220 */ /* 0x000fe20000410000 */
[----:B0-----:R-:W-:Y:S01]  /*3370*/  FADD.FTZ R59, R58, 1 ;  /* 0x3f8000003a3b7421 */ /* 0x001fe20000010000 */
[----:B------:R-:W-:-:S04]  /*3380*/  SHF.R.U32.HI R58, RZ, 0x7, R15 ;  /* 0x00000007ff3a7819 */ /* 0x000fc8000001160f */
[----:B------:R-:W-:Y:S01]  /*3390*/  IADD3 R58, R58, -UR10, RZ ;  /* 0x8000000a3a3a7c10 */ /* 0x000fe2000fffe0ff */
[----:B------:R-:W0:Y:S01]  /*33a0*/  MUFU.RCP R59, R59 ;  /* 0x0000003b003b7308 */ /* 0x000e220000001000 */
[----:B------:R-:W-:Y:S02]  /*33b0*/  ULDC.64 UR10, c[0x0][0x210] ;  /* 0x00008400000a7ab9 */ /* 0x000fe40000000a00 */
[----:B------:R-:W-:Y:S01]  /*33c0*/  LEA R12, R58, UR5, 0x3 ;  /* 0x000000053a0c7c11 */ /* 0x000fe2000f8e18ff */
[----:B------:R-:W-:Y:S01]  /*33d0*/  UMOV UR5, UR9 ;  /* 0x0000000900057c82 */ /* 0x000fe20008000000 */
[----:B0-----:R-:W-:-:S04]  /*33e0*/  FADD.FTZ R15, -R59, 1 ;  /* 0x3f8000003b0f7421 */ /* 0x001fc80000010100 */
[----:B------:R-:W-:-:S04]  /*33f0*/  FFMA.FTZ R56, R56, R15, 1 ;  /* 0x3f80000038387423 */ /* 0x000fc8000001000f */
[----:B------:R-:W-:Y:S01]  /*3400*/  FMUL.FTZ R15, R59, R56 ;  /* 0x000000383b0f7220 */ /* 0x000fe20000410000 */
[----:B------:R-:W-:Y:S01]  /*3410*/  FADD.FTZ R56, -R22, R13 ;  /* 0x0000000d16387221 */ /* 0x000fe20000010100 */
[----:B------:R-:W-:Y:S02]  /*3420*/  BAR.SYNC.DEFER_BLOCKING 0x0 ;  /* 0x0000000000007b1d */ /* 0x000fe40000010000 */
[----:B------:R-:W-:Y:S01]  /*3430*/  FMUL.FTZ R15, R60, R15 ;  /* 0x0000000f3c0f7220 */ /* 0x000fe20000410000 */
[----:B------:R-:W-:-:S04]  /*3440*/  FMUL.FTZ R56, R9, R56 ;  /* 0x0000003809387220 */ /* 0x000fc80000410000 */
[----:B------:R-:W-:-:S04]  /*3450*/  FFMA.FTZ R57, R19, R56, R46 ;  /* 0x0000003813397223 */ /* 0x000fc8000001002e */
[----:B------:R-:W-:-:S06]  /*3460*/  FMUL.FTZ R59, R57, -1.4426950216293334961 ;  /* 0xbfb8aa3b393b7820 */ /* 0x000fcc0000410000 */
[----:B------:R-:W0:Y:S01]  /*3470*/  MUFU.EX2 R59, R59 ;  /* 0x0000003b003b7308 */ /* 0x000e220000000800 */
[----:B------:R-:W1:Y:S01]  /*3480*/  LDS.64 R12, [R12] ;  /* 0x000000000c0c7984 */ /* 0x000e620000000a00 */
[----:B0-----:R-:W-:-:S06]  /*3490*/  FADD.FTZ R58, R59, 1 ;  /* 0x3f8000003b3a7421 */ /* 0x001fcc0000010000 */
[----:B------:R-:W0:Y:S02]  /*34a0*/  MUFU.RCP R58, R58 ;  /* 0x0000003a003a7308 */ /* 0x000e240000001000 */
[----:B0-----:R-:W-:-:S04]  /*34b0*/  FADD.FTZ R60, -R58, 1 ;  /* 0x3f8000003a3c7421 */ /* 0x001fc80000010100 */
[----:B------:R-:W-:Y:S01]  /*34c0*/  FFMA.FTZ R57, R57, R60, 1 ;  /* 0x3f80000039397423 */ /* 0x000fe2000001003c */
[--C-:B-1----:R-:W-:Y:S01]  /*34d0*/  FFMA.FTZ R20, R43, R55, -R12.reuse ;  /* 0x000000372b147223 */ /* 0x102fe2000001080c */
[--C-:B------:R-:W-:Y:S02]  /*34e0*/  HADD2.F32 R55, -RZ, R32.reuse.H0_H0 ;  /* 0x20000020ff377230 */ /* 0x100fe40000004100 */
[----:B------:R-:W-:Y:S01]  /*34f0*/  FMUL.FTZ R60, R58, R57 ;  /* 0x000000393a3c7220 */ /* 0x000fe20000410000 */
[----:B------:R-:W-:Y:S01]  /*3500*/  FFMA.FTZ R41, R44, R41, -R12 ;  /* 0x000000292c297223 */ /* 0x000fe2000001080c */
[----:B------:R-:W-:Y:S01]  /*3510*/  FFMA.FTZ R20, R61, -R13, R20 ;  /* 0x8000000d3d147223 */ /* 0x000fe20000010014 */
[----:B------:R-:W-:Y:S01]  /*3520*/  FFMA.FTZ R51, R19, R51, -R12 ;  /* 0x0000003313337223 */ /* 0x000fe2000001080c */
[----:B------:R-:W-:Y:S01]  /*3530*/  FADD.FTZ R58, -R22, R55 ;  /* 0x00000037163a7221 */ /* 0x000fe20000010100 */
[----:B------:R-:W-:Y:S01]  /*3540*/  FMUL.FTZ R11, R11, R60 ;  /* 0x0000003c0b0b7220 */ /* 0x000fe20000410000 */
[----:B------:R-:W-:-:S02]  /*3550*/  HADD2.F32 R60, -RZ, R32.H1_H1 ;  /* 0x30000020ff3c7230 */ /* 0x000fc40000004100 */
[----:B------:R-:W-:Y:S01]  /*3560*/  FFMA.FTZ R32, R45, R49, -R12 ;  /* 0x000000312d207223 */ /* 0x000fe2000001080c */
[----:B------:R-:W-:Y:S01]  /*3570*/  FMUL.FTZ R58, R9, R58 ;  /* 0x0000003a093a7220 */ /* 0x000fe20000410000 */
[-C--:B------:R-:W-:Y:S01]  /*3580*/  FFMA.FTZ R42, R42, -R13.reuse, R41 ;  /* 0x8000000d2a2a7223 */ /* 0x080fe20000010029 */
[----:B------:R-:W-:Y:S02]  /*3590*/  HADD2.F32 R41, -RZ, R34.H0_H0 ;  /* 0x20000022ff297230 */ /* 0x000fe40000004100 */
[-C--:B------:R-:W-:Y:S01]  /*35a0*/  FFMA.FTZ R32, R47, -R13.reuse, R32 ;  /* 0x8000000d2f207223 */ /* 0x080fe20000010020 */
[----:B------:R-:W-:Y:S01]  /*35b0*/  FFMA.FTZ R55, R43, R58, R18 ;  /* 0x0000003a2b377223 */ /* 0x000fe20000010012 */
[----:B------:R-:W-:Y:S01]  /*35c0*/  FADD.FTZ R47, -R22, R60 ;  /* 0x0000003c162f7221 */ /* 0x000fe20000010100 */
[----:B------:R-:W-:Y:S01]  /*35d0*/  FFMA.FTZ R17, R17, -R13, R51 ;  /* 0x8000000d11117223 */ /* 0x000fe20000010033 */
[----:B------:R-:W-:Y:S01]  /*35e0*/  FFMA.FTZ R11, R19, R11, -R12 ;  /* 0x0000000b130b7223 */ /* 0x000fe2000001080c */
[----:B------:R-:W-:Y:S01]  /*35f0*/  FMUL.FTZ R59, R55, -1.4426950216293334961 ;  /* 0xbfb8aa3b373b7820 */ /* 0x000fe20000410000 */
[C---:B------:R-:W-:Y:S01]  /*3600*/  FMUL.FTZ R20, R9.reuse, R20 ;  /* 0x0000001409147220 */ /* 0x040fe20000410000 */
[C---:B------:R-:W-:Y:S01]  /*3610*/  FMUL.FTZ R42, R9.reuse, R42 ;  /* 0x0000002a092a7220 */ /* 0x040fe20000410000 */
[----:B------:R-:W-:Y:S01]  /*3620*/  FFMA.FTZ R56, R56, -R13, R11 ;  /* 0x8000000d38387223 */ /* 0x000fe2000001000b */
[C---:B------:R-:W-:Y:S01]  /*3630*/  FMUL.FTZ R11, R9.reuse, R32 ;  /* 0x00000020090b7220 */ /* 0x040fe20000410000 */
[----:B------:R-:W-:Y:S01]  /*3640*/  FMUL.FTZ R17, R9, R17 ;  /* 0x0000001109117220 */ /* 0x000fe20000410000 */
[----:B------:R-:W0:Y:S03]  /*3650*/  MUFU.EX2 R59, R59 ;  /* 0x0000003b003b7308 */ /* 0x000e260000000800 */
[----:B------:R-:W-:-:S02]  /*3660*/  F2FP.F16.F32.PACK_AB R20, R11, R20 ;  /* 0x000000140b14723e */ /* 0x000fc400000000ff */
[----:B------:R-:W-:Y:S01]  /*3670*/  F2FP.F16.F32.PACK_AB R42, R17, R42 ;  /* 0x0000002a112a723e */ /* 0x000fe200000000ff */
[----:B0-----:R-:W-:-:S04]  /*3680*/  FADD.FTZ R61, R59, 1 ;  /* 0x3f8000003b3d7421 */ /* 0x001fc80000010000 */
[----:B------:R-:W0:Y:S02]  /*3690*/  MUFU.RCP R57, R61 ;  /* 0x0000003d00397308 */ /* 0x000e240000001000 */
[----:B0-----:R-:W-:-:S04]  /*36a0*/  FADD.FTZ R60, -R57, 1 ;  /* 0x3f800000393c7421 */ /* 0x001fc80000010100 */
[----:B------:R-:W-:Y:S01]  /*36b0*/  FFMA.FTZ R55, R55, R60, 1 ;  /* 0x3f80000037377423 */ /* 0x000fe2000001003c */
[----:B------:R-:W-:-:S03]  /*36c0*/  FMUL.FTZ R60, R9, R47 ;  /* 0x0000002f093c7220 */ /* 0x000fc60000410000 */
[----:B------:R-:W-:Y:S01]  /*36d0*/  FMUL.FTZ R57, R57, R55 ;  /* 0x0000003739397220 */ /* 0x000fe20000410000 */
[----:B------:R-:W-:-:S03]  /*36e0*/  FFMA.FTZ R47, R45, R60, R16 ;  /* 0x0000003c2d2f7223 */ /* 0x000fc60000010010 */
[----:B------:R-:W-:Y:S01]  /*36f0*/  FMUL.FTZ R41, R41, R57 ;  /* 0x0000003929297220 */ /* 0x000fe20000410000 */
[----:B------:R-:W-:-:S03]  /*3700*/  FMUL.FTZ R55, R47, -1.4426950216293334961 ;  /* 0xbfb8aa3b2f377820 */ /* 0x000fc60000410000 */
[----:B------:R-:W-:-:S03]  /*3710*/  FFMA.FTZ R41, R43, R41, -R12 ;  /* 0x000000292b297223 */ /* 0x000fc6000001080c */
[----:B------:R-:W0:Y:S01]  /*3720*/  MUFU.EX2 R55, R55 ;  /* 0x0000003700377308 */ /* 0x000e220000000800 */
[----:B------:R-:W-:-:S04]  /*3730*/  FFMA.FTZ R58, R58, -R13, R41 ;  /* 0x8000000d3a3a7223 */ /* 0x000fc80000010029 */
[----:B------:R-:W-:Y:S01]  /*3740*/  FMUL.FTZ R58, R9, R58 ;  /* 0x0000003a093a7220 */ /* 0x000fe20000410000 */
[----:B0-----:R-:W-:-:S06]  /*3750*/  FADD.FTZ R49, R55, 1 ;  /* 0x3f80000037317421 */ /* 0x001fcc0000010000 */
[----:B------:R-:W0:Y:S02]  /*3760*/  MUFU.RCP R49, R49 ;  /* 0x0000003100317308 */ /* 0x000e240000001000 */
[----:B0-----:R-:W-:-:S04]  /*3770*/  FADD.FTZ R57, -R49, 1 ;  /* 0x3f80000031397421 */ /* 0x001fc80000010100 */
[----:B------:R-:W-:Y:S01]  /*3780*/  FFMA.FTZ R57, R47, R57, 1 ;  /* 0x3f8000002f397423 */ /* 0x000fe20000010039 */
[--C-:B------:R-:W-:Y:S02]  /*3790*/  HADD2.F32 R47, -RZ, R33.reuse.H0_H0 ;  /* 0x20000021ff2f7230 */ /* 0x100fe40000004100 */
[----:B------:R-:W-:Y:S02]  /*37a0*/  HADD2.F32 R33, -RZ, R33.H1_H1 ;  /* 0x30000021ff217230 */ /* 0x000fe40000004100 */
[----:B------:R-:W-:Y:S01]  /*37b0*/  FMUL.FTZ R57, R49, R57 ;  /* 0x0000003931397220 */ /* 0x000fe20000410000 */
[C---:B------:R-:W-:Y:S01]  /*37c0*/  FADD.FTZ R55, -R22.reuse, R47 ;  /* 0x0000002f16377221 */ /* 0x040fe20000010100 */
[----:B------:R-:W-:Y:S02]  /*37d0*/  HADD2.F32 R47, -RZ, R34.H1_H1 ;  /* 0x30000022ff2f7230 */ /* 0x000fe40000004100 */
[----:B------:R-:W-:Y:S01]  /*37e0*/  FADD.FTZ R51, -R22, R33 ;  /* 0x0000002116337221 */ /* 0x000fe20000010100 */
[----:B------:R-:W-:-:S02]  /*37f0*/  FMUL.FTZ R34, R9, R55 ;  /* 0x0000003709227220 */ /* 0x000fc40000410000 */
[----:B------:R-:W-:Y:S02]  /*3800*/  FMUL.FTZ R47, R47, R57 ;  /* 0x000000392f2f7220 */ /* 0x000fe40000410000 */
[----:B------:R-:W-:Y:S02]  /*3810*/  FFMA.FTZ R49, R44, R34, R21 ;  /* 0x000000222c317223 */ /* 0x000fe40000010015 */
[----:B------:R-:W-:Y:S02]  /*3820*/  FFMA.FTZ R47, R45, R47, -R12 ;  /* 0x0000002f2d2f7223 */ /* 0x000fe4000001080c */
[----:B------:R-:W-:Y:S02]  /*3830*/  FMUL.FTZ R57, R49, -1.4426950216293334961 ;  /* 0xbfb8aa3b31397820 */ /* 0x000fe40000410000 */
[----:B------:R-:W-:-:S04]  /*3840*/  FFMA.FTZ R60, R60, -R13, R47 ;  /* 0x8000000d3c3c7223 */ /* 0x000fc8000001002f */
[----:B------:R-:W0:Y:S02]  /*3850*/  MUFU.EX2 R57, R57 ;  /* 0x0000003900397308 */ /* 0x000e240000000800 */
[----:B0-----:R-:W-:Y:S01]  /*3860*/  FADD.FTZ R59, R57, 1 ;  /* 0x3f800000393b7421 */ /* 0x001fe20000010000 */
[----:B------:R-:W-:Y:S01]  /*3870*/  FFMA.FTZ R57, R43, R14, -R12 ;  /* 0x0000000e2b397223 */ /* 0x000fe2000001080c */
[----:B------:R-:W-:-:S04]  /*3880*/  HADD2.F32 R14, -RZ, R35.H0_H0 ;  /* 0x20000023ff0e7230 */ /* 0x000fc80000004100 */
[----:B------:R-:W0:Y:S01]  /*3890*/  MUFU.RCP R55, R59 ;  /* 0x0000003b00377308 */ /* 0x000e220000001000 */
[----:B------:R-:W-:-:S04]  /*38a0*/  FFMA.FTZ R40, R40, -R13, R57 ;  /* 0x8000000d28287223 */ /* 0x000fc80000010039 */
[----:B------:R-:W-:Y:S01]  /*38b0*/  FMUL.FTZ R40, R9, R40 ;  /* 0x0000002809287220 */ /* 0x000fe20000410000 */
        /* <DEDUP_REMOVED lines=11> */
[----:B0-----:R-:W-:Y:S01]  /*3970*/  FADD.FTZ R51, R61, 1 ;  /* 0x3f8000003d337421 */ /* 0x001fe20000010000 */
[----:B------:R-:W-:-:S05]  /*3980*/  HADD2.F32 R61, -RZ, R36.H1_H1 ;  /* 0x30000024ff3d7230 */ /* 0x000fca0000004100 */
[----:B------:R-:W0:Y:S02]  /*3990*/  MUFU.RCP R51, R51 ;  /* 0x0000003300337308 */ /* 0x000e240000001000 */
[----:B0-----:R-:W-:-:S04]  /*39a0*/  FADD.FTZ R14, -R51, 1 ;  /* 0x3f800000330e7421 */ /* 0x001fc80000010100 */
[----:B------:R-:W-:Y:S01]  /*39b0*/  FFMA.FTZ R57, R55, R14, 1 ;  /* 0x3f80000037397423 */ /* 0x000fe2000001000e */
[----:B------:R-:W-:Y:S02]  /*39c0*/  HADD2.F32 R55, -RZ, R36.H0_H0 ;  /* 0x20000024ff377230 */ /* 0x000fe40000004100 */
[----:B------:R-:W-:Y:S02]  /*39d0*/  HADD2.F32 R36, -RZ, R35.H1_H1 ;  /* 0x30000023ff247230 */ /* 0x000fe40000004100 */
[----:B------:R-:W-:Y:S01]  /*39e0*/  FMUL.FTZ R57, R51, R57 ;  /* 0x0000003933397220 */ /* 0x000fe20000410000 */
[----:B------:R-:W-:-:S03]  /*39f0*/  FADD.FTZ R14, -R22, R55 ;  /* 0x00000037160e7221 */ /* 0x000fc60000010100 */
[----:B------:R-:W-:Y:S01]  /*3a00*/  FMUL.FTZ R35, R36, R57 ;  /* 0x0000003924237220 */ /* 0x000fe20000410000 */
[----:B------:R-:W-:-:S04]  /*3a10*/  FMUL.FTZ R14, R9, R14 ;  /* 0x0000000e090e7220 */ /* 0x000fc80000410000 */
[----:B------:R-:W-:Y:S01]  /*3a20*/  FFMA.FTZ R55, R43, R14, R18 ;  /* 0x0000000e2b377223 */ /* 0x000fe20000010012 */
[----:B------:R-:W-:Y:S01]  /*3a30*/  FADD.FTZ R18, -R22, R61 ;  /* 0x0000003d16127221 */ /* 0x000fe20000010100 */
[--C-:B------:R-:W-:Y:S02]  /*3a40*/  HADD2.F32 R61, -RZ, R37.reuse.H0_H0 ;  /* 0x20000025ff3d7230 */ /* 0x100fe40000004100 */
[----:B------:R-:W-:Y:S01]  /*3a50*/  FMUL.FTZ R59, R55, -1.4426950216293334961 ;  /* 0xbfb8aa3b373b7820 */ /* 0x000fe20000410000 */
[----:B------:R-:W-:Y:S01]  /*3a60*/  FMUL.FTZ R18, R9, R18 ;  /* 0x0000001209127220 */ /* 0x000fe20000410000 */
[----:B------:R-:W-:-:S03]  /*3a70*/  HADD2.F32 R37, -RZ, R37.H1_H1 ;  /* 0x30000025ff257230 */ /* 0x000fc60000004100 */
[----:B------:R-:W-:Y:S01]  /*3a80*/  FFMA.FTZ R16, R45, R18, R16 ;  /* 0x000000122d107223 */ /* 0x000fe20000010010 */
[----:B------:R-:W0:Y:S01]  /*3a90*/  MUFU.EX2 R59, R59 ;  /* 0x0000003b003b7308 */ /* 0x000e220000000800 */
[----:B------:R-:W-:Y:S02]  /*3aa0*/  FADD.FTZ R37, -R22, R37 ;  /* 0x0000002516257221 */ /* 0x000fe40000010100 */
[----:B------:R-:W-:-:S06]  /*3ab0*/  FMUL.FTZ R57, R16, -1.4426950216293334961 ;  /* 0xbfb8aa3b10397820 */ /* 0x000fcc0000410000 */
[----:B------:R-:W1:Y:S01]  /*3ac0*/  MUFU.EX2 R57, R57 ;  /* 0x0000003900397308 */ /* 0x000e620000000800 */
[----:B0-----:R-:W-:-:S07]  /*3ad0*/  FADD.FTZ R51, R59, 1 ;  /* 0x3f8000003b337421 */ /* 0x001fce0000010000 */
[----:B------:R-:W0:Y:S01]  /*3ae0*/  MUFU.RCP R51, R51 ;  /* 0x0000003300337308 */ /* 0x000e220000001000 */
[----:B-1----:R-:W-:Y:S01]  /*3af0*/  FADD.FTZ R59, R57, 1 ;  /* 0x3f800000393b7421 */ /* 0x002fe20000010000 */
[----:B0-----:R-:W-:-:S04]  /*3b00*/  FADD.FTZ R36, -R51, 1 ;  /* 0x3f80000033247421 */ /* 0x001fc80000010100 */
[----:B------:R-:W-:Y:S02]  /*3b10*/  FFMA.FTZ R55, R55, R36, 1 ;  /* 0x3f80000037377423 */ /* 0x000fe40000010024 */
[----:B------:R-:W0:Y:S02]  /*3b20*/  MUFU.RCP R36, R59 ;  /* 0x0000003b00247308 */ /* 0x000e240000001000 */
[----:B------:R-:W-:Y:S01]  /*3b30*/  FMUL.FTZ R55, R51, R55 ;  /* 0x0000003733377220 */ /* 0x000fe20000410000 */
[----:B------:R-:W-:-:S05]  /*3b40*/  HADD2.F32 R51, -RZ, R38.H0_H0 ;  /* 0x20000026ff337230 */ /* 0x000fca0000004100 */
[----:B------:R-:W-:-:S04]  /*3b50*/  FMUL.FTZ R51, R51, R55 ;  /* 0x0000003733337220 */ /* 0x000fc80000410000 */
[--C-:B------:R-:W-:Y:S01]  /*3b60*/  FFMA.FTZ R43, R43, R51, -R12.reuse ;  /* 0x000000332b2b7223 */ /* 0x100fe2000001080c */
[--C-:B------:R-:W-:Y:S01]  /*3b70*/  FFMA.FTZ R51, R45, R10, -R12.reuse ;  /* 0x0000000a2d337223 */ /* 0x100fe2000001080c */
[----:B------:R-:W-:Y:S02]  /*3b80*/  FFMA.FTZ R10, R19, R35, -R12 ;  /* 0x00000023130a7223 */ /* 0x000fe4000001080c */
[-C--:B------:R-:W-:Y:S01]  /*3b90*/  FFMA.FTZ R14, R14, -R13.reuse, R43 ;  /* 0x8000000d0e0e7223 */ /* 0x080fe2000001002b */
[----:B0-----:R-:W-:Y:S01]  /*3ba0*/  FADD.FTZ R55, -R36, 1 ;  /* 0x3f80000024377421 */ /* 0x001fe20000010100 */
[----:B------:R-:W-:Y:S02]  /*3bb0*/  FFMA.FTZ R50, R50, -R13, R51 ;  /* 0x8000000d32327223 */ /* 0x000fe40000010033 */
[----:B------:R-:W-:Y:S01]  /*3bc0*/  FMUL.FTZ R14, R9, R14 ;  /* 0x0000000e090e7220 */ /* 0x000fe20000410000 */
[----:B------:R-:W-:Y:S01]  /*3bd0*/  FFMA.FTZ R55, R16, R55, 1 ;  /* 0x3f80000010377423 */ /* 0x000fe20000010037 */
[----:B------:R-:W-:-:S03]  /*3be0*/  FADD.FTZ R16, -R22, R61 ;  /* 0x0000003d16107221 */ /* 0x000fc60000010100 */
[----:B------:R-:W-:Y:S01]  /*3bf0*/  FMUL.FTZ R36, R36, R55 ;  /* 0x0000003724247220 */ /* 0x000fe20000410000 */
[C---:B------:R-:W-:Y:S01]  /*3c00*/  FMUL.FTZ R22, R9.reuse, R16 ;  /* 0x0000001009167220 */ /* 0x040fe20000410000 */
[----:B------:R-:W-:-:S03]  /*3c10*/  FMUL.FTZ R16, R9, R37 ;  /* 0x0000002509107220 */ /* 0x000fc60000410000 */
[----:B------:R-:W-:Y:S01]  /*3c20*/  FFMA.FTZ R37, R44, R22, R21 ;  /* 0x000000162c257223 */ /* 0x000fe20000010015 */
[----:B------:R-:W-:Y:S01]  /*3c30*/  FFMA.FTZ R46, R19, R16, R46 ;  /* 0x00000010132e7223 */ /* 0x000fe2000001002e */
[----:B------:R-:W-:Y:S02]  /*3c40*/  HADD2.F32 R21, -RZ, R38.H1_H1 ;  /* 0x30000026ff157230 */ /* 0x000fe40000004100 */
[----:B------:R-:W-:Y:S01]  /*3c50*/  FMUL.FTZ R59, R37, -1.4426950216293334961 ;  /* 0xbfb8aa3b253b7820 */ /* 0x000fe20000410000 */
[----:B------:R-:W-:Y:S01]  /*3c60*/  FMUL.FTZ R61, R46, -1.4426950216293334961 ;  /* 0xbfb8aa3b2e3d7820 */ /* 0x000fe20000410000 */
[----:B------:R-:W-:Y:S02]  /*3c70*/  HADD2.F32 R38, -RZ, R39.H1_H1 ;  /* 0x30000027ff267230 */ /* 0x000fe40000004100 */
[----:B------:R-:W-:Y:S02]  /*3c80*/  FMUL.FTZ R21, R21, R36 ;  /* 0x0000002415157220 */ /* 0x000fe40000410000 */
[----:B------:R-:W0:Y:S02]  /*3c90*/  MUFU.EX2 R59, R59 ;  /* 0x0000003b003b7308 */ /* 0x000e240000000800 */
[--C-:B------:R-:W-:Y:S01]  /*3ca0*/  FFMA.FTZ R21, R45, R21, -R12.reuse ;  /* 0x000000152d157223 */ /* 0x100fe2000001080c */
[----:B------:R-:W-:-:S03]  /*3cb0*/  FFMA.FTZ R45, R44, R15, -R12 ;  /* 0x0000000f2c2d7223 */ /* 0x000fc6000001080c */
[-C--:B------:R-:W-:Y:S01]  /*3cc0*/  FFMA.FTZ R18, R18, -R13.reuse, R21 ;  /* 0x8000000d12127223 */ /* 0x080fe20000010015 */
[----:B------:R-:W-:Y:S01]  /*3cd0*/  FFMA.FTZ R48, R48, -R13, R45 ;  /* 0x8000000d30307223 */ /* 0x000fe2000001002d */
[----:B------:R-:W1:Y:S03]  /*3ce0*/  MUFU.EX2 R61, R61 ;  /* 0x0000003d003d7308 */ /* 0x000e660000000800 */
[----:B------:R-:W-:Y:S01]  /*3cf0*/  FMUL.FTZ R48, R9, R48 ;  /* 0x0000003009307220 */ /* 0x000fe20000410000 */
[----:B0-----:R-:W-:-:S06]  /*3d00*/  FADD.FTZ R57, R59, 1 ;  /* 0x3f8000003b397421 */ /* 0x001fcc0000010000 */
[----:B------:R-:W0:Y:S01]  /*3d10*/  MUFU.RCP R57, R57 ;  /* 0x0000003900397308 */ /* 0x000e220000001000 */
[----:B-1----:R-:W-:-:S07]  /*3d20*/  FADD.FTZ R55, R61, 1 ;  /* 0x3f8000003d377421 */ /* 0x002fce0000010000 */
[----:B------:R-:W1:Y:S01]  /*3d30*/  MUFU.RCP R55, R55 ;  /* 0x0000003700377308 */ /* 0x000e620000001000 */
[----:B0-----:R-:W-:-:S04]  /*3d40*/  FADD.FTZ R36, -R57, 1 ;  /* 0x3f80000039247421 */ /* 0x001fc80000010100 */
[----:B------:R-:W-:Y:S01]  /*3d50*/  FFMA.FTZ R36, R37, R36, 1 ;  /* 0x3f80000025247423 */ /* 0x000fe20000010024 */
[----:B-1----:R-:W-:-:S04]  /*3d60*/  FADD.FTZ R37, -R55, 1 ;  /* 0x3f80000037257421 */ /* 0x002fc80000010100 */
[----:B------:R-:W-:Y:S01]  /*3d70*/  FFMA.FTZ R46, R46, R37, 1 ;  /* 0x3f8000002e2e7423 */ /* 0x000fe20000010025 */
[----:B------:R-:W-:Y:S01]  /*3d80*/  FMUL.FTZ R37, R57, R36 ;  /* 0x0000002439257220 */ /* 0x000fe20000410000 */
[----:B------:R-:W-:Y:S02]  /*3d90*/  HADD2.F32 R36, -RZ, R39.H0_H0 ;  /* 0x20000027ff247230 */ /* 0x000fe40000004100 */
[----:B------:R-:W-:-:S03]  /*3da0*/  FMUL.FTZ R59, R55, R46 ;  /* 0x0000002e373b7220 */ /* 0x000fc60000410000 */
[----:B------:R-:W-:Y:S01]  /*3db0*/  FMUL.FTZ R39, R36, R37 ;  /* 0x0000002524277220 */ /* 0x000fe20000410000 */
[----:B------:R-:W-:-:S03]  /*3dc0*/  FMUL.FTZ R37, R38, R59 ;  /* 0x0000003b26257220 */ /* 0x000fc60000410000 */
[--C-:B------:R-:W-:Y:S01]  /*3dd0*/  FFMA.FTZ R15, R44, R39, -R12.reuse ;  /* 0x000000272c0f7223 */ /* 0x100fe2000001080c */
[----:B------:R-:W-:Y:S01]  /*3de0*/  FFMA.FTZ R37, R19, R37, -R12 ;  /* 0x0000002513257223 */ /* 0x000fe2000001080c */
[-C--:B------:R-:W-:Y:S01]  /*3df0*/  FFMA.FTZ R12, R33, -R13.reuse, R10 ;  /* 0x8000000d210c7223 */ /* 0x080fe2000001000a */
[----:B------:R-:W-:Y:S01]  /*3e00*/  IADD3 R10, P0, R4, UR10, RZ ;  /* 0x0000000a040a7c10 */ /* 0x000fe2000ff1e0ff */
[-C--:B------:R-:W-:Y:S01]  /*3e10*/  FFMA.FTZ R22, R22, -R13.reuse, R15 ;  /* 0x8000000d16167223 */ /* 0x080fe2000001000f */
[----:B------:R-:W-:Y:S01]  /*3e20*/  FFMA.FTZ R16, R16, -R13, R37 ;  /* 0x8000000d10107223 */ /* 0x000fe20000010025 */
[----:B------:R-:W-:Y:S01]  /*3e30*/  FMUL.FTZ R13, R9, R56 ;  /* 0x00000038090d7220 */ /* 0x000fe20000410000 */
[----:B------:R-:W-:Y:S01]  /*3e40*/  IADD3.X R11, R3, UR11, RZ, P0, !PT ;  /* 0x0000000b030b7c10 */ /* 0x000fe200087fe4ff */
[C---:B------:R-:W-:Y:S01]  /*3e50*/  FMUL.FTZ R3, R9.reuse, R50 ;  /* 0x0000003209037220 */ /* 0x040fe20000410000 */
[----:B------:R-:W-:Y:S01]  /*3e60*/  IADD3 R2, P0, R2, UR10, RZ ;  /* 0x0000000a02027c10 */ /* 0x000fe2000ff1e0ff */
[C---:B------:R-:W-:Y:S01]  /*3e70*/  FMUL.FTZ R15, R9.reuse, R60 ;  /* 0x0000003c090f7220 */ /* 0x040fe20000410000 */
[----:B------:R-:W-:Y:S01]  /*3e80*/  PRMT R4, R20, 0x7632, R4 ;  /* 0x0000763214047816 */ /* 0x000fe20000000004 */
[C---:B------:R-:W-:Y:S01]  /*3e90*/  FMUL.FTZ R17, R9.reuse, R12 ;  /* 0x0000000c09117220 */ /* 0x040fe20000410000 */
[C---:B------:R-:W-:Y:S01]  /*3ea0*/  FMUL.FTZ R19, R9.reuse, R18 ;  /* 0x0000001209137220 */ /* 0x040fe20000410000 */
[C---:B------:R-:W-:Y:S01]  /*3eb0*/  FMUL.FTZ R22, R9.reuse, R22 ;  /* 0x0000001609167220 */ /* 0x040fe20000410000 */
[----:B------:R-:W-:Y:S01]  /*3ec0*/  FMUL.FTZ R9, R9, R16 ;  /* 0x0000001009097220 */ /* 0x000fe20000410000 */
[----:B------:R-:W-:Y:S01]  /*3ed0*/  F2FP.F16.F32.PACK_AB R40, R3, R40 ;  /* 0x000000280328723e */ /* 0x000fe200000000ff */
[----:B------:R0:W-:Y:S01]  /*3ee0*/  STG.E.U16 desc[UR12][R10.64+0x2], R4 ;  /* 0x000002040a007986 */ /* 0x0001e2000c10150c */
[----:B------:R-:W-:-:S02]  /*3ef0*/  F2FP.F16.F32.PACK_AB R48, R13, R48 ;  /* 0x000000300d30723e */ /* 0x000fc400000000ff */
[----:B------:R-:W-:Y:S01]  /*3f00*/  PRMT R16, R42, 0x7632, R16 ;  /* 0x000076322a107816 */ /* 0x000fe20000000010 */
[----:B------:R-:W-:Y:S01]  /*3f10*/  STG.E.U16 desc[UR12][R10.64], R20 ;  /* 0x000000140a007986 */ /* 0x000fe2000c10150c */
[----:B------:R-:W-:Y:S02]  /*3f20*/  IADD3.X R3, R0, UR11, RZ, P0, !PT ;  /* 0x0000000b00037c10 */ /* 0x000fe400087fe4ff */
[----:B------:R-:W-:Y:S01]  /*3f30*/  IADD3 R12, P0, R23, UR10, RZ ;  /* 0x0000000a170c7c10 */ /* 0x000fe2000ff1e0ff */
[----:B------:R-:W-:Y:S01]  /*3f40*/  STG.E.U16 desc[UR12][R10.64+0x4], R42 ;  /* 0x0000042a0a007986 */ /* 0x000fe2000c10150c */
[----:B------:R-:W-:Y:S02]  /*3f50*/  PRMT R0, R40, 0x7632, R0 ;  /* 0x0000763228007816 */ /* 0x000fe40000000000 */
[----:B------:R-:W-:Y:S01]  /*3f60*/  F2FP.F16.F32.PACK_AB R58, R15, R58 ;  /* 0x0000003a0f3a723e */ /* 0x000fe200000000ff */
[----:B------:R1:W-:Y:S01]  /*3f70*/  STG.E.U16 desc[UR12][R10.64+0x6], R16 ;  /* 0x000006100a007986 */ /* 0x0003e2000c10150c */
[----:B0-----:R-:W-:-:S02]  /*3f80*/  PRMT R4, R48, 0x7632, R4 ;  /* 0x0000763230047816 */ /* 0x001fc40000000004 */
[----:B------:R-:W-:Y:S01]  /*3f90*/  F2FP.F16.F32.PACK_AB R34, R17, R34 ;  /* 0x000000221122723e */ /* 0x000fe200000000ff */
[----:B------:R-:W-:Y:S01]  /*3fa0*/  STG.E.U16 desc[UR12][R2.64], R40 ;  /* 0x0000002802007986 */ /* 0x000fe2000c10150c */
[----:B------:R-:W-:Y:S02]  /*3fb0*/  IADD3.X R13, R54, UR11, RZ, P0, !PT ;  /* 0x0000000b360d7c10 */ /* 0x000fe400087fe4ff */
[----:B------:R-:W-:Y:S01]  /*3fc0*/  F2FP.F16.F32.PACK_AB R14, R19, R14 ;  /* 0x0000000e130e723e */ /* 0x000fe200000000ff */
[----:B------:R0:W-:Y:S01]  /*3fd0*/  STG.E.U16 desc[UR12][R2.64+0x2], R0 ;  /* 0x0000020002007986 */ /* 0x0001e2000c10150c */
[----:B------:R-:W-:Y:S02]  /*3fe0*/  F2FP.F16.F32.PACK_AB R22, R9, R22 ;  /* 0x000000160916723e */ /* 0x000fe400000000ff */
[----:B-1----:R-:W-:Y:S01]  /*3ff0*/  IADD3 R10, P0, R53, UR10, RZ ;  /* 0x0000000a350a7c10 */ /* 0x002fe2000ff1e0ff */
[----:B------:R-:W-:Y:S01]  /*4000*/  STG.E.U16 desc[UR12][R2.64+0x4], R48 ;  /* 0x0000043002007986 */ /* 0x000fe2000c10150c */
[----:B------:R-:W-:-:S02]  /*4010*/  UMOV UR10, UR8 ;  /* 0x00000008000a7c82 */ /* 0x000fc40008000000 */
[----:B------:R-:W-:Y:S01]  /*4020*/  IADD3.X R11, R52, UR11, RZ, P0, !PT ;  /* 0x0000000b340b7c10 */ /* 0x000fe200087fe4ff */
[----:B------:R1:W-:Y:S01]  /*4030*/  STG.E.U16 desc[UR12][R2.64+0x6], R4 ;  /* 0x0000060402007986 */ /* 0x0003e2000c10150c */
[----:B------:R-:W-:Y:S02]  /*4040*/  PLOP3.LUT P0, PT, PT, PT, UP0, 0x80, 0x0 ;  /* 0x000000000000781c */ /* 0x000fe40003f0f008 */
[----:B0-----:R-:W-:Y:S01]  /*4050*/  PRMT R0, R34, 0x7632, R0 ;  /* 0x0000763222007816 */ /* 0x001fe20000000000 */
[----:B------:R2:W-:Y:S04]  /*4060*/  STG.E.U16 desc[UR12][R12.64], R58 ;  /* 0x0000003a0c007986 */ /* 0x0005e8000c10150c */
[----:B------:R2:W-:Y:S01]  /*4070*/  STG.E.U16 desc[UR12][R12.64+0x4], R34 ;  /* 0x000004220c007986 */ /* 0x0005e2000c10150c */
[----:B-1----:R-:W-:-:S03]  /*4080*/  PRMT R3, R58, 0x7632, R3 ;  /* 0x000076323a037816 */ /* 0x002fc60000000003 */
[----:B------:R2:W-:Y:S01]  /*4090*/  STG.E.U16 desc[UR12][R12.64+0x6], R0 ;  /* 0x000006000c007986 */ /* 0x0005e2000c10150c */
[----:B------:R-:W-:Y:S02]  /*40a0*/  PRMT R2, R14, 0x7632, R2 ;  /* 0x000076320e027816 */ /* 0x000fe40000000002 */
[----:B------:R-:W-:Y:S01]  /*40b0*/  PRMT R4, R22, 0x7632, R4 ;  /* 0x0000763216047816 */ /* 0x000fe20000000004 */
[----:B------:R2:W-:Y:S04]  /*40c0*/  STG.E.U16 desc[UR12][R12.64+0x2], R3 ;  /* 0x000002030c007986 */ /* 0x0005e8000c10150c */
[----:B------:R2:W-:Y:S04]  /*40d0*/  STG.E.U16 desc[UR12][R10.64], R14 ;  /* 0x0000000e0a007986 */ /* 0x0005e8000c10150c */
[----:B------:R2:W-:Y:S04]  /*40e0*/  STG.E.U16 desc[UR12][R10.64+0x2], R2 ;  /* 0x000002020a007986 */ /* 0x0005e8000c10150c */
[----:B------:R2:W-:Y:S04]  /*40f0*/  STG.E.U16 desc[UR12][R10.64+0x4], R22 ;  /* 0x000004160a007986 */ /* 0x0005e8000c10150c */
[----:B------:R2:W-:Y:S01]  /*4100*/  STG.E.U16 desc[UR12][R10.64+0x6], R4 ;  /* 0x000006040a007986 */ /* 0x0005e2000c10150c */
[----:B------:R-:W-:Y:S05]  /*4110*/  @!P0 BRA `(.L_x_2752) ;  /* 0xffffffc0009c8947 */ /* 0x000fea000383ffff */
.L_x_2739:
        /* <DEDUP_REMOVED lines=10> */
[----:B------:R-:W1:Y:S01]  /*41c0*/  LDC.64 R16, c[0x0][0x258] ;  /* 0x00009600ff107b82 */ /* 0x000e620000000a00 */
[----:B--2---:R-:W0:Y:S01]  /*41d0*/  S2R R0, SR_TID.X ;  /* 0x0000000000007919 */ /* 0x004e220000002100 */
[----:B------:R-:W-:Y:S01]  /*41e0*/  MOV R15, 0xffffffff ;  /* 0xffffffff000f7802 */ /* 0x000fe20000000f00 */
[----:B------:R-:W-:Y:S01]  /*41f0*/  HFMA2.MMA R10, -RZ, RZ, 0, 1.1920928955078125e-06 ;  /* 0x00000014ff0a7435 */ /* 0x000fe200000001ff */
[----:B-1----:R-:W-:Y:S02]  /*4200*/  LOP3.LUT R4, RZ, R16, RZ, 0x33, !PT ;  /* 0x00000010ff047212 */ /* 0x002fe400078e33ff */
[----:B------:R-:W-:Y:S02]  /*4210*/  LOP3.LUT R5, RZ, R17, RZ, 0x33, !PT ;  /* 0x00000011ff057212 */ /* 0x000fe400078e33ff */
[----:B------:R-:W-:-:S04]  /*4220*/  ISETP.GT.U32.AND P0, PT, R4, -0x3, PT ;  /* 0xfffffffd0400780c */ /* 0x000fc80003f04070 */
[C---:B------:R-:W-:Y:S02]  /*4230*/  ISETP.GT.AND.EX P0, PT, R5.reuse, -0x1, PT, P0 ;  /* 0xffffffff0500780c */ /* 0x040fe40003f04300 */
[----:B0-----:R-:W-:Y:S02]  /*4240*/  SHF.R.U32.HI R2, RZ, 0x5, R0 ;  /* 0x00000005ff027819 */ /* 0x001fe40000011600 */
        /* <DEDUP_REMOVED lines=9> */
[----:B------:R-:W-:-:S04]  /*42e0*/  IMAD.WIDE.U32 R6, R15, -0x33333333, RZ ;  /* 0xcccccccd0f067825 */ /* 0x000fc800078e00ff */
[----:B------:R-:W-:-:S04]  /*42f0*/  IMAD.WIDE.U32 R8, P0, R11, -0x33333334, R6 ;  /* 0xcccccccc0b087825 */ /* 0x000fc80007800006 */
[----:B------:R-:W-:Y:S01]  /*4300*/  IMAD.WIDE.U32 R6, R11, -0x33333333, RZ ;  /* 0xcccccccd0b067825 */ /* 0x000fe200078e00ff */
[----:B------:R-:W-:Y:S02]  /*4310*/  IADD3 R6, R10, R13, RZ ;  /* 0x0000000d0a067210 */ /* 0x000fe40007ffe0ff */
[----:B------:R-:W-:Y:S02]  /*4320*/  IADD3.X R11, RZ, RZ, RZ, P0, !PT ;  /* 0x000000ffff0b7210 */ /* 0x000fe400007fe4ff */
[----:B------:R-:W-:Y:S02]  /*4330*/  IADD3 RZ, P1, R7, R8, RZ ;  /* 0x0000000807ff7210 */ /* 0x000fe40007f3e0ff */
[----:B------:R-:W-:Y:S01]  /*4340*/  MOV R10, R9 ;  /* 0x00000009000a7202 */ /* 0x000fe20000000f00 */
        /* <DEDUP_REMOVED lines=21> */
.L_x_2769:
        /* <DEDUP_REMOVED lines=8> */
[----:B------:R-:W-:Y:S01]  /*4520*/  IADD3 R16, P2, P3, -R3, -0x11, -R2 ;  /* 0xffffffef03107810 */ /* 0x000fe20007b5e902 */
[----:B------:R-:W-:Y:S01]  /*4530*/  HFMA2.MMA R56, -RZ, RZ, 0, 0 ;  /* 0x00000000ff387435 */ /* 0x000fe200000001ff */
[----:B------:R-:W-:Y:S01]  /*4540*/  ISETP.NE.AND.EX P1, PT, RZ, RZ, PT, P1 ;  /* 0x000000ffff00720c */ /* 0x000fe20003f25310 */
[----:B------:R-:W-:Y:S01]  /*4550*/  HFMA2.MMA R52, -RZ, RZ, 0, 0 ;  /* 0x00000000ff347435 */ /* 0x000fe200000001ff */
[----:B------:R-:W-:Y:S02]  /*4560*/  MOV R17, 0xffffffff ;  /* 0xffffffff00117802 */ /* 0x000fe40000000f00 */
[----:B------:R-:W-:Y:S02]  /*4570*/  ISETP.GE.U32.AND P0, PT, R16, 0x1e, PT ;  /* 0x0000001e1000780c */ /* 0x000fe40003f06070 */
[----:B------:R-:W-:-:S02]  /*4580*/  LOP3.LUT R16, R0, 0x1f, RZ, 0xc0, !PT ;  /* 0x0000001f00107812 */ /* 0x000fc400078ec0ff */
[----:B------:R-:W-:Y:S02]  /*4590*/  IADD3.X R17, ~R4, -0x1, R17, P2, P3 ;  /* 0xffffffff04117810 */ /* 0x000fe400017e6511 */
[----:B------:R-:W-:Y:S02]  /*45a0*/  IADD3 R16, P2, R16, R7, RZ ;  /* 0x0000000710107210 */ /* 0x000fe40007f5e0ff */
[----:B------:R-:W-:Y:S02]  /*45b0*/  ISETP.GE.U32.AND.EX P0, PT, R17, RZ, PT, P0 ;  /* 0x000000ff1100720c */ /* 0x000fe40003f06100 */
        /* <DEDUP_REMOVED lines=28> */
.L_x_2756:
[----:B------:R-:W-:Y:S05]  /*4780*/  BSYNC B1 ;  /* 0x0000000000017941 */ /* 0x000fea0003800000 */
.L_x_2755:
[----:B------:R-:W-:Y:S05]  /*4790*/  @!P0 BRA `(.L_x_2754) ;  /* 0x0000000400fc8947 */ /* 0x000fea0003800000 */
[----:B------:R-:W-:Y:S01]  /*47a0*/  IADD3 R18, P2, -R54, R49, RZ ;  /* 0x0000003136127210 */ /* 0x000fe20007f5e1ff */
[----:B------:R-:W-:Y:S01]  /*47b0*/  IMAD R19, R52, 0x1400, RZ ;  /* 0x0000140034137824 */ /* 0x000fe200078e02ff */
        /* <DEDUP_REMOVED lines=18> */
.L_x_2759:
        /* <DEDUP_REMOVED lines=55> */
.L_x_2758:
[----:B------:R-:W-:Y:S05]  /*4c50*/  BSYNC B1 ;  /* 0x0000000000017941 */ /* 0x000fea0003800000 */
.L_x_2757:
        /* <DEDUP_REMOVED lines=35> */
.L_x_2761:
[----:B------:R-:W-:Y:S05]  /*4e90*/  BSYNC B1 ;  /* 0x0000000000017941 */ /* 0x000fea0003800000 */
.L_x_2760:
        /* <DEDUP_REMOVED lines=15> */
.L_x_2754:
[----:B------:R-:W-:Y:S05]  /*4f90*/  BSYNC B0 ;  /* 0x0000000000007941 */ /* 0x000fea0003800000 */
.L_x_2753:
        /* <DEDUP_REMOVED lines=50> */
.L_x_2778:
        /* <DEDUP_REMOVED lines=47> */
.L_x_2788:
        /* <DEDUP_REMOVED lines=41> */
.L_x_2798:
[----:B--2---:R-:W-:Y:S01]  /*5840*/  FADD.FTZ R17, R16, R32 ;  /* 0x0000002010117221 */ /* 0x004fe20000010000 */
[----:B------:R-:W-:-:S04]  /*5850*/  @!P1 F2FP.F16.F32.PACK_AB R16, RZ, R26 ;  /* 0x0000001aff10923e */ /* 0x000fc800000000ff */
[----:B------:R-:W-:Y:S02]  /*5860*/  PRMT R22, R16, 0x7610, R22 ;  /* 0x0000761010167816 */ /* 0x000fe40000000016 */
[----:B------:R-:W-:Y:S02]  /*5870*/  @!P1 F2FP.F16.F32.PACK_AB R17, RZ, R17 ;  /* 0x00000011ff11923e */ /* 0x000fe400000000ff */
[----:B------:R-:W-:Y:S01]  /*5880*/  LEA.HI R16, R0, 0x3c, RZ, 0x1c ;  /* 0x0000003c00107811 */ /* 0x000fe200078fe0ff */
[----:B------:R2:W-:Y:S04]  /*5890*/  @!P1 STG.E.U16 desc[UR12][R18.64+0x50], R22 ;  /* 0x0000501612009986 */ /* 0x0005e8000c10150c */
[----:B------:R2:W-:Y:S02]  /*58a0*/  @!P1 STG.E.U16 desc[UR12][R20.64+0x50], R17 ;  /* 0x0000501114009986 */ /* 0x0005e4000c10150c */
.L_x_2764:
[----:B------:R-:W-:Y:S05]  /*58b0*/  BSYNC B0 ;  /* 0x0000000000007941 */ /* 0x000fea0003800000 */
.L_x_2763:
[----:B------:R-:W-:-:S13]  /*58c0*/  ISETP.GE.U32.AND P0, PT, R6, 0x3c, PT ;  /* 0x0000003c0600780c */ /* 0x000fda0003f06070 */
[----:B------:R-:W-:Y:S05]  /*58d0*/  @!P0 BRA `(.L_x_2762) ;  /* 0x0000000800988947 */ /* 0x000fea0003800000 */
[----:B------:R-:W-:Y:S01]  /*58e0*/  ISETP.GT.U32.AND P0, PT, R11, 0x9, PT ;  /* 0x000000090b00780c */ /* 0x000fe20003f04070 */
[----:B012---:R-:W-:Y:S01]  /*58f0*/  HFMA2.MMA R18, -RZ, RZ, 0, 0 ;  /* 0x00000000ff127435 */ /* 0x007fe200000001ff */
[----:B------:R-:W-:-:S11]  /*5900*/  UMOV UR5, 0xffff ;  /* 0x0000ffff00057882 */ /* 0x000fd60000000000 */
[C---:B------:R-:W-:Y:S02]  /*5910*/  @!P0 SHF.L.U32 R17, R11.reuse, 0x1, RZ ;  /* 0x000000010b118819 */ /* 0x040fe400000006ff */
        /* <DEDUP_REMOVED lines=17> */
[----:B------:R-:W-:Y:S01]  /*5a30*/  @!P0 IADD3 R25, R16, 0x3c, RZ ;  /* 0x0000003c10198810 */ /* 0x000fe20007ffe0ff */
[----:B------:R-:W3:Y:S01]  /*5a40*/  @!P0 LDS R22, [R21] ;  /* 0x0000000015168984 */ /* 0x000ee20000000800 */
[----:B------:R-:W-:-:S02]  /*5a50*/  MOV R29, 0xffff ;  /* 0x0000ffff001d7802 */ /* 0x000fc40000000f00 */
[----:B------:R-:W-:Y:S01]  /*5a60*/  @!P0 LOP3.LUT R25, R25, R26, RZ, 0x3c, !PT ;  /* 0x0000001a19198212 */ /* 0x000fe200078e3cff */
[----:B------:R-:W-:Y:S01]  /*5a70*/  @!P0 LDS R39, [R24+0x500] ;  /* 0x0005000018278984 */ /* 0x000fe20000000800 */
[----:B------:R-:W-:Y:S02]  /*5a80*/  MOV R34, RZ ;  /* 0x000000ff00227202 */ /* 0x000fe40000000f00 */
[----:B------:R-:W-:Y:S01]  /*5a90*/  @!P0 LEA R41, R25, R32, 0x2 ;  /* 0x0000002019298211 */ /* 0x000fe200078e10ff */
[----:B------:R-:W-:Y:S01]  /*5aa0*/  @!P0 LDS R27, [R24] ;  /* 0x00000000181b8984 */ /* 0x000fe20000000800 */
[----:B------:R-:W-:Y:S02]  /*5ab0*/  MOV R25, RZ ;  /* 0x000000ff00197202 */ /* 0x000fe40000000f00 */
[----:B------:R-:W-:Y:S01]  /*5ac0*/  MOV R40, 0xffff ;  /* 0x0000ffff00287802 */ /* 0x000fe20000000f00 */
[----:B------:R4:W-:Y:S01]  /*5ad0*/  @!P0 LDS R23, [R21+0x500] ;  /* 0x0005000015178984 */ /* 0x0009e20000000800 */
[----:B------:R-:W-:-:S02]  /*5ae0*/  MOV R32, 0xffff ;  /* 0x0000ffff00207802 */ /* 0x000fc40000000f00 */
[----:B------:R-:W-:Y:S01]  /*5af0*/  MOV R26, RZ ;  /* 0x000000ff001a7202 */ /* 0x000fe20000000f00 */
[----:B01----:R-:W0:Y:S01]  /*5b00*/  SHFL.BFLY PT, R19, R18, 0x8, 0x101f ;  /* 0x0d101f0012137f89 */ /* 0x003e2200000e0000 */
[----:B------:R-:W-:Y:S02]  /*5b10*/  MOV R36, RZ ;  /* 0x000000ff00247202 */ /* 0x000fe40000000f00 */
[----:B------:R-:W-:Y:S01]  /*5b20*/  MOV R37, 0xffff ;  /* 0x0000ffff00257802 */ /* 0x000fe20000000f00 */
[----:B--2---:R-:W1:Y:S01]  /*5b30*/  SHFL.BFLY PT, R32, R17, 0x8, 0x101f ;  /* 0x0d101f0011207f89 */ /* 0x004e6200000e0000 */
[----:B------:R-:W-:Y:S02]  /*5b40*/  MOV R31, 0xffff ;  /* 0x0000ffff001f7802 */ /* 0x000fe40000000f00 */
[----:B------:R-:W-:Y:S01]  /*5b50*/  MOV R28, 0xffff ;  /* 0x0000ffff001c7802 */ /* 0x000fe20000000f00 */
[----:B------:R-:W2:Y:S01]  /*5b60*/  @!P0 LDS R24, [R41] ;  /* 0x0000000029188984 */ /* 0x000ea20000000800 */
[----:B----4-:R-:W-:-:S02]  /*5b70*/  MOV R21, RZ ;  /* 0x000000ff00157202 */ /* 0x010fc40000000f00 */
[----:B------:R-:W-:Y:S02]  /*5b80*/  MOV R30, 0xffff ;  /* 0x0000ffff001e7802 */ /* 0x000fe40000000f00 */
[----:B------:R-:W-:Y:S02]  /*5b90*/  MOV R42, 0xffff ;  /* 0x0000ffff002a7802 */ /* 0x000fe40000000f00 */
        /* <DEDUP_REMOVED lines=30> */
[----:B------:R-:W-:-:S02]  /*5d80*/  ISETP.NE.AND P0, PT, R11, RZ, PT ;  /* 0x000000ff0b00720c */ /* 0x000fc40003f05270 */
[----:B------:R-:W-:Y:S01]  /*5d90*/  SHFL.BFLY PT, R24, R21, 0x8, 0x101f ;  /* 0x0d101f0015187f89 */ /* 0x000fe200000e0000 */
[----:B------:R-:W-:-:S03]  /*5da0*/  MOV R36, 0xffff ;  /* 0x0000ffff00247802 */ /* 0x000fc60000000f00 */
[----:B------:R-:W3:Y:S01]  /*5db0*/  SHFL.BFLY PT, R22, R33, 0x4, 0x101f ;  /* 0x0c901f0021167f89 */ /* 0x000ee200000e0000 */
[----:B--2---:R-:W-:Y:S01]  /*5dc0*/  FADD.FTZ R44, R44, R23 ;  /* 0x000000172c2c7221 */ /* 0x004fe20000010000 */
[----:B------:R-:W-:Y:S02]  /*5dd0*/  MOV R23, 0xffff ;  /* 0x0000ffff00177802 */ /* 0x000fe40000000f00 */
[----:B------:R-:W2:Y:S04]  /*5de0*/  SHFL.BFLY PT, R38, R35, 0x4, 0x101f ;  /* 0x0c901f0023267f89 */ /* 0x000ea800000e0000 */
[----:B------:R-:W4:Y:S01]  /*5df0*/  SHFL.BFLY PT, R39, R34, 0x4, 0x101f ;  /* 0x0c901f0022277f89 */ /* 0x000f2200000e0000 */
[----:B0-----:R-:W-:Y:S01]  /*5e00*/  FADD.FTZ R17, R18, R32 ;  /* 0x0000002012117221 */ /* 0x001fe20000010000 */
[----:B------:R-:W-:-:S02]  /*5e10*/  MOV R32, 0xffff ;  /* 0x0000ffff00207802 */ /* 0x000fc40000000f00 */
        /* <DEDUP_REMOVED lines=15> */
[----:B------:R-:W-:-:S02]  /*5f10*/  MOV R20, 0xffff ;  /* 0x0000ffff00147802 */ /* 0x000fc40000000f00 */
        /* <DEDUP_REMOVED lines=57> */
.L_x_2832:
        /* <DEDUP_REMOVED lines=9> */
.L_x_2762:
        /* <DEDUP_REMOVED lines=8> */
.L_x_2765:
[----:B------:R-:W-:Y:S01]  /*63c0*/  HFMA2.MMA R30, -RZ, RZ, 0, 4.76837158203125e-07 ;  /* 0x00000008ff1e7435 */ /* 0x000fe200000001ff */
[----:B-1----:R-:W-:Y:S02]  /*63d0*/  MOV R31, R16 ;  /* 0x00000010001f7202 */ /* 0x002fe40000000f00 */
[----:B------:R-:W-:Y:S02]  /*63e0*/  MOV R29, 0x101f ;  /* 0x0000101f001d7802 */ /* 0x000fe40000000f00 */
[----:B------:R-:W-:-:S07]  /*63f0*/  MOV R28, 0xffff ;  /* 0x0000ffff001c7802 */ /* 0x000fce0000000f00 */
[----:B0-2---:R-:W-:Y:S05]  /*6400*/  WARPSYNC.COLLECTIVE R28, `(.L_x_2770) ;  /* 0x000000001c087348 */ /* 0x005fea0003c00000 */
[----:B------:R1:W3:Y:S02]  /*6410*/  SHFL.BFLY P2, R32, R31, R30, R29 ;  /* 0x0c00001e1f207389 */ /* 0x0002e4000004001d */
[----:B0123--:R-:W-:Y:S01]  /*6420*/  ENDCOLLECTIVE ;  /* 0x000000000000791b */ /* 0x00ffe20003800000 */
.L_x_2770:
[----:B------:R-:W-:Y:S02]  /*6430*/  MOV R31, R17 ;  /* 0x00000011001f7202 */ /* 0x000fe40000000f00 */
[----:B------:R-:W-:-:S07]  /*6440*/  MOV R19, R32 ;  /* 0x0000002000137202 */ /* 0x000fce0000000f00 */
[----:B------:R-:W-:Y:S05]  /*6450*/  WARPSYNC.COLLECTIVE R28, `(.L_x_2771) ;  /* 0x000000001c087348 */ /* 0x000fea0003c00000 */
[----:B------:R0:W1:Y:S02]  /*6460*/  SHFL.BFLY P2, R32, R31, R30, R29 ;  /* 0x0c00001e1f207389 */ /* 0x000064000004001d */
[----:B01----:R-:W-:Y:S01]  /*6470*/  ENDCOLLECTIVE ;  /* 0x000000000000791b */ /* 0x003fe20003800000 */
.L_x_2771:
[----:B------:R-:W-:Y:S01]  /*6480*/  FADD.FTZ R19, R19, R16 ;  /* 0x0000001013137221 */ /* 0x000fe20000010000 */
[----:B------:R-:W-:-:S04]  /*6490*/  HFMA2.MMA R30, -RZ, RZ, 0, 2.384185791015625e-07 ;  /* 0x00000004ff1e7435 */ /* 0x000fc800000001ff */
[----:B------:R-:W-:Y:S02]  /*64a0*/  MOV R31, R19 ;  /* 0x00000013001f7202 */ /* 0x000fe40000000f00 */
[----:B------:R-:W-:-:S07]  /*64b0*/  MOV R18, R32 ;  /* 0x0000002000127202 */ /* 0x000fce0000000f00 */
[----:B------:R-:W-:Y:S05]  /*64c0*/  WARPSYNC.COLLECTIVE R28, `(.L_x_2772) ;  /* 0x000000001c087348 */ /* 0x000fea0003c00000 */
[----:B------:R0:W1:Y:S02]  /*64d0*/  SHFL.BFLY P2, R32, R31, R30, R29 ;  /* 0x0c00001e1f207389 */ /* 0x000064000004001d */
[----:B01----:R-:W-:Y:S01]  /*64e0*/  ENDCOLLECTIVE ;  /* 0x000000000000791b */ /* 0x003fe20003800000 */
.L_x_2772:
[----:B------:R-:W-:-:S05]  /*64f0*/  FADD.FTZ R18, R18, R17 ;  /* 0x0000001112127221 */ /* 0x000fca0000010000 */
[----:B------:R-:W-:Y:S02]  /*6500*/  MOV R31, R18 ;  /* 0x00000012001f7202 */ /* 0x000fe40000000f00 */
[----:B------:R-:W-:-:S07]  /*6510*/  MOV R20, R32 ;  /* 0x0000002000147202 */ /* 0x000fce0000000f00 */
[----:B------:R-:W-:Y:S05]  /*6520*/  WARPSYNC.COLLECTIVE R28, `(.L_x_2773) ;  /* 0x000000001c087348 */ /* 0x000fea0003c00000 */
[----:B------:R0:W1:Y:S02]  /*6530*/  SHFL.BFLY P2, R32, R31, R30, R29 ;  /* 0x0c00001e1f207389 */ /* 0x000064000004001d */
[----:B01----:R-:W-:Y:S01]  /*6540*/  ENDCOLLECTIVE ;  /* 0x000000000000791b */ /* 0x003fe20003800000 */
.L_x_2773:
[----:B------:R-:W-:Y:S01]  /*6550*/  FADD.FTZ R20, R19, R20 ;  /* 0x0000001413147221 */ /* 0x000fe20000010000 */
[----:B------:R-:W-:-:S04]  /*6560*/  HFMA2.MMA R30, -RZ, RZ, 0, 1.1920928955078125e-07 ;  /* 0x00000002ff1e7435 */ /* 0x000fc800000001ff */
[----:B------:R-:W-:Y:S02]  /*6570*/  MOV R31, R20 ;  /* 0x00000014001f7202 */ /* 0x000fe40000000f00 */
[----:B------:R-:W-:-:S07]  /*6580*/  MOV R21, R32 ;  /* 0x0000002000157202 */ /* 0x000fce0000000f00 */
[----:B------:R-:W-:Y:S05]  /*6590*/  WARPSYNC.COLLECTIVE R28, `(.L_x_2774) ;  /* 0x000000001c087348 */ /* 0x000fea0003c00000 */
[----:B------:R0:W1:Y:S02]  /*65a0*/  SHFL.BFLY P2, R32, R31, R30, R29 ;  /* 0x0c00001e1f207389 */ /* 0x000064000004001d */
[----:B01----:R-:W-:Y:S01]  /*65b0*/  ENDCOLLECTIVE ;  /* 0x000000000000791b */ /* 0x003fe20003800000 */
.L_x_2774:
[----:B------:R-:W-:-:S05]  /*65c0*/  FADD.FTZ R21, R18, R21 ;  /* 0x0000001512157221 */ /* 0x000fca0000010000 */
[----:B------:R-:W-:Y:S02]  /*65d0*/  MOV R31, R21 ;  /* 0x00000015001f7202 */ /* 0x000fe40000000f00 */
[----:B------:R-:W-:-:S07]  /*65e0*/  MOV R23, R32 ;  /* 0x0000002000177202 */ /* 0x000fce0000000f00 */
[----:B------:R-:W-:Y:S05]  /*65f0*/  WARPSYNC.COLLECTIVE R28, `(.L_x_2775) ;  /* 0x000000001c087348 */ /* 0x000fea0003c00000 */
[----:B------:R0:W1:Y:S02]  /*6600*/  SHFL.BFLY P2, R32, R31, R30, R29 ;  /* 0x0c00001e1f207389 */ /* 0x000064000004001d */
[----:B01----:R-:W-:Y:S01]  /*6610*/  ENDCOLLECTIVE ;  /* 0x000000000000791b */ /* 0x003fe20003800000 */
.L_x_2775:
[----:B------:R-:W-:Y:S01]  /*6620*/  FADD.FTZ R23, R20, R23 ;  /* 0x0000001714177221 */ /* 0x000fe20000010000 */
[----:B------:R-:W-:-:S04]  /*6630*/  HFMA2.MMA R30, -RZ, RZ, 0, 5.9604644775390625e-08 ;  /* 0x00000001ff1e7435 */ /* 0x000fc800000001ff */
[----:B------:R-:W-:Y:S02]  /*6640*/  MOV R31, R23 ;  /* 0x00000017001f7202 */ /* 0x000fe40000000f00 */
[----:B------:R-:W-:-:S07]  /*6650*/  MOV R16, R32 ;  /* 0x0000002000107202 */ /* 0x000fce0000000f00 */
[----:B------:R-:W-:Y:S05]  /*6660*/  WARPSYNC.COLLECTIVE R28, `(.L_x_2776) ;  /* 0x000000001c087348 */ /* 0x000fea0003c00000 */
[----:B------:R0:W1:Y:S02]  /*6670*/  SHFL.BFLY P2, R32, R31, R30, R29 ;  /* 0x0c00001e1f207389 */ /* 0x000064000004001d */
[----:B01----:R-:W-:Y:S01]  /*6680*/  ENDCOLLECTIVE ;  /* 0x000000000000791b */ /* 0x003fe20003800000 */
.L_x_2776:
[----:B------:R-:W-:-:S05]  /*6690*/  FADD.FTZ R16, R21, R16 ;  /* 0x0000001015107221 */ /* 0x000fca0000010000 */
[----:B------:R-:W-:Y:S02]  /*66a0*/  MOV R31, R16 ;  /* 0x00000010001f7202 */ /* 0x000fe40000000f00 */
[----:B------:R-:W-:-:S07]  /*66b0*/  MOV R22, R32 ;  /* 0x0000002000167202 */ /* 0x000fce0000000f00 */
[----:B------:R-:W-:Y:S05]  /*66c0*/  WARPSYNC.COLLECTIVE R28, `(.L_x_2777) ;  /* 0x000000001c087348 */ /* 0x000fea0003c00000 */
[----:B------:R0:W1:Y:S02]  /*66d0*/  SHFL.BFLY P2, R32, R31, R30, R29 ;  /* 0x0c00001e1f207389 */ /* 0x000064000004001d */
[----:B01----:R-:W-:Y:S01]  /*66e0*/  ENDCOLLECTIVE ;  /* 0x000000000000791b */ /* 0x003fe20003800000 */
.L_x_2777:
[----:B------:R-:W-:Y:S01]  /*66f0*/  FADD.FTZ R22, R23, R22 ;  /* 0x0000001617167221 */ /* 0x000fe20000010000 */
[----:B------:R-:W-:Y:S06]  /*6700*/  BRA `(.L_x_2778) ;  /* 0xffffffe800ec7947 */ /* 0x000fec000383ffff */
.L_x_2766:
        /* <DEDUP_REMOVED lines=8> */
.L_x_2780:
[----:B------:R-:W-:Y:S05]  /*6790*/  BSYNC B1 ;  /* 0x0000000000017941 */ /* 0x000fea0003800000 */
.L_x_2779:
        /* <DEDUP_REMOVED lines=8> */
.L_x_2781:
[----:B------:R-:W-:Y:S01]  /*6820*/  FADD.FTZ R23, R23, R16 ;  /* 0x0000001017177221 */ /* 0x000fe20000010000 */
[----:B------:R-:W-:-:S04]  /*6830*/  HFMA2.MMA R30, -RZ, RZ, 0, 2.384185791015625e-07 ;  /* 0x00000004ff1e7435 */ /* 0x000fc800000001ff */
[----:B------:R-:W-:Y:S02]  /*6840*/  MOV R31, R23 ;  /* 0x00000017001f7202 */ /* 0x000fe40000000f00 */
[----:B------:R-:W-:-:S07]  /*6850*/  MOV R22, R32 ;  /* 0x0000002000167202 */ /* 0x000fce0000000f00 */
[----:B------:R-:W-:Y:S05]  /*6860*/  WARPSYNC.COLLECTIVE R28, `(.L_x_2782) ;  /* 0x000000001c087348 */ /* 0x000fea0003c00000 */
[----:B------:R0:W1:Y:S02]  /*6870*/  SHFL.BFLY P2, R32, R31, R30, R29 ;  /* 0x0c00001e1f207389 */ /* 0x000064000004001d */
[----:B01----:R-:W-:Y:S01]  /*6880*/  ENDCOLLECTIVE ;  /* 0x000000000000791b */ /* 0x003fe20003800000 */
.L_x_2782:
[----:B------:R-:W-:-:S05]  /*6890*/  FADD.FTZ R22, R22, R17 ;  /* 0x0000001116167221 */ /* 0x000fca0000010000 */
[----:B------:R-:W-:Y:S02]  /*68a0*/  MOV R31, R22 ;  /* 0x00000016001f7202 */ /* 0x000fe40000000f00 */
[----:B------:R-:W-:-:S07]  /*68b0*/  MOV R24, R32 ;  /* 0x0000002000187202 */ /* 0x000fce0000000f00 */
[----:B------:R-:W-:Y:S05]  /*68c0*/  WARPSYNC.COLLECTIVE R28, `(.L_x_2783) ;  /* 0x000000001c087348 */ /* 0x000fea0003c00000 */
[----:B------:R0:W1:Y:S02]  /*68d0*/  SHFL.BFLY P2, R32, R31, R30, R29 ;  /* 0x0c00001e1f207389 */ /* 0x000064000004001d */
[----:B01----:R-:W-:Y:S01]  /*68e0*/  ENDCOLLECTIVE ;  /* 0x000000000000791b */ /* 0x003fe20003800000 */
.L_x_2783:
[----:B------:R-:W-:Y:S01]  /*68f0*/  FADD.FTZ R24, R23, R24 ;  /* 0x0000001817187221 */ /* 0x000fe20000010000 */
[----:B------:R-:W-:-:S04]  /*6900*/  HFMA2.MMA R30, -RZ, RZ, 0, 1.1920928955078125e-07 ;  /* 0x00000002ff1e7435 */ /* 0x000fc800000001ff */
[----:B------:R-:W-:Y:S02]  /*6910*/  MOV R31, R24 ;  /* 0x00000018001f7202 */ /* 0x000fe40000000f00 */
[----:B------:R-:W-:-:S07]  /*6920*/  MOV R25, R32 ;  /* 0x0000002000197202 */ /* 0x000fce0000000f00 */
[----:B------:R-:W-:Y:S05]  /*6930*/  WARPSYNC.COLLECTIVE R28, `(.L_x_2784) ;  /* 0x000000001c087348 */ /* 0x000fea0003c00000 */
[----:B------:R0:W1:Y:S02]  /*6940*/  SHFL.BFLY P2, R32, R31, R30, R29 ;  /* 0x0c00001e1f207389 */ /* 0x000064000004001d */
[----:B01----:R-:W-:Y:S01]  /*6950*/  ENDCOLLECTIVE ;  /* 0x000000000000791b */ /* 0x003fe20003800000 */
.L_x_2784:
[----:B------:R-:W-:-:S05]  /*6960*/  FADD.FTZ R25, R22, R25 ;  /* 0x0000001916197221 */ /* 0x000fca0000010000 */
[----:B------:R-:W-:Y:S02]  /*6970*/  MOV R31, R25 ;  /* 0x00000019001f7202 */ /* 0x000fe40000000f00 */
[----:B------:R-:W-:-:S07]  /*6980*/  MOV R27, R32 ;  /* 0x00000020001b7202 */ /* 0x000fce0000000f00 */
[----:B------:R-:W-:Y:S05]  /*6990*/  WARPSYNC.COLLECTIVE R28, `(.L_x_2785) ;  /* 0x000000001c087348 */ /* 0x000fea0003c00000 */
[----:B------:R0:W1:Y:S02]  /*69a0*/  SHFL.BFLY P2, R32, R31, R30, R29 ;  /* 0x0c00001e1f207389 */ /* 0x000064000004001d */
[----:B01----:R-:W-:Y:S01]  /*69b0*/  ENDCOLLECTIVE ;  /* 0x000000000000791b */ /* 0x003fe20003800000 */
.L_x_2785:
[----:B------:R-:W-:Y:S01]  /*69c0*/  FADD.FTZ R27, R24, R27 ;  /* 0x0000001b181b7221 */ /* 0x000fe20000010000 */
[----:B------:R-:W-:-:S04]  /*69d0*/  HFMA2.MMA R30, -RZ, RZ, 0, 5.9604644775390625e-08 ;  /* 0x00000001ff1e7435 */ /* 0x000fc800000001ff */
[----:B------:R-:W-:Y:S02]  /*69e0*/  MOV R31, R27 ;  /* 0x0000001b001f7202 */ /* 0x000fe40000000f00 */
[----:B------:R-:W-:-:S07]  /*69f0*/  MOV R16, R32 ;  /* 0x0000002000107202 */ /* 0x000fce0000000f00 */
[----:B------:R-:W-:Y:S05]  /*6a00*/  WARPSYNC.COLLECTIVE R28, `(.L_x_2786) ;  /* 0x000000001c087348 */ /* 0x000fea0003c00000 */
[----:B------:R0:W1:Y:S02]  /*6a10*/  SHFL.BFLY P2, R32, R31, R30, R29 ;  /* 0x0c00001e1f207389 */ /* 0x000064000004001d */
[----:B01----:R-:W-:Y:S01]  /*6a20*/  ENDCOLLECTIVE ;  /* 0x000000000000791b */ /* 0x003fe20003800000 */
.L_x_2786:
[----:B------:R-:W-:-:S05]  /*6a30*/  FADD.FTZ R16, R25, R16 ;  /* 0x0000001019107221 */ /* 0x000fca0000010000 */
[----:B------:R-:W-:Y:S02]  /*6a40*/  MOV R31, R16 ;  /* 0x00000010001f7202 */ /* 0x000fe40000000f00 */
[----:B------:R-:W-:-:S07]  /*6a50*/  MOV R26, R32 ;  /* 0x00000020001a7202 */ /* 0x000fce0000000f00 */
[----:B------:R-:W-:Y:S05]  /*6a60*/  WARPSYNC.COLLECTIVE R28, `(.L_x_2787) ;  /* 0x000000001c087348 */ /* 0x000fea0003c00000 */
[----:B------:R0:W1:Y:S02]  /*6a70*/  SHFL.BFLY P2, R32, R31, R30, R29 ;  /* 0x0c00001e1f207389 */ /* 0x000064000004001d */
[----:B01----:R-:W-:Y:S01]  /*6a80*/  ENDCOLLECTIVE ;  /* 0x000000000000791b */ /* 0x003fe20003800000 */
.L_x_2787:
[----:B------:R-:W-:Y:S01]  /*6a90*/  FADD.FTZ R26, R27, R26 ;  /* 0x0000001a1b1a7221 */ /* 0x000fe20000010000 */
[----:B------:R-:W-:Y:S06]  /*6aa0*/  BRA `(.L_x_2788) ;  /* 0xffffffe800c07947 */ /* 0x000fec000383ffff */
.L_x_2767:
        /* <DEDUP_REMOVED lines=8> */
.L_x_2790:
[----:B------:R-:W-:Y:S05]  /*6b30*/  BSYNC B1 ;  /* 0x0000000000017941 */ /* 0x000fea0003800000 */
.L_x_2789:
        /* <DEDUP_REMOVED lines=8> */
.L_x_2791:
[----:B------:R-:W-:Y:S01]  /*6bc0*/  FADD.FTZ R23, R23, R16 ;  /* 0x0000001017177221 */ /* 0x000fe20000010000 */
[----:B------:R-:W-:-:S04]  /*6bd0*/  HFMA2.MMA R30, -RZ, RZ, 0, 2.384185791015625e-07 ;  /* 0x00000004ff1e7435 */ /* 0x000fc800000001ff */
[----:B------:R-:W-:Y:S02]  /*6be0*/  MOV R31, R23 ;  /* 0x00000017001f7202 */ /* 0x000fe40000000f00 */
[----:B------:R-:W-:-:S07]  /*6bf0*/  MOV R22, R32 ;  /* 0x0000002000167202 */ /* 0x000fce0000000f00 */
[----:B------:R-:W-:Y:S05]  /*6c00*/  WARPSYNC.COLLECTIVE R28, `(.L_x_2792) ;  /* 0x000000001c087348 */ /* 0x000fea0003c00000 */
[----:B------:R0:W1:Y:S02]  /*6c10*/  SHFL.BFLY P2, R32, R31, R30, R29 ;  /* 0x0c00001e1f207389 */ /* 0x000064000004001d */
[----:B01----:R-:W-:Y:S01]  /*6c20*/  ENDCOLLECTIVE ;  /* 0x000000000000791b */ /* 0x003fe20003800000 */
.L_x_2792:
[----:B------:R-:W-:-:S05]  /*6c30*/  FADD.FTZ R22, R22, R17 ;  /* 0x0000001116167221 */ /* 0x000fca0000010000 */
[----:B------:R-:W-:Y:S02]  /*6c40*/  MOV R31, R22 ;  /* 0x00000016001f7202 */ /* 0x000fe40000000f00 */
[----:B------:R-:W-:-:S07]  /*6c50*/  MOV R24, R32 ;  /* 0x0000002000187202 */ /* 0x000fce0000000f00 */
[----:B------:R-:W-:Y:S05]  /*6c60*/  WARPSYNC.COLLECTIVE R28, `(.L_x_2793) ;  /* 0x000000001c087348 */ /* 0x000fea0003c00000 */
[----:B------:R0:W1:Y:S02]  /*6c70*/  SHFL.BFLY P2, R32, R31, R30, R29 ;  /* 0x0c00001e1f207389 */ /* 0x000064000004001d */
[----:B01----:R-:W-:Y:S01]  /*6c80*/  ENDCOLLECTIVE ;  /* 0x000000000000791b */ /* 0x003fe20003800000 */
.L_x_2793:
[----:B------:R-:W-:Y:S01]  /*6c90*/  FADD.FTZ R24, R23, R24 ;  /* 0x0000001817187221 */ /* 0x000fe20000010000 */
[----:B------:R-:W-:-:S04]  /*6ca0*/  HFMA2.MMA R30, -RZ, RZ, 0, 1.1920928955078125e-07 ;  /* 0x00000002ff1e7435 */ /* 0x000fc800000001ff */
[----:B------:R-:W-:Y:S02]  /*6cb0*/  MOV R31, R24 ;  /* 0x00000018001f7202 */ /* 0x000fe40000000f00 */
[----:B------:R-:W-:-:S07]  /*6cc0*/  MOV R25, R32 ;  /* 0x0000002000197202 */ /* 0x000fce0000000f00 */
[----:B------:R-:W-:Y:S05]  /*6cd0*/  WARPSYNC.COLLECTIVE R28, `(.L_x_2794) ;  /* 0x000000001c087348 */ /* 0x000fea0003c00000 */
[----:B------:R0:W1:Y:S02]  /*6ce0*/  SHFL.BFLY P2, R32, R31, R30, R29 ;  /* 0x0c00001e1f207389 */ /* 0x000064000004001d */
[----:B01----:R-:W-:Y:S01]  /*6cf0*/  ENDCOLLECTIVE ;  /* 0x000000000000791b */ /* 0x003fe20003800000 */
.L_x_2794:
[----:B------:R-:W-:-:S05]  /*6d00*/  FADD.FTZ R25, R22, R25 ;  /* 0x0000001916197221 */ /* 0x000fca0000010000 */
[----:B------:R-:W-:Y:S02]  /*6d10*/  MOV R31, R25 ;  /* 0x00000019001f7202 */ /* 0x000fe40000000f00 */
[----:B------:R-:W-:-:S07]  /*6d20*/  MOV R27, R32 ;  /* 0x00000020001b7202 */ /* 0x000fce0000000f00 */
[----:B------:R-:W-:Y:S05]  /*6d30*/  WARPSYNC.COLLECTIVE R28, `(.L_x_2795) ;  /* 0x000000001c087348 */ /* 0x000fea0003c00000 */
[----:B------:R0:W1:Y:S02]  /*6d40*/  SHFL.BFLY P2, R32, R31, R30, R29 ;  /* 0x0c00001e1f207389 */ /* 0x000064000004001d */
[----:B01----:R-:W-:Y:S01]  /*6d50*/  ENDCOLLECTIVE ;  /* 0x000000000000791b */ /* 0x003fe20003800000 */
.L_x_2795:
[----:B------:R-:W-:Y:S01]  /*6d60*/  FADD.FTZ R27, R24, R27 ;  /* 0x0000001b181b7221 */ /* 0x000fe20000010000 */
[----:B------:R-:W-:-:S04]  /*6d70*/  HFMA2.MMA R30, -RZ, RZ, 0, 5.9604644775390625e-08 ;  /* 0x00000001ff1e7435 */ /* 0x000fc800000001ff */
[----:B------:R-:W-:Y:S02]  /*6d80*/  MOV R31, R27 ;  /* 0x0000001b001f7202 */ /* 0x000fe40000000f00 */
[----:B------:R-:W-:-:S07]  /*6d90*/  MOV R16, R32 ;  /* 0x0000002000107202 */ /* 0x000fce0000000f00 */
[----:B------:R-:W-:Y:S05]  /*6da0*/  WARPSYNC.COLLECTIVE R28, `(.L_x_2796) ;  /* 0x000000001c087348 */ /* 0x000fea0003c00000 */
[----:B------:R0:W1:Y:S02]  /*6db0*/  SHFL.BFLY P2, R32, R31, R30, R29 ;  /* 0x0c00001e1f207389 */ /* 0x000064000004001d */
[----:B01----:R-:W-:Y:S01]  /*6dc0*/  ENDCOLLECTIVE ;  /* 0x000000000000791b */ /* 0x003fe20003800000 */
.L_x_2796:
[----:B------:R-:W-:-:S05]  /*6dd0*/  FADD.FTZ R16, R25, R16 ;  /* 0x0000001019107221 */ /* 0x000fca0000010000 */
[----:B------:R-:W-:Y:S02]  /*6de0*/  MOV R31, R16 ;  /* 0x00000010001f7202 */ /* 0x000fe40000000f00 */
[----:B------:R-:W-:-:S07]  /*6df0*/  MOV R26, R32 ;  /* 0x00000020001a7202 */ /* 0x000fce0000000f00 */
[----:B------:R-:W-:Y:S05]  /*6e00*/  WARPSYNC.COLLECTIVE R28, `(.L_x_2797) ;  /* 0x000000001c087348 */ /* 0x000fea0003c00000 */
[----:B------:R0:W1:Y:S02]  /*6e10*/  SHFL.BFLY P2, R32, R31, R30, R29 ;  /* 0x0c00001e1f207389 */ /* 0x000064000004001d */
[----:B01----:R-:W-:Y:S01]  /*6e20*/  ENDCOLLECTIVE ;  /* 0x000000000000791b */ /* 0x003fe20003800000 */
.L_x_2797:
[----:B------:R-:W-:Y:S01]  /*6e30*/  FADD.FTZ R26, R27, R26 ;  /* 0x0000001a1b1a7221 */ /* 0x000fe20000010000 */
[----:B------:R-:W-:Y:S06]  /*6e40*/  BRA `(.L_x_2798) ;  /* 0xffffffe8007c7947 */ /* 0x000fec000383ffff */
.L_x_2768:
        /* <DEDUP_REMOVED lines=8> */
.L_x_2800:
[----:B------:R-:W-:Y:S05]  /*6ed0*/  BSYNC B0 ;  /* 0x0000000000007941 */ /* 0x000fea0003800000 */
.L_x_2799:
        /* <DEDUP_REMOVED lines=10> */
.L_x_2801:
[----:B------:R-:W-:Y:S01]  /*6f80*/  @!P0 IADD3 R21, R16, 0x14, RZ ;  /* 0x0000001410158810 */ /* 0x000fe20007ffe0ff */
[----:B------:R-:W-:Y:S01]  /*6f90*/  FADD.FTZ R19, R19, R18 ;  /* 0x0000001213137221 */ /* 0x000fe20000010000 */
[----:B------:R-:W-:Y:S02]  /*6fa0*/  @!P0 LEA R24, R11, UR4, 0x7 ;  /* 0x000000040b188c11 */ /* 0x000fe4000f8e38ff */
[----:B------:R-:W-:Y:S02]  /*6fb0*/  @!P0 LOP3.LUT R21, R21, R22, RZ, 0x3c, !PT ;  /* 0x0000001615158212 */ /* 0x000fe400078e3cff */
[----:B------:R-:W-:Y:S02]  /*6fc0*/  MOV R36, RZ ;  /* 0x000000ff00247202 */ /* 0x000fe40000000f00 */
[----:B------:R-:W-:Y:S02]  /*6fd0*/  @!P0 LEA R21, R21, R24, 0x2 ;  /* 0x0000001815158211 */ /* 0x000fe400078e10ff */
[----:B------:R-:W-:-:S02]  /*6fe0*/  @!P0 SHF.L.U32 R26, R11, 0x1, RZ ;  /* 0x000000010b1a8819 */ /* 0x000fc400000006ff */
[----:B------:R-:W-:Y:S01]  /*6ff0*/  MOV R25, RZ ;  /* 0x000000ff00197202 */ /* 0x000fe20000000f00 */
[----:B------:R-:W-:Y:S01]  /*7000*/  HFMA2.MMA R30, -RZ, RZ, 0, 2.384185791015625e-07 ;  /* 0x00000004ff1e7435 */ /* 0x000fe200000001ff */
[----:B------:R-:W-:Y:S01]  /*7010*/  MOV R31, R19 ;  /* 0x00000013001f7202 */ /* 0x000fe20000000f00 */
[----:B------:R0:W1:Y:S01]  /*7020*/  @!P0 LDS R22, [R21] ;  /* 0x0000000015168984 */ /* 0x0000620000000800 */
[----:B------:R-:W-:-:S03]  /*7030*/  IADD3 R43, R16, R7, RZ ;  /* 0x00000007102b7210 */ /* 0x000fc60007ffe0ff */
[----:B------:R0:W2:Y:S01]  /*7040*/  @!P0 LDS R23, [R21+0x500] ;  /* 0x0005000015178984 */ /* 0x0000a20000000800 */
[----:B------:R-:W-:-:S07]  /*7050*/  FADD.FTZ R18, R32, R17 ;  /* 0x0000001120127221 */ /* 0x000fce0000010000 */
[----:B012---:R-:W-:Y:S05]  /*7060*/  WARPSYNC.COLLECTIVE R28, `(.L_x_2802) ;  /* 0x000000001c087348 */ /* 0x007fea0003c00000 */
[----:B------:R3:W4:Y:S02]  /*7070*/  SHFL.BFLY P2, R32, R31, R30, R29 ;  /* 0x0c00001e1f207389 */ /* 0x000724000004001d */
[----:B01234-:R-:W-:Y:S01]  /*7080*/  ENDCOLLECTIVE ;  /* 0x000000000000791b */ /* 0x01ffe20003800000 */
.L_x_2802:
[----:B------:R-:W-:Y:S02]  /*7090*/  MOV R31, R18 ;  /* 0x00000012001f7202 */ /* 0x000fe40000000f00 */
[----:B------:R-:W-:-:S07]  /*70a0*/  MOV R20, R32 ;  /* 0x0000002000147202 */ /* 0x000fce0000000f00 */
[----:B------:R-:W-:Y:S05]  /*70b0*/  WARPSYNC.COLLECTIVE R28, `(.L_x_2803) ;  /* 0x000000001c087348 */ /* 0x000fea0003c00000 */
[----:B------:R0:W1:Y:S02]  /*70c0*/  SHFL.BFLY P2, R32, R31, R30, R29 ;  /* 0x0c00001e1f207389 */ /* 0x000064000004001d */
[----:B01----:R-:W-:Y:S01]  /*70d0*/  ENDCOLLECTIVE ;  /* 0x000000000000791b */ /* 0x003fe20003800000 */
.L_x_2803:
[----:B------:R-:W-:Y:S01]  /*70e0*/  FADD.FTZ R20, R19, R20 ;  /* 0x0000001413147221 */ /* 0x000fe20000010000 */
[----:B------:R-:W-:Y:S02]  /*70f0*/  @!P0 MOV R34, R22 ;  /* 0x0000001600228202 */ /* 0x000fe40000000f00 */
[----:B------:R-:W-:Y:S02]  /*7100*/  @!P0 MOV R36, R23 ;  /* 0x0000001700248202 */ /* 0x000fe40000000f00 */
[----:B------:R-:W-:Y:S01]  /*7110*/  @!P0 IADD3 R23, R16, 0x28, RZ ;  /* 0x0000002810178810 */ /* 0x000fe20007ffe0ff */
[----:B------:R-:W-:Y:S01]  /*7120*/  HFMA2.MMA R30, -RZ, RZ, 0, 1.1920928955078125e-07 ;  /* 0x00000002ff1e7435 */ /* 0x000fe200000001ff */
[----:B------:R-:W-:Y:S02]  /*7130*/  MOV R31, R20 ;  /* 0x00000014001f7202 */ /* 0x000fe40000000f00 */
[----:B------:R-:W-:Y:S01]  /*7140*/  @!P0 LOP3.LUT R23, R23, R26, RZ, 0x3c, !PT ;  /* 0x0000001a17178212 */ /* 0x000fe200078e3cff */
[----:B------:R-:W-:Y:S01]  /*7150*/  HFMA2.MMA R26, -RZ, RZ, 0, 0 ;  /* 0x00000000ff1a7435 */ /* 0x000fe200000001ff */
[----:B------:R-:W-:-:S10]  /*7160*/  FADD.FTZ R17, R18, R32 ;  /* 0x0000002012117221 */ /* 0x000fd40000010000 */
[----:B------:R-:W-:Y:S05]  /*7170*/  WARPSYNC.COLLECTIVE R28, `(.L_x_2804) ;  /* 0x000000001c087348 */ /* 0x000fea0003c00000 */
[----:B------:R0:W1:Y:S02]  /*7180*/  SHFL.BFLY P2, R32, R31, R30, R29 ;  /* 0x0c00001e1f207389 */ /* 0x000064000004001d */
[----:B01----:R-:W-:Y:S01]  /*7190*/  ENDCOLLECTIVE ;  /* 0x000000000000791b */ /* 0x003fe20003800000 */
.L_x_2804:
[----:B------:R-:W-:Y:S02]  /*71a0*/  MOV R31, R17 ;  /* 0x00000011001f7202 */ /* 0x000fe40000000f00 */
[----:B------:R-:W-:-:S07]  /*71b0*/  MOV R19, R32 ;  /* 0x0000002000137202 */ /* 0x000fce0000000f00 */
[----:B------:R-:W-:Y:S05]  /*71c0*/  WARPSYNC.COLLECTIVE R28, `(.L_x_2805) ;  /* 0x000000001c087348 */ /* 0x000fea0003c00000 */
[----:B------:R0:W1:Y:S02]  /*71d0*/  SHFL.BFLY P2, R32, R31, R30, R29 ;  /* 0x0c00001e1f207389 */ /* 0x000064000004001d */
[----:B01----:R-:W-:Y:S01]  /*71e0*/  ENDCOLLECTIVE ;  /* 0x000000000000791b */ /* 0x003fe20003800000 */
.L_x_2805:
[----:B------:R-:W-:Y:S01]  /*71f0*/  FADD.FTZ R19, R20, R19 ;  /* 0x0000001314137221 */ /* 0x000fe20000010000 */
[----:B------:R-:W-:-:S04]  /*7200*/  HFMA2.MMA R30, -RZ, RZ, 0, 5.9604644775390625e-08 ;  /* 0x00000001ff1e7435 */ /* 0x000fc800000001ff */
[----:B------:R-:W-:Y:S01]  /*7210*/  MOV R31, R19 ;  /* 0x00000013001f7202 */ /* 0x000fe20000000f00 */
[----:B------:R-:W-:-:S07]  /*7220*/  FADD.FTZ R18, R17, R32 ;  /* 0x0000002011127221 */ /* 0x000fce0000010000 */
[----:B------:R-:W-:Y:S05]  /*7230*/  WARPSYNC.COLLECTIVE R28, `(.L_x_2806) ;  /* 0x000000001c087348 */ /* 0x000fea0003c00000 */
[----:B------:R0:W1:Y:S02]  /*7240*/  SHFL.BFLY P2, R32, R31, R30, R29 ;  /* 0x0c00001e1f207389 */ /* 0x000064000004001d */
[----:B01----:R-:W-:Y:S01]  /*7250*/  ENDCOLLECTIVE ;  /* 0x000000000000791b */ /* 0x003fe20003800000 */
.L_x_2806:
[----:B------:R-:W-:Y:S02]  /*7260*/  MOV R31, R18 ;  /* 0x00000012001f7202 */ /* 0x000fe40000000f00 */
[----:B------:R-:W-:-:S07]  /*7270*/  MOV R20, R32 ;  /* 0x0000002000147202 */ /* 0x000fce0000000f00 */
[----:B------:R-:W-:Y:S05]  /*7280*/  WARPSYNC.COLLECTIVE R28, `(.L_x_2807) ;  /* 0x000000001c087348 */ /* 0x000fea0003c00000 */
[----:B------:R0:W1:Y:S02]  /*7290*/  SHFL.BFLY P2, R32, R31, R30, R29 ;  /* 0x0c00001e1f207389 */ /* 0x000064000004001d */
[----:B01----:R-:W-:Y:S01]  /*72a0*/  ENDCOLLECTIVE ;  /* 0x000000000000791b */ /* 0x003fe20003800000 */
.L_x_2807:
[----:B------:R-:W-:Y:S01]  /*72b0*/  FADD.FTZ R19, R19, R20 ;  /* 0x0000001413137221 */ /* 0x000fe20000010000 */
[----:B------:R-:W-:Y:S01]  /*72c0*/  HFMA2.MMA R30, -RZ, RZ, 0, 4.76837158203125e-07 ;  /* 0x00000008ff1e7435 */ /* 0x000fe200000001ff */
[----:B------:R-:W-:Y:S02]  /*72d0*/  MOV R31, R34 ;  /* 0x00000022001f7202 */ /* 0x000fe40000000f00 */
[----:B------:R-:W-:-:S08]  /*72e0*/  MOV R17, R32 ;  /* 0x0000002000117202 */ /* 0x000fd00000000f00 */
[----:B------:R-:W-:Y:S05]  /*72f0*/  WARPSYNC.COLLECTIVE R28, `(.L_x_2808) ;  /* 0x000000001c087348 */ /* 0x000fea0003c00000 */
[----:B------:R0:W1:Y:S02]  /*7300*/  SHFL.BFLY P2, R32, R31, R30, R29 ;  /* 0x0c00001e1f207389 */ /* 0x000064000004001d */
[----:B01----:R-:W-:Y:S01]  /*7310*/  ENDCOLLECTIVE ;  /* 0x000000000000791b */ /* 0x003fe20003800000 */
.L_x_2808:
[----:B------:R-:W-:Y:S01]  /*7320*/  FADD.FTZ R46, R18, R17 ;  /* 0x00000011122e7221 */ /* 0x000fe20000010000 */
[----:B------:R-:W-:Y:S02]  /*7330*/  MOV R31, R36 ;  /* 0x00000024001f7202 */ /* 0x000fe40000000f00 */
[----:B------:R-:W-:-:S07]  /*7340*/  MOV R33, R32 ;  /* 0x0000002000217202 */ /* 0x000fce0000000f00 */
[----:B------:R-:W-:Y:S05]  /*7350*/  WARPSYNC.COLLECTIVE R28, `(.L_x_2809) ;  /* 0x000000001c087348 */ /* 0x000fea0003c00000 */
[----:B------:R0:W1:Y:S02]  /*7360*/  SHFL.BFLY P2, R32, R31, R30, R29 ;  /* 0x0c00001e1f207389 */ /* 0x000064000004001d */
[----:B01----:R-:W-:Y:S01]  /*7370*/  ENDCOLLECTIVE ;  /* 0x000000000000791b */ /* 0x003fe20003800000 */
.L_x_2809:
[----:B------:R-:W-:Y:S01]  /*7380*/  FADD.FTZ R33, R33, R34 ;  /* 0x0000002221217221 */ /* 0x000fe20000010000 */
[----:B------:R-:W-:-:S04]  /*7390*/  HFMA2.MMA R30, -RZ, RZ, 0, 2.384185791015625e-07 ;  /* 0x00000004ff1e7435 */ /* 0x000fc800000001ff */
[----:B------:R-:W-:Y:S02]  /*73a0*/  MOV R31, R33 ;  /* 0x00000021001f7202 */ /* 0x000fe40000000f00 */
[----:B------:R-:W-:-:S07]  /*73b0*/  MOV R35, R32 ;  /* 0x0000002000237202 */ /* 0x000fce0000000f00 */
[----:B------:R-:W-:Y:S05]  /*73c0*/  WARPSYNC.COLLECTIVE R28, `(.L_x_2810) ;  /* 0x000000001c087348 */ /* 0x000fea0003c00000 */
[----:B------:R0:W1:Y:S02]  /*73d0*/  SHFL.BFLY P2, R32, R31, R30, R29 ;  /* 0x0c00001e1f207389 */ /* 0x000064000004001d */
[----:B01----:R-:W-:Y:S01]  /*73e0*/  ENDCOLLECTIVE ;  /* 0x000000000000791b */ /* 0x003fe20003800000 */
.L_x_2810:
[----:B------:R-:W-:-:S05]  /*73f0*/  FADD.FTZ R35, R35, R36 ;  /* 0x0000002423237221 */ /* 0x000fca0000010000 */
[----:B------:R-:W-:Y:S02]  /*7400*/  MOV R31, R35 ;  /* 0x00000023001f7202 */ /* 0x000fe40000000f00 */
[----:B------:R-:W-:-:S07]  /*7410*/  MOV R22, R32 ;  /* 0x0000002000167202 */ /* 0x000fce0000000f00 */
[----:B------:R-:W-:Y:S05]  /*7420*/  WARPSYNC.COLLECTIVE R28, `(.L_x_2811) ;  /* 0x000000001c087348 */ /* 0x000fea0003c00000 */
[----:B------:R0:W1:Y:S02]  /*7430*/  SHFL.BFLY P2, R32, R31, R30, R29 ;  /* 0x0c00001e1f207389 */ /* 0x000064000004001d */
[----:B01----:R-:W-:Y:S01]  /*7440*/  ENDCOLLECTIVE ;  /* 0x000000000000791b */ /* 0x003fe20003800000 */
.L_x_2811:
        /* <DEDUP_REMOVED lines=11> */
.L_x_2812:
[----:B------:R0:W1:Y:S04]  /*7500*/  @!P0 LDS R27, [R24] ;  /* 0x00000000181b8984 */ /* 0x0000680000000800 */
[----:B------:R0:W2:Y:S01]  /*7510*/  @!P0 LDS R39, [R24+0x500] ;  /* 0x0005000018278984 */ /* 0x0000a20000000800 */
[----:B------:R-:W-:Y:S02]  /*7520*/  MOV R31, R38 ;  /* 0x00000026001f7202 */ /* 0x000fe40000000f00 */
[----:B------:R-:W-:-:S07]  /*7530*/  MOV R22, R32 ;  /* 0x0000002000167202 */ /* 0x000fce0000000f00 */
[----:B012---:R-:W-:Y:S05]  /*7540*/  WARPSYNC.COLLECTIVE R28, `(.L_x_2813) ;  /* 0x000000001c087348 */ /* 0x007fea0003c00000 */
[----:B------:R3:W4:Y:S02]  /*7550*/  SHFL.BFLY P2, R32, R31, R30, R29 ;  /* 0x0c00001e1f207389 */ /* 0x000724000004001d */
[----:B01234-:R-:W-:Y:S01]  /*7560*/  ENDCOLLECTIVE ;  /* 0x000000000000791b */ /* 0x01ffe20003800000 */
.L_x_2813:
        /* <DEDUP_REMOVED lines=9> */
.L_x_2814:
[----:B------:R-:W-:Y:S01]  /*7600*/  FADD.FTZ R38, R38, R21 ;  /* 0x0000001526267221 */ /* 0x000fe20000010000 */
[----:B------:R-:W-:-:S04]  /*7610*/  HFMA2.MMA R21, -RZ, RZ, 0, 0 ;  /* 0x00000000ff157435 */ /* 0x000fc800000001ff */
[----:B------:R-:W-:Y:S02]  /*7620*/  MOV R31, R38 ;  /* 0x00000026001f7202 */ /* 0x000fe40000000f00 */
[----:B------:R-:W-:-:S07]  /*7630*/  MOV R36, R32 ;  /* 0x0000002000247202 */ /* 0x000fce0000000f00 */
[----:B------:R-:W-:Y:S05]  /*7640*/  WARPSYNC.COLLECTIVE R28, `(.L_x_2815) ;  /* 0x000000001c087348 */ /* 0x000fea0003c00000 */
[----:B------:R0:W1:Y:S02]  /*7650*/  SHFL.BFLY P2, R32, R31, R30, R29 ;  /* 0x0c00001e1f207389 */ /* 0x000064000004001d */
[----:B01----:R-:W-:Y:S01]  /*7660*/  ENDCOLLECTIVE ;  /* 0x000000000000791b */ /* 0x003fe20003800000 */
.L_x_2815:
[----:B------:R-:W-:Y:S01]  /*7670*/  FADD.FTZ R36, R37, R36 ;  /* 0x0000002425247221 */ /* 0x000fe20000010000 */
[----:B------:R-:W-:Y:S01]  /*7680*/  HFMA2.MMA R30, -RZ, RZ, 0, 4.76837158203125e-07 ;  /* 0x00000008ff1e7435 */ /* 0x000fe200000001ff */
[----:B------:R-:W-:Y:S02]  /*7690*/  MOV R31, R26 ;  /* 0x0000001a001f7202 */ /* 0x000fe40000000f00 */
[----:B------:R-:W-:-:S08]  /*76a0*/  MOV R35, R32 ;  /* 0x0000002000237202 */ /* 0x000fd00000000f00 */
[----:B------:R-:W-:Y:S05]  /*76b0*/  WARPSYNC.COLLECTIVE R28, `(.L_x_2816) ;  /* 0x000000001c087348 */ /* 0x000fea0003c00000 */
[----:B------:R0:W1:Y:S02]  /*76c0*/  SHFL.BFLY P2, R32, R31, R30, R29 ;  /* 0x0c00001e1f207389 */ /* 0x000064000004001d */
[----:B01----:R-:W-:Y:S01]  /*76d0*/  ENDCOLLECTIVE ;  /* 0x000000000000791b */ /* 0x003fe20003800000 */
.L_x_2816:
[----:B------:R-:W-:Y:S01]  /*76e0*/  FADD.FTZ R35, R38, R35 ;  /* 0x0000002326237221 */ /* 0x000fe20000010000 */
[----:B------:R-:W-:Y:S02]  /*76f0*/  MOV R31, R25 ;  /* 0x00000019001f7202 */ /* 0x000fe40000000f00 */
[----:B------:R-:W-:-:S07]  /*7700*/  MOV R27, R32 ;  /* 0x00000020001b7202 */ /* 0x000fce0000000f00 */
[----:B------:R-:W-:Y:S05]  /*7710*/  WARPSYNC.COLLECTIVE R28, `(.L_x_2817) ;  /* 0x000000001c087348 */ /* 0x000fea0003c00000 */
[----:B------:R0:W1:Y:S02]  /*7720*/  SHFL.BFLY P2, R32, R31, R30, R29 ;  /* 0x0c00001e1f207389 */ /* 0x000064000004001d */
[----:B01----:R-:W-:Y:S01]  /*7730*/  ENDCOLLECTIVE ;  /* 0x000000000000791b */ /* 0x003fe20003800000 */
.L_x_2817:
        /* <DEDUP_REMOVED lines=8> */
.L_x_2818:
        /* <DEDUP_REMOVED lines=8> */
.L_x_2819:
        /* <DEDUP_REMOVED lines=10> */
.L_x_2820:
[----:B------:R0:W1:Y:S04]  /*78e0*/  @!P0 LDS R24, [R41] ;  /* 0x0000000029188984 */ /* 0x0000680000000800 */
[----:B------:R0:W2:Y:S01]  /*78f0*/  @!P0 LDS R22, [R41+0x500] ;  /* 0x0005000029168984 */ /* 0x0000a20000000800 */
[----:B------:R-:W-:Y:S02]  /*7900*/  MOV R31, R39 ;  /* 0x00000027001f7202 */ /* 0x000fe40000000f00 */
[----:B------:R-:W-:-:S07]  /*7910*/  MOV R25, R32 ;  /* 0x0000002000197202 */ /* 0x000fce0000000f00 */
[----:B012---:R-:W-:Y:S05]  /*7920*/  WARPSYNC.COLLECTIVE R28, `(.L_x_2821) ;  /* 0x000000001c087348 */ /* 0x007fea0003c00000 */
[----:B------:R3:W4:Y:S02]  /*7930*/  SHFL.BFLY P2, R32, R31, R30, R29 ;  /* 0x0c00001e1f207389 */ /* 0x000724000004001d */
[----:B01234-:R-:W-:Y:S01]  /*7940*/  ENDCOLLECTIVE ;  /* 0x000000000000791b */ /* 0x01ffe20003800000 */
.L_x_2821:
        /* <DEDUP_REMOVED lines=9> */
.L_x_2822:
        /* <DEDUP_REMOVED lines=10> */
.L_x_2823:
        /* <DEDUP_REMOVED lines=9> */
.L_x_2824:
[----:B------:R-:W-:Y:S01]  /*7b10*/  FADD.FTZ R39, R39, R42 ;  /* 0x0000002a27277221 */ /* 0x000fe20000010000 */
[----:B------:R-:W-:Y:S02]  /*7b20*/  MOV R31, R21 ;  /* 0x00000015001f7202 */ /* 0x000fe40000000f00 */
[----:B------:R-:W-:-:S07]  /*7b30*/  MOV R44, R32 ;  /* 0x00000020002c7202 */ /* 0x000fce0000000f00 */
[----:B------:R-:W-:Y:S05]  /*7b40*/  WARPSYNC.COLLECTIVE R28, `(.L_x_2825) ;  /* 0x000000001c087348 */ /* 0x000fea0003c00000 */
[----:B------:R0:W1:Y:S02]  /*7b50*/  SHFL.BFLY P2, R32, R31, R30, R29 ;  /* 0x0c00001e1f207389 */ /* 0x000064000004001d */
[----:B01----:R-:W-:Y:S01]  /*7b60*/  ENDCOLLECTIVE ;  /* 0x000000000000791b */ /* 0x003fe20003800000 */
.L_x_2825:
[----:B------:R-:W-:Y:S01]  /*7b70*/  FADD.FTZ R44, R44, R23 ;  /* 0x000000172c2c7221 */ /* 0x000fe20000010000 */
[----:B------:R-:W-:-:S04]  /*7b80*/  HFMA2.MMA R30, -RZ, RZ, 0, 2.384185791015625e-07 ;  /* 0x00000004ff1e7435 */ /* 0x000fc800000001ff */
[----:B------:R-:W-:Y:S02]  /*7b90*/  MOV R31, R44 ;  /* 0x0000002c001f7202 */ /* 0x000fe40000000f00 */
[----:B------:R-:W-:-:S07]  /*7ba0*/  MOV R24, R32 ;  /* 0x0000002000187202 */ /* 0x000fce0000000f00 */
[----:B------:R-:W-:Y:S05]  /*7bb0*/  WARPSYNC.COLLECTIVE R28, `(.L_x_2826) ;  /* 0x000000001c087348 */ /* 0x000fea0003c00000 */
[----:B------:R0:W1:Y:S02]  /*7bc0*/  SHFL.BFLY P2, R32, R31, R30, R29 ;  /* 0x0c00001e1f207389 */ /* 0x000064000004001d */
[----:B01----:R-:W-:Y:S01]  /*7bd0*/  ENDCOLLECTIVE ;  /* 0x000000000000791b */ /* 0x003fe20003800000 */
.L_x_2826:
        /* <DEDUP_REMOVED lines=8> */
.L_x_2827:
        /* <DEDUP_REMOVED lines=10> */
.L_x_2828:
[----:B------:R-:W-:Y:S01]  /*7d00*/  FADD.FTZ R33, R33, R34 ;  /* 0x0000002221217221 */ /* 0x000fe20000010000 */
[----:B------:R-:W-:-:S04]  /*7d10*/  @!P0 IMAD.WIDE R22, R43, 0x2, R22 ;  /* 0x000000022b168825 */ /* 0x000fc800078e0216 */
        /* <DEDUP_REMOVED lines=9> */
.L_x_2829:
        /* <DEDUP_REMOVED lines=14> */
.L_x_2830:
        /* <DEDUP_REMOVED lines=11> */
.L_x_2831:
[----:B------:R-:W-:Y:S01]  /*7f40*/  FADD.FTZ R37, R44, R37 ;  /* 0x000000252c257221 */ /* 0x000fe20000010000 */
[----:B------:R-:W-:Y:S06]  /*7f50*/  BRA `(.L_x_2832) ;  /* 0xffffffe000d47947 */ /* 0x000fec000383ffff */
.L_x_2833:
        /* <DEDUP_REMOVED lines=10> */
.L_x_3586:


//--------------------- .text._ZN13group_norm_v218gn_bwd_cuda_kernelI6__halfLi320ELi1ELi16ELi160ELi256ELb1ELb1ELi32ELi320ELi320ELi4ELb1ELi16ELb0ELb0ELNS_15WgradSyncMethodE3ENS_16CompileConditionILi900EEEEEvPT_S6_S6_PKS5_S8_S8_S8_PKfflPfPj --------------------------
	.section	.text._ZN13group_norm_v218gn_bwd_cuda_kernelI6__halfLi320ELi1ELi16ELi160ELi256ELb1ELb1ELi32ELi320ELi320ELi4ELb1ELi16ELb0ELb0ELNS_15WgradSyncMethodE3ENS_16CompileConditionILi900EEEEEvPT_S6_S6_PKS5_S8_S8_S8_PKfflPfPj,"ax",@progbits
	.align	128
        .global         _ZN13group_norm_v218gn_bwd_cuda_kernelI6__halfLi320ELi1ELi16ELi160ELi256ELb1ELb1ELi32ELi320ELi320ELi4ELb1ELi16ELb0ELb0ELNS_15WgradSyncMethodE3ENS_16CompileConditionILi900EEEEEvPT_S6_S6_PKS5_S8_S8_S8_PKfflPfPj
        .type           _ZN13group_norm_v218gn_bwd_cuda_kernelI6__halfLi320ELi1ELi16ELi160ELi256ELb1ELb1ELi32ELi320ELi320ELi4ELb1ELi16ELb0ELb0ELNS_15WgradSyncMethodE3ENS_16CompileConditionILi900EEEEEvPT_S6_S6_PKS5_S8_S8_S8_PKfflPfPj,@function
        .size           _ZN13group_norm_v218gn_bwd_cuda_kernelI6__halfLi320ELi1ELi16ELi160ELi256ELb1ELb1ELi32ELi320ELi320ELi4ELb1ELi16ELb0ELb0ELNS_15WgradSyncMethodE3ENS_16CompileConditionILi900EEEEEvPT_S6_S6_PKS5_S8_S8_S8_PKfflPfPj,(.L_x_3587 - _ZN13group_norm_v218gn_bwd_cuda_kernelI6__halfLi320ELi1ELi16ELi160ELi256ELb1ELb1ELi32ELi320ELi320ELi4ELb1ELi16ELb0ELb0ELNS_15WgradSyncMethodE3ENS_16CompileConditionILi900EEEEEvPT_S6_S6_PKS5_S8_S8_S8_PKfflPfPj)
        .other          _ZN13group_norm_v218gn_bwd_cuda_kernelI6__halfLi320ELi1ELi16ELi160ELi256ELb1ELb1ELi32ELi320ELi320ELi4ELb1ELi16ELb0ELb0ELNS_15WgradSyncMethodE3ENS_16CompileConditionILi900EEEEEvPT_S6_S6_PKS5_S8_S8_S8_PKfflPfPj,@"STO_CUDA_ENTRY STV_DEFAULT"
_ZN13group_norm_v218gn_bwd_cuda_kernelI6__halfLi320ELi1ELi16ELi160ELi256ELb1ELb1ELi32ELi320ELi320ELi4ELb1ELi16ELb0ELb0ELNS_15WgradSyncMethodE3ENS_16CompileConditionILi900EEEEEvPT_S6_S6_PKS5_S8_S8_S8_PKfflPfPj:
.text._ZN13group_norm_v218gn_bwd_cuda_kernelI6__halfLi320ELi1ELi16ELi160ELi256ELb1ELb1ELi32ELi320ELi320ELi4ELb1ELi16ELb0ELb0ELNS_15WgradSyncMethodE3ENS_16CompileConditionILi900EEEEEvPT_S6_S6_PKS5_S8_S8_S8_PKfflPfPj:
        /* <DEDUP_REMOVED lines=30> */
.L_x_2836:
[----:B------:R-:W2:Y:S04]  /*01e0*/  LD.E.STRONG.GPU R0, desc[UR8][R2.64] ;  /* 0x0000000802007980 */ /* 0x000ea8000c10f900 */
[----:B--2---:R-:W-:Y:S01]  /*01f0*/  CCTL.IVALL ;  /* 0x00000000ff00798f */ /* 0x004fe20002000000 */
[----:B------:R-:W-:Y:S05]  /*0200*/  YIELD ;  /* 0x0000000000007946 */ /* 0x000fea0003800000 */
[----:B-----5:R-:W-:-:S04]  /*0210*/  LOP3.LUT R0, R0, R5, RZ, 0x3c, !PT ;  /* 0x0000000500007212 */ /* 0x020fc800078e3cff */
[----:B------:R-:W-:-:S13]  /*0220*/  ISETP.GT.AND P0, PT, R0, -0x1, PT ;  /* 0xffffffff0000780c */ /* 0x000fda0003f04270 */
[----:B------:R-:W-:Y:S05]  /*0230*/  @P0 BRA `(.L_x_2836) ;  /* 0xfffffffc00e80947 */ /* 0x000fea000383ffff */
.L_x_2835:
[----:B------:R-:W-:Y:S05]  /*0240*/  WARPSYNC.ALL ;  /* 0x0000000000007948 */ /* 0x000fea0003800000 */
[----:B------:R-:W-:Y:S06]  /*0250*/  BAR.SYNC.DEFER_BLOCKING 0x0 ;  /* 0x0000000000007b1d */ /* 0x000fec0000010000 */
[----:B------:R-:W-:Y:S05]  /*0260*/  BRA `(.L_x_2837) ;  /* 0x0000006000fc7947 */ /* 0x000fea0003800000 */
.L_x_2834:
        /* <DEDUP_REMOVED lines=42> */
.L_x_2850:
[C---:B------:R-:W-:Y:S01]  /*0510*/  LOP3.LUT R74, R62.reuse, 0x7, RZ, 0xc0, !PT ;  /* 0x000000073e4a7812 */ /* 0x040fe200078ec0ff */
[----:B------:R-:W-:Y:S01]  /*0520*/  ULDC.64 UR12, c[0x0][0x248] ;  /* 0x00009200000c7ab9 */ /* 0x000fe20000000a00 */
[--C-:B------:R-:W-:Y:S01]  /*0530*/  SHF.R.U64 R15, R62, 0x3, R71.reuse ;  /* 0x000000033e0f7819 */ /* 0x100fe20000001247 */
[----:B------:R-:W0:Y:S01]  /*0540*/  LDC.64 R86, c[0x0][0x238] ;  /* 0x00008e00ff567b82 */ /* 0x000e220000000a00 */
[----:B------:R-:W-:Y:S01]  /*0550*/  SHF.R.U32.HI R14, RZ, 0x3, R71 ;  /* 0x00000003ff0e7819 */ /* 0x000fe20000011647 */
[----:B------:R-:W-:Y:S01]  /*0560*/  IMAD R74, R74, 0x140, RZ ;  /* 0x000001404a4a7824 */ /* 0x000fe200078e02ff */
[----:B------:R-:W-:Y:S01]  /*0570*/  ULDC.64 UR14, c[0x0][0x228] ;  /* 0x00008a00000e7ab9 */ /* 0x000fe20000000a00 */
[----:B------:R-:W-:Y:S02]  /*0580*/  ULDC UR5, c[0x0][0x250] ;  /* 0x0000940000057ab9 */ /* 0x000fe40000000800 */
[----:B------:R-:W-:Y:S01]  /*0590*/  IMAD R17, R14, 0xa0000, RZ ;  /* 0x000a00000e117824 */ /* 0x000fe200078e02ff */
[----:B------:R-:W-:Y:S01]  /*05a0*/  LEA R76, R47, R74, 0x2 ;  /* 0x0000004a2f4c7211 */ /* 0x000fe200078e10ff */
[----:B------:R-:W1:Y:S03]  /*05b0*/  LDC.64 R12, c[0x0][0x240] ;  /* 0x00009000ff0c7b82 */ /* 0x000e660000000a00 */
[----:B------:R-:W-:Y:S01]  /*05c0*/  SHF.R.S32.HI R77, RZ, 0x1f, R76 ;  /* 0x0000001fff4d7819 */ /* 0x000fe2000001144c */
[----:B------:R-:W-:-:S05]  /*05d0*/  IMAD.WIDE.U32 R2, R76, -0x33333333, RZ ;  /* 0xcccccccd4c027825 */ /* 0x000fca00078e00ff */
[----:B------:R-:W-:Y:S01]  /*05e0*/  SHF.R.U32.HI R59, RZ, 0x7, R3 ;  /* 0x00000007ff3b7819 */ /* 0x000fe20000011603 */
[----:B------:R-:W-:-:S03]  /*05f0*/  IMAD.WIDE.U32 R2, R15, 0xa0000, R76 ;  /* 0x000a00000f027825 */ /* 0x000fc600078e004c */
[----:B------:R-:W-:Y:S02]  /*0600*/  LEA R0, P0, R15, R59, 0x4 ;  /* 0x0000003b0f007211 */ /* 0x000fe400078020ff */
[----:B------:R-:W-:Y:S02]  /*0610*/  IADD3 R3, R3, R17, RZ ;  /* 0x0000001103037210 */ /* 0x000fe40007ffe0ff */
[----:B------:R-:W-:Y:S02]  /*0620*/  LEA.HI.X R15, R15, RZ, R14, 0x4, P0 ;  /* 0x000000ff0f0f7211 */ /* 0x000fe400000f240e */
[----:B------:R-:W-:Y:S02]  /*0630*/  LEA R14, P0, R0, UR12, 0x3 ;  /* 0x0000000c000e7c11 */ /* 0x000fe4000f8018ff */
        /* <DEDUP_REMOVED lines=8> */
[----:B------:R-:W-:-:S04]  /*06c0*/  IADD3 R72, P0, R53, UR12, RZ ;  /* 0x0000000c35487c10 */ /* 0x000fc8000ff1e0ff */
[----:B------:R-:W-:Y:S01]  /*06d0*/  IADD3.X R73, R61, UR13, RZ, P0, !PT ;  /* 0x0000000d3d497c10 */ /* 0x000fe200087fe4ff */
[----:B-1----:R-:W-:Y:S01]  /*06e0*/  IMAD.WIDE R76, R76, 0x2, R12 ;  /* 0x000000024c4c7825 */ /* 0x002fe200078e020c */
[----:B------:R-:W3:Y:S04]  /*06f0*/  LDG.E.64.CONSTANT R86, desc[UR8][R86.64] ;  /* 0x0000000856567981 */ /* 0x000ee8000c1e9b00 */
[----:B------:R-:W4:Y:S04]  /*0700*/  LDG.E.64.CONSTANT R72, desc[UR8][R72.64] ;  /* 0x0000000848487981 */ /* 0x000f28000c1e9b00 */
        /* <DEDUP_REMOVED lines=9> */
[----:B------:R-:W-:-:S04]  /*07a0*/  IADD3 R13, P0, R13, R2, RZ ;  /* 0x000000020d0d7210 */ /* 0x000fc80007f1e0ff */
[----:B------:R-:W5:Y:S01]  /*07b0*/  LDG.E.64.CONSTANT R40, desc[UR8][R40.64] ;  /* 0x0000000828287981 */ /* 0x000f62000c1e9b00 */
[----:B------:R-:W-:Y:S02]  /*07c0*/  IADD3.X R56, RZ, R3, RZ, P0, !PT ;  /* 0x00000003ff387210 */ /* 0x000fe400007fe4ff */
[C---:B------:R-:W-:Y:S02]  /*07d0*/  SHF.L.U32 R57, R13.reuse, 0x1, RZ ;  /* 0x000000010d397819 */ /* 0x040fe400000006ff */
[----:B------:R-:W-:Y:S02]  /*07e0*/  SHF.L.U64.HI R56, R13, 0x1, R56 ;  /* 0x000000010d387819 */ /* 0x000fe40000010238 */
[----:B------:R-:W-:Y:S02]  /*07f0*/  IADD3 R38, P1, R57, UR12, RZ ;  /* 0x0000000c39267c10 */ /* 0x000fe4000ff3e0ff */
[----:B------:R-:W-:Y:S02]  /*0800*/  IADD3 R18, P0, R53, UR14, RZ ;  /* 0x0000000e35127c10 */ /* 0x000fe4000ff1e0ff */
[----:B------:R-:W-:-:S02]  /*0810*/  IADD3.X R39, R56, UR13, RZ, P1, !PT ;  /* 0x0000000d38277c10 */ /* 0x000fc40008ffe4ff */
[----:B------:R-:W-:-:S04]  /*0820*/  IADD3.X R19, R61, UR15, RZ, P0, !PT ;  /* 0x0000000f3d137c10 */ /* 0x000fc800087fe4ff */
[----:B------:R-:W5:Y:S04]  /*0830*/  LDG.E.64.CONSTANT R38, desc[UR8][R38.64] ;  /* 0x0000000826267981 */ /* 0x000f68000c1e9b00 */
        /* <DEDUP_REMOVED lines=23> */
[----:B------:R-:W-:Y:S01]  /*09b0*/  IADD3 R89, P1, R62, 0x10, RZ ;  /* 0x000000103e597810 */ /* 0x000fe20007f3e0ff */
[----:B--2---:R-:W-:-:S06]  /*09c0*/  FADD.FTZ R68, R15, UR5 ;  /* 0x000000050f447e21 */ /* 0x004fcc0008010000 */
[----:B------:R-:W0:Y:S01]  /*09d0*/  MUFU.RSQ R68, R68 ;  /* 0x0000004400447308 */ /* 0x000e220000001400 */
[----:B------:R-:W-:Y:S01]  /*09e0*/  IADD3 R15, R44, 0xc800, RZ ;  /* 0x0000c8002c0f7810 */ /* 0x000fe20007ffe0ff */
[----:B----4-:R-:W-:-:S03]  /*09f0*/  HADD2.F32 R25, -RZ, R72.H0_H0 ;  /* 0x20000048ff197230 */ /* 0x010fc60000004100 */
[----:B------:R-:W-:Y:S02]  /*0a00*/  IADD3 R66, P0, R15, R2, RZ ;  /* 0x000000020f427210 */ /* 0x000fe40007f1e0ff */
[----:B------:R-:W-:Y:S01]  /*0a10*/  FADD.FTZ R25, -R14, R25 ;  /* 0x000000190e197221 */ /* 0x000fe20000010100 */
[----:B------:R-:W-:-:S03]  /*0a20*/  HADD2.F32 R15, -RZ, R72.H1_H1 ;  /* 0x30000048ff0f7230 */ /* 0x000fc60000004100 */
[----:B0-----:R-:W-:Y:S01]  /*0a30*/  FMUL.FTZ R31, R68, R25 ;  /* 0x00000019441f7220 */ /* 0x001fe20000410000 */
[--C-:B------:R-:W-:Y:S02]  /*0a40*/  HADD2.F32 R25, -RZ, R73.reuse.H0_H0 ;  /* 0x20000049ff197230 */ /* 0x100fe40000004100 */
[C---:B------:R-:W-:Y:S01]  /*0a50*/  FADD.FTZ R15, -R14.reuse, R15 ;  /* 0x0000000f0e0f7221 */ /* 0x040fe20000010100 */
[----:B------:R-:W-:Y:S02]  /*0a60*/  HADD2.F32 R27, -RZ, R73.H1_H1 ;  /* 0x30000049ff1b7230 */ /* 0x000fe40000004100 */
[----:B------:R-:W-:Y:S01]  /*0a70*/  FADD.FTZ R25, -R14, R25 ;  /* 0x000000190e197221 */ /* 0x000fe20000010100 */
[----:B---3--:R-:W-:Y:S02]  /*0a80*/  HADD2.F32 R80, -RZ, R86.H1_H1 ;  /* 0x30000056ff507230 */ /* 0x008fe40000004100 */
[----:B------:R-:W-:Y:S01]  /*0a90*/  FMUL.FTZ R37, R68, R15 ;  /* 0x0000000f44257220 */ /* 0x000fe20000410000 */
[----:B-----5:R-:W-:-:S02]  /*0aa0*/  HADD2.F32 R75, -RZ, R76.H1_H1 ;  /* 0x3000004cff4b7230 */ /* 0x020fc40000004100 */
[----:B------:R-:W-:Y:S01]  /*0ab0*/  FMUL.FTZ R35, R68, R25 ;  /* 0x0000001944237220 */ /* 0x000fe20000410000 */
[----:B------:R-:W-:Y:S02]  /*0ac0*/  HADD2.F32 R83, -RZ, R87.H0_H0 ;  /* 0x20000057ff537230 */ /* 0x000fe40000004100 */
[----:B------:R-:W-:Y:S01]  /*0ad0*/  FADD.FTZ R33, -R14, R27 ;  /* 0x0000001b0e217221 */ /* 0x000fe20000010100 */
[----:B------:R-:W-:Y:S02]  /*0ae0*/  HADD2.F32 R78, -RZ, R77.H0_H0 ;  /* 0x2000004dff4e7230 */ /* 0x000fe40000004100 */
[----:B------:R-:W-:Y:S02]  /*0af0*/  HADD2.F32 R0, -RZ, R86.H0_H0 ;  /* 0x20000056ff007230 */ /* 0x000fe40000004100 */
[----:B------:R-:W-:Y:S02]  /*0b00*/  HADD2.F32 R79, -RZ, R76.H0_H0 ;  /* 0x2000004cff4f7230 */ /* 0x000fe40000004100 */
[----:B------:R-:W-:Y:S01]  /*0b10*/  FFMA.FTZ R32, R37, R80, R75 ;  /* 0x0000005025207223 */ /* 0x000fe2000001004b */
[----:B------:R-:W-:-:S02]  /*0b20*/  HADD2.F32 R81, -RZ, R87.H1_H1 ;  /* 0x30000057ff517230 */ /* 0x000fc40000004100 */
[----:B------:R-:W-:Y:S01]  /*0b30*/  FFMA.FTZ R36, R35, R83, R78 ;  /* 0x0000005323247223 */ /* 0x000fe2000001004e */
[----:B------:R-:W-:Y:S02]  /*0b40*/  HADD2.F32 R82, -RZ, R77.H1_H1 ;  /* 0x3000004dff527230 */ /* 0x000fe40000004100 */
[----:B------:R-:W-:Y:S01]  /*0b50*/  FMUL.FTZ R33, R68, R33 ;  /* 0x0000002144217220 */ /* 0x000fe20000410000 */
[----:B------:R-:W-:Y:S01]  /*0b60*/  FFMA.FTZ R28, R31, R0, R79 ;  /* 0x000000001f1c7223 */ /* 0x000fe2000001004f */
[----:B------:R-:W-:Y:S01]  /*0b70*/  FMUL.FTZ R24, R32, -1.4426950216293334961 ;  /* 0xbfb8aa3b20187820 */ /* 0x000fe20000410000 */
[----:B------:R-:W-:Y:S01]  /*0b80*/  FMUL.FTZ R64, R36, -1.4426950216293334961 ;  /* 0xbfb8aa3b24407820 */ /* 0x000fe20000410000 */
[----:B------:R-:W-:Y:S01]  /*0b90*/  FFMA.FTZ R84, R33, R81, R82 ;  /* 0x0000005121547223 */ /* 0x000fe20000010052 */
[----:B------:R-:W-:-:S03]  /*0ba0*/  FMUL.FTZ R15, R28, -1.4426950216293334961 ;  /* 0xbfb8aa3b1c0f7820 */ /* 0x000fc60000410000 */
[----:B------:R-:W-:Y:S01]  /*0bb0*/  FMUL.FTZ R85, R84, -1.4426950216293334961 ;  /* 0xbfb8aa3b54557820 */ /* 0x000fe20000410000 */
[----:B------:R-:W0:Y:S08]  /*0bc0*/  MUFU.EX2 R24, R24 ;  /* 0x0000001800187308 */ /* 0x000e300000000800 */
[----:B------:R-:W1:Y:S08]  /*0bd0*/  MUFU.EX2 R64, R64 ;  /* 0x0000004000407308 */ /* 0x000e700000000800 */
[----:B------:R-:W2:Y:S08]  /*0be0*/  MUFU.EX2 R15, R15 ;  /* 0x0000000f000f7308 */ /* 0x000eb00000000800 */
[----:B------:R-:W3:Y:S01]  /*0bf0*/  MUFU.EX2 R85, R85 ;  /* 0x0000005500557308 */ /* 0x000ee20000000800 */
[----:B0-----:R-:W-:Y:S01]  /*0c00*/  FADD.FTZ R29, R24, 1 ;  /* 0x3f800000181d7421 */ /* 0x001fe20000010000 */
[----:B------:R-:W-:Y:S01]  /*0c10*/  IADD3.X R63, RZ, R3, RZ, P0, !PT ;  /* 0x00000003ff3f7210 */ /* 0x000fe200007fe4ff */
[----:B-1----:R-:W-:-:S03]  /*0c20*/  FADD.FTZ R69, R64, 1 ;  /* 0x3f80000040457421 */ /* 0x002fc60000010000 */
[C---:B------:R-:W-:Y:S01]  /*0c30*/  SHF.L.U64.HI R63, R66.reuse, 0x1, R63 ;  /* 0x00000001423f7819 */ /* 0x040fe2000001023f */
[----:B--2---:R-:W-:Y:S01]  /*0c40*/  FADD.FTZ R15, R15, 1 ;  /* 0x3f8000000f0f7421 */ /* 0x004fe20000010000 */
[----:B------:R-:W0:Y:S01]  /*0c50*/  MUFU.RCP R34, R29 ;  /* 0x0000001d00227308 */ /* 0x000e220000001000 */
[----:B------:R-:W-:Y:S01]  /*0c60*/  SHF.L.U32 R66, R66, 0x1, RZ ;  /* 0x0000000142427819 */ /* 0x000fe200000006ff */
[----:B---3--:R-:W-:-:S06]  /*0c70*/  FADD.FTZ R64, R85, 1 ;  /* 0x3f80000055407421 */ /* 0x008fcc0000010000 */
[----:B------:R0:W1:Y:S01]  /*0c80*/  MUFU.RCP R70, R69 ;  /* 0x0000004500467308 */ /* 0x0000620000001000 */
[----:B------:R-:W-:-:S07]  /*0c90*/  IADD3 R26, P0, R66, UR12, RZ ;  /* 0x0000000c421a7c10 */ /* 0x000fce000ff1e0ff */
[----:B------:R2:W3:Y:S01]  /*0ca0*/  MUFU.RCP R30, R15 ;  /* 0x0000000f001e7308 */ /* 0x0004e20000001000 */
[----:B------:R-:W-:-:S07]  /*0cb0*/  IADD3.X R27, R63, UR13, RZ, P0, !PT ;  /* 0x0000000d3f1b7c10 */ /* 0x000fce00087fe4ff */
[----:B------:R-:W4:Y:S01]  /*0cc0*/  MUFU.RCP R88, R64 ;  /* 0x0000004000587308 */ /* 0x000f220000001000 */
[----:B------:R-:W-:Y:S01]  /*0cd0*/  IADD3 R24, P0, R55, UR14, RZ ;  /* 0x0000000e37187c10 */ /* 0x000fe2000ff1e0ff */
[----:B0-----:R-:W-:Y:S01]  /*0ce0*/  FADD.FTZ R69, -R34, 1 ;  /* 0x3f80000022457421 */ /* 0x001fe20000010100 */
[----:B--2---:R-:W-:Y:S01]  /*0cf0*/  IADD3 R15, R44, 0xf000, RZ ;  /* 0x0000f0002c0f7810 */ /* 0x004fe20007ffe0ff */
[----:B------:R-:W2:Y:S01]  /*0d00*/  LDG.E.64.CONSTANT R26, desc[UR8][R26.64] ;  /* 0x000000081a1a7981 */ /* 0x000ea2000c1e9b00 */
[----:B------:R-:W-:Y:S02]  /*0d10*/  IADD3.X R25, R54, UR15, RZ, P0, !PT ;  /* 0x0000000f36197c10 */ /* 0x000fe400087fe4ff */
[----:B------:R-:W-:Y:S02]  /*0d20*/  ISETP.GE.U32.AND P0, PT, R89, UR10, PT ;  /* 0x0000000a59007c0c */ /* 0x000fe4000bf06070 */
[----:B------:R-:W-:Y:S01]  /*0d30*/  IADD3.X R85, RZ, R71, RZ, P1, !PT ;  /* 0x00000047ff557210 */ /* 0x000fe20000ffe4ff */
[----:B-1----:R-:W-:Y:S01]  /*0d40*/  FADD.FTZ R89, -R70, 1 ;  /* 0x3f80000046597421 */ /* 0x002fe20000010100 */
[----:B------:R-:W-:Y:S01]  /*0d50*/  IADD3 R29, R44, 0x11800, RZ ;  /* 0x000118002c1d7810 */ /* 0x000fe20007ffe0ff */
[--C-:B------:R-:W-:Y:S01]  /*0d60*/  HADD2.F32 R93, -RZ, R40.reuse.H0_H0 ;  /* 0x20000028ff5d7230 */ /* 0x100fe20000004100 */
[-C--:B------:R-:W-:Y:S01]  /*0d70*/  IADD3 R90, P2, R15, R2.reuse, RZ ;  /* 0x000000020f5a7210 */ /* 0x080fe20007f5e0ff */
[----:B---3--:R-:W-:Y:S01]  /*0d80*/  FADD.FTZ R15, -R30, 1 ;  /* 0x3f8000001e0f7421 */ /* 0x008fe20000010100 */
[----:B------:R-:W-:Y:S01]  /*0d90*/  ISETP.GE.AND.EX P0, PT, R85, UR6, PT, P0 ;  /* 0x0000000655007c0c */ /* 0x000fe2000bf06300 */
[----:B------:R-:W-:Y:S01]  /*0da0*/  FFMA.FTZ R85, R32, R69, 1 ;  /* 0x3f80000020557423 */ /* 0x000fe20000010045 */
[----:B------:R-:W-:Y:S01]  /*0db0*/  IADD3 R103, P1, R29, R2, RZ ;  /* 0x000000021d677210 */ /* 0x000fe20007f3e0ff */
[----:B------:R-:W-:Y:S01]  /*0dc0*/  FFMA.FTZ R89, R36, R89, 1 ;  /* 0x3f80000024597423 */ /* 0x000fe20000010059 */
[----:B----4-:R-:W-:Y:S01]  /*0dd0*/  FADD.FTZ R69, -R88, 1 ;  /* 0x3f80000058457421 */ /* 0x010fe20000010100 */
[----:B------:R-:W-:Y:S01]  /*0de0*/  FFMA.FTZ R29, R28, R15, 1 ;  /* 0x3f8000001c1d7423 */ /* 0x000fe2000001000f */
[----:B------:R-:W-:-:S02]  /*0df0*/  HADD2.F32 R95, -RZ, R40.H1_H1 ;  /* 0x30000028ff5f7230 */ /* 0x000fc40000004100 */
[----:B------:R-:W-:Y:S01]  /*0e00*/  FMUL.FTZ R97, R70, R89 ;  /* 0x0000005946617220 */ /* 0x000fe20000410000 */
[----:B------:R-:W-:Y:S01]  /*0e10*/  FFMA.FTZ R91, R84, R69, 1 ;  /* 0x3f800000545b7423 */ /* 0x000fe20000010045 */
[----:B------:R-:W3:Y:S01]  /*0e20*/  LDG.E.64.CONSTANT R24, desc[UR8][R24.64] ;  /* 0x0000000818187981 */ /* 0x000ee2000c1e9b00 */
[----:B------:R-:W-:Y:S01]  /*0e30*/  FMUL.FTZ R69, R30, R29 ;  /* 0x0000001d1e457220 */ /* 0x000fe20000410000 */
[--C-:B------:R-:W-:Y:S02]  /*0e40*/  HADD2.F32 R89, -RZ, R41.reuse.H0_H0 ;  /* 0x20000029ff597230 */ /* 0x100fe40000004100 */
[----:B------:R-:W-:Y:S01]  /*0e50*/  FADD.FTZ R29, -R14, R93 ;  /* 0x0000005d0e1d7221 */ /* 0x000fe20000010100 */
[----:B------:R-:W-:Y:S01]  /*0e60*/  FMUL.FTZ R93, R34, R85 ;  /* 0x00000055225d7220 */ /* 0x000fe20000410000 */
[----:B------:R-:W-:Y:S01]  /*0e70*/  FADD.FTZ R85, -R14, R95 ;  /* 0x0000005f0e557221 */ /* 0x000fe20000010100 */
[----:B------:R-:W-:Y:S02]  /*0e80*/  HADD2.F32 R95, -RZ, R41.H1_H1 ;  /* 0x30000029ff5f7230 */ /* 0x000fe40000004100 */
[----:B------:R-:W-:Y:S01]  /*0e90*/  FMUL.FTZ R34, R68, R29 ;  /* 0x0000001d44227220 */ /* 0x000fe20000410000 */
[----:B------:R-:W-:Y:S01]  /*0ea0*/  FADD.FTZ R89, -R14, R89 ;  /* 0x000000590e597221 */ /* 0x000fe20000010100 */
[----:B------:R-:W-:Y:S01]  /*0eb0*/  FMUL.FTZ R85, R68, R85 ;  /* 0x0000005544557220 */ /* 0x000fe20000410000 */
[----:B------:R-:W-:Y:S01]  /*0ec0*/  FMUL.FTZ R70, R88, R91 ;  /* 0x0000005b58467220 */ /* 0x000fe20000410000 */
[----:B------:R-:W-:Y:S01]  /*0ed0*/  FFMA.FTZ R32, R0, R34, R79 ;  /* 0x0000002200207223 */ /* 0x000fe2000001004f */
[----:B------:R-:W-:Y:S01]  /*0ee0*/  FMUL.FTZ R88, R68, R89 ;  /* 0x0000005944587220 */ /* 0x000fe20000410000 */
[----:B------:R-:W-:Y:S01]  /*0ef0*/  FADD.FTZ R89, -R14, R95 ;  /* 0x0000005f0e597221 */ /* 0x000fe20000010100 */
[----:B------:R-:W-:Y:S01]  /*0f00*/  FFMA.FTZ R91, R80, R85, R75 ;  /* 0x00000055505b7223 */ /* 0x000fe2000001004b */
[----:B------:R-:W-:-:S02]  /*0f10*/  HADD2.F32 R101, -RZ, R38.H0_H0 ;  /* 0x20000026ff657230 */ /* 0x000fc40000004100 */
[----:B------:R-:W-:Y:S01]  /*0f20*/  FMUL.FTZ R30, R32, -1.4426950216293334961 ;  /* 0xbfb8aa3b201e7820 */ /* 0x000fe20000410000 */
[----:B------:R-:W-:Y:S01]  /*0f30*/  FFMA.FTZ R92, R83, R88, R78 ;  /* 0x00000058535c7223 */ /* 0x000fe2000001004e */
[----:B------:R-:W-:Y:S01]  /*0f40*/  FMUL.FTZ R89, R68, R89 ;  /* 0x0000005944597220 */ /* 0x000fe20000410000 */
[----:B------:R-:W-:Y:S01]  /*0f50*/  FMUL.FTZ R84, R91, -1.4426950216293334961 ;  /* 0xbfb8aa3b5b547820 */ /* 0x000fe20000410000 */
[----:B------:R-:W-:Y:S01]  /*0f60*/  HADD2.F32 R2, -RZ, R18.H0_H0 ;  /* 0x20000012ff027230 */ /* 0x000fe20000004100 */
[----:B------:R-:W0:Y:S01]  /*0f70*/  MUFU.EX2 R96, R30 ;  /* 0x0000001e00607308 */ /* 0x000e220000000800 */
[----:B------:R-:W-:Y:S01]  /*0f80*/  FADD.FTZ R101, -R14, R101 ;  /* 0x000000650e657221 */ /* 0x000fe20000010100 */
[----:B------:R-:W-:Y:S01]  /*0f90*/  FMUL.FTZ R99, R92, -1.4426950216293334961 ;  /* 0xbfb8aa3b5c637820 */ /* 0x000fe20000410000 */
[----:B------:R-:W-:Y:S01]  /*0fa0*/  FFMA.FTZ R94, R81, R89, R82 ;  /* 0x00000059515e7223 */ /* 0x000fe20000010052 */
[----:B------:R-:W-:Y:S01]  /*0fb0*/  IADD3.X R15, RZ, R3, RZ, P2, !PT ;  /* 0x00000003ff0f7210 */ /* 0x000fe200017fe4ff */
[----:B------:R-:W-:Y:S01]  /*0fc0*/  FMUL.FTZ R95, R2, R69 ;  /* 0x00000045025f7220 */ /* 0x000fe20000410000 */
[----:B------:R-:W-:-:S02]  /*0fd0*/  SHF.L.U32 R64, R90, 0x1, RZ ;  /* 0x000000015a407819 */ /* 0x000fc400000006ff */
[----:B------:R1:W4:Y:S01]  /*0fe0*/  MUFU.EX2 R98, R84 ;  /* 0x0000005400627308 */ /* 0x0003220000000800 */
[----:B------:R-:W-:Y:S01]  /*0ff0*/  HADD2.F32 R2, -RZ, R18.H1_H1 ;  /* 0x30000012ff027230 */ /* 0x000fe20000004100 */
[----:B------:R-:W-:Y:S02]  /*1000*/  SHF.L.U64.HI R15, R90, 0x1, R15 ;  /* 0x000000015a0f7819 */ /* 0x000fe4000001020f */
[----:B------:R-:W-:Y:S01]  /*1010*/  IADD3 R28, P2, R64, UR12, RZ ;  /* 0x0000000c401c7c10 */ /* 0x000fe2000ff5e0ff */
[----:B-1----:R-:W-:Y:S01]  /*1020*/  FMUL.FTZ R84, R68, R101 ;  /* 0x0000006544547220 */ /* 0x002fe20000410000 */
[----:B------:R-:W-:Y:S02]  /*1030*/  FMUL.FTZ R101, R94, -1.4426950216293334961 ;  /* 0xbfb8aa3b5e657820 */ /* 0x000fe40000410000 */
[----:B------:R-:W1:Y:S01]  /*1040*/  MUFU.EX2 R99, R99 ;  /* 0x0000006300637308 */ /* 0x000e620000000800 */
[----:B------:R-:W-:Y:S01]  /*1050*/  FMUL.FTZ R36, R2, R93 ;  /* 0x0000005d02247220 */ /* 0x000fe20000410000 */
[----:B------:R-:W-:-:S02]  /*1060*/  HADD2.F32 R69, -RZ, R19.H1_H1 ;  /* 0x30000013ff457230 */ /* 0x000fc40000004100 */
[CC--:B------:R-:W-:Y:S01]  /*1070*/  FMUL.FTZ R2, R0.reuse, R95.reuse ;  /* 0x0000005f00027220 */ /* 0x0c0fe20000410000 */
[----:B------:R-:W-:Y:S01]  /*1080*/  IADD3.X R29, R15, UR13, RZ, P2, !PT ;  /* 0x0000000d0f1d7c10 */ /* 0x000fe200097fe4ff */
[----:B------:R-:W-:Y:S02]  /*1090*/  HADD2.F32 R30, -RZ, R19.H0_H0 ;  /* 0x20000013ff1e7230 */ /* 0x000fe40000004100 */
[----:B------:R-:W-:Y:S01]  /*10a0*/  FFMA.FTZ R93, R31, R95, R4 ;  /* 0x0000005f1f5d7223 */ /* 0x000fe20000010004 */
[----:B------:R-:W5:Y:S01]  /*10b0*/  MUFU.EX2 R101, R101 ;  /* 0x0000006500657308 */ /* 0x000f620000000800 */
[----:B------:R-:W-:Y:S01]  /*10c0*/  FFMA.FTZ R90, R0, R84, R79 ;  /* 0x00000054005a7223 */ /* 0x000fe2000001004f */
[----:B------:R-:W-:Y:S01]  /*10d0*/  FMUL.FTZ R102, R69, R70 ;  /* 0x0000004645667220 */ /* 0x000fe20000410000 */
[----:B------:R-:W-:Y:S01]  /*10e0*/  FFMA.FTZ R4, R31, R2, RZ ;  /* 0x000000021f047223 */ /* 0x000fe200000100ff */
[----:B------:R-:W-:Y:S01]  /*10f0*/  FADD.FTZ R2, R95, R5 ;  /* 0x000000055f027221 */ /* 0x000fe20000010000 */
[----:B------:R-:W-:Y:S01]  /*1100*/  IADD3.X R70, RZ, R3, RZ, P1, !PT ;  /* 0x00000003ff467210 */ /* 0x000fe20000ffe4ff */
[----:B------:R-:W-:Y:S01]  /*1110*/  FMUL.FTZ R100, R30, R97 ;  /* 0x000000611e647220 */ /* 0x000fe20000410000 */
[-C--:B------:R-:W-:Y:S01]  /*1120*/  FMUL.FTZ R5, R80, R36.reuse ;  /* 0x0000002450057220 */ /* 0x080fe20000410000 */
[----:B------:R-:W3:Y:S01]  /*1130*/  LDG.E.64.CONSTANT R28, desc[UR8][R28.64] ;  /* 0x000000081c1c7981 */ /* 0x000ee2000c1e9b00 */
[----:B0-----:R-:W-:Y:S01]  /*1140*/  FADD.FTZ R97, R96, 1 ;  /* 0x3f80000060617421 */ /* 0x001fe20000010000 */
[----:B------:R-:W-:Y:S01]  /*1150*/  FMUL.FTZ R104, R90, -1.4426950216293334961 ;  /* 0xbfb8aa3b5a687820 */ /* 0x000fe20000410000 */
[----:B------:R-:W-:Y:S01]  /*1160*/  FADD.FTZ R3, R36, R7 ;  /* 0x0000000724037221 */ /* 0x000fe20000010000 */
[C---:B------:R-:W-:Y:S01]  /*1170*/  SHF.L.U64.HI R69, R103.reuse, 0x1, R70 ;  /* 0x0000000167457819 */ /* 0x040fe20000010246 */
[----:B----4-:R-:W-:Y:S01]  /*1180*/  FADD.FTZ R7, R98, 1 ;  /* 0x3f80000062077421 */ /* 0x010fe20000010000 */
[----:B------:R-:W-:Y:S01]  /*1190*/  SHF.L.U32 R70, R103, 0x1, RZ ;  /* 0x0000000167467819 */ /* 0x000fe200000006ff */
[----:B------:R-:W-:Y:S01]  /*11a0*/  FFMA.FTZ R98, R37, R5, R4 ;  /* 0x0000000525627223 */ /* 0x000fe20000010004 */
[----:B------:R0:W4:Y:S01]  /*11b0*/  MUFU.RCP R103, R97 ;  /* 0x0000006100677308 */ /* 0x0001220000001000 */
[----:B------:R-:W-:Y:S01]  /*11c0*/  FFMA.FTZ R95, R0, R95, RZ ;  /* 0x0000005f005f7223 */ /* 0x000fe200000100ff */
[----:B------:R-:W-:Y:S01]  /*11d0*/  HADD2.F32 R5, -RZ, R38.H1_H1 ;  /* 0x30000026ff057230 */ /* 0x000fe20000004100 */
[----:B------:R-:W-:Y:S01]  /*11e0*/  IADD3 R30, P2, R67, UR14, RZ ;  /* 0x0000000e431e7c10 */ /* 0x000fe2000ff5e0ff */
[----:B-1----:R-:W-:Y:S01]  /*11f0*/  FADD.FTZ R99, R99, 1 ;  /* 0x3f80000063637421 */ /* 0x002fe20000010000 */
[----:B------:R-:W-:-:S03]  /*1200*/  FFMA.FTZ R96, R80, R36, R95 ;  /* 0x0000002450607223 */ /* 0x000fc6000001005f */
[----:B------:R-:W-:Y:S01]  /*1210*/  MUFU.EX2 R107, R104 ;  /* 0x00000068006b7308 */ /* 0x000fe20000000800 */
[----:B0-----:R-:W-:Y:S01]  /*1220*/  HADD2.F32 R97, -RZ, R39.H0_H0 ;  /* 0x20000027ff617230 */ /* 0x001fe20000004100 */
[----:B------:R-:W-:Y:S01]  /*1230*/  IADD3.X R31, R65, UR15, RZ, P2, !PT ;  /* 0x0000000f411f7c10 */ /* 0x000fe200097fe4ff */
[----:B------:R-:W-:Y:S01]  /*1240*/  FADD.FTZ R5, -R14, R5 ;  /* 0x000000050e057221 */ /* 0x000fe20000010100 */
[----:B-----5:R-:W-:-:S04]  /*1250*/  FADD.FTZ R101, R101, 1 ;  /* 0x3f80000065657421 */ /* 0x020fc80000010000 */
[----:B------:R0:W1:Y:S01]  /*1260*/  MUFU.RCP R104, R7 ;  /* 0x0000000700687308 */ /* 0x0000620000001000 */
[----:B------:R-:W-:Y:S01]  /*1270*/  FADD.FTZ R97, -R14, R97 ;  /* 0x000000610e617221 */ /* 0x000fe20000010100 */
[-C--:B------:R-:W-:Y:S01]  /*1280*/  FFMA.FTZ R95, R35, R100.reuse, R8 ;  /* 0x00000064235f7223 */ /* 0x080fe20000010008 */
[----:B------:R-:W-:Y:S01]  /*1290*/  FADD.FTZ R9, R100, R9 ;  /* 0x0000000964097221 */ /* 0x000fe20000010000 */
[CC--:B------:R-:W-:Y:S01]  /*12a0*/  FFMA.FTZ R96, R83.reuse, R100.reuse, R96 ;  /* 0x0000006453607223 */ /* 0x0c0fe20000010060 */
[----:B------:R-:W5:Y:S01]  /*12b0*/  LDG.E.64.CONSTANT R30, desc[UR8][R30.64] ;  /* 0x000000081e1e7981 */ /* 0x000f62000c1e9b00 */
[----:B0-----:R-:W-:Y:S02]  /*12c0*/  HADD2.F32 R7, -RZ, R39.H1_H1 ;  /* 0x30000027ff077230 */ /* 0x001fe40000004100 */
[----:B------:R-:W0:Y:S01]  /*12d0*/  MUFU.RCP R105, R99 ;  /* 0x0000006300697308 */ /* 0x000e220000001000 */
[C---:B------:R-:W-:Y:S01]  /*12e0*/  FMUL.FTZ R5, R68.reuse, R5 ;  /* 0x0000000544057220 */ /* 0x040fe20000410000 */
[----:B------:R-:W-:Y:S01]  /*12f0*/  FMUL.FTZ R100, R83, R100 ;  /* 0x0000006453647220 */ /* 0x000fe20000410000 */
[----:B------:R-:W-:Y:S01]  /*1300*/  FMUL.FTZ R4, R68, R97 ;  /* 0x0000006144047220 */ /* 0x000fe20000410000 */
[----:B------:R-:W-:Y:S01]  /*1310*/  FADD.FTZ R7, -R14, R7 ;  /* 0x000000070e077221 */ /* 0x000fe20000010100 */
[----:B------:R-:W-:Y:S01]  /*1320*/  FFMA.FTZ R8, R80, R5, R75 ;  /* 0x0000000550087223 */ /* 0x000fe2000001004b */
[----:B------:R-:W-:-:S02]  /*1330*/  FFMA.FTZ R98, R35, R100, R98 ;  /* 0x0000006423627223 */ /* 0x000fc40000010062 */
[----:B------:R4:W0:Y:S01]  /*1340*/  MUFU.RCP R106, R101 ;  /* 0x00000065006a7308 */ /* 0x0008220000001000 */
[----:B------:R-:W-:Y:S01]  /*1350*/  FMUL.FTZ R7, R68, R7 ;  /* 0x0000000744077220 */ /* 0x000fe20000410000 */
[----:B------:R-:W-:Y:S01]  /*1360*/  FFMA.FTZ R6, R37, R36, R6 ;  /* 0x0000002425067223 */ /* 0x000fe20000010006 */
[----:B------:R-:W-:Y:S01]  /*1370*/  FFMA.FTZ R35, R83, R4, R78 ;  /* 0x0000000453237223 */ /* 0x000fe2000001004e */
[----:B------:R-:W-:Y:S01]  /*1380*/  IADD3 R36, P1, R70, UR12, RZ ;  /* 0x0000000c46247c10 */ /* 0x000fe2000ff3e0ff */
[-C--:B------:R-:W-:Y:S01]  /*1390*/  FFMA.FTZ R100, R33, R102.reuse, R10 ;  /* 0x0000006621647223 */ /* 0x080fe2000001000a */
[CC--:B------:R-:W-:Y:S01]  /*13a0*/  FFMA.FTZ R97, R81.reuse, R102.reuse, R96 ;  /* 0x0000006651617223 */ /* 0x0c0fe20000010060 */
[----:B------:R-:W-:Y:S01]  /*13b0*/  FMUL.FTZ R108, R8, -1.4426950216293334961 ;  /* 0xbfb8aa3b086c7820 */ /* 0x000fe20000410000 */
[----:B----4-:R-:W-:Y:S01]  /*13c0*/  FADD.FTZ R101, R102, R11 ;  /* 0x0000000b66657221 */ /* 0x010fe20000010000 */
[C---:B------:R-:W-:Y:S01]  /*13d0*/  FMUL.FTZ R102, R81.reuse, R102 ;  /* 0x0000006651667220 */ /* 0x040fe20000410000 */
[----:B------:R-:W-:Y:S01]  /*13e0*/  FFMA.FTZ R10, R81, R7, R82 ;  /* 0x00000007510a7223 */ /* 0x000fe20000010052 */
[----:B------:R-:W-:Y:S01]  /*13f0*/  FMUL.FTZ R109, R35, -1.4426950216293334961 ;  /* 0xbfb8aa3b236d7820 */ /* 0x000fe20000410000 */
[----:B------:R-:W-:Y:S01]  /*1400*/  IADD3.X R37, R69, UR13, RZ, P1, !PT ;  /* 0x0000000d45257c10 */ /* 0x000fe20008ffe4ff */
[----:B------:R-:W-:Y:S01]  /*1410*/  FADD.FTZ R11, -R103, 1 ;  /* 0x3f800000670b7421 */ /* 0x000fe20000010100 */
[----:B------:R-:W-:Y:S01]  /*1420*/  FFMA.FTZ R99, R33, R102, R98 ;  /* 0x0000006621637223 */ /* 0x000fe20000010062 */
[----:B------:R-:W-:Y:S01]  /*1430*/  FMUL.FTZ R98, R10, -1.4426950216293334961 ;  /* 0xbfb8aa3b0a627820 */ /* 0x000fe20000410000 */
[----:B------:R-:W4:Y:S01]  /*1440*/  MUFU.EX2 R108, R108 ;  /* 0x0000006c006c7308 */ /* 0x000f220000000800 */
[----:B------:R-:W-:Y:S01]  /*1450*/  FFMA.FTZ R32, R32, R11, 1 ;  /* 0x3f80000020207423 */ /* 0x000fe2000001000b */
[----:B-1----:R-:W-:Y:S01]  /*1460*/  FADD.FTZ R96, -R104, 1 ;  /* 0x3f80000068607421 */ /* 0x002fe20000010100 */
[----:B0-----:R-:W-:Y:S01]  /*1470*/  FADD.FTZ R11, -R105, 1 ;  /* 0x3f800000690b7421 */ /* 0x001fe20000010100 */
[----:B------:R-:W5:Y:S04]  /*1480*/  LDG.E.64.CONSTANT R36, desc[UR8][R36.64] ;  /* 0x0000000824247981 */ /* 0x000f68000c1e9b00 */
[----:B------:R-:W0:Y:S01]  /*1490*/  MUFU.EX2 R109, R109 ;  /* 0x0000006d006d7308 */ /* 0x000e220000000800 */
[----:B------:R-:W-:Y:S01]  /*14a0*/  FFMA.FTZ R91, R91, R96, 1 ;  /* 0x3f8000005b5b7423 */ /* 0x000fe20000010060 */
[----:B------:R-:W-:Y:S01]  /*14b0*/  FADD.FTZ R33, -R106, 1 ;  /* 0x3f8000006a217421 */ /* 0x000fe20000010100 */
[----:B------:R-:W-:Y:S01]  /*14c0*/  FFMA.FTZ R96, R92, R11, 1 ;  /* 0x3f8000005c607423 */ /* 0x000fe2000001000b */
[----:B------:R-:W-:-:S04]  /*14d0*/  HADD2.F32 R11, -RZ, R20.H0_H0 ;  /* 0x20000014ff0b7230 */ /* 0x000fc80000004100 */
[----:B------:R1:W0:Y:S01]  /*14e0*/  MUFU.EX2 R102, R98 ;  /* 0x0000006200667308 */ /* 0x0002220000000800 */
[----:B------:R-:W-:Y:S01]  /*14f0*/  FMUL.FTZ R92, R103, R32 ;  /* 0x00000020675c7220 */ /* 0x000fe20000410000 */
[----:B------:R-:W-:Y:S01]  /*1500*/  FFMA.FTZ R33, R94, R33, 1 ;  /* 0x3f8000005e217423 */ /* 0x000fe20000010021 */
[----:B------:R-:W-:Y:S01]  /*1510*/  FMUL.FTZ R103, R104, R91 ;  /* 0x0000005b68677220 */ /* 0x000fe20000410000 */
[----:B------:R-:W-:Y:S01]  /*1520*/  FMUL.FTZ R96, R105, R96 ;  /* 0x0000006069607220 */ /* 0x000fe20000410000 */
[----:B------:R-:W-:Y:S01]  /*1530*/  FMUL.FTZ R91, R11, R92 ;  /* 0x0000005c0b5b7220 */ /* 0x000fe20000410000 */
[--C-:B------:R-:W-:Y:S02]  /*1540*/  HADD2.F32 R92, -RZ, R21.reuse.H1_H1 ;  /* 0x30000015ff5c7230 */ /* 0x100fe40000004100 */
[----:B------:R-:W-:Y:S01]  /*1550*/  FMUL.FTZ R105, R106, R33 ;  /* 0x000000216a697220 */ /* 0x000fe20000410000 */
[----:B------:R-:W-:Y:S02]  /*1560*/  HADD2.F32 R94, -RZ, R20.H1_H1 ;  /* 0x30000014ff5e7230 */ /* 0x000fe40000004100 */
[----:B------:R-:W-:Y:S01]  /*1570*/  FADD.FTZ R107, R107, 1 ;  /* 0x3f8000006b6b7421 */ /* 0x000fe20000010000 */
[----:B------:R-:W-:-:S02]  /*1580*/  HADD2.F32 R11, -RZ, R21.H0_H0 ;  /* 0x20000015ff0b7230 */ /* 0x000fc40000004100 */
[----:B----4-:R-:W-:Y:S01]  /*1590*/  FADD.FTZ R108, R108, 1 ;  /* 0x3f8000006c6c7421 */ /* 0x010fe20000010000 */
[----:B-1----:R-:W-:Y:S01]  /*15a0*/  FMUL.FTZ R98, R92, R105 ;  /* 0x000000695c627220 */ /* 0x002fe20000410000 */
[----:B------:R-:W-:Y:S01]  /*15b0*/  FMUL.FTZ R94, R94, R103 ;  /* 0x000000675e5e7220 */ /* 0x000fe20000410000 */
[----:B0-----:R-:W-:Y:S01]  /*15c0*/  FADD.FTZ R109, R109, 1 ;  /* 0x3f8000006d6d7421 */ /* 0x001fe20000010000 */
[-C--:B------:R-:W-:Y:S01]  /*15d0*/  FMUL.FTZ R92, R0, R91.reuse ;  /* 0x0000005b005c7220 */ /* 0x080fe20000410000 */
[----:B------:R-:W-:Y:S01]  /*15e0*/  IADD3 R32, P1, R66, UR14, RZ ;  /* 0x0000000e42207c10 */ /* 0x000fe2000ff3e0ff */
[----:B------:R-:W-:Y:S01]  /*15f0*/  FADD.FTZ R102, R102, 1 ;  /* 0x3f80000066667421 */ /* 0x000fe20000010000 */
[----:B------:R-:W0:Y:S01]  /*1600*/  MUFU.RCP R107, R107 ;  /* 0x0000006b006b7308 */ /* 0x000e220000001000 */
[----:B------:R-:W-:Y:S01]  /*1610*/  FMUL.FTZ R96, R11, R96 ;  /* 0x000000600b607220 */ /* 0x000fe20000410000 */
[-C--:B------:R-:W-:Y:S01]  /*1620*/  FFMA.FTZ R93, R34, R91.reuse, R93 ;  /* 0x0000005b225d7223 */ /* 0x080fe2000001005d */
[----:B------:R-:W-:Y:S01]  /*1630*/  FADD.FTZ R11, R2, R91 ;  /* 0x0000005b020b7221 */ /* 0x000fe20000010000 */
[----:B------:R-:W-:Y:S01]  /*1640*/  FFMA.FTZ R34, R34, R92, R99 ;  /* 0x0000005c22227223 */ /* 0x000fe20000010063 */
[----:B------:R-:W-:Y:S01]  /*1650*/  FMUL.FTZ R2, R80, R94 ;  /* 0x0000005e50027220 */ /* 0x000fe20000410000 */
[----:B------:R-:W-:Y:S01]  /*1660*/  IADD3.X R33, R63, UR15, RZ, P1, !PT ;  /* 0x0000000f3f217c10 */ /* 0x000fe20008ffe4ff */
[----:B------:R-:W-:Y:S01]  /*1670*/  FFMA.FTZ R97, R0, R91, R97 ;  /* 0x0000005b00617223 */ /* 0x000fe20000010061 */
[----:B------:R-:W1:Y:S01]  /*1680*/  MUFU.RCP R108, R108 ;  /* 0x0000006c006c7308 */ /* 0x000e620000001000 */
[----:B------:R-:W-:Y:S01]  /*1690*/  FADD.FTZ R91, R3, R94 ;  /* 0x0000005e035b7221 */ /* 0x000fe20000010000 */
[----:B------:R-:W-:Y:S01]  /*16a0*/  FFMA.FTZ R3, R85, R2, R34 ;  /* 0x0000000255037223 */ /* 0x000fe20000010022 */
[----:B------:R-:W-:Y:S01]  /*16b0*/  FMUL.FTZ R2, R83, R96 ;  /* 0x0000006053027220 */ /* 0x000fe20000410000 */
[----:B------:R-:W4:Y:S04]  /*16c0*/  LDG.E.64.CONSTANT R32, desc[UR8][R32.64] ;  /* 0x0000000820207981 */ /* 0x000f28000c1e9b00 */
[----:B------:R-:W1:Y:S01]  /*16d0*/  MUFU.RCP R109, R109 ;  /* 0x0000006d006d7308 */ /* 0x000e620000001000 */
[-C--:B------:R-:W-:Y:S01]  /*16e0*/  FFMA.FTZ R92, R85, R94.reuse, R6 ;  /* 0x0000005e555c7223 */ /* 0x080fe20000010006 */
[----:B------:R-:W-:-:S06]  /*16f0*/  FFMA.FTZ R94, R80, R94, R97 ;  /* 0x0000005e505e7223 */ /* 0x000fcc0000010061 */
[----:B------:R-:W1:Y:S01]  /*1700*/  MUFU.RCP R102, R102 ;  /* 0x0000006600667308 */ /* 0x000e620000001000 */
[C---:B------:R-:W-:Y:S01]  /*1710*/  FFMA.FTZ R2, R88.reuse, R2, R3 ;  /* 0x0000000258027223 */ /* 0x040fe20000010003 */
[----:B------:R-:W-:Y:S01]  /*1720*/  FMUL.FTZ R3, R81, R98 ;  /* 0x0000006251037220 */ /* 0x000fe20000410000 */
[-C--:B------:R-:W-:Y:S01]  /*1730*/  FFMA.FTZ R95, R88, R96.reuse, R95 ;  /* 0x00000060585f7223 */ /* 0x080fe2000001005f */
[----:B------:R-:W-:Y:S01]  /*1740*/  FADD.FTZ R85, R9, R96 ;  /* 0x0000006009557221 */ /* 0x000fe20000010000 */
[----:B------:R-:W-:Y:S01]  /*1750*/  FFMA.FTZ R96, R83, R96, R94 ;  /* 0x0000006053607223 */ /* 0x000fe2000001005e */
[C---:B------:R-:W-:Y:S01]  /*1760*/  FFMA.FTZ R94, R89.reuse, R98, R100 ;  /* 0x00000062595e7223 */ /* 0x040fe20000010064 */
[----:B------:R-:W-:Y:S01]  /*1770*/  FFMA.FTZ R89, R89, R3, R2 ;  /* 0x0000000359597223 */ /* 0x000fe20000010002 */
[----:B0-----:R-:W-:Y:S01]  /*1780*/  FADD.FTZ R3, -R107, 1 ;  /* 0x3f8000006b037421 */ /* 0x001fe20000010100 */
[----:B-1----:R-:W-:Y:S01]  /*1790*/  FADD.FTZ R9, -R108, 1 ;  /* 0x3f8000006c097421 */ /* 0x002fe20000010100 */
[----:B------:R-:W-:-:S02]  /*17a0*/  FADD.FTZ R2, -R109, 1 ;  /* 0x3f8000006d027421 */ /* 0x000fc40000010100 */
[----:B------:R-:W-:Y:S01]  /*17b0*/  FFMA.FTZ R90, R90, R3, 1 ;  /* 0x3f8000005a5a7423 */ /* 0x000fe20000010003 */
[----:B------:R-:W-:Y:S01]  /*17c0*/  FFMA.FTZ R9, R8, R9, 1 ;  /* 0x3f80000008097423 */ /* 0x000fe20000010009 */
[----:B------:R-:W-:Y:S01]  /*17d0*/  FFMA.FTZ R8, R35, R2, 1 ;  /* 0x3f80000023087423 */ /* 0x000fe20000010002 */
[----:B------:R-:W-:-:S04]  /*17e0*/  FADD.FTZ R3, -R102, 1 ;  /* 0x3f80000066037421 */ /* 0x000fc80000010100 */
[----:B------:R-:W-:Y:S01]  /*17f0*/  FFMA.FTZ R35, R10, R3, 1 ;  /* 0x3f8000000a237423 */ /* 0x000fe20000010003 */
[----:B------:R-:W-:Y:S01]  /*1800*/  HADD2.F32 R3, -RZ, R22.H1_H1 ;  /* 0x30000016ff037230 */ /* 0x000fe20000004100 */
[----:B------:R-:W-:-:S04]  /*1810*/  IADD3 R2, P1, R64, UR14, RZ ;  /* 0x0000000e40027c10 */ /* 0x000fc8000ff3e0ff */
[----:B------:R-:W-:-:S04]  /*1820*/  FADD.FTZ R3, -R14, R3 ;  /* 0x000000030e037221 */ /* 0x000fc80000010100 */
[----:B------:R-:W-:Y:S01]  /*1830*/  FMUL.FTZ R10, R68, R3 ;  /* 0x00000003440a7220 */ /* 0x000fe20000410000 */
[----:B------:R-:W-:-:S06]  /*1840*/  IADD3.X R3, R15, UR15, RZ, P1, !PT ;  /* 0x0000000f0f037c10 */ /* 0x000fcc0008ffe4ff */
[----:B------:R-:W4:Y:S01]  /*1850*/  LDG.E.64.CONSTANT R2, desc[UR8][R2.64] ;  /* 0x0000000802027981 */ /* 0x000f22000c1e9b00 */
[--C-:B------:R-:W-:Y:S02]  /*1860*/  HADD2.F32 R34, -RZ, R16.reuse.H0_H0 ;  /* 0x20000010ff227230 */ /* 0x100fe40000004100 */
[----:B------:R-:W-:Y:S01]  /*1870*/  FMUL.FTZ R107, R107, R90 ;  /* 0x0000005a6b6b7220 */ /* 0x000fe20000410000 */
[----:B------:R-:W-:Y:S01]  /*1880*/  FMUL.FTZ R102, R102, R35 ;  /* 0x0000002366667220 */ /* 0x000fe20000410000 */
[----:B------:R-:W-:Y:S02]  /*1890*/  HADD2.F32 R35, -RZ, R16.H1_H1 ;  /* 0x30000010ff237230 */ /* 0x000fe40000004100 */
[----:B------:R-:W-:Y:S01]  /*18a0*/  FMUL.FTZ R108, R108, R9 ;  /* 0x000000096c6c7220 */ /* 0x000fe20000410000 */
[----:B------:R-:W-:Y:S01]  /*18b0*/  FMUL.FTZ R107, R34, R107 ;  /* 0x0000006b226b7220 */ /* 0x000fe20000410000 */
[----:B------:R-:W-:Y:S02]  /*18c0*/  IADD3 R34, P1, R70, UR14, RZ ;  /* 0x0000000e46227c10 */ /* 0x000fe4000ff3e0ff */
[----:B------:R-:W-:-:S02]  /*18d0*/  FMUL.FTZ R108, R35, R108 ;  /* 0x0000006c236c7220 */ /* 0x000fc40000410000 */
[----:B------:R-:W-:-:S06]  /*18e0*/  IADD3.X R35, R69, UR15, RZ, P1, !PT ;  /* 0x0000000f45237c10 */ /* 0x000fcc0008ffe4ff */
[----:B------:R-:W4:Y:S01]  /*18f0*/  LDG.E.64.CONSTANT R34, desc[UR8][R34.64] ;  /* 0x0000000822227981 */ /* 0x000f22000c1e9b00 */
[----:B------:R-:W-:-:S05]  /*1900*/  HADD2.F32 R99, -RZ, R22.H0_H0 ;  /* 0x20000016ff637230 */ /* 0x000fca0000004100 */
[----:B------:R-:W-:Y:S01]  /*1910*/  FADD.FTZ R99, -R14, R99 ;  /* 0x000000630e637221 */ /* 0x000fe20000010100 */
[----:B------:R-:W-:-:S03]  /*1920*/  FADD.FTZ R88, R101, R98 ;  /* 0x0000006265587221 */ /* 0x000fc60000010000 */
[----:B------:R-:W-:Y:S01]  /*1930*/  FMUL.FTZ R6, R68, R99 ;  /* 0x0000006344067220 */ /* 0x000fe20000410000 */
[----:B------:R-:W-:Y:S01]  /*1940*/  FFMA.FTZ R97, R81, R98, R96 ;  /* 0x0000006251617223 */ /* 0x000fe20000010060 */
[--C-:B------:R-:W-:Y:S02]  /*1950*/  HADD2.F32 R9, -RZ, R23.reuse.H0_H0 ;  /* 0x20000017ff097230 */ /* 0x100fe40000004100 */
[----:B------:R-:W-:Y:S01]  /*1960*/  FFMA.FTZ R98, R0, R6, R79 ;  /* 0x0000000600627223 */ /* 0x000fe2000001004f */
[----:B------:R-:W-:-:S03]  /*1970*/  HADD2.F32 R99, -RZ, R23.H1_H1 ;  /* 0x30000017ff637230 */ /* 0x000fc60000004100 */
[----:B------:R-:W-:Y:S01]  /*1980*/  FMUL.FTZ R90, R98, -1.4426950216293334961 ;  /* 0xbfb8aa3b625a7820 */ /* 0x000fe20000410000 */
[----:B------:R-:W-:Y:S01]  /*1990*/  FADD.FTZ R9, -R14, R9 ;  /* 0x000000090e097221 */ /* 0x000fe20000010100 */
[----:B------:R-:W-:Y:S02]  /*19a0*/  FMUL.FTZ R109, R109, R8 ;  /* 0x000000086d6d7220 */ /* 0x000fe40000410000 */
[----:B------:R0:W1:Y:S01]  /*19b0*/  MUFU.EX2 R105, R90 ;  /* 0x0000005a00697308 */ /* 0x0000620000000800 */
[----:B------:R-:W-:Y:S01]  /*19c0*/  FMUL.FTZ R8, R68, R9 ;  /* 0x0000000944087220 */ /* 0x000fe20000410000 */
[----:B------:R-:W-:Y:S01]  /*19d0*/  FADD.FTZ R9, -R14, R99 ;  /* 0x000000630e097221 */ /* 0x000fe20000010100 */
[----:B------:R-:W-:Y:S02]  /*19e0*/  FFMA.FTZ R96, R80, R10, R75 ;  /* 0x0000000a50607223 */ /* 0x000fe4000001004b */
[----:B------:R-:W-:Y:S01]  /*19f0*/  FFMA.FTZ R99, R83, R8, R78 ;  /* 0x0000000853637223 */ /* 0x000fe2000001004e */
[----:B------:R-:W-:Y:S01]  /*1a00*/  FMUL.FTZ R9, R68, R9 ;  /* 0x0000000944097220 */ /* 0x000fe20000410000 */
[----:B------:R-:W-:Y:S01]  /*1a10*/  FMUL.FTZ R103, R96, -1.4426950216293334961 ;  /* 0xbfb8aa3b60677820 */ /* 0x000fe20000410000 */
[----:B------:R-:W-:-:S02]  /*1a20*/  HADD2.F32 R101, -RZ, R17.H1_H1 ;  /* 0x30000011ff657230 */ /* 0x000fc40000004100 */
[----:B------:R-:W-:Y:S01]  /*1a30*/  FMUL.FTZ R110, R99, -1.4426950216293334961 ;  /* 0xbfb8aa3b636e7820 */ /* 0x000fe20000410000 */
[----:B------:R-:W-:Y:S01]  /*1a40*/  FFMA.FTZ R100, R81, R9, R82 ;  /* 0x0000000951647223 */ /* 0x000fe20000010052 */
[----:B------:R2:W2:Y:S01]  /*1a50*/  MUFU.EX2 R106, R103 ;  /* 0x00000067006a7308 */ /* 0x0004a20000000800 */
[----:B0-----:R-:W-:Y:S02]  /*1a60*/  HADD2.F32 R90, -RZ, R17.H0_H0 ;  /* 0x20000011ff5a7230 */ /* 0x001fe40000004100 */
[----:B------:R-:W-:Y:S01]  /*1a70*/  FMUL.FTZ R111, R100, -1.4426950216293334961 ;  /* 0xbfb8aa3b646f7820 */ /* 0x000fe20000410000 */
[----:B-1----:R-:W-:Y:S01]  /*1a80*/  FADD.FTZ R105, R105, 1 ;  /* 0x3f80000069697421 */ /* 0x002fe20000010000 */
[----:B--2---:R-:W-:Y:S01]  /*1a90*/  FMUL.FTZ R103, R101, R102 ;  /* 0x0000006665677220 */ /* 0x004fe20000410000 */
[-C--:B------:R-:W-:Y:S02]  /*1aa0*/  FMUL.FTZ R102, R0, R107.reuse ;  /* 0x0000006b00667220 */ /* 0x080fe40000410000 */
[----:B------:R-:W0:Y:S01]  /*1ab0*/  MUFU.EX2 R110, R110 ;  /* 0x0000006e006e7308 */ /* 0x000e220000000800 */
[----:B------:R-:W-:Y:S01]  /*1ac0*/  FFMA.FTZ R93, R84, R107, R93 ;  /* 0x0000006b545d7223 */ /* 0x000fe2000001005d */
[----:B------:R-:W-:Y:S01]  /*1ad0*/  FMUL.FTZ R104, R90, R109 ;  /* 0x0000006d5a687220 */ /* 0x000fe20000410000 */
[----:B------:R-:W-:Y:S01]  /*1ae0*/  FFMA.FTZ R102, R84, R102, R89 ;  /* 0x0000006654667223 */ /* 0x000fe20000010059 */
[----:B------:R-:W-:Y:S01]  /*1af0*/  FADD.FTZ R90, R11, R107 ;  /* 0x0000006b0b5a7221 */ /* 0x000fe20000010000 */
[----:B------:R-:W-:-:S03]  /*1b00*/  FMUL.FTZ R11, R80, R108 ;  /* 0x0000006c500b7220 */ /* 0x000fc60000410000 */
[----:B------:R-:W1:Y:S01]  /*1b10*/  MUFU.EX2 R111, R111 ;  /* 0x0000006f006f7308 */ /* 0x000e620000000800 */
[----:B------:R-:W-:Y:S01]  /*1b20*/  FFMA.FTZ R107, R0, R107, R97 ;  /* 0x0000006b006b7223 */ /* 0x000fe20000010061 */
[----:B------:R-:W-:-:S06]  /*1b30*/  FFMA.FTZ R97, R5, R108, R92 ;  /* 0x0000006c05617223 */ /* 0x000fcc000001005c */
[----:B------:R-:W2:Y:S01]  /*1b40*/  MUFU.RCP R84, R105 ;  /* 0x0000006900547308 */ /* 0x000ea20000001000 */
[----:B------:R-:W-:Y:S01]  /*1b50*/  FFMA.FTZ R11, R5, R11, R102 ;  /* 0x0000000b050b7223 */ /* 0x000fe20000010066 */
[-C--:B------:R-:W-:Y:S01]  /*1b60*/  FMUL.FTZ R5, R83, R104.reuse ;  /* 0x0000006853057220 */ /* 0x080fe20000410000 */
[--C-:B------:R-:W-:Y:S02]  /*1b70*/  HADD2.F32 R89, -RZ, R12.reuse.H0_H0 ;  /* 0x2000000cff597230 */ /* 0x100fe40000004100 */
[----:B------:R-:W-:Y:S01]  /*1b80*/  FADD.FTZ R91, R91, R108 ;  /* 0x0000006c5b5b7221 */ /* 0x000fe20000010000 */
[----:B------:R-:W-:Y:S01]  /*1b90*/  FADD.FTZ R106, R106, 1 ;  /* 0x3f8000006a6a7421 */ /* 0x000fe20000010000 */
[----:B------:R-:W-:Y:S01]  /*1ba0*/  FFMA.FTZ R95, R4, R104, R95 ;  /* 0x00000068045f7223 */ /* 0x000fe2000001005f */
[----:B------:R-:W-:Y:S01]  /*1bb0*/  FFMA.FTZ R108, R80, R108, R107 ;  /* 0x0000006c506c7223 */ /* 0x000fe2000001006b */
[----:B------:R-:W-:Y:S01]  /*1bc0*/  FFMA.FTZ R4, R4, R5, R11 ;  /* 0x0000000504047223 */ /* 0x000fe2000001000b */
[----:B------:R-:W-:Y:S01]  /*1bd0*/  FMUL.FTZ R5, R81, R103 ;  /* 0x0000006751057220 */ /* 0x000fe20000410000 */
[----:B0-----:R-:W-:Y:S01]  /*1be0*/  FADD.FTZ R110, R110, 1 ;  /* 0x3f8000006e6e7421 */ /* 0x001fe20000010000 */
[----:B------:R-:W-:Y:S01]  /*1bf0*/  FADD.FTZ R89, -R14, R89 ;  /* 0x000000590e597221 */ /* 0x000fe20000010100 */
[----:B------:R-:W-:Y:S01]  /*1c00*/  FFMA.FTZ R108, R83, R104, R108 ;  /* 0x00000068536c7223 */ /* 0x000fe2000001006c */
[----:B------:R-:W0:Y:S01]  /*1c10*/  MUFU.RCP R106, R106 ;  /* 0x0000006a006a7308 */ /* 0x000e220000001000 */
[----:B------:R-:W-:-:S02]  /*1c20*/  HADD2.F32 R11, -RZ, R12.H1_H1 ;  /* 0x3000000cff0b7230 */ /* 0x000fc40000004100 */
[----:B------:R-:W-:Y:S01]  /*1c30*/  FFMA.FTZ R107, R7, R5, R4 ;  /* 0x00000005076b7223 */ /* 0x000fe20000010004 */
[----:B-1----:R-:W-:Y:S01]  /*1c40*/  FADD.FTZ R111, R111, 1 ;  /* 0x3f8000006f6f7421 */ /* 0x002fe20000010000 */
[----:B--2---:R-:W-:Y:S01]  /*1c50*/  FADD.FTZ R5, -R84, 1 ;  /* 0x3f80000054057421 */ /* 0x004fe20000010100 */
[----:B------:R-:W-:Y:S01]  /*1c60*/  FMUL.FTZ R89, R68, R89 ;  /* 0x0000005944597220 */ /* 0x000fe20000410000 */
[----:B------:R-:W-:Y:S01]  /*1c70*/  FADD.FTZ R92, R85, R104 ;  /* 0x00000068555c7221 */ /* 0x000fe20000010000 */
[-C--:B------:R-:W-:Y:S01]  /*1c80*/  FFMA.FTZ R102, R7, R103.reuse, R94 ;  /* 0x0000006707667223 */ /* 0x080fe2000001005e */
[----:B------:R-:W1:Y:S01]  /*1c90*/  MUFU.RCP R110, R110 ;  /* 0x0000006e006e7308 */ /* 0x000e620000001000 */
[----:B------:R-:W-:Y:S01]  /*1ca0*/  FADD.FTZ R101, R88, R103 ;  /* 0x0000006758657221 */ /* 0x000fe20000010000 */
[----:B------:R-:W-:Y:S01]  /*1cb0*/  FFMA.FTZ R105, R81, R103, R108 ;  /* 0x0000006751697223 */ /* 0x000fe2000001006c */
[----:B------:R-:W-:Y:S01]  /*1cc0*/  FADD.FTZ R11, -R14, R11 ;  /* 0x0000000b0e0b7221 */ /* 0x000fe20000010100 */
[----:B------:R-:W-:-:S02]  /*1cd0*/  HADD2.F32 R103, -RZ, R13.H0_H0 ;  /* 0x2000000dff677230 */ /* 0x000fc40000004100 */
[----:B------:R-:W-:Y:S01]  /*1ce0*/  FFMA.FTZ R85, R98, R5, 1 ;  /* 0x3f80000062557423 */ /* 0x000fe20000010005 */
[----:B------:R-:W-:Y:S01]  /*1cf0*/  FFMA.FTZ R104, R0, R89, R79 ;  /* 0x0000005900687223 */ /* 0x000fe2000001004f */
[----:B------:R-:W-:Y:S01]  /*1d00*/  HADD2.F32 R5, -RZ, R13.H1_H1 ;  /* 0x3000000dff057230 */ /* 0x000fe20000004100 */
[----:B------:R-:W2:Y:S01]  /*1d10*/  MUFU.RCP R108, R111 ;  /* 0x0000006f006c7308 */ /* 0x000ea20000001000 */
[----:B------:R-:W-:Y:S01]  /*1d20*/  FMUL.FTZ R88, R68, R11 ;  /* 0x0000000b44587220 */ /* 0x000fe20000410000 */
[----:B------:R-:W-:Y:S01]  /*1d30*/  FMUL.FTZ R7, R104, -1.4426950216293334961 ;  /* 0xbfb8aa3b68077820 */ /* 0x000fe20000410000 */
[C---:B------:R-:W-:Y:S01]  /*1d40*/  FADD.FTZ R11, -R14.reuse, R103 ;  /* 0x000000670e0b7221 */ /* 0x040fe20000010100 */
[----:B------:R-:W-:Y:S01]  /*1d50*/  FADD.FTZ R103, -R14, R5 ;  /* 0x000000050e677221 */ /* 0x000fe20000010100 */
[----:B------:R-:W-:-:S03]  /*1d60*/  FFMA.FTZ R94, R80, R88, R75 ;  /* 0x00000058505e7223 */ /* 0x000fc6000001004b */
[----:B------:R1:W3:Y:S01]  /*1d70*/  MUFU.EX2 R112, R7 ;  /* 0x0000000700707308 */ /* 0x0002e20000000800 */
[----:B0-----:R-:W-:Y:S01]  /*1d80*/  FADD.FTZ R5, -R106, 1 ;  /* 0x3f8000006a057421 */ /* 0x001fe20000010100 */
[----:B------:R-:W-:Y:S02]  /*1d90*/  HADD2.F32 R113, -RZ, R26.H0_H0 ;  /* 0x2000001aff717230 */ /* 0x000fe40000004100 */
[----:B------:R-:W-:Y:S01]  /*1da0*/  FMUL.FTZ R11, R68, R11 ;  /* 0x0000000b440b7220 */ /* 0x000fe20000410000 */
[----:B------:R-:W-:Y:S01]  /*1db0*/  FMUL.FTZ R109, R94, -1.4426950216293334961 ;  /* 0xbfb8aa3b5e6d7820 */ /* 0x000fe20000410000 */
[----:B-1----:R-:W-:Y:S01]  /*1dc0*/  FMUL.FTZ R7, R68, R103 ;  /* 0x0000006744077220 */ /* 0x002fe20000410000 */
[----:B------:R-:W-:Y:S01]  /*1dd0*/  FADD.FTZ R4, -R110, 1 ;  /* 0x3f8000006e047421 */ /* 0x000fe20000010100 */
[----:B------:R-:W-:Y:S02]  /*1de0*/  FFMA.FTZ R111, R96, R5, 1 ;  /* 0x3f800000606f7423 */ /* 0x000fe40000010005 */
[----:B------:R-:W-:Y:S01]  /*1df0*/  FFMA.FTZ R103, R81, R7, R82 ;  /* 0x0000000751677223 */ /* 0x000fe20000010052 */
[----:B--2---:R-:W-:Y:S01]  /*1e00*/  FADD.FTZ R5, -R108, 1 ;  /* 0x3f8000006c057421 */ /* 0x004fe20000010100 */
[----:B------:R-:W-:Y:S01]  /*1e10*/  FFMA.FTZ R98, R83, R11, R78 ;  /* 0x0000000b53627223 */ /* 0x000fe2000001004e */
[----:B------:R-:W-:Y:S01]  /*1e20*/  FADD.FTZ R113, -R14, R113 ;  /* 0x000000710e717221 */ /* 0x000fe20000010100 */
[----:B------:R-:W-:Y:S01]  /*1e30*/  FMUL.FTZ R117, R103, -1.4426950216293334961 ;  /* 0xbfb8aa3b67757820 */ /* 0x000fe20000410000 */
[----:B------:R0:W1:Y:S01]  /*1e40*/  MUFU.EX2 R114, R109 ;  /* 0x0000006d00727308 */ /* 0x0000620000000800 */
[----:B------:R-:W-:Y:S01]  /*1e50*/  FFMA.FTZ R99, R99, R4, 1 ;  /* 0x3f80000063637423 */ /* 0x000fe20000010004 */
[----:B---3--:R-:W-:-:S02]  /*1e60*/  HADD2.F32 R96, -RZ, R24.H0_H0 ;  /* 0x20000018ff607230 */ /* 0x008fc40000004100 */
[----:B------:R-:W-:Y:S01]  /*1e70*/  FFMA.FTZ R115, R100, R5, 1 ;  /* 0x3f80000064737423 */ /* 0x000fe20000010005 */
[----:B------:R-:W-:Y:S01]  /*1e80*/  FMUL.FTZ R111, R106, R111 ;  /* 0x0000006f6a6f7220 */ /* 0x000fe20000410000 */
[----:B------:R-:W-:Y:S01]  /*1e90*/  FMUL.FTZ R4, R98, -1.4426950216293334961 ;  /* 0xbfb8aa3b62047820 */ /* 0x000fe20000410000 */
[----:B------:R-:W-:Y:S01]  /*1ea0*/  FMUL.FTZ R5, R68, R113 ;  /* 0x0000007144057220 */ /* 0x000fe20000410000 */
[----:B------:R-:W-:Y:S02]  /*1eb0*/  HADD2.F32 R106, -RZ, R25.H0_H0 ;  /* 0x20000019ff6a7230 */ /* 0x000fe40000004100 */
[----:B0-----:R-:W-:Y:S01]  /*1ec0*/  FMUL.FTZ R109, R84, R85 ;  /* 0x00000055546d7220 */ /* 0x001fe20000410000 */
[----:B------:R-:W-:Y:S01]  /*1ed0*/  FMUL.FTZ R113, R110, R99 ;  /* 0x000000636e717220 */ /* 0x000fe20000410000 */
[----:B------:R-:W0:Y:S01]  /*1ee0*/  MUFU.EX2 R117, R117 ;  /* 0x0000007500757308 */ /* 0x000e220000000800 */
[----:B------:R-:W-:Y:S02]  /*1ef0*/  HADD2.F32 R100, -RZ, R24.H1_H1 ;  /* 0x30000018ff647230 */ /* 0x000fe40000004100 */
[----:B------:R-:W-:Y:S01]  /*1f00*/  FMUL.FTZ R109, R96, R109 ;  /* 0x0000006d606d7220 */ /* 0x000fe20000410000 */
[----:B------:R-:W-:-:S03]  /*1f10*/  FMUL.FTZ R113, R106, R113 ;  /* 0x000000716a717220 */ /* 0x000fc60000410000 */
[----:B------:R-:W-:Y:S01]  /*1f20*/  FMUL.FTZ R106, R0, R109 ;  /* 0x0000006d006a7220 */ /* 0x000fe20000410000 */
[----:B------:R2:W3:Y:S01]  /*1f30*/  MUFU.EX2 R116, R4 ;  /* 0x0000000400747308 */ /* 0x0004e20000000800 */
[----:B------:R-:W-:Y:S01]  /*1f40*/  FMUL.FTZ R111, R100, R111 ;  /* 0x0000006f646f7220 */ /* 0x000fe20000410000 */
[----:B------:R-:W-:Y:S01]  /*1f50*/  FADD.FTZ R112, R112, 1 ;  /* 0x3f80000070707421 */ /* 0x000fe20000010000 */
[----:B------:R-:W-:Y:S01]  /*1f60*/  FFMA.FTZ R107, R6, R106, R107 ;  /* 0x0000006a066b7223 */ /* 0x000fe2000001006b */
[----:B------:R-:W-:Y:S01]  /*1f70*/  FMUL.FTZ R115, R108, R115 ;  /* 0x000000736c737220 */ /* 0x000fe20000410000 */
[----:B------:R-:W-:Y:S01]  /*1f80*/  FMUL.FTZ R106, R80, R111 ;  /* 0x0000006f506a7220 */ /* 0x000fe20000410000 */
[----:B------:R-:W-:Y:S02]  /*1f90*/  HADD2.F32 R119, -RZ, R26.H1_H1 ;  /* 0x3000001aff777230 */ /* 0x000fe40000004100 */
[----:B------:R-:W-:Y:S01]  /*1fa0*/  FFMA.FTZ R100, R6, R109, R93 ;  /* 0x0000006d06647223 */ /* 0x000fe2000001005d */
[----:B------:R-:W-:-:S02]  /*1fb0*/  HADD2.F32 R108, -RZ, R25.H1_H1 ;  /* 0x30000019ff6c7230 */ /* 0x000fc40000004100 */
[----:B------:R-:W-:Y:S01]  /*1fc0*/  FADD.FTZ R90, R90, R109 ;  /* 0x0000006d5a5a7221 */ /* 0x000fe20000010000 */
[----:B------:R-:W-:Y:S02]  /*1fd0*/  FFMA.FTZ R105, R0, R109, R105 ;  /* 0x0000006d00697223 */ /* 0x000fe40000010069 */
[----:B------:R-:W5:Y:S01]  /*1fe0*/  MUFU.RCP R109, R112 ;  /* 0x00000070006d7308 */ /* 0x000f620000001000 */
[C---:B------:R-:W-:Y:S01]  /*1ff0*/  FFMA.FTZ R97, R10.reuse, R111, R97 ;  /* 0x0000006f0a617223 */ /* 0x040fe20000010061 */
[----:B------:R-:W-:Y:S01]  /*2000*/  FFMA.FTZ R107, R10, R106, R107 ;  /* 0x0000006a0a6b7223 */ /* 0x000fe2000001006b */
[--C-:B------:R-:W-:Y:S02]  /*2010*/  HADD2.F32 R93, -RZ, R27.reuse.H0_H0 ;  /* 0x2000001bff5d7230 */ /* 0x100fe40000004100 */
[----:B-1----:R-:W-:Y:S01]  /*2020*/  FADD.FTZ R114, R114, 1 ;  /* 0x3f80000072727421 */ /* 0x002fe20000010000 */
[----:B------:R-:W-:Y:S01]  /*2030*/  FMUL.FTZ R10, R83, R113 ;  /* 0x00000071530a7220 */ /* 0x000fe20000410000 */
[----:B------:R-:W-:Y:S01]  /*2040*/  FADD.FTZ R119, -R14, R119 ;  /* 0x000000770e777221 */ /* 0x000fe20000010100 */
[----:B------:R-:W-:Y:S01]  /*2050*/  FMUL.FTZ R108, R108, R115 ;  /* 0x000000736c6c7220 */ /* 0x000fe20000410000 */
[----:B------:R-:W-:Y:S01]  /*2060*/  FADD.FTZ R91, R91, R111 ;  /* 0x0000006f5b5b7221 */ /* 0x000fe20000010000 */
[----:B------:R-:W-:Y:S01]  /*2070*/  FFMA.FTZ R6, R80, R111, R105 ;  /* 0x0000006f50067223 */ /* 0x000fe20000010069 */
[----:B------:R-:W-:Y:S01]  /*2080*/  FFMA.FTZ R106, R8, R113, R95 ;  /* 0x00000071086a7223 */ /* 0x000fe2000001005f */
[----:B0-----:R-:W-:Y:S01]  /*2090*/  FADD.FTZ R117, R117, 1 ;  /* 0x3f80000075757421 */ /* 0x001fe20000010000 */
[----:B------:R-:W0:Y:S01]  /*20a0*/  MUFU.RCP R111, R114 ;  /* 0x00000072006f7308 */ /* 0x000e220000001000 */
[----:B------:R-:W-:Y:S01]  /*20b0*/  FADD.FTZ R105, R92, R113 ;  /* 0x000000715c697221 */ /* 0x000fe20000010000 */
[----:B------:R-:W-:Y:S01]  /*20c0*/  FFMA.FTZ R10, R8, R10, R107 ;  /* 0x0000000a080a7223 */ /* 0x000fe2000001006b */
[----:B------:R-:W-:Y:S01]  /*20d0*/  FADD.FTZ R95, -R14, R93 ;  /* 0x0000005d0e5f7221 */ /* 0x000fe20000010100 */
[----:B--2---:R-:W-:Y:S01]  /*20e0*/  FMUL.FTZ R4, R68, R119 ;  /* 0x0000007744047220 */ /* 0x004fe20000410000 */
[----:B---3--:R-:W-:Y:S01]  /*20f0*/  FADD.FTZ R92, R116, 1 ;  /* 0x3f800000745c7421 */ /* 0x008fe20000010000 */
[----:B------:R-:W-:-:S02]  /*2100*/  HADD2.F32 R107, -RZ, R27.H1_H1 ;  /* 0x3000001bff6b7230 */ /* 0x000fc40000004100 */
[----:B------:R-:W-:Y:S01]  /*2110*/  FMUL.FTZ R93, R81, R108 ;  /* 0x0000006c515d7220 */ /* 0x000fe20000410000 */
[----:B------:R-:W-:Y:S01]  /*2120*/  FFMA.FTZ R85, R80, R4, R75 ;  /* 0x0000000450557223 */ /* 0x000fe2000001004b */
[----:B------:R-:W1:Y:S01]  /*2130*/  MUFU.RCP R115, R92 ;  /* 0x0000005c00737308 */ /* 0x000e620000001000 */
[----:B------:R-:W-:Y:S01]  /*2140*/  FFMA.FTZ R6, R83, R113, R6 ;  /* 0x0000007153067223 */ /* 0x000fe20000010006 */
[----:B------:R-:W-:Y:S01]  /*2150*/  FFMA.FTZ R116, R9, R93, R10 ;  /* 0x0000005d09747223 */ /* 0x000fe2000001000a */
[----:B------:R-:W-:Y:S01]  /*2160*/  FADD.FTZ R93, -R14, R107 ;  /* 0x0000006b0e5d7221 */ /* 0x000fe20000010100 */
[----:B------:R-:W-:-:S04]  /*2170*/  FFMA.FTZ R84, R0, R5, R79 ;  /* 0x0000000500547223 */ /* 0x000fc8000001004f */
[----:B------:R-:W2:Y:S01]  /*2180*/  MUFU.RCP R117, R117 ;  /* 0x0000007500757308 */ /* 0x000ea20000001000 */
[----:B------:R-:W-:Y:S01]  /*2190*/  FMUL.FTZ R110, R85, -1.4426950216293334961 ;  /* 0xbfb8aa3b556e7820 */ /* 0x000fe20000410000 */
[-C--:B------:R-:W-:Y:S01]  /*21a0*/  FFMA.FTZ R102, R9, R108.reuse, R102 ;  /* 0x0000006c09667223 */ /* 0x080fe20000010066 */
[----:B------:R-:W-:Y:S01]  /*21b0*/  FFMA.FTZ R113, R81, R108, R6 ;  /* 0x0000006c51717223 */ /* 0x000fe20000010006 */
[----:B-----5:R-:W-:Y:S01]  /*21c0*/  FADD.FTZ R9, -R109, 1 ;  /* 0x3f8000006d097421 */ /* 0x020fe20000010100 */
[----:B------:R-:W-:Y:S01]  /*21d0*/  FMUL.FTZ R8, R68, R93 ;  /* 0x0000005d44087220 */ /* 0x000fe20000410000 */
[----:B------:R-:W-:Y:S01]  /*21e0*/  FMUL.FTZ R99, R84, -1.4426950216293334961 ;  /* 0xbfb8aa3b54637820 */ /* 0x000fe20000410000 */
[----:B------:R-:W-:Y:S01]  /*21f0*/  FMUL.FTZ R6, R68, R95 ;  /* 0x0000005f44067220 */ /* 0x000fe20000410000 */
[--C-:B------:R-:W-:Y:S01]  /*2200*/  HADD2.F32 R93, -RZ, R28.reuse.H1_H1 ;  /* 0x3000001cff5d7230 */ /* 0x100fe20000004100 */
[----:B------:R3:W-:Y:S01]  /*2210*/  MUFU.EX2 R96, R110 ;  /* 0x0000006e00607308 */ /* 0x0007e20000000800 */
[----:B------:R-:W-:-:S02]  /*2220*/  HADD2.F32 R95, -RZ, R28.H0_H0 ;  /* 0x2000001cff5f7230 */ /* 0x000fc40000004100 */
[----:B------:R-:W-:Y:S01]  /*2230*/  FFMA.FTZ R107, R83, R6, R78 ;  /* 0x00000006536b7223 */ /* 0x000fe2000001004e */
[----:B------:R-:W-:Y:S01]  /*2240*/  FADD.FTZ R119, -R14, R93 ;  /* 0x0000005d0e777221 */ /* 0x000fe20000010100 */
[----:B0-----:R-:W-:Y:S01]  /*2250*/  FADD.FTZ R93, -R111, 1 ;  /* 0x3f8000006f5d7421 */ /* 0x001fe20000010100 */
[----:B---3--:R-:W-:Y:S01]  /*2260*/  FFMA.FTZ R110, R104, R9, 1 ;  /* 0x3f800000686e7423 */ /* 0x008fe20000010009 */
[----:B------:R-:W-:Y:S01]  /*2270*/  FFMA.FTZ R104, R81, R8, R82 ;  /* 0x0000000851687223 */ /* 0x000fe20000010052 */
[----:B------:R-:W0:Y:S01]  /*2280*/  MUFU.EX2 R99, R99 ;  /* 0x0000006300637308 */ /* 0x000e220000000800 */
[----:B------:R-:W-:Y:S02]  /*2290*/  FMUL.FTZ R114, R107, -1.4426950216293334961 ;  /* 0xbfb8aa3b6b727820 */ /* 0x000fe40000410000 */
[----:B------:R-:W-:Y:S01]  /*22a0*/  FMUL.FTZ R112, R104, -1.4426950216293334961 ;  /* 0xbfb8aa3b68707820 */ /* 0x000fe20000410000 */
[----:B------:R-:W-:Y:S01]  /*22b0*/  FADD.FTZ R9, -R14, R95 ;  /* 0x0000005f0e097221 */ /* 0x000fe20000010100 */
[----:B------:R-:W-:Y:S01]  /*22c0*/  FFMA.FTZ R120, R94, R93, 1 ;  /* 0x3f8000005e787423 */ /* 0x000fe2000001005d */
[----:B-1----:R-:W-:Y:S01]  /*22d0*/  FADD.FTZ R95, -R115, 1 ;  /* 0x3f800000735f7421 */ /* 0x002fe20000010100 */
[----:B--2---:R-:W-:Y:S01]  /*22e0*/  FADD.FTZ R94, -R117, 1 ;  /* 0x3f800000755e7421 */ /* 0x004fe20000010100 */
[----:B------:R-:W-:Y:S01]  /*22f0*/  HADD2.F32 R121, -RZ, R29.H0_H0 ;  /* 0x2000001dff797230 */ /* 0x000fe20000004100 */
[----:B------:R-:W1:Y:S01]  /*2300*/  MUFU.EX2 R114, R114 ;  /* 0x0000007200727308 */ /* 0x000e620000000800 */
[----:B------:R-:W-:Y:S01]  /*2310*/  FMUL.FTZ R120, R111, R120 ;  /* 0x000000786f787220 */ /* 0x000fe20000410000 */
[----:B------:R-:W-:Y:S01]  /*2320*/  FFMA.FTZ R98, R98, R95, 1 ;  /* 0x3f80000062627423 */ /* 0x000fe2000001005f */
[----:B------:R-:W-:Y:S01]  /*2330*/  FMUL.FTZ R93, R68, R119 ;  /* 0x00000077445d7220 */ /* 0x000fe20000410000 */
[----:B------:R-:W-:Y:S01]  /*2340*/  FFMA.FTZ R124, R103, R94, 1 ;  /* 0x3f800000677c7423 */ /* 0x000fe2000001005e */
[----:B------:R-:W-:-:S02]  /*2350*/  HADD2.F32 R111, -RZ, R30.H0_H0 ;  /* 0x2000001eff6f7230 */ /* 0x000fc40000004100 */
[----:B------:R-:W-:Y:S01]  /*2360*/  FMUL.FTZ R118, R109, R110 ;  /* 0x0000006e6d767220 */ /* 0x000fe20000410000 */
[----:B------:R-:W2:Y:S01]  /*2370*/  MUFU.EX2 R112, R112 ;  /* 0x0000007000707308 */ /* 0x000ea20000000800 */
[----:B------:R-:W-:Y:S01]  /*2380*/  FADD.FTZ R121, -R14, R121 ;  /* 0x000000790e797221 */ /* 0x000fe20000010100 */
[----:B------:R-:W-:Y:S01]  /*2390*/  FFMA.FTZ R92, R80, R93, R75 ;  /* 0x0000005d505c7223 */ /* 0x000fe2000001004b */
[----:B------:R-:W-:Y:S01]  /*23a0*/  FMUL.FTZ R122, R115, R98 ;  /* 0x00000062737a7220 */ /* 0x000fe20000410000 */
[----:B------:R-:W-:Y:S01]  /*23b0*/  FMUL.FTZ R124, R117, R124 ;  /* 0x0000007c757c7220 */ /* 0x000fe20000410000 */
[----:B------:R-:W-:Y:S02]  /*23c0*/  HADD2.F32 R117, -RZ, R30.H1_H1 ;  /* 0x3000001eff757230 */ /* 0x000fe40000004100 */
[----:B------:R-:W-:Y:S01]  /*23d0*/  FMUL.FTZ R115, R111, R118 ;  /* 0x000000766f737220 */ /* 0x000fe20000410000 */
[----:B------:R-:W-:Y:S01]  /*23e0*/  FMUL.FTZ R94, R68, R121 ;  /* 0x00000079445e7220 */ /* 0x000fe20000410000 */
[----:B------:R-:W-:Y:S01]  /*23f0*/  FMUL.FTZ R121, R92, -1.4426950216293334961 ;  /* 0xbfb8aa3b5c797820 */ /* 0x000fe20000410000 */
[----:B------:R-:W-:-:S02]  /*2400*/  HADD2.F32 R119, -RZ, R31.H0_H0 ;  /* 0x2000001fff777230 */ /* 0x000fc40000004100 */
[----:B0-----:R-:W-:Y:S01]  /*2410*/  FADD.FTZ R118, R99, 1 ;  /* 0x3f80000063767421 */ /* 0x001fe20000010000 */
[CC--:B------:R-:W-:Y:S01]  /*2420*/  FMUL.FTZ R99, R0.reuse, R115.reuse ;  /* 0x0000007300637220 */ /* 0x0c0fe20000410000 */
[----:B------:R-:W-:Y:S01]  /*2430*/  FMUL.FTZ R117, R117, R120 ;  /* 0x0000007875757220 */ /* 0x000fe20000410000 */
[----:B------:R-:W-:Y:S01]  /*2440*/  FFMA.FTZ R113, R0, R115, R113 ;  /* 0x0000007300717223 */ /* 0x000fe20000010071 */
[----:B------:R0:W-:Y:S01]  /*2450*/  MUFU.EX2 R109, R121 ;  /* 0x00000079006d7308 */ /* 0x0001e20000000800 */
[----:B------:R-:W-:Y:S01]  /*2460*/  FMUL.FTZ R122, R119, R122 ;  /* 0x0000007a777a7220 */ /* 0x000fe20000410000 */
[----:B------:R-:W-:Y:S01]  /*2470*/  FFMA.FTZ R99, R89, R99, R116 ;  /* 0x0000006359637223 */ /* 0x000fe20000010074 */
[----:B------:R-:W-:Y:S02]  /*2480*/  HADD2.F32 R95, -RZ, R29.H1_H1 ;  /* 0x3000001dff5f7230 */ /* 0x000fe40000004100 */
[----:B------:R-:W-:Y:S01]  /*2490*/  FFMA.FTZ R116, R80, R117, R113 ;  /* 0x0000007550747223 */ /* 0x000fe20000010071 */
[----:B------:R-:W-:-:S02]  /*24a0*/  HADD2.F32 R119, -RZ, R37.H0_H0 ;  /* 0x20000025ff777230 */ /* 0x000fc40000004100 */
[----:B------:R-:W-:Y:S01]  /*24b0*/  FADD.FTZ R113, R96, 1 ;  /* 0x3f80000060717421 */ /* 0x000fe20000010000 */
[----:B------:R-:W3:Y:S01]  /*24c0*/  MUFU.RCP R118, R118 ;  /* 0x0000007600767308 */ /* 0x000ee20000001000 */
[----:B0-----:R-:W-:Y:S02]  /*24d0*/  HADD2.F32 R121, -RZ, R31.H1_H1 ;  /* 0x3000001fff797230 */ /* 0x001fe40000004100 */
[----:B------:R-:W-:Y:S01]  /*24e0*/  FMUL.FTZ R9, R68, R9 ;  /* 0x0000000944097220 */ /* 0x000fe20000410000 */
[----:B------:R-:W-:Y:S01]  /*24f0*/  FFMA.FTZ R100, R89, R115, R100 ;  /* 0x0000007359647223 */ /* 0x000fe20000010064 */
[----:B-1----:R-:W-:Y:S01]  /*2500*/  FADD.FTZ R114, R114, 1 ;  /* 0x3f80000072727421 */ /* 0x002fe20000010000 */
[----:B--2---:R-:W-:Y:S01]  /*2510*/  FADD.FTZ R112, R112, 1 ;  /* 0x3f80000070707421 */ /* 0x004fe20000010000 */
[-C--:B------:R-:W-:Y:S01]  /*2520*/  FMUL.FTZ R89, R80, R117.reuse ;  /* 0x0000007550597220 */ /* 0x080fe20000410000 */
[----:B------:R-:W-:Y:S01]  /*2530*/  FMUL.FTZ R124, R121, R124 ;  /* 0x0000007c797c7220 */ /* 0x000fe20000410000 */
[----:B------:R-:W-:Y:S01]  /*2540*/  FFMA.FTZ R97, R88, R117, R97 ;  /* 0x0000007558617223 */ /* 0x000fe20000010061 */
[----:B------:R-:W-:Y:S01]  /*2550*/  FADD.FTZ R91, R91, R117 ;  /* 0x000000755b5b7221 */ /* 0x000fe20000010000 */
[C---:B------:R-:W-:Y:S01]  /*2560*/  FADD.FTZ R103, -R14.reuse, R95 ;  /* 0x0000005f0e677221 */ /* 0x040fe20000010100 */
[----:B------:R-:W0:Y:S01]  /*2570*/  MUFU.RCP R117, R113 ;  /* 0x0000007100757308 */ /* 0x000e220000001000 */
[----:B------:R-:W-:Y:S01]  /*2580*/  FADD.FTZ R121, -R14, R119 ;  /* 0x000000770e797221 */ /* 0x000fe20000010100 */
[----:B------:R-:W-:Y:S01]  /*2590*/  FFMA.FTZ R10, R0, R9, R79 ;  /* 0x00000009000a7223 */ /* 0x000fe2000001004f */
[----:B------:R-:W-:Y:S01]  /*25a0*/  FFMA.FTZ R95, R83, R94, R78 ;  /* 0x0000005e535f7223 */ /* 0x000fe2000001004e */
[----:B------:R-:W-:Y:S01]  /*25b0*/  FADD.FTZ R90, R90, R115 ;  /* 0x000000735a5a7221 */ /* 0x000fe20000010000 */
[----:B------:R-:W-:-:S02]  /*25c0*/  HADD2.F32 R115, -RZ, R36.H0_H0 ;  /* 0x20000024ff737230 */ /* 0x000fc40000004100 */
[----:B------:R-:W-:Y:S01]  /*25d0*/  FFMA.FTZ R96, R88, R89, R99 ;  /* 0x0000005958607223 */ /* 0x000fe20000010063 */
[----:B------:R-:W1:Y:S01]  /*25e0*/  MUFU.RCP R119, R112 ;  /* 0x0000007000777308 */ /* 0x000e620000001000 */
[----:B------:R-:W-:Y:S02]  /*25f0*/  HADD2.F32 R99, -RZ, R36.H1_H1 ;  /* 0x30000024ff637230 */ /* 0x000fe40000004100 */
[----:B------:R-:W-:Y:S01]  /*2600*/  FADD.FTZ R101, R101, R108 ;  /* 0x0000006c65657221 */ /* 0x000fe20000010000 */
[----:B------:R-:W-:Y:S01]  /*2610*/  FMUL.FTZ R108, R10, -1.4426950216293334961 ;  /* 0xbfb8aa3b0a6c7820 */ /* 0x000fe20000410000 */
[----:B------:R-:W-:Y:S01]  /*2620*/  FMUL.FTZ R110, R95, -1.4426950216293334961 ;  /* 0xbfb8aa3b5f6e7820 */ /* 0x000fe20000410000 */
[-C--:B------:R-:W-:Y:S02]  /*2630*/  FFMA.FTZ R89, R11, R122.reuse, R106 ;  /* 0x0000007a0b597223 */ /* 0x080fe4000001006a */
[----:B------:R-:W2:Y:S01]  /*2640*/  MUFU.RCP R114, R114 ;  /* 0x0000007200727308 */ /* 0x000ea20000001000 */
[----:B------:R-:W-:Y:S01]  /*2650*/  FADD.FTZ R105, R105, R122 ;  /* 0x0000007a69697221 */ /* 0x000fe20000010000 */
[CC--:B------:R-:W-:Y:S01]  /*2660*/  FFMA.FTZ R116, R83.reuse, R122.reuse, R116 ;  /* 0x0000007a53747223 */ /* 0x0c0fe20000010074 */
[----:B------:R-:W-:Y:S01]  /*2670*/  FADD.FTZ R115, -R14, R115 ;  /* 0x000000730e737221 */ /* 0x000fe20000010100 */
[----:B------:R-:W-:Y:S01]  /*2680*/  FMUL.FTZ R122, R83, R122 ;  /* 0x0000007a537a7220 */ /* 0x000fe20000410000 */
[----:B------:R-:W-:Y:S01]  /*2690*/  FMUL.FTZ R98, R68, R103 ;  /* 0x0000006744627220 */ /* 0x000fe20000410000 */
[----:B------:R-:W-:Y:S01]  /*26a0*/  FADD.FTZ R99, -R14, R99 ;  /* 0x000000630e637221 */ /* 0x000fe20000010100 */
[C---:B------:R-:W-:Y:S01]  /*26b0*/  FMUL.FTZ R88, R68.reuse, R115 ;  /* 0x0000007344587220 */ /* 0x040fe20000410000 */
[----:B------:R-:W5:Y:S01]  /*26c0*/  MUFU.EX2 R108, R108 ;  /* 0x0000006c006c7308 */ /* 0x000f620000000800 */
[----:B------:R-:W-:Y:S01]  /*26d0*/  FFMA.FTZ R122, R11, R122, R96 ;  /* 0x0000007a0b7a7223 */ /* 0x000fe20000010060 */
[----:B------:R-:W-:Y:S01]  /*26e0*/  FFMA.FTZ R103, R81, R98, R82 ;  /* 0x0000006251677223 */ /* 0x000fe20000010052 */
[----:B------:R-:W-:Y:S01]  /*26f0*/  FMUL.FTZ R11, R68, R99 ;  /* 0x00000063440b7220 */ /* 0x000fe20000410000 */
[----:B---3--:R-:W-:-:S04]  /*2700*/  FADD.FTZ R115, -R118, 1 ;  /* 0x3f80000076737421 */ /* 0x008fc80000010100 */
[----:B------:R-:W3:Y:S01]  /*2710*/  MUFU.EX2 R110, R110 ;  /* 0x0000006e006e7308 */ /* 0x000ee20000000800 */
[----:B------:R-:W-:Y:S01]  /*2720*/  FMUL.FTZ R123, R103, -1.4426950216293334961 ;  /* 0xbfb8aa3b677b7820 */ /* 0x000fe20000410000 */
[----:B------:R-:W-:Y:S01]  /*2730*/  FFMA.FTZ R96, R80, R11, R75 ;  /* 0x0000000b50607223 */ /* 0x000fe2000001004b */
[----:B------:R-:W-:Y:S01]  /*2740*/  FFMA.FTZ R115, R84, R115, 1 ;  /* 0x3f80000054737423 */ /* 0x000fe20000010073 */
[----:B------:R-:W-:Y:S01]  /*2750*/  FMUL.FTZ R75, R68, R121 ;  /* 0x00000079444b7220 */ /* 0x000fe20000410000 */
[----:B0-----:R-:W-:Y:S01]  /*2760*/  FADD.FTZ R84, -R117, 1 ;  /* 0x3f80000075547421 */ /* 0x001fe20000010100 */
[----:B-1----:R-:W-:Y:S01]  /*2770*/  FADD.FTZ R121, -R119, 1 ;  /* 0x3f80000077797421 */ /* 0x002fe20000010100 */
[----:B--2---:R-:W-:Y:S01]  /*2780*/  FADD.FTZ R112, -R114, 1 ;  /* 0x3f80000072707421 */ /* 0x004fe20000010100 */
[----:B------:R-:W0:Y:S01]  /*2790*/  MUFU.EX2 R111, R123 ;  /* 0x0000007b006f7308 */ /* 0x000e220000000800 */
[----:B------:R-:W-:Y:S01]  /*27a0*/  FFMA.FTZ R106, R85, R84, 1 ;  /* 0x3f800000556a7423 */ /* 0x000fe20000010054 */
[----:B------:R-:W-:Y:S01]  /*27b0*/  FFMA.FTZ R104, R104, R121, 1 ;  /* 0x3f80000068687423 */ /* 0x000fe20000010079 */
[----:B----4-:R-:W-:-:S02]  /*27c0*/  HADD2.F32 R84, -RZ, R32.H0_H0 ;  /* 0x20000020ff547230 */ /* 0x010fc40000004100 */
[----:B------:R-:W-:Y:S01]  /*27d0*/  FMUL.FTZ R115, R118, R115 ;  /* 0x0000007376737220 */ /* 0x000fe20000410000 */
[----:B------:R-:W-:Y:S01]  /*27e0*/  FFMA.FTZ R107, R107, R112, 1 ;  /* 0x3f8000006b6b7423 */ /* 0x000fe20000010070 */
[----:B------:R-:W-:Y:S02]  /*27f0*/  HADD2.F32 R121, -RZ, R37.H1_H1 ;  /* 0x30000025ff797230 */ /* 0x000fe40000004100 */
[----:B------:R-:W-:Y:S01]  /*2800*/  FMUL.FTZ R119, R119, R104 ;  /* 0x0000006877777220 */ /* 0x000fe20000410000 */
[----:B------:R-:W-:Y:S01]  /*2810*/  FMUL.FTZ R115, R84, R115 ;  /* 0x0000007354737220 */ /* 0x000fe20000410000 */
[----:B------:R-:W-:Y:S02]  /*2820*/  HADD2.F32 R104, -RZ, R33.H0_H0 ;  /* 0x20000021ff687230 */ /* 0x000fe40000004100 */
[----:B------:R-:W-:Y:S01]  /*2830*/  FFMA.FTZ R79, R0, R88, R79 ;  /* 0x00000058004f7223 */ /* 0x000fe2000001004f */
[-C--:B------:R-:W-:Y:S01]  /*2840*/  FFMA.FTZ R99, R7, R124.reuse, R102 ;  /* 0x0000007c07637223 */ /* 0x080fe20000010066 */
[----:B------:R-:W-:Y:S01]  /*2850*/  FADD.FTZ R101, R101, R124 ;  /* 0x0000007c65657221 */ /* 0x000fe20000010000 */
[----:B------:R-:W-:Y:S01]  /*2860*/  FFMA.FTZ R113, R81, R124, R116 ;  /* 0x0000007c51717223 */ /* 0x000fe20000010074 */
[----:B------:R-:W-:Y:S01]  /*2870*/  FMUL.FTZ R107, R114, R107 ;  /* 0x0000006b726b7220 */ /* 0x000fe20000410000 */
[----:B-----5:R-:W-:Y:S01]  /*2880*/  FADD.FTZ R108, R108, 1 ;  /* 0x3f8000006c6c7421 */ /* 0x020fe20000010000 */
[----:B------:R-:W-:-:S02]  /*2890*/  HADD2.F32 R84, -RZ, R32.H1_H1 ;  /* 0x30000020ff547230 */ /* 0x000fc40000004100 */
[----:B---3--:R-:W-:Y:S01]  /*28a0*/  FADD.FTZ R110, R110, 1 ;  /* 0x3f8000006e6e7421 */ /* 0x008fe20000010000 */
[----:B------:R-:W-:Y:S01]  /*28b0*/  FMUL.FTZ R124, R81, R124 ;  /* 0x0000007c517c7220 */ /* 0x000fe20000410000 */
[----:B------:R-:W-:Y:S01]  /*28c0*/  FMUL.FTZ R117, R117, R106 ;  /* 0x0000006a75757220 */ /* 0x000fe20000410000 */
[----:B------:R-:W-:Y:S01]  /*28d0*/  FADD.FTZ R109, R109, 1 ;  /* 0x3f8000006d6d7421 */ /* 0x000fe20000010000 */
[----:B------:R-:W-:Y:S01]  /*28e0*/  FADD.FTZ R121, -R14, R121 ;  /* 0x000000790e797221 */ /* 0x000fe20000010100 */
[----:B------:R-:W-:Y:S01]  /*28f0*/  FMUL.FTZ R120, R79, -1.4426950216293334961 ;  /* 0xbfb8aa3b4f787820 */ /* 0x000fe20000410000 */
[----:B------:R1:W2:Y:S01]  /*2900*/  MUFU.RCP R114, R108 ;  /* 0x0000006c00727308 */ /* 0x0002a20000001000 */
[----:B------:R-:W-:Y:S01]  /*2910*/  FMUL.FTZ R112, R104, R107 ;  /* 0x0000006b68707220 */ /* 0x000fe20000410000 */
[----:B------:R-:W-:Y:S01]  /*2920*/  FFMA.FTZ R122, R7, R124, R122 ;  /* 0x0000007c077a7223 */ /* 0x000fe2000001007a */
[----:B------:R-:W-:Y:S01]  /*2930*/  FMUL.FTZ R117, R84, R117 ;  /* 0x0000007554757220 */ /* 0x000fe20000410000 */
[----:B------:R-:W-:Y:S01]  /*2940*/  FMUL.FTZ R107, R0, R115 ;  /* 0x00000073006b7220 */ /* 0x000fe20000410000 */
[----:B------:R-:W-:Y:S01]  /*2950*/  FMUL.FTZ R84, R68, R121 ;  /* 0x0000007944547220 */ /* 0x000fe20000410000 */
[----:B------:R-:W-:-:S02]  /*2960*/  FMUL.FTZ R7, R96, -1.4426950216293334961 ;  /* 0xbfb8aa3b60077820 */ /* 0x000fc40000410000 */
[----:B------:R-:W3:Y:S01]  /*2970*/  MUFU.RCP R110, R110 ;  /* 0x0000006e006e7308 */ /* 0x000ee20000001000 */
[C---:B------:R-:W-:Y:S01]  /*2980*/  FFMA.FTZ R100, R5.reuse, R115, R100 ;  /* 0x0000007305647223 */ /* 0x040fe20000010064 */
[----:B------:R-:W-:Y:S01]  /*2990*/  FFMA.FTZ R107, R5, R107, R122 ;  /* 0x0000006b056b7223 */ /* 0x000fe2000001007a */
[----:B0-----:R-:W-:Y:S01]  /*29a0*/  FADD.FTZ R111, R111, 1 ;  /* 0x3f8000006f6f7421 */ /* 0x001fe20000010000 */
[----:B-1----:R-:W-:Y:S01]  /*29b0*/  FMUL.FTZ R108, R80, R117 ;  /* 0x00000075506c7220 */ /* 0x002fe20000410000 */
[----:B------:R-:W-:-:S03]  /*29c0*/  FFMA.FTZ R5, R81, R84, R82 ;  /* 0x0000005451057223 */ /* 0x000fc60000010052 */
[----:B------:R-:W0:Y:S01]  /*29d0*/  MUFU.EX2 R102, R120 ;  /* 0x0000007800667308 */ /* 0x000e220000000800 */
[----:B------:R-:W-:Y:S01]  /*29e0*/  FFMA.FTZ R78, R83, R75, R78 ;  /* 0x0000004b534e7223 */ /* 0x000fe2000001004e */
[----:B------:R-:W-:Y:S02]  /*29f0*/  HADD2.F32 R106, -RZ, R33.H1_H1 ;  /* 0x30000021ff6a7230 */ /* 0x000fe40000004100 */
[----:B------:R-:W-:-:S04]  /*2a00*/  FFMA.FTZ R107, R4, R108, R107 ;  /* 0x0000006c046b7223 */ /* 0x000fc8000001006b */
[----:B------:R-:W1:Y:S01]  /*2a10*/  MUFU.RCP R109, R109 ;  /* 0x0000006d006d7308 */ /* 0x000e620000001000 */
[----:B------:R-:W-:Y:S01]  /*2a20*/  FFMA.FTZ R82, R4, R117, R97 ;  /* 0x0000007504527223 */ /* 0x000fe20000010061 */
[----:B------:R-:W-:Y:S01]  /*2a30*/  FMUL.FTZ R108, R5, -1.4426950216293334961 ;  /* 0xbfb8aa3b056c7820 */ /* 0x000fe20000410000 */
[----:B------:R-:W-:Y:S01]  /*2a40*/  FMUL.FTZ R85, R78, -1.4426950216293334961 ;  /* 0xbfb8aa3b4e557820 */ /* 0x000fe20000410000 */
[----:B------:R-:W-:Y:S01]  /*2a50*/  FMUL.FTZ R4, R83, R112 ;  /* 0x0000007053047220 */ /* 0x000fe20000410000 */
[----:B------:R-:W-:-:S03]  /*2a60*/  FMUL.FTZ R104, R106, R119 ;  /* 0x000000776a687220 */ /* 0x000fc60000410000 */
[----:B------:R-:W4:Y:S01]  /*2a70*/  MUFU.EX2 R7, R7 ;  /* 0x0000000700077308 */ /* 0x000f220000000800 */
[----:B------:R-:W-:Y:S01]  /*2a80*/  FFMA.FTZ R107, R6, R4, R107 ;  /* 0x00000004066b7223 */ /* 0x000fe2000001006b */
[----:B------:R-:W-:-:S06]  /*2a90*/  FMUL.FTZ R4, R81, R104 ;  /* 0x0000006851047220 */ /* 0x000fcc0000410000 */
[----:B------:R-:W5:Y:S01]  /*2aa0*/  MUFU.RCP R111, R111 ;  /* 0x0000006f006f7308 */ /* 0x000f620000001000 */
[----:B--2---:R-:W-:Y:S01]  /*2ab0*/  FADD.FTZ R97, -R114, 1 ;  /* 0x3f80000072617421 */ /* 0x004fe20000010100 */
[----:B------:R-:W-:Y:S01]  /*2ac0*/  FFMA.FTZ R89, R6, R112, R89 ;  /* 0x0000007006597223 */ /* 0x000fe20000010059 */
[----:B---3--:R-:W-:Y:S01]  /*2ad0*/  FADD.FTZ R6, -R110, 1 ;  /* 0x3f8000006e067421 */ /* 0x008fe20000010100 */
[----:B------:R-:W-:-:S04]  /*2ae0*/  FFMA.FTZ R4, R8, R4, R107 ;  /* 0x0000000408047223 */ /* 0x000fc8000001006b */
[----:B------:R-:W2:Y:S01]  /*2af0*/  MUFU.EX2 R108, R108 ;  /* 0x0000006c006c7308 */ /* 0x000ea20000000800 */
[----:B0-----:R-:W-:Y:S01]  /*2b00*/  FADD.FTZ R102, R102, 1 ;  /* 0x3f80000066667421 */ /* 0x001fe20000010000 */
[----:B------:R-:W-:Y:S01]  /*2b10*/  FFMA.FTZ R97, R10, R97, 1 ;  /* 0x3f8000000a617423 */ /* 0x000fe20000010061 */
[----:B-1----:R-:W-:-:S05]  /*2b20*/  FADD.FTZ R107, -R109, 1 ;  /* 0x3f8000006d6b7421 */ /* 0x002fca0000010100 */
[----:B------:R-:W0:Y:S01]  /*2b30*/  MUFU.EX2 R85, R85 ;  /* 0x0000005500557308 */ /* 0x000e220000000800 */
[----:B------:R-:W-:Y:S01]  /*2b40*/  FFMA.FTZ R95, R95, R6, 1 ;  /* 0x3f8000005f5f7423 */ /* 0x000fe20000010006 */
[--C-:B------:R-:W-:Y:S02]  /*2b50*/  HADD2.F32 R6, -RZ, R2.reuse.H0_H0 ;  /* 0x20000002ff067230 */ /* 0x100fe40000004100 */
[----:B------:R-:W-:Y:S01]  /*2b60*/  FFMA.FTZ R92, R92, R107, 1 ;  /* 0x3f8000005c5c7423 */ /* 0x000fe2000001006b */
[----:B------:R-:W-:Y:S01]  /*2b70*/  FMUL.FTZ R97, R114, R97 ;  /* 0x0000006172617220 */ /* 0x000fe20000410000 */
[----:B------:R-:W-:Y:S01]  /*2b80*/  FFMA.FTZ R99, R8, R104, R99 ;  /* 0x0000006808637223 */ /* 0x000fe20000010063 */
[----:B----4-:R-:W-:Y:S01]  /*2b90*/  FADD.FTZ R10, R7, 1 ;  /* 0x3f800000070a7421 */ /* 0x010fe20000010000 */
[----:B-----5:R-:W-:Y:S01]  /*2ba0*/  FADD.FTZ R8, -R111, 1 ;  /* 0x3f8000006f087421 */ /* 0x020fe20000010100 */
[----:B------:R-:W1:Y:S01]  /*2bb0*/  MUFU.RCP R102, R102 ;  /* 0x0000006600667308 */ /* 0x000e620000001000 */
[----:B------:R-:W-:-:S02]  /*2bc0*/  HADD2.F32 R7, -RZ, R2.H1_H1 ;  /* 0x30000002ff077230 */ /* 0x000fc40000004100 */
[----:B------:R-:W-:Y:S01]  /*2bd0*/  FMUL.FTZ R92, R109, R92 ;  /* 0x0000005c6d5c7220 */ /* 0x000fe20000410000 */
[----:B------:R-:W-:Y:S01]  /*2be0*/  FMUL.FTZ R97, R6, R97 ;  /* 0x0000006106617220 */ /* 0x000fe20000410000 */
[----:B------:R-:W-:Y:S01]  /*2bf0*/  FFMA.FTZ R8, R103, R8, 1 ;  /* 0x3f80000067087423 */ /* 0x000fe20000010008 */
[----:B------:R-:W-:Y:S01]  /*2c00*/  FFMA.FTZ R113, R0, R115, R113 ;  /* 0x0000007300717223 */ /* 0x000fe20000010071 */
[----:B------:R-:W-:Y:S01]  /*2c10*/  FMUL.FTZ R110, R110, R95 ;  /* 0x0000005f6e6e7220 */ /* 0x000fe20000410000 */
[----:B------:R-:W-:Y:S01]  /*2c20*/  FMUL.FTZ R92, R7, R92 ;  /* 0x0000005c075c7220 */ /* 0x000fe20000410000 */
[----:B------:R3:W4:Y:S01]  /*2c30*/  MUFU.RCP R103, R10 ;  /* 0x0000000a00677308 */ /* 0x0007220000001000 */
[----:B------:R-:W-:Y:S01]  /*2c40*/  FMUL.FTZ R6, R0, R97 ;  /* 0x0000006100067220 */ /* 0x000fe20000410000 */
[----:B--2---:R-:W-:Y:S01]  /*2c50*/  FADD.FTZ R108, R108, 1 ;  /* 0x3f8000006c6c7421 */ /* 0x004fe20000010000 */
[----:B0-----:R-:W-:Y:S01]  /*2c60*/  FADD.FTZ R95, R85, 1 ;  /* 0x3f800000555f7421 */ /* 0x001fe20000010000 */
[----:B------:R-:W-:-:S02]  /*2c70*/  HADD2.F32 R7, -RZ, R3.H0_H0 ;  /* 0x20000003ff077230 */ /* 0x000fc40000004100 */
[C---:B------:R-:W-:Y:S01]  /*2c80*/  FFMA.FTZ R106, R80.reuse, R117, R113 ;  /* 0x00000075506a7223 */ /* 0x040fe20000010071 */
[----:B------:R-:W-:Y:S01]  /*2c90*/  FFMA.FTZ R4, R9, R6, R4 ;  /* 0x0000000609047223 */ /* 0x000fe20000010004 */
[----:B------:R-:W-:Y:S01]  /*2ca0*/  FMUL.FTZ R111, R111, R8 ;  /* 0x000000086f6f7220 */ /* 0x000fe20000410000 */
[----:B------:R4:W0:Y:S01]  /*2cb0*/  MUFU.RCP R107, R95 ;  /* 0x0000005f006b7308 */ /* 0x0008220000001000 */
[----:B------:R-:W-:Y:S01]  /*2cc0*/  FMUL.FTZ R6, R80, R92 ;  /* 0x0000005c50067220 */ /* 0x000fe20000410000 */
[----:B------:R-:W-:Y:S02]  /*2cd0*/  HADD2.F32 R8, -RZ, R3.H1_H1 ;  /* 0x30000003ff087230 */ /* 0x000fe40000004100 */
[----:B------:R-:W-:Y:S01]  /*2ce0*/  FMUL.FTZ R110, R7, R110 ;  /* 0x0000006e076e7220 */ /* 0x000fe20000410000 */
[----:B------:R-:W-:Y:S01]  /*2cf0*/  FFMA.FTZ R106, R83, R112, R106 ;  /* 0x00000070536a7223 */ /* 0x000fe2000001006a */
[----:B------:R-:W-:Y:S02]  /*2d00*/  FFMA.FTZ R85, R93, R6, R4 ;  /* 0x000000065d557223 */ /* 0x000fe40000010004 */
[----:B------:R-:W2:Y:S01]  /*2d10*/  MUFU.RCP R108, R108 ;  /* 0x0000006c006c7308 */ /* 0x000ea20000001000 */
[----:B------:R-:W-:Y:S01]  /*2d20*/  FMUL.FTZ R4, R83, R110 ;  /* 0x0000006e53047220 */ /* 0x000fe20000410000 */
[----:B---3--:R-:W-:Y:S01]  /*2d30*/  FMUL.FTZ R10, R8, R111 ;  /* 0x0000006f080a7220 */ /* 0x008fe20000410000 */
[----:B-1----:R-:W-:Y:S01]  /*2d40*/  FADD.FTZ R6, -R102, 1 ;  /* 0x3f80000066067421 */ /* 0x002fe20000010100 */
[C---:B------:R-:W-:Y:S01]  /*2d50*/  FFMA.FTZ R7, R81.reuse, R104, R106 ;  /* 0x0000006851077223 */ /* 0x040fe2000001006a */
[----:B------:R-:W-:Y:S01]  /*2d60*/  FFMA.FTZ R85, R94, R4, R85 ;  /* 0x000000045e557223 */ /* 0x000fe20000010055 */
[----:B------:R-:W-:Y:S01]  /*2d70*/  FMUL.FTZ R4, R81, R10 ;  /* 0x0000000a51047220 */ /* 0x000fe20000410000 */
[----:B------:R-:W-:Y:S01]  /*2d80*/  FFMA.FTZ R79, R79, R6, 1 ;  /* 0x3f8000004f4f7423 */ /* 0x000fe20000010006 */
[----:B------:R-:W-:Y:S01]  /*2d90*/  FFMA.FTZ R7, R0, R97, R7 ;  /* 0x0000006100077223 */ /* 0x000fe20000010007 */
[----:B----4-:R-:W-:Y:S01]  /*2da0*/  FADD.FTZ R95, -R103, 1 ;  /* 0x3f800000675f7421 */ /* 0x010fe20000010100 */
[----:B------:R-:W-:-:S02]  /*2db0*/  HADD2.F32 R6, -RZ, R34.H0_H0 ;  /* 0x20000022ff067230 */ /* 0x000fc40000004100 */
[----:B------:R-:W-:Y:S01]  /*2dc0*/  FFMA.FTZ R85, R98, R4, R85 ;  /* 0x0000000462557223 */ /* 0x000fe20000010055 */
[----:B------:R-:W-:Y:S01]  /*2dd0*/  FMUL.FTZ R79, R102, R79 ;  /* 0x0000004f664f7220 */ /* 0x000fe20000410000 */
[----:B------:R-:W-:Y:S01]  /*2de0*/  FFMA.FTZ R4, R80, R92, R7 ;  /* 0x0000005c50047223 */ /* 0x000fe20000010007 */
[----:B------:R-:W-:Y:S01]  /*2df0*/  FFMA.FTZ R96, R96, R95, 1 ;  /* 0x3f80000060607423 */ /* 0x000fe2000001005f */
[----:B0-----:R-:W-:Y:S01]  /*2e00*/  FADD.FTZ R109, -R107, 1 ;  /* 0x3f8000006b6d7421 */ /* 0x001fe20000010100 */
[----:B------:R-:W-:Y:S01]  /*2e10*/  FMUL.FTZ R79, R6, R79 ;  /* 0x0000004f064f7220 */ /* 0x000fe20000410000 */
[----:B--2---:R-:W-:Y:S01]  /*2e20*/  FADD.FTZ R8, -R108, 1 ;  /* 0x3f8000006c087421 */ /* 0x004fe20000010100 */
[----:B------:R-:W-:Y:S01]  /*2e30*/  FFMA.FTZ R4, R83, R110, R4 ;  /* 0x0000006e53047223 */ /* 0x000fe20000010004 */
[----:B------:R-:W-:Y:S02]  /*2e40*/  HADD2.F32 R6, -RZ, R34.H1_H1 ;  /* 0x30000022ff067230 */ /* 0x000fe40000004100 */
[----:B------:R-:W-:Y:S01]  /*2e50*/  FMUL.FTZ R103, R103, R96 ;  /* 0x0000006067677220 */ /* 0x000fe20000410000 */
[----:B------:R-:W-:Y:S01]  /*2e60*/  FFMA.FTZ R78, R78, R109, 1 ;  /* 0x3f8000004e4e7423 */ /* 0x000fe2000001006d */
[----:B------:R-:W-:Y:S01]  /*2e70*/  FFMA.FTZ R95, R5, R8, 1 ;  /* 0x3f800000055f7423 */ /* 0x000fe20000010008 */
[----:B------:R-:W-:Y:S01]  /*2e80*/  FFMA.FTZ R5, R81, R10, R4 ;  /* 0x0000000a51057223 */ /* 0x000fe20000010004 */
[----:B------:R-:W-:-:S02]  /*2e90*/  HADD2.F32 R7, -RZ, R35.H0_H0 ;  /* 0x20000023ff077230 */ /* 0x000fc40000004100 */
[----:B------:R-:W-:Y:S01]  /*2ea0*/  FMUL.FTZ R4, R0, R79 ;  /* 0x0000004f00047220 */ /* 0x000fe20000410000 */
[----:B------:R-:W-:Y:S01]  /*2eb0*/  FMUL.FTZ R103, R6, R103 ;  /* 0x0000006706677220 */ /* 0x000fe20000410000 */
[----:B------:R-:W-:Y:S01]  /*2ec0*/  FMUL.FTZ R78, R107, R78 ;  /* 0x0000004e6b4e7220 */ /* 0x000fe20000410000 */
[----:B------:R-:W-:Y:S01]  /*2ed0*/  FFMA.FTZ R5, R0, R79, R5 ;  /* 0x0000004f00057223 */ /* 0x000fe20000010005 */
[----:B------:R-:W-:Y:S01]  /*2ee0*/  FFMA.FTZ R4, R88, R4, R85 ;  /* 0x0000000458047223 */ /* 0x000fe20000010055 */
[----:B------:R-:W-:Y:S01]  /*2ef0*/  FMUL.FTZ R0, R80, R103 ;  /* 0x0000006750007220 */ /* 0x000fe20000410000 */
[----:B------:R-:W-:Y:S01]  /*2f00*/  FMUL.FTZ R78, R7, R78 ;  /* 0x0000004e074e7220 */ /* 0x000fe20000410000 */
[----:B------:R-:W-:Y:S02]  /*2f10*/  HADD2.F32 R6, -RZ, R35.H1_H1 ;  /* 0x30000023ff067230 */ /* 0x000fe40000004100 */
[----:B------:R-:W-:Y:S01]  /*2f20*/  FMUL.FTZ R95, R108, R95 ;  /* 0x0000005f6c5f7220 */ /* 0x000fe20000410000 */
[----:B------:R-:W-:Y:S01]  /*2f30*/  FFMA.FTZ R0, R11, R0, R4 ;  /* 0x000000000b007223 */ /* 0x000fe20000010004 */
[----:B------:R-:W-:Y:S01]  /*2f40*/  FFMA.FTZ R80, R80, R103, R5 ;  /* 0x0000006750507223 */ /* 0x000fe20000010005 */
[----:B------:R-:W-:Y:S01]  /*2f50*/  FMUL.FTZ R4, R83, R78 ;  /* 0x0000004e53047220 */ /* 0x000fe20000410000 */
[----:B------:R-:W-:-:S02]  /*2f60*/  FMUL.FTZ R96, R6, R95 ;  /* 0x0000005f06607220 */ /* 0x000fc40000410000 */
[----:B------:R-:W-:Y:S01]  /*2f70*/  FFMA.FTZ R80, R83, R78, R80 ;  /* 0x0000004e53507223 */ /* 0x000fe20000010050 */
[----:B------:R-:W-:Y:S01]  /*2f80*/  FFMA.FTZ R5, R75, R4, R0 ;  /* 0x000000044b057223 */ /* 0x000fe20000010000 */
[-C--:B------:R-:W-:Y:S01]  /*2f90*/  FMUL.FTZ R0, R81, R96.reuse ;  /* 0x0000006051007220 */ /* 0x080fe20000410000 */
[----:B------:R-:W-:Y:S01]  /*2fa0*/  FADD.FTZ R105, R105, R112 ;  /* 0x0000007069697221 */ /* 0x000fe20000010000 */
[----:B------:R-:W-:Y:S01]  /*2fb0*/  FFMA.FTZ R80, R81, R96, R80 ;  /* 0x0000006051507223 */ /* 0x000fe20000010050 */
[----:B------:R-:W-:Y:S01]  /*2fc0*/  FADD.FTZ R90, R90, R115 ;  /* 0x000000735a5a7221 */ /* 0x000fe20000010000 */
        /* <DEDUP_REMOVED lines=10> */
[----:B------:R-:W-:Y:S01]  /*3070*/  FADD.FTZ R101, R101, R10 ;  /* 0x0000000a65657221 */ /* 0x000fe20000010000 */
[----:B------:R0:W-:Y:S01]  /*3080*/  STS.64 [R48], R80 ;  /* 0x0000005030007388 */ /* 0x0001e20000000a00 */
[----:B------:R-:W-:Y:S01]  /*3090*/  FFMA.FTZ R8, R75, R78, R8 ;  /* 0x0000004e4b087223 */ /* 0x000fe20000010008 */
[----:B------:R-:W-:Y:S01]  /*30a0*/  FFMA.FTZ R4, R88, R79, R9 ;  /* 0x0000004f58047223 */ /* 0x000fe20000010009 */
[----:B------:R-:W-:Y:S01]  /*30b0*/  HFMA2.MMA R75, -RZ, RZ, 0, 0 ;  /* 0x00000000ff4b7435 */ /* 0x000fe200000001ff */
[----:B------:R-:W-:Y:S01]  /*30c0*/  FFMA.FTZ R6, R11, R103, R82 ;  /* 0x000000670b067223 */ /* 0x000fe20000010052 */
[----:B------:R-:W-:Y:S01]  /*30d0*/  FADD.FTZ R9, R105, R78 ;  /* 0x0000004e69097221 */ /* 0x000fe20000010000 */
[----:B------:R-:W-:Y:S01]  /*30e0*/  FADD.FTZ R5, R90, R79 ;  /* 0x0000004f5a057221 */ /* 0x000fe20000010000 */
[----:B------:R-:W-:Y:S01]  /*30f0*/  FADD.FTZ R7, R91, R103 ;  /* 0x000000675b077221 */ /* 0x000fe20000010000 */
[----:B------:R-:W-:Y:S01]  /*3100*/  BAR.SYNC.DEFER_BLOCKING 0x0 ;  /* 0x0000000000007b1d */ /* 0x000fe20000010000 */
[----:B------:R-:W-:Y:S01]  /*3110*/  ISETP.GT.U32.AND P1, PT, R45, 0x7, PT ;  /* 0x000000072d00780c */ /* 0x000fe20003f24070 */
[----:B------:R-:W-:Y:S01]  /*3120*/  FFMA.FTZ R10, R84, R96, R99 ;  /* 0x00000060540a7223 */ /* 0x000fe20000010063 */
[----:B------:R-:W-:Y:S01]  /*3130*/  FADD.FTZ R11, R101, R96 ;  /* 0x00000060650b7221 */ /* 0x000fe20000010000 */
[----:B------:R-:W-:-:S02]  /*3140*/  MOV R78, RZ ;  /* 0x000000ff004e7202 */ /* 0x000fc40000000f00 */
[----:B0-----:R-:W-:Y:S08]  /*3150*/  @!P0 BRA `(.L_x_2838) ;  /* 0x0000000000ac8947 */ /* 0x001ff00003800000 */
        /* <DEDUP_REMOVED lines=43> */
.L_x_2838:
        /* <DEDUP_REMOVED lines=9> */
.L_x_2841:
        /* <DEDUP_REMOVED lines=75> */
.L_x_2840:
[----:B------:R-:W-:Y:S05]  /*3950*/  BSYNC B0 ;  /* 0x0000000000007941 */ /* 0x000fea0003800000 */
.L_x_2839:
[----:B------:R-:W1:Y:S01]  /*3960*/  SHFL.BFLY PT, R0, R75, 0x2, 0x1f ;  /* 0x0c401f004b007f89 */ /* 0x000e6200000e0000 */
[----:B------:R-:W-:Y:S01]  /*3970*/  LOP3.LUT P1, RZ, R45, 0xfffffffb, RZ, 0xc0, !PT ;  /* 0xfffffffb2dff7812 */ /* 0x000fe2000782c0ff */
[----:B------:R-:W-:Y:S02]  /*3980*/  BSSY B0, `(.L_x_2842) ;  /* 0x0000017000007945 */ /* 0x000fe40003800000 */
        /* <DEDUP_REMOVED lines=22> */
.L_x_2843:
[----:B------:R-:W-:Y:S05]  /*3af0*/  BSYNC B0 ;  /* 0x0000000000007941 */ /* 0x000fea0003800000 */
.L_x_2842:
        /* <DEDUP_REMOVED lines=13> */
.L_x_2846:
[----:B------:R-:W2:Y:S04]  /*3bd0*/  LD.E.STRONG.GPU R78, desc[UR8][R74.64] ;  /* 0x000000084a4e7980 */ /* 0x000ea8000c10f900 */
[----:B--2---:R-:W-:Y:S01]  /*3be0*/  CCTL.IVALL ;  /* 0x00000000ff00798f */ /* 0x004fe20002000000 */
[----:B------:R-:W-:Y:S05]  /*3bf0*/  YIELD ;  /* 0x0000000000007946 */ /* 0x000fea0003800000 */
[----:B-----5:R-:W-:-:S04]  /*3c00*/  LOP3.LUT R78, R78, R79, RZ, 0x3c, !PT ;  /* 0x0000004f4e4e7212 */ /* 0x020fc800078e3cff */
[----:B------:R-:W-:-:S13]  /*3c10*/  ISETP.GT.AND P0, PT, R78, -0x1, PT ;  /* 0xffffffff4e00780c */ /* 0x000fda0003f04270 */
[----:B------:R-:W-:Y:S05]  /*3c20*/  @P0 BRA `(.L_x_2846) ;  /* 0xfffffffc00e80947 */ /* 0x000fea000383ffff */
.L_x_2845:
[----:B------:R-:W-:Y:S05]  /*3c30*/  WARPSYNC.ALL ;  /* 0x0000000000007948 */ /* 0x000fea0003800000 */
[----:B------:R-:W-:Y:S06]  /*3c40*/  BAR.SYNC.DEFER_BLOCKING 0x0 ;  /* 0x0000000000007b1d */ /* 0x000fec0000010000 */
[----:B------:R-:W-:Y:S05]  /*3c50*/  BRA `(.L_x_2847) ;  /* 0x0000000000607947 */ /* 0x000fea0003800000 */
.L_x_2844:
        /* <DEDUP_REMOVED lines=16> */
.L_x_2849:
[----:B------:R-:W2:Y:S04]  /*3d60*/  LD.E.STRONG.GPU R78, desc[UR8][R74.64] ;  /* 0x000000084a4e7980 */ /* 0x000ea8000c10f900 */
[----:B--2---:R-:W-:Y:S01]  /*3d70*/  CCTL.IVALL ;  /* 0x00000000ff00798f */ /* 0x004fe20002000000 */
[----:B------:R-:W-:Y:S05]  /*3d80*/  YIELD ;  /* 0x0000000000007946 */ /* 0x000fea0003800000 */
[----:B-----5:R-:W-:-:S04]  /*3d90*/  LOP3.LUT R78, R78, R79, RZ, 0x3c, !PT ;  /* 0x0000004f4e4e7212 */ /* 0x020fc800078e3cff */
[----:B------:R-:W-:-:S13]  /*3da0*/  ISETP.GT.AND P0, PT, R78, -0x1, PT ;  /* 0xffffffff4e00780c */ /* 0x000fda0003f04270 */
[----:B------:R-:W-:Y:S05]  /*3db0*/  @P0 BRA `(.L_x_2849) ;  /* 0xfffffffc00e80947 */ /* 0x000fea000383ffff */
.L_x_2848:
[----:B------:R-:W-:Y:S05]  /*3dc0*/  WARPSYNC.ALL ;  /* 0x0000000000007948 */ /* 0x000fea0003800000 */
[----:B------:R-:W-:Y:S06]  /*3dd0*/  BAR.SYNC.DEFER_BLOCKING 0x0 ;  /* 0x0000000000007b1d */ /* 0x000fec0000010000 */
.L_x_2847:
[----:B------:R-:W-:Y:S01]  /*3de0*/  ISETP.GT.U32.AND P0, PT, R45, 0xf, PT ;  /* 0x0000000f2d00780c */ /* 0x000fe20003f04070 */
[----:B------:R-:W-:Y:S02]  /*3df0*/  HADD2.F32 R79, -RZ, R72.H1_H1 ;  /* 0x30000048ff4f7230 */ /* 0x000fe40000004100 */
[--C-:B------:R-:W-:Y:S02]  /*3e00*/  HADD2.F32 R95, -RZ, R73.reuse.H1_H1 ;  /* 0x30000049ff5f7230 */ /* 0x100fe40000004100 */
[----:B------:R-:W-:Y:S02]  /*3e10*/  HADD2.F32 R81, -RZ, R73.H0_H0 ;  /* 0x20000049ff517230 */ /* 0x000fe40000004100 */
[C---:B------:R-:W-:Y:S01]  /*3e20*/  FADD.FTZ R79, -R14.reuse, R79 ;  /* 0x0000004f0e4f7221 */ /* 0x040fe20000010100 */
[--C-:B------:R-:W-:Y:S02]  /*3e30*/  HADD2.F32 R103, -RZ, R41.reuse.H0_H0 ;  /* 0x20000029ff677230 */ /* 0x100fe40000004100 */
[----:B------:R-:W-:Y:S01]  /*3e40*/  FADD.FTZ R95, -R14, R95 ;  /* 0x0000005f0e5f7221 */ /* 0x000fe20000010100 */
[----:B------:R-:W-:-:S02]  /*3e50*/  HADD2.F32 R41, -RZ, R41.H1_H1 ;  /* 0x30000029ff297230 */ /* 0x000fc40000004100 */
[----:B------:R-:W-:Y:S01]  /*3e60*/  FMUL.FTZ R84, R68, R79 ;  /* 0x0000004f44547220 */ /* 0x000fe20000410000 */
[--C-:B------:R-:W-:Y:S02]  /*3e70*/  HADD2.F32 R79, -RZ, R40.reuse.H0_H0 ;  /* 0x20000028ff4f7230 */ /* 0x100fe40000004100 */
[----:B------:R-:W-:Y:S01]  /*3e80*/  FADD.FTZ R81, -R14, R81 ;  /* 0x000000510e517221 */ /* 0x000fe20000010100 */
[----:B------:R-:W1:Y:S01]  /*3e90*/  @!P0 LDC R101, c[0x0][0x10] ;  /* 0x00000400ff658b82 */ /* 0x000e620000000800 */
[----:B0-----:R-:W-:Y:S01]  /*3ea0*/  FMUL.FTZ R82, R68, R95 ;  /* 0x0000005f44527220 */ /* 0x001fe20000410000 */
[----:B------:R-:W-:Y:S02]  /*3eb0*/  HADD2.F32 R95, -RZ, R40.H1_H1 ;  /* 0x30000028ff5f7230 */ /* 0x000fe40000004100 */
[----:B------:R-:W-:Y:S01]  /*3ec0*/  FADD.FTZ R79, -R14, R79 ;  /* 0x0000004f0e4f7221 */ /* 0x000fe20000010100 */
[----:B------:R-:W-:Y:S01]  /*3ed0*/  FMUL.FTZ R83, R68, R81 ;  /* 0x0000005144537220 */ /* 0x000fe20000410000 */
[----:B------:R-:W-:Y:S01]  /*3ee0*/  FADD.FTZ R41, -R14, R41 ;  /* 0x000000290e297221 */ /* 0x000fe20000010100 */
[----:B------:R-:W-:-:S02]  /*3ef0*/  HADD2.F32 R109, -RZ, R38.H1_H1 ;  /* 0x30000026ff6d7230 */ /* 0x000fc40000004100 */
[----:B------:R-:W-:Y:S01]  /*3f00*/  FMUL.FTZ R81, R68, R79 ;  /* 0x0000004f44517220 */ /* 0x000fe20000410000 */
[----:B------:R-:W-:Y:S01]  /*3f10*/  FADD.FTZ R79, -R14, R95 ;  /* 0x0000005f0e4f7221 */ /* 0x000fe20000010100 */
[C---:B------:R-:W-:Y:S01]  /*3f20*/  FMUL.FTZ R104, R68.reuse, R41 ;  /* 0x0000002944687220 */ /* 0x040fe20000410000 */
[----:B------:R-:W-:Y:S01]  /*3f30*/  HADD2.F32 R111, -RZ, R39.H0_H0 ;  /* 0x20000027ff6f7230 */ /* 0x000fe20000004100 */
[----:B------:R-:W0:Y:S01]  /*3f40*/  @!P0 LDC.64 R40, c[0x0][0x260] ;  /* 0x00009800ff288b82 */ /* 0x000e220000000a00 */
[----:B------:R-:W-:Y:S01]  /*3f50*/  FMUL.FTZ R80, R68, R79 ;  /* 0x0000004f44507220 */ /* 0x000fe20000410000 */
[C---:B------:R-:W-:Y:S01]  /*3f60*/  FADD.FTZ R79, -R14.reuse, R103 ;  /* 0x000000670e4f7221 */ /* 0x040fe20000010100 */
[----:B------:R-:W-:Y:S02]  /*3f70*/  HADD2.F32 R103, -RZ, R38.H0_H0 ;  /* 0x20000026ff677230 */ /* 0x000fe40000004100 */
[C---:B------:R-:W-:Y:S01]  /*3f80*/  FADD.FTZ R109, -R14.reuse, R109 ;  /* 0x0000006d0e6d7221 */ /* 0x040fe20000010100 */
[----:B------:R-:W-:Y:S01]  /*3f90*/  FADD.FTZ R111, -R14, R111 ;  /* 0x0000006f0e6f7221 */ /* 0x000fe20000010100 */
[----:B------:R-:W-:-:S02]  /*3fa0*/  HADD2.F32 R75, -RZ, R72.H0_H0 ;  /* 0x20000048ff4b7230 */ /* 0x000fc40000004100 */
[----:B------:R-:W-:Y:S01]  /*3fb0*/  FMUL.FTZ R79, R68, R79 ;  /* 0x0000004f444f7220 */ /* 0x000fe20000410000 */
[----:B------:R-:W-:Y:S01]  /*3fc0*/  FADD.FTZ R105, -R14, R103 ;  /* 0x000000670e697221 */ /* 0x000fe20000010100 */
[C---:B------:R-:W-:Y:S01]  /*3fd0*/  FMUL.FTZ R100, R68.reuse, R109 ;  /* 0x0000006d44647220 */ /* 0x040fe20000410000 */
[----:B------:R-:W-:Y:S01]  /*3fe0*/  FMUL.FTZ R108, R68, R111 ;  /* 0x0000006f446c7220 */ /* 0x000fe20000410000 */
[----:B------:R-:W-:Y:S01]  /*3ff0*/  FADD.FTZ R75, -R14, R75 ;  /* 0x0000004b0e4b7221 */ /* 0x000fe20000010100 */
[----:B------:R-:W-:Y:S01]  /*4000*/  FMUL.FTZ R102, R68, R105 ;  /* 0x0000006944667220 */ /* 0x000fe20000410000 */
[----:B-1----:R-:W-:Y:S01]  /*4010*/  @!P0 IMAD R38, R101, UR4, R42 ;  /* 0x0000000465268c24 */ /* 0x002fe2000f8e022a */
[C---:B------:R-:W-:Y:S01]  /*4020*/  @!P0 LOP3.LUT R101, R45.reuse, 0x7ffffff8, RZ, 0xc0, !PT ;  /* 0x7ffffff82d658812 */ /* 0x040fe200078ec0ff */
[----:B------:R-:W-:Y:S01]  /*4030*/  HADD2.F32 R93, -RZ, R86.H0_H0 ;  /* 0x20000056ff5d7230 */ /* 0x000fe20000004100 */
[----:B------:R-:W-:Y:S01]  /*4040*/  @!P0 LOP3.LUT R105, R45, 0x7, RZ, 0xc0, !PT ;  /* 0x000000072d698812 */ /* 0x000fe200078ec0ff */
[----:B------:R-:W-:Y:S01]  /*4050*/  HADD2.F32 R74, -RZ, R76.H0_H0 ;  /* 0x2000004cff4a7230 */ /* 0x000fe20000004100 */
[----:B------:R-:W-:Y:S01]  /*4060*/  @!P0 LEA R38, R38, R101, 0x4 ;  /* 0x0000006526268211 */ /* 0x000fe200078e20ff */
[----:B------:R-:W-:Y:S01]  /*4070*/  FMUL.FTZ R85, R68, R75 ;  /* 0x0000004b44557220 */ /* 0x000fe20000410000 */
[----:B------:R-:W-:-:S02]  /*4080*/  HADD2.F32 R89, -RZ, R87.H0_H0 ;  /* 0x20000057ff597230 */ /* 0x000fc40000004100 */
[----:B------:R-:W-:Y:S01]  /*4090*/  HADD2.F32 R88, -RZ, R76.H1_H1 ;  /* 0x3000004cff587230 */ /* 0x000fe20000004100 */
[----:B------:R-:W-:Y:S01]  /*40a0*/  @!P0 IADD3 R109, R38, R105, RZ ;  /* 0x00000069266d8210 */ /* 0x000fe20007ffe0ff */
[--C-:B------:R-:W-:Y:S01]  /*40b0*/  FFMA.FTZ R99, R85, R93, R74.reuse ;  /* 0x0000005d55637223 */ /* 0x100fe2000001004a */
[----:B------:R-:W-:Y:S02]  /*40c0*/  HADD2.F32 R72, -RZ, R77.H0_H0 ;  /* 0x2000004dff487230 */ /* 0x000fe40000004100 */
[----:B------:R-:W-:Y:S01]  /*40d0*/  FFMA.FTZ R101, R93, R102, R74 ;  /* 0x000000665d657223 */ /* 0x000fe2000001004a */
[----:B------:R-:W-:Y:S01]  /*40e0*/  @!P0 SHF.L.U32 R111, R109, 0x1, RZ ;  /* 0x000000016d6f8819 */ /* 0x000fe200000006ff */
[----:B------:R-:W-:Y:S01]  /*40f0*/  FMUL.FTZ R75, R99, -1.4426950216293334961 ;  /* 0xbfb8aa3b634b7820 */ /* 0x000fe20000410000 */
[----:B------:R-:W-:Y:S02]  /*4100*/  HADD2.F32 R39, -RZ, R39.H1_H1 ;  /* 0x30000027ff277230 */ /* 0x000fe40000004100 */
[----:B------:R-:W-:Y:S01]  /*4110*/  FFMA.FTZ R97, R83, R89, R72 ;  /* 0x0000005953617223 */ /* 0x000fe20000010048 */
[----:B------:R-:W-:Y:S01]  /*4120*/  FMUL.FTZ R112, R101, -1.4426950216293334961 ;  /* 0xbfb8aa3b65707820 */ /* 0x000fe20000410000 */
[----:B0-----:R-:W-:-:S04]  /*4130*/  @!P0 IMAD.WIDE.U32 R40, R111, 0x4, R40 ;  /* 0x000000046f288825 */ /* 0x001fc800078e0028 */
[----:B------:R-:W-:Y:S01]  /*4140*/  FFMA.FTZ R95, R93, R81, R74 ;  /* 0x000000515d5f7223 */ /* 0x000fe2000001004a */
[----:B------:R-:W0:Y:S01]  /*4150*/  MUFU.EX2 R75, R75 ;  /* 0x0000004b004b7308 */ /* 0x000e220000000800 */
[----:B------:R-:W-:Y:S01]  /*4160*/  FADD.FTZ R115, -R14, R39 ;  /* 0x000000270e737221 */ /* 0x000fe20000010100 */
[----:B------:R-:W-:Y:S01]  /*4170*/  FMUL.FTZ R76, R97, -1.4426950216293334961 ;  /* 0xbfb8aa3b614c7820 */ /* 0x000fe20000410000 */
[----:B------:R-:W-:Y:S01]  /*4180*/  FFMA.FTZ R39, R89, R108, R72 ;  /* 0x0000006c59277223 */ /* 0x000fe20000010048 */
[----:B------:R-:W2:Y:S01]  /*4190*/  @!P0 LDG.E.64 R40, desc[UR8][R40.64] ;  /* 0x0000000828288981 */ /* 0x000ea2000c1e1b00 */
[----:B------:R-:W-:Y:S02]  /*41a0*/  HADD2.F32 R91, -RZ, R86.H1_H1 ;  /* 0x30000056ff5b7230 */ /* 0x000fe40000004100 */
[----:B------:R-:W-:Y:S01]  /*41b0*/  FMUL.FTZ R78, R95, -1.4426950216293334961 ;  /* 0xbfb8aa3b5f4e7820 */ /* 0x000fe20000410000 */
[----:B------:R-:W-:Y:S01]  /*41c0*/  HADD2.F32 R87, -RZ, R87.H1_H1 ;  /* 0x30000057ff577230 */ /* 0x000fe20000004100 */
[----:B------:R1:W-:Y:S01]  /*41d0*/  MUFU.EX2 R105, R112 ;  /* 0x0000007000697308 */ /* 0x0003e20000000800 */
[----:B------:R-:W-:-:S02]  /*41e0*/  HADD2.F32 R86, -RZ, R77.H1_H1 ;  /* 0x3000004dff567230 */ /* 0x000fc40000004100 */
[----:B------:R-:W-:Y:S01]  /*41f0*/  FFMA.FTZ R90, R91, R80, R88 ;  /* 0x000000505b5a7223 */ /* 0x000fe20000010058 */
[----:B------:R-:W-:Y:S01]  /*4200*/  FFMA.FTZ R94, R89, R79, R72 ;  /* 0x0000004f595e7223 */ /* 0x000fe20000010048 */
[----:B------:R-:W-:Y:S02]  /*4210*/  HADD2.F32 R129, -RZ, R13.H0_H0 ;  /* 0x2000000dff817230 */ /* 0x000fe40000004100 */
[----:B------:R-:W-:Y:S01]  /*4220*/  FFMA.FTZ R98, R84, R91, R88 ;  /* 0x0000005b54627223 */ /* 0x000fe20000010058 */
[----:B------:R-:W-:Y:S01]  /*4230*/  FMUL.FTZ R92, R90, -1.4426950216293334961 ;  /* 0xbfb8aa3b5a5c7820 */ /* 0x000fe20000410000 */
[----:B------:R-:W-:Y:S01]  /*4240*/  FFMA.FTZ R96, R82, R87, R86 ;  /* 0x0000005752607223 */ /* 0x000fe20000010056 */
[----:B------:R-:W3:Y:S01]  /*4250*/  MUFU.EX2 R76, R76 ;  /* 0x0000004c004c7308 */ /* 0x000ee20000000800 */
[----:B-1----:R-:W-:Y:S01]  /*4260*/  FMUL.FTZ R112, R39, -1.4426950216293334961 ;  /* 0xbfb8aa3b27707820 */ /* 0x002fe20000410000 */
[----:B0-----:R-:W-:Y:S01]  /*4270*/  FADD.FTZ R75, R75, 1 ;  /* 0x3f8000004b4b7421 */ /* 0x001fe20000010000 */
[----:B------:R-:W-:Y:S01]  /*4280*/  FMUL.FTZ R77, R96, -1.4426950216293334961 ;  /* 0xbfb8aa3b604d7820 */ /* 0x000fe20000410000 */
[----:B------:R-:W-:Y:S01]  /*4290*/  FMUL.FTZ R107, R94, -1.4426950216293334961 ;  /* 0xbfb8aa3b5e6b7820 */ /* 0x000fe20000410000 */
[----:B------:R-:W-:-:S02]  /*42a0*/  HADD2.F32 R133, -RZ, R26.H0_H0 ;  /* 0x2000001aff857230 */ /* 0x000fc40000004100 */
[----:B------:R-:W-:Y:S01]  /*42b0*/  FMUL.FTZ R73, R98, -1.4426950216293334961 ;  /* 0xbfb8aa3b62497820 */ /* 0x000fe20000410000 */
[----:B------:R-:W-:Y:S01]  /*42c0*/  HADD2.F32 R135, -RZ, R26.H1_H1 ;  /* 0x3000001aff877230 */ /* 0x000fe20000004100 */
[----:B------:R-:W0:Y:S01]  /*42d0*/  MUFU.EX2 R112, R112 ;  /* 0x0000007000707308 */ /* 0x000e220000000800 */
[----:B------:R-:W-:Y:S02]  /*42e0*/  HADD2.F32 R117, -RZ, R22.H0_H0 ;  /* 0x20000016ff757230 */ /* 0x000fe40000004100 */
[----:B------:R-:W-:Y:S01]  /*42f0*/  FFMA.FTZ R38, R91, R100, R88 ;  /* 0x000000645b267223 */ /* 0x000fe20000010058 */
[----:B------:R-:W-:Y:S02]  /*4300*/  HADD2.F32 R123, -RZ, R12.H0_H0 ;  /* 0x2000000cff7b7230 */ /* 0x000fe40000004100 */
[----:B------:R-:W-:Y:S01]  /*4310*/  FMUL.FTZ R110, R68, R115 ;  /* 0x00000073446e7220 */ /* 0x000fe20000410000 */
[----:B------:R-:W-:Y:S02]  /*4320*/  HADD2.F32 R141, -RZ, R28.H0_H0 ;  /* 0x2000001cff8d7230 */ /* 0x000fe40000004100 */
[----:B------:R-:W-:Y:S01]  /*4330*/  FFMA.FTZ R103, R87, R104, R86 ;  /* 0x0000006857677223 */ /* 0x000fe20000010056 */
[----:B------:R-:W-:Y:S01]  /*4340*/  HADD2.F32 R151, -RZ, R36.H0_H0 ;  /* 0x20000024ff977230 */ /* 0x000fe20000004100 */
[----:B------:R-:W1:Y:S01]  /*4350*/  MUFU.EX2 R78, R78 ;  /* 0x0000004e004e7308 */ /* 0x000e620000000800 */
[----:B---3--:R-:W-:Y:S01]  /*4360*/  FADD.FTZ R76, R76, 1 ;  /* 0x3f8000004c4c7421 */ /* 0x008fe20000010000 */
[----:B------:R-:W-:-:S02]  /*4370*/  HADD2.F32 R125, -RZ, R12.H1_H1 ;  /* 0x3000000cff7d7230 */ /* 0x000fc40000004100 */
[--C-:B------:R-:W-:Y:S02]  /*4380*/  HADD2.F32 R147, -RZ, R29.reuse.H0_H0 ;  /* 0x2000001dff937230 */ /* 0x100fe40000004100 */
[----:B------:R-:W-:Y:S02]  /*4390*/  HADD2.F32 R149, -RZ, R29.H1_H1 ;  /* 0x3000001dff957230 */ /* 0x000fe40000004100 */
[----:B------:R-:W-:Y:S01]  /*43a0*/  HADD2.F32 R119, -RZ, R23.H0_H0 ;  /* 0x20000017ff777230 */ /* 0x000fe20000004100 */
[----:B------:R-:W3:Y:S01]  /*43b0*/  MUFU.EX2 R92, R92 ;  /* 0x0000005c005c7308 */ /* 0x000ee20000000800 */
[----:B0-----:R-:W-:Y:S01]  /*43c0*/  FADD.FTZ R160, R112, 1 ;  /* 0x3f80000070a07421 */ /* 0x001fe20000010000 */
[----:B------:R-:W-:Y:S02]  /*43d0*/  HADD2.F32 R143, -RZ, R28.H1_H1 ;  /* 0x3000001cff8f7230 */ /* 0x000fe40000004100 */
[----:B------:R-:W-:Y:S02]  /*43e0*/  HADD2.F32 R155, -RZ, R36.H1_H1 ;  /* 0x30000024ff9b7230 */ /* 0x000fe40000004100 */
[----:B------:R-:W-:-:S02]  /*43f0*/  HADD2.F32 R157, -RZ, R37.H0_H0 ;  /* 0x20000025ff9d7230 */ /* 0x000fc40000004100 */
[----:B------:R-:W-:Y:S01]  /*4400*/  HADD2.F32 R159, -RZ, R37.H1_H1 ;  /* 0x30000025ff9f7230 */ /* 0x000fe20000004100 */
[----:B------:R-:W0:Y:S01]  /*4410*/  MUFU.RCP R75, R75 ;  /* 0x0000004b004b7308 */ /* 0x000e220000001000 */
[----:B-1----:R-:W-:Y:S01]  /*4420*/  FADD.FTZ R78, R78, 1 ;  /* 0x3f8000004e4e7421 */ /* 0x002fe20000010000 */
[----:B------:R-:W-:Y:S01]  /*4430*/  SHF.L.U32 R112, R62, 0x1, RZ ;  /* 0x000000013e707819 */ /* 0x000fe200000006ff */
[----:B------:R-:W-:Y:S01]  /*4440*/  HADD2.F32 R13, -RZ, R13.H1_H1 ;  /* 0x3000000dff0d7230 */ /* 0x000fe20000004100 */
[----:B------:R-:W1:Y:S01]  /*4450*/  S2UR UR7, SR_CgaCtaId ;  /* 0x00000000000779c3 */ /* 0x000e620000008800 */
[----:B------:R-:W-:Y:S01]  /*4460*/  UMOV UR5, 0x400 ;  /* 0x0000040000057882 */ /* 0x000fe20000000000 */
[----:B------:R-:W-:Y:S02]  /*4470*/  ULDC.64 UR12, c[0x0][0x210] ;  /* 0x00008400000c7ab9 */ /* 0x000fe40000000a00 */
[----:B------:R-:W4:Y:S01]  /*4480*/  MUFU.EX2 R77, R77 ;  /* 0x0000004d004d7308 */ /* 0x000f220000000800 */
[----:B------:R-:W-:Y:S01]  /*4490*/  LOP3.LUT R112, R112, 0xe, RZ, 0xc0, !PT ;  /* 0x0000000e70707812 */ /* 0x000fe200078ec0ff */
[----:B------:R-:W-:-:S06]  /*44a0*/  FADD.FTZ R13, -R14, R13 ;  /* 0x0000000d0e0d7221 */ /* 0x000fcc0000010100 */
[----:B------:R-:W-:Y:S01]  /*44b0*/  MUFU.EX2 R107, R107 ;  /* 0x0000006b006b7308 */ /* 0x000fe20000000800 */
[----:B------:R-:W-:Y:S01]  /*44c0*/  IADD3 R59, -R112, R59, RZ ;  /* 0x0000003b703b7210 */ /* 0x000fe20007ffe1ff */
[C---:B------:R-:W-:Y:S01]  /*44d0*/  FADD.FTZ R133, -R14.reuse, R133 ;  /* 0x000000850e857221 */ /* 0x040fe20000010100 */
[C---:B------:R-:W-:Y:S01]  /*44e0*/  FADD.FTZ R135, -R14.reuse, R135 ;  /* 0x000000870e877221 */ /* 0x040fe20000010100 */
[C---:B------:R-:W-:Y:S01]  /*44f0*/  FADD.FTZ R129, -R14.reuse, R129 ;  /* 0x000000810e817221 */ /* 0x040fe20000010100 */
[C---:B------:R-:W-:Y:S01]  /*4500*/  FADD.FTZ R117, -R14.reuse, R117 ;  /* 0x000000750e757221 */ /* 0x040fe20000010100 */
[C---:B------:R-:W-:Y:S01]  /*4510*/  FADD.FTZ R123, -R14.reuse, R123 ;  /* 0x0000007b0e7b7221 */ /* 0x040fe20000010100 */
[----:B------:R-:W-:Y:S01]  /*4520*/  FADD.FTZ R141, -R14, R141 ;  /* 0x0000008d0e8d7221 */ /* 0x000fe20000010100 */
[----:B------:R-:W5:Y:S01]  /*4530*/  MUFU.RCP R76, R76 ;  /* 0x0000004c004c7308 */ /* 0x000f620000001000 */
[----:B---3--:R-:W-:Y:S01]  /*4540*/  FADD.FTZ R92, R92, 1 ;  /* 0x3f8000005c5c7421 */ /* 0x008fe20000010000 */
[----:B0-----:R-:W-:Y:S01]  /*4550*/  FADD.FTZ R112, -R75, 1 ;  /* 0x3f8000004b707421 */ /* 0x001fe20000010100 */
[----:B------:R-:W-:Y:S01]  /*4560*/  FMUL.FTZ R130, R68, R13 ;  /* 0x0000000d44827220 */ /* 0x000fe20000410000 */
[----:B------:R-:W-:Y:S01]  /*4570*/  FMUL.FTZ R113, R38, -1.4426950216293334961 ;  /* 0xbfb8aa3b26717820 */ /* 0x000fe20000410000 */
[----:B------:R-:W-:-:S02]  /*4580*/  HADD2.F32 R115, -RZ, R22.H1_H1 ;  /* 0x30000016ff737230 */ /* 0x000fc40000004100 */
[----:B------:R-:W-:Y:S01]  /*4590*/  FMUL.FTZ R106, R103, -1.4426950216293334961 ;  /* 0xbfb8aa3b676a7820 */ /* 0x000fe20000410000 */
[----:B------:R-:W0:Y:S01]  /*45a0*/  MUFU.RCP R78, R78 ;  /* 0x0000004e004e7308 */ /* 0x000e220000001000 */
[----:B------:R-:W-:Y:S01]  /*45b0*/  FFMA.FTZ R112, R99, R112, 1 ;  /* 0x3f80000063707423 */ /* 0x000fe20000010070 */
[----:B------:R-:W-:Y:S01]  /*45c0*/  FFMA.FTZ R13, R87, R130, R86 ;  /* 0x00000082570d7223 */ /* 0x000fe20000010056 */
[----:B----4-:R-:W-:Y:S01]  /*45d0*/  FADD.FTZ R77, R77, 1 ;  /* 0x3f8000004d4d7421 */ /* 0x010fe20000010000 */
[----:B------:R-:W-:Y:S01]  /*45e0*/  FMUL.FTZ R138, R68, R133 ;  /* 0x00000085448a7220 */ /* 0x000fe20000410000 */
[----:B------:R-:W-:-:S03]  /*45f0*/  FMUL.FTZ R75, R75, R112 ;  /* 0x000000704b4b7220 */ /* 0x000fc60000410000 */
[----:B------:R-:W3:Y:S01]  /*4600*/  MUFU.RCP R92, R92 ;  /* 0x0000005c005c7308 */ /* 0x000ee20000001000 */
[----:B------:R-:W-:Y:S01]  /*4610*/  FMUL.FTZ R26, R13, -1.4426950216293334961 ;  /* 0xbfb8aa3b0d1a7820 */ /* 0x000fe20000410000 */
[----:B------:R-:W-:Y:S02]  /*4620*/  HADD2.F32 R133, -RZ, R27.H0_H0 ;  /* 0x2000001bff857230 */ /* 0x000fe40000004100 */
[----:B-----5:R-:W-:Y:S01]  /*4630*/  FADD.FTZ R112, -R76, 1 ;  /* 0x3f8000004c707421 */ /* 0x020fe20000010100 */
[----:B------:R-:W-:Y:S01]  /*4640*/  FMUL.FTZ R136, R68, R135 ;  /* 0x0000008744887220 */ /* 0x000fe20000410000 */
[----:B------:R-:W-:Y:S01]  /*4650*/  FADD.FTZ R107, R107, 1 ;  /* 0x3f8000006b6b7421 */ /* 0x000fe20000010000 */
[----:B------:R-:W-:Y:S01]  /*4660*/  FFMA.FTZ R134, R93, R138, R74 ;  /* 0x0000008a5d867223 */ /* 0x000fe2000001004a */
[----:B------:R-:W-:Y:S01]  /*4670*/  FFMA.FTZ R97, R97, R112, 1 ;  /* 0x3f80000061617423 */ /* 0x000fe20000010070 */
[----:B------:R-:W4:Y:S01]  /*4680*/  MUFU.RCP R77, R77 ;  /* 0x0000004d004d7308 */ /* 0x000f220000001000 */
[----:B------:R-:W-:Y:S01]  /*4690*/  FADD.FTZ R137, -R14, R133 ;  /* 0x000000850e897221 */ /* 0x000fe20000010100 */
[----:B0-----:R-:W-:Y:S01]  /*46a0*/  FADD.FTZ R112, -R78, 1 ;  /* 0x3f8000004e707421 */ /* 0x001fe20000010100 */
[----:B------:R-:W-:Y:S01]  /*46b0*/  FFMA.FTZ R133, R91, R136, R88 ;  /* 0x000000885b857223 */ /* 0x000fe20000010058 */
[----:B------:R-:W-:Y:S01]  /*46c0*/  FMUL.FTZ R135, R134, -1.4426950216293334961 ;  /* 0xbfb8aa3b86877820 */ /* 0x000fe20000410000 */
[----:B------:R-:W-:-:S03]  /*46d0*/  FMUL.FTZ R142, R68, R137 ;  /* 0x00000089448e7220 */ /* 0x000fc60000410000 */
[----:B------:R-:W0:Y:S01]  /*46e0*/  MUFU.EX2 R26, R26 ;  /* 0x0000001a001a7308 */ /* 0x000e220000000800 */
[----:B------:R-:W-:Y:S01]  /*46f0*/  FFMA.FTZ R95, R95, R112, 1 ;  /* 0x3f8000005f5f7423 */ /* 0x000fe20000010070 */
[----:B------:R-:W-:-:S06]  /*4700*/  FMUL.FTZ R137, R133, -1.4426950216293334961 ;  /* 0xbfb8aa3b85897820 */ /* 0x000fcc0000410000 */
[----:B------:R-:W5:Y:S01]  /*4710*/  MUFU.RCP R107, R107 ;  /* 0x0000006b006b7308 */ /* 0x000f620000001000 */
[----:B------:R-:W-:Y:S01]  /*4720*/  FMUL.FTZ R78, R78, R95 ;  /* 0x0000005f4e4e7220 */ /* 0x000fe20000410000 */
[----:B---3--:R-:W-:-:S06]  /*4730*/  FADD.FTZ R95, -R92, 1 ;  /* 0x3f8000005c5f7421 */ /* 0x008fcc0000010100 */
[----:B------:R-:W3:Y:S01]  /*4740*/  MUFU.EX2 R135, R135 ;  /* 0x0000008700877308 */ /* 0x000ee20000000800 */
[----:B------:R-:W-:Y:S01]  /*4750*/  FFMA.FTZ R95, R90, R95, 1 ;  /* 0x3f8000005a5f7423 */ /* 0x000fe2000001005f */
[----:B------:R-:W-:Y:S01]  /*4760*/  FADD.FTZ R153, -R14, R151 ;  /* 0x000000970e997221 */ /* 0x000fe20000010100 */
[----:B------:R-:W-:-:S05]  /*4770*/  FMUL.FTZ R76, R76, R97 ;  /* 0x000000614c4c7220 */ /* 0x000fca0000410000 */
[----:B------:R-:W-:Y:S01]  /*4780*/  MUFU.EX2 R137, R137 ;  /* 0x0000008900897308 */ /* 0x000fe20000000800 */
[----:B------:R-:W-:Y:S01]  /*4790*/  FADD.FTZ R127, -R14, R125 ;  /* 0x0000007d0e7f7221 */ /* 0x000fe20000010100 */
[----:B----4-:R-:W-:Y:S01]  /*47a0*/  FADD.FTZ R97, -R77, 1 ;  /* 0x3f8000004d617421 */ /* 0x010fe20000010100 */
[----:B------:R-:W-:Y:S01]  /*47b0*/  FMUL.FTZ R132, R68, R129 ;  /* 0x0000008144847220 */ /* 0x000fe20000410000 */
[----:B------:R-:W-:Y:S01]  /*47c0*/  FMUL.FTZ R92, R92, R95 ;  /* 0x0000005f5c5c7220 */ /* 0x000fe20000410000 */
[C---:B------:R-:W-:Y:S01]  /*47d0*/  FMUL.FTZ R116, R68.reuse, R117 ;  /* 0x0000007544747220 */ /* 0x040fe20000410000 */
[C---:B------:R-:W-:Y:S01]  /*47e0*/  FMUL.FTZ R128, R68.reuse, R123 ;  /* 0x0000007b44807220 */ /* 0x040fe20000410000 */
[----:B------:R-:W-:Y:S01]  /*47f0*/  FMUL.FTZ R144, R68, R141 ;  /* 0x0000008d44907220 */ /* 0x000fe20000410000 */
[----:B------:R-:W4:Y:S01]  /*4800*/  MUFU.EX2 R73, R73 ;  /* 0x0000004900497308 */ /* 0x000f220000000800 */
[----:B0-----:R-:W-:Y:S01]  /*4810*/  FADD.FTZ R95, R26, 1 ;  /* 0x3f8000001a5f7421 */ /* 0x001fe20000010000 */
[C---:B------:R-:W-:Y:S01]  /*4820*/  FMUL.FTZ R148, R68.reuse, R153 ;  /* 0x0000009944947220 */ /* 0x040fe20000410000 */
[----:B------:R-:W-:Y:S01]  /*4830*/  HFMA2.MMA R26, -RZ, RZ, 0, 0 ;  /* 0x00000000ff1a7435 */ /* 0x000fe200000001ff */
[----:B------:R-:W-:Y:S01]  /*4840*/  FMUL.FTZ R126, R68, R127 ;  /* 0x0000007f447e7220 */ /* 0x000fe20000410000 */
[----:B------:R-:W-:Y:S01]  /*4850*/  FFMA.FTZ R96, R96, R97, 1 ;  /* 0x3f80000060607423 */ /* 0x000fe20000010061 */
[----:B------:R-:W-:Y:S01]  /*4860*/  FFMA.FTZ R127, R89, R132, R72 ;  /* 0x00000084597f7223 */ /* 0x000fe20000010048 */
[----:B-----5:R-:W-:Y:S01]  /*4870*/  FADD.FTZ R97, -R107, 1 ;  /* 0x3f8000006b617421 */ /* 0x020fe20000010100 */
[----:B------:R0:W-:Y:S01]  /*4880*/  MUFU.EX2 R109, R113 ;  /* 0x00000071006d7308 */ /* 0x0001e20000000800 */
[C-C-:B------:R-:W-:Y:S01]  /*4890*/  FFMA.FTZ R125, R93.reuse, R128, R74.reuse ;  /* 0x000000805d7d7223 */ /* 0x140fe2000001004a */
[----:B------:R-:W-:Y:S01]  /*48a0*/  FFMA.FTZ R29, R93, R144, R74 ;  /* 0x000000905d1d7223 */ /* 0x000fe2000001004a */
[----:B------:R-:W-:Y:S01]  /*48b0*/  FMUL.FTZ R129, R127, -1.4426950216293334961 ;  /* 0xbfb8aa3b7f817820 */ /* 0x000fe20000410000 */
[----:B------:R-:W-:Y:S01]  /*48c0*/  FFMA.FTZ R112, R94, R97, 1 ;  /* 0x3f8000005e707423 */ /* 0x000fe20000010061 */
[----:B------:R-:W-:Y:S01]  /*48d0*/  FFMA.FTZ R111, R87, R110, R86 ;  /* 0x0000006e576f7223 */ /* 0x000fe20000010056 */
[----:B------:R-:W-:-:S02]  /*48e0*/  HADD2.F32 R23, -RZ, R23.H1_H1 ;  /* 0x30000017ff177230 */ /* 0x000fc40000004100 */
[C---:B------:R-:W-:Y:S01]  /*48f0*/  FADD.FTZ R119, -R14.reuse, R119 ;  /* 0x000000770e777221 */ /* 0x040fe20000010100 */
[----:B------:R-:W5:Y:S01]  /*4900*/  MUFU.EX2 R106, R106 ;  /* 0x0000006a006a7308 */ /* 0x000f620000000800 */
[----:B0-----:R-:W-:Y:S01]  /*4910*/  FADD.FTZ R113, -R14, R115 ;  /* 0x000000730e717221 */ /* 0x001fe20000010100 */
[C-C-:B------:R-:W-:Y:S01]  /*4920*/  FFMA.FTZ R115, R93.reuse, R116, R74.reuse ;  /* 0x000000745d737223 */ /* 0x140fe2000001004a */
[----:B------:R-:W-:Y:S01]  /*4930*/  FFMA.FTZ R74, R93, R148, R74 ;  /* 0x000000945d4a7223 */ /* 0x000fe2000001004a */
[----:B---3--:R-:W-:-:S03]  /*4940*/  FADD.FTZ R97, R135, 1 ;  /* 0x3f80000087617421 */ /* 0x008fc60000010000 */
[----:B------:R-:W-:Y:S01]  /*4950*/  FMUL.FTZ R156, R74, -1.4426950216293334961 ;  /* 0xbfb8aa3b4a9c7820 */ /* 0x000fe20000410000 */
[----:B------:R-:W0:Y:S01]  /*4960*/  MUFU.EX2 R129, R129 ;  /* 0x0000008100817308 */ /* 0x000e220000000800 */
[----:B------:R-:W-:Y:S01]  /*4970*/  FMUL.FTZ R114, R68, R113 ;  /* 0x0000007144727220 */ /* 0x000fe20000410000 */
[----:B------:R-:W-:Y:S01]  /*4980*/  FMUL.FTZ R22, R111, -1.4426950216293334961 ;  /* 0xbfb8aa3b6f167820 */ /* 0x000fe20000410000 */
[----:B------:R-:W-:Y:S01]  /*4990*/  FMUL.FTZ R117, R115, -1.4426950216293334961 ;  /* 0xbfb8aa3b73757820 */ /* 0x000fe20000410000 */
[----:B------:R-:W-:Y:S01]  /*49a0*/  FADD.FTZ R23, -R14, R23 ;  /* 0x000000170e177221 */ /* 0x000fe20000010100 */
[----:B----4-:R-:W-:-:S03]  /*49b0*/  FADD.FTZ R73, R73, 1 ;  /* 0x3f80000049497421 */ /* 0x010fc60000010000 */
[----:B------:R-:W3:Y:S01]  /*49c0*/  MUFU.RCP R97, R97 ;  /* 0x0000006100617308 */ /* 0x000ee20000001000 */
[C---:B------:R-:W-:Y:S01]  /*49d0*/  FMUL.FTZ R122, R68.reuse, R119 ;  /* 0x00000077447a7220 */ /* 0x040fe20000410000 */
[----:B------:R-:W-:Y:S01]  /*49e0*/  FFMA.FTZ R113, R91, R114, R88 ;  /* 0x000000725b717223 */ /* 0x000fe20000010058 */
[----:B------:R-:W-:-:S05]  /*49f0*/  FMUL.FTZ R120, R68, R23 ;  /* 0x0000001744787220 */ /* 0x000fca0000410000 */
[----:B------:R-:W4:Y:S01]  /*4a00*/  MUFU.EX2 R156, R156 ;  /* 0x0000009c009c7308 */ /* 0x000f220000000800 */
[----:B------:R-:W-:Y:S01]  /*4a10*/  FFMA.FTZ R119, R89, R122, R72 ;  /* 0x0000007a59777223 */ /* 0x000fe20000010048 */
[----:B------:R-:W-:Y:S01]  /*4a20*/  FMUL.FTZ R121, R113, -1.4426950216293334961 ;  /* 0xbfb8aa3b71797820 */ /* 0x000fe20000410000 */
[----:B------:R-:W-:-:S05]  /*4a30*/  FFMA.FTZ R118, R87, R120, R86 ;  /* 0x0000007857767223 */ /* 0x000fca0000010056 */
[----:B------:R-:W1:Y:S01]  /*4a40*/  MUFU.EX2 R22, R22 ;  /* 0x0000001600167308 */ /* 0x000e620000000800 */
[----:B------:R-:W-:-:S07]  /*4a50*/  FMUL.FTZ R23, R119, -1.4426950216293334961 ;  /* 0xbfb8aa3b77177820 */ /* 0x000fce0000410000 */
[----:B------:R-:W1:Y:S01]  /*4a60*/  MUFU.EX2 R117, R117 ;  /* 0x0000007500757308 */ /* 0x000e620000000800 */
[----:B------:R-:W-:-:S07]  /*4a70*/  FMUL.FTZ R123, R118, -1.4426950216293334961 ;  /* 0xbfb8aa3b767b7820 */ /* 0x000fce0000410000 */
[----:B------:R-:W1:Y:S01]  /*4a80*/  MUFU.RCP R73, R73 ;  /* 0x0000004900497308 */ /* 0x000e620000001000 */
[----:B------:R-:W-:Y:S01]  /*4a90*/  FFMA.FTZ R124, R91, R126, R88 ;  /* 0x0000007e5b7c7223 */ /* 0x000fe20000010058 */
[----:B-----5:R-:W-:Y:S01]  /*4aa0*/  FADD.FTZ R106, R106, 1 ;  /* 0x3f8000006a6a7421 */ /* 0x020fe20000010000 */
[----:B0-----:R-:W-:Y:S01]  /*4ab0*/  FADD.FTZ R94, R129, 1 ;  /* 0x3f800000815e7421 */ /* 0x001fe20000010000 */
[----:B---3--:R-:W-:-:S04]  /*4ac0*/  FADD.FTZ R129, -R97, 1 ;  /* 0x3f80000061817421 */ /* 0x008fc80000010100 */
[----:B------:R-:W0:Y:S01]  /*4ad0*/  MUFU.EX2 R121, R121 ;  /* 0x0000007900797308 */ /* 0x000e220000000800 */
[----:B------:R-:W-:Y:S01]  /*4ae0*/  FMUL.FTZ R12, R125, -1.4426950216293334961 ;  /* 0xbfb8aa3b7d0c7820 */ /* 0x000fe20000410000 */
[----:B----4-:R-:W-:Y:S01]  /*4af0*/  FADD.FTZ R135, R156, 1 ;  /* 0x3f8000009c877421 */ /* 0x010fe20000010000 */
[----:B------:R-:W-:Y:S01]  /*4b00*/  FMUL.FTZ R131, R124, -1.4426950216293334961 ;  /* 0xbfb8aa3b7c837820 */ /* 0x000fe20000410000 */
[----:B------:R-:W-:-:S04]  /*4b10*/  FADD.FTZ R105, R105, 1 ;  /* 0x3f80000069697421 */ /* 0x000fc80000010000 */
[----:B------:R-:W-:Y:S01]  /*4b20*/  MUFU.EX2 R23, R23 ;  /* 0x0000001700177308 */ /* 0x000fe20000000800 */
[----:B------:R-:W-:Y:S01]  /*4b30*/  FFMA.FTZ R134, R134, R129, 1 ;  /* 0x3f80000086867423 */ /* 0x000fe20000010081 */
[----:B-1----:R-:W-:Y:S01]  /*4b40*/  FADD.FTZ R22, R22, 1 ;  /* 0x3f80000016167421 */ /* 0x002fe20000010000 */
[----:B------:R-:W-:-:S05]  /*4b50*/  FADD.FTZ R99, R117, 1 ;  /* 0x3f80000075637421 */ /* 0x000fca0000010000 */
[----:B------:R-:W-:Y:S01]  /*4b60*/  MUFU.EX2 R123, R123 ;  /* 0x0000007b007b7308 */ /* 0x000fe20000000800 */
[----:B------:R-:W-:-:S07]  /*4b70*/  FADD.FTZ R117, -R73, 1 ;  /* 0x3f80000049757421 */ /* 0x000fce0000010100 */
[----:B------:R-:W-:Y:S01]  /*4b80*/  MUFU.RCP R106, R106 ;  /* 0x0000006a006a7308 */ /* 0x000fe20000001000 */
[----:B------:R-:W-:-:S07]  /*4b90*/  FFMA.FTZ R98, R98, R117, 1 ;  /* 0x3f80000062627423 */ /* 0x000fce0000010075 */
[----:B------:R1:W-:Y:S01]  /*4ba0*/  MUFU.RCP R129, R135 ;  /* 0x0000008700817308 */ /* 0x0003e20000001000 */
[----:B0-----:R-:W-:-:S07]  /*4bb0*/  FADD.FTZ R121, R121, 1 ;  /* 0x3f80000079797421 */ /* 0x001fce0000010000 */
[----:B------:R-:W-:Y:S08]  /*4bc0*/  MUFU.EX2 R12, R12 ;  /* 0x0000000c000c7308 */ /* 0x000ff00000000800 */
[----:B------:R-:W-:Y:S01]  /*4bd0*/  MUFU.EX2 R131, R131 ;  /* 0x0000008300837308 */ /* 0x000fe20000000800 */
[----:B------:R-:W-:-:S07]  /*4be0*/  HADD2.F32 R27, -RZ, R27.H1_H1 ;  /* 0x3000001bff1b7230 */ /* 0x000fce0000004100 */
[----:B------:R-:W-:Y:S01]  /*4bf0*/  MUFU.RCP R105, R105 ;  /* 0x0000006900697308 */ /* 0x000fe20000001000 */
[----:B--2---:R-:W-:Y:S01]  /*4c00*/  @!P0 FADD.FTZ R26, RZ, R40 ;  /* 0x00000028ff1a8221 */ /* 0x004fe20000010000 */
[----:B------:R-:W-:Y:S01]  /*4c10*/  MOV R40, RZ ;  /* 0x000000ff00287202 */ /* 0x000fe20000000f00 */
[----:B------:R-:W-:Y:S01]  /*4c20*/  @!P0 FADD.FTZ R40, RZ, R41 ;  /* 0x00000029ff288221 */ /* 0x000fe20000010000 */
[----:B------:R-:W-:-:S06]  /*4c30*/  FADD.FTZ R41, R137, 1 ;  /* 0x3f80000089297421 */ /* 0x000fcc0000010000 */
[----:B------:R-:W0:Y:S01]  /*4c40*/  MUFU.RCP R41, R41 ;  /* 0x0000002900297308 */ /* 0x000e220000001000 */
[----:B-1----:R-:W-:Y:S01]  /*4c50*/  SHFL.BFLY PT, R135, R40, 0x4, 0x1f ;  /* 0x0c801f0028877f89 */ /* 0x002fe200000e0000 */
[----:B------:R-:W-:Y:S01]  /*4c60*/  FMUL.FTZ R73, R73, R98 ;  /* 0x0000006249497220 */ /* 0x000fe20000410000 */
[----:B0-----:R-:W-:-:S04]  /*4c70*/  FADD.FTZ R156, -R41, 1 ;  /* 0x3f800000299c7421 */ /* 0x001fc80000010100 */
[----:B------:R-:W-:Y:S02]  /*4c80*/  FFMA.FTZ R156, R133, R156, 1 ;  /* 0x3f800000859c7423 */ /* 0x000fe4000001009c */
[----:B------:R-:W0:Y:S01]  /*4c90*/  SHFL.BFLY PT, R133, R26, 0x4, 0x1f ;  /* 0x0c801f001a857f89 */ /* 0x000e2200000e0000 */
[----:B------:R-:W1:Y:S01]  /*4ca0*/  MUFU.RCP R22, R22 ;  /* 0x0000001600167308 */ /* 0x000e620000001000 */
[----:B------:R-:W-:Y:S01]  /*4cb0*/  FADD.FTZ R23, R23, 1 ;  /* 0x3f80000017177421 */ /* 0x000fe20000010000 */
[----:B------:R-:W-:Y:S01]  /*4cc0*/  FADD.FTZ R149, -R14, R149 ;  /* 0x000000950e957221 */ /* 0x000fe20000010100 */
[----:B------:R-:W-:Y:S01]  /*4cd0*/  FADD.FTZ R123, R123, 1 ;  /* 0x3f8000007b7b7421 */ /* 0x000fe20000010000 */
[----:B------:R-:W-:-:S04]  /*4ce0*/  FMUL.FTZ R107, R107, R112 ;  /* 0x000000706b6b7220 */ /* 0x000fc80000410000 */
[----:B------:R-:W2:Y:S01]  /*4cf0*/  MUFU.RCP R98, R121 ;  /* 0x0000007900627308 */ /* 0x000ea20000001000 */
[----:B------:R-:W-:Y:S01]  /*4d00*/  FADD.FTZ R139, -R14, R27 ;  /* 0x0000001b0e8b7221 */ /* 0x000fe20000010100 */
[----:B------:R-:W-:Y:S01]  /*4d10*/  FMUL.FTZ R150, R68, R149 ;  /* 0x0000009544967220 */ /* 0x000fe20000410000 */
[----:B------:R-:W-:Y:S01]  /*4d20*/  FADD.FTZ R112, -R106, 1 ;  /* 0x3f8000006a707421 */ /* 0x000fe20000010100 */
[----:B------:R-:W-:Y:S01]  /*4d30*/  FMUL.FTZ R77, R77, R96 ;  /* 0x000000604d4d7220 */ /* 0x000fe20000410000 */
[----:B------:R-:W-:Y:S01]  /*4d40*/  FADD.FTZ R12, R12, 1 ;  /* 0x3f8000000c0c7421 */ /* 0x000fe20000010000 */
[----:B------:R-:W-:Y:S02]  /*4d50*/  FFMA.FTZ R27, R89, R142, R72 ;  /* 0x0000008e591b7223 */ /* 0x000fe40000010048 */
[----:B------:R-:W3:Y:S01]  /*4d60*/  MUFU.RCP R23, R23 ;  /* 0x0000001700177308 */ /* 0x000ee20000001000 */
[C---:B------:R-:W-:Y:S01]  /*4d70*/  FADD.FTZ R143, -R14.reuse, R143 ;  /* 0x0000008f0e8f7221 */ /* 0x040fe20000010100 */
[C---:B------:R-:W-:Y:S01]  /*4d80*/  FADD.FTZ R147, -R14.reuse, R147 ;  /* 0x000000930e937221 */ /* 0x040fe20000010100 */
[C---:B------:R-:W-:Y:S01]  /*4d90*/  FADD.FTZ R155, -R14.reuse, R155 ;  /* 0x0000009b0e9b7221 */ /* 0x040fe20000010100 */
[C---:B------:R-:W-:Y:S01]  /*4da0*/  FADD.FTZ R157, -R14.reuse, R157 ;  /* 0x0000009d0e9d7221 */ /* 0x040fe20000010100 */
[----:B------:R-:W-:Y:S01]  /*4db0*/  FADD.FTZ R159, -R14, R159 ;  /* 0x0000009f0e9f7221 */ /* 0x000fe20000010100 */
[----:B------:R-:W-:-:S02]  /*4dc0*/  FADD.FTZ R131, R131, 1 ;  /* 0x3f80000083837421 */ /* 0x000fc40000010000 */
[----:B------:R-:W4:Y:S01]  /*4dd0*/  MUFU.RCP R96, R123 ;  /* 0x0000007b00607308 */ /* 0x000f220000001000 */
[----:B------:R-:W-:Y:S01]  /*4de0*/  FMUL.FTZ R140, R68, R139 ;  /* 0x0000008b448c7220 */ /* 0x000fe20000410000 */
[--C-:B------:R-:W-:Y:S01]  /*4df0*/  FFMA.FTZ R14, R87, R150, R86.reuse ;  /* 0x00000096570e7223 */ /* 0x100fe20000010056 */
[----:B------:R-:W-:Y:S01]  /*4e00*/  FFMA.FTZ R103, R103, R112, 1 ;  /* 0x3f80000067677423 */ /* 0x000fe20000010070 */
[----:B------:R-:W-:Y:S01]  /*4e10*/  FADD.FTZ R112, -R105, 1 ;  /* 0x3f80000069707421 */ /* 0x000fe20000010100 */
[----:B------:R-:W-:Y:S01]  /*4e20*/  FMUL.FTZ R139, R27, -1.4426950216293334961 ;  /* 0xbfb8aa3b1b8b7820 */ /* 0x000fe20000410000 */
[----:B------:R-:W-:Y:S01]  /*4e30*/  FADD.FTZ R109, R109, 1 ;  /* 0x3f8000006d6d7421 */ /* 0x000fe20000010000 */
[----:B------:R-:W-:Y:S01]  /*4e40*/  FFMA.FTZ R28, R87, R140, R86 ;  /* 0x0000008c571c7223 */ /* 0x000fe20000010056 */
[----:B------:R-:W5:Y:S01]  /*4e50*/  MUFU.RCP R90, R131 ;  /* 0x00000083005a7308 */ /* 0x000f620000001000 */
[----:B------:R-:W-:Y:S01]  /*4e60*/  FMUL.FTZ R153, R14, -1.4426950216293334961 ;  /* 0xbfb8aa3b0e997820 */ /* 0x000fe20000410000 */
[----:B-1----:R-:W-:Y:S01]  /*4e70*/  FADD.FTZ R162, -R22, 1 ;  /* 0x3f80000016a27421 */ /* 0x002fe20000010100 */
[----:B------:R-:W-:Y:S01]  /*4e80*/  FFMA.FTZ R112, R101, R112, 1 ;  /* 0x3f80000065707423 */ /* 0x000fe20000010070 */
[----:B0-----:R-:W-:Y:S01]  /*4e90*/  FADD.FTZ R26, R133, R26 ;  /* 0x0000001a851a7221 */ /* 0x001fe20000010000 */
[----:B------:R-:W-:-:S03]  /*4ea0*/  FADD.FTZ R40, R135, R40 ;  /* 0x0000002887287221 */ /* 0x000fc60000010000 */
[----:B------:R-:W0:Y:S01]  /*4eb0*/  MUFU.RCP R12, R12 ;  /* 0x0000000c000c7308 */ /* 0x000e220000001000 */
[----:B------:R-:W-:Y:S01]  /*4ec0*/  FMUL.FTZ R141, R28, -1.4426950216293334961 ;  /* 0xbfb8aa3b1c8d7820 */ /* 0x000fe20000410000 */
[----:B------:R-:W-:Y:S01]  /*4ed0*/  FFMA.FTZ R111, R111, R162, 1 ;  /* 0x3f8000006f6f7423 */ /* 0x000fe200000100a2 */
[----:B--2---:R-:W-:Y:S01]  /*4ee0*/  FADD.FTZ R162, -R98, 1 ;  /* 0x3f80000062a27421 */ /* 0x004fe20000010100 */
[----:B------:R-:W-:Y:S01]  /*4ef0*/  FMUL.FTZ R112, R105, R112 ;  /* 0x0000007069707220 */ /* 0x000fe20000410000 */
[----:B------:R-:W-:Y:S03]  /*4f00*/  SHFL.BFLY PT, R133, R40, 0x2, 0x1f ;  /* 0x0c401f0028857f89 */ /* 0x000fe600000e0000 */
[----:B------:R-:W1:Y:S01]  /*4f10*/  MUFU.RCP R94, R94 ;  /* 0x0000005e005e7308 */ /* 0x000e620000001000 */
[----:B------:R-:W2:Y:S01]  /*4f20*/  SHFL.BFLY PT, R105, R26, 0x2, 0x1f ;  /* 0x0c401f001a697f89 */ /* 0x000ea200000e0000 */
[----:B------:R-:W-:Y:S01]  /*4f30*/  FMUL.FTZ R36, R68, R143 ;  /* 0x0000008f44247220 */ /* 0x000fe20000410000 */
[----:B------:R-:W-:-:S05]  /*4f40*/  FFMA.FTZ R113, R113, R162, 1 ;  /* 0x3f80000071717423 */ /* 0x000fca00000100a2 */
[----:B------:R-:W2:Y:S01]  /*4f50*/  MUFU.EX2 R139, R139 ;  /* 0x0000008b008b7308 */ /* 0x000ea20000000800 */
[----:B---3--:R-:W-:Y:S01]  /*4f60*/  FADD.FTZ R162, -R23, 1 ;  /* 0x3f80000017a27421 */ /* 0x008fe20000010100 */
[----:B------:R-:W-:-:S06]  /*4f70*/  FMUL.FTZ R143, R29, -1.4426950216293334961 ;  /* 0xbfb8aa3b1d8f7820 */ /* 0x000fcc0000410000 */
[----:B------:R-:W3:Y:S01]  /*4f80*/  MUFU.RCP R109, R109 ;  /* 0x0000006d006d7308 */ /* 0x000ee20000001000 */
[----:B------:R-:W-:Y:S01]  /*4f90*/  FMUL.FTZ R146, R68, R147 ;  /* 0x0000009344927220 */ /* 0x000fe20000410000 */
[----:B----4-:R-:W-:-:S06]  /*4fa0*/  FADD.FTZ R121, -R96, 1 ;  /* 0x3f80000060797421 */ /* 0x010fcc0000010100 */
[----:B------:R-:W4:Y:S01]  /*4fb0*/  MUFU.RCP R95, R95 ;  /* 0x0000005f005f7308 */ /* 0x000f220000001000 */
[----:B------:R-:W-:-:S07]  /*4fc0*/  FFMA.FTZ R37, R91, R36, R88 ;  /* 0x000000245b257223 */ /* 0x000fce0000010058 */
[----:B------:R-:W4:Y:S01]  /*4fd0*/  MUFU.EX2 R153, R153 ;  /* 0x0000009900997308 */ /* 0x000f220000000800 */
[----:B------:R-:W-:Y:S01]  /*4fe0*/  FFMA.FTZ R162, R119, R162, 1 ;  /* 0x3f80000077a27423 */ /* 0x000fe200000100a2 */
[----:B------:R-:W-:Y:S01]  /*4ff0*/  FFMA.FTZ R147, R89, R146, R72 ;  /* 0x0000009259937223 */ /* 0x000fe20000010048 */
[----:B------:R-:W-:-:S05]  /*5000*/  FFMA.FTZ R119, R118, R121, 1 ;  /* 0x3f80000076777423 */ /* 0x000fca0000010079 */
[----:B------:R-:W4:Y:S01]  /*5010*/  MUFU.EX2 R141, R141 ;  /* 0x0000008d008d7308 */ /* 0x000f220000000800 */
[----:B------:R-:W-:Y:S01]  /*5020*/  FMUL.FTZ R151, R37, -1.4426950216293334961 ;  /* 0xbfb8aa3b25977820 */ /* 0x000fe20000410000 */
[----:B-----5:R-:W-:-:S06]  /*5030*/  FADD.FTZ R121, -R90, 1 ;  /* 0x3f8000005a797421 */ /* 0x020fcc0000010100 */
[----:B------:R-:W5:Y:S01]  /*5040*/  MUFU.RCP R62, R160 ;  /* 0x000000a0003e7308 */ /* 0x000f620000001000 */
[----:B------:R-:W-:Y:S01]  /*5050*/  FMUL.FTZ R152, R68, R155 ;  /* 0x0000009b44987220 */ /* 0x000fe20000410000 */
[----:B0-----:R-:W-:Y:S01]  /*5060*/  FADD.FTZ R164, -R12, 1 ;  /* 0x3f8000000ca47421 */ /* 0x001fe20000010100 */
[----:B------:R-:W-:Y:S01]  /*5070*/  FMUL.FTZ R149, R147, -1.4426950216293334961 ;  /* 0xbfb8aa3b93957820 */ /* 0x000fe20000410000 */
[----:B------:R-:W-:-:S04]  /*5080*/  FFMA.FTZ R121, R124, R121, 1 ;  /* 0x3f8000007c797423 */ /* 0x000fc80000010079 */
[----:B------:R-:W0:Y:S01]  /*5090*/  MUFU.RCP R99, R99 ;  /* 0x0000006300637308 */ /* 0x000e220000001000 */
[----:B------:R-:W-:Y:S01]  /*50a0*/  FFMA.FTZ R155, R91, R152, R88 ;  /* 0x000000985b9b7223 */ /* 0x000fe20000010058 */
[----:B------:R-:W-:Y:S01]  /*50b0*/  FFMA.FTZ R125, R125, R164, 1 ;  /* 0x3f8000007d7d7423 */ /* 0x000fe200000100a4 */
[----:B-1----:R-:W-:-:S05]  /*50c0*/  FADD.FTZ R124, -R94, 1 ;  /* 0x3f8000005e7c7421 */ /* 0x002fca0000010100 */
[----:B------:R-:W1:Y:S01]  /*50d0*/  MUFU.EX2 R143, R143 ;  /* 0x0000008f008f7308 */ /* 0x000e620000000800 */
[----:B--2---:R-:W-:Y:S01]  /*50e0*/  FADD.FTZ R139, R139, 1 ;  /* 0x3f8000008b8b7421 */ /* 0x004fe20000010000 */
[----:B---3--:R-:W-:Y:S01]  /*50f0*/  FADD.FTZ R117, -R109, 1 ;  /* 0x3f8000006d757421 */ /* 0x008fe20000010100 */
[----:B----4-:R-:W-:Y:S01]  /*5100*/  FADD.FTZ R164, -R95, 1 ;  /* 0x3f8000005fa47421 */ /* 0x010fe20000010100 */
[----:B------:R-:W-:Y:S01]  /*5110*/  FADD.FTZ R153, R153, 1 ;  /* 0x3f80000099997421 */ /* 0x000fe20000010000 */
[----:B------:R-:W-:-:S03]  /*5120*/  FMUL.FTZ R154, R68, R157 ;  /* 0x0000009d449a7220 */ /* 0x000fc60000410000 */
[----:B------:R-:W2:Y:S01]  /*5130*/  MUFU.EX2 R151, R151 ;  /* 0x0000009700977308 */ /* 0x000ea20000000800 */
[----:B------:R-:W-:Y:S01]  /*5140*/  FMUL.FTZ R157, R155, -1.4426950216293334961 ;  /* 0xbfb8aa3b9b9d7820 */ /* 0x000fe20000410000 */
[----:B------:R-:W-:Y:S01]  /*5150*/  FFMA.FTZ R127, R127, R124, 1 ;  /* 0x3f8000007f7f7423 */ /* 0x000fe2000001007c */
[----:B------:R-:W-:Y:S01]  /*5160*/  FFMA.FTZ R38, R38, R117, 1 ;  /* 0x3f80000026267423 */ /* 0x000fe20000010075 */
[----:B------:R-:W-:Y:S01]  /*5170*/  FFMA.FTZ R124, R13, R164, 1 ;  /* 0x3f8000000d7c7423 */ /* 0x000fe200000100a4 */
[----:B------:R-:W-:-:S03]  /*5180*/  FADD.FTZ R117, R141, 1 ;  /* 0x3f8000008d757421 */ /* 0x000fc60000010000 */
[----:B------:R-:W3:Y:S01]  /*5190*/  MUFU.EX2 R149, R149 ;  /* 0x0000009500957308 */ /* 0x000ee20000000800 */
[----:B-----5:R-:W-:Y:S01]  /*51a0*/  FADD.FTZ R160, -R62, 1 ;  /* 0x3f8000003ea07421 */ /* 0x020fe20000010100 */
[----:B------:R-:W-:Y:S01]  /*51b0*/  FADD.FTZ R105, R26, R105 ;  /* 0x000000691a697221 */ /* 0x000fe20000010000 */
[----:B------:R-:W-:-:S05]  /*51c0*/  FADD.FTZ R133, R40, R133 ;  /* 0x0000008528857221 */ /* 0x000fca0000010000 */
[----:B------:R-:W4:Y:S01]  /*51d0*/  MUFU.RCP R101, R139 ;  /* 0x0000008b00657308 */ /* 0x000f220000001000 */
[----:B------:R-:W-:Y:S01]  /*51e0*/  FFMA.FTZ R39, R39, R160, 1 ;  /* 0x3f80000027277423 */ /* 0x000fe200000100a0 */
[----:B0-----:R-:W-:-:S06]  /*51f0*/  FADD.FTZ R160, -R99, 1 ;  /* 0x3f80000063a07421 */ /* 0x001fcc0000010100 */
[----:B------:R-:W0:Y:S01]  /*5200*/  MUFU.RCP R13, R153 ;  /* 0x00000099000d7308 */ /* 0x000e220000001000 */
[----:B-1----:R-:W-:Y:S01]  /*5210*/  FADD.FTZ R143, R143, 1 ;  /* 0x3f8000008f8f7421 */ /* 0x002fe20000010000 */
[----:B------:R-:W-:Y:S01]  /*5220*/  FMUL.FTZ R111, R22, R111 ;  /* 0x0000006f166f7220 */ /* 0x000fe20000410000 */
[----:B------:R-:W-:Y:S01]  /*5230*/  FMUL.FTZ R125, R12, R125 ;  /* 0x0000007d0c7d7220 */ /* 0x000fe20000410000 */
[----:B------:R-:W-:Y:S04]  /*5240*/  SHFL.BFLY PT, R22, R133, 0x1, 0x1f ;  /* 0x0c201f0085167f89 */ /* 0x000fe800000e0000 */
[----:B------:R-:W1:Y:S01]  /*5250*/  MUFU.EX2 R157, R157 ;  /* 0x0000009d009d7308 */ /* 0x000e620000000800 */
[----:B------:R-:W5:Y:S01]  /*5260*/  SHFL.BFLY PT, R12, R105, 0x1, 0x1f ;  /* 0x0c201f00690c7f89 */ /* 0x000f6200000e0000 */
[----:B------:R-:W-:-:S06]  /*5270*/  FFMA.FTZ R160, R115, R160, 1 ;  /* 0x3f80000073a07423 */ /* 0x000fcc00000100a0 */
[----:B------:R-:W5:Y:S01]  /*5280*/  MUFU.RCP R117, R117 ;  /* 0x0000007500757308 */ /* 0x000f620000001000 */
[----:B------:R-:W-:Y:S01]  /*5290*/  FMUL.FTZ R88, R68, R159 ;  /* 0x0000009f44587220 */ /* 0x000fe20000410000 */
[----:B--2---:R-:W-:Y:S01]  /*52a0*/  FADD.FTZ R151, R151, 1 ;  /* 0x3f80000097977421 */ /* 0x004fe20000010000 */
[----:B---3--:R-:W-:-:S05]  /*52b0*/  FADD.FTZ R123, R149, 1 ;  /* 0x3f800000957b7421 */ /* 0x008fca0000010000 */
[----:B------:R-:W2:Y:S01]  /*52c0*/  MUFU.RCP R115, R143 ;  /* 0x0000008f00737308 */ /* 0x000ea20000001000 */
[----:B------:R-:W-:Y:S01]  /*52d0*/  FFMA.FTZ R86, R87, R88, R86 ;  /* 0x0000005857567223 */ /* 0x000fe20000010056 */
[----:B----4-:R-:W-:Y:S01]  /*52e0*/  FADD.FTZ R164, -R101, 1 ;  /* 0x3f80000065a47421 */ /* 0x010fe20000010100 */
[----:B0-----:R-:W-:-:S05]  /*52f0*/  FADD.FTZ R137, -R13, 1 ;  /* 0x3f8000000d897421 */ /* 0x001fca0000010100 */
[----:B------:R-:W0:Y:S01]  /*5300*/  MUFU.RCP R118, R151 ;  /* 0x0000009700767308 */ /* 0x000e220000001000 */
[----:B------:R-:W-:Y:S01]  /*5310*/  FMUL.FTZ R158, R86, -1.4426950216293334961 ;  /* 0xbfb8aa3b569e7820 */ /* 0x000fe20000410000 */
[----:B------:R-:W-:Y:S01]  /*5320*/  FFMA.FTZ R164, R27, R164, 1 ;  /* 0x3f8000001ba47423 */ /* 0x000fe200000100a4 */
[----:B-1----:R-:W-:Y:S01]  /*5330*/  FADD.FTZ R27, R157, 1 ;  /* 0x3f8000009d1b7421 */ /* 0x002fe20000010000 */
[----:B------:R-:W-:Y:S01]  /*5340*/  FFMA.FTZ R14, R14, R137, 1 ;  /* 0x3f8000000e0e7423 */ /* 0x000fe20000010089 */
[----:B-----5:R-:W-:Y:S01]  /*5350*/  FADD.FTZ R131, -R117, 1 ;  /* 0x3f80000075837421 */ /* 0x020fe20000010100 */
[--C-:B------:R-:W-:Y:S02]  /*5360*/  HADD2.F32 R26, -RZ, R18.reuse.H0_H0 ;  /* 0x20000012ff1a7230 */ /* 0x100fe40000004100 */
[----:B------:R-:W1:Y:S01]  /*5370*/  MUFU.RCP R123, R123 ;  /* 0x0000007b007b7308 */ /* 0x000e620000001000 */
[----:B------:R-:W-:Y:S01]  /*5380*/  LOP3.LUT P0, RZ, R45, 0xfffffff7, RZ, 0xc0, !PT ;  /* 0xfffffff72dff7812 */ /* 0x000fe2000780c0ff */
[----:B------:R-:W-:-:S02]  /*5390*/  HADD2.F32 R18, -RZ, R18.H1_H1 ;  /* 0x30000012ff127230 */ /* 0x000fc40000004100 */
[----:B------:R-:W-:Y:S01]  /*53a0*/  FMUL.FTZ R14, R13, R14 ;  /* 0x0000000e0d0e7220 */ /* 0x000fe20000410000 */
[----:B------:R-:W-:Y:S02]  /*53b0*/  HADD2.F32 R13, -RZ, R19.H0_H0 ;  /* 0x20000013ff0d7230 */ /* 0x000fe40000004100 */
[----:B------:R-:W-:Y:S01]  /*53c0*/  FFMA.FTZ R28, R28, R131, 1 ;  /* 0x3f8000001c1c7423 */ /* 0x000fe20000010083 */
[----:B--2---:R-:W-:Y:S01]  /*53d0*/  FADD.FTZ R131, -R115, 1 ;  /* 0x3f80000073837421 */ /* 0x004fe20000010100 */
[----:B------:R-:W2:Y:S01]  /*53e0*/  MUFU.EX2 R158, R158 ;  /* 0x0000009e009e7308 */ /* 0x000ea20000000800 */
[----:B------:R-:W-:Y:S01]  /*53f0*/  UIADD3 UR5, UR5, 0x3480, URZ ;  /* 0x0000348005057890 */ /* 0x000fe2000fffe03f */
[----:B------:R-:W-:Y:S01]  /*5400*/  FMUL.FTZ R73, R18, R73 ;  /* 0x0000004912497220 */ /* 0x000fe20000410000 */
[----:B------:R-:W-:Y:S02]  /*5410*/  HADD2.F32 R18, -RZ, R21.H0_H0 ;  /* 0x20000015ff127230 */ /* 0x000fe40000004100 */
[----:B------:R-:W-:-:S03]  /*5420*/  FMUL.FTZ R76, R13, R76 ;  /* 0x0000004c0d4c7220 */ /* 0x000fc60000410000 */
[----:B------:R-:W3:Y:S01]  /*5430*/  MUFU.RCP R27, R27 ;  /* 0x0000001b001b7308 */ /* 0x000ee20000001000 */
[----:B------:R-:W-:Y:S01]  /*5440*/  FFMA.FTZ R29, R29, R131, 1 ;  /* 0x3f8000001d1d7423 */ /* 0x000fe20000010083 */
[----:B------:R-:W-:Y:S01]  /*5450*/  FADD.FTZ R12, R105, R12 ;  /* 0x0000000c690c7221 */ /* 0x000fe20000010000 */
[----:B------:R-:W-:Y:S01]  /*5460*/  FADD.FTZ R13, R133, R22 ;  /* 0x00000016850d7221 */ /* 0x000fe20000010000 */
[----:B------:R-:W-:Y:S01]  /*5470*/  ULEA UR5, UR7, UR5, 0x18 ;  /* 0x0000000507057291 */ /* 0x000fe2000f8ec03f */
[----:B0-----:R-:W-:Y:S01]  /*5480*/  FADD.FTZ R131, -R118, 1 ;  /* 0x3f80000076837421 */ /* 0x001fe20000010100 */
[----:B------:R-:W-:Y:S01]  /*5490*/  FMUL.FTZ R107, R18, R107 ;  /* 0x0000006b126b7220 */ /* 0x000fe20000410000 */
[----:B------:R-:W-:Y:S01]  /*54a0*/  @!P0 LOP3.LUT R18, R45, 0xfffffff8, RZ, 0xc0, !PT ;  /* 0xfffffff82d128812 */ /* 0x000fe200078ec0ff */
[----:B------:R-:W-:Y:S01]  /*54b0*/  @!P0 FMUL.FTZ R13, R13, 2.4414062863797880709e-05 ;  /* 0x37cccccd0d0d8820 */ /* 0x000fe20000410000 */
[----:B------:R-:W-:Y:S01]  /*54c0*/  @!P0 FMUL.FTZ R12, R12, 2.4414062863797880709e-05 ;  /* 0x37cccccd0c0c8820 */ /* 0x000fe20000410000 */
[----:B------:R-:W-:Y:S01]  /*54d0*/  FFMA.FTZ R37, R37, R131, 1 ;  /* 0x3f80000025257423 */ /* 0x000fe20000010083 */
[----:B-1----:R-:W-:-:S03]  /*54e0*/  FADD.FTZ R131, -R123, 1 ;  /* 0x3f8000007b837421 */ /* 0x002fc60000010100 */
[----:B------:R0:W-:Y:S01]  /*54f0*/  @!P0 STS.64 [R18+UR5], R12 ;  /* 0x0000000c12008988 */ /* 0x0001e20008000a05 */
[----:B------:R-:W-:Y:S01]  /*5500*/  FFMA.FTZ R147, R147, R131, 1 ;  /* 0x3f80000093937423 */ /* 0x000fe20000010083 */
[----:B--2---:R-:W-:Y:S01]  /*5510*/  FADD.FTZ R131, R158, 1 ;  /* 0x3f8000009e837421 */ /* 0x004fe20000010000 */
[----:B---3--:R-:W-:Y:S01]  /*5520*/  FADD.FTZ R158, -R27, 1 ;  /* 0x3f8000001b9e7421 */ /* 0x008fe20000010100 */
[----:B------:R-:W-:Y:S01]  /*5530*/  FFMA.FTZ R72, R89, R154, R72 ;  /* 0x0000009a59487223 */ /* 0x000fe20000010048 */
[----:B------:R-:W-:Y:S02]  /*5540*/  FMUL.FTZ R162, R23, R162 ;  /* 0x000000a217a27220 */ /* 0x000fe40000410000 */
[----:B------:R-:W-:Y:S01]  /*5550*/  FFMA.FTZ R158, R155, R158, 1 ;  /* 0x3f8000009b9e7423 */ /* 0x000fe2000001009e */
[----:B------:R-:W-:Y:S02]  /*5560*/  HADD2.F32 R40, -RZ, R19.H1_H1 ;  /* 0x30000013ff287230 */ /* 0x000fe40000004100 */
[----:B------:R-:W-:Y:S01]  /*5570*/  FMUL.FTZ R159, R72, -1.4426950216293334961 ;  /* 0xbfb8aa3b489f7820 */ /* 0x000fe20000410000 */
[----:B------:R-:W-:-:S02]  /*5580*/  HADD2.F32 R23, -RZ, R20.H0_H0 ;  /* 0x20000014ff177230 */ /* 0x000fc40000004100 */
[----:B------:R-:W-:Y:S01]  /*5590*/  FMUL.FTZ R158, R27, R158 ;  /* 0x0000009e1b9e7220 */ /* 0x000fe20000410000 */
[----:B------:R-:W-:Y:S02]  /*55a0*/  HADD2.F32 R19, -RZ, R20.H1_H1 ;  /* 0x30000014ff137230 */ /* 0x000fe40000004100 */
[----:B------:R-:W-:Y:S02]  /*55b0*/  HADD2.F32 R20, -RZ, R21.H1_H1 ;  /* 0x30000015ff147230 */ /* 0x000fe40000004100 */
[--C-:B------:R-:W-:Y:S02]  /*55c0*/  HADD2.F32 R21, -RZ, R16.reuse.H0_H0 ;  /* 0x20000010ff157230 */ /* 0x100fe40000004100 */
[----:B------:R-:W-:Y:S02]  /*55d0*/  HADD2.F32 R27, -RZ, R16.H1_H1 ;  /* 0x30000010ff1b7230 */ /* 0x000fe40000004100 */
[----:B------:R-:W-:Y:S01]  /*55e0*/  FMUL.FTZ R39, R62, R39 ;  /* 0x000000273e277220 */ /* 0x000fe20000410000 */
[----:B------:R-:W-:Y:S01]  /*55f0*/  HADD2.F32 R16, -RZ, R17.H0_H0 ;  /* 0x20000011ff107230 */ /* 0x000fe20000004100 */
[----:B------:R-:W1:Y:S01]  /*5600*/  MUFU.EX2 R159, R159 ;  /* 0x0000009f009f7308 */ /* 0x000e620000000800 */
[----:B------:R-:W-:-:S03]  /*5610*/  FMUL.FTZ R103, R106, R103 ;  /* 0x000000676a677220 */ /* 0x000fc60000410000 */
[----:B------:R-:W-:Y:S01]  /*5620*/  FMUL.FTZ R39, R16, R39 ;  /* 0x0000002710277220 */ /* 0x000fe20000410000 */
[----:B------:R-:W-:Y:S01]  /*5630*/  LEA R16, R59, UR5, 0x3 ;  /* 0x000000053b107c11 */ /* 0x000fe2000f8e18ff */
[----:B------:R-:W-:Y:S01]  /*5640*/  FMUL.FTZ R103, R20, R103 ;  /* 0x0000006714677220 */ /* 0x000fe20000410000 */
[----:B------:R-:W-:Y:S01]  /*5650*/  HADD2.F32 R20, -RZ, R17.H1_H1 ;  /* 0x30000011ff147230 */ /* 0x000fe20000004100 */
[----:B------:R-:W-:Y:S01]  /*5660*/  BAR.SYNC.DEFER_BLOCKING 0x0 ;  /* 0x0000000000007b1d */ /* 0x000fe20000010000 */
[----:B-1----:R-:W-:-:S05]  /*5670*/  FADD.FTZ R159, R159, 1 ;  /* 0x3f8000009f9f7421 */ /* 0x002fca0000010000 */
[----:B------:R-:W1:Y:S01]  /*5680*/  LDS.64 R16, [R16] ;  /* 0x0000000010107984 */ /* 0x000e620000000a00 */
[----:B------:R-:W2:Y:S01]  /*5690*/  MUFU.RCP R106, R159 ;  /* 0x0000009f006a7308 */ /* 0x000ea20000001000 */
[----:B------:R-:W-:Y:S01]  /*56a0*/  FMUL.FTZ R124, R95, R124 ;  /* 0x0000007c5f7c7220 */ /* 0x000fe20000410000 */
[----:B------:R-:W-:Y:S02]  /*56b0*/  HADD2.F32 R95, -RZ, R32.H1_H1 ;  /* 0x30000020ff5f7230 */ /* 0x000fe40000004100 */
[----:B------:R-:W-:Y:S01]  /*56c0*/  FMUL.FTZ R156, R41, R156 ;  /* 0x0000009c299c7220 */ /* 0x000fe20000410000 */
[----:B0-----:R-:W-:-:S03]  /*56d0*/  HADD2.F32 R12, -RZ, R31.H0_H0 ;  /* 0x2000001fff0c7230 */ /* 0x001fc60000004100 */
[----:B------:R-:W0:Y:S01]  /*56e0*/  MUFU.RCP R131, R131 ;  /* 0x0000008300837308 */ /* 0x000e220000001000 */
[----:B------:R-:W-:Y:S01]  /*56f0*/  FMUL.FTZ R127, R94, R127 ;  /* 0x0000007f5e7f7220 */ /* 0x000fe20000410000 */
[----:B------:R-:W-:Y:S01]  /*5700*/  FMUL.FTZ R160, R99, R160 ;  /* 0x000000a063a07220 */ /* 0x000fe20000410000 */
[----:B------:R-:W-:Y:S01]  /*5710*/  FMUL.FTZ R99, R95, R156 ;  /* 0x0000009c5f637220 */ /* 0x000fe20000410000 */
[--C-:B------:R-:W-:Y:S02]  /*5720*/  HADD2.F32 R95, -RZ, R33.reuse.H0_H0 ;  /* 0x20000021ff5f7230 */ /* 0x100fe40000004100 */
[----:B------:R-:W-:Y:S01]  /*5730*/  FMUL.FTZ R127, R12, R127 ;  /* 0x0000007f0c7f7220 */ /* 0x000fe20000410000 */
[----:B------:R-:W-:Y:S02]  /*5740*/  HADD2.F32 R33, -RZ, R33.H1_H1 ;  /* 0x30000021ff217230 */ /* 0x000fe40000004100 */
[----:B------:R-:W-:Y:S01]  /*5750*/  FMUL.FTZ R28, R117, R28 ;  /* 0x0000001c751c7220 */ /* 0x000fe20000410000 */
[----:B------:R-:W-:-:S02]  /*5760*/  HADD2.F32 R12, -RZ, R2.H0_H0 ;  /* 0x20000002ff0c7230 */ /* 0x000fc40000004100 */
[----:B--2---:R-:W-:Y:S01]  /*5770*/  FADD.FTZ R135, -R106, 1 ;  /* 0x3f8000006a877421 */ /* 0x004fe20000010100 */
[----:B------:R-:W-:Y:S02]  /*5780*/  HADD2.F32 R2, -RZ, R2.H1_H1 ;  /* 0x30000002ff027230 */ /* 0x000fe40000004100 */
[----:B------:R-:W-:Y:S01]  /*5790*/  FMUL.FTZ R37, R118, R37 ;  /* 0x0000002576257220 */ /* 0x000fe20000410000 */
[----:B------:R-:W-:Y:S01]  /*57a0*/  FADD.FTZ R137, -R129, 1 ;  /* 0x3f80000081897421 */ /* 0x000fe20000010100 */
[----:B------:R-:W-:Y:S01]  /*57b0*/  FFMA.FTZ R135, R72, R135, 1 ;  /* 0x3f80000048877423 */ /* 0x000fe20000010087 */
[----:B------:R-:W-:Y:S01]  /*57c0*/  FMUL.FTZ R164, R101, R164 ;  /* 0x000000a465a47220 */ /* 0x000fe20000410000 */
[----:B------:R-:W-:Y:S02]  /*57d0*/  HADD2.F32 R59, -RZ, R25.H0_H0 ;  /* 0x20000019ff3b7230 */ /* 0x000fe40000004100 */
[----:B------:R-:W-:Y:S01]  /*57e0*/  FMUL.FTZ R105, R33, R28 ;  /* 0x0000001c21697220 */ /* 0x000fe20000410000 */
[----:B------:R-:W-:Y:S01]  /*57f0*/  FMUL.FTZ R29, R115, R29 ;  /* 0x0000001d731d7220 */ /* 0x000fe20000410000 */
[----:B------:R-:W-:Y:S01]  /*5800*/  FMUL.FTZ R77, R40, R77 ;  /* 0x0000004d284d7220 */ /* 0x000fe20000410000 */
[----:B------:R-:W-:-:S02]  /*5810*/  HADD2.F32 R18, -RZ, R3.H0_H0 ;  /* 0x20000003ff127230 */ /* 0x000fc40000004100 */
[----:B------:R-:W-:Y:S01]  /*5820*/  FMUL.FTZ R33, R2, R37 ;  /* 0x0000002502217220 */ /* 0x000fe20000410000 */
[----:B------:R-:W-:Y:S01]  /*5830*/  FFMA.FTZ R74, R74, R137, 1 ;  /* 0x3f8000004a4a7423 */ /* 0x000fe20000010089 */
[----:B------:R-:W-:Y:S02]  /*5840*/  HADD2.F32 R3, -RZ, R3.H1_H1 ;  /* 0x30000003ff037230 */ /* 0x000fe40000004100 */
[----:B0-----:R-:W-:Y:S01]  /*5850*/  FADD.FTZ R137, -R131, 1 ;  /* 0x3f80000083897421 */ /* 0x001fe20000010100 */
[----:B------:R-:W-:Y:S02]  /*5860*/  HADD2.F32 R2, -RZ, R35.H0_H0 ;  /* 0x20000023ff027230 */ /* 0x000fe40000004100 */
[----:B------:R-:W-:Y:S01]  /*5870*/  FMUL.FTZ R135, R106, R135 ;  /* 0x000000876a877220 */ /* 0x000fe20000410000 */
[----:B------:R-:W-:Y:S01]  /*5880*/  FMUL.FTZ R111, R20, R111 ;  /* 0x0000006f146f7220 */ /* 0x000fe20000410000 */
[----:B------:R-:W-:Y:S01]  /*5890*/  FMUL.FTZ R75, R26, R75 ;  /* 0x0000004b1a4b7220 */ /* 0x000fe20000410000 */
[----:B------:R-:W-:-:S02]  /*58a0*/  HADD2.F32 R20, -RZ, R25.H1_H1 ;  /* 0x30000019ff147230 */ /* 0x000fc40000004100 */
[----:B------:R-:W-:Y:S01]  /*58b0*/  FMUL.FTZ R101, R95, R164 ;  /* 0x000000a45f657220 */ /* 0x000fe20000410000 */
[----:B------:R-:W-:Y:S02]  /*58c0*/  HADD2.F32 R41, -RZ, R24.H0_H0 ;  /* 0x20000018ff297230 */ /* 0x000fe40000004100 */
[----:B------:R-:W-:Y:S01]  /*58d0*/  FMUL.FTZ R25, R59, R162 ;  /* 0x000000a23b197220 */ /* 0x000fe20000410000 */
[----:B------:R-:W-:Y:S01]  /*58e0*/  FMUL.FTZ R95, R12, R29 ;  /* 0x0000001d0c5f7220 */ /* 0x000fe20000410000 */
[--C-:B-1----:R-:W-:Y:S01]  /*58f0*/  FFMA.FTZ R76, R89, R76, -R16.reuse ;  /* 0x0000004c594c7223 */ /* 0x102fe20000010810 */
[----:B------:R-:W-:Y:S01]  /*5900*/  FFMA.FTZ R77, R87, R77, -R16 ;  /* 0x0000004d574d7223 */ /* 0x000fe20000010810 */
[----:B------:R-:W-:Y:S01]  /*5910*/  FMUL.FTZ R38, R109, R38 ;  /* 0x000000266d267220 */ /* 0x000fe20000410000 */
[----:B------:R-:W-:Y:S02]  /*5920*/  HADD2.F32 R22, -RZ, R30.H0_H0 ;  /* 0x2000001eff167230 */ /* 0x000fe40000004100 */
[----:B------:R-:W-:Y:S01]  /*5930*/  FFMA.FTZ R86, R86, R137, 1 ;  /* 0x3f80000056567423 */ /* 0x000fe20000010089 */
[----:B------:R-:W-:-:S02]  /*5940*/  HADD2.F32 R59, -RZ, R32.H0_H0 ;  /* 0x20000020ff3b7230 */ /* 0x000fc40000004100 */
[----:B------:R-:W-:Y:S01]  /*5950*/  FMUL.FTZ R134, R97, R134 ;  /* 0x0000008661867220 */ /* 0x000fe20000410000 */
[----:B------:R-:W-:Y:S02]  /*5960*/  HADD2.F32 R29, -RZ, R34.H0_H0 ;  /* 0x20000022ff1d7230 */ /* 0x000fe40000004100 */
[----:B------:R-:W-:Y:S01]  /*5970*/  FMUL.FTZ R74, R129, R74 ;  /* 0x0000004a814a7220 */ /* 0x000fe20000410000 */
[----:B------:R-:W-:Y:S01]  /*5980*/  FMUL.FTZ R23, R23, R78 ;  /* 0x0000004e17177220 */ /* 0x000fe20000410000 */
[----:B------:R-:W-:Y:S02]  /*5990*/  HADD2.F32 R24, -RZ, R24.H1_H1 ;  /* 0x30000018ff187230 */ /* 0x000fe40000004100 */
[----:B------:R-:W-:Y:S01]  /*59a0*/  FMUL.FTZ R109, R3, R14 ;  /* 0x0000000e036d7220 */ /* 0x000fe20000410000 */
[----:B------:R-:W-:Y:S02]  /*59b0*/  HADD2.F32 R30, -RZ, R30.H1_H1 ;  /* 0x3000001eff1e7230 */ /* 0x000fe40000004100 */
[----:B------:R-:W-:Y:S01]  /*59c0*/  FMUL.FTZ R135, R2, R135 ;  /* 0x0000008702877220 */ /* 0x000fe20000410000 */
[----:B------:R-:W-:-:S02]  /*59d0*/  HADD2.F32 R37, -RZ, R34.H1_H1 ;  /* 0x30000022ff257230 */ /* 0x000fc40000004100 */
[----:B------:R-:W-:Y:S01]  /*59e0*/  FMUL.FTZ R113, R98, R113 ;  /* 0x0000007162717220 */ /* 0x000fe20000410000 */
[----:B------:R-:W-:Y:S01]  /*59f0*/  FMUL.FTZ R121, R90, R121 ;  /* 0x000000795a797220 */ /* 0x000fe20000410000 */
[--C-:B------:R-:W-:Y:S01]  /*5a00*/  FFMA.FTZ R2, R93, R75, -R16.reuse ;  /* 0x0000004b5d027223 */ /* 0x100fe20000010810 */
[--C-:B------:R-:W-:Y:S01]  /*5a10*/  FFMA.FTZ R73, R91, R73, -R16.reuse ;  /* 0x000000495b497223 */ /* 0x100fe20000010810 */
[----:B------:R-:W-:Y:S01]  /*5a20*/  FFMA.FTZ R14, R89, R107, -R16 ;  /* 0x0000006b590e7223 */ /* 0x000fe20000010810 */
[----:B------:R-:W-:Y:S01]  /*5a30*/  FMUL.FTZ R147, R123, R147 ;  /* 0x000000937b937220 */ /* 0x000fe20000410000 */
[----:B------:R-:W-:Y:S02]  /*5a40*/  HADD2.F32 R13, -RZ, R31.H1_H1 ;  /* 0x3000001fff0d7230 */ /* 0x000fe40000004100 */
[-C--:B------:R-:W-:Y:S01]  /*5a50*/  FFMA.FTZ R83, R83, -R17.reuse, R76 ;  /* 0x8000001153537223 */ /* 0x080fe2000001004c */
[----:B------:R-:W-:Y:S01]  /*5a60*/  FFMA.FTZ R77, R82, -R17, R77 ;  /* 0x80000011524d7223 */ /* 0x000fe2000001004d */
[----:B------:R-:W-:Y:S01]  /*5a70*/  FMUL.FTZ R119, R96, R119 ;  /* 0x0000007760777220 */ /* 0x000fe20000410000 */
[----:B------:R-:W-:Y:S01]  /*5a80*/  FMUL.FTZ R19, R19, R92 ;  /* 0x0000005c13137220 */ /* 0x000fe20000410000 */
[----:B------:R-:W-:Y:S01]  /*5a90*/  FMUL.FTZ R41, R41, R160 ;  /* 0x000000a029297220 */ /* 0x000fe20000410000 */
[----:B------:R-:W-:-:S02]  /*5aa0*/  HADD2.F32 R115, -RZ, R35.H1_H1 ;  /* 0x30000023ff737230 */ /* 0x000fc40000004100 */
[----:B------:R-:W-:Y:S01]  /*5ab0*/  FMUL.FTZ R86, R131, R86 ;  /* 0x0000005683567220 */ /* 0x000fe20000410000 */
[----:B------:R-:W-:Y:S01]  /*5ac0*/  FMUL.FTZ R21, R21, R112 ;  /* 0x0000007015157220 */ /* 0x000fe20000410000 */
[----:B------:R-:W-:Y:S01]  /*5ad0*/  FMUL.FTZ R125, R22, R125 ;  /* 0x0000007d167d7220 */ /* 0x000fe20000410000 */
[----:B------:R-:W-:Y:S01]  /*5ae0*/  FMUL.FTZ R59, R59, R134 ;  /* 0x000000863b3b7220 */ /* 0x000fe20000410000 */
[----:B------:R-:W-:Y:S01]  /*5af0*/  FMUL.FTZ R97, R29, R74 ;  /* 0x0000004a1d617220 */ /* 0x000fe20000410000 */
[--C-:B------:R-:W-:Y:S01]  /*5b00*/  FFMA.FTZ R12, R93, R23, -R16.reuse ;  /* 0x000000175d0c7223 */ /* 0x100fe20000010810 */
[----:B------:R-:W-:Y:S01]  /*5b10*/  FFMA.FTZ R103, R87, R103, -R16 ;  /* 0x0000006757677223 */ /* 0x000fe20000010810 */
[----:B------:R-:W-:Y:S01]  /*5b20*/  FMUL.FTZ R27, R27, R38 ;  /* 0x000000261b1b7220 */ /* 0x000fe20000410000 */
[----:B------:R-:W-:Y:S01]  /*5b30*/  FMUL.FTZ R113, R24, R113 ;  /* 0x0000007118717220 */ /* 0x000fe20000410000 */
[----:B------:R-:W-:Y:S01]  /*5b40*/  FMUL.FTZ R31, R30, R121 ;  /* 0x000000791e1f7220 */ /* 0x000fe20000410000 */
[----:B------:R-:W-:Y:S01]  /*5b50*/  FMUL.FTZ R35, R37, R158 ;  /* 0x0000009e25237220 */ /* 0x000fe20000410000 */
[-C--:B------:R-:W-:Y:S01]  /*5b60*/  FFMA.FTZ R85, R85, -R17.reuse, R2 ;  /* 0x8000001155557223 */ /* 0x080fe20000010002 */
[-C--:B------:R-:W-:Y:S01]  /*5b70*/  FFMA.FTZ R73, R84, -R17.reuse, R73 ;  /* 0x8000001154497223 */ /* 0x080fe20000010049 */
[----:B------:R-:W-:Y:S01]  /*5b80*/  FFMA.FTZ R79, R79, -R17, R14 ;  /* 0x800000114f4f7223 */ /* 0x000fe2000001000e */
[----:B------:R-:W-:Y:S01]  /*5b90*/  FMUL.FTZ R147, R18, R147 ;  /* 0x0000009312937220 */ /* 0x000fe20000410000 */
[C---:B------:R-:W-:Y:S01]  /*5ba0*/  FMUL.FTZ R83, R68.reuse, R83 ;  /* 0x0000005344537220 */ /* 0x040fe20000410000 */
[----:B------:R-:W-:Y:S01]  /*5bb0*/  FMUL.FTZ R14, R68, R77 ;  /* 0x0000004d440e7220 */ /* 0x000fe20000410000 */
[----:B------:R-:W-:Y:S01]  /*5bc0*/  FMUL.FTZ R119, R20, R119 ;  /* 0x0000007714777220 */ /* 0x000fe20000410000 */
[----:B------:R-:W-:Y:S01]  /*5bd0*/  FMUL.FTZ R13, R13, R124 ;  /* 0x0000007c0d0d7220 */ /* 0x000fe20000410000 */
[--C-:B------:R-:W-:Y:S01]  /*5be0*/  FFMA.FTZ R3, R93, R41, -R16.reuse ;  /* 0x000000295d037223 */ /* 0x100fe20000010810 */
[--C-:B------:R-:W-:Y:S01]  /*5bf0*/  FFMA.FTZ R19, R91, R19, -R16.reuse ;  /* 0x000000135b137223 */ /* 0x100fe20000010810 */
[----:B------:R-:W-:Y:S01]  /*5c00*/  FMUL.FTZ R115, R115, R86 ;  /* 0x0000005673737220 */ /* 0x000fe20000410000 */
[C-C-:B------:R-:W-:Y:S01]  /*5c10*/  FFMA.FTZ R21, R93.reuse, R21, -R16.reuse ;  /* 0x000000155d157223 */ /* 0x140fe20000010810 */
[C-C-:B------:R-:W-:Y:S01]  /*5c20*/  FFMA.FTZ R29, R93.reuse, R125, -R16.reuse ;  /* 0x0000007d5d1d7223 */ /* 0x140fe20000010810 */
[C-C-:B------:R-:W-:Y:S01]  /*5c30*/  FFMA.FTZ R37, R93.reuse, R59, -R16.reuse ;  /* 0x0000003b5d257223 */ /* 0x140fe20000010810 */
[C-C-:B------:R-:W-:Y:S01]  /*5c40*/  FFMA.FTZ R95, R93.reuse, R95, -R16.reuse ;  /* 0x0000005f5d5f7223 */ /* 0x140fe20000010810 */
[--C-:B------:R-:W-:Y:S01]  /*5c50*/  FFMA.FTZ R97, R93, R97, -R16.reuse ;  /* 0x000000615d617223 */ /* 0x100fe20000010810 */
[----:B------:R-:W-:Y:S01]  /*5c60*/  FFMA.FTZ R41, R91, R99, -R16 ;  /* 0x000000635b297223 */ /* 0x000fe20000010810 */
[-C--:B------:R-:W-:Y:S01]  /*5c70*/  FFMA.FTZ R81, R81, -R17.reuse, R12 ;  /* 0x8000001151517223 */ /* 0x080fe2000001000c */
[----:B------:R-:W-:Y:S01]  /*5c80*/  FFMA.FTZ R103, R104, -R17, R103 ;  /* 0x8000001168677223 */ /* 0x000fe20000010067 */
[C-C-:B------:R-:W-:Y:S01]  /*5c90*/  FFMA.FTZ R27, R91.reuse, R27, -R16.reuse ;  /* 0x0000001b5b1b7223 */ /* 0x140fe20000010810 */
[C-C-:B------:R-:W-:Y:S01]  /*5ca0*/  FFMA.FTZ R23, R91.reuse, R113, -R16.reuse ;  /* 0x000000715b177223 */ /* 0x140fe20000010810 */
[C-C-:B------:R-:W-:Y:S01]  /*5cb0*/  FFMA.FTZ R31, R91.reuse, R31, -R16.reuse ;  /* 0x0000001f5b1f7223 */ /* 0x140fe20000010810 */
[C-C-:B------:R-:W-:Y:S01]  /*5cc0*/  FFMA.FTZ R93, R91.reuse, R33, -R16.reuse ;  /* 0x000000215b5d7223 */ /* 0x140fe20000010810 */
[--C-:B------:R-:W-:Y:S01]  /*5cd0*/  FFMA.FTZ R99, R91, R35, -R16.reuse ;  /* 0x000000235b637223 */ /* 0x100fe20000010810 */
[C-C-:B------:R-:W-:Y:S01]  /*5ce0*/  FFMA.FTZ R59, R89.reuse, R101, -R16.reuse ;  /* 0x00000065593b7223 */ /* 0x140fe20000010810 */
[C---:B------:R-:W-:Y:S01]  /*5cf0*/  FMUL.FTZ R85, R68.reuse, R85 ;  /* 0x0000005544557220 */ /* 0x040fe20000410000 */
[----:B------:R-:W-:Y:S01]  /*5d00*/  FMUL.FTZ R12, R68, R73 ;  /* 0x00000049440c7220 */ /* 0x000fe20000410000 */
        /* <DEDUP_REMOVED lines=10> */
[----:B------:R-:W-:Y:S01]  /*5db0*/  FFMA.FTZ R19, R80, -R17, R19 ;  /* 0x8000001150137223 */ /* 0x000fe20000010013 */
[----:B------:R-:W-:Y:S01]  /*5dc0*/  IADD3 R2, P0, R53, UR12, RZ ;  /* 0x0000000c35027c10 */ /* 0x000fe2000ff1e0ff */
[----:B------:R-:W-:Y:S01]  /*5dd0*/  FFMA.FTZ R87, R87, R115, -R16 ;  /* 0x0000007357577223 */ /* 0x000fe20000010810 */
[----:B------:R-:W-:Y:S01]  /*5de0*/  F2FP.F16.F32.PACK_AB R83, R14, R83 ;  /* 0x000000530e53723e */ /* 0x000fe200000000ff */
[C---:B------:R-:W-:Y:S01]  /*5df0*/  FMUL.FTZ R79, R68.reuse, R79 ;  /* 0x0000004f444f7220 */ /* 0x040fe20000410000 */
[----:B------:R-:W-:Y:S01]  /*5e00*/  FMUL.FTZ R14, R68, R103 ;  /* 0x00000067440e7220 */ /* 0x000fe20000410000 */
[-C--:B------:R-:W-:Y:S01]  /*5e10*/  FFMA.FTZ R21, R102, -R17.reuse, R21 ;  /* 0x8000001166157223 */ /* 0x080fe20000010015 */
[-C--:B------:R-:W-:Y:S01]  /*5e20*/  FFMA.FTZ R27, R100, -R17.reuse, R27 ;  /* 0x80000011641b7223 */ /* 0x080fe2000001001b */
[----:B------:R-:W-:Y:S01]  /*5e30*/  FFMA.FTZ R13, R116, -R17, R3 ;  /* 0x80000011740d7223 */ /* 0x000fe20000010003 */
[----:B------:R-:W-:Y:S01]  /*5e40*/  F2FP.F16.F32.PACK_AB R85, R12, R85 ;  /* 0x000000550c55723e */ /* 0x000fe200000000ff */
[-C--:B------:R-:W-:Y:S01]  /*5e50*/  FFMA.FTZ R39, R108, -R17.reuse, R39 ;  /* 0x800000116c277223 */ /* 0x080fe20000010027 */
[----:B------:R-:W-:Y:S01]  /*5e60*/  FFMA.FTZ R111, R110, -R17, R111 ;  /* 0x800000116e6f7223 */ /* 0x000fe2000001006f */
[----:B------:R-:W-:Y:S01]  /*5e70*/  IADD3.X R3, R61, UR13, RZ, P0, !PT ;  /* 0x0000000d3d037c10 */ /* 0x000fe200087fe4ff */
        /* <DEDUP_REMOVED lines=21> */
[----:B------:R-:W-:Y:S01]  /*5fd0*/  IADD3 R60, P0, R60, UR12, RZ ;  /* 0x0000000c3c3c7c10 */ /* 0x000fe2000ff1e0ff */
[C---:B------:R-:W-:Y:S01]  /*5fe0*/  FMUL.FTZ R21, R68.reuse, R21 ;  /* 0x0000001544157220 */ /* 0x040fe20000410000 */
[C---:B------:R-:W-:Y:S01]  /*5ff0*/  FMUL.FTZ R16, R68.reuse, R27 ;  /* 0x0000001b44107220 */ /* 0x040fe20000410000 */
[----:B------:R-:W-:Y:S01]  /*6000*/  FMUL.FTZ R17, R68, R13 ;  /* 0x0000000d44117220 */ /* 0x000fe20000410000 */
[----:B------:R-:W-:Y:S01]  /*6010*/  F2FP.F16.F32.PACK_AB R79, R14, R79 ;  /* 0x0000004f0e4f723e */ /* 0x000fe200000000ff */
[C---:B------:R-:W-:Y:S01]  /*6020*/  FMUL.FTZ R39, R68.reuse, R39 ;  /* 0x0000002744277220 */ /* 0x040fe20000410000 */
[----:B------:R-:W-:Y:S01]  /*6030*/  PRMT R13, R85, 0x7632, R13 ;  /* 0x00007632550d7816 */ /* 0x000fe2000000000d */
[----:B------:R-:W-:Y:S01]  /*6040*/  FMUL.FTZ R18, R68, R111 ;  /* 0x0000006f44127220 */ /* 0x000fe20000410000 */
[----:B------:R-:W-:-:S02]  /*6050*/  PRMT R14, R83, 0x7632, R14 ;  /* 0x00007632530e7816 */ /* 0x000fc4000000000e */
[----:B------:R-:W-:Y:S02]  /*6060*/  F2FP.F16.F32.PACK_AB R81, R12, R81 ;  /* 0x000000510c51723e */ /* 0x000fe400000000ff */
[----:B------:R-:W-:Y:S02]  /*6070*/  IADD3.X R61, R58, UR13, RZ, P0, !PT ;  /* 0x0000000d3a3d7c10 */ /* 0x000fe400087fe4ff */
[----:B------:R-:W-:Y:S01]  /*6080*/  IADD3 R12, P0, R57, UR12, RZ ;  /* 0x0000000c390c7c10 */ /* 0x000fe2000ff1e0ff */
[----:B------:R-:W-:Y:S01]  /*6090*/  STG.E.U16 desc[UR8][R2.64], R85 ;  /* 0x0000005502007986 */ /* 0x000fe2000c101508 */
[----:B------:R-:W-:Y:S01]  /*60a0*/  F2FP.F16.F32.PACK_AB R21, R16, R21 ;  /* 0x000000151015723e */ /* 0x000fe200000000ff */
[----:B------:R-:W-:Y:S01]  /*60b0*/  FMUL.FTZ R20, R68, R23 ;  /* 0x0000001744147220 */ /* 0x000fe20000410000 */
[----:B------:R-:W-:Y:S01]  /*60c0*/  F2FP.F16.F32.PACK_AB R39, R18, R39 ;  /* 0x000000271227723e */ /* 0x000fe200000000ff */
[----:B------:R0:W-:Y:S01]  /*60d0*/  STG.E.U16 desc[UR8][R2.64+0x2], R13 ;  /* 0x0000020d02007986 */ /* 0x0001e2000c101508 */
[C---:B------:R-:W-:Y:S01]  /*60e0*/  FMUL.FTZ R25, R68.reuse, R25 ;  /* 0x0000001944197220 */ /* 0x040fe20000410000 */
[----:B------:R-:W-:-:S02]  /*60f0*/  FMUL.FTZ R22, R68, R119 ;  /* 0x0000007744167220 */ /* 0x000fc40000410000 */
[----:B------:R-:W-:Y:S01]  /*6100*/  STG.E.U16 desc[UR8][R2.64+0x4], R83 ;  /* 0x0000045302007986 */ /* 0x000fe2000c101508 */
[----:B------:R-:W-:-:S03]  /*6110*/  PRMT R19, R81, 0x7632, R19 ;  /* 0x0000763251137816 */ /* 0x000fc60000000013 */
[----:B------:R1:W-:Y:S01]  /*6120*/  STG.E.U16 desc[UR8][R2.64+0x6], R14 ;  /* 0x0000060e02007986 */ /* 0x0003e2000c101508 */
[----:B------:R-:W-:Y:S02]  /*6130*/  PRMT R16, R21, 0x7632, R16 ;  /* 0x0000763215107816 */ /* 0x000fe40000000010 */
[----:B0-----:R-:W-:Y:S01]  /*6140*/  IADD3.X R13, R56, UR13, RZ, P0, !PT ;  /* 0x0000000d380d7c10 */ /* 0x001fe200087fe4ff */
[----:B------:R-:W-:Y:S01]  /*6150*/  STG.E.U16 desc[UR8][R60.64], R81 ;  /* 0x000000513c007986 */ /* 0x000fe2000c101508 */
[----:B------:R-:W-:Y:S02]  /*6160*/  F2FP.F16.F32.PACK_AB R17, R20, R17 ;  /* 0x000000111411723e */ /* 0x000fe400000000ff */
[----:B-1----:R-:W-:Y:S02]  /*6170*/  PRMT R3, R79, 0x7632, R3 ;  /* 0x000076324f037816 */ /* 0x002fe40000000003 */
[----:B------:R-:W-:Y:S02]  /*6180*/  IADD3 R2, P0, R55, UR12, RZ ;  /* 0x0000000c37027c10 */ /* 0x000fe4000ff1e0ff */
[----:B------:R-:W-:Y:S01]  /*6190*/  PRMT R14, R39, 0x7632, R14 ;  /* 0x00007632270e7816 */ /* 0x000fe2000000000e */
[----:B------:R0:W-:Y:S01]  /*61a0*/  STG.E.U16 desc[UR8][R60.64+0x6], R3 ;  /* 0x000006033c007986 */ /* 0x0001e2000c101508 */
[----:B------:R-:W-:Y:S01]  /*61b0*/  F2FP.F16.F32.PACK_AB R25, R22, R25 ;  /* 0x000000191619723e */ /* 0x000fe200000000ff */
[C---:B------:R-:W-:Y:S01]  /*61c0*/  FMUL.FTZ R33, R68.reuse, R33 ;  /* 0x0000002144217220 */ /* 0x040fe20000410000 */
[C---:B------:R-:W-:Y:S01]  /*61d0*/  FMUL.FTZ R26, R68.reuse, R35 ;  /* 0x00000023441a7220 */ /* 0x040fe20000410000 */
[----:B------:R-:W-:Y:S01]  /*61e0*/  STG.E.U16 desc[UR8][R60.64+0x2], R19 ;  /* 0x000002133c007986 */ /* 0x000fe2000c101508 */
[C---:B------:R-:W-:Y:S01]  /*61f0*/  FMUL.FTZ R29, R68.reuse, R29 ;  /* 0x0000001d441d7220 */ /* 0x040fe20000410000 */
[----:B------:R-:W-:-:S02]  /*6200*/  FMUL.FTZ R24, R68, R31 ;  /* 0x0000001f44187220 */ /* 0x000fc40000410000 */
[----:B------:R-:W-:Y:S01]  /*6210*/  STG.E.U16 desc[UR8][R60.64+0x4], R79 ;  /* 0x0000044f3c007986 */ /* 0x000fe2000c101508 */
[----:B------:R-:W-:Y:S01]  /*6220*/  FMUL.FTZ R37, R68, R37 ;  /* 0x0000002544257220 */ /* 0x000fe20000410000 */
[----:B0-----:R-:W-:Y:S02]  /*6230*/  IADD3.X R3, R54, UR13, RZ, P0, !PT ;  /* 0x0000000d36037c10 */ /* 0x001fe400087fe4ff */
[----:B------:R0:W-:Y:S01]  /*6240*/  STG.E.U16 desc[UR8][R12.64+0x2], R16 ;  /* 0x000002100c007986 */ /* 0x0001e2000c101508 */
[C---:B------:R-:W-:Y:S01]  /*6250*/  FMUL.FTZ R28, R68.reuse, R41 ;  /* 0x00000029441c7220 */ /* 0x040fe20000410000 */
[----:B------:R-:W-:Y:S02]  /*6260*/  PRMT R18, R17, 0x7632, R18 ;  /* 0x0000763211127816 */ /* 0x000fe40000000012 */
[----:B------:R-:W-:Y:S01]  /*6270*/  STG.E.U16 desc[UR8][R12.64], R21 ;  /* 0x000000150c007986 */ /* 0x000fe2000c101508 */
[----:B------:R-:W-:-:S03]  /*6280*/  FMUL.FTZ R59, R68, R59 ;  /* 0x0000003b443b7220 */ /* 0x000fc60000410000 */
[----:B------:R-:W-:Y:S01]  /*6290*/  STG.E.U16 desc[UR8][R12.64+0x4], R39 ;  /* 0x000004270c007986 */ /* 0x000fe2000c101508 */
[----:B0-----:R-:W-:-:S03]  /*62a0*/  IADD3 R16, P0, R67, UR12, RZ ;  /* 0x0000000c43107c10 */ /* 0x001fc6000ff1e0ff */
[----:B------:R0:W-:Y:S01]  /*62b0*/  STG.E.U16 desc[UR8][R12.64+0x6], R14 ;  /* 0x0000060e0c007986 */ /* 0x0001e2000c101508 */
[----:B------:R-:W-:Y:S01]  /*62c0*/  FMUL.FTZ R30, R68, R75 ;  /* 0x0000004b441e7220 */ /* 0x000fe20000410000 */
[----:B------:R-:W-:Y:S02]  /*62d0*/  F2FP.F16.F32.PACK_AB R33, R26, R33 ;  /* 0x000000211a21723e */ /* 0x000fe400000000ff */
[----:B------:R1:W-:Y:S01]  /*62e0*/  STG.E.U16 desc[UR8][R2.64], R17 ;  /* 0x0000001102007986 */ /* 0x0003e2000c101508 */
[C---:B------:R-:W-:Y:S01]  /*62f0*/  FMUL.FTZ R91, R68.reuse, R91 ;  /* 0x0000005b445b7220 */ /* 0x040fe20000410000 */
[----:B------:R-:W-:Y:S01]  /*6300*/  FMUL.FTZ R34, R68, R89 ;  /* 0x0000005944227220 */ /* 0x000fe20000410000 */
[----:B------:R-:W-:Y:S02]  /*6310*/  F2FP.F16.F32.PACK_AB R29, R24, R29 ;  /* 0x0000001d181d723e */ /* 0x000fe400000000ff */
[----:B0-----:R-:W-:Y:S01]  /*6320*/  PRMT R13, R25, 0x7632, R13 ;  /* 0x00007632190d7816 */ /* 0x001fe2000000000d */
[----:B------:R-:W-:Y:S01]  /*6330*/  STG.E.U16 desc[UR8][R2.64+0x2], R18 ;  /* 0x0000021202007986 */ /* 0x000fe2000c101508 */
[----:B------:R-:W-:-:S02]  /*6340*/  F2FP.F16.F32.PACK_AB R37, R28, R37 ;  /* 0x000000251c25723e */ /* 0x000fc400000000ff */
[----:B-1----:R-:W-:Y:S02]  /*6350*/  IADD3.X R17, R65, UR13, RZ, P0, !PT ;  /* 0x0000000d41117c10 */ /* 0x002fe400087fe4ff */
[----:B------:R-:W-:Y:S01]  /*6360*/  IADD3 R66, P0, R66, UR12, RZ ;  /* 0x0000000c42427c10 */ /* 0x000fe2000ff1e0ff */
[----:B------:R-:W-:Y:S01]  /*6370*/  STG.E.U16 desc[UR8][R2.64+0x4], R25 ;  /* 0x0000041902007986 */ /* 0x000fe2000c101508 */
[----:B------:R-:W-:-:S03]  /*6380*/  PRMT R12, R29, 0x7632, R12 ;  /* 0x000076321d0c7816 */ /* 0x000fc6000000000c */
[----:B------:R0:W-:Y:S01]  /*6390*/  STG.E.U16 desc[UR8][R2.64+0x6], R13 ;  /* 0x0000060d02007986 */ /* 0x0001e2000c101508 */
[----:B------:R-:W-:Y:S01]  /*63a0*/  IADD3.X R67, R63, UR13, RZ, P0, !PT ;  /* 0x0000000d3f437c10 */ /* 0x000fe200087fe4ff */
[----:B------:R-:W-:Y:S01]  /*63b0*/  FMUL.FTZ R95, R68, R95 ;  /* 0x0000005f445f7220 */ /* 0x000fe20000410000 */
[----:B------:R-:W-:Y:S01]  /*63c0*/  F2FP.F16.F32.PACK_AB R59, R30, R59 ;  /* 0x0000003b1e3b723e */ /* 0x000fe200000000ff */
[C---:B------:R-:W-:Y:S01]  /*63d0*/  FMUL.FTZ R32, R68.reuse, R93 ;  /* 0x0000005d44207220 */ /* 0x040fe20000410000 */
[C---:B------:R-:W-:Y:S01]  /*63e0*/  FMUL.FTZ R97, R68.reuse, R97 ;  /* 0x0000006144617220 */ /* 0x040fe20000410000 */
[C---:B------:R-:W-:Y:S01]  /*63f0*/  FMUL.FTZ R36, R68.reuse, R99 ;  /* 0x0000006344247220 */ /* 0x040fe20000410000 */
[----:B------:R-:W-:Y:S01]  /*6400*/  FMUL.FTZ R101, R68, R101 ;  /* 0x0000006544657220 */ /* 0x000fe20000410000 */
[----:B------:R-:W-:Y:S01]  /*6410*/  IADD3 R64, P0, R64, UR12, RZ ;  /* 0x0000000c40407c10 */ /* 0x000fe2000ff1e0ff */
[----:B------:R-:W-:Y:S01]  /*6420*/  FMUL.FTZ R68, R68, R87 ;  /* 0x0000005744447220 */ /* 0x000fe20000410000 */
[----:B------:R-:W-:-:S02]  /*6430*/  F2FP.F16.F32.PACK_AB R91, R34, R91 ;  /* 0x0000005b225b723e */ /* 0x000fc400000000ff */
[----:B0-----:R-:W-:Y:S02]  /*6440*/  PRMT R3, R33, 0x7632, R3 ;  /* 0x0000763221037816 */ /* 0x001fe40000000003 */
[----:B------:R-:W-:Y:S01]  /*6450*/  PRMT R2, R37, 0x7632, R2 ;  /* 0x0000763225027816 */ /* 0x000fe20000000002 */
[----:B------:R0:W-:Y:S01]  /*6460*/  STG.E.U16 desc[UR8][R16.64+0x4], R33 ;  /* 0x0000042110007986 */ /* 0x0001e2000c101508 */
[----:B------:R-:W-:-:S03]  /*6470*/  IADD3.X R65, R15, UR13, RZ, P0, !PT ;  /* 0x0000000d0f417c10 */ /* 0x000fc600087fe4ff */
[----:B------:R1:W-:Y:S01]  /*6480*/  STG.E.U16 desc[UR8][R16.64+0x6], R3 ;  /* 0x0000060310007986 */ /* 0x0003e2000c101508 */
[----:B------:R-:W-:-:S03]  /*6490*/  F2FP.F16.F32.PACK_AB R95, R32, R95 ;  /* 0x0000005f205f723e */ /* 0x000fc600000000ff */
[----:B------:R-:W-:Y:S01]  /*64a0*/  STG.E.U16 desc[UR8][R16.64], R29 ;  /* 0x0000001d10007986 */ /* 0x000fe2000c101508 */
[----:B------:R-:W-:Y:S02]  /*64b0*/  F2FP.F16.F32.PACK_AB R97, R36, R97 ;  /* 0x000000612461723e */ /* 0x000fe400000000ff */
[----:B0-----:R-:W-:Y:S01]  /*64c0*/  PRMT R33, R59, 0x7632, R33 ;  /* 0x000076323b217816 */ /* 0x001fe20000000021 */
[----:B------:R-:W-:Y:S01]  /*64d0*/  STG.E.U16 desc[UR8][R16.64+0x2], R12 ;  /* 0x0000020c10007986 */ /* 0x000fe2000c101508 */
[----:B------:R-:W-:Y:S02]  /*64e0*/  F2FP.F16.F32.PACK_AB R101, R68, R101 ;  /* 0x000000654465723e */ /* 0x000fe400000000ff */
[----:B-1----:R-:W-:Y:S01]  /*64f0*/  PRMT R3, R91, 0x7632, R3 ;  /* 0x000076325b037816 */ /* 0x002fe20000000003 */
[----:B------:R0:W-:Y:S01]  /*6500*/  STG.E.U16 desc[UR8][R66.64+0x2], R2 ;  /* 0x0000020242007986 */ /* 0x0001e2000c101508 */
[----:B------:R-:W-:-:S03]  /*6510*/  PRMT R32, R95, 0x7632, R32 ;  /* 0x000076325f207816 */ /* 0x000fc60000000020 */
[----:B------:R-:W-:Y:S01]  /*6520*/  STG.E.U16 desc[UR8][R66.64], R37 ;  /* 0x0000002542007986 */ /* 0x000fe2000c101508 */
[----:B------:R-:W-:-:S03]  /*6530*/  PRMT R13, R101, 0x7632, R13 ;  /* 0x00007632650d7816 */ /* 0x000fc6000000000d */
[----:B------:R-:W-:Y:S01]  /*6540*/  STG.E.U16 desc[UR8][R66.64+0x4], R59 ;  /* 0x0000043b42007986 */ /* 0x000fe2000c101508 */
[----:B0-----:R-:W-:-:S03]  /*6550*/  IADD3 R2, P0, R70, UR12, RZ ;  /* 0x0000000c46027c10 */ /* 0x001fc6000ff1e0ff */
[----:B------:R-:W-:Y:S01]  /*6560*/  STG.E.U16 desc[UR8][R66.64+0x6], R33 ;  /* 0x0000062142007986 */ /* 0x000fe2000c101508 */
[----:B------:R-:W-:-:S03]  /*6570*/  PRMT R12, R97, 0x7632, R12 ;  /* 0x00007632610c7816 */ /* 0x000fc6000000000c */
[----:B------:R0:W-:Y:S04]  /*6580*/  STG.E.U16 desc[UR8][R64.64+0x6], R3 ;  /* 0x0000060340007986 */ /* 0x0001e8000c101508 */
[----:B------:R1:W-:Y:S04]  /*6590*/  STG.E.U16 desc[UR8][R64.64], R95 ;  /* 0x0000005f40007986 */ /* 0x0003e8000c101508 */
[----:B------:R1:W-:Y:S01]  /*65a0*/  STG.E.U16 desc[UR8][R64.64+0x2], R32 ;  /* 0x0000022040007986 */ /* 0x0003e2000c101508 */
[----:B0-----:R-:W-:-:S03]  /*65b0*/  IADD3.X R3, R69, UR13, RZ, P0, !PT ;  /* 0x0000000d45037c10 */ /* 0x001fc600087fe4ff */
[----:B------:R1:W-:Y:S01]  /*65c0*/  STG.E.U16 desc[UR8][R64.64+0x4], R91 ;  /* 0x0000045b40007986 */ /* 0x0003e2000c101508 */
[----:B------:R-:W-:-:S03]  /*65d0*/  ISETP.GE.U32.AND P0, PT, R0, UR10, PT ;  /* 0x0000000a00007c0c */ /* 0x000fc6000bf06070 */
[----:B------:R1:W-:Y:S04]  /*65e0*/  STG.E.U16 desc[UR8][R2.64], R97 ;  /* 0x0000006102007986 */ /* 0x0003e8000c101508 */
[----:B------:R1:W-:Y:S04]  /*65f0*/  STG.E.U16 desc[UR8][R2.64+0x2], R12 ;  /* 0x0000020c02007986 */ /* 0x0003e8000c101508 */
[----:B------:R1:W-:Y:S04]  /*6600*/  STG.E.U16 desc[UR8][R2.64+0x4], R101 ;  /* 0x0000046502007986 */ /* 0x0003e8000c101508 */
[----:B------:R1:W-:Y:S01]  /*6610*/  STG.E.U16 desc[UR8][R2.64+0x6], R13 ;  /* 0x0000060d02007986 */ /* 0x0003e2000c101508 */
[----:B------:R-:W-:Y:S01]  /*6620*/  ISETP.GE.AND.EX P0, PT, R71, UR6, PT, P0 ;  /* 0x0000000647007c0c */ /* 0x000fe2000bf06300 */
[----:B------:R-:W-:Y:S01]  /*6630*/  ULOP3.LUT UR4, UR4, 0x1, URZ, 0x3c, !UPT ;  /* 0x0000000104047892 */ /* 0x000fe2000f8e3c3f */
[----:B------:R-:W-:-:S11]  /*6640*/  MOV R62, R0 ;  /* 0x00000000003e7202 */ /* 0x000fd60000000f00 */
[----:B-1----:R-:W-:Y:S05]  /*6650*/  @!P0 BRA `(.L_x_2850) ;  /* 0xffffff9c00ac8947 */ /* 0x002fea000383ffff */
.L_x_2837:
        /* <DEDUP_REMOVED lines=68> */
.L_x_2867:
        /* <DEDUP_REMOVED lines=42> */
.L_x_2854:
[----:B------:R-:W-:Y:S05]  /*6d40*/  BSYNC B1 ;  /* 0x0000000000017941 */ /* 0x000fea0003800000 */
.L_x_2853:
        /* <DEDUP_REMOVED lines=21> */
.L_x_2857:
        /* <DEDUP_REMOVED lines=55> */
.L_x_2856:
[----:B------:R-:W-:Y:S05]  /*7210*/  BSYNC B1 ;  /* 0x0000000000017941 */ /* 0x000fea0003800000 */
.L_x_2855:
        /* <DEDUP_REMOVED lines=35> */
.L_x_2859:
[----:B------:R-:W-:Y:S05]  /*7450*/  BSYNC B1 ;  /* 0x0000000000017941 */ /* 0x000fea0003800000 */
.L_x_2858:
        /* <DEDUP_REMOVED lines=15> */
.L_x_2852:
[----:B------:R-:W-:Y:S05]  /*7550*/  BSYNC B0 ;  /* 0x0000000000007941 */ /* 0x000fea0003800000 */
.L_x_2851:
        /* <DEDUP_REMOVED lines=44> */
.L_x_2876:
        /* <DEDUP_REMOVED lines=43> */
.L_x_2886:
[----:B---3--:R-:W-:Y:S01]  /*7ad0*/  FADD.FTZ R26, R21, R26 ;  /* 0x0000001a151a7221 */ /* 0x008fe20000010000 */
        /* <DEDUP_REMOVED lines=41> */
.L_x_2896:
[----:B---3--:R-:W-:Y:S01]  /*7d70*/  FADD.FTZ R26, R21, R26 ;  /* 0x0000001a151a7221 */ /* 0x008fe20000010000 */
[----:B------:R-:W-:-:S04]  /*7d80*/  @!P1 F2FP.F16.F32.PACK_AB R21, RZ, R31 ;  /* 0x0000001fff15923e */ /* 0x000fc800000000ff */
[----:B------:R-:W-:Y:S02]  /*7d90*/  PRMT R27, R21, 0x7610, R27 ;  /* 0x00007610151b7816 */ /* 0x000fe4000000001b */
[----:B------:R-:W-:Y:S02]  /*7da0*/  @!P1 F2FP.F16.F32.PACK_AB R26, RZ, R26 ;  /* 0x0000001aff1a923e */ /* 0x000fe400000000ff */
[----:B------:R-:W-:Y:S01]  /*7db0*/  MOV R21, R14 ;  /* 0x0000000e00157202 */ /* 0x000fe20000000f00 */
[----:B------:R2:W-:Y:S04]  /*7dc0*/  @!P1 STG.E.U16 desc[UR8][R22.64+0x50], R27 ;  /* 0x0000501b16009986 */ /* 0x0005e8000c101508 */
[----:B------:R2:W-:Y:S02]  /*7dd0*/  @!P1 STG.E.U16 desc[UR8][R24.64+0x50], R26 ;  /* 0x0000501a18009986 */ /* 0x0005e4000c101508 */
.L_x_2862:
[----:B------:R-:W-:Y:S05]  /*7de0*/  BSYNC B0 ;  /* 0x0000000000007941 */ /* 0x000fea0003800000 */
.L_x_2861:
        /* <DEDUP_REMOVED lines=128> */
[----:B0-----:R-:W-:Y:S01]  /*85f0*/  FADD.FTZ R26, R32, R31 ;  /* 0x0000001f201a7221 */ /* 0x001fe20000010000 */
[----:B------:R-:W-:Y:S02]  /*8600*/  @!P0 F2FP.F16.F32.PACK_AB R21, RZ, R21 ;  /* 0x00000015ff15823e */ /* 0x000fe400000000ff */
[----:B------:R-:W-:Y:S01]  /*8610*/  MOV R30, 0xffff ;  /* 0x0000ffff001e7802 */ /* 0x000fe20000000f00 */
[----:B-1----:R-:W-:Y:S01]  /*8620*/  FADD.FTZ R27, R40, R37 ;  /* 0x00000025281b7221 */ /* 0x002fe20000010000 */
[----:B------:R0:W-:Y:S01]  /*8630*/  @!P0 STG.E.U16 desc[UR8][R22.64], R29 ;  /* 0x0000001d16008986 */ /* 0x0001e2000c101508 */
[----:B------:R-:W-:Y:S01]  /*8640*/  @!P0 F2FP.F16.F32.PACK_AB R26, RZ, R26 ;  /* 0x0000001aff1a823e */ /* 0x000fe200000000ff */
[----:B--2---:R-:W-:-:S02]  /*8650*/  FADD.FTZ R28, R38, R39 ;  /* 0x00000027261c7221 */ /* 0x004fc40000010000 */
[----:B------:R-:W-:Y:S01]  /*8660*/  @!P0 F2FP.F16.F32.PACK_AB R27, RZ, R27 ;  /* 0x0000001bff1b823e */ /* 0x000fe200000000ff */
[----:B------:R-:W-:Y:S01]  /*8670*/  @!P0 STG.E.U16 desc[UR8][R24.64], R45 ;  /* 0x0000002d18008986 */ /* 0x000fe2000c101508 */
[----:B---3--:R-:W-:Y:S01]  /*8680*/  FADD.FTZ R41, R41, R44 ;  /* 0x0000002c29297221 */ /* 0x008fe20000010000 */
[----:B------:R-:W-:Y:S01]  /*8690*/  @!P0 F2FP.F16.F32.PACK_AB R28, RZ, R28 ;  /* 0x0000001cff1c823e */ /* 0x000fe200000000ff */
        /* <DEDUP_REMOVED lines=10> */
.L_x_2930:
[----:B-12---:R-:W-:Y:S01]  /*8740*/  FADD.FTZ R26, R42, R21 ;  /* 0x000000152a1a7221 */ /* 0x006fe20000010000 */
[----:B------:R-:W-:-:S04]  /*8750*/  @!P0 F2FP.F16.F32.PACK_AB R21, RZ, R30 ;  /* 0x0000001eff15823e */ /* 0x000fc800000000ff */
[----:B------:R-:W-:Y:S01]  /*8760*/  @!P0 F2FP.F16.F32.PACK_AB R26, RZ, R26 ;  /* 0x0000001aff1a823e */ /* 0x000fe200000000ff */
[----:B------:R3:W-:Y:S04]  /*8770*/  @!P0 STG.E.U16 desc[UR8][R22.64+0x78], R21 ;  /* 0x0000781516008986 */ /* 0x0007e8000c101508 */
[----:B------:R3:W-:Y:S02]  /*8780*/  @!P0 STG.E.U16 desc[UR8][R24.64+0x78], R26 ;  /* 0x0000781a18008986 */ /* 0x0007e4000c101508 */
.L_x_2860:
[----:B------:R-:W-:Y:S05]  /*8790*/  WARPSYNC.ALL ;  /* 0x0000000000007948 */ /* 0x000fea0003800000 */
[----:B------:R-:W-:Y:S01]  /*87a0*/  IADD3 R18, R18, 0x200, RZ ;  /* 0x0000020012127810 */ /* 0x000fe20007ffe0ff */
[----:B------:R-:W-:Y:S03]  /*87b0*/  BAR.SYNC.DEFER_BLOCKING 0x0 ;  /* 0x0000000000007b1d */ /* 0x000fe60000010000 */
[----:B------:R-:W-:-:S13]  /*87c0*/  ISETP.GE.AND P0, PT, R18, R6, PT ;  /* 0x000000061200720c */ /* 0x000fda0003f06270 */
[----:B------:R-:W-:Y:S05]  /*87d0*/  @!P0 BRA `(.L_x_2867) ;  /* 0xffffffe000b08947 */ /* 0x000fea000383ffff */
[----:B------:R-:W-:Y:S05]  /*87e0*/  EXIT ;  /* 0x000000000000794d */ /* 0x000fea0003800000 */
.L_x_2863:
[----:B-1----:R-:W-:Y:S02]  /*87f0*/  MOV R48, R21 ;  /* 0x0000001500307202 */ /* 0x002fe40000000f00 */
[----:B------:R-:W-:Y:S02]  /*8800*/  MOV R49, 0x8 ;  /* 0x0000000800317802 */ /* 0x000fe40000000f00 */
[----:B------:R-:W-:Y:S02]  /*8810*/  MOV R50, 0x101f ;  /* 0x0000101f00327802 */ /* 0x000fe40000000f00 */
[----:B------:R-:W-:-:S07]  /*8820*/  MOV R47, 0xffff ;  /* 0x0000ffff002f7802 */ /* 0x000fce0000000f00 */
[----:B0-2---:R-:W-:Y:S05]  /*8830*/  WARPSYNC.COLLECTIVE R47, `(.L_x_2868) ;  /* 0x000000002f087348 */ /* 0x005fea0003c00000 */
[----:B------:R1:W3:Y:S02]  /*8840*/  SHFL.BFLY P2, R45, R48, R49, R50 ;  /* 0x0c000031302d7389 */ /* 0x0002e40000040032 */
[----:B0123--:R-:W-:Y:S01]  /*8850*/  ENDCOLLECTIVE ;  /* 0x000000000000791b */ /* 0x00ffe20003800000 */
.L_x_2868:
[----:B------:R-:W-:Y:S02]  /*8860*/  MOV R48, R22 ;  /* 0x0000001600307202 */ /* 0x000fe40000000f00 */
[----:B------:R-:W-:-:S07]  /*8870*/  MOV R24, R45 ;  /* 0x0000002d00187202 */ /* 0x000fce0000000f00 */
[----:B------:R-:W-:Y:S05]  /*8880*/  WARPSYNC.COLLECTIVE R47, `(.L_x_2869) ;  /* 0x000000002f087348 */ /* 0x000fea0003c00000 */
[----:B------:R0:W1:Y:S02]  /*8890*/  SHFL.BFLY P2, R45, R48, R49, R50 ;  /* 0x0c000031302d7389 */ /* 0x0000640000040032 */
[----:B01----:R-:W-:Y:S01]  /*88a0*/  ENDCOLLECTIVE ;  /* 0x000000000000791b */ /* 0x003fe20003800000 */
.L_x_2869:
[----:B------:R-:W-:-:S05]  /*88b0*/  FADD.FTZ R24, R24, R21 ;  /* 0x0000001518187221 */ /* 0x000fca0000010000 */
[----:B------:R-:W-:Y:S02]  /*88c0*/  MOV R48, R24 ;  /* 0x0000001800307202 */ /* 0x000fe40000000f00 */
[----:B------:R-:W-:Y:S02]  /*88d0*/  MOV R49, 0x4 ;  /* 0x0000000400317802 */ /* 0x000fe40000000f00 */
[----:B------:R-:W-:-:S07]  /*88e0*/  MOV R23, R45 ;  /* 0x0000002d00177202 */ /* 0x000fce0000000f00 */
[----:B------:R-:W-:Y:S05]  /*88f0*/  WARPSYNC.COLLECTIVE R47, `(.L_x_2870) ;  /* 0x000000002f087348 */ /* 0x000fea0003c00000 */
[----:B------:R0:W1:Y:S02]  /*8900*/  SHFL.BFLY P2, R45, R48, R49, R50 ;  /* 0x0c000031302d7389 */ /* 0x0000640000040032 */
[----:B01----:R-:W-:Y:S01]  /*8910*/  ENDCOLLECTIVE ;  /* 0x000000000000791b */ /* 0x003fe20003800000 */
.L_x_2870:
[----:B------:R-:W-:-:S05]  /*8920*/  FADD.FTZ R23, R23, R22 ;  /* 0x0000001617177221 */ /* 0x000fca0000010000 */
[----:B------:R-:W-:Y:S02]  /*8930*/  MOV R48, R23 ;  /* 0x0000001700307202 */ /* 0x000fe40000000f00 */
[----:B------:R-:W-:-:S07]  /*8940*/  MOV R25, R45 ;  /* 0x0000002d00197202 */ /* 0x000fce0000000f00 */
[----:B------:R-:W-:Y:S05]  /*8950*/  WARPSYNC.COLLECTIVE R47, `(.L_x_2871) ;  /* 0x000000002f087348 */ /* 0x000fea0003c00000 */
[----:B------:R0:W1:Y:S02]  /*8960*/  SHFL.BFLY P2, R45, R48, R49, R50 ;  /* 0x0c000031302d7389 */ /* 0x0000640000040032 */
[----:B01----:R-:W-:Y:S01]  /*8970*/  ENDCOLLECTIVE ;  /* 0x000000000000791b */ /* 0x003fe20003800000 */
.L_x_2871:
[----:B------:R-:W-:-:S05]  /*8980*/  FADD.FTZ R25, R24, R25 ;  /* 0x0000001918197221 */ /* 0x000fca0000010000 */
[----:B------:R-:W-:Y:S02]  /*8990*/  MOV R48, R25 ;  /* 0x0000001900307202 */ /* 0x000fe40000000f00 */
[----:B------:R-:W-:Y:S02]  /*89a0*/  MOV R49, 0x2 ;  /* 0x0000000200317802 */ /* 0x000fe40000000f00 */
[----:B------:R-:W-:-:S07]  /*89b0*/  MOV R26, R45 ;  /* 0x0000002d001a7202 */ /* 0x000fce0000000f00 */
[----:B------:R-:W-:Y:S05]  /*89c0*/  WARPSYNC.COLLECTIVE R47, `(.L_x_2872) ;  /* 0x000000002f087348 */ /* 0x000fea0003c00000 */
[----:B------:R0:W1:Y:S02]  /*89d0*/  SHFL.BFLY P2, R45, R48, R49, R50 ;  /* 0x0c000031302d7389 */ /* 0x0000640000040032 */
[----:B01----:R-:W-:Y:S01]  /*89e0*/  ENDCOLLECTIVE ;  /* 0x000000000000791b */ /* 0x003fe20003800000 */
.L_x_2872:
[----:B------:R-:W-:-:S05]  /*89f0*/  FADD.FTZ R26, R23, R26 ;  /* 0x0000001a171a7221 */ /* 0x000fca0000010000 */
[----:B------:R-:W-:Y:S02]  /*8a00*/  MOV R48, R26 ;  /* 0x0000001a00307202 */ /* 0x000fe40000000f00 */
[----:B------:R-:W-:-:S07]  /*8a10*/  MOV R28, R45 ;  /* 0x0000002d001c7202 */ /* 0x000fce0000000f00 */
[----:B------:R-:W-:Y:S05]  /*8a20*/  WARPSYNC.COLLECTIVE R47, `(.L_x_2873) ;  /* 0x000000002f087348 */ /* 0x000fea0003c00000 */
[----:B------:R0:W1:Y:S02]  /*8a30*/  SHFL.BFLY P2, R45, R48, R49, R50 ;  /* 0x0c000031302d7389 */ /* 0x0000640000040032 */
[----:B01----:R-:W-:Y:S01]  /*8a40*/  ENDCOLLECTIVE ;  /* 0x000000000000791b */ /* 0x003fe20003800000 */
.L_x_2873:
[----:B------:R-:W-:-:S05]  /*8a50*/  FADD.FTZ R28, R25, R28 ;  /* 0x0000001c191c7221 */ /* 0x000fca0000010000 */
[----:B------:R-:W-:Y:S02]  /*8a60*/  MOV R48, R28 ;  /* 0x0000001c00307202 */ /* 0x000fe40000000f00 */
[----:B------:R-:W-:Y:S02]  /*8a70*/  MOV R49, 0x1 ;  /* 0x0000000100317802 */ /* 0x000fe40000000f00 */
[----:B------:R-:W-:-:S07]  /*8a80*/  MOV R21, R45 ;  /* 0x0000002d00157202 */ /* 0x000fce0000000f00 */
[----:B------:R-:W-:Y:S05]  /*8a90*/  WARPSYNC.COLLECTIVE R47, `(.L_x_2874) ;  /* 0x000000002f087348 */ /* 0x000fea0003c00000 */
[----:B------:R0:W1:Y:S02]  /*8aa0*/  SHFL.BFLY P2, R45, R48, R49, R50 ;  /* 0x0c000031302d7389 */ /* 0x0000640000040032 */
[----:B01----:R-:W-:Y:S01]  /*8ab0*/  ENDCOLLECTIVE ;  /* 0x000000000000791b */ /* 0x003fe20003800000 */
.L_x_2874:
[----:B------:R-:W-:-:S05]  /*8ac0*/  FADD.FTZ R21, R26, R21 ;  /* 0x000000151a157221 */ /* 0x000fca0000010000 */
[----:B------:R-:W-:Y:S02]  /*8ad0*/  MOV R48, R21 ;  /* 0x0000001500307202 */ /* 0x000fe40000000f00 */
[----:B------:R-:W-:-:S07]  /*8ae0*/  MOV R27, R45 ;  /* 0x0000002d001b7202 */ /* 0x000fce0000000f00 */
[----:B------:R-:W-:Y:S05]  /*8af0*/  WARPSYNC.COLLECTIVE R47, `(.L_x_2875) ;  /* 0x000000002f087348 */ /* 0x000fea0003c00000 */
[----:B------:R0:W1:Y:S02]  /*8b00*/  SHFL.BFLY P2, R45, R48, R49, R50 ;  /* 0x0c000031302d7389 */ /* 0x0000640000040032 */
[----:B01----:R-:W-:Y:S01]  /*8b10*/  ENDCOLLECTIVE ;  /* 0x000000000000791b */ /* 0x003fe20003800000 */
.L_x_2875:
[----:B------:R-:W-:Y:S01]  /*8b20*/  FADD.FTZ R27, R28, R27 ;  /* 0x0000001b1c1b7221 */ /* 0x000fe20000010000 */
[----:B------:R-:W-:Y:S01]  /*8b30*/  MOV R30, R45 ;  /* 0x0000002d001e7202 */ /* 0x000fe20000000f00 */
[----:B------:R-:W-:Y:S06]  /*8b40*/  BRA `(.L_x_2876) ;  /* 0xffffffec00347947 */ /* 0x000fec000383ffff */
.L_x_2864:
        /* <DEDUP_REMOVED lines=8> */
.L_x_2878:
[----:B------:R-:W-:Y:S05]  /*8bd0*/  BSYNC B1 ;  /* 0x0000000000017941 */ /* 0x000fea0003800000 */
.L_x_2877:
        /* <DEDUP_REMOVED lines=8> */
.L_x_2879:
[----:B------:R-:W-:Y:S01]  /*8c60*/  FADD.FTZ R28, R28, R21 ;  /* 0x000000151c1c7221 */ /* 0x000fe20000010000 */
[----:B------:R-:W-:-:S04]  /*8c70*/  HFMA2.MMA R49, -RZ, RZ, 0, 2.384185791015625e-07 ;  /* 0x00000004ff317435 */ /* 0x000fc800000001ff */
[----:B------:R-:W-:Y:S02]  /*8c80*/  MOV R48, R28 ;  /* 0x0000001c00307202 */ /* 0x000fe40000000f00 */
[----:B------:R-:W-:-:S07]  /*8c90*/  MOV R27, R45 ;  /* 0x0000002d001b7202 */ /* 0x000fce0000000f00 */
[----:B------:R-:W-:Y:S05]  /*8ca0*/  WARPSYNC.COLLECTIVE R47, `(.L_x_2880) ;  /* 0x000000002f087348 */ /* 0x000fea0003c00000 */
[----:B------:R0:W1:Y:S02]  /*8cb0*/  SHFL.BFLY P2, R45, R48, R49, R50 ;  /* 0x0c000031302d7389 */ /* 0x0000640000040032 */
[----:B01----:R-:W-:Y:S01]  /*8cc0*/  ENDCOLLECTIVE ;  /* 0x000000000000791b */ /* 0x003fe20003800000 */
.L_x_2880:
[----:B------:R-:W-:-:S05]  /*8cd0*/  FADD.FTZ R27, R27, R26 ;  /* 0x0000001a1b1b7221 */ /* 0x000fca0000010000 */
[----:B------:R-:W-:Y:S02]  /*8ce0*/  MOV R48, R27 ;  /* 0x0000001b00307202 */ /* 0x000fe40000000f00 */
[----:B------:R-:W-:-:S07]  /*8cf0*/  MOV R29, R45 ;  /* 0x0000002d001d7202 */ /* 0x000fce0000000f00 */
[----:B------:R-:W-:Y:S05]  /*8d00*/  WARPSYNC.COLLECTIVE R47, `(.L_x_2881) ;  /* 0x000000002f087348 */ /* 0x000fea0003c00000 */
[----:B------:R0:W1:Y:S02]  /*8d10*/  SHFL.BFLY P2, R45, R48, R49, R50 ;  /* 0x0c000031302d7389 */ /* 0x0000640000040032 */
[----:B01----:R-:W-:Y:S01]  /*8d20*/  ENDCOLLECTIVE ;  /* 0x000000000000791b */ /* 0x003fe20003800000 */
.L_x_2881:
[----:B------:R-:W-:Y:S01]  /*8d30*/  FADD.FTZ R29, R28, R29 ;  /* 0x0000001d1c1d7221 */ /* 0x000fe20000010000 */
[----:B------:R-:W-:-:S04]  /*8d40*/  HFMA2.MMA R49, -RZ, RZ, 0, 1.1920928955078125e-07 ;  /* 0x00000002ff317435 */ /* 0x000fc800000001ff */
[----:B------:R-:W-:Y:S02]  /*8d50*/  MOV R48, R29 ;  /* 0x0000001d00307202 */ /* 0x000fe40000000f00 */
[----:B------:R-:W-:-:S07]  /*8d60*/  MOV R30, R45 ;  /* 0x0000002d001e7202 */ /* 0x000fce0000000f00 */
[----:B------:R-:W-:Y:S05]  /*8d70*/  WARPSYNC.COLLECTIVE R47, `(.L_x_2882) ;  /* 0x000000002f087348 */ /* 0x000fea0003c00000 */
[----:B------:R0:W1:Y:S02]  /*8d80*/  SHFL.BFLY P2, R45, R48, R49, R50 ;  /* 0x0c000031302d7389 */ /* 0x0000640000040032 */
[----:B01----:R-:W-:Y:S01]  /*8d90*/  ENDCOLLECTIVE ;  /* 0x000000000000791b */ /* 0x003fe20003800000 */
.L_x_2882:
[----:B------:R-:W-:-:S05]  /*8da0*/  FADD.FTZ R30, R27, R30 ;  /* 0x0000001e1b1e7221 */ /* 0x000fca0000010000 */
[----:B------:R-:W-:Y:S02]  /*8db0*/  MOV R48, R30 ;  /* 0x0000001e00307202 */ /* 0x000fe40000000f00 */
[----:B------:R-:W-:-:S07]  /*8dc0*/  MOV R32, R45 ;  /* 0x0000002d00207202 */ /* 0x000fce0000000f00 */
[----:B------:R-:W-:Y:S05]  /*8dd0*/  WARPSYNC.COLLECTIVE R47, `(.L_x_2883) ;  /* 0x000000002f087348 */ /* 0x000fea0003c00000 */
[----:B------:R0:W1:Y:S02]  /*8de0*/  SHFL.BFLY P2, R45, R48, R49, R50 ;  /* 0x0c000031302d7389 */ /* 0x0000640000040032 */
[----:B01----:R-:W-:Y:S01]  /*8df0*/  ENDCOLLECTIVE ;  /* 0x000000000000791b */ /* 0x003fe20003800000 */
.L_x_2883:
[----:B------:R-:W-:Y:S01]  /*8e00*/  FADD.FTZ R32, R29, R32 ;  /* 0x000000201d207221 */ /* 0x000fe20000010000 */
[----:B------:R-:W-:-:S04]  /*8e10*/  HFMA2.MMA R49, -RZ, RZ, 0, 5.9604644775390625e-08 ;  /* 0x00000001ff317435 */ /* 0x000fc800000001ff */
[----:B------:R-:W-:Y:S02]  /*8e20*/  MOV R48, R32 ;  /* 0x0000002000307202 */ /* 0x000fe40000000f00 */
[----:B------:R-:W-:-:S07]  /*8e30*/  MOV R21, R45 ;  /* 0x0000002d00157202 */ /* 0x000fce0000000f00 */
[----:B------:R-:W-:Y:S05]  /*8e40*/  WARPSYNC.COLLECTIVE R47, `(.L_x_2884) ;  /* 0x000000002f087348 */ /* 0x000fea0003c00000 */
[----:B------:R0:W1:Y:S02]  /*8e50*/  SHFL.BFLY P2, R45, R48, R49, R50 ;  /* 0x0c000031302d7389 */ /* 0x0000640000040032 */
[----:B01----:R-:W-:Y:S01]  /*8e60*/  ENDCOLLECTIVE ;  /* 0x000000000000791b */ /* 0x003fe20003800000 */
.L_x_2884:
[----:B------:R-:W-:-:S05]  /*8e70*/  FADD.FTZ R21, R30, R21 ;  /* 0x000000151e157221 */ /* 0x000fca0000010000 */
[----:B------:R-:W-:Y:S02]  /*8e80*/  MOV R48, R21 ;  /* 0x0000001500307202 */ /* 0x000fe40000000f00 */
[----:B------:R-:W-:-:S07]  /*8e90*/  MOV R31, R45 ;  /* 0x0000002d001f7202 */ /* 0x000fce0000000f00 */
[----:B------:R-:W-:Y:S05]  /*8ea0*/  WARPSYNC.COLLECTIVE R47, `(.L_x_2885) ;  /* 0x000000002f087348 */ /* 0x000fea0003c00000 */
[----:B------:R0:W1:Y:S02]  /*8eb0*/  SHFL.BFLY P2, R45, R48, R49, R50 ;  /* 0x0c000031302d7389 */ /* 0x0000640000040032 */
[----:B01----:R-:W-:Y:S01]  /*8ec0*/  ENDCOLLECTIVE ;  /* 0x000000000000791b */ /* 0x003fe20003800000 */
.L_x_2885:
[----:B------:R-:W-:Y:S01]  /*8ed0*/  FADD.FTZ R31, R32, R31 ;  /* 0x0000001f201f7221 */ /* 0x000fe20000010000 */
[----:B------:R-:W-:Y:S01]  /*8ee0*/  MOV R26, R45 ;  /* 0x0000002d001a7202 */ /* 0x000fe20000000f00 */
[----:B------:R-:W-:Y:S06]  /*8ef0*/  BRA `(.L_x_2886) ;  /* 0xffffffe800f47947 */ /* 0x000fec000383ffff */
.L_x_2865:
        /* <DEDUP_REMOVED lines=8> */
.L_x_2888:
[----:B------:R-:W-:Y:S05]  /*8f80*/  BSYNC B1 ;  /* 0x0000000000017941 */ /* 0x000fea0003800000 */
.L_x_2887:
        /* <DEDUP_REMOVED lines=8> */
.L_x_2889:
[----:B------:R-:W-:Y:S01]  /*9010*/  FADD.FTZ R28, R28, R21 ;  /* 0x000000151c1c7221 */ /* 0x000fe20000010000 */
[----:B------:R-:W-:-:S04]  /*9020*/  HFMA2.MMA R49, -RZ, RZ, 0, 2.384185791015625e-07 ;  /* 0x00000004ff317435 */ /* 0x000fc800000001ff */
[----:B------:R-:W-:Y:S02]  /*9030*/  MOV R48, R28 ;  /* 0x0000001c00307202 */ /* 0x000fe40000000f00 */
[----:B------:R-:W-:-:S07]  /*9040*/  MOV R27, R45 ;  /* 0x0000002d001b7202 */ /* 0x000fce0000000f00 */
[----:B------:R-:W-:Y:S05]  /*9050*/  WARPSYNC.COLLECTIVE R47, `(.L_x_2890) ;  /* 0x000000002f087348 */ /* 0x000fea0003c00000 */
[----:B------:R0:W1:Y:S02]  /*9060*/  SHFL.BFLY P2, R45, R48, R49, R50 ;  /* 0x0c000031302d7389 */ /* 0x0000640000040032 */
[----:B01----:R-:W-:Y:S01]  /*9070*/  ENDCOLLECTIVE ;  /* 0x000000000000791b */ /* 0x003fe20003800000 */
.L_x_2890:
[----:B------:R-:W-:-:S05]  /*9080*/  FADD.FTZ R27, R27, R26 ;  /* 0x0000001a1b1b7221 */ /* 0x000fca0000010000 */
[----:B------:R-:W-:Y:S02]  /*9090*/  MOV R48, R27 ;  /* 0x0000001b00307202 */ /* 0x000fe40000000f00 */
[----:B------:R-:W-:-:S07]  /*90a0*/  MOV R29, R45 ;  /* 0x0000002d001d7202 */ /* 0x000fce0000000f00 */
[----:B------:R-:W-:Y:S05]  /*90b0*/  WARPSYNC.COLLECTIVE R47, `(.L_x_2891) ;  /* 0x000000002f087348 */ /* 0x000fea0003c00000 */
[----:B------:R0:W1:Y:S02]  /*90c0*/  SHFL.BFLY P2, R45, R48, R49, R50 ;  /* 0x0c000031302d7389 */ /* 0x0000640000040032 */
[----:B01----:R-:W-:Y:S01]  /*90d0*/  ENDCOLLECTIVE ;  /* 0x000000000000791b */ /* 0x003fe20003800000 */
.L_x_2891:
[----:B------:R-:W-:Y:S01]  /*90e0*/  FADD.FTZ R29, R28, R29 ;  /* 0x0000001d1c1d7221 */ /* 0x000fe20000010000 */
[----:B------:R-:W-:-:S04]  /*90f0*/  HFMA2.MMA R49, -RZ, RZ, 0, 1.1920928955078125e-07 ;  /* 0x00000002ff317435 */ /* 0x000fc800000001ff */
[----:B------:R-:W-:Y:S02]  /*9100*/  MOV R48, R29 ;  /* 0x0000001d00307202 */ /* 0x000fe40000000f00 */
[----:B------:R-:W-:-:S07]  /*9110*/  MOV R30, R45 ;  /* 0x0000002d001e7202 */ /* 0x000fce0000000f00 */
[----:B------:R-:W-:Y:S05]  /*9120*/  WARPSYNC.COLLECTIVE R47, `(.L_x_2892) ;  /* 0x000000002f087348 */ /* 0x000fea0003c00000 */
[----:B------:R0:W1:Y:S02]  /*9130*/  SHFL.BFLY P2, R45, R48, R49, R50 ;  /* 0x0c000031302d7389 */ /* 0x0000640000040032 */
[----:B01----:R-:W-:Y:S01]  /*9140*/  ENDCOLLECTIVE ;  /* 0x000000000000791b */ /* 0x003fe20003800000 */
.L_x_2892:
[----:B------:R-:W-:-:S05]  /*9150*/  FADD.FTZ R30, R27, R30 ;  /* 0x0000001e1b1e7221 */ /* 0x000fca0000010000 */
[----:B------:R-:W-:Y:S02]  /*9160*/  MOV R48, R30 ;  /* 0x0000001e00307202 */ /* 0x000fe40000000f00 */
[----:B------:R-:W-:-:S07]  /*9170*/  MOV R32, R45 ;  /* 0x0000002d00207202 */ /* 0x000fce0000000f00 */
[----:B------:R-:W-:Y:S05]  /*9180*/  WARPSYNC.COLLECTIVE R47, `(.L_x_2893) ;  /* 0x000000002f087348 */ /* 0x000fea0003c00000 */
[----:B------:R0:W1:Y:S02]  /*9190*/  SHFL.BFLY P2, R45, R48, R49, R50 ;  /* 0x0c000031302d7389 */ /* 0x0000640000040032 */
[----:B01----:R-:W-:Y:S01]  /*91a0*/  ENDCOLLECTIVE ;  /* 0x000000000000791b */ /* 0x003fe20003800000 */
.L_x_2893:
[----:B------:R-:W-:Y:S01]  /*91b0*/  FADD.FTZ R32, R29, R32 ;  /* 0x000000201d207221 */ /* 0x000fe20000010000 */
[----:B------:R-:W-:-:S04]  /*91c0*/  HFMA2.MMA R49, -RZ, RZ, 0, 5.9604644775390625e-08 ;  /* 0x00000001ff317435 */ /* 0x000fc800000001ff */
[----:B------:R-:W-:Y:S02]  /*91d0*/  MOV R48, R32 ;  /* 0x0000002000307202 */ /* 0x000fe40000000f00 */
[----:B------:R-:W-:-:S07]  /*91e0*/  MOV R21, R45 ;  /* 0x0000002d00157202 */ /* 0x000fce0000000f00 */
[----:B------:R-:W-:Y:S05]  /*91f0*/  WARPSYNC.COLLECTIVE R47, `(.L_x_2894) ;  /* 0x000000002f087348 */ /* 0x000fea0003c00000 */
[----:B------:R0:W1:Y:S02]  /*9200*/  SHFL.BFLY P2, R45, R48, R49, R50 ;  /* 0x0c000031302d7389 */ /* 0x0000640000040032 */
[----:B01----:R-:W-:Y:S01]  /*9210*/  ENDCOLLECTIVE ;  /* 0x000000000000791b */ /* 0x003fe20003800000 */
.L_x_2894:
[----:B------:R-:W-:-:S05]  /*9220*/  FADD.FTZ R21, R30, R21 ;  /* 0x000000151e157221 */ /* 0x000fca0000010000 */
[----:B------:R-:W-:Y:S02]  /*9230*/  MOV R48, R21 ;  /* 0x0000001500307202 */ /* 0x000fe40000000f00 */
[----:B------:R-:W-:-:S07]  /*9240*/  MOV R31, R45 ;  /* 0x0000002d001f7202 */ /* 0x000fce0000000f00 */
[----:B------:R-:W-:Y:S05]  /*9250*/  WARPSYNC.COLLECTIVE R47, `(.L_x_2895) ;  /* 0x000000002f087348 */ /* 0x000fea0003c00000 */
[----:B------:R0:W1:Y:S02]  /*9260*/  SHFL.BFLY P2, R45, R48, R49, R50 ;  /* 0x0c000031302d7389 */ /* 0x0000640000040032 */
[----:B01----:R-:W-:Y:S01]  /*9270*/  ENDCOLLECTIVE ;  /* 0x000000000000791b */ /* 0x003fe20003800000 */
.L_x_2895:
[----:B------:R-:W-:Y:S01]  /*9280*/  FADD.FTZ R31, R32, R31 ;  /* 0x0000001f201f7221 */ /* 0x000fe20000010000 */
[----:B------:R-:W-:Y:S01]  /*9290*/  MOV R26, R45 ;  /* 0x0000002d001a7202 */ /* 0x000fe20000000f00 */
[----:B------:R-:W-:Y:S06]  /*92a0*/  BRA `(.L_x_2896) ;  /* 0xffffffe800b07947 */ /* 0x000fec000383ffff */
.L_x_2866:
        /* <DEDUP_REMOVED lines=8> */
.L_x_2898:
[----:B------:R-:W-:Y:S05]  /*9330*/  BSYNC B0 ;  /* 0x0000000000007941 */ /* 0x000fea0003800000 */
.L_x_2897:
        /* <DEDUP_REMOVED lines=10> */
.L_x_2899:
        /* <DEDUP_REMOVED lines=20> */
.L_x_2900:
        /* <DEDUP_REMOVED lines=10> */
.L_x_2901:
        /* <DEDUP_REMOVED lines=10> */
.L_x_2902:
[----:B------:R-:W-:Y:S01]  /*9660*/  @!P0 MOV R42, R44 ;  /* 0x0000002c002a8202 */ /* 0x000fe20000000f00 */
[----:B------:R-:W-:-:S05]  /*9670*/  FADD.FTZ R23, R24, R23 ;  /* 0x0000001718177221 */ /* 0x000fca0000010000 */
[----:B------:R-:W-:Y:S02]  /*9680*/  MOV R48, R23 ;  /* 0x0000001700307202 */ /* 0x000fe40000000f00 */
[----:B------:R-:W-:-:S07]  /*9690*/  MOV R25, R45 ;  /* 0x0000002d00197202 */ /* 0x000fce0000000f00 */
[----:B------:R-:W-:Y:S05]  /*96a0*/  WARPSYNC.COLLECTIVE R47, `(.L_x_2903) ;  /* 0x000000002f087348 */ /* 0x000fea0003c00000 */
[----:B------:R0:W1:Y:S02]  /*96b0*/  SHFL.BFLY P2, R45, R48, R49, R50 ;  /* 0x0c000031302d7389 */ /* 0x0000640000040032 */
[----:B01----:R-:W-:Y:S01]  /*96c0*/  ENDCOLLECTIVE ;  /* 0x000000000000791b */ /* 0x003fe20003800000 */
.L_x_2903:
        /* <DEDUP_REMOVED lines=8> */
.L_x_2904:
        /* <DEDUP_REMOVED lines=14> */
.L_x_2905:
        /* <DEDUP_REMOVED lines=8> */
.L_x_2906:
        /* <DEDUP_REMOVED lines=10> */
.L_x_2907:
        /* <DEDUP_REMOVED lines=12> */
.L_x_2908:
[----:B------:R-:W-:-:S05]  /*9a10*/  FADD.FTZ R32, R32, R31 ;  /* 0x0000001f20207221 */ /* 0x000fca0000010000 */
[----:B------:R-:W-:Y:S02]  /*9a20*/  MOV R48, R32 ;  /* 0x0000002000307202 */ /* 0x000fe40000000f00 */
[----:B------:R-:W-:-:S07]  /*9a30*/  MOV R30, R45 ;  /* 0x0000002d001e7202 */ /* 0x000fce0000000f00 */
[----:B------:R-:W-:Y:S05]  /*9a40*/  WARPSYNC.COLLECTIVE R47, `(.L_x_2909) ;  /* 0x000000002f087348 */ /* 0x000fea0003c00000 */
[----:B------:R0:W1:Y:S02]  /*9a50*/  SHFL.BFLY P2, R45, R48, R49, R50 ;  /* 0x0c000031302d7389 */ /* 0x0000640000040032 */
[----:B01----:R-:W-:Y:S01]  /*9a60*/  ENDCOLLECTIVE ;  /* 0x000000000000791b */ /* 0x003fe20003800000 */
.L_x_2909:
[----:B------:R-:W-:Y:S01]  /*9a70*/  FADD.FTZ R30, R33, R30 ;  /* 0x0000001e211e7221 */ /* 0x000fe20000010000 */
[----:B------:R-:W-:-:S04]  /*9a80*/  HFMA2.MMA R49, -RZ, RZ, 0, 1.1920928955078125e-07 ;  /* 0x00000002ff317435 */ /* 0x000fc800000001ff */
[----:B------:R-:W-:Y:S02]  /*9a90*/  MOV R48, R30 ;  /* 0x0000001e00307202 */ /* 0x000fe40000000f00 */
[----:B------:R-:W-:-:S07]  /*9aa0*/  MOV R31, R45 ;  /* 0x0000002d001f7202 */ /* 0x000fce0000000f00 */
[----:B------:R-:W-:Y:S05]  /*9ab0*/  WARPSYNC.COLLECTIVE R47, `(.L_x_2910) ;  /* 0x000000002f087348 */ /* 0x000fea0003c00000 */
[----:B------:R0:W1:Y:S02]  /*9ac0*/  SHFL.BFLY P2, R45, R48, R49, R50 ;  /* 0x0c000031302d7389 */ /* 0x0000640000040032 */
[----:B01----:R-:W-:Y:S01]  /*9ad0*/  ENDCOLLECTIVE ;  /* 0x000000000000791b */ /* 0x003fe20003800000 */
.L_x_2910:
[----:B------:R-:W-:-:S05]  /*9ae0*/  FADD.FTZ R31, R32, R31 ;  /* 0x0000001f201f7221 */ /* 0x000fca0000010000 */
[----:B------:R-:W-:Y:S02]  /*9af0*/  MOV R48, R31 ;  /* 0x0000001f00307202 */ /* 0x000fe40000000f00 */
[----:B------:R-:W-:-:S07]  /*9b00*/  MOV R33, R45 ;  /* 0x0000002d00217202 */ /* 0x000fce0000000f00 */
[----:B------:R-:W-:Y:S05]  /*9b10*/  WARPSYNC.COLLECTIVE R47, `(.L_x_2911) ;  /* 0x000000002f087348 */ /* 0x000fea0003c00000 */
[----:B------:R0:W1:Y:S02]  /*9b20*/  SHFL.BFLY P2, R45, R48, R49, R50 ;  /* 0x0c000031302d7389 */ /* 0x0000640000040032 */
[----:B01----:R-:W-:Y:S01]  /*9b30*/  ENDCOLLECTIVE ;  /* 0x000000000000791b */ /* 0x003fe20003800000 */
.L_x_2911:
[----:B------:R-:W-:Y:S01]  /*9b40*/  FADD.FTZ R33, R30, R33 ;  /* 0x000000211e217221 */ /* 0x000fe20000010000 */
[----:B------:R-:W-:-:S04]  /*9b50*/  HFMA2.MMA R49, -RZ, RZ, 0, 5.9604644775390625e-08 ;  /* 0x00000001ff317435 */ /* 0x000fc800000001ff */
[----:B------:R-:W-:Y:S02]  /*9b60*/  MOV R48, R33 ;  /* 0x0000002100307202 */ /* 0x000fe40000000f00 */
[----:B------:R-:W-:-:S07]  /*9b70*/  MOV R32, R45 ;  /* 0x0000002d00207202 */ /* 0x000fce0000000f00 */
[----:B------:R-:W-:Y:S05]  /*9b80*/  WARPSYNC.COLLECTIVE R47, `(.L_x_2912) ;  /* 0x000000002f087348 */ /* 0x000fea0003c00000 */
[----:B------:R0:W1:Y:S02]  /*9b90*/  SHFL.BFLY P2, R45, R48, R49, R50 ;  /* 0x0c000031302d7389 */ /* 0x0000640000040032 */
[----:B01----:R-:W-:Y:S01]  /*9ba0*/  ENDCOLLECTIVE ;  /* 0x000000000000791b */ /* 0x003fe20003800000 */
.L_x_2912:
[----:B------:R-:W-:-:S05]  /*9bb0*/  FADD.FTZ R32, R31, R32 ;  /* 0x000000201f207221 */ /* 0x000fca0000010000 */
[----:B------:R-:W-:Y:S02]  /*9bc0*/  MOV R48, R32 ;  /* 0x0000002000307202 */ /* 0x000fe40000000f00 */
[----:B------:R-:W-:-:S07]  /*9bd0*/  MOV R30, R45 ;  /* 0x0000002d001e7202 */ /* 0x000fce0000000f00 */
[----:B------:R-:W-:Y:S05]  /*9be0*/  WARPSYNC.COLLECTIVE R47, `(.L_x_2913) ;  /* 0x000000002f087348 */ /* 0x000fea0003c00000 */
[----:B------:R0:W1:Y:S02]  /*9bf0*/  SHFL.BFLY P2, R45, R48, R49, R50 ;  /* 0x0c000031302d7389 */ /* 0x0000640000040032 */
[----:B01----:R-:W-:Y:S01]  /*9c00*/  ENDCOLLECTIVE ;  /* 0x000000000000791b */ /* 0x003fe20003800000 */
.L_x_2913:
        /* <DEDUP_REMOVED lines=8> */
.L_x_2914:
        /* <DEDUP_REMOVED lines=8> */
.L_x_2915:
[----:B------:R-:W-:Y:S01]  /*9d10*/  FADD.FTZ R40, R40, R37 ;  /* 0x0000002528287221 */ /* 0x000fe20000010000 */
[----:B------:R-:W-:-:S04]  /*9d20*/  HFMA2.MMA R49, -RZ, RZ, 0, 2.384185791015625e-07 ;  /* 0x00000004ff317435 */ /* 0x000fc800000001ff */
[----:B------:R-:W-:Y:S02]  /*9d30*/  MOV R48, R40 ;  /* 0x0000002800307202 */ /* 0x000fe40000000f00 */
[----:B------:R-:W-:-:S07]  /*9d40*/  MOV R39, R45 ;  /* 0x0000002d00277202 */ /* 0x000fce0000000f00 */
[----:B------:R-:W-:Y:S05]  /*9d50*/  WARPSYNC.COLLECTIVE R47, `(.L_x_2916) ;  /* 0x000000002f087348 */ /* 0x000fea0003c00000 */
[----:B------:R0:W1:Y:S02]  /*9d60*/  SHFL.BFLY P2, R45, R48, R49, R50 ;  /* 0x0c000031302d7389 */ /* 0x0000640000040032 */
[----:B01----:R-:W-:Y:S01]  /*9d70*/  ENDCOLLECTIVE ;  /* 0x000000000000791b */ /* 0x003fe20003800000 */
.L_x_2916:
[----:B------:R-:W-:-:S05]  /*9d80*/  FADD.FTZ R39, R39, R38 ;  /* 0x0000002627277221 */ /* 0x000fca0000010000 */
[----:B------:R-:W-:Y:S02]  /*9d90*/  MOV R48, R39 ;  /* 0x0000002700307202 */ /* 0x000fe40000000f00 */
[----:B------:R-:W-:-:S07]  /*9da0*/  MOV R37, R45 ;  /* 0x0000002d00257202 */ /* 0x000fce0000000f00 */
[----:B------:R-:W-:Y:S05]  /*9db0*/  WARPSYNC.COLLECTIVE R47, `(.L_x_2917) ;  /* 0x000000002f087348 */ /* 0x000fea0003c00000 */
[----:B------:R0:W1:Y:S02]  /*9dc0*/  SHFL.BFLY P2, R45, R48, R49, R50 ;  /* 0x0c000031302d7389 */ /* 0x0000640000040032 */
[----:B01----:R-:W-:Y:S01]  /*9dd0*/  ENDCOLLECTIVE ;  /* 0x000000000000791b */ /* 0x003fe20003800000 */
.L_x_2917:
[----:B------:R-:W-:Y:S01]  /*9de0*/  FADD.FTZ R37, R40, R37 ;  /* 0x0000002528257221 */ /* 0x000fe20000010000 */
[----:B------:R-:W-:-:S04]  /*9df0*/  HFMA2.MMA R49, -RZ, RZ, 0, 1.1920928955078125e-07 ;  /* 0x00000002ff317435 */ /* 0x000fc800000001ff */
[----:B------:R-:W-:Y:S02]  /*9e00*/  MOV R48, R37 ;  /* 0x0000002500307202 */ /* 0x000fe40000000f00 */
[----:B------:R-:W-:-:S07]  /*9e10*/  MOV R38, R45 ;  /* 0x0000002d00267202 */ /* 0x000fce0000000f00 */
[----:B------:R-:W-:Y:S05]  /*9e20*/  WARPSYNC.COLLECTIVE R47, `(.L_x_2918) ;  /* 0x000000002f087348 */ /* 0x000fea0003c00000 */
[----:B------:R0:W1:Y:S02]  /*9e30*/  SHFL.BFLY P2, R45, R48, R49, R50 ;  /* 0x0c000031302d7389 */ /* 0x0000640000040032 */
[----:B01----:R-:W-:Y:S01]  /*9e40*/  ENDCOLLECTIVE ;  /* 0x000000000000791b */ /* 0x003fe20003800000 */
.L_x_2918:
[----:B------:R-:W-:-:S05]  /*9e50*/  FADD.FTZ R38, R39, R38 ;  /* 0x0000002627267221 */ /* 0x000fca0000010000 */
[----:B------:R-:W-:Y:S02]  /*9e60*/  MOV R48, R38 ;  /* 0x0000002600307202 */ /* 0x000fe40000000f00 */
[----:B------:R-:W-:-:S07]  /*9e70*/  MOV R40, R45 ;  /* 0x0000002d00287202 */ /* 0x000fce0000000f00 */
[----:B------:R-:W-:Y:S05]  /*9e80*/  WARPSYNC.COLLECTIVE R47, `(.L_x_2919) ;  /* 0x000000002f087348 */ /* 0x000fea0003c00000 */
[----:B------:R0:W1:Y:S02]  /*9e90*/  SHFL.BFLY P2, R45, R48, R49, R50 ;  /* 0x0c000031302d7389 */ /* 0x0000640000040032 */
[----:B01----:R-:W-:Y:S01]  /*9ea0*/  ENDCOLLECTIVE ;  /* 0x000000000000791b */ /* 0x003fe20003800000 */
.L_x_2919:
[----:B------:R-:W-:Y:S01]  /*9eb0*/  FADD.FTZ R40, R37, R40 ;  /* 0x0000002825287221 */ /* 0x000fe20000010000 */
[----:B------:R-:W-:-:S04]  /*9ec0*/  HFMA2.MMA R49, -RZ, RZ, 0, 5.9604644775390625e-08 ;  /* 0x00000001ff317435 */ /* 0x000fc800000001ff */
[----:B------:R-:W-:Y:S02]  /*9ed0*/  MOV R48, R40 ;  /* 0x0000002800307202 */ /* 0x000fe40000000f00 */
[----:B------:R-:W-:-:S07]  /*9ee0*/  MOV R39, R45 ;  /* 0x0000002d00277202 */ /* 0x000fce0000000f00 */
[----:B------:R-:W-:Y:S05]  /*9ef0*/  WARPSYNC.COLLECTIVE R47, `(.L_x_2920) ;  /* 0x000000002f087348 */ /* 0x000fea0003c00000 */
[----:B------:R0:W1:Y:S02]  /*9f00*/  SHFL.BFLY P2, R45, R48, R49, R50 ;  /* 0x0c000031302d7389 */ /* 0x0000640000040032 */
[----:B01----:R-:W-:Y:S01]  /*9f10*/  ENDCOLLECTIVE ;  /* 0x000000000000791b */ /* 0x003fe20003800000 */
.L_x_2920:
[----:B------:R-:W-:-:S05]  /*9f20*/  FADD.FTZ R38, R38, R39 ;  /* 0x0000002726267221 */ /* 0x000fca0000010000 */
[----:B------:R-:W-:Y:S02]  /*9f30*/  MOV R48, R38 ;  /* 0x0000002600307202 */ /* 0x000fe40000000f00 */
[----:B------:R-:W-:-:S07]  /*9f40*/  MOV R37, R45 ;  /* 0x0000002d00257202 */ /* 0x000fce0000000f00 */
[----:B------:R-:W-:Y:S05]  /*9f50*/  WARPSYNC.COLLECTIVE R47, `(.L_x_2921) ;  /* 0x000000002f087348 */ /* 0x000fea0003c00000 */
[----:B------:R0:W1:Y:S02]  /*9f60*/  SHFL.BFLY P2, R45, R48, R49, R50 ;  /* 0x0c000031302d7389 */ /* 0x0000640000040032 */
[----:B01----:R-:W-:Y:S01]  /*9f70*/  ENDCOLLECTIVE ;  /* 0x000000000000791b */ /* 0x003fe20003800000 */
.L_x_2921:
[----:B------:R-:W-:Y:S01]  /*9f80*/  HFMA2.MMA R49, -RZ, RZ, 0, 4.76837158203125e-07 ;  /* 0x00000008ff317435 */ /* 0x000fe200000001ff */
[----:B------:R-:W-:Y:S02]  /*9f90*/  MOV R48, R41 ;  /* 0x0000002900307202 */ /* 0x000fe40000000f00 */
[----:B------:R-:W-:-:S08]  /*9fa0*/  MOV R39, R45 ;  /* 0x0000002d00277202 */ /* 0x000fd00000000f00 */
[----:B------:R-:W-:Y:S05]  /*9fb0*/  WARPSYNC.COLLECTIVE R47, `(.L_x_2922) ;  /* 0x000000002f087348 */ /* 0x000fea0003c00000 */
[----:B------:R0:W1:Y:S02]  /*9fc0*/  SHFL.BFLY P2, R45, R48, R49, R50 ;  /* 0x0c000031302d7389 */ /* 0x0000640000040032 */
[----:B01----:R-:W-:Y:S01]  /*9fd0*/  ENDCOLLECTIVE ;  /* 0x000000000000791b */ /* 0x003fe20003800000 */
.L_x_2922:
[----:B------:R-:W-:-:S05]  /*9fe0*/  FADD.FTZ R28, R38, R39 ;  /* 0x00000027261c7221 */ /* 0x000fca0000010000 */
[----:B------:R-:W-:Y:S02]  /*9ff0*/  @!P0 F2FP.F16.F32.PACK_AB R28, RZ, R28 ;  /* 0x0000001cff1c823e */ /* 0x000fe400000000ff */
[----:B------:R-:W-:Y:S02]  /*a000*/  MOV R48, R42 ;  /* 0x0000002a00307202 */ /* 0x000fe40000000f00 */
[----:B------:R-:W-:-:S07]  /*a010*/  MOV R46, R45 ;  /* 0x0000002d002e7202 */ /* 0x000fce0000000f00 */
[----:B------:R-:W-:Y:S05]  /*a020*/  WARPSYNC.COLLECTIVE R47, `(.L_x_2923) ;  /* 0x000000002f087348 */ /* 0x000fea0003c00000 */
[----:B------:R0:W1:Y:S02]  /*a030*/  SHFL.BFLY P2, R45, R48, R49, R50 ;  /* 0x0c000031302d7389 */ /* 0x0000640000040032 */
[----:B01----:R-:W-:Y:S01]  /*a040*/  ENDCOLLECTIVE ;  /* 0x000000000000791b */ /* 0x003fe20003800000 */
.L_x_2923:
[----:B------:R-:W-:Y:S01]  /*a050*/  FADD.FTZ R46, R46, R41 ;  /* 0x000000292e2e7221 */ /* 0x000fe20000010000 */
[----:B------:R-:W-:-:S04]  /*a060*/  HFMA2.MMA R49, -RZ, RZ, 0, 2.384185791015625e-07 ;  /* 0x00000004ff317435 */ /* 0x000fc800000001ff */
[----:B------:R-:W-:Y:S02]  /*a070*/  MOV R48, R46 ;  /* 0x0000002e00307202 */ /* 0x000fe40000000f00 */
[----:B------:R-:W-:-:S07]  /*a080*/  MOV R43, R45 ;  /* 0x0000002d002b7202 */ /* 0x000fce0000000f00 */
[----:B------:R-:W-:Y:S05]  /*a090*/  WARPSYNC.COLLECTIVE R47, `(.L_x_2924) ;  /* 0x000000002f087348 */ /* 0x000fea0003c00000 */
[----:B------:R0:W1:Y:S02]  /*a0a0*/  SHFL.BFLY P2, R45, R48, R49, R50 ;  /* 0x0c000031302d7389 */ /* 0x0000640000040032 */
[----:B01----:R-:W-:Y:S01]  /*a0b0*/  ENDCOLLECTIVE ;  /* 0x000000000000791b */ /* 0x003fe20003800000 */
.L_x_2924:
[----:B------:R-:W-:-:S05]  /*a0c0*/  FADD.FTZ R43, R43, R42 ;  /* 0x0000002a2b2b7221 */ /* 0x000fca0000010000 */
[----:B------:R-:W-:Y:S02]  /*a0d0*/  MOV R48, R43 ;  /* 0x0000002b00307202 */ /* 0x000fe40000000f00 */
[----:B------:R-:W-:-:S07]  /*a0e0*/  MOV R41, R45 ;  /* 0x0000002d00297202 */ /* 0x000fce0000000f00 */
[----:B------:R-:W-:Y:S05]  /*a0f0*/  WARPSYNC.COLLECTIVE R47, `(.L_x_2925) ;  /* 0x000000002f087348 */ /* 0x000fea0003c00000 */
[----:B------:R0:W1:Y:S02]  /*a100*/  SHFL.BFLY P2, R45, R48, R49, R50 ;  /* 0x0c000031302d7389 */ /* 0x0000640000040032 */
[----:B01----:R-:W-:Y:S01]  /*a110*/  ENDCOLLECTIVE ;  /* 0x000000000000791b */ /* 0x003fe20003800000 */
.L_x_2925:
[----:B------:R-:W-:Y:S01]  /*a120*/  FADD.FTZ R41, R46, R41 ;  /* 0x000000292e297221 */ /* 0x000fe20000010000 */
[----:B------:R-:W-:-:S04]  /*a130*/  HFMA2.MMA R49, -RZ, RZ, 0, 1.1920928955078125e-07 ;  /* 0x00000002ff317435 */ /* 0x000fc800000001ff */
[----:B------:R-:W-:Y:S02]  /*a140*/  MOV R48, R41 ;  /* 0x0000002900307202 */ /* 0x000fe40000000f00 */
[----:B------:R-:W-:-:S07]  /*a150*/  MOV R42, R45 ;  /* 0x0000002d002a7202 */ /* 0x000fce0000000f00 */
[----:B------:R-:W-:Y:S05]  /*a160*/  WARPSYNC.COLLECTIVE R47, `(.L_x_2926) ;  /* 0x000000002f087348 */ /* 0x000fea0003c00000 */
[----:B------:R0:W1:Y:S02]  /*a170*/  SHFL.BFLY P2, R45, R48, R49, R50 ;  /* 0x0c000031302d7389 */ /* 0x0000640000040032 */
[----:B01----:R-:W-:Y:S01]  /*a180*/  ENDCOLLECTIVE ;  /* 0x000000000000791b */ /* 0x003fe20003800000 */
.L_x_2926:
[----:B------:R-:W-:-:S05]  /*a190*/  FADD.FTZ R42, R43, R42 ;  /* 0x0000002a2b2a7221 */ /* 0x000fca0000010000 */
[----:B------:R-:W-:Y:S02]  /*a1a0*/  MOV R48, R42 ;  /* 0x0000002a00307202 */ /* 0x000fe40000000f00 */
[----:B------:R-:W-:-:S07]  /*a1b0*/  MOV R44, R45 ;  /* 0x0000002d002c7202 */ /* 0x000fce0000000f00 */
[----:B------:R-:W-:Y:S05]  /*a1c0*/  WARPSYNC.COLLECTIVE R47, `(.L_x_2927) ;  /* 0x000000002f087348 */ /* 0x000fea0003c00000 */
[----:B------:R0:W1:Y:S02]  /*a1d0*/  SHFL.BFLY P2, R45, R48, R49, R50 ;  /* 0x0c000031302d7389 */ /* 0x0000640000040032 */
[----:B01----:R-:W-:Y:S01]  /*a1e0*/  ENDCOLLECTIVE ;  /* 0x000000000000791b */ /* 0x003fe20003800000 */
.L_x_2927:
        /* <DEDUP_REMOVED lines=12> */
.L_x_2928:
        /* <DEDUP_REMOVED lines=9> */
.L_x_2929:
[----:B------:R-:W-:Y:S01]  /*a340*/  FADD.FTZ R30, R41, R30 ;  /* 0x0000001e291e7221 */ /* 0x000fe20000010000 */
[----:B------:R-:W-:Y:S01]  /*a350*/  MOV R21, R45 ;  /* 0x0000002d00157202 */ /* 0x000fe20000000f00 */
[----:B------:R-:W-:Y:S06]  /*a360*/  BRA `(.L_x_2930) ;  /* 0xffffffe000f47947 */ /* 0x000fec000383ffff */
.L_x_2931:
        /* <DEDUP_REMOVED lines=9> */
.L_x_3587:


//--------------------- .text._ZN13group_norm_v218gn_bwd_cuda_kernelI6__halfLi320ELi1ELi16ELi160ELi256ELb1ELb1ELi64ELi320ELi320ELi4ELb1ELi32ELb0ELb0ELNS_15WgradSyncMethodE3ENS_16CompileConditionILi900EEEEEvPT_S6_S6_PKS5_S8_S8_S8_PKfflPfPj --------------------------
	.section	.text._ZN13group_norm_v218gn_bwd_cuda_kernelI6__halfLi320ELi1ELi16ELi160ELi256ELb1ELb1ELi64ELi320ELi320ELi4ELb1ELi32ELb0ELb0ELNS_15WgradSyncMethodE3ENS_16CompileConditionILi900EEEEEvPT_S6_S6_PKS5_S8_S8_S8_PKfflPfPj,"ax",@progbits
	.align	128
        .global         _ZN13group_norm_v218gn_bwd_cuda_kernelI6__halfLi320ELi1ELi16ELi160ELi256ELb1ELb1ELi64ELi320ELi320ELi4ELb1ELi32ELb0ELb0ELNS_15WgradSyncMethodE3ENS_16CompileConditionILi900EEEEEvPT_S6_S6_PKS5_S8_S8_S8_PKfflPfPj
        .type           _ZN13group_norm_v218gn_bwd_cuda_kernelI6__halfLi320ELi1ELi16ELi160ELi256ELb1ELb1ELi64ELi320ELi320ELi4ELb1ELi32ELb0ELb0ELNS_15WgradSyncMethodE3ENS_16CompileConditionILi900EEEEEvPT_S6_S6_PKS5_S8_S8_S8_PKfflPfPj,@function
        .size           _ZN13group_norm_v218gn_bwd_cuda_kernelI6__halfLi320ELi1ELi16ELi160ELi256ELb1ELb1ELi64ELi320ELi320ELi4ELb1ELi32ELb0ELb0ELNS_15WgradSyncMethodE3ENS_16CompileConditionILi900EEEEEvPT_S6_S6_PKS5_S8_S8_S8_PKfflPfPj,(.L_x_3588 - _ZN13group_norm_v218gn_bwd_cuda_kernelI6__halfLi320ELi1ELi16ELi160ELi256ELb1ELb1ELi64ELi320ELi320ELi4ELb1ELi32ELb0ELb0ELNS_15WgradSyncMethodE3ENS_16CompileConditionILi900EEEEEvPT_S6_S6_PKS5_S8_S8_S8_PKfflPfPj)
        .other          _ZN13group_norm_v218gn_bwd_cuda_kernelI6__halfLi320ELi1ELi16ELi160ELi256ELb1ELb1ELi64ELi320ELi320ELi4ELb1ELi32ELb0ELb0ELNS_15WgradSyncMethodE3ENS_16CompileConditionILi900EEEEEvPT_S6_S6_PKS5_S8_S8_S8_PKfflPfPj,@"STO_CUDA_ENTRY STV_DEFAULT"
_ZN13group_norm_v218gn_bwd_cuda_kernelI6__halfLi320ELi1ELi16ELi160ELi256ELb1ELb1ELi64ELi320ELi320ELi4ELb1ELi32ELb0ELb0ELNS_15WgradSyncMethodE3ENS_16CompileConditionILi900EEEEEvPT_S6_S6_PKS5_S8_S8_S8_PKfflPfPj:
.text._ZN13group_norm_v218gn_bwd_cuda_kernelI6__halfLi320ELi1ELi16ELi160ELi256ELb1ELb1ELi64ELi320ELi320ELi4ELb1ELi32ELb0ELb0ELNS_15WgradSyncMethodE3ENS_16CompileConditionILi900EEEEEvPT_S6_S6_PKS5_S8_S8_S8_PKfflPfPj:
        /* <DEDUP_REMOVED lines=9> */
[----:B------:R-:W-:Y:S02]  /*0090*/  ULOP3.LUT UR20, UR8, 0x7, URZ, 0xc0, !UPT ;  /* 0x0000000708147892 */ /* 0x000fe4000f8ec03f */
        /* <DEDUP_REMOVED lines=20> */
.L_x_2934:
[----:B------:R-:W2:Y:S04]  /*01e0*/  LD.E.STRONG.GPU R0, desc[UR14][R2.64] ;  /* 0x0000000e02007980 */ /* 0x000ea8000c10f900 */
[----:B--2---:R-:W-:Y:S01]  /*01f0*/  CCTL.IVALL ;  /* 0x00000000ff00798f */ /* 0x004fe20002000000 */
[----:B------:R-:W-:Y:S05]  /*0200*/  YIELD ;  /* 0x0000000000007946 */ /* 0x000fea0003800000 */
[----:B-----5:R-:W-:-:S04]  /*0210*/  LOP3.LUT R0, R0, R5, RZ, 0x3c, !PT ;  /* 0x0000000500007212 */ /* 0x020fc800078e3cff */
[----:B------:R-:W-:-:S13]  /*0220*/  ISETP.GT.AND P0, PT, R0, -0x1, PT ;  /* 0xffffffff0000780c */ /* 0x000fda0003f04270 */
[----:B------:R-:W-:Y:S05]  /*0230*/  @P0 BRA `(.L_x_2934) ;  /* 0xfffffffc00e80947 */ /* 0x000fea000383ffff */
.L_x_2933:
[----:B------:R-:W-:Y:S05]  /*0240*/  WARPSYNC.ALL ;  /* 0x0000000000007948 */ /* 0x000fea0003800000 */
[----:B------:R-:W-:Y:S06]  /*0250*/  BAR.SYNC.DEFER_BLOCKING 0x0 ;  /* 0x0000000000007b1d */ /* 0x000fec0000010000 */
[----:B------:R-:W-:Y:S05]  /*0260*/  BRA `(.L_x_2935) ;  /* 0x000000b000b47947 */ /* 0x000fea0003800000 */
.L_x_2932:
[----:B------:R-:W0:Y:S01]  /*0270*/  S2R R32, SR_TID.X ;  /* 0x0000000000207919 */ /* 0x000e220000002100 */
[----:B------:R-:W-:Y:S01]  /*0280*/  MOV R27, 0x400 ;  /* 0x00000400001b7802 */ /* 0x000fe20000000f00 */
[----:B------:R-:W-:Y:S01]  /*0290*/  ULDC.64 UR6, c[0x0][0x268] ;  /* 0x00009a0000067ab9 */ /* 0x000fe20000000a00 */
[----:B------:R-:W-:Y:S01]  /*02a0*/  ULOP3.LUT UR16, UR20, 0x20, URZ, 0xfc, !UPT ;  /* 0x0000002014107892 */ /* 0x000fe2000f8efc3f */
[----:B------:R-:W1:Y:S01]  /*02b0*/  S2R R4, SR_CgaCtaId ;  /* 0x0000000000047919 */ /* 0x000e620000008800 */
[----:B------:R-:W-:Y:S01]  /*02c0*/  IADD3 R28, R27, 0x2800, RZ ;  /* 0x000028001b1c7810 */ /* 0x000fe20007ffe0ff */
[----:B------:R-:W-:Y:S01]  /*02d0*/  ULEA UR11, UP0, UR8, UR6, 0x2 ;  /* 0x00000006080b7291 */ /* 0x000fe2000f80103f */
[----:B------:R-:W-:Y:S01]  /*02e0*/  CS2R R68, SRZ ;  /* 0x0000000000447805 */ /* 0x000fe2000001ff00 */
[----:B------:R-:W-:Y:S01]  /*02f0*/  USHF.R.U32.HI UR13, URZ, 0x3, UR8 ;  /* 0x000000033f0d7899 */ /* 0x000fe20008011608 */
[----:B------:R-:W-:Y:S01]  /*0300*/  CS2R R66, SRZ ;  /* 0x0000000000427805 */ /* 0x000fe2000001ff00 */
[----:B------:R-:W-:Y:S01]  /*0310*/  ULEA.HI.X UR12, UR8, UR7, UR5, 0x2, UP0 ;  /* 0x00000007080c7291 */ /* 0x000fe200080f1405 */
[----:B------:R-:W-:Y:S01]  /*0320*/  CS2R R64, SRZ ;  /* 0x0000000000407805 */ /* 0x000fe2000001ff00 */
[----:B------:R-:W-:Y:S01]  /*0330*/  ULOP3.LUT UR4, UR19, 0x3, URZ, 0xc0, !UPT ;  /* 0x0000000313047892 */ /* 0x000fe2000f8ec03f */
[----:B------:R-:W-:Y:S01]  /*0340*/  CS2R R62, SRZ ;  /* 0x00000000003e7805 */ /* 0x000fe2000001ff00 */
[----:B------:R-:W-:Y:S01]  /*0350*/  ULDC.64 UR6, c[0x0][0x268] ;  /* 0x00009a0000067ab9 */ /* 0x000fe20000000a00 */
[----:B------:R-:W-:Y:S01]  /*0360*/  USHF.L.U32 UR10, UR19, 0x6, URZ ;  /* 0x00000006130a7899 */ /* 0x000fe2000800063f */
[----:B------:R-:W-:Y:S01]  /*0370*/  MOV R150, UR11 ;  /* 0x0000000b00967c02 */ /* 0x000fe20008000f00 */
[----:B------:R-:W-:Y:S01]  /*0380*/  UIMAD.WIDE.U32 UR6, UR16, 0x4, UR6 ;  /* 0x00000004100678a5 */ /* 0x000fe2000f8e0006 */
[----:B------:R-:W-:Y:S01]  /*0390*/  MOV R151, UR12 ;  /* 0x0000000c00977c02 */ /* 0x000fe20008000f00 */
[----:B------:R-:W-:-:S02]  /*03a0*/  USHF.L.U32 UR16, UR13, 0x2, URZ ;  /* 0x000000020d107899 */ /* 0x000fc4000800063f */
[----:B------:R-:W-:Y:S02]  /*03b0*/  ULOP3.LUT UR10, UR10, 0xc0, URZ, 0xc0, !UPT ;  /* 0x000000c00a0a7892 */ /* 0x000fe4000f8ec03f */
[----:B------:R-:W-:Y:S01]  /*03c0*/  UIADD3 UR13, -UR13, URZ, URZ ;  /* 0x0000003f0d0d7290 */ /* 0x000fe2000fffe13f */
[----:B------:R-:W-:-:S03]  /*03d0*/  UMOV UR17, 0x7ffffff1 ;  /* 0x7ffffff100117882 */ /* 0x000fc60000000000 */
[----:B------:R-:W-:-:S04]  /*03e0*/  UISETP.NE.AND UP0, UPT, UR19, UR13, UPT ;  /* 0x0000000d1300728c */ /* 0x000fc8000bf05270 */
[----:B------:R-:W-:Y:S01]  /*03f0*/  USEL UR17, UR17, 0x1, !UP0 ;  /* 0x0000000111117887 */ /* 0x000fe2000c000000 */
[----:B0-----:R-:W-:Y:S01]  /*0400*/  SHF.R.S32.HI R5, RZ, 0x1f, R32 ;  /* 0x0000001fff057819 */ /* 0x001fe20000011420 */
[C---:B------:R-:W-:Y:S01]  /*0410*/  IMAD.WIDE.U32 R2, R32.reuse, -0x33333333, RZ ;  /* 0xcccccccd20027825 */ /* 0x040fe200078e00ff */
[----:B------:R-:W-:Y:S02]  /*0420*/  SHF.L.U32 R22, R32, 0x1, RZ ;  /* 0x0000000120167819 */ /* 0x000fe400000006ff */
[----:B------:R-:W-:Y:S02]  /*0430*/  LEA.HI R0, R5, R32, RZ, 0x2 ;  /* 0x0000002005007211 */ /* 0x000fe400078f10ff */
[----:B------:R-:W-:Y:S02]  /*0440*/  SHF.R.U32.HI R13, RZ, 0x6, R3 ;  /* 0x00000006ff0d7819 */ /* 0x000fe40000011603 */
[----:B------:R-:W-:Y:S02]  /*0450*/  SHF.R.S32.HI R30, RZ, 0x2, R0 ;  /* 0x00000002ff1e7819 */ /* 0x000fe40000011400 */
[----:B-1----:R-:W-:Y:S01]  /*0460*/  LEA R27, R4, R27, 0x18 ;  /* 0x0000001b041b7211 */ /* 0x002fe200078ec0ff */
[----:B------:R-:W-:Y:S01]  /*0470*/  IMAD R19, R13, -0x50, R32 ;  /* 0xffffffb00d137824 */ /* 0x000fe200078e0220 */
[----:B------:R-:W-:-:S02]  /*0480*/  IADD3 R2, R30, 0x50, RZ ;  /* 0x000000501e027810 */ /* 0x000fc40007ffe0ff */
[----:B------:R-:W-:Y:S02]  /*0490*/  LEA R28, R4, R28, 0x18 ;  /* 0x0000001c041c7211 */ /* 0x000fe400078ec0ff */
[----:B------:R-:W-:Y:S02]  /*04a0*/  SHF.R.S32.HI R3, RZ, 0x1f, R2 ;  /* 0x0000001fff037819 */ /* 0x000fe40000011402 */
[C---:B------:R-:W-:Y:S01]  /*04b0*/  IADD3 R6, R30.reuse, 0xf0, RZ ;  /* 0x000000f01e067810 */ /* 0x040fe20007ffe0ff */
[----:B------:R-:W-:Y:S01]  /*04c0*/  IMAD R15, R19, 0x28, R28 ;  /* 0x00000028130f7824 */ /* 0x000fe200078e021c */
[----:B------:R-:W-:Y:S02]  /*04d0*/  IADD3 R4, R30, 0xa0, RZ ;  /* 0x000000a01e047810 */ /* 0x000fe40007ffe0ff */
[----:B------:R-:W-:Y:S02]  /*04e0*/  LEA.HI R2, R3, R2, RZ, 0x2 ;  /* 0x0000000203027211 */ /* 0x000fe400078f10ff */
[----:B------:R-:W-:-:S02]  /*04f0*/  SHF.R.S32.HI R3, RZ, 0x1f, R6 ;  /* 0x0000001fff037819 */ /* 0x000fc40000011406 */
[----:B------:R-:W-:Y:S02]  /*0500*/  SHF.R.S32.HI R7, RZ, 0x1f, R4 ;  /* 0x0000001fff077819 */ /* 0x000fe40000011404 */
[----:B------:R-:W-:Y:S02]  /*0510*/  LEA.HI R6, R3, R6, RZ, 0x2 ;  /* 0x0000000603067211 */ /* 0x000fe400078f10ff */
[----:B------:R-:W-:Y:S02]  /*0520*/  LEA.HI R7, R7, R4, RZ, 0x2 ;  /* 0x0000000407077211 */ /* 0x000fe400078f10ff */
[----:B------:R-:W-:Y:S02]  /*0530*/  LEA.HI R5, R5, R32, RZ, 0x4 ;  /* 0x0000002005057211 */ /* 0x000fe400078f20ff */
[----:B------:R-:W-:Y:S02]  /*0540*/  LOP3.LUT R3, R0, 0xfffffffc, RZ, 0xc0, !PT ;  /* 0xfffffffc00037812 */ /* 0x000fe400078ec0ff */
[----:B------:R-:W-:-:S02]  /*0550*/  SHF.R.U32.HI R26, RZ, 0x4, R5 ;  /* 0x00000004ff1a7819 */ /* 0x000fc40000011605 */
[----:B------:R-:W-:Y:S02]  /*0560*/  IADD3 R3, -R3, R32, RZ ;  /* 0x0000002003037210 */ /* 0x000fe40007ffe1ff */
[----:B------:R-:W-:Y:S02]  /*0570*/  SHF.R.U32.HI R2, RZ, 0x2, R2 ;  /* 0x00000002ff027819 */ /* 0x000fe40000011602 */
[----:B------:R-:W-:Y:S02]  /*0580*/  SHF.R.U32.HI R24, RZ, 0x2, R7 ;  /* 0x00000002ff187819 */ /* 0x000fe40000011607 */
[----:B------:R-:W-:Y:S02]  /*0590*/  SHF.R.U32.HI R6, RZ, 0x2, R6 ;  /* 0x00000002ff067819 */ /* 0x000fe40000011606 */
[C---:B------:R-:W-:Y:S02]  /*05a0*/  LOP3.LUT R26, R3.reuse, 0x3, R26, 0x78, !PT ;  /* 0x00000003031a7812 */ /* 0x040fe400078e781a */
[----:B------:R-:W-:-:S02]  /*05b0*/  LOP3.LUT R25, R3, 0x3, R2, 0x78, !PT ;  /* 0x0000000303197812 */ /* 0x000fc400078e7802 */
[C---:B------:R-:W-:Y:S02]  /*05c0*/  LOP3.LUT R24, R3.reuse, 0x3, R24, 0x78, !PT ;  /* 0x0000000303187812 */ /* 0x040fe400078e7818 */
[----:B------:R-:W-:Y:S02]  /*05d0*/  LOP3.LUT R23, R3, 0x3, R6, 0x78, !PT ;  /* 0x0000000303177812 */ /* 0x000fe400078e7806 */
[----:B------:R-:W-:Y:S01]  /*05e0*/  MOV R3, UR4 ;  /* 0x0000000400037c02 */ /* 0x000fe20008000f00 */
[----:B------:R-:W-:Y:S01]  /*05f0*/  ULOP3.LUT UR4, UR16, 0xfffffffc, UR4, 0xe2, !UPT ;  /* 0xfffffffc10047892 */ /* 0x000fe2000f8ee204 */
[----:B------:R-:W-:Y:S02]  /*0600*/  LOP3.LUT R16, R22, 0x18, RZ, 0xc0, !PT ;  /* 0x0000001816107812 */ /* 0x000fe400078ec0ff */
[----:B------:R-:W-:Y:S02]  /*0610*/  LOP3.LUT R18, R3, 0x7ffffffc, R32, 0xf8, !PT ;  /* 0x7ffffffc03127812 */ /* 0x000fe400078ef820 */
[----:B------:R-:W-:-:S02]  /*0620*/  LEA R15, R13, R15, 0x3 ;  /* 0x0000000f0d0f7211 */ /* 0x000fc400078e18ff */
[----:B------:R-:W-:Y:S01]  /*0630*/  IADD3 R13, R13, UR10, RZ ;  /* 0x0000000a0d0d7c10 */ /* 0x000fe2000fffe0ff */
[----:B------:R-:W-:Y:S01]  /*0640*/  UMOV UR10, UR8 ;  /* 0x00000008000a7c82 */ /* 0x000fe20008000000 */
[----:B------:R-:W-:Y:S01]  /*0650*/  MOV R3, UR4 ;  /* 0x0000000400037c02 */ /* 0x000fe20008000f00 */
[----:B------:R-:W-:Y:S01]  /*0660*/  UMOV UR4, URZ ;  /* 0x0000003f00047c82 */ /* 0x000fe20008000000 */
[----:B------:R-:W-:Y:S01]  /*0670*/  LEA R17, R32, R27, 0x5 ;  /* 0x0000001b20117211 */ /* 0x000fe200078e28ff */
[----:B------:R-:W-:Y:S01]  /*0680*/  IMAD R13, R13, 0xa00, RZ ;  /* 0x00000a000d0d7824 */ /* 0x000fe200078e02ff */
[----:B------:R-:W-:Y:S01]  /*0690*/  LOP3.LUT R14, R22, 0x18, RZ, 0xc, !PT ;  /* 0x00000018160e7812 */ /* 0x000fe200078e0cff */
[----:B------:R-:W-:Y:S01]  /*06a0*/  IMAD R12, R3, 0xa00, R32 ;  /* 0x00000a00030c7824 */ /* 0x000fe200078e0220 */
[C---:B------:R-:W-:Y:S02]  /*06b0*/  LOP3.LUT R0, R16.reuse, 0x8, RZ, 0x3c, !PT ;  /* 0x0000000810007812 */ /* 0x040fe400078e3cff */
[----:B------:R-:W-:-:S02]  /*06c0*/  LOP3.LUT R10, R16, 0x10, RZ, 0x3c, !PT ;  /* 0x00000010100a7812 */ /* 0x000fc400078e3cff */
[C---:B------:R-:W-:Y:S02]  /*06d0*/  LOP3.LUT R21, R32.reuse, 0x3, RZ, 0xc0, !PT ;  /* 0x0000000320157812 */ /* 0x040fe400078ec0ff */
[----:B------:R-:W-:Y:S02]  /*06e0*/  LOP3.LUT R20, R32, 0x7ffffffc, RZ, 0xc0, !PT ;  /* 0x7ffffffc20147812 */ /* 0x000fe400078ec0ff */
[C---:B------:R-:W-:Y:S02]  /*06f0*/  IADD3 R14, R17.reuse, R14, RZ ;  /* 0x0000000e110e7210 */ /* 0x040fe40007ffe0ff */
[C---:B------:R-:W-:Y:S02]  /*0700*/  IADD3 R11, R17.reuse, R0, RZ ;  /* 0x00000000110b7210 */ /* 0x040fe40007ffe0ff */
[----:B------:R-:W-:-:S07]  /*0710*/  IADD3 R10, R17, R10, RZ ;  /* 0x0000000a110a7210 */ /* 0x000fce0007ffe0ff */
.L_x_2946:
[----:B------:R-:W-:Y:S01]  /*0720*/  ULOP3.LUT UR11, UR8, 0x7, URZ, 0xc0, !UPT ;  /* 0x00000007080b7892 */ /* 0x000fe2000f8ec03f */
[----:B------:R-:W0:Y:S01]  /*0730*/  LDC.64 R58, c[0x0][0x238] ;  /* 0x00008e00ff3a7b82 */ /* 0x000e220000000a00 */
[----:B------:R-:W-:Y:S02]  /*0740*/  USHF.R.U32.HI UR13, URZ, 0x3, UR5 ;  /* 0x000000033f0d7899 */ /* 0x000fe40008011605 */
[----:B------:R-:W-:Y:S02]  /*0750*/  UIMAD UR12, UR11, 0x140, URZ ;  /* 0x000001400b0c78a4 */ /* 0x000fe4000f8e023f */
[----:B------:R-:W-:Y:S02]  /*0760*/  USHF.R.U64 UR11, UR8, 0x3, UR5 ;  /* 0x00000003080b7899 */ /* 0x000fe40008001205 */
[----:B-1----:R-:W-:Y:S01]  /*0770*/  MOV R4, UR13 ;  /* 0x0000000d00047c02 */ /* 0x002fe20008000f00 */
[----:B------:R-:W-:Y:S01]  /*0780*/  ULDC.64 UR22, c[0x0][0x248] ;  /* 0x0000920000167ab9 */ /* 0x000fe20000000a00 */
[----:B------:R-:W-:Y:S01]  /*0790*/  LEA R56, R19, UR12, 0x2 ;  /* 0x0000000c13387c11 */ /* 0x000fe2000f8e10ff */
[----:B------:R-:W-:Y:S01]  /*07a0*/  ULDC.64 UR24, c[0x0][0x228] ;  /* 0x00008a0000187ab9 */ /* 0x000fe20000000a00 */
[----:B------:R-:W-:Y:S01]  /*07b0*/  MOV R5, UR11 ;  /* 0x0000000b00057c02 */ /* 0x000fe20008000f00 */
[----:B------:R-:W-:Y:S01]  /*07c0*/  UIMAD UR11, UR13, 0xa0000, URZ ;  /* 0x000a00000d0b78a4 */ /* 0x000fe2000f8e023f */
[----:B------:R-:W-:Y:S01]  /*07d0*/  SHF.R.S32.HI R57, RZ, 0x1f, R56 ;  /* 0x0000001fff397819 */ /* 0x000fe20000011438 */
[----:B------:R-:W-:-:S04]  /*07e0*/  IMAD.WIDE.U32 R2, R56, -0x33333333, RZ ;  /* 0xcccccccd38027825 */ /* 0x000fc800078e00ff */
[C---:B------:R-:W-:Y:S01]  /*07f0*/  IMAD.WIDE.U32 R72, R5.reuse, 0xa0000, R56 ;  /* 0x000a000005487825 */ /* 0x040fe200078e0038 */
[----:B------:R-:W-:Y:S02]  /*0800*/  SHF.R.U32.HI R9, RZ, 0x7, R3 ;  /* 0x00000007ff097819 */ /* 0x000fe40000011603 */
[----:B------:R-:W1:Y:S02]  /*0810*/  LDC.64 R2, c[0x0][0x240] ;  /* 0x00009000ff027b82 */ /* 0x000e640000000a00 */
[----:B------:R-:W-:Y:S01]  /*0820*/  LEA R0, P0, R5, R9, 0x4 ;  /* 0x0000000905007211 */ /* 0x000fe200078020ff */
[----:B0-----:R-:W-:Y:S01]  /*0830*/  IMAD.WIDE R58, R56, 0x2, R58 ;  /* 0x00000002383a7825 */ /* 0x001fe200078e023a */
[----:B------:R-:W-:Y:S01]  /*0840*/  IADD3 R108, R73, UR11, RZ ;  /* 0x0000000b496c7c10 */ /* 0x000fe2000fffe0ff */
[----:B------:R-:W-:Y:S01]  /*0850*/  ULDC UR11, c[0x0][0x250] ;  /* 0x00009400000b7ab9 */ /* 0x000fe20000000800 */
[----:B------:R-:W-:Y:S02]  /*0860*/  IADD3 R7, P1, R13, R72, RZ ;  /* 0x000000480d077210 */ /* 0x000fe40007f3e0ff */
[----:B------:R-:W-:Y:S01]  /*0870*/  LEA.HI.X R5, R5, RZ, R4, 0x4, P0 ;  /* 0x000000ff05057211 */ /* 0x000fe200000f2404 */
[----:B------:R-:W2:Y:S01]  /*0880*/  LDG.E.64.CONSTANT R58, desc[UR14][R58.64] ;  /* 0x0000000e3a3a7981 */ /* 0x000ea2000c1e9b00 */
[----:B------:R-:W-:-:S02]  /*0890*/  LEA R60, P0, R0, UR22, 0x3 ;  /* 0x00000016003c7c11 */ /* 0x000fc4000f8018ff */
[----:B------:R-:W-:Y:S02]  /*08a0*/  IADD3.X R8, RZ, R108, RZ, P1, !PT ;  /* 0x0000006cff087210 */ /* 0x000fe40000ffe4ff */
[----:B------:R-:W-:Y:S01]  /*08b0*/  LEA.HI.X R61, R0, UR23, R5, 0x3, P0 ;  /* 0x00000017003d7c11 */ /* 0x000fe200080f1c05 */
[----:B------:R-:W-:Y:S01]  /*08c0*/  ULDC.64 UR22, c[0x0][0x230] ;  /* 0x00008c0000167ab9 */ /* 0x000fe20000000a00 */
[C---:B------:R-:W-:Y:S02]  /*08d0*/  SHF.L.U64.HI R8, R7.reuse, 0x1, R8 ;  /* 0x0000000107087819 */ /* 0x040fe40000010208 */
[----:B------:R-:W-:Y:S02]  /*08e0*/  SHF.L.U32 R7, R7, 0x1, RZ ;  /* 0x0000000107077819 */ /* 0x000fe400000006ff */
[----:B------:R-:W3:Y:S02]  /*08f0*/  LDG.E.64.CONSTANT R60, desc[UR14][R60.64] ;  /* 0x0000000e3c3c7981 */ /* 0x000ee4000c1e9b00 */
[----:B------:R-:W-:-:S04]  /*0900*/  IADD3 R54, P0, R7, UR22, RZ ;  /* 0x0000001607367c10 */ /* 0x000fc8000ff1e0ff */
[----:B------:R-:W-:-:S06]  /*0910*/  IADD3.X R55, R8, UR23, RZ, P0, !PT ;  /* 0x0000001708377c10 */ /* 0x000fcc00087fe4ff */
[----:B------:R-:W4:Y:S01]  /*0920*/  LDG.E.64.CONSTANT R54, desc[UR14][R54.64] ;  /* 0x0000000e36367981 */ /* 0x000f22000c1e9b00 */
[----:B-1----:R-:W-:-:S06]  /*0930*/  IMAD.WIDE R56, R56, 0x2, R2 ;  /* 0x0000000238387825 */ /* 0x002fcc00078e0202 */
        /* <DEDUP_REMOVED lines=29> */
[----:B------:R-:W5:Y:S05]  /*0b10*/  LDG.E.64.CONSTANT R46, desc[UR14][R46.64] ;  /* 0x0000000e2e2e7981 */ /* 0x000f6a000c1e9b00 */
[----:B------:R-:W5:Y:S01]  /*0b20*/  LDG.E.64.CONSTANT R44, desc[UR14][R44.64] ;  /* 0x0000000e2c2c7981 */ /* 0x000f62000c1e9b00 */
[----:B------:R-:W-:-:S04]  /*0b30*/  IADD3 R42, P0, R4, UR24, RZ ;  /* 0x00000018042a7c10 */ /* 0x000fc8000ff1e0ff */
[----:B------:R-:W-:Y:S02]  /*0b40*/  IADD3.X R43, R3, UR25, RZ, P0, !PT ;  /* 0x00000019032b7c10 */ /* 0x000fe400087fe4ff */
[----:B------:R-:W-:-:S04]  /*0b50*/  IADD3 R29, R13, 0xa000, RZ ;  /* 0x0000a0000d1d7810 */ /* 0x000fc80007ffe0ff */
[----:B------:R-:W5:Y:S01]  /*0b60*/  LDG.E.64.CONSTANT R42, desc[UR14][R42.64] ;  /* 0x0000000e2a2a7981 */ /* 0x000f62000c1e9b00 */
[----:B------:R-:W-:-:S04]  /*0b70*/  IADD3 R31, P0, R29, R72, RZ ;  /* 0x000000481d1f7210 */ /* 0x000fc80007f1e0ff */
[----:B------:R-:W-:Y:S02]  /*0b80*/  IADD3.X R148, RZ, R108, RZ, P0, !PT ;  /* 0x0000006cff947210 */ /* 0x000fe400007fe4ff */
[----:B------:R-:W-:Y:S02]  /*0b90*/  IADD3 R38, P0, R2, UR24, RZ ;  /* 0x0000001802267c10 */ /* 0x000fe4000ff1e0ff */
[C---:B------:R-:W-:Y:S02]  /*0ba0*/  SHF.L.U64.HI R148, R31.reuse, 0x1, R148 ;  /* 0x000000011f947819 */ /* 0x040fe40000010294 */
[----:B------:R-:W-:Y:S02]  /*0bb0*/  SHF.L.U32 R31, R31, 0x1, RZ ;  /* 0x000000011f1f7819 */ /* 0x000fe400000006ff */
[----:B------:R-:W-:Y:S02]  /*0bc0*/  IADD3 R33, R13, 0xc800, RZ ;  /* 0x0000c8000d217810 */ /* 0x000fe40007ffe0ff */
[----:B------:R-:W-:-:S02]  /*0bd0*/  IADD3 R40, P1, R31, UR22, RZ ;  /* 0x000000161f287c10 */ /* 0x000fc4000ff3e0ff */
[----:B------:R-:W-:Y:S02]  /*0be0*/  IADD3.X R39, R0, UR25, RZ, P0, !PT ;  /* 0x0000001900277c10 */ /* 0x000fe400087fe4ff */
[----:B------:R-:W-:Y:S02]  /*0bf0*/  IADD3 R77, P0, R33, R72, RZ ;  /* 0x00000048214d7210 */ /* 0x000fe40007f1e0ff */
[----:B------:R-:W-:Y:S02]  /*0c00*/  IADD3.X R41, R148, UR23, RZ, P1, !PT ;  /* 0x0000001794297c10 */ /* 0x000fe40008ffe4ff */
[----:B------:R-:W5:Y:S04]  /*0c10*/  LDG.E.64.CONSTANT R38, desc[UR14][R38.64] ;  /* 0x0000000e26267981 */ /* 0x000f68000c1e9b00 */
[----:B------:R-:W5:Y:S01]  /*0c20*/  LDG.E.64.CONSTANT R40, desc[UR14][R40.64] ;  /* 0x0000000e28287981 */ /* 0x000f62000c1e9b00 */
[----:B------:R-:W-:-:S04]  /*0c30*/  IADD3 R71, R13, 0x11800, RZ ;  /* 0x000118000d477810 */ /* 0x000fc80007ffe0ff */
[----:B------:R-:W-:Y:S02]  /*0c40*/  IADD3 R71, P4, R71, R72, RZ ;  /* 0x0000004847477210 */ /* 0x000fe40007f9e0ff */
[----:B------:R-:W-:Y:S02]  /*0c50*/  IADD3 R35, R13, 0xf000, RZ ;  /* 0x0000f0000d237810 */ /* 0x000fe40007ffe0ff */
[----:B------:R-:W-:Y:S02]  /*0c60*/  IADD3.X R130, RZ, R108, RZ, P4, !PT ;  /* 0x0000006cff827210 */ /* 0x000fe400027fe4ff */
[----:B------:R-:W-:Y:S02]  /*0c70*/  IADD3 R79, P1, R35, R72, RZ ;  /* 0x00000048234f7210 */ /* 0x000fe40007f3e0ff */
[C---:B------:R-:W-:Y:S02]  /*0c80*/  SHF.L.U64.HI R130, R71.reuse, 0x1, R130 ;  /* 0x0000000147827819 */ /* 0x040fe40000010282 */
[----:B------:R-:W-:-:S02]  /*0c90*/  SHF.L.U32 R131, R71, 0x1, RZ ;  /* 0x0000000147837819 */ /* 0x000fc400000006ff */
[----:B------:R-:W-:Y:S02]  /*0ca0*/  IADD3 R75, R13, 0x14000, RZ ;  /* 0x000140000d4b7810 */ /* 0x000fe40007ffe0ff */
[----:B------:R-:W-:Y:S02]  /*0cb0*/  IADD3.X R80, RZ, R108, RZ, P1, !PT ;  /* 0x0000006cff507210 */ /* 0x000fe40000ffe4ff */
[----:B------:R-:W-:Y:S02]  /*0cc0*/  IADD3 R75, P5, R75, R72, RZ ;  /* 0x000000484b4b7210 */ /* 0x000fe40007fbe0ff */
[----:B------:R-:W-:Y:S02]  /*0cd0*/  SHF.L.U64.HI R35, R79, 0x1, R80 ;  /* 0x000000014f237819 */ /* 0x000fe40000010250 */
[----:B------:R-:W-:Y:S02]  /*0ce0*/  IADD3.X R132, RZ, R108, RZ, P5, !PT ;  /* 0x0000006cff847210 */ /* 0x000fe40002ffe4ff */
[----:B------:R-:W-:-:S02]  /*0cf0*/  SHF.L.U32 R133, R75, 0x1, RZ ;  /* 0x000000014b857819 */ /* 0x000fc400000006ff */
[----:B------:R-:W-:Y:S02]  /*0d00*/  SHF.L.U64.HI R132, R75, 0x1, R132 ;  /* 0x000000014b847819 */ /* 0x000fe40000010284 */
[C---:B------:R-:W-:Y:S02]  /*0d10*/  IADD3 R135, R13.reuse, 0x16800, RZ ;  /* 0x000168000d877810 */ /* 0x040fe40007ffe0ff */
[C---:B------:R-:W-:Y:S02]  /*0d20*/  IADD3 R137, R13.reuse, 0x19000, RZ ;  /* 0x000190000d897810 */ /* 0x040fe40007ffe0ff */
[C---:B------:R-:W-:Y:S02]  /*0d30*/  IADD3 R139, R13.reuse, 0x1b800, RZ ;  /* 0x0001b8000d8b7810 */ /* 0x040fe40007ffe0ff */
[----:B------:R-:W-:Y:S01]  /*0d40*/  IADD3 R141, R13, 0x1e000, RZ ;  /* 0x0001e0000d8d7810 */ /* 0x000fe20007ffe0ff */
[----:B---3--:R-:W-:-:S04]  /*0d50*/  FADD.FTZ R61, R61, UR11 ;  /* 0x0000000b3d3d7e21 */ /* 0x008fc80008010000 */
[----:B------:R-:W0:Y:S01]  /*0d60*/  MUFU.RSQ R29, R61 ;  /* 0x0000003d001d7308 */ /* 0x000e220000001400 */
[----:B----4-:R-:W-:-:S05]  /*0d70*/  HADD2.F32 R37, -RZ, R54.H0_H0 ;  /* 0x20000036ff257230 */ /* 0x010fca0000004100 */
[C---:B------:R-:W-:Y:S01]  /*0d80*/  FADD.FTZ R34, -R60.reuse, R37 ;  /* 0x000000253c227221 */ /* 0x040fe20000010100 */
[----:B------:R-:W-:Y:S02]  /*0d90*/  HADD2.F32 R37, -RZ, R54.H1_H1 ;  /* 0x30000036ff257230 */ /* 0x000fe40000004100 */
[--C-:B------:R-:W-:Y:S02]  /*0da0*/  HADD2.F32 R33, -RZ, R55.reuse.H0_H0 ;  /* 0x20000037ff217230 */ /* 0x100fe40000004100 */
[C---:B0-----:R-:W-:Y:S01]  /*0db0*/  FMUL.FTZ R95, R29.reuse, R34 ;  /* 0x000000221d5f7220 */ /* 0x041fe20000410000 */
[C---:B------:R-:W-:Y:S01]  /*0dc0*/  FADD.FTZ R34, -R60.reuse, R37 ;  /* 0x000000253c227221 */ /* 0x040fe20000010100 */
[----:B--2---:R-:W-:Y:S02]  /*0dd0*/  HADD2.F32 R114, -RZ, R58.H0_H0 ;  /* 0x2000003aff727230 */ /* 0x004fe40000004100 */
[----:B-----5:R-:W-:Y:S02]  /*0de0*/  HADD2.F32 R119, -RZ, R56.H0_H0 ;  /* 0x20000038ff777230 */ /* 0x020fe40000004100 */
[----:B------:R-:W-:Y:S01]  /*0df0*/  FMUL.FTZ R73, R29, R34 ;  /* 0x000000221d497220 */ /* 0x000fe20000410000 */
[----:B------:R-:W-:Y:S01]  /*0e00*/  FADD.FTZ R34, -R60, R33 ;  /* 0x000000213c227221 */ /* 0x000fe20000010100 */
[----:B------:R-:W-:-:S02]  /*0e10*/  HADD2.F32 R33, -RZ, R55.H1_H1 ;  /* 0x30000037ff217230 */ /* 0x000fc40000004100 */
[----:B------:R-:W-:Y:S01]  /*0e20*/  FFMA.FTZ R86, R95, R114, R119 ;  /* 0x000000725f567223 */ /* 0x000fe20000010077 */
[----:B------:R-:W-:Y:S01]  /*0e30*/  FMUL.FTZ R93, R29, R34 ;  /* 0x000000221d5d7220 */ /* 0x000fe20000410000 */
[----:B------:R-:W-:Y:S01]  /*0e40*/  IADD3.X R34, RZ, R108, RZ, P0, !PT ;  /* 0x0000006cff227210 */ /* 0x000fe200007fe4ff */
[----:B------:R-:W-:Y:S01]  /*0e50*/  FADD.FTZ R76, -R60, R33 ;  /* 0x000000213c4c7221 */ /* 0x000fe20000010100 */
[----:B------:R-:W-:Y:S02]  /*0e60*/  FMUL.FTZ R36, R86, -1.4426950216293334961 ;  /* 0xbfb8aa3b56247820 */ /* 0x000fe40000410000 */
[C---:B------:R-:W-:Y:S02]  /*0e70*/  SHF.L.U64.HI R33, R77.reuse, 0x1, R34 ;  /* 0x000000014d217819 */ /* 0x040fe40000010222 */
[----:B------:R-:W-:Y:S01]  /*0e80*/  SHF.L.U32 R34, R77, 0x1, RZ ;  /* 0x000000014d227819 */ /* 0x000fe200000006ff */
[----:B------:R0:W1:Y:S03]  /*0e90*/  MUFU.EX2 R61, R36 ;  /* 0x00000024003d7308 */ /* 0x0000660000000800 */
[----:B0-----:R-:W-:-:S04]  /*0ea0*/  IADD3 R36, P0, R34, UR22, RZ ;  /* 0x0000001622247c10 */ /* 0x001fc8000ff1e0ff */
[----:B------:R-:W-:-:S06]  /*0eb0*/  IADD3.X R37, R33, UR23, RZ, P0, !PT ;  /* 0x0000001721257c10 */ /* 0x000fcc00087fe4ff */
[----:B------:R-:W2:Y:S01]  /*0ec0*/  LDG.E.64.CONSTANT R36, desc[UR14][R36.64] ;  /* 0x0000000e24247981 */ /* 0x000ea2000c1e9b00 */
[----:B------:R-:W-:Y:S02]  /*0ed0*/  HADD2.F32 R115, -RZ, R58.H1_H1 ;  /* 0x3000003aff737230 */ /* 0x000fe40000004100 */
[----:B------:R-:W-:Y:S02]  /*0ee0*/  HADD2.F32 R118, -RZ, R56.H1_H1 ;  /* 0x30000038ff767230 */ /* 0x000fe40000004100 */
[----:B------:R-:W-:Y:S01]  /*0ef0*/  FMUL.FTZ R91, R29, R76 ;  /* 0x0000004c1d5b7220 */ /* 0x000fe20000410000 */
[----:B------:R-:W-:Y:S02]  /*0f00*/  HADD2.F32 R117, -RZ, R59.H1_H1 ;  /* 0x3000003bff757230 */ /* 0x000fe40000004100 */
[----:B------:R-:W-:Y:S02]  /*0f10*/  HADD2.F32 R120, -RZ, R57.H1_H1 ;  /* 0x30000039ff787230 */ /* 0x000fe40000004100 */
[----:B------:R-:W-:Y:S01]  /*0f20*/  FFMA.FTZ R88, R73, R115, R118 ;  /* 0x0000007349587223 */ /* 0x000fe20000010076 */
[----:B------:R-:W-:-:S02]  /*0f30*/  HADD2.F32 R116, -RZ, R59.H0_H0 ;  /* 0x2000003bff747230 */ /* 0x000fc40000004100 */
[----:B------:R-:W-:Y:S02]  /*0f40*/  HADD2.F32 R121, -RZ, R57.H0_H0 ;  /* 0x20000039ff797230 */ /* 0x000fe40000004100 */
[----:B------:R-:W-:Y:S01]  /*0f50*/  FMUL.FTZ R70, R88, -1.4426950216293334961 ;  /* 0xbfb8aa3b58467820 */ /* 0x000fe20000410000 */
[----:B------:R-:W-:-:S03]  /*0f60*/  FFMA.FTZ R94, R91, R117, R120 ;  /* 0x000000755b5e7223 */ /* 0x000fc60000010078 */
[----:B------:R1:W0:Y:S01]  /*0f70*/  MUFU.EX2 R74, R70 ;  /* 0x00000046004a7308 */ /* 0x0002220000000800 */
[----:B------:R-:W-:Y:S01]  /*0f80*/  FMUL.FTZ R78, R94, -1.4426950216293334961 ;  /* 0xbfb8aa3b5e4e7820 */ /* 0x000fe20000410000 */
[----:B------:R-:W-:-:S04]  /*0f90*/  FFMA.FTZ R90, R93, R116, R121 ;  /* 0x000000745d5a7223 */ /* 0x000fc80000010079 */
[----:B------:R-:W-:Y:S02]  /*0fa0*/  FMUL.FTZ R76, R90, -1.4426950216293334961 ;  /* 0xbfb8aa3b5a4c7820 */ /* 0x000fe40000410000 */
[----:B------:R-:W3:Y:S01]  /*0fb0*/  MUFU.EX2 R78, R78 ;  /* 0x0000004e004e7308 */ /* 0x000ee20000000800 */
[----:B-1----:R-:W-:-:S07]  /*0fc0*/  FADD.FTZ R70, R61, 1 ;  /* 0x3f8000003d467421 */ /* 0x002fce0000010000 */
[----:B------:R0:W1:Y:S08]  /*0fd0*/  MUFU.EX2 R77, R76 ;  /* 0x0000004c004d7308 */ /* 0x0000700000000800 */
[----:B------:R4:W-:Y:S01]  /*0fe0*/  MUFU.RCP R87, R70 ;  /* 0x0000004600577308 */ /* 0x0009e20000001000 */
[----:B0-----:R-:W-:Y:S01]  /*0ff0*/  FADD.FTZ R76, R74, 1 ;  /* 0x3f8000004a4c7421 */ /* 0x001fe20000010000 */
[----:B----4-:R-:W-:-:S06]  /*1000*/  IADD3 R70, P6, R31, UR24, RZ ;  /* 0x000000181f467c10 */ /* 0x010fcc000ffde0ff */
[----:B------:R0:W4:Y:S01]  /*1010*/  MUFU.RCP R92, R76 ;  /* 0x0000004c005c7308 */ /* 0x0001220000001000 */
[----:B------:R-:W-:Y:S01]  /*1020*/  IADD3.X R71, R148, UR25, RZ, P6, !PT ;  /* 0x0000001994477c10 */ /* 0x000fe2000b7fe4ff */
[----:B---3--:R-:W-:Y:S01]  /*1030*/  FADD.FTZ R97, R78, 1 ;  /* 0x3f8000004e617421 */ /* 0x008fe20000010000 */
[----:B------:R-:W-:Y:S01]  /*1040*/  SHF.L.U32 R61, R79, 0x1, RZ ;  /* 0x000000014f3d7819 */ /* 0x000fe200000006ff */
[----:B-1----:R-:W-:-:S03]  /*1050*/  FADD.FTZ R80, R77, 1 ;  /* 0x3f8000004d507421 */ /* 0x002fc60000010000 */
[----:B------:R-:W3:Y:S01]  /*1060*/  LDG.E.64.CONSTANT R70, desc[UR14][R70.64] ;  /* 0x0000000e46467981 */ /* 0x000ee2000c1e9b00 */
[----:B------:R4:W1:Y:S01]  /*1070*/  MUFU.RCP R98, R97 ;  /* 0x0000006100627308 */ /* 0x0008620000001000 */
[----:B------:R-:W-:Y:S02]  /*1080*/  IADD3 R74, P4, R34, UR24, RZ ;  /* 0x00000018224a7c10 */ /* 0x000fe4000ff9e0ff */
[C---:B------:R-:W-:Y:S02]  /*1090*/  IADD3 R84, P5, R61.reuse, UR22, RZ ;  /* 0x000000163d547c10 */ /* 0x040fe4000ffbe0ff */
[----:B------:R-:W-:-:S03]  /*10a0*/  IADD3 R78, P6, R61, UR24, RZ ;  /* 0x000000183d4e7c10 */ /* 0x000fc6000ffde0ff */
[----:B------:R5:W1:Y:S01]  /*10b0*/  MUFU.RCP R96, R80 ;  /* 0x0000005000607308 */ /* 0x000a620000001000 */
[----:B------:R-:W-:Y:S02]  /*10c0*/  IADD3.X R75, R33, UR25, RZ, P4, !PT ;  /* 0x00000019214b7c10 */ /* 0x000fe4000a7fe4ff */
[C---:B------:R-:W-:Y:S02]  /*10d0*/  IADD3.X R85, R35.reuse, UR23, RZ, P5, !PT ;  /* 0x0000001723557c10 */ /* 0x040fe4000affe4ff */
[----:B------:R-:W-:Y:S01]  /*10e0*/  IADD3.X R79, R35, UR25, RZ, P6, !PT ;  /* 0x00000019234f7c10 */ /* 0x000fe2000b7fe4ff */
[----:B------:R-:W-:Y:S01]  /*10f0*/  HADD2.F32 R101, -RZ, R52.H0_H0 ;  /* 0x20000034ff657230 */ /* 0x000fe20000004100 */
[----:B0-----:R-:W-:Y:S02]  /*1100*/  IADD3 R76, P4, R131, UR22, RZ ;  /* 0x00000016834c7c10 */ /* 0x001fe4000ff9e0ff */
[C---:B------:R-:W-:Y:S02]  /*1110*/  IADD3 R143, R13.reuse, 0x20800, RZ ;  /* 0x000208000d8f7810 */ /* 0x040fe40007ffe0ff */
[----:B------:R-:W-:-:S02]  /*1120*/  IADD3 R145, R13, 0x23000, RZ ;  /* 0x000230000d917810 */ /* 0x000fc40007ffe0ff */
[----:B------:R-:W-:Y:S01]  /*1130*/  IADD3 R147, R13, 0x25800, RZ ;  /* 0x000258000d937810 */ /* 0x000fe20007ffe0ff */
[----:B----4-:R-:W-:Y:S01]  /*1140*/  FADD.FTZ R97, -R92, 1 ;  /* 0x3f8000005c617421 */ /* 0x010fe20000010100 */
[----:B------:R-:W-:Y:S02]  /*1150*/  IADD3 R82, P5, R131, UR24, RZ ;  /* 0x0000001883527c10 */ /* 0x000fe4000ffbe0ff */
[-C--:B------:R-:W-:Y:S02]  /*1160*/  IADD3 R135, P0, R135, R72.reuse, RZ ;  /* 0x0000004887877210 */ /* 0x080fe40007f1e0ff */
[-C--:B------:R-:W-:Y:S02]  /*1170*/  IADD3 R137, P3, R137, R72.reuse, RZ ;  /* 0x0000004889897210 */ /* 0x080fe40007f7e0ff */
[-C--:B------:R-:W-:Y:S02]  /*1180*/  IADD3 R139, P2, R139, R72.reuse, RZ ;  /* 0x000000488b8b7210 */ /* 0x080fe40007f5e0ff */
[----:B------:R-:W-:Y:S01]  /*1190*/  IADD3 R141, P1, R141, R72, RZ ;  /* 0x000000488d8d7210 */ /* 0x000fe20007f3e0ff */
[----:B------:R-:W-:Y:S01]  /*11a0*/  FADD.FTZ R89, -R87, 1 ;  /* 0x3f80000057597421 */ /* 0x000fe20000010100 */
[----:B-----5:R-:W-:Y:S01]  /*11b0*/  IADD3 R80, P6, R133, UR22, RZ ;  /* 0x0000001685507c10 */ /* 0x020fe2000ffde0ff */
[----:B-1----:R-:W-:Y:S01]  /*11c0*/  FADD.FTZ R99, -R98, 1 ;  /* 0x3f80000062637421 */ /* 0x002fe20000010100 */
[C---:B------:R-:W-:Y:S01]  /*11d0*/  IADD3.X R77, R130.reuse, UR23, RZ, P4, !PT ;  /* 0x00000017824d7c10 */ /* 0x040fe2000a7fe4ff */
[----:B------:R-:W4:Y:S01]  /*11e0*/  LDG.E.64.CONSTANT R74, desc[UR14][R74.64] ;  /* 0x0000000e4a4a7981 */ /* 0x000f22000c1e9b00 */
[----:B------:R-:W-:-:S02]  /*11f0*/  IADD3.X R83, R130, UR25, RZ, P5, !PT ;  /* 0x0000001982537c10 */ /* 0x000fc4000affe4ff */
[----:B------:R-:W-:Y:S01]  /*1200*/  IADD3.X R81, R132, UR23, RZ, P6, !PT ;  /* 0x0000001784517c10 */ /* 0x000fe2000b7fe4ff */
[----:B------:R-:W-:Y:S01]  /*1210*/  HADD2.F32 R123, -RZ, R46.H0_H0 ;  /* 0x2000002eff7b7230 */ /* 0x000fe20000004100 */
[-C--:B------:R-:W-:Y:S01]  /*1220*/  IADD3 R143, P4, R143, R72.reuse, RZ ;  /* 0x000000488f8f7210 */ /* 0x080fe20007f9e0ff */
[----:B------:R-:W-:Y:S01]  /*1230*/  FFMA.FTZ R97, R88, R97, 1 ;  /* 0x3f80000058617423 */ /* 0x000fe20000010061 */
[-C--:B------:R-:W-:Y:S01]  /*1240*/  IADD3 R145, P5, R145, R72.reuse, RZ ;  /* 0x0000004891917210 */ /* 0x080fe20007fbe0ff */
[----:B------:R-:W-:Y:S01]  /*1250*/  FFMA.FTZ R86, R86, R89, 1 ;  /* 0x3f80000056567423 */ /* 0x000fe20000010059 */
[----:B------:R-:W-:Y:S01]  /*1260*/  IADD3 R147, P6, R147, R72, RZ ;  /* 0x0000004893937210 */ /* 0x000fe20007fde0ff */
[----:B------:R-:W-:Y:S01]  /*1270*/  FADD.FTZ R72, -R60, R101 ;  /* 0x000000653c487221 */ /* 0x000fe20000010100 */
[----:B------:R-:W-:Y:S02]  /*1280*/  HADD2.F32 R101, -RZ, R52.H1_H1 ;  /* 0x30000034ff657230 */ /* 0x000fe40000004100 */
[----:B------:R-:W-:Y:S01]  /*1290*/  FMUL.FTZ R97, R92, R97 ;  /* 0x000000615c617220 */ /* 0x000fe20000410000 */
[----:B------:R-:W-:Y:S01]  /*12a0*/  FADD.FTZ R89, -R96, 1 ;  /* 0x3f80000060597421 */ /* 0x000fe20000010100 */
[----:B------:R-:W-:Y:S01]  /*12b0*/  FFMA.FTZ R99, R94, R99, 1 ;  /* 0x3f8000005e637423 */ /* 0x000fe20000010063 */
[----:B------:R-:W5:Y:S01]  /*12c0*/  LDG.E.64.CONSTANT R76, desc[UR14][R76.64] ;  /* 0x0000000e4c4c7981 */ /* 0x000f62000c1e9b00 */
[----:B------:R-:W-:Y:S01]  /*12d0*/  FADD.FTZ R92, -R60, R101 ;  /* 0x000000653c5c7221 */ /* 0x000fe20000010100 */
[----:B------:R-:W-:-:S02]  /*12e0*/  HADD2.F32 R101, -RZ, R53.H0_H0 ;  /* 0x20000035ff657230 */ /* 0x000fc40000004100 */
[----:B------:R-:W-:Y:S01]  /*12f0*/  FFMA.FTZ R89, R90, R89, 1 ;  /* 0x3f8000005a597423 */ /* 0x000fe20000010059 */
[----:B------:R-:W-:Y:S01]  /*1300*/  FMUL.FTZ R87, R87, R86 ;  /* 0x0000005657577220 */ /* 0x000fe20000410000 */
[----:B------:R-:W-:Y:S01]  /*1310*/  FMUL.FTZ R100, R98, R99 ;  /* 0x0000006362647220 */ /* 0x000fe20000410000 */
[----:B------:R-:W-:Y:S02]  /*1320*/  HADD2.F32 R99, -RZ, R53.H1_H1 ;  /* 0x30000035ff637230 */ /* 0x000fe40000004100 */
[----:B------:R-:W-:Y:S01]  /*1330*/  FADD.FTZ R86, -R60, R101 ;  /* 0x000000653c567221 */ /* 0x000fe20000010100 */
[C---:B------:R-:W-:Y:S01]  /*1340*/  FMUL.FTZ R90, R29.reuse, R72 ;  /* 0x000000481d5a7220 */ /* 0x040fe20000410000 */
[--C-:B------:R-:W-:Y:S02]  /*1350*/  HADD2.F32 R72, -RZ, R50.reuse.H0_H0 ;  /* 0x20000032ff487230 */ /* 0x100fe40000004100 */
[----:B------:R-:W-:Y:S01]  /*1360*/  FMUL.FTZ R103, R96, R89 ;  /* 0x0000005960677220 */ /* 0x000fe20000410000 */
[----:B------:R-:W-:Y:S01]  /*1370*/  FMUL.FTZ R89, R29, R86 ;  /* 0x000000561d597220 */ /* 0x000fe20000410000 */
[----:B------:R-:W-:-:S02]  /*1380*/  HADD2.F32 R86, -RZ, R50.H1_H1 ;  /* 0x30000032ff567230 */ /* 0x000fc40000004100 */
[----:B------:R-:W-:Y:S01]  /*1390*/  FADD.FTZ R102, -R60, R99 ;  /* 0x000000633c667221 */ /* 0x000fe20000010100 */
[----:B------:R-:W-:Y:S01]  /*13a0*/  FMUL.FTZ R101, R72, R87 ;  /* 0x0000005748657220 */ /* 0x000fe20000410000 */
[--C-:B------:R-:W-:Y:S01]  /*13b0*/  HADD2.F32 R72, -RZ, R51.reuse.H0_H0 ;  /* 0x20000033ff487230 */ /* 0x100fe20000004100 */
[----:B------:R-:W5:Y:S01]  /*13c0*/  LDG.E.64.CONSTANT R78, desc[UR14][R78.64] ;  /* 0x0000000e4e4e7981 */ /* 0x000f62000c1e9b00 */
[----:B------:R-:W-:Y:S01]  /*13d0*/  FMUL.FTZ R87, R29, R102 ;  /* 0x000000661d577220 */ /* 0x000fe20000410000 */
[----:B------:R-:W-:Y:S01]  /*13e0*/  FMUL.FTZ R102, R86, R97 ;  /* 0x0000006156667220 */ /* 0x000fe20000410000 */
[----:B------:R-:W-:Y:S02]  /*13f0*/  HADD2.F32 R97, -RZ, R51.H1_H1 ;  /* 0x30000033ff617230 */ /* 0x000fe40000004100 */
[----:B------:R-:W-:Y:S01]  /*1400*/  FMUL.FTZ R106, R72, R103 ;  /* 0x00000067486a7220 */ /* 0x000fe20000410000 */
[CC--:B------:R-:W-:Y:S01]  /*1410*/  FMUL.FTZ R72, R114.reuse, R101.reuse ;  /* 0x0000006572487220 */ /* 0x0c0fe20000410000 */
[----:B------:R-:W5:Y:S01]  /*1420*/  LDG.E.64.CONSTANT R80, desc[UR14][R80.64] ;  /* 0x0000000e50507981 */ /* 0x000f62000c1e9b00 */
[----:B------:R-:W-:Y:S01]  /*1430*/  FMUL.FTZ R110, R97, R100 ;  /* 0x00000064616e7220 */ /* 0x000fe20000410000 */
[CC--:B------:R-:W-:Y:S01]  /*1440*/  FFMA.FTZ R97, R95.reuse, R101.reuse, R68 ;  /* 0x000000655f617223 */ /* 0x0c0fe20000010044 */
[----:B------:R-:W-:Y:S01]  /*1450*/  FFMA.FTZ R72, R95, R72, RZ ;  /* 0x000000485f487223 */ /* 0x000fe200000100ff */
[----:B------:R-:W-:Y:S01]  /*1460*/  FFMA.FTZ R68, R114, R101, RZ ;  /* 0x0000006572447223 */ /* 0x000fe200000100ff */
[CC--:B------:R-:W-:Y:S01]  /*1470*/  FMUL.FTZ R95, R115.reuse, R102.reuse ;  /* 0x00000066735f7220 */ /* 0x0c0fe20000410000 */
[----:B------:R-:W-:Y:S01]  /*1480*/  FADD.FTZ R100, R102, R67 ;  /* 0x0000004366647221 */ /* 0x000fe20000010000 */
[----:B------:R-:W5:Y:S01]  /*1490*/  LDG.E.64.CONSTANT R82, desc[UR14][R82.64] ;  /* 0x0000000e52527981 */ /* 0x000f62000c1e9b00 */
[----:B------:R-:W-:Y:S01]  /*14a0*/  FFMA.FTZ R67, R115, R102, R68 ;  /* 0x0000006673437223 */ /* 0x000fe20000010044 */
[----:B------:R-:W-:Y:S01]  /*14b0*/  FFMA.FTZ R72, R73, R95, R72 ;  /* 0x0000005f49487223 */ /* 0x000fe20000010048 */
[-C--:B------:R-:W-:Y:S01]  /*14c0*/  FFMA.FTZ R68, R93, R106.reuse, R64 ;  /* 0x0000006a5d447223 */ /* 0x080fe20000010040 */
[----:B------:R-:W-:Y:S01]  /*14d0*/  FMUL.FTZ R64, R116, R106 ;  /* 0x0000006a74407220 */ /* 0x000fe20000410000 */
[----:B------:R-:W-:Y:S01]  /*14e0*/  FADD.FTZ R69, R101, R69 ;  /* 0x0000004565457221 */ /* 0x000fe20000010000 */
[----:B------:R-:W-:-:S02]  /*14f0*/  FFMA.FTZ R101, R73, R102, R66 ;  /* 0x0000006649657223 */ /* 0x000fc40000010042 */
[----:B------:R-:W-:Y:S02]  /*1500*/  FFMA.FTZ R64, R93, R64, R72 ;  /* 0x000000405d407223 */ /* 0x000fe40000010048 */
[----:B------:R0:W4:Y:S01]  /*1510*/  LDG.E.64.CONSTANT R72, desc[UR14][R84.64] ;  /* 0x0000000e54487981 */ /* 0x000122000c1e9b00 */
[----:B------:R-:W-:Y:S01]  /*1520*/  FMUL.FTZ R92, R29, R92 ;  /* 0x0000005c1d5c7220 */ /* 0x000fe20000410000 */
[----:B------:R-:W-:Y:S01]  /*1530*/  FFMA.FTZ R94, R114, R90, R119 ;  /* 0x0000005a725e7223 */ /* 0x000fe20000010077 */
[----:B------:R-:W-:Y:S02]  /*1540*/  HADD2.F32 R99, -RZ, R48.H0_H0 ;  /* 0x20000030ff637230 */ /* 0x000fe40000004100 */
[----:B------:R-:W-:Y:S01]  /*1550*/  FFMA.FTZ R98, R115, R92, R118 ;  /* 0x0000005c73627223 */ /* 0x000fe20000010076 */
[----:B------:R-:W-:Y:S01]  /*1560*/  FMUL.FTZ R88, R94, -1.4426950216293334961 ;  /* 0xbfb8aa3b5e587820 */ /* 0x000fe20000410000 */
[----:B------:R-:W-:Y:S01]  /*1570*/  FFMA.FTZ R96, R116, R89, R121 ;  /* 0x0000005974607223 */ /* 0x000fe20000010079 */
[----:B------:R-:W-:Y:S01]  /*1580*/  FADD.FTZ R86, -R60, R99 ;  /* 0x000000633c567221 */ /* 0x000fe20000010100 */
[----:B------:R-:W-:Y:S01]  /*1590*/  FMUL.FTZ R104, R98, -1.4426950216293334961 ;  /* 0xbfb8aa3b62687820 */ /* 0x000fe20000410000 */
[----:B------:R-:W1:Y:S01]  /*15a0*/  MUFU.EX2 R105, R88 ;  /* 0x0000005800697308 */ /* 0x000e620000000800 */
[----:B------:R-:W-:Y:S01]  /*15b0*/  FFMA.FTZ R99, R117, R87, R120 ;  /* 0x0000005775637223 */ /* 0x000fe20000010078 */
[----:B------:R-:W-:-:S06]  /*15c0*/  FMUL.FTZ R109, R96, -1.4426950216293334961 ;  /* 0xbfb8aa3b606d7820 */ /* 0x000fcc0000410000 */
[----:B------:R0:W1:Y:S02]  /*15d0*/  MUFU.EX2 R107, R104 ;  /* 0x00000068006b7308 */ /* 0x0000640000000800 */
[----:B0-----:R-:W-:-:S06]  /*15e0*/  FMUL.FTZ R104, R99, -1.4426950216293334961 ;  /* 0xbfb8aa3b63687820 */ /* 0x001fcc0000410000 */
[----:B------:R-:W0:Y:S01]  /*15f0*/  MUFU.EX2 R111, R109 ;  /* 0x0000006d006f7308 */ /* 0x000e220000000800 */
[----:B------:R-:W-:Y:S01]  /*1600*/  FADD.FTZ R95, R106, R65 ;  /* 0x000000416a5f7221 */ /* 0x000fe20000010000 */
[----:B------:R-:W-:-:S06]  /*1610*/  FFMA.FTZ R106, R116, R106, R67 ;  /* 0x0000006a746a7223 */ /* 0x000fcc0000010043 */
[----:B------:R-:W0:Y:S01]  /*1620*/  MUFU.EX2 R104, R104 ;  /* 0x0000006800687308 */ /* 0x000e220000000800 */
[----:B-1----:R-:W-:Y:S01]  /*1630*/  FADD.FTZ R105, R105, 1 ;  /* 0x3f80000069697421 */ /* 0x002fe20000010000 */
[----:B------:R-:W-:Y:S02]  /*1640*/  HADD2.F32 R67, -RZ, R48.H1_H1 ;  /* 0x30000030ff437230 */ /* 0x000fe40000004100 */
[----:B------:R-:W-:Y:S01]  /*1650*/  FADD.FTZ R107, R107, 1 ;  /* 0x3f8000006b6b7421 */ /* 0x000fe20000010000 */
[-C--:B------:R-:W-:Y:S01]  /*1660*/  FFMA.FTZ R102, R91, R110.reuse, R62 ;  /* 0x0000006e5b667223 */ /* 0x080fe2000001003e */
[----:B------:R-:W-:Y:S01]  /*1670*/  FMUL.FTZ R65, R117, R110 ;  /* 0x0000006e75417220 */ /* 0x000fe20000410000 */
[----:B------:R-:W-:Y:S01]  /*1680*/  FADD.FTZ R62, -R60, R67 ;  /* 0x000000433c3e7221 */ /* 0x000fe20000010100 */
[----:B------:R-:W1:Y:S01]  /*1690*/  MUFU.RCP R105, R105 ;  /* 0x0000006900697308 */ /* 0x000e620000001000 */
[----:B0-----:R-:W-:Y:S01]  /*16a0*/  FADD.FTZ R111, R111, 1 ;  /* 0x3f8000006f6f7421 */ /* 0x001fe20000010000 */
[----:B------:R-:W-:Y:S01]  /*16b0*/  FFMA.FTZ R65, R91, R65, R64 ;  /* 0x000000415b417223 */ /* 0x000fe20000010040 */
[----:B------:R-:W-:Y:S01]  /*16c0*/  FADD.FTZ R93, R110, R63 ;  /* 0x0000003f6e5d7221 */ /* 0x000fe20000010000 */
[----:B------:R-:W-:Y:S01]  /*16d0*/  FMUL.FTZ R91, R29, R62 ;  /* 0x0000003e1d5b7220 */ /* 0x000fe20000410000 */
[----:B------:R-:W-:-:S03]  /*16e0*/  FFMA.FTZ R63, R117, R110, R106 ;  /* 0x0000006e753f7223 */ /* 0x000fc6000001006a */
[----:B------:R0:W1:Y:S01]  /*16f0*/  MUFU.RCP R109, R107 ;  /* 0x0000006b006d7308 */ /* 0x0000620000001000 */
[----:B------:R-:W-:Y:S01]  /*1700*/  FADD.FTZ R62, R104, 1 ;  /* 0x3f800000683e7421 */ /* 0x000fe20000010000 */
[----:B------:R-:W-:-:S06]  /*1710*/  HADD2.F32 R67, -RZ, R49.H0_H0 ;  /* 0x20000031ff437230 */ /* 0x000fcc0000004100 */
[----:B------:R1:W1:Y:S01]  /*1720*/  MUFU.RCP R106, R111 ;  /* 0x0000006f006a7308 */ /* 0x0002620000001000 */
[----:B0-----:R-:W-:-:S07]  /*1730*/  HADD2.F32 R107, -RZ, R49.H1_H1 ;  /* 0x30000031ff6b7230 */ /* 0x001fce0000004100 */
[----:B------:R-:W0:Y:S01]  /*1740*/  MUFU.RCP R112, R62 ;  /* 0x0000003e00707308 */ /* 0x000e220000001000 */
[C---:B------:R-:W-:Y:S01]  /*1750*/  FADD.FTZ R64, -R60.reuse, R67 ;  /* 0x000000433c407221 */ /* 0x040fe20000010100 */
[----:B------:R-:W-:Y:S01]  /*1760*/  FMUL.FTZ R86, R29, R86 ;  /* 0x000000561d567220 */ /* 0x000fe20000410000 */
[----:B------:R-:W-:Y:S01]  /*1770*/  FADD.FTZ R66, -R60, R107 ;  /* 0x0000006b3c427221 */ /* 0x000fe20000010100 */
[----:B-1----:R-:W-:Y:S01]  /*1780*/  FADD.FTZ R107, -R105, 1 ;  /* 0x3f800000696b7421 */ /* 0x002fe20000010100 */
[----:B------:R-:W-:Y:S01]  /*1790*/  FMUL.FTZ R67, R29, R64 ;  /* 0x000000401d437220 */ /* 0x000fe20000410000 */
[----:B------:R-:W-:Y:S01]  /*17a0*/  FADD.FTZ R111, -R109, 1 ;  /* 0x3f8000006d6f7421 */ /* 0x000fe20000010100 */
[----:B------:R-:W-:Y:S01]  /*17b0*/  FFMA.FTZ R88, R114, R86, R119 ;  /* 0x0000005672587223 */ /* 0x000fe20000010077 */
[----:B------:R-:W-:Y:S01]  /*17c0*/  FFMA.FTZ R84, R94, R107, 1 ;  /* 0x3f8000005e547423 */ /* 0x000fe2000001006b */
[----:B------:R-:W-:Y:S01]  /*17d0*/  FADD.FTZ R107, -R106, 1 ;  /* 0x3f8000006a6b7421 */ /* 0x000fe20000010100 */
[----:B------:R-:W-:Y:S01]  /*17e0*/  FFMA.FTZ R104, R115, R91, R118 ;  /* 0x0000005b73687223 */ /* 0x000fe20000010076 */
[----:B------:R-:W-:Y:S01]  /*17f0*/  FFMA.FTZ R85, R116, R67, R121 ;  /* 0x0000004374557223 */ /* 0x000fe20000010079 */
[----:B------:R-:W-:Y:S01]  /*1800*/  FFMA.FTZ R98, R98, R111, 1 ;  /* 0x3f80000062627423 */ /* 0x000fe2000001006f */
[----:B------:R-:W-:Y:S01]  /*1810*/  FMUL.FTZ R103, R88, -1.4426950216293334961 ;  /* 0xbfb8aa3b58677820 */ /* 0x000fe20000410000 */
[----:B------:R-:W-:Y:S01]  /*1820*/  FMUL.FTZ R66, R29, R66 ;  /* 0x000000421d427220 */ /* 0x000fe20000410000 */
[----:B------:R-:W-:Y:S01]  /*1830*/  FFMA.FTZ R107, R96, R107, 1 ;  /* 0x3f800000606b7423 */ /* 0x000fe2000001006b */
[----:B0-----:R-:W-:Y:S01]  /*1840*/  FADD.FTZ R110, -R112, 1 ;  /* 0x3f800000706e7421 */ /* 0x001fe20000010100 */
[----:B------:R-:W-:Y:S01]  /*1850*/  FMUL.FTZ R113, R104, -1.4426950216293334961 ;  /* 0xbfb8aa3b68717820 */ /* 0x000fe20000410000 */
[----:B------:R-:W-:Y:S01]  /*1860*/  FMUL.FTZ R64, R85, -1.4426950216293334961 ;  /* 0xbfb8aa3b55407820 */ /* 0x000fe20000410000 */
[----:B------:R-:W-:Y:S01]  /*1870*/  FMUL.FTZ R109, R109, R98 ;  /* 0x000000626d6d7220 */ /* 0x000fe20000410000 */
[----:B------:R-:W-:Y:S01]  /*1880*/  FFMA.FTZ R94, R117, R66, R120 ;  /* 0x00000042755e7223 */ /* 0x000fe20000010078 */
[----:B------:R-:W-:-:S02]  /*1890*/  HADD2.F32 R98, -RZ, R44.H0_H0 ;  /* 0x2000002cff627230 */ /* 0x000fc40000004100 */
[----:B------:R-:W-:Y:S01]  /*18a0*/  FFMA.FTZ R111, R99, R110, 1 ;  /* 0x3f800000636f7423 */ /* 0x000fe2000001006e */
[----:B------:R-:W-:Y:S01]  /*18b0*/  FMUL.FTZ R105, R105, R84 ;  /* 0x0000005469697220 */ /* 0x000fe20000410000 */
[----:B------:R-:W0:Y:S01]  /*18c0*/  MUFU.EX2 R103, R103 ;  /* 0x0000006700677308 */ /* 0x000e220000000800 */
[----:B------:R-:W-:Y:S01]  /*18d0*/  FMUL.FTZ R110, R106, R107 ;  /* 0x0000006b6a6e7220 */ /* 0x000fe20000410000 */
[----:B------:R-:W-:Y:S02]  /*18e0*/  HADD2.F32 R106, -RZ, R44.H1_H1 ;  /* 0x3000002cff6a7230 */ /* 0x000fe40000004100 */
[----:B------:R-:W-:Y:S01]  /*18f0*/  FMUL.FTZ R112, R112, R111 ;  /* 0x0000006f70707220 */ /* 0x000fe20000410000 */
[--C-:B------:R-:W-:Y:S02]  /*1900*/  HADD2.F32 R107, -RZ, R45.reuse.H0_H0 ;  /* 0x2000002dff6b7230 */ /* 0x100fe40000004100 */
[----:B------:R-:W-:Y:S01]  /*1910*/  FMUL.FTZ R105, R98, R105 ;  /* 0x0000006962697220 */ /* 0x000fe20000410000 */
[----:B------:R1:W-:Y:S01]  /*1920*/  MUFU.EX2 R122, R113 ;  /* 0x00000071007a7308 */ /* 0x0003e20000000800 */
[----:B------:R-:W-:-:S02]  /*1930*/  HADD2.F32 R111, -RZ, R45.H1_H1 ;  /* 0x3000002dff6f7230 */ /* 0x000fc40000004100 */
[----:B------:R-:W-:Y:S01]  /*1940*/  FMUL.FTZ R109, R106, R109 ;  /* 0x0000006d6a6d7220 */ /* 0x000fe20000410000 */
[----:B------:R-:W-:-:S04]  /*1950*/  FMUL.FTZ R106, R114, R105 ;  /* 0x00000069726a7220 */ /* 0x000fc80000410000 */
[----:B------:R-:W0:Y:S01]  /*1960*/  MUFU.EX2 R64, R64 ;  /* 0x0000004000407308 */ /* 0x000e220000000800 */
[----:B-1----:R-:W-:Y:S01]  /*1970*/  FMUL.FTZ R113, R94, -1.4426950216293334961 ;  /* 0xbfb8aa3b5e717820 */ /* 0x002fe20000410000 */
[----:B------:R-:W-:Y:S01]  /*1980*/  FMUL.FTZ R107, R107, R110 ;  /* 0x0000006e6b6b7220 */ /* 0x000fe20000410000 */
[----:B------:R-:W-:Y:S01]  /*1990*/  FMUL.FTZ R110, R111, R112 ;  /* 0x000000706f6e7220 */ /* 0x000fe20000410000 */
[----:B------:R-:W-:-:S04]  /*19a0*/  FFMA.FTZ R112, R114, R105, R63 ;  /* 0x0000006972707223 */ /* 0x000fc8000001003f */
[----:B------:R0:W1:Y:S01]  /*19b0*/  MUFU.EX2 R99, R113 ;  /* 0x0000007100637308 */ /* 0x0000620000000800 */
[----:B------:R-:W-:Y:S01]  /*19c0*/  FFMA.FTZ R65, R90, R106, R65 ;  /* 0x0000006a5a417223 */ /* 0x000fe20000010041 */
[CC--:B------:R-:W-:Y:S01]  /*19d0*/  FMUL.FTZ R63, R115.reuse, R109.reuse ;  /* 0x0000006d733f7220 */ /* 0x0c0fe20000410000 */
[-C--:B------:R-:W-:Y:S01]  /*19e0*/  FFMA.FTZ R106, R92, R109.reuse, R101 ;  /* 0x0000006d5c6a7223 */ /* 0x080fe20000010065 */
[----:B------:R-:W-:Y:S01]  /*19f0*/  FADD.FTZ R100, R100, R109 ;  /* 0x0000006d64647221 */ /* 0x000fe20000010000 */
[----:B------:R-:W-:Y:S01]  /*1a00*/  FFMA.FTZ R109, R115, R109, R112 ;  /* 0x0000006d736d7223 */ /* 0x000fe20000010070 */
[----:B------:R-:W-:Y:S01]  /*1a10*/  FADD.FTZ R62, -R60, R123 ;  /* 0x0000007b3c3e7221 */ /* 0x000fe20000010100 */
[----:B------:R-:W-:Y:S01]  /*1a20*/  FFMA.FTZ R97, R90, R105, R97 ;  /* 0x000000695a617223 */ /* 0x000fe20000010061 */
[----:B------:R-:W-:Y:S01]  /*1a30*/  FADD.FTZ R69, R69, R105 ;  /* 0x0000006945457221 */ /* 0x000fe20000010000 */
[----:B------:R-:W-:Y:S01]  /*1a40*/  FFMA.FTZ R112, R92, R63, R65 ;  /* 0x0000003f5c707223 */ /* 0x000fe20000010041 */
[----:B------:R-:W-:-:S02]  /*1a50*/  HADD2.F32 R105, -RZ, R46.H1_H1 ;  /* 0x3000002eff697230 */ /* 0x000fc40000004100 */
[----:B0-----:R-:W-:Y:S01]  /*1a60*/  FADD.FTZ R113, R103, 1 ;  /* 0x3f80000067717421 */ /* 0x001fe20000010000 */
[--C-:B------:R-:W-:Y:S02]  /*1a70*/  HADD2.F32 R63, -RZ, R47.reuse.H0_H0 ;  /* 0x2000002fff3f7230 */ /* 0x100fe40000004100 */
[----:B------:R-:W-:Y:S01]  /*1a80*/  FMUL.FTZ R62, R29, R62 ;  /* 0x0000003e1d3e7220 */ /* 0x000fe20000410000 */
[----:B------:R-:W-:Y:S01]  /*1a90*/  FADD.FTZ R101, R64, 1 ;  /* 0x3f80000040657421 */ /* 0x000fe20000010000 */
[----:B------:R0:W2:Y:S01]  /*1aa0*/  MUFU.RCP R98, R113 ;  /* 0x0000007100627308 */ /* 0x0000a20000001000 */
[C---:B------:R-:W-:Y:S01]  /*1ab0*/  FADD.FTZ R64, -R60.reuse, R105 ;  /* 0x000000693c407221 */ /* 0x040fe20000010100 */
[----:B------:R-:W-:Y:S01]  /*1ac0*/  FADD.FTZ R90, -R60, R63 ;  /* 0x0000003f3c5a7221 */ /* 0x000fe20000010100 */
[----:B------:R-:W-:Y:S01]  /*1ad0*/  FADD.FTZ R103, R122, 1 ;  /* 0x3f8000007a677421 */ /* 0x000fe20000010000 */
[----:B------:R-:W-:Y:S02]  /*1ae0*/  HADD2.F32 R63, -RZ, R47.H1_H1 ;  /* 0x3000002fff3f7230 */ /* 0x000fe40000004100 */
[----:B------:R-:W-:Y:S01]  /*1af0*/  FFMA.FTZ R84, R114, R62, R119 ;  /* 0x0000003e72547223 */ /* 0x000fe20000010077 */
[----:B-1----:R-:W-:Y:S01]  /*1b00*/  FADD.FTZ R99, R99, 1 ;  /* 0x3f80000063637421 */ /* 0x002fe20000010000 */
[C---:B------:R-:W-:Y:S01]  /*1b10*/  FMUL.FTZ R65, R29.reuse, R64 ;  /* 0x000000401d417220 */ /* 0x040fe20000410000 */
[----:B------:R-:W1:Y:S01]  /*1b20*/  MUFU.RCP R101, R101 ;  /* 0x0000006500657308 */ /* 0x000e620000001000 */
[----:B------:R-:W-:Y:S01]  /*1b30*/  FMUL.FTZ R96, R84, -1.4426950216293334961 ;  /* 0xbfb8aa3b54607820 */ /* 0x000fe20000410000 */
[----:B------:R-:W-:Y:S01]  /*1b40*/  FADD.FTZ R124, -R60, R63 ;  /* 0x0000003f3c7c7221 */ /* 0x000fe20000010100 */
[----:B------:R-:W-:Y:S01]  /*1b50*/  FMUL.FTZ R64, R29, R90 ;  /* 0x0000005a1d407220 */ /* 0x000fe20000410000 */
[----:B------:R-:W-:Y:S01]  /*1b60*/  FFMA.FTZ R90, R115, R65, R118 ;  /* 0x00000041735a7223 */ /* 0x000fe20000010076 */
[----:B------:R-:W-:Y:S01]  /*1b70*/  FFMA.FTZ R92, R89, R107, R68 ;  /* 0x0000006b595c7223 */ /* 0x000fe20000010044 */
[----:B------:R-:W-:-:S02]  /*1b80*/  FADD.FTZ R95, R95, R107 ;  /* 0x0000006b5f5f7221 */ /* 0x000fc40000010000 */
[----:B------:R2:W-:Y:S01]  /*1b90*/  MUFU.RCP R111, R99 ;  /* 0x00000063006f7308 */ /* 0x0005e20000001000 */
[CC--:B------:R-:W-:Y:S01]  /*1ba0*/  FFMA.FTZ R122, R116.reuse, R107.reuse, R109 ;  /* 0x0000006b747a7223 */ /* 0x0c0fe2000001006d */
[----:B------:R-:W-:Y:S01]  /*1bb0*/  FMUL.FTZ R107, R116, R107 ;  /* 0x0000006b746b7220 */ /* 0x000fe20000410000 */
[----:B------:R-:W-:-:S05]  /*1bc0*/  FMUL.FTZ R63, R29, R124 ;  /* 0x0000007c1d3f7220 */ /* 0x000fca0000410000 */
[----:B------:R-:W1:Y:S01]  /*1bd0*/  MUFU.RCP R103, R103 ;  /* 0x0000006700677308 */ /* 0x000e620000001000 */
[----:B0-----:R-:W-:Y:S01]  /*1be0*/  FMUL.FTZ R113, R90, -1.4426950216293334961 ;  /* 0xbfb8aa3b5a717820 */ /* 0x001fe20000410000 */
[----:B------:R-:W-:Y:S01]  /*1bf0*/  FFMA.FTZ R112, R89, R107, R112 ;  /* 0x0000006b59707223 */ /* 0x000fe20000010070 */
[----:B------:R-:W-:Y:S01]  /*1c00*/  FFMA.FTZ R68, R116, R64, R121 ;  /* 0x0000004074447223 */ /* 0x000fe20000010079 */
[----:B------:R-:W-:-:S04]  /*1c10*/  FFMA.FTZ R89, R117, R63, R120 ;  /* 0x0000003f75597223 */ /* 0x000fc80000010078 */
[----:B------:R-:W0:Y:S01]  /*1c20*/  MUFU.EX2 R96, R96 ;  /* 0x0000006000607308 */ /* 0x000e220000000800 */
[-C--:B--2---:R-:W-:Y:S01]  /*1c30*/  FFMA.FTZ R99, R87, R110.reuse, R102 ;  /* 0x0000006e57637223 */ /* 0x084fe20000010066 */
[----:B------:R-:W-:Y:S01]  /*1c40*/  FADD.FTZ R109, -R98, 1 ;  /* 0x3f800000626d7421 */ /* 0x000fe20000010100 */
[----:B------:R-:W-:Y:S01]  /*1c50*/  FMUL.FTZ R124, R68, -1.4426950216293334961 ;  /* 0xbfb8aa3b447c7820 */ /* 0x000fe20000410000 */
[----:B------:R-:W-:Y:S01]  /*1c60*/  FADD.FTZ R93, R93, R110 ;  /* 0x0000006e5d5d7221 */ /* 0x000fe20000010000 */
[-C--:B------:R-:W-:Y:S01]  /*1c70*/  FFMA.FTZ R105, R117, R110.reuse, R122 ;  /* 0x0000006e75697223 */ /* 0x080fe2000001007a */
[----:B------:R-:W-:Y:S02]  /*1c80*/  FMUL.FTZ R102, R89, -1.4426950216293334961 ;  /* 0xbfb8aa3b59667820 */ /* 0x000fe40000410000 */
[----:B------:R2:W3:Y:S01]  /*1c90*/  MUFU.EX2 R123, R113 ;  /* 0x00000071007b7308 */ /* 0x0004e20000000800 */
[----:B------:R-:W-:Y:S01]  /*1ca0*/  FMUL.FTZ R110, R117, R110 ;  /* 0x0000006e756e7220 */ /* 0x000fe20000410000 */
[----:B------:R-:W-:Y:S01]  /*1cb0*/  FFMA.FTZ R109, R88, R109, 1 ;  /* 0x3f800000586d7423 */ /* 0x000fe2000001006d */
[----:B-1----:R-:W-:-:S02]  /*1cc0*/  FADD.FTZ R88, -R101, 1 ;  /* 0x3f80000065587421 */ /* 0x002fc40000010100 */
[----:B------:R-:W-:Y:S01]  /*1cd0*/  FFMA.FTZ R107, R87, R110, R112 ;  /* 0x0000006e576b7223 */ /* 0x000fe20000010070 */
[----:B------:R-:W-:Y:S02]  /*1ce0*/  FADD.FTZ R87, -R103, 1 ;  /* 0x3f80000067577421 */ /* 0x000fe40000010100 */
[----:B------:R-:W1:Y:S01]  /*1cf0*/  MUFU.EX2 R124, R124 ;  /* 0x0000007c007c7308 */ /* 0x000e620000000800 */
[----:B--2---:R-:W-:Y:S01]  /*1d00*/  FADD.FTZ R113, -R111, 1 ;  /* 0x3f8000006f717421 */ /* 0x004fe20000010100 */
[----:B------:R-:W-:Y:S01]  /*1d10*/  FFMA.FTZ R88, R85, R88, 1 ;  /* 0x3f80000055587423 */ /* 0x000fe20000010058 */
[----:B------:R-:W-:Y:S02]  /*1d20*/  HADD2.F32 R85, -RZ, R42.H0_H0 ;  /* 0x2000002aff557230 */ /* 0x000fe40000004100 */
[----:B------:R-:W-:Y:S01]  /*1d30*/  FFMA.FTZ R104, R104, R87, 1 ;  /* 0x3f80000068687423 */ /* 0x000fe20000010057 */
[----:B------:R-:W-:Y:S02]  /*1d40*/  FFMA.FTZ R94, R94, R113, 1 ;  /* 0x3f8000005e5e7423 */ /* 0x000fe40000010071 */
[----:B------:R-:W2:Y:S01]  /*1d50*/  MUFU.EX2 R102, R102 ;  /* 0x0000006600667308 */ /* 0x000ea20000000800 */
[----:B------:R-:W-:Y:S01]  /*1d60*/  FMUL.FTZ R98, R98, R109 ;  /* 0x0000006d62627220 */ /* 0x000fe20000410000 */
[----:B0-----:R-:W-:Y:S01]  /*1d70*/  FADD.FTZ R87, R96, 1 ;  /* 0x3f80000060577421 */ /* 0x001fe20000010000 */
[----:B------:R-:W-:Y:S01]  /*1d80*/  FMUL.FTZ R101, R101, R88 ;  /* 0x0000005865657220 */ /* 0x000fe20000410000 */
[----:B------:R-:W-:-:S02]  /*1d90*/  HADD2.F32 R96, -RZ, R43.H1_H1 ;  /* 0x3000002bff607230 */ /* 0x000fc40000004100 */
[----:B------:R-:W-:Y:S01]  /*1da0*/  FMUL.FTZ R111, R111, R94 ;  /* 0x0000005e6f6f7220 */ /* 0x000fe20000410000 */
[----:B------:R-:W-:Y:S02]  /*1db0*/  HADD2.F32 R88, -RZ, R42.H1_H1 ;  /* 0x3000002aff587230 */ /* 0x000fe40000004100 */
[----:B------:R-:W-:Y:S01]  /*1dc0*/  FMUL.FTZ R103, R103, R104 ;  /* 0x0000006867677220 */ /* 0x000fe20000410000 */
[----:B------:R-:W-:Y:S01]  /*1dd0*/  FMUL.FTZ R85, R85, R98 ;  /* 0x0000006255557220 */ /* 0x000fe20000410000 */
[----:B------:R-:W-:Y:S02]  /*1de0*/  HADD2.F32 R94, -RZ, R43.H0_H0 ;  /* 0x2000002bff5e7230 */ /* 0x000fe40000004100 */
[----:B---3--:R-:W-:Y:S01]  /*1df0*/  FADD.FTZ R123, R123, 1 ;  /* 0x3f8000007b7b7421 */ /* 0x008fe20000010000 */
[----:B------:R-:W-:Y:S01]  /*1e00*/  FMUL.FTZ R98, R96, R111 ;  /* 0x0000006f60627220 */ /* 0x000fe20000410000 */
[----:B------:R-:W-:Y:S01]  /*1e10*/  FMUL.FTZ R103, R88, R103 ;  /* 0x0000006758677220 */ /* 0x000fe20000410000 */
[----:B------:R-:W-:Y:S01]  /*1e20*/  FMUL.FTZ R96, R114, R85 ;  /* 0x0000005572607220 */ /* 0x000fe20000410000 */
[----:B------:R-:W0:Y:S01]  /*1e30*/  MUFU.RCP R88, R123 ;  /* 0x0000007b00587308 */ /* 0x000e220000001000 */
[----:B------:R-:W-:Y:S01]  /*1e40*/  FMUL.FTZ R101, R94, R101 ;  /* 0x000000655e657220 */ /* 0x000fe20000410000 */
[-C--:B------:R-:W-:Y:S01]  /*1e50*/  FFMA.FTZ R97, R86, R85.reuse, R97 ;  /* 0x0000005556617223 */ /* 0x080fe20000010061 */
[----:B------:R-:W-:Y:S01]  /*1e60*/  FADD.FTZ R69, R69, R85 ;  /* 0x0000005545457221 */ /* 0x000fe20000010000 */
[----:B------:R-:W-:Y:S01]  /*1e70*/  FFMA.FTZ R94, R114, R85, R105 ;  /* 0x00000055725e7223 */ /* 0x000fe20000010069 */
[----:B------:R-:W-:Y:S01]  /*1e80*/  FFMA.FTZ R96, R86, R96, R107 ;  /* 0x0000006056607223 */ /* 0x000fe2000001006b */
[-C--:B------:R-:W-:Y:S01]  /*1e90*/  FMUL.FTZ R85, R115, R103.reuse ;  /* 0x0000006773557220 */ /* 0x080fe20000410000 */
[----:B-1----:R-:W-:Y:S01]  /*1ea0*/  FADD.FTZ R124, R124, 1 ;  /* 0x3f8000007c7c7421 */ /* 0x002fe20000010000 */
[----:B------:R-:W1:Y:S01]  /*1eb0*/  MUFU.RCP R87, R87 ;  /* 0x0000005700577308 */ /* 0x000e620000001000 */
[----:B--2---:R-:W-:Y:S01]  /*1ec0*/  FADD.FTZ R102, R102, 1 ;  /* 0x3f80000066667421 */ /* 0x004fe20000010000 */
[-C--:B------:R-:W-:Y:S01]  /*1ed0*/  FFMA.FTZ R106, R91, R103.reuse, R106 ;  /* 0x000000675b6a7223 */ /* 0x080fe2000001006a */
[----:B------:R-:W-:Y:S01]  /*1ee0*/  FADD.FTZ R100, R100, R103 ;  /* 0x0000006764647221 */ /* 0x000fe20000010000 */
[----:B------:R-:W-:Y:S01]  /*1ef0*/  FFMA.FTZ R103, R115, R103, R94 ;  /* 0x0000006773677223 */ /* 0x000fe2000001005e */
[----:B------:R-:W-:Y:S01]  /*1f00*/  FFMA.FTZ R96, R91, R85, R96 ;  /* 0x000000555b607223 */ /* 0x000fe20000010060 */
[CC--:B------:R-:W-:Y:S01]  /*1f10*/  FMUL.FTZ R91, R116.reuse, R101.reuse ;  /* 0x00000065745b7220 */ /* 0x0c0fe20000410000 */
[-C--:B------:R-:W-:Y:S01]  /*1f20*/  FFMA.FTZ R85, R67, R101.reuse, R92 ;  /* 0x0000006543557223 */ /* 0x080fe2000001005c */
[----:B------:R-:W2:Y:S01]  /*1f30*/  MUFU.RCP R124, R124 ;  /* 0x0000007c007c7308 */ /* 0x000ea20000001000 */
[----:B------:R-:W-:Y:S01]  /*1f40*/  FADD.FTZ R95, R95, R101 ;  /* 0x000000655f5f7221 */ /* 0x000fe20000010000 */
[----:B------:R-:W-:Y:S01]  /*1f50*/  FFMA.FTZ R92, R116, R101, R103 ;  /* 0x00000065745c7223 */ /* 0x000fe20000010067 */
[----:B------:R-:W-:Y:S01]  /*1f60*/  FFMA.FTZ R91, R67, R91, R96 ;  /* 0x0000005b435b7223 */ /* 0x000fe20000010060 */
[----:B------:R-:W-:-:S04]  /*1f70*/  FMUL.FTZ R101, R117, R98 ;  /* 0x0000006275657220 */ /* 0x000fc80000410000 */
[----:B------:R-:W3:Y:S01]  /*1f80*/  MUFU.RCP R102, R102 ;  /* 0x0000006600667308 */ /* 0x000ee20000001000 */
[----:B------:R-:W-:Y:S01]  /*1f90*/  FFMA.FTZ R101, R66, R101, R91 ;  /* 0x0000006542657223 */ /* 0x000fe2000001005b */
[----:B0-----:R-:W-:Y:S01]  /*1fa0*/  FADD.FTZ R91, -R88, 1 ;  /* 0x3f800000585b7421 */ /* 0x001fe20000010100 */
[----:B-1----:R-:W-:-:S03]  /*1fb0*/  FADD.FTZ R67, -R87, 1 ;  /* 0x3f80000057437421 */ /* 0x002fc60000010100 */
[----:B------:R-:W-:Y:S01]  /*1fc0*/  FFMA.FTZ R91, R90, R91, 1 ;  /* 0x3f8000005a5b7423 */ /* 0x000fe2000001005b */
[----:B------:R-:W-:Y:S01]  /*1fd0*/  FFMA.FTZ R84, R84, R67, 1 ;  /* 0x3f80000054547423 */ /* 0x000fe20000010043 */
[----:B------:R-:W-:Y:S02]  /*1fe0*/  FFMA.FTZ R86, R66, R98, R99 ;  /* 0x0000006242567223 */ /* 0x000fe40000010063 */
[----:B------:R-:W-:Y:S01]  /*1ff0*/  FMUL.FTZ R67, R88, R91 ;  /* 0x0000005b58437220 */ /* 0x000fe20000410000 */
[--C-:B------:R-:W-:Y:S02]  /*2000*/  HADD2.F32 R91, -RZ, R40.reuse.H1_H1 ;  /* 0x30000028ff5b7230 */ /* 0x100fe40000004100 */
[----:B--2---:R-:W-:Y:S01]  /*2010*/  FADD.FTZ R103, -R124, 1 ;  /* 0x3f8000007c677421 */ /* 0x004fe20000010100 */
[----:B------:R-:W-:Y:S02]  /*2020*/  HADD2.F32 R105, -RZ, R40.H0_H0 ;  /* 0x20000028ff697230 */ /* 0x000fe40000004100 */
[----:B---3--:R-:W-:Y:S01]  /*2030*/  FADD.FTZ R66, -R102, 1 ;  /* 0x3f80000066427421 */ /* 0x008fe20000010100 */
[----:B------:R-:W-:Y:S01]  /*2040*/  FFMA.FTZ R103, R68, R103, 1 ;  /* 0x3f80000044677423 */ /* 0x000fe20000010067 */
[C---:B------:R-:W-:Y:S01]  /*2050*/  FADD.FTZ R90, -R60.reuse, R91 ;  /* 0x0000005b3c5a7221 */ /* 0x040fe20000010100 */
[----:B------:R-:W-:Y:S01]  /*2060*/  FADD.FTZ R68, -R60, R105 ;  /* 0x000000693c447221 */ /* 0x000fe20000010100 */
[----:B------:R-:W-:Y:S01]  /*2070*/  FFMA.FTZ R89, R89, R66, 1 ;  /* 0x3f80000059597423 */ /* 0x000fe20000010042 */
[----:B------:R-:W-:-:S02]  /*2080*/  HADD2.F32 R91, -RZ, R41.H0_H0 ;  /* 0x20000029ff5b7230 */ /* 0x000fc40000004100 */
[----:B------:R-:W-:Y:S01]  /*2090*/  FMUL.FTZ R87, R87, R84 ;  /* 0x0000005457577220 */ /* 0x000fe20000410000 */
[--C-:B------:R-:W-:Y:S02]  /*20a0*/  HADD2.F32 R66, -RZ, R38.reuse.H0_H0 ;  /* 0x20000026ff427230 */ /* 0x100fe40000004100 */
[----:B------:R-:W-:Y:S01]  /*20b0*/  FMUL.FTZ R109, R102, R89 ;  /* 0x00000059666d7220 */ /* 0x000fe20000410000 */
[C---:B------:R-:W-:Y:S01]  /*20c0*/  FMUL.FTZ R89, R29.reuse, R68 ;  /* 0x000000441d597220 */ /* 0x040fe20000410000 */
[----:B------:R-:W-:Y:S01]  /*20d0*/  FADD.FTZ R88, -R60, R91 ;  /* 0x0000005b3c587221 */ /* 0x000fe20000010100 */
[C---:B------:R-:W-:Y:S01]  /*20e0*/  FMUL.FTZ R90, R29.reuse, R90 ;  /* 0x0000005a1d5a7220 */ /* 0x040fe20000410000 */
[----:B------:R-:W-:Y:S01]  /*20f0*/  FMUL.FTZ R84, R66, R87 ;  /* 0x0000005742547220 */ /* 0x000fe20000410000 */
[----:B------:R-:W-:Y:S01]  /*2100*/  FFMA.FTZ R87, R114, R89, R119 ;  /* 0x0000005972577223 */ /* 0x000fe20000010077 */
[----:B------:R-:W-:Y:S01]  /*2110*/  FMUL.FTZ R88, R29, R88 ;  /* 0x000000581d587220 */ /* 0x000fe20000410000 */
[----:B------:R-:W-:-:S02]  /*2120*/  HADD2.F32 R66, -RZ, R38.H1_H1 ;  /* 0x30000026ff427230 */ /* 0x000fc40000004100 */
[----:B------:R-:W-:Y:S02]  /*2130*/  HADD2.F32 R107, -RZ, R41.H1_H1 ;  /* 0x30000029ff6b7230 */ /* 0x000fe40000004100 */
[----:B------:R-:W-:Y:S01]  /*2140*/  FMUL.FTZ R68, R87, -1.4426950216293334961 ;  /* 0xbfb8aa3b57447820 */ /* 0x000fe20000410000 */
[----:B------:R-:W-:Y:S01]  /*2150*/  FFMA.FTZ R91, R115, R90, R118 ;  /* 0x0000005a735b7223 */ /* 0x000fe20000010076 */
[----:B------:R-:W-:Y:S01]  /*2160*/  FFMA.FTZ R94, R116, R88, R121 ;  /* 0x00000058745e7223 */ /* 0x000fe20000010079 */
[----:B------:R-:W-:Y:S01]  /*2170*/  FFMA.FTZ R99, R117, R98, R92 ;  /* 0x0000006275637223 */ /* 0x000fe2000001005c */
[----:B------:R-:W-:Y:S01]  /*2180*/  FMUL.FTZ R105, R124, R103 ;  /* 0x000000677c697220 */ /* 0x000fe20000410000 */
[----:B------:R-:W-:Y:S01]  /*2190*/  FMUL.FTZ R103, R66, R67 ;  /* 0x0000004342677220 */ /* 0x000fe20000410000 */
[----:B------:R-:W-:Y:S02]  /*21a0*/  HADD2.F32 R113, -RZ, R36.H0_H0 ;  /* 0x20000024ff717230 */ /* 0x000fe40000004100 */
[----:B------:R-:W-:Y:S01]  /*21b0*/  FADD.FTZ R92, -R60, R107 ;  /* 0x0000006b3c5c7221 */ /* 0x000fe20000010100 */
[----:B------:R0:W1:Y:S01]  /*21c0*/  MUFU.EX2 R110, R68 ;  /* 0x00000044006e7308 */ /* 0x0000620000000800 */
[----:B------:R-:W-:Y:S01]  /*21d0*/  FMUL.FTZ R67, R91, -1.4426950216293334961 ;  /* 0xbfb8aa3b5b437820 */ /* 0x000fe20000410000 */
[----:B------:R-:W-:Y:S01]  /*21e0*/  FMUL.FTZ R112, R94, -1.4426950216293334961 ;  /* 0xbfb8aa3b5e707820 */ /* 0x000fe20000410000 */
[----:B------:R-:W-:-:S05]  /*21f0*/  HADD2.F32 R66, -RZ, R39.H0_H0 ;  /* 0x20000027ff427230 */ /* 0x000fca0000004100 */
[----:B------:R-:W2:Y:S01]  /*2200*/  MUFU.EX2 R111, R67 ;  /* 0x00000043006f7308 */ /* 0x000ea20000000800 */
[----:B0-----:R-:W-:Y:S01]  /*2210*/  FMUL.FTZ R68, R29, R92 ;  /* 0x0000005c1d447220 */ /* 0x001fe20000410000 */
[----:B------:R-:W-:Y:S01]  /*2220*/  FADD.FTZ R92, -R60, R113 ;  /* 0x000000713c5c7221 */ /* 0x000fe20000010100 */
[----:B------:R-:W-:-:S05]  /*2230*/  IADD3.X R134, RZ, R108, RZ, P0, !PT ;  /* 0x0000006cff867210 */ /* 0x000fca00007fe4ff */
[----:B------:R-:W0:Y:S01]  /*2240*/  MUFU.EX2 R113, R112 ;  /* 0x0000007000717308 */ /* 0x000e220000000800 */
[----:B------:R-:W-:Y:S01]  /*2250*/  FMUL.FTZ R107, R66, R105 ;  /* 0x00000069426b7220 */ /* 0x000fe20000410000 */
[----:B------:R-:W-:Y:S01]  /*2260*/  FMUL.FTZ R66, R29, R92 ;  /* 0x0000005c1d427220 */ /* 0x000fe20000410000 */
[-C--:B------:R-:W-:Y:S01]  /*2270*/  FMUL.FTZ R102, R114, R84.reuse ;  /* 0x0000005472667220 */ /* 0x080fe20000410000 */
[-C--:B------:R-:W-:Y:S01]  /*2280*/  FFMA.FTZ R92, R62, R84.reuse, R97 ;  /* 0x000000543e5c7223 */ /* 0x080fe20000010061 */
[----:B------:R-:W-:Y:S01]  /*2290*/  FADD.FTZ R69, R69, R84 ;  /* 0x0000005445457221 */ /* 0x000fe20000010000 */
[----:B------:R-:W-:Y:S01]  /*22a0*/  FFMA.FTZ R84, R114, R84, R99 ;  /* 0x0000005472547223 */ /* 0x000fe20000010063 */
[C---:B------:R-:W-:Y:S02]  /*22b0*/  SHF.L.U64.HI R134, R135.reuse, 0x1, R134 ;  /* 0x0000000187867819 */ /* 0x040fe40000010286 */
[----:B------:R-:W-:Y:S01]  /*22c0*/  SHF.L.U32 R135, R135, 0x1, RZ ;  /* 0x0000000187877819 */ /* 0x000fe200000006ff */
[----:B------:R-:W-:Y:S01]  /*22d0*/  FFMA.FTZ R62, R62, R102, R101 ;  /* 0x000000663e3e7223 */ /* 0x000fe20000010065 */
[-C--:B------:R-:W-:Y:S01]  /*22e0*/  FMUL.FTZ R99, R115, R103.reuse ;  /* 0x0000006773637220 */ /* 0x080fe20000410000 */
[-C--:B------:R-:W-:Y:S01]  /*22f0*/  FFMA.FTZ R97, R65, R103.reuse, R106 ;  /* 0x0000006741617223 */ /* 0x080fe2000001006a */
[----:B------:R-:W-:Y:S01]  /*2300*/  FADD.FTZ R100, R100, R103 ;  /* 0x0000006764647221 */ /* 0x000fe20000010000 */
[----:B------:R-:W-:Y:S01]  /*2310*/  FFMA.FTZ R96, R117, R68, R120 ;  /* 0x0000004475607223 */ /* 0x000fe20000010078 */
[----:B-1----:R-:W-:Y:S01]  /*2320*/  FADD.FTZ R105, R110, 1 ;  /* 0x3f8000006e697421 */ /* 0x002fe20000010000 */
[----:B------:R-:W-:Y:S01]  /*2330*/  FFMA.FTZ R103, R115, R103, R84 ;  /* 0x0000006773677223 */ /* 0x000fe20000010054 */
[----:B------:R-:W-:Y:S01]  /*2340*/  IADD3 R84, P0, R135, UR22, RZ ;  /* 0x0000001687547c10 */ /* 0x000fe2000ff1e0ff */
[----:B------:R-:W-:Y:S01]  /*2350*/  FADD.FTZ R93, R93, R98 ;  /* 0x000000625d5d7221 */ /* 0x000fe20000010000 */
[----:B------:R-:W-:Y:S01]  /*2360*/  FFMA.FTZ R65, R65, R99, R62 ;  /* 0x0000006341417223 */ /* 0x000fe2000001003e */
[----:B------:R-:W-:Y:S01]  /*2370*/  FMUL.FTZ R98, R96, -1.4426950216293334961 ;  /* 0xbfb8aa3b60627820 */ /* 0x000fe20000410000 */
[----:B--2---:R-:W-:Y:S01]  /*2380*/  FADD.FTZ R106, R111, 1 ;  /* 0x3f8000006f6a7421 */ /* 0x004fe20000010000 */
[----:B------:R-:W-:Y:S01]  /*2390*/  FFMA.FTZ R99, R64, R107, R85 ;  /* 0x0000006b40637223 */ /* 0x000fe20000010055 */
[----:B------:R-:W-:Y:S01]  /*23a0*/  IADD3.X R85, R134, UR23, RZ, P0, !PT ;  /* 0x0000001786557c10 */ /* 0x000fe200087fe4ff */
[----:B0-----:R-:W-:Y:S01]  /*23b0*/  FADD.FTZ R113, R113, 1 ;  /* 0x3f80000071717421 */ /* 0x001fe20000010000 */
[----:B------:R-:W0:Y:S01]  /*23c0*/  MUFU.RCP R105, R105 ;  /* 0x0000006900697308 */ /* 0x000e220000001000 */
[----:B------:R-:W-:-:S03]  /*23d0*/  HADD2.F32 R104, -RZ, R39.H1_H1 ;  /* 0x30000027ff687230 */ /* 0x000fc60000004100 */
[----:B------:R-:W2:Y:S04]  /*23e0*/  LDG.E.64.CONSTANT R84, desc[UR14][R84.64] ;  /* 0x0000000e54547981 */ /* 0x000ea8000c1e9b00 */
[----:B------:R-:W-:Y:S01]  /*23f0*/  MUFU.EX2 R98, R98 ;  /* 0x0000006200627308 */ /* 0x000fe20000000800 */
[----:B------:R-:W-:Y:S01]  /*2400*/  FFMA.FTZ R110, R116, R107, R103 ;  /* 0x0000006b746e7223 */ /* 0x000fe20000010067 */
[----:B------:R-:W-:-:S06]  /*2410*/  HADD2.F32 R103, -RZ, R37.H1_H1 ;  /* 0x30000025ff677230 */ /* 0x000fcc0000004100 */
[----:B------:R-:W1:Y:S01]  /*2420*/  MUFU.RCP R106, R106 ;  /* 0x0000006a006a7308 */ /* 0x000e620000001000 */
[----:B------:R-:W-:-:S07]  /*2430*/  FMUL.FTZ R104, R104, R109 ;  /* 0x0000006d68687220 */ /* 0x000fce0000410000 */
[----:B------:R-:W3:Y:S01]  /*2440*/  MUFU.RCP R113, R113 ;  /* 0x0000007100717308 */ /* 0x000ee20000001000 */
[----:B------:R-:W-:Y:S01]  /*2450*/  FFMA.FTZ R67, R114, R66, R119 ;  /* 0x0000004272437223 */ /* 0x000fe20000010077 */
[----:B------:R-:W-:Y:S01]  /*2460*/  FADD.FTZ R95, R95, R107 ;  /* 0x0000006b5f5f7221 */ /* 0x000fe20000010000 */
[----:B------:R-:W-:Y:S01]  /*2470*/  FMUL.FTZ R107, R116, R107 ;  /* 0x0000006b746b7220 */ /* 0x000fe20000410000 */
[----:B------:R-:W-:Y:S01]  /*2480*/  FADD.FTZ R124, -R60, R103 ;  /* 0x000000673c7c7221 */ /* 0x000fe20000010100 */
[----:B------:R-:W-:Y:S01]  /*2490*/  FMUL.FTZ R109, R67, -1.4426950216293334961 ;  /* 0xbfb8aa3b436d7820 */ /* 0x000fe20000410000 */
[-C--:B------:R-:W-:Y:S01]  /*24a0*/  FFMA.FTZ R103, R63, R104.reuse, R86 ;  /* 0x000000683f677223 */ /* 0x080fe20000010056 */
[----:B0-----:R-:W-:Y:S01]  /*24b0*/  FADD.FTZ R86, -R105, 1 ;  /* 0x3f80000069567421 */ /* 0x001fe20000010100 */
[----:B------:R-:W-:Y:S01]  /*24c0*/  FFMA.FTZ R112, R64, R107, R65 ;  /* 0x0000006b40707223 */ /* 0x000fe20000010041 */
[----:B------:R0:W-:Y:S01]  /*24d0*/  MUFU.EX2 R102, R109 ;  /* 0x0000006d00667308 */ /* 0x0001e20000000800 */
[----:B------:R-:W-:Y:S01]  /*24e0*/  FFMA.FTZ R107, R117, R104, R110 ;  /* 0x00000068756b7223 */ /* 0x000fe2000001006e */
[----:B------:R-:W-:Y:S01]  /*24f0*/  FFMA.FTZ R86, R87, R86, 1 ;  /* 0x3f80000057567423 */ /* 0x000fe20000010056 */
[----:B-1----:R-:W-:Y:S01]  /*2500*/  FADD.FTZ R110, -R106, 1 ;  /* 0x3f8000006a6e7421 */ /* 0x002fe20000010100 */
[----:B---3--:R-:W-:Y:S01]  /*2510*/  FADD.FTZ R87, -R113, 1 ;  /* 0x3f80000071577421 */ /* 0x008fe20000010100 */
[----:B0-----:R-:W-:-:S02]  /*2520*/  FADD.FTZ R109, R98, 1 ;  /* 0x3f800000626d7421 */ /* 0x001fc40000010000 */
[----:B------:R-:W-:Y:S01]  /*2530*/  FFMA.FTZ R91, R91, R110, 1 ;  /* 0x3f8000005b5b7423 */ /* 0x000fe2000001006e */
[----:B------:R-:W-:Y:S01]  /*2540*/  FFMA.FTZ R110, R94, R87, 1 ;  /* 0x3f8000005e6e7423 */ /* 0x000fe20000010057 */
[----:B------:R-:W-:Y:S02]  /*2550*/  HADD2.F32 R87, -RZ, R70.H0_H0 ;  /* 0x20000046ff577230 */ /* 0x000fe40000004100 */
[----:B------:R-:W-:Y:S01]  /*2560*/  FMUL.FTZ R94, R105, R86 ;  /* 0x00000056695e7220 */ /* 0x000fe20000410000 */
[----:B------:R-:W0:Y:S01]  /*2570*/  MUFU.RCP R109, R109 ;  /* 0x0000006d006d7308 */ /* 0x000e220000001000 */
[----:B------:R-:W-:Y:S01]  /*2580*/  IADD3 R86, P0, R133, UR24, RZ ;  /* 0x0000001885567c10 */ /* 0x000fe2000ff1e0ff */
[----:B------:R-:W-:Y:S02]  /*2590*/  HADD2.F32 R101, -RZ, R36.H1_H1 ;  /* 0x30000024ff657230 */ /* 0x000fe40000004100 */
[----:B------:R-:W-:Y:S01]  /*25a0*/  FMUL.FTZ R94, R87, R94 ;  /* 0x0000005e575e7220 */ /* 0x000fe20000410000 */
[----:B------:R-:W-:Y:S01]  /*25b0*/  HADD2.F32 R65, -RZ, R37.H0_H0 ;  /* 0x20000025ff417230 */ /* 0x000fe20000004100 */
[----:B------:R-:W-:Y:S01]  /*25c0*/  IADD3.X R87, R132, UR25, RZ, P0, !PT ;  /* 0x0000001984577c10 */ /* 0x000fe200087fe4ff */
[----:B------:R-:W-:-:S03]  /*25d0*/  FADD.FTZ R64, -R60, R101 ;  /* 0x000000653c407221 */ /* 0x000fc60000010100 */
[----:B------:R-:W-:Y:S02]  /*25e0*/  FADD.FTZ R62, -R60, R65 ;  /* 0x000000413c3e7221 */ /* 0x000fe40000010100 */
[----:B------:R-:W3:Y:S01]  /*25f0*/  LDG.E.64.CONSTANT R86, desc[UR14][R86.64] ;  /* 0x0000000e56567981 */ /* 0x000ee2000c1e9b00 */
[C---:B------:R-:W-:Y:S01]  /*2600*/  FMUL.FTZ R64, R29.reuse, R64 ;  /* 0x000000401d407220 */ /* 0x040fe20000410000 */
[----:B------:R-:W-:Y:S01]  /*2610*/  FMUL.FTZ R62, R29, R62 ;  /* 0x0000003e1d3e7220 */ /* 0x000fe20000410000 */
[----:B------:R-:W-:Y:S01]  /*2620*/  FADD.FTZ R93, R93, R104 ;  /* 0x000000685d5d7221 */ /* 0x000fe20000010000 */
[----:B------:R-:W-:Y:S01]  /*2630*/  FMUL.FTZ R104, R117, R104 ;  /* 0x0000006875687220 */ /* 0x000fe20000410000 */
[----:B------:R-:W-:Y:S01]  /*2640*/  FMUL.FTZ R65, R29, R124 ;  /* 0x0000007c1d417220 */ /* 0x000fe20000410000 */
[----:B------:R-:W-:Y:S01]  /*2650*/  FFMA.FTZ R101, R115, R64, R118 ;  /* 0x0000004073657223 */ /* 0x000fe20000010076 */
[----:B0-----:R-:W-:Y:S01]  /*2660*/  FADD.FTZ R111, -R109, 1 ;  /* 0x3f8000006d6f7421 */ /* 0x001fe20000010100 */
[----:B------:R-:W-:Y:S01]  /*2670*/  FFMA.FTZ R98, R116, R62, R121 ;  /* 0x0000003e74627223 */ /* 0x000fe20000010079 */
[----:B------:R-:W-:Y:S01]  /*2680*/  FFMA.FTZ R104, R63, R104, R112 ;  /* 0x000000683f687223 */ /* 0x000fe20000010070 */
[----:B------:R-:W-:Y:S01]  /*2690*/  FFMA.FTZ R63, R117, R65, R120 ;  /* 0x00000041753f7223 */ /* 0x000fe20000010078 */
[----:B------:R-:W-:Y:S01]  /*26a0*/  FMUL.FTZ R122, R101, -1.4426950216293334961 ;  /* 0xbfb8aa3b657a7820 */ /* 0x000fe20000410000 */
[----:B------:R-:W-:Y:S01]  /*26b0*/  FFMA.FTZ R96, R96, R111, 1 ;  /* 0x3f80000060607423 */ /* 0x000fe2000001006f */
[----:B------:R-:W-:Y:S01]  /*26c0*/  FMUL.FTZ R112, R98, -1.4426950216293334961 ;  /* 0xbfb8aa3b62707820 */ /* 0x000fe20000410000 */
[----:B------:R-:W-:-:S02]  /*26d0*/  FMUL.FTZ R123, R63, -1.4426950216293334961 ;  /* 0xbfb8aa3b3f7b7820 */ /* 0x000fc40000410000 */
[----:B------:R-:W-:Y:S01]  /*26e0*/  FMUL.FTZ R109, R109, R96 ;  /* 0x000000606d6d7220 */ /* 0x000fe20000410000 */
[----:B------:R-:W-:Y:S01]  /*26f0*/  HADD2.F32 R96, -RZ, R70.H1_H1 ;  /* 0x30000046ff607230 */ /* 0x000fe20000004100 */
[----:B------:R-:W0:Y:S01]  /*2700*/  MUFU.EX2 R122, R122 ;  /* 0x0000007a007a7308 */ /* 0x000e220000000800 */
[----:B------:R-:W-:-:S04]  /*2710*/  FMUL.FTZ R105, R106, R91 ;  /* 0x0000005b6a697220 */ /* 0x000fc80000410000 */
[----:B------:R-:W-:-:S03]  /*2720*/  FMUL.FTZ R106, R96, R105 ;  /* 0x00000069606a7220 */ /* 0x000fc60000410000 */
[----:B------:R-:W1:Y:S01]  /*2730*/  MUFU.EX2 R112, R112 ;  /* 0x0000007000707308 */ /* 0x000e620000000800 */
[----:B------:R-:W-:Y:S02]  /*2740*/  HADD2.F32 R96, -RZ, R71.H1_H1 ;  /* 0x30000047ff607230 */ /* 0x000fe40000004100 */
[----:B------:R-:W-:-:S05]  /*2750*/  FMUL.FTZ R113, R113, R110 ;  /* 0x0000006e71717220 */ /* 0x000fca0000410000 */
[----:B------:R-:W5:Y:S01]  /*2760*/  MUFU.EX2 R123, R123 ;  /* 0x0000007b007b7308 */ /* 0x000f620000000800 */
[----:B------:R-:W-:Y:S01]  /*2770*/  FADD.FTZ R91, R102, 1 ;  /* 0x3f800000665b7421 */ /* 0x000fe20000010000 */
[----:B------:R-:W-:Y:S01]  /*2780*/  FMUL.FTZ R110, R96, R109 ;  /* 0x0000006d606e7220 */ /* 0x000fe20000410000 */
[----:B------:R-:W-:Y:S02]  /*2790*/  HADD2.F32 R102, -RZ, R71.H0_H0 ;  /* 0x20000047ff667230 */ /* 0x000fe40000004100 */
[CC--:B------:R-:W-:Y:S01]  /*27a0*/  FMUL.FTZ R96, R114.reuse, R94.reuse ;  /* 0x0000005e72607220 */ /* 0x0c0fe20000410000 */
[-C--:B------:R-:W-:Y:S01]  /*27b0*/  FFMA.FTZ R105, R89, R94.reuse, R92 ;  /* 0x0000005e59697223 */ /* 0x080fe2000001005c */
[----:B------:R-:W-:Y:S01]  /*27c0*/  FADD.FTZ R92, R69, R94 ;  /* 0x0000005e455c7221 */ /* 0x000fe20000010000 */
[----:B------:R-:W-:Y:S01]  /*27d0*/  FFMA.FTZ R94, R114, R94, R107 ;  /* 0x0000005e725e7223 */ /* 0x000fe2000001006b */
[----:B------:R-:W-:Y:S01]  /*27e0*/  FFMA.FTZ R89, R89, R96, R104 ;  /* 0x0000006059597223 */ /* 0x000fe20000010068 */
[----:B------:R-:W-:Y:S01]  /*27f0*/  FMUL.FTZ R113, R102, R113 ;  /* 0x0000007166717220 */ /* 0x000fe20000410000 */
[CC--:B------:R-:W-:Y:S01]  /*2800*/  FMUL.FTZ R96, R115.reuse, R106.reuse ;  /* 0x0000006a73607220 */ /* 0x0c0fe20000410000 */
[----:B------:R-:W4:Y:S01]  /*2810*/  MUFU.RCP R91, R91 ;  /* 0x0000005b005b7308 */ /* 0x000f220000001000 */
[----:B0-----:R-:W-:Y:S01]  /*2820*/  FADD.FTZ R122, R122, 1 ;  /* 0x3f8000007a7a7421 */ /* 0x001fe20000010000 */
[----:B-1----:R-:W-:Y:S01]  /*2830*/  FADD.FTZ R112, R112, 1 ;  /* 0x3f80000070707421 */ /* 0x002fe20000010000 */
[CC--:B------:R-:W-:Y:S01]  /*2840*/  FFMA.FTZ R107, R90.reuse, R106.reuse, R97 ;  /* 0x0000006a5a6b7223 */ /* 0x0c0fe20000010061 */
[----:B------:R-:W-:Y:S01]  /*2850*/  FFMA.FTZ R97, R115, R106, R94 ;  /* 0x0000006a73617223 */ /* 0x000fe2000001005e */
[----:B------:R-:W-:Y:S01]  /*2860*/  FFMA.FTZ R89, R90, R96, R89 ;  /* 0x000000605a597223 */ /* 0x000fe20000010059 */
[----:B-----5:R-:W-:Y:S01]  /*2870*/  FADD.FTZ R123, R123, 1 ;  /* 0x3f8000007b7b7421 */ /* 0x020fe20000010000 */
[-C--:B------:R-:W-:Y:S01]  /*2880*/  FMUL.FTZ R94, R116, R113.reuse ;  /* 0x00000071745e7220 */ /* 0x080fe20000410000 */
[----:B------:R-:W0:Y:S01]  /*2890*/  MUFU.RCP R102, R122 ;  /* 0x0000007a00667308 */ /* 0x000e220000001000 */
[----:B------:R-:W-:Y:S01]  /*28a0*/  IADD3.X R136, RZ, R108, RZ, P3, !PT ;  /* 0x0000006cff887210 */ /* 0x000fe20001ffe4ff */
[C---:B------:R-:W-:Y:S01]  /*28b0*/  FFMA.FTZ R109, R88.reuse, R113, R99 ;  /* 0x00000071586d7223 */ /* 0x040fe20000010063 */
[----:B------:R-:W-:Y:S01]  /*28c0*/  FFMA.FTZ R89, R88, R94, R89 ;  /* 0x0000005e58597223 */ /* 0x000fe20000010059 */
[----:B------:R-:W-:-:S04]  /*28d0*/  FMUL.FTZ R88, R117, R110 ;  /* 0x0000006e75587220 */ /* 0x000fc80000410000 */
[----:B------:R-:W1:Y:S01]  /*28e0*/  MUFU.RCP R69, R112 ;  /* 0x0000007000457308 */ /* 0x000e620000001000 */
[----:B------:R-:W-:Y:S01]  /*28f0*/  SHF.L.U64.HI R136, R137, 0x1, R136 ;  /* 0x0000000189887819 */ /* 0x000fe20000010288 */
[----:B------:R-:W-:Y:S01]  /*2900*/  FADD.FTZ R95, R95, R113 ;  /* 0x000000715f5f7221 */ /* 0x000fe20000010000 */
[----:B------:R-:W-:Y:S01]  /*2910*/  FFMA.FTZ R96, R116, R113, R97 ;  /* 0x0000007174607223 */ /* 0x000fe20000010061 */
[----:B------:R-:W-:-:S04]  /*2920*/  SHF.L.U32 R137, R137, 0x1, RZ ;  /* 0x0000000189897819 */ /* 0x000fc800000006ff */
[----:B------:R-:W5:Y:S01]  /*2930*/  MUFU.RCP R90, R123 ;  /* 0x0000007b005a7308 */ /* 0x000f620000001000 */
[----:B------:R-:W-:Y:S01]  /*2940*/  FFMA.FTZ R113, R68, R88, R89 ;  /* 0x0000005844717223 */ /* 0x000fe20000010059 */
[----:B----4-:R-:W-:Y:S01]  /*2950*/  HADD2.F32 R89, -RZ, R72.H0_H0 ;  /* 0x20000048ff597230 */ /* 0x010fe20000004100 */
[----:B------:R-:W-:Y:S01]  /*2960*/  IADD3 R88, P0, R137, UR22, RZ ;  /* 0x0000001689587c10 */ /* 0x000fe2000ff1e0ff */
[----:B------:R-:W-:Y:S01]  /*2970*/  FADD.FTZ R104, -R91, 1 ;  /* 0x3f8000005b687421 */ /* 0x000fe20000010100 */
[----:B------:R-:W-:Y:S02]  /*2980*/  FFMA.FTZ R111, R117, R110, R96 ;  /* 0x0000006e756f7223 */ /* 0x000fe40000010060 */
[----:B------:R-:W-:Y:S01]  /*2990*/  FADD.FTZ R96, -R60, R89 ;  /* 0x000000593c607221 */ /* 0x000fe20000010100 */
[----:B------:R-:W-:Y:S01]  /*29a0*/  IADD3.X R89, R136, UR23, RZ, P0, !PT ;  /* 0x0000001788597c10 */ /* 0x000fe200087fe4ff */
[----:B------:R-:W-:Y:S01]  /*29b0*/  FADD.FTZ R100, R100, R106 ;  /* 0x0000006a64647221 */ /* 0x000fe20000010000 */
[----:B0-----:R-:W-:Y:S01]  /*29c0*/  FADD.FTZ R106, -R102, 1 ;  /* 0x3f800000666a7421 */ /* 0x001fe20000010100 */
[----:B------:R-:W-:Y:S01]  /*29d0*/  FFMA.FTZ R104, R67, R104, 1 ;  /* 0x3f80000043687423 */ /* 0x000fe20000010068 */
[----:B-1----:R-:W-:Y:S01]  /*29e0*/  FADD.FTZ R67, -R69, 1 ;  /* 0x3f80000045437421 */ /* 0x002fe20000010100 */
[----:B------:R-:W-:Y:S01]  /*29f0*/  FFMA.FTZ R94, R68, R110, R103 ;  /* 0x0000006e445e7223 */ /* 0x000fe20000010067 */
[----:B------:R-:W-:Y:S01]  /*2a00*/  FFMA.FTZ R101, R101, R106, 1 ;  /* 0x3f80000065657423 */ /* 0x000fe2000001006a */
[----:B------:R-:W4:Y:S01]  /*2a10*/  LDG.E.64.CONSTANT R88, desc[UR14][R88.64] ;  /* 0x0000000e58587981 */ /* 0x000f22000c1e9b00 */
[----:B-----5:R-:W-:Y:S01]  /*2a20*/  FADD.FTZ R68, -R90, 1 ;  /* 0x3f8000005a447421 */ /* 0x020fe20000010100 */
[----:B------:R-:W-:Y:S01]  /*2a30*/  FFMA.FTZ R106, R98, R67, 1 ;  /* 0x3f800000626a7423 */ /* 0x000fe20000010043 */
[----:B------:R-:W-:-:S02]  /*2a40*/  HADD2.F32 R99, -RZ, R73.H1_H1 ;  /* 0x30000049ff637230 */ /* 0x000fc40000004100 */
[----:B------:R-:W-:Y:S01]  /*2a50*/  FMUL.FTZ R98, R91, R104 ;  /* 0x000000685b627220 */ /* 0x000fe20000410000 */
[----:B------:R-:W-:Y:S01]  /*2a60*/  FFMA.FTZ R97, R63, R68, 1 ;  /* 0x3f8000003f617423 */ /* 0x000fe20000010044 */
[----:B------:R-:W-:Y:S02]  /*2a70*/  HADD2.F32 R63, -RZ, R72.H1_H1 ;  /* 0x30000048ff3f7230 */ /* 0x000fe40000004100 */
[----:B------:R-:W-:Y:S01]  /*2a80*/  FMUL.FTZ R91, R102, R101 ;  /* 0x00000065665b7220 */ /* 0x000fe20000410000 */
[----:B------:R-:W-:Y:S01]  /*2a90*/  FMUL.FTZ R102, R69, R106 ;  /* 0x0000006a45667220 */ /* 0x000fe20000410000 */
[----:B------:R-:W-:Y:S01]  /*2aa0*/  FADD.FTZ R106, -R60, R99 ;  /* 0x000000633c6a7221 */ /* 0x000fe20000010100 */
[----:B------:R-:W-:Y:S01]  /*2ab0*/  FMUL.FTZ R99, R90, R97 ;  /* 0x000000615a637220 */ /* 0x000fe20000410000 */
[----:B------:R-:W-:Y:S02]  /*2ac0*/  HADD2.F32 R90, -RZ, R74.H1_H1 ;  /* 0x3000004aff5a7230 */ /* 0x000fe40000004100 */
[----:B------:R-:W-:Y:S01]  /*2ad0*/  FADD.FTZ R68, -R60, R63 ;  /* 0x0000003f3c447221 */ /* 0x000fe20000010100 */
[----:B------:R-:W-:-:S02]  /*2ae0*/  HADD2.F32 R63, -RZ, R73.H0_H0 ;  /* 0x20000049ff3f7230 */ /* 0x000fc40000004100 */
[----:B------:R-:W-:Y:S01]  /*2af0*/  FMUL.FTZ R96, R29, R96 ;  /* 0x000000601d607220 */ /* 0x000fe20000410000 */
[----:B------:R-:W-:Y:S01]  /*2b00*/  FMUL.FTZ R122, R90, R91 ;  /* 0x0000005b5a7a7220 */ /* 0x000fe20000410000 */
[----:B------:R-:W-:Y:S01]  /*2b10*/  IADD3 R90, P0, R135, UR24, RZ ;  /* 0x00000018875a7c10 */ /* 0x000fe2000ff1e0ff */
[----:B------:R-:W-:Y:S01]  /*2b20*/  FADD.FTZ R112, -R60, R63 ;  /* 0x0000003f3c707221 */ /* 0x000fe20000010100 */
[----:B------:R-:W-:Y:S01]  /*2b30*/  FFMA.FTZ R104, R114, R96, R119 ;  /* 0x0000006072687223 */ /* 0x000fe20000010077 */
[C---:B------:R-:W-:Y:S01]  /*2b40*/  FMUL.FTZ R68, R29.reuse, R68 ;  /* 0x000000441d447220 */ /* 0x040fe20000410000 */
[----:B------:R-:W-:Y:S01]  /*2b50*/  IADD3.X R91, R134, UR25, RZ, P0, !PT ;  /* 0x00000019865b7c10 */ /* 0x000fe200087fe4ff */
[----:B------:R-:W-:Y:S01]  /*2b60*/  FMUL.FTZ R69, R29, R112 ;  /* 0x000000701d457220 */ /* 0x000fe20000410000 */
[----:B------:R-:W-:Y:S01]  /*2b70*/  FADD.FTZ R93, R93, R110 ;  /* 0x0000006e5d5d7221 */ /* 0x000fe20000010000 */
[----:B------:R-:W-:Y:S01]  /*2b80*/  FMUL.FTZ R110, R104, -1.4426950216293334961 ;  /* 0xbfb8aa3b686e7820 */ /* 0x000fe20000410000 */
[----:B------:R-:W-:Y:S01]  /*2b90*/  FFMA.FTZ R63, R115, R68, R118 ;  /* 0x00000044733f7223 */ /* 0x000fe20000010076 */
[----:B------:R-:W-:Y:S01]  /*2ba0*/  FFMA.FTZ R103, R116, R69, R121 ;  /* 0x0000004574677223 */ /* 0x000fe20000010079 */
[----:B------:R-:W5:Y:S01]  /*2bb0*/  LDG.E.64.CONSTANT R90, desc[UR14][R90.64] ;  /* 0x0000000e5a5a7981 */ /* 0x000f62000c1e9b00 */
[----:B------:R-:W-:Y:S01]  /*2bc0*/  HADD2.F32 R67, -RZ, R74.H0_H0 ;  /* 0x2000004aff437230 */ /* 0x000fe20000004100 */
[----:B------:R0:W1:Y:S01]  /*2bd0*/  MUFU.EX2 R125, R110 ;  /* 0x0000006e007d7308 */ /* 0x0000620000000800 */
[----:B------:R-:W-:Y:S01]  /*2be0*/  FMUL.FTZ R123, R63, -1.4426950216293334961 ;  /* 0xbfb8aa3b3f7b7820 */ /* 0x000fe20000410000 */
[----:B------:R-:W-:-:S02]  /*2bf0*/  FMUL.FTZ R112, R103, -1.4426950216293334961 ;  /* 0xbfb8aa3b67707820 */ /* 0x000fc40000410000 */
[----:B------:R-:W-:Y:S01]  /*2c00*/  FMUL.FTZ R101, R67, R98 ;  /* 0x0000006243657220 */ /* 0x000fe20000410000 */
[----:B------:R-:W-:-:S03]  /*2c10*/  FMUL.FTZ R67, R29, R106 ;  /* 0x0000006a1d437220 */ /* 0x000fc60000410000 */
[----:B------:R1:W1:Y:S01]  /*2c20*/  MUFU.EX2 R126, R123 ;  /* 0x0000007b007e7308 */ /* 0x0002620000000800 */
[--C-:B------:R-:W-:Y:S02]  /*2c30*/  HADD2.F32 R98, -RZ, R75.reuse.H1_H1 ;  /* 0x3000004bff627230 */ /* 0x100fe40000004100 */
[----:B------:R-:W-:Y:S01]  /*2c40*/  FFMA.FTZ R106, R117, R67, R120 ;  /* 0x00000043756a7223 */ /* 0x000fe20000010078 */
[----:B------:R-:W-:-:S04]  /*2c50*/  HADD2.F32 R97, -RZ, R75.H0_H0 ;  /* 0x2000004bff617230 */ /* 0x000fc80000004100 */
[----:B------:R-:W1:Y:S01]  /*2c60*/  MUFU.EX2 R112, R112 ;  /* 0x0000007000707308 */ /* 0x000e620000000800 */
[----:B0-----:R-:W-:Y:S01]  /*2c70*/  FMUL.FTZ R110, R106, -1.4426950216293334961 ;  /* 0xbfb8aa3b6a6e7820 */ /* 0x001fe20000410000 */
[----:B------:R-:W-:Y:S01]  /*2c80*/  FMUL.FTZ R124, R98, R99 ;  /* 0x00000063627c7220 */ /* 0x000fe20000410000 */
[-C--:B------:R-:W-:Y:S01]  /*2c90*/  FMUL.FTZ R98, R114, R101.reuse ;  /* 0x0000006572627220 */ /* 0x080fe20000410000 */
[----:B-1----:R-:W-:Y:S01]  /*2ca0*/  FMUL.FTZ R123, R97, R102 ;  /* 0x00000066617b7220 */ /* 0x002fe20000410000 */
[----:B------:R-:W-:Y:S01]  /*2cb0*/  FADD.FTZ R97, R92, R101 ;  /* 0x000000655c617221 */ /* 0x000fe20000010000 */
[----:B------:R-:W-:Y:S01]  /*2cc0*/  FADD.FTZ R92, R125, 1 ;  /* 0x3f8000007d5c7421 */ /* 0x000fe20000010000 */
[CC--:B------:R-:W-:Y:S01]  /*2cd0*/  FFMA.FTZ R99, R66.reuse, R101.reuse, R105 ;  /* 0x0000006542637223 */ /* 0x0c0fe20000010069 */
[----:B------:R-:W-:Y:S01]  /*2ce0*/  FFMA.FTZ R113, R66, R98, R113 ;  /* 0x0000006242717223 */ /* 0x000fe20000010071 */
[----:B------:R-:W0:Y:S01]  /*2cf0*/  MUFU.EX2 R110, R110 ;  /* 0x0000006e006e7308 */ /* 0x000e220000000800 */
[----:B------:R-:W-:Y:S01]  /*2d00*/  FMUL.FTZ R66, R115, R122 ;  /* 0x0000007a73427220 */ /* 0x000fe20000410000 */
[----:B------:R-:W-:Y:S01]  /*2d10*/  FADD.FTZ R126, R126, 1 ;  /* 0x3f8000007e7e7421 */ /* 0x000fe20000010000 */
[----:B------:R-:W-:-:S02]  /*2d20*/  FFMA.FTZ R102, R114, R101, R111 ;  /* 0x0000006572667223 */ /* 0x000fc4000001006f */
[----:B------:R-:W-:Y:S01]  /*2d30*/  FFMA.FTZ R113, R64, R66, R113 ;  /* 0x0000004240717223 */ /* 0x000fe20000010071 */
[----:B------:R-:W-:Y:S02]  /*2d40*/  FADD.FTZ R66, R95, R123 ;  /* 0x0000007b5f427221 */ /* 0x000fe40000010000 */
[----:B------:R-:W1:Y:S01]  /*2d50*/  MUFU.RCP R92, R92 ;  /* 0x0000005c005c7308 */ /* 0x000e620000001000 */
[----:B------:R-:W-:Y:S01]  /*2d60*/  FADD.FTZ R112, R112, 1 ;  /* 0x3f80000070707421 */ /* 0x000fe20000010000 */
[----:B------:R-:W-:Y:S01]  /*2d70*/  FADD.FTZ R98, R100, R122 ;  /* 0x0000007a64627221 */ /* 0x000fe20000010000 */
[----:B------:R-:W-:Y:S01]  /*2d80*/  FMUL.FTZ R100, R116, R123 ;  /* 0x0000007b74647220 */ /* 0x000fe20000410000 */
[----:B------:R-:W-:-:S04]  /*2d90*/  FFMA.FTZ R105, R115, R122, R102 ;  /* 0x0000007a73697223 */ /* 0x000fc80000010066 */
[----:B------:R-:W1:Y:S01]  /*2da0*/  MUFU.RCP R95, R126 ;  /* 0x0000007e005f7308 */ /* 0x000e620000001000 */
[----:B------:R-:W-:Y:S01]  /*2db0*/  FFMA.FTZ R102, R62, R123, R109 ;  /* 0x0000007b3e667223 */ /* 0x000fe2000001006d */
[----:B------:R-:W-:Y:S01]  /*2dc0*/  FFMA.FTZ R101, R64, R122, R107 ;  /* 0x0000007a40657223 */ /* 0x000fe2000001006b */
[----:B------:R-:W-:Y:S01]  /*2dd0*/  FFMA.FTZ R62, R62, R100, R113 ;  /* 0x000000643e3e7223 */ /* 0x000fe20000010071 */
[--C-:B------:R-:W-:Y:S02]  /*2de0*/  HADD2.F32 R107, -RZ, R76.reuse.H0_H0 ;  /* 0x2000004cff6b7230 */ /* 0x100fe40000004100 */
[-C--:B------:R-:W-:Y:S02]  /*2df0*/  FMUL.FTZ R113, R117, R124.reuse ;  /* 0x0000007c75717220 */ /* 0x080fe40000410000 */
[----:B------:R-:W1:Y:S02]  /*2e00*/  MUFU.RCP R112, R112 ;  /* 0x0000007000707308 */ /* 0x000e640000001000 */
[----:B------:R-:W-:Y:S01]  /*2e10*/  FFMA.FTZ R113, R65, R113, R62 ;  /* 0x0000007141717223 */ /* 0x000fe2000001003e */
[----:B0-----:R-:W-:Y:S01]  /*2e20*/  FADD.FTZ R110, R110, 1 ;  /* 0x3f8000006e6e7421 */ /* 0x001fe20000010000 */
[----:B------:R-:W-:Y:S01]  /*2e30*/  FADD.FTZ R62, -R60, R107 ;  /* 0x0000006b3c3e7221 */ /* 0x000fe20000010100 */
[----:B------:R-:W-:Y:S01]  /*2e40*/  FFMA.FTZ R64, R116, R123, R105 ;  /* 0x0000007b74407223 */ /* 0x000fe20000010069 */
[----:B------:R-:W-:Y:S01]  /*2e50*/  FADD.FTZ R105, R93, R124 ;  /* 0x0000007c5d697221 */ /* 0x000fe20000010000 */
[----:B------:R-:W-:Y:S01]  /*2e60*/  FFMA.FTZ R100, R65, R124, R94 ;  /* 0x0000007c41647223 */ /* 0x000fe2000001005e */
[----:B-1----:R-:W-:Y:S01]  /*2e70*/  FADD.FTZ R93, -R92, 1 ;  /* 0x3f8000005c5d7421 */ /* 0x002fe20000010100 */
[----:B------:R0:W1:Y:S01]  /*2e80*/  MUFU.RCP R122, R110 ;  /* 0x0000006e007a7308 */ /* 0x0000620000001000 */
[----:B------:R-:W-:-:S02]  /*2e90*/  HADD2.F32 R109, -RZ, R76.H1_H1 ;  /* 0x3000004cff6d7230 */ /* 0x000fc40000004100 */
[----:B------:R-:W-:Y:S01]  /*2ea0*/  FMUL.FTZ R65, R29, R62 ;  /* 0x0000003e1d417220 */ /* 0x000fe20000410000 */
[--C-:B------:R-:W-:Y:S02]  /*2eb0*/  HADD2.F32 R107, -RZ, R77.reuse.H0_H0 ;  /* 0x2000004dff6b7230 */ /* 0x100fe40000004100 */
[----:B------:R-:W-:Y:S01]  /*2ec0*/  FADD.FTZ R62, -R95, 1 ;  /* 0x3f8000005f3e7421 */ /* 0x000fe20000010100 */
[----:B------:R-:W-:Y:S01]  /*2ed0*/  HADD2.F32 R125, -RZ, R77.H1_H1 ;  /* 0x3000004dff7d7230 */ /* 0x000fe20000004100 */
[----:B------:R-:W-:Y:S01]  /*2ee0*/  IADD3.X R138, RZ, R108, RZ, P2, !PT ;  /* 0x0000006cff8a7210 */ /* 0x000fe200017fe4ff */
[----:B------:R-:W-:Y:S01]  /*2ef0*/  FFMA.FTZ R93, R104, R93, 1 ;  /* 0x3f800000685d7423 */ /* 0x000fe2000001005d */
[----:B------:R-:W-:Y:S01]  /*2f00*/  FFMA.FTZ R111, R117, R124, R64 ;  /* 0x0000007c756f7223 */ /* 0x000fe20000010040 */
[C---:B------:R-:W-:Y:S01]  /*2f10*/  FADD.FTZ R64, -R60.reuse, R109 ;  /* 0x0000006d3c407221 */ /* 0x040fe20000010100 */
[----:B------:R-:W-:Y:S01]  /*2f20*/  FADD.FTZ R128, -R60, R107 ;  /* 0x0000006b3c807221 */ /* 0x000fe20000010100 */
[----:B------:R-:W-:Y:S01]  /*2f30*/  FADD.FTZ R94, -R112, 1 ;  /* 0x3f800000705e7421 */ /* 0x000fe20000010100 */
[----:B------:R-:W-:Y:S01]  /*2f40*/  FFMA.FTZ R124, R63, R62, 1 ;  /* 0x3f8000003f7c7423 */ /* 0x000fe2000001003e */
[C---:B------:R-:W-:Y:S01]  /*2f50*/  SHF.L.U64.HI R138, R139.reuse, 0x1, R138 ;  /* 0x000000018b8a7819 */ /* 0x040fe2000001028a */
[----:B------:R-:W-:Y:S01]  /*2f60*/  FADD.FTZ R62, -R60, R125 ;  /* 0x0000007d3c3e7221 */ /* 0x000fe20000010100 */
[----:B------:R-:W-:Y:S01]  /*2f70*/  SHF.L.U32 R139, R139, 0x1, RZ ;  /* 0x000000018b8b7819 */ /* 0x000fe200000006ff */
[----:B------:R-:W-:Y:S01]  /*2f80*/  FMUL.FTZ R125, R92, R93 ;  /* 0x0000005d5c7d7220 */ /* 0x000fe20000410000 */
[----:B------:R-:W-:Y:S01]  /*2f90*/  FFMA.FTZ R109, R114, R65, R119 ;  /* 0x00000041726d7223 */ /* 0x000fe20000010077 */
[----:B------:R-:W-:Y:S01]  /*2fa0*/  IADD3 R92, P0, R137, UR24, RZ ;  /* 0x00000018895c7c10 */ /* 0x000fe2000ff1e0ff */
[----:B------:R-:W-:Y:S01]  /*2fb0*/  FMUL.FTZ R64, R29, R64 ;  /* 0x000000401d407220 */ /* 0x000fe20000410000 */
[----:B------:R-:W-:Y:S01]  /*2fc0*/  FFMA.FTZ R129, R103, R94, 1 ;  /* 0x3f80000067817423 */ /* 0x000fe2000001005e */
[----:B------:R-:W-:Y:S01]  /*2fd0*/  FMUL.FTZ R63, R29, R128 ;  /* 0x000000801d3f7220 */ /* 0x000fe20000410000 */
[----:B------:R-:W-:Y:S01]  /*2fe0*/  IADD3 R94, P2, R139, UR22, RZ ;  /* 0x000000168b5e7c10 */ /* 0x000fe2000ff5e0ff */
[----:B------:R-:W-:Y:S01]  /*2ff0*/  FMUL.FTZ R104, R109, -1.4426950216293334961 ;  /* 0xbfb8aa3b6d687820 */ /* 0x000fe20000410000 */
[----:B------:R-:W-:Y:S01]  /*3000*/  IADD3.X R93, R136, UR25, RZ, P0, !PT ;  /* 0x00000019885d7c10 */ /* 0x000fe200087fe4ff */
[----:B------:R-:W-:Y:S01]  /*3010*/  FFMA.FTZ R107, R115, R64, R118 ;  /* 0x00000040736b7223 */ /* 0x000fe20000010076 */
[----:B0-----:R-:W-:Y:S01]  /*3020*/  FFMA.FTZ R110, R116, R63, R121 ;  /* 0x0000003f746e7223 */ /* 0x001fe20000010079 */
[----:B------:R-:W-:Y:S01]  /*3030*/  FMUL.FTZ R127, R95, R124 ;  /* 0x0000007c5f7f7220 */ /* 0x000fe20000410000 */
[----:B------:R-:W-:Y:S01]  /*3040*/  IADD3.X R95, R138, UR23, RZ, P2, !PT ;  /* 0x000000178a5f7c10 */ /* 0x000fe200097fe4ff */
[----:B------:R0:W2:Y:S01]  /*3050*/  MUFU.EX2 R126, R104 ;  /* 0x00000068007e7308 */ /* 0x0000a20000000800 */
[----:B-1----:R-:W-:Y:S01]  /*3060*/  FADD.FTZ R103, -R122, 1 ;  /* 0x3f8000007a677421 */ /* 0x002fe20000010100 */
[----:B------:R-:W-:Y:S01]  /*3070*/  FMUL.FTZ R123, R107, -1.4426950216293334961 ;  /* 0xbfb8aa3b6b7b7820 */ /* 0x000fe20000410000 */
[----:B------:R-:W-:Y:S01]  /*3080*/  FMUL.FTZ R62, R29, R62 ;  /* 0x0000003e1d3e7220 */ /* 0x000fe20000410000 */
[----:B------:R-:W5:Y:S01]  /*3090*/  LDG.E.64.CONSTANT R92, desc[UR14][R92.64] ;  /* 0x0000000e5c5c7981 */ /* 0x000f62000c1e9b00 */
[----:B------:R-:W-:-:S03]  /*30a0*/  FFMA.FTZ R149, R106, R103, 1 ;  /* 0x3f8000006a957423 */ /* 0x000fc60000010067 */
[----:B------:R-:W5:Y:S01]  /*30b0*/  LDG.E.64.CONSTANT R94, desc[UR14][R94.64] ;  /* 0x0000000e5e5e7981 */ /* 0x000f62000c1e9b00 */
[----:B0-----:R-:W-:Y:S01]  /*30c0*/  FMUL.FTZ R104, R110, -1.4426950216293334961 ;  /* 0xbfb8aa3b6e687820 */ /* 0x001fe20000410000 */
[----:B------:R-:W-:Y:S01]  /*30d0*/  FFMA.FTZ R106, R117, R62, R120 ;  /* 0x0000003e756a7223 */ /* 0x000fe20000010078 */
[----:B------:R-:W0:Y:S03]  /*30e0*/  MUFU.EX2 R123, R123 ;  /* 0x0000007b007b7308 */ /* 0x000e260000000800 */
[----:B------:R-:W-:-:S05]  /*30f0*/  FMUL.FTZ R103, R106, -1.4426950216293334961 ;  /* 0xbfb8aa3b6a677820 */ /* 0x000fca0000410000 */
[----:B------:R-:W1:Y:S01]  /*3100*/  MUFU.EX2 R104, R104 ;  /* 0x0000006800687308 */ /* 0x000e620000000800 */
[----:B------:R-:W-:Y:S01]  /*3110*/  FMUL.FTZ R129, R112, R129 ;  /* 0x0000008170817220 */ /* 0x000fe20000410000 */
[--C-:B------:R-:W-:Y:S02]  /*3120*/  HADD2.F32 R112, -RZ, R78.reuse.H0_H0 ;  /* 0x2000004eff707230 */ /* 0x100fe40000004100 */
[----:B------:R-:W-:-:S04]  /*3130*/  HADD2.F32 R124, -RZ, R78.H1_H1 ;  /* 0x3000004eff7c7230 */ /* 0x000fc80000004100 */
[----:B------:R-:W1:Y:S01]  /*3140*/  MUFU.EX2 R103, R103 ;  /* 0x0000006700677308 */ /* 0x000e620000000800 */
[--C-:B------:R-:W-:Y:S02]  /*3150*/  HADD2.F32 R128, -RZ, R79.reuse.H1_H1 ;  /* 0x3000004fff807230 */ /* 0x100fe40000004100 */
[----:B------:R-:W-:Y:S01]  /*3160*/  FMUL.FTZ R149, R122, R149 ;  /* 0x000000957a957220 */ /* 0x000fe20000410000 */
[----:B--2---:R-:W-:Y:S01]  /*3170*/  FADD.FTZ R122, R126, 1 ;  /* 0x3f8000007e7a7421 */ /* 0x004fe20000010000 */
[----:B------:R-:W-:Y:S01]  /*3180*/  FMUL.FTZ R125, R112, R125 ;  /* 0x0000007d707d7220 */ /* 0x000fe20000410000 */
[----:B------:R-:W-:Y:S02]  /*3190*/  HADD2.F32 R126, -RZ, R79.H0_H0 ;  /* 0x2000004fff7e7230 */ /* 0x000fe40000004100 */
[----:B------:R-:W-:Y:S01]  /*31a0*/  FMUL.FTZ R127, R124, R127 ;  /* 0x0000007f7c7f7220 */ /* 0x000fe20000410000 */
[----:B------:R-:W-:Y:S01]  /*31b0*/  FMUL.FTZ R124, R128, R149 ;  /* 0x00000095807c7220 */ /* 0x000fe20000410000 */
[----:B0-----:R-:W-:Y:S01]  /*31c0*/  FADD.FTZ R123, R123, 1 ;  /* 0x3f8000007b7b7421 */ /* 0x001fe20000010000 */
[----:B-1----:R-:W-:Y:S01]  /*31d0*/  FADD.FTZ R128, R104, 1 ;  /* 0x3f80000068807421 */ /* 0x002fe20000010000 */
[----:B------:R-:W-:Y:S01]  /*31e0*/  FMUL.FTZ R104, R114, R125 ;  /* 0x0000007d72687220 */ /* 0x000fe20000410000 */
[----:B------:R-:W-:Y:S01]  /*31f0*/  FMUL.FTZ R129, R126, R129 ;  /* 0x000000817e817220 */ /* 0x000fe20000410000 */
[----:B------:R-:W0:Y:S01]  /*3200*/  MUFU.RCP R122, R122 ;  /* 0x0000007a007a7308 */ /* 0x000e220000001000 */
[-C--:B------:R-:W-:Y:S01]  /*3210*/  FFMA.FTZ R126, R114, R125.reuse, R111 ;  /* 0x0000007d727e7223 */ /* 0x080fe2000001006f */
[C---:B------:R-:W-:Y:S01]  /*3220*/  FFMA.FTZ R112, R96.reuse, R125, R99 ;  /* 0x0000007d60707223 */ /* 0x040fe20000010063 */
[----:B------:R-:W-:Y:S01]  /*3230*/  FFMA.FTZ R113, R96, R104, R113 ;  /* 0x0000006860717223 */ /* 0x000fe20000010071 */
[----:B------:R-:W-:Y:S01]  /*3240*/  FMUL.FTZ R96, R115, R127 ;  /* 0x0000007f73607220 */ /* 0x000fe20000410000 */
[----:B------:R-:W-:-:S03]  /*3250*/  FADD.FTZ R97, R97, R125 ;  /* 0x0000007d61617221 */ /* 0x000fc60000010000 */
[----:B------:R-:W1:Y:S01]  /*3260*/  MUFU.RCP R111, R128 ;  /* 0x00000080006f7308 */ /* 0x000e620000001000 */
[----:B------:R-:W-:Y:S01]  /*3270*/  FADD.FTZ R125, R103, 1 ;  /* 0x3f800000677d7421 */ /* 0x000fe20000010000 */
[----:B------:R-:W-:Y:S01]  /*3280*/  FFMA.FTZ R99, R68, R127, R101 ;  /* 0x0000007f44637223 */ /* 0x000fe20000010065 */
[----:B------:R-:W-:-:S05]  /*3290*/  FADD.FTZ R104, R98, R127 ;  /* 0x0000007f62687221 */ /* 0x000fca0000010000 */
[----:B------:R-:W2:Y:S01]  /*32a0*/  MUFU.RCP R123, R123 ;  /* 0x0000007b007b7308 */ /* 0x000ea20000001000 */
[----:B------:R-:W-:Y:S01]  /*32b0*/  FFMA.FTZ R68, R68, R96, R113 ;  /* 0x0000006044447223 */ /* 0x000fe20000010071 */
[----:B------:R-:W-:Y:S01]  /*32c0*/  FFMA.FTZ R127, R115, R127, R126 ;  /* 0x0000007f737f7223 */ /* 0x000fe2000001007e */
[-C--:B------:R-:W-:Y:S01]  /*32d0*/  FMUL.FTZ R101, R116, R129.reuse ;  /* 0x0000008174657220 */ /* 0x080fe20000410000 */
[----:B------:R-:W-:-:S04]  /*32e0*/  FFMA.FTZ R102, R69, R129, R102 ;  /* 0x0000008145667223 */ /* 0x000fc80000010066 */
[----:B------:R-:W2:Y:S01]  /*32f0*/  MUFU.RCP R96, R125 ;  /* 0x0000007d00607308 */ /* 0x000ea20000001000 */
[----:B------:R-:W-:Y:S01]  /*3300*/  FFMA.FTZ R98, R116, R129, R127 ;  /* 0x0000008174627223 */ /* 0x000fe2000001007f */
[----:B------:R-:W-:Y:S01]  /*3310*/  FFMA.FTZ R68, R69, R101, R68 ;  /* 0x0000006545447223 */ /* 0x000fe20000010044 */
[-C--:B------:R-:W-:Y:S01]  /*3320*/  FMUL.FTZ R69, R117, R124.reuse ;  /* 0x0000007c75457220 */ /* 0x080fe20000410000 */
[----:B------:R-:W-:Y:S01]  /*3330*/  FADD.FTZ R103, R105, R124 ;  /* 0x0000007c69677221 */ /* 0x000fe20000010000 */
[-C--:B------:R-:W-:Y:S01]  /*3340*/  FFMA.FTZ R113, R117, R124.reuse, R98 ;  /* 0x0000007c75717223 */ /* 0x080fe20000010062 */
[--C-:B------:R-:W-:Y:S02]  /*3350*/  HADD2.F32 R105, -RZ, R80.reuse.H0_H0 ;  /* 0x20000050ff697230 */ /* 0x100fe40000004100 */
[----:B0-----:R-:W-:Y:S01]  /*3360*/  FADD.FTZ R126, -R122, 1 ;  /* 0x3f8000007a7e7421 */ /* 0x001fe20000010100 */
[C---:B------:R-:W-:Y:S01]  /*3370*/  FFMA.FTZ R101, R67.reuse, R124, R100 ;  /* 0x0000007c43657223 */ /* 0x040fe20000010064 */
[----:B------:R-:W-:Y:S01]  /*3380*/  FFMA.FTZ R98, R67, R69, R68 ;  /* 0x0000004543627223 */ /* 0x000fe20000010044 */
[----:B-1----:R-:W-:Y:S01]  /*3390*/  FADD.FTZ R67, -R111, 1 ;  /* 0x3f8000006f437421 */ /* 0x002fe20000010100 */
[----:B--2---:R-:W-:Y:S01]  /*33a0*/  FADD.FTZ R68, -R123, 1 ;  /* 0x3f8000007b447421 */ /* 0x004fe20000010100 */
[----:B------:R-:W-:Y:S01]  /*33b0*/  FFMA.FTZ R109, R109, R126, 1 ;  /* 0x3f8000006d6d7423 */ /* 0x000fe2000001007e */
[----:B------:R-:W-:-:S02]  /*33c0*/  HADD2.F32 R127, -RZ, R80.H1_H1 ;  /* 0x30000050ff7f7230 */ /* 0x000fc40000004100 */
[----:B------:R-:W-:Y:S01]  /*33d0*/  FADD.FTZ R100, -R60, R105 ;  /* 0x000000693c647221 */ /* 0x000fe20000010100 */
[----:B------:R-:W-:Y:S01]  /*33e0*/  FFMA.FTZ R110, R110, R67, 1 ;  /* 0x3f8000006e6e7423 */ /* 0x000fe20000010043 */
[----:B------:R-:W-:Y:S01]  /*33f0*/  FFMA.FTZ R68, R107, R68, 1 ;  /* 0x3f8000006b447423 */ /* 0x000fe20000010044 */
[--C-:B------:R-:W-:Y:S02]  /*3400*/  HADD2.F32 R67, -RZ, R81.reuse.H0_H0 ;  /* 0x20000051ff437230 */ /* 0x100fe40000004100 */
[----:B------:R-:W-:Y:S01]  /*3410*/  FADD.FTZ R105, -R96, 1 ;  /* 0x3f80000060697421 */ /* 0x000fe20000010100 */
[----:B------:R-:W-:Y:S01]  /*3420*/  FMUL.FTZ R69, R29, R100 ;  /* 0x000000641d457220 */ /* 0x000fe20000410000 */
[----:B------:R-:W-:Y:S01]  /*3430*/  FMUL.FTZ R122, R122, R109 ;  /* 0x0000006d7a7a7220 */ /* 0x000fe20000410000 */
[C---:B------:R-:W-:Y:S01]  /*3440*/  FADD.FTZ R100, -R60.reuse, R127 ;  /* 0x0000007f3c647221 */ /* 0x040fe20000010100 */
[----:B------:R-:W-:Y:S02]  /*3450*/  HADD2.F32 R109, -RZ, R81.H1_H1 ;  /* 0x30000051ff6d7230 */ /* 0x000fe40000004100 */
[----:B------:R-:W-:Y:S01]  /*3460*/  FMUL.FTZ R127, R123, R68 ;  /* 0x000000447b7f7220 */ /* 0x000fe20000410000 */
[----:B------:R-:W-:Y:S01]  /*3470*/  FADD.FTZ R68, -R60, R67 ;  /* 0x000000433c447221 */ /* 0x000fe20000010100 */
[----:B------:R-:W-:Y:S01]  /*3480*/  FFMA.FTZ R125, R106, R105, 1 ;  /* 0x3f8000006a7d7423 */ /* 0x000fe20000010069 */
[----:B------:R-:W-:-:S02]  /*3490*/  HADD2.F32 R67, -RZ, R82.H0_H0 ;  /* 0x20000052ff437230 */ /* 0x000fc40000004100 */
[----:B------:R-:W-:Y:S01]  /*34a0*/  FMUL.FTZ R124, R111, R110 ;  /* 0x0000006e6f7c7220 */ /* 0x000fe20000410000 */
[----:B------:R-:W-:Y:S01]  /*34b0*/  FADD.FTZ R110, -R60, R109 ;  /* 0x0000006d3c6e7221 */ /* 0x000fe20000010100 */
[----:B------:R-:W-:Y:S01]  /*34c0*/  FADD.FTZ R66, R66, R129 ;  /* 0x0000008142427221 */ /* 0x000fe20000010000 */
[----:B------:R-:W-:Y:S01]  /*34d0*/  FMUL.FTZ R129, R96, R125 ;  /* 0x0000007d60817220 */ /* 0x000fe20000410000 */
[----:B------:R-:W-:Y:S01]  /*34e0*/  FMUL.FTZ R96, R67, R122 ;  /* 0x0000007a43607220 */ /* 0x000fe20000410000 */
[----:B------:R-:W-:Y:S01]  /*34f0*/  FMUL.FTZ R67, R29, R110 ;  /* 0x0000006e1d437220 */ /* 0x000fe20000410000 */
[----:B------:R-:W-:Y:S02]  /*3500*/  HADD2.F32 R110, -RZ, R82.H1_H1 ;  /* 0x30000052ff6e7230 */ /* 0x000fe40000004100 */
[--C-:B------:R-:W-:Y:S02]  /*3510*/  HADD2.F32 R111, -RZ, R83.reuse.H0_H0 ;  /* 0x20000053ff6f7230 */ /* 0x100fe40000004100 */
[----:B------:R-:W-:-:S02]  /*3520*/  HADD2.F32 R122, -RZ, R83.H1_H1 ;  /* 0x30000053ff7a7230 */ /* 0x000fc40000004100 */
[----:B------:R-:W-:Y:S01]  /*3530*/  FMUL.FTZ R142, R110, R127 ;  /* 0x0000007f6e8e7220 */ /* 0x000fe20000410000 */
[----:B------:R-:W-:Y:S01]  /*3540*/  FMUL.FTZ R127, R111, R124 ;  /* 0x0000007c6f7f7220 */ /* 0x000fe20000410000 */
[----:B------:R-:W-:Y:S01]  /*3550*/  FADD.FTZ R111, R97, R96 ;  /* 0x00000060616f7221 */ /* 0x000fe20000010000 */
[-C--:B------:R-:W-:Y:S01]  /*3560*/  FFMA.FTZ R110, R65, R96.reuse, R112 ;  /* 0x00000060416e7223 */ /* 0x080fe20000010070 */
[CC--:B------:R-:W-:Y:S01]  /*3570*/  FFMA.FTZ R128, R114.reuse, R96.reuse, R113 ;  /* 0x0000006072807223 */ /* 0x0c0fe20000010071 */
[----:B------:R-:W-:Y:S01]  /*3580*/  FMUL.FTZ R97, R114, R96 ;  /* 0x0000006072617220 */ /* 0x000fe20000410000 */
[----:B------:R-:W-:Y:S01]  /*3590*/  IADD3 R96, P0, R139, UR24, RZ ;  /* 0x000000188b607c10 */ /* 0x000fe2000ff1e0ff */
[----:B------:R-:W-:Y:S01]  /*35a0*/  FMUL.FTZ R122, R122, R129 ;  /* 0x000000817a7a7220 */ /* 0x000fe20000410000 */
[----:B------:R-:W-:Y:S01]  /*35b0*/  IADD3.X R140, RZ, R108, RZ, P1, !PT ;  /* 0x0000006cff8c7210 */ /* 0x000fe20000ffe4ff */
[----:B------:R-:W-:Y:S01]  /*35c0*/  FFMA.FTZ R129, R65, R97, R98 ;  /* 0x0000006141817223 */ /* 0x000fe20000010062 */
[----:B------:R-:W-:-:S02]  /*35d0*/  IADD3.X R97, R138, UR25, RZ, P0, !PT ;  /* 0x000000198a617c10 */ /* 0x000fc400087fe4ff */
[C---:B------:R-:W-:Y:S02]  /*35e0*/  SHF.L.U64.HI R140, R141.reuse, 0x1, R140 ;  /* 0x000000018d8c7819 */ /* 0x040fe4000001028c */
[----:B------:R-:W-:Y:S02]  /*35f0*/  SHF.L.U32 R141, R141, 0x1, RZ ;  /* 0x000000018d8d7819 */ /* 0x000fe400000006ff */
[----:B------:R-:W2:Y:S02]  /*3600*/  LDG.E.64.CONSTANT R96, desc[UR14][R96.64] ;  /* 0x0000000e60607981 */ /* 0x000ea4000c1e9b00 */
[----:B------:R-:W-:Y:S01]  /*3610*/  IADD3 R98, P1, R141, UR22, RZ ;  /* 0x000000168d627c10 */ /* 0x000fe2000ff3e0ff */
[----:B------:R-:W-:Y:S01]  /*3620*/  FFMA.FTZ R105, R114, R69, R119 ;  /* 0x0000004572697223 */ /* 0x000fe20000010077 */
[----:B------:R-:W-:Y:S01]  /*3630*/  FMUL.FTZ R100, R29, R100 ;  /* 0x000000641d647220 */ /* 0x000fe20000410000 */
[----:B------:R-:W-:Y:S01]  /*3640*/  FFMA.FTZ R113, R64, R142, R99 ;  /* 0x0000008e40717223 */ /* 0x000fe20000010063 */
[----:B------:R-:W-:Y:S01]  /*3650*/  IADD3.X R99, R140, UR23, RZ, P1, !PT ;  /* 0x000000178c637c10 */ /* 0x000fe20008ffe4ff */
[----:B------:R-:W-:Y:S01]  /*3660*/  FMUL.FTZ R126, R105, -1.4426950216293334961 ;  /* 0xbfb8aa3b697e7820 */ /* 0x000fe20000410000 */
[----:B------:R-:W-:Y:S01]  /*3670*/  FFMA.FTZ R107, R115, R100, R118 ;  /* 0x00000064736b7223 */ /* 0x000fe20000010076 */
[----:B------:R-:W-:-:S03]  /*3680*/  FMUL.FTZ R68, R29, R68 ;  /* 0x000000441d447220 */ /* 0x000fc60000410000 */
[----:B------:R-:W2:Y:S01]  /*3690*/  LDG.E.64.CONSTANT R98, desc[UR14][R98.64] ;  /* 0x0000000e62627981 */ /* 0x000ea2000c1e9b00 */
[----:B------:R-:W-:Y:S01]  /*36a0*/  FMUL.FTZ R123, R107, -1.4426950216293334961 ;  /* 0xbfb8aa3b6b7b7820 */ /* 0x000fe20000410000 */
[----:B------:R-:W0:Y:S01]  /*36b0*/  MUFU.EX2 R126, R126 ;  /* 0x0000007e007e7308 */ /* 0x000e220000000800 */
[----:B------:R-:W-:Y:S01]  /*36c0*/  FFMA.FTZ R106, R116, R68, R121 ;  /* 0x00000044746a7223 */ /* 0x000fe20000010079 */
[----:B------:R-:W-:-:S03]  /*36d0*/  FFMA.FTZ R109, R117, R67, R120 ;  /* 0x00000043756d7223 */ /* 0x000fc60000010078 */
[----:B------:R-:W-:-:S03]  /*36e0*/  FMUL.FTZ R125, R106, -1.4426950216293334961 ;  /* 0xbfb8aa3b6a7d7820 */ /* 0x000fc60000410000 */
[----:B------:R-:W1:Y:S01]  /*36f0*/  MUFU.EX2 R123, R123 ;  /* 0x0000007b007b7308 */ /* 0x000e620000000800 */
[----:B------:R-:W-:-:S07]  /*3700*/  FMUL.FTZ R144, R109, -1.4426950216293334961 ;  /* 0xbfb8aa3b6d907820 */ /* 0x000fce0000410000 */
[----:B------:R-:W3:Y:S01]  /*3710*/  MUFU.EX2 R125, R125 ;  /* 0x0000007d007d7308 */ /* 0x000ee20000000800 */
[----:B0-----:R-:W-:Y:S01]  /*3720*/  FADD.FTZ R112, R126, 1 ;  /* 0x3f8000007e707421 */ /* 0x001fe20000010000 */
[----:B------:R-:W-:-:S06]  /*3730*/  FADD.FTZ R65, R104, R142 ;  /* 0x0000008e68417221 */ /* 0x000fcc0000010000 */
[----:B------:R-:W0:Y:S01]  /*3740*/  MUFU.EX2 R124, R144 ;  /* 0x00000090007c7308 */ /* 0x000e220000000800 */
[----:B-1----:R-:W-:Y:S01]  /*3750*/  FADD.FTZ R104, R123, 1 ;  /* 0x3f8000007b687421 */ /* 0x002fe20000010000 */
[CC--:B------:R-:W-:Y:S01]  /*3760*/  FMUL.FTZ R126, R115.reuse, R142.reuse ;  /* 0x0000008e737e7220 */ /* 0x0c0fe20000410000 */
[----:B------:R-:W-:Y:S01]  /*3770*/  FFMA.FTZ R149, R115, R142, R128 ;  /* 0x0000008e73957223 */ /* 0x000fe20000010080 */
[----:B------:R-:W-:-:S04]  /*3780*/  FFMA.FTZ R123, R63, R127, R102 ;  /* 0x0000007f3f7b7223 */ /* 0x000fc80000010066 */
[----:B------:R-:W1:Y:S01]  /*3790*/  MUFU.RCP R112, R112 ;  /* 0x0000007000707308 */ /* 0x000e620000001000 */
[----:B------:R-:W-:Y:S01]  /*37a0*/  FFMA.FTZ R126, R64, R126, R129 ;  /* 0x0000007e407e7223 */ /* 0x000fe20000010081 */
[-C--:B------:R-:W-:Y:S01]  /*37b0*/  FMUL.FTZ R128, R116, R127.reuse ;  /* 0x0000007f74807220 */ /* 0x080fe20000410000 */
[----:B------:R-:W-:Y:S01]  /*37c0*/  FADD.FTZ R102, R66, R127 ;  /* 0x0000007f42667221 */ /* 0x000fe20000010000 */
[----:B------:R-:W-:Y:S01]  /*37d0*/  FFMA.FTZ R64, R116, R127, R149 ;  /* 0x0000007f74407223 */ /* 0x000fe20000010095 */
[----:B---3--:R-:W-:Y:S01]  /*37e0*/  FADD.FTZ R66, R125, 1 ;  /* 0x3f8000007d427421 */ /* 0x008fe20000010000 */
[----:B------:R-:W-:Y:S02]  /*37f0*/  HADD2.F32 R129, -RZ, R84.H0_H0 ;  /* 0x20000054ff817230 */ /* 0x000fe40000004100 */
[----:B------:R-:W3:Y:S01]  /*3800*/  MUFU.RCP R104, R104 ;  /* 0x0000006800687308 */ /* 0x000ee20000001000 */
[----:B0-----:R-:W-:Y:S01]  /*3810*/  FADD.FTZ R127, R124, 1 ;  /* 0x3f8000007c7f7421 */ /* 0x001fe20000010000 */
[----:B------:R-:W-:Y:S01]  /*3820*/  FFMA.FTZ R63, R63, R128, R126 ;  /* 0x000000803f3f7223 */ /* 0x000fe2000001007e */
[-C--:B------:R-:W-:Y:S01]  /*3830*/  FFMA.FTZ R125, R117, R122.reuse, R64 ;  /* 0x0000007a757d7223 */ /* 0x080fe20000010040 */
[----:B------:R-:W-:Y:S01]  /*3840*/  FADD.FTZ R64, -R60, R129 ;  /* 0x000000813c407221 */ /* 0x000fe20000010100 */
[----:B------:R-:W-:-:S03]  /*3850*/  FFMA.FTZ R124, R62, R122, R101 ;  /* 0x0000007a3e7c7223 */ /* 0x000fc60000010065 */
[----:B------:R1:W0:Y:S01]  /*3860*/  MUFU.RCP R126, R66 ;  /* 0x00000042007e7308 */ /* 0x0002220000001000 */
[----:B------:R-:W-:Y:S01]  /*3870*/  FADD.FTZ R103, R103, R122 ;  /* 0x0000007a67677221 */ /* 0x000fe20000010000 */
[----:B------:R-:W-:Y:S02]  /*3880*/  HADD2.F32 R101, -RZ, R84.H1_H1 ;  /* 0x30000054ff657230 */ /* 0x000fe40000004100 */
[----:B------:R-:W-:Y:S01]  /*3890*/  FMUL.FTZ R122, R117, R122 ;  /* 0x0000007a757a7220 */ /* 0x000fe20000410000 */
[----:B------:R-:W-:-:S03]  /*38a0*/  FMUL.FTZ R64, R29, R64 ;  /* 0x000000401d407220 */ /* 0x000fc60000410000 */
[----:B------:R-:W4:Y:S01]  /*38b0*/  MUFU.RCP R127, R127 ;  /* 0x0000007f007f7308 */ /* 0x000f220000001000 */
[----:B-1----:R-:W-:Y:S01]  /*38c0*/  FADD.FTZ R66, -R112, 1 ;  /* 0x3f80000070427421 */ /* 0x002fe20000010100 */
[----:B------:R-:W-:Y:S01]  /*38d0*/  FFMA.FTZ R62, R62, R122, R63 ;  /* 0x0000007a3e3e7223 */ /* 0x000fe2000001003f */
[----:B------:R-:W-:Y:S01]  /*38e0*/  FADD.FTZ R128, -R60, R101 ;  /* 0x000000653c807221 */ /* 0x000fe20000010100 */
[----:B------:R-:W-:Y:S02]  /*38f0*/  HADD2.F32 R63, -RZ, R85.H0_H0 ;  /* 0x20000055ff3f7230 */ /* 0x000fe40000004100 */
[----:B------:R-:W-:Y:S01]  /*3900*/  FFMA.FTZ R101, R114, R64, R119 ;  /* 0x0000004072657223 */ /* 0x000fe20000010077 */
[----:B---3--:R-:W-:Y:S01]  /*3910*/  FADD.FTZ R122, -R104, 1 ;  /* 0x3f800000687a7421 */ /* 0x008fe20000010100 */
[----:B------:R-:W-:Y:S01]  /*3920*/  FFMA.FTZ R129, R105, R66, 1 ;  /* 0x3f80000069817423 */ /* 0x000fe20000010042 */
[----:B------:R-:W-:Y:S01]  /*3930*/  FMUL.FTZ R66, R29, R128 ;  /* 0x000000801d427220 */ /* 0x000fe20000410000 */
[----:B------:R-:W-:Y:S01]  /*3940*/  FMUL.FTZ R142, R101, -1.4426950216293334961 ;  /* 0xbfb8aa3b658e7820 */ /* 0x000fe20000410000 */
[----:B------:R-:W-:Y:S01]  /*3950*/  FADD.FTZ R144, -R60, R63 ;  /* 0x0000003f3c907221 */ /* 0x000fe20000010100 */
[----:B------:R-:W-:Y:S01]  /*3960*/  FFMA.FTZ R149, R107, R122, 1 ;  /* 0x3f8000006b957423 */ /* 0x000fe2000001007a */
[----:B------:R-:W-:Y:S01]  /*3970*/  FFMA.FTZ R122, R115, R66, R118 ;  /* 0x00000042737a7223 */ /* 0x000fe20000010076 */
[----:B0-----:R-:W-:Y:S01]  /*3980*/  FADD.FTZ R105, -R126, 1 ;  /* 0x3f8000007e697421 */ /* 0x001fe20000010100 */
[----:B------:R-:W-:Y:S01]  /*3990*/  FMUL.FTZ R63, R29, R144 ;  /* 0x000000901d3f7220 */ /* 0x000fe20000410000 */
[----:B------:R-:W0:Y:S01]  /*39a0*/  MUFU.EX2 R142, R142 ;  /* 0x0000008e008e7308 */ /* 0x000e220000000800 */
[----:B------:R-:W-:Y:S01]  /*39b0*/  FMUL.FTZ R144, R122, -1.4426950216293334961 ;  /* 0xbfb8aa3b7a907820 */ /* 0x000fe20000410000 */
[----:B----4-:R-:W-:Y:S01]  /*39c0*/  FADD.FTZ R128, -R127, 1 ;  /* 0x3f8000007f807421 */ /* 0x010fe20000010100 */
[----:B------:R-:W-:Y:S01]  /*39d0*/  FFMA.FTZ R153, R106, R105, 1 ;  /* 0x3f8000006a997423 */ /* 0x000fe20000010069 */
[----:B------:R-:W-:-:S02]  /*39e0*/  FFMA.FTZ R106, R116, R63, R121 ;  /* 0x0000003f746a7223 */ /* 0x000fc40000010079 */
[----:B------:R-:W-:Y:S02]  /*39f0*/  FFMA.FTZ R128, R109, R128, 1 ;  /* 0x3f8000006d807423 */ /* 0x000fe40000010080 */
[----:B------:R-:W1:Y:S01]  /*3a00*/  MUFU.EX2 R105, R144 ;  /* 0x0000009000697308 */ /* 0x000e620000000800 */
[----:B------:R-:W-:Y:S01]  /*3a10*/  FMUL.FTZ R109, R106, -1.4426950216293334961 ;  /* 0xbfb8aa3b6a6d7820 */ /* 0x000fe20000410000 */
[----:B------:R-:W-:Y:S02]  /*3a20*/  HADD2.F32 R107, -RZ, R86.H0_H0 ;  /* 0x20000056ff6b7230 */ /* 0x000fe40000004100 */
[----:B------:R-:W-:Y:S01]  /*3a30*/  FMUL.FTZ R112, R112, R129 ;  /* 0x0000008170707220 */ /* 0x000fe20000410000 */
[----:B------:R-:W-:-:S03]  /*3a40*/  FMUL.FTZ R149, R104, R149 ;  /* 0x0000009568957220 */ /* 0x000fc60000410000 */
[----:B------:R3:W4:Y:S01]  /*3a50*/  MUFU.EX2 R146, R109 ;  /* 0x0000006d00927308 */ /* 0x0007220000000800 */
[----:B------:R-:W-:Y:S01]  /*3a60*/  FMUL.FTZ R126, R126, R153 ;  /* 0x000000997e7e7220 */ /* 0x000fe20000410000 */
[----:B------:R-:W-:Y:S01]  /*3a70*/  FMUL.FTZ R127, R127, R128 ;  /* 0x000000807f7f7220 */ /* 0x000fe20000410000 */
[--C-:B------:R-:W-:Y:S02]  /*3a80*/  HADD2.F32 R129, -RZ, R87.reuse.H0_H0 ;  /* 0x20000057ff817230 */ /* 0x100fe40000004100 */
[----:B------:R-:W-:Y:S01]  /*3a90*/  FMUL.FTZ R107, R107, R112 ;  /* 0x000000706b6b7220 */ /* 0x000fe20000410000 */
[----:B------:R-:W-:Y:S02]  /*3aa0*/  HADD2.F32 R104, -RZ, R86.H1_H1 ;  /* 0x30000056ff687230 */ /* 0x000fe40000004100 */
[----:B0-----:R-:W-:Y:S01]  /*3ab0*/  FADD.FTZ R142, R142, 1 ;  /* 0x3f8000008e8e7421 */ /* 0x001fe20000010000 */
[----:B------:R-:W-:Y:S02]  /*3ac0*/  HADD2.F32 R128, -RZ, R87.H1_H1 ;  /* 0x30000057ff807230 */ /* 0x000fe40000004100 */
[----:B------:R-:W-:Y:S01]  /*3ad0*/  FMUL.FTZ R129, R129, R126 ;  /* 0x0000007e81817220 */ /* 0x000fe20000410000 */
[----:B---3--:R-:W-:Y:S01]  /*3ae0*/  FMUL.FTZ R109, R114, R107 ;  /* 0x0000006b726d7220 */ /* 0x008fe20000410000 */
[----:B------:R-:W-:Y:S01]  /*3af0*/  FMUL.FTZ R112, R104, R149 ;  /* 0x0000009568707220 */ /* 0x000fe20000410000 */
[----:B------:R-:W0:Y:S01]  /*3b00*/  MUFU.RCP R126, R142 ;  /* 0x0000008e007e7308 */ /* 0x000e220000001000 */
[----:B------:R-:W-:Y:S01]  /*3b10*/  FMUL.FTZ R128, R128, R127 ;  /* 0x0000007f80807220 */ /* 0x000fe20000410000 */
[----:B-1----:R-:W-:Y:S01]  /*3b20*/  FADD.FTZ R127, R105, 1 ;  /* 0x3f800000697f7421 */ /* 0x002fe20000010000 */
[-C--:B------:R-:W-:Y:S01]  /*3b30*/  FFMA.FTZ R105, R69, R107.reuse, R110 ;  /* 0x0000006b45697223 */ /* 0x080fe2000001006e */
[----:B------:R-:W-:Y:S01]  /*3b40*/  FADD.FTZ R104, R111, R107 ;  /* 0x0000006b6f687221 */ /* 0x000fe20000010000 */
[----:B------:R-:W-:Y:S01]  /*3b50*/  FFMA.FTZ R110, R114, R107, R125 ;  /* 0x0000006b726e7223 */ /* 0x000fe2000001007d */
[----:B------:R-:W-:Y:S01]  /*3b60*/  FFMA.FTZ R111, R69, R109, R62 ;  /* 0x0000006d456f7223 */ /* 0x000fe2000001003e */
[----:B------:R-:W-:Y:S01]  /*3b70*/  FMUL.FTZ R62, R115, R112 ;  /* 0x00000070733e7220 */ /* 0x000fe20000410000 */
[----:B------:R-:W-:Y:S01]  /*3b80*/  FADD.FTZ R109, R65, R112 ;  /* 0x00000070416d7221 */ /* 0x000fe20000010000 */
[----:B------:R-:W-:-:S02]  /*3b90*/  HADD2.F32 R153, -RZ, R85.H1_H1 ;  /* 0x30000055ff997230 */ /* 0x000fc40000004100 */
[----:B----4-:R-:W-:Y:S01]  /*3ba0*/  FADD.FTZ R125, R146, 1 ;  /* 0x3f800000927d7421 */ /* 0x010fe20000010000 */
[CC--:B------:R-:W-:Y:S01]  /*3bb0*/  FFMA.FTZ R107, R100.reuse, R112.reuse, R113 ;  /* 0x00000070646b7223 */ /* 0x0c0fe20000010071 */
[----:B------:R-:W-:Y:S01]  /*3bc0*/  FFMA.FTZ R65, R115, R112, R110 ;  /* 0x0000007073417223 */ /* 0x000fe2000001006e */
[----:B------:R-:W-:Y:S01]  /*3bd0*/  FFMA.FTZ R113, R100, R62, R111 ;  /* 0x0000003e64717223 */ /* 0x000fe2000001006f */
[-C--:B------:R-:W-:Y:S01]  /*3be0*/  FMUL.FTZ R112, R116, R129.reuse ;  /* 0x0000008174707220 */ /* 0x080fe20000410000 */
[-C--:B------:R-:W-:Y:S01]  /*3bf0*/  FFMA.FTZ R110, R68, R129.reuse, R123 ;  /* 0x00000081446e7223 */ /* 0x080fe2000001007b */
[----:B------:R-:W-:Y:S01]  /*3c00*/  FFMA.FTZ R100, R116, R129, R65 ;  /* 0x0000008174647223 */ /* 0x000fe20000010041 */
[----:B------:R-:W-:Y:S01]  /*3c10*/  FADD.FTZ R144, -R60, R153 ;  /* 0x000000993c907221 */ /* 0x000fe20000010100 */
[----:B------:R-:W-:Y:S01]  /*3c20*/  FFMA.FTZ R68, R68, R112, R113 ;  /* 0x0000007044447223 */ /* 0x000fe20000010071 */
[-C--:B------:R-:W-:Y:S01]  /*3c30*/  FMUL.FTZ R65, R117, R128.reuse ;  /* 0x0000008075417220 */ /* 0x080fe20000410000 */
[----:B------:R-:W1:Y:S01]  /*3c40*/  MUFU.RCP R125, R125 ;  /* 0x0000007d007d7308 */ /* 0x000e620000001000 */
[----:B------:R-:W-:Y:S01]  /*3c50*/  FFMA.FTZ R112, R67, R128, R124 ;  /* 0x0000008043707223 */ /* 0x000fe2000001007c */
[----:B------:R-:W-:Y:S01]  /*3c60*/  FMUL.FTZ R69, R29, R144 ;  /* 0x000000901d457220 */ /* 0x000fe20000410000 */
[----:B------:R-:W-:Y:S01]  /*3c70*/  FFMA.FTZ R67, R67, R65, R68 ;  /* 0x0000004143437223 */ /* 0x000fe20000010044 */
[----:B0-----:R-:W-:Y:S01]  /*3c80*/  FADD.FTZ R68, -R126, 1 ;  /* 0x3f8000007e447421 */ /* 0x001fe20000010100 */
[C---:B------:R-:W-:Y:S01]  /*3c90*/  FFMA.FTZ R123, R117.reuse, R128, R100 ;  /* 0x00000080757b7223 */ /* 0x040fe20000010064 */
[----:B------:R-:W-:Y:S01]  /*3ca0*/  FFMA.FTZ R62, R117, R69, R120 ;  /* 0x00000045753e7223 */ /* 0x000fe20000010078 */
[----:B------:R-:W-:Y:S01]  /*3cb0*/  IADD3.X R142, RZ, R108, RZ, P4, !PT ;  /* 0x0000006cff8e7210 */ /* 0x000fe200027fe4ff */
[----:B------:R-:W-:Y:S01]  /*3cc0*/  FFMA.FTZ R101, R101, R68, 1 ;  /* 0x3f80000065657423 */ /* 0x000fe20000010044 */
[----:B------:R-:W-:Y:S01]  /*3cd0*/  IADD3 R100, P0, R141, UR24, RZ ;  /* 0x000000188d647c10 */ /* 0x000fe2000ff1e0ff */
[----:B------:R-:W-:Y:S01]  /*3ce0*/  FADD.FTZ R111, R102, R129 ;  /* 0x00000081666f7221 */ /* 0x000fe20000010000 */
[----:B------:R-:W-:Y:S01]  /*3cf0*/  FMUL.FTZ R102, R62, -1.4426950216293334961 ;  /* 0xbfb8aa3b3e667820 */ /* 0x000fe20000410000 */
[----:B------:R-:W-:Y:S01]  /*3d00*/  FADD.FTZ R113, R103, R128 ;  /* 0x0000008067717221 */ /* 0x000fe20000010000 */
[----:B------:R-:W0:Y:S01]  /*3d10*/  MUFU.RCP R127, R127 ;  /* 0x0000007f007f7308 */ /* 0x000e220000001000 */
[----:B------:R-:W-:Y:S01]  /*3d20*/  FMUL.FTZ R128, R126, R101 ;  /* 0x000000657e807220 */ /* 0x000fe20000410000 */
[----:B------:R-:W-:-:S02]  /*3d30*/  SHF.L.U64.HI R142, R143, 0x1, R142 ;  /* 0x000000018f8e7819 */ /* 0x000fc4000001028e */
[----:B------:R-:W-:Y:S02]  /*3d40*/  IADD3.X R101, R140, UR25, RZ, P0, !PT ;  /* 0x000000198c657c10 */ /* 0x000fe400087fe4ff */
[----:B------:R-:W-:Y:S02]  /*3d50*/  SHF.L.U32 R143, R143, 0x1, RZ ;  /* 0x000000018f8f7819 */ /* 0x000fe400000006ff */
[----:B------:R3:W4:Y:S01]  /*3d60*/  MUFU.EX2 R129, R102 ;  /* 0x0000006600817308 */ /* 0x0007220000000800 */
[----:B-1----:R-:W-:Y:S01]  /*3d70*/  FADD.FTZ R103, -R125, 1 ;  /* 0x3f8000007d677421 */ /* 0x002fe20000010100 */
[----:B------:R-:W2:Y:S03]  /*3d80*/  LDG.E.64.CONSTANT R100, desc[UR14][R100.64] ;  /* 0x0000000e64647981 */ /* 0x000ea6000c1e9b00 */
[----:B------:R-:W-:Y:S01]  /*3d90*/  FFMA.FTZ R144, R106, R103, 1 ;  /* 0x3f8000006a907423 */ /* 0x000fe20000010067 */
[----:B---3--:R-:W-:-:S04]  /*3da0*/  IADD3 R102, P0, R143, UR22, RZ ;  /* 0x000000168f667c10 */ /* 0x008fc8000ff1e0ff */
[----:B------:R-:W-:Y:S01]  /*3db0*/  IADD3.X R103, R142, UR23, RZ, P0, !PT ;  /* 0x000000178e677c10 */ /* 0x000fe200087fe4ff */
[----:B0-----:R-:W-:-:S05]  /*3dc0*/  FADD.FTZ R65, -R127, 1 ;  /* 0x3f8000007f417421 */ /* 0x001fca0000010100 */
[----:B------:R-:W3:Y:S01]  /*3dd0*/  LDG.E.64.CONSTANT R102, desc[UR14][R102.64] ;  /* 0x0000000e66667981 */ /* 0x000ee2000c1e9b00 */
[----:B----4-:R-:W-:Y:S01]  /*3de0*/  FADD.FTZ R129, R129, 1 ;  /* 0x3f80000081817421 */ /* 0x010fe20000010000 */
[----:B------:R-:W-:Y:S01]  /*3df0*/  FFMA.FTZ R124, R122, R65, 1 ;  /* 0x3f8000007a7c7423 */ /* 0x000fe20000010041 */
[--C-:B------:R-:W-:Y:S02]  /*3e00*/  HADD2.F32 R65, -RZ, R88.reuse.H0_H0 ;  /* 0x20000058ff417230 */ /* 0x100fe40000004100 */
[----:B------:R-:W0:Y:S03]  /*3e10*/  MUFU.RCP R146, R129 ;  /* 0x0000008100927308 */ /* 0x000e260000001000 */
[----:B------:R-:W-:Y:S01]  /*3e20*/  FADD.FTZ R106, -R60, R65 ;  /* 0x000000413c6a7221 */ /* 0x000fe20000010100 */
[----:B------:R-:W-:Y:S02]  /*3e30*/  HADD2.F32 R65, -RZ, R88.H1_H1 ;  /* 0x30000058ff417230 */ /* 0x000fe40000004100 */
[----:B------:R-:W-:Y:S01]  /*3e40*/  FMUL.FTZ R124, R127, R124 ;  /* 0x0000007c7f7c7220 */ /* 0x000fe20000410000 */
[----:B------:R-:W-:-:S02]  /*3e50*/  HADD2.F32 R127, -RZ, R89.H0_H0 ;  /* 0x20000059ff7f7230 */ /* 0x000fc40000004100 */
[----:B------:R-:W-:-:S04]  /*3e60*/  FADD.FTZ R68, -R60, R65 ;  /* 0x000000413c447221 */ /* 0x000fc80000010100 */
[C---:B------:R-:W-:Y:S01]  /*3e70*/  FMUL.FTZ R65, R29.reuse, R68 ;  /* 0x000000441d417220 */ /* 0x040fe20000410000 */
[----:B------:R-:W-:Y:S01]  /*3e80*/  FADD.FTZ R68, -R60, R127 ;  /* 0x0000007f3c447221 */ /* 0x000fe20000010100 */
[----:B------:R-:W-:Y:S02]  /*3e90*/  HADD2.F32 R127, -RZ, R89.H1_H1 ;  /* 0x30000059ff7f7230 */ /* 0x000fe40000004100 */
[----:B0-----:R-:W-:Y:S01]  /*3ea0*/  FADD.FTZ R129, -R146, 1 ;  /* 0x3f80000092817421 */ /* 0x001fe20000010100 */
[C---:B------:R-:W-:Y:S02]  /*3eb0*/  FMUL.FTZ R106, R29.reuse, R106 ;  /* 0x0000006a1d6a7220 */ /* 0x040fe40000410000 */
[----:B------:R-:W-:Y:S01]  /*3ec0*/  FADD.FTZ R154, -R60, R127 ;  /* 0x0000007f3c9a7221 */ /* 0x000fe20000010100 */
[----:B------:R-:W-:Y:S01]  /*3ed0*/  FFMA.FTZ R149, R62, R129, 1 ;  /* 0x3f8000003e957423 */ /* 0x000fe20000010081 */
[----:B-----5:R-:W-:Y:S02]  /*3ee0*/  HADD2.F32 R129, -RZ, R90.H0_H0 ;  /* 0x2000005aff817230 */ /* 0x020fe40000004100 */
[----:B------:R-:W-:Y:S01]  /*3ef0*/  FFMA.FTZ R122, R114, R106, R119 ;  /* 0x0000006a727a7223 */ /* 0x000fe20000010077 */
[C---:B------:R-:W-:Y:S01]  /*3f00*/  FMUL.FTZ R68, R29.reuse, R68 ;  /* 0x000000441d447220 */ /* 0x040fe20000410000 */
[----:B------:R-:W-:-:S02]  /*3f10*/  FMUL.FTZ R62, R29, R154 ;  /* 0x0000009a1d3e7220 */ /* 0x000fc40000410000 */
[----:B------:R-:W-:Y:S01]  /*3f20*/  FMUL.FTZ R152, R122, -1.4426950216293334961 ;  /* 0xbfb8aa3b7a987820 */ /* 0x000fe20000410000 */
[----:B------:R-:W-:Y:S01]  /*3f30*/  FMUL.FTZ R155, R129, R128 ;  /* 0x00000080819b7220 */ /* 0x000fe20000410000 */
[----:B------:R-:W-:Y:S01]  /*3f40*/  FFMA.FTZ R127, R116, R68, R121 ;  /* 0x00000044747f7223 */ /* 0x000fe20000010079 */
[----:B------:R-:W-:Y:S01]  /*3f50*/  FFMA.FTZ R128, R117, R62, R120 ;  /* 0x0000003e75807223 */ /* 0x000fe20000010078 */
[----:B------:R-:W-:Y:S01]  /*3f60*/  FFMA.FTZ R126, R115, R65, R118 ;  /* 0x00000041737e7223 */ /* 0x000fe20000010076 */
[----:B------:R-:W-:Y:S01]  /*3f70*/  FMUL.FTZ R144, R125, R144 ;  /* 0x000000907d907220 */ /* 0x000fe20000410000 */
[----:B------:R-:W-:Y:S01]  /*3f80*/  FMUL.FTZ R154, R127, -1.4426950216293334961 ;  /* 0xbfb8aa3b7f9a7820 */ /* 0x000fe20000410000 */
[----:B------:R0:W1:Y:S01]  /*3f90*/  MUFU.EX2 R125, R152 ;  /* 0x00000098007d7308 */ /* 0x0000620000000800 */
[----:B------:R-:W-:Y:S01]  /*3fa0*/  FMUL.FTZ R153, R126, -1.4426950216293334961 ;  /* 0xbfb8aa3b7e997820 */ /* 0x000fe20000410000 */
[----:B0-----:R-:W-:-:S06]  /*3fb0*/  FMUL.FTZ R152, R128, -1.4426950216293334961 ;  /* 0xbfb8aa3b80987820 */ /* 0x001fcc0000410000 */
[----:B------:R-:W0:Y:S01]  /*3fc0*/  MUFU.EX2 R154, R154 ;  /* 0x0000009a009a7308 */ /* 0x000e220000000800 */
[----:B------:R-:W-:-:S07]  /*3fd0*/  FMUL.FTZ R146, R146, R149 ;  /* 0x0000009592927220 */ /* 0x000fce0000410000 */
[----:B------:R-:W4:Y:S01]  /*3fe0*/  MUFU.EX2 R152, R152 ;  /* 0x0000009800987308 */ /* 0x000f220000000800 */
[----:B------:R-:W-:-:S07]  /*3ff0*/  FMUL.FTZ R149, R114, R155 ;  /* 0x0000009b72957220 */ /* 0x000fce0000410000 */
[----:B------:R-:W5:Y:S01]  /*4000*/  MUFU.EX2 R153, R153 ;  /* 0x0000009900997308 */ /* 0x000f620000000800 */
[----:B------:R-:W-:Y:S01]  /*4010*/  FFMA.FTZ R156, R114, R155, R123 ;  /* 0x0000009b729c7223 */ /* 0x000fe2000001007b */
[----:B------:R-:W-:Y:S02]  /*4020*/  HADD2.F32 R123, -RZ, R91.H0_H0 ;  /* 0x2000005bff7b7230 */ /* 0x000fe40000004100 */
[C---:B------:R-:W-:Y:S01]  /*4030*/  FFMA.FTZ R149, R64.reuse, R149, R67 ;  /* 0x0000009540957223 */ /* 0x040fe20000010043 */
[----:B------:R-:W-:Y:S02]  /*4040*/  HADD2.F32 R67, -RZ, R90.H1_H1 ;  /* 0x3000005aff437230 */ /* 0x000fe40000004100 */
[----:B-1----:R-:W-:Y:S01]  /*4050*/  FADD.FTZ R129, R125, 1 ;  /* 0x3f8000007d817421 */ /* 0x002fe20000010000 */
[----:B------:R-:W-:Y:S01]  /*4060*/  FFMA.FTZ R125, R64, R155, R105 ;  /* 0x0000009b407d7223 */ /* 0x000fe20000010069 */
[----:B------:R-:W-:Y:S01]  /*4070*/  FMUL.FTZ R144, R123, R144 ;  /* 0x000000907b907220 */ /* 0x000fe20000410000 */
[----:B0-----:R-:W-:Y:S01]  /*4080*/  FADD.FTZ R105, R154, 1 ;  /* 0x3f8000009a697421 */ /* 0x001fe20000010000 */
[----:B----4-:R-:W-:Y:S01]  /*4090*/  FADD.FTZ R123, R152, 1 ;  /* 0x3f800000987b7421 */ /* 0x010fe20000010000 */
[----:B------:R-:W-:Y:S01]  /*40a0*/  FMUL.FTZ R154, R67, R124 ;  /* 0x0000007c439a7220 */ /* 0x000fe20000410000 */
[----:B------:R-:W-:Y:S01]  /*40b0*/  FADD.FTZ R64, R104, R155 ;  /* 0x0000009b68407221 */ /* 0x000fe20000010000 */
[----:B------:R-:W0:Y:S01]  /*40c0*/  MUFU.RCP R129, R129 ;  /* 0x0000008100817308 */ /* 0x000e220000001000 */
[----:B-----5:R-:W-:Y:S01]  /*40d0*/  FADD.FTZ R153, R153, 1 ;  /* 0x3f80000099997421 */ /* 0x020fe20000010000 */
[----:B------:R-:W-:Y:S01]  /*40e0*/  FADD.FTZ R67, R109, R154 ;  /* 0x0000009a6d437221 */ /* 0x000fe20000010000 */
[-C--:B------:R-:W-:Y:S01]  /*40f0*/  FFMA.FTZ R124, R66, R154.reuse, R107 ;  /* 0x0000009a427c7223 */ /* 0x080fe2000001006b */
[----:B------:R-:W-:-:S04]  /*4100*/  FFMA.FTZ R109, R115, R154, R156 ;  /* 0x0000009a736d7223 */ /* 0x000fc8000001009c */
[----:B------:R-:W1:Y:S01]  /*4110*/  MUFU.RCP R104, R153 ;  /* 0x0000009900687308 */ /* 0x000e620000001000 */
[----:B------:R-:W-:Y:S01]  /*4120*/  FMUL.FTZ R154, R115, R154 ;  /* 0x0000009a739a7220 */ /* 0x000fe20000410000 */
[----:B------:R-:W-:-:S06]  /*4130*/  HADD2.F32 R107, -RZ, R91.H1_H1 ;  /* 0x3000005bff6b7230 */ /* 0x000fcc0000004100 */
[----:B------:R-:W4:Y:S01]  /*4140*/  MUFU.RCP R123, R123 ;  /* 0x0000007b007b7308 */ /* 0x000f220000001000 */
[----:B------:R-:W-:Y:S01]  /*4150*/  FFMA.FTZ R154, R66, R154, R149 ;  /* 0x0000009a429a7223 */ /* 0x000fe20000010095 */
[----:B------:R-:W-:-:S06]  /*4160*/  FMUL.FTZ R149, R116, R144 ;  /* 0x0000009074957220 */ /* 0x000fcc0000410000 */
[----:B------:R-:W5:Y:S01]  /*4170*/  MUFU.RCP R105, R105 ;  /* 0x0000006900697308 */ /* 0x000f620000001000 */
[----:B------:R-:W-:Y:S01]  /*4180*/  FMUL.FTZ R146, R107, R146 ;  /* 0x000000926b927220 */ /* 0x000fe20000410000 */
[C---:B------:R-:W-:Y:S01]  /*4190*/  FFMA.FTZ R154, R63.reuse, R149, R154 ;  /* 0x000000953f9a7223 */ /* 0x040fe2000001009a */
[----:B------:R-:W-:Y:S01]  /*41a0*/  FFMA.FTZ R107, R63, R144, R110 ;  /* 0x000000903f6b7223 */ /* 0x000fe2000001006e */
[----:B------:R-:W-:Y:S01]  /*41b0*/  FADD.FTZ R66, R111, R144 ;  /* 0x000000906f427221 */ /* 0x000fe20000010000 */
[----:B------:R-:W-:Y:S01]  /*41c0*/  FMUL.FTZ R149, R117, R146 ;  /* 0x0000009275957220 */ /* 0x000fe20000410000 */
[----:B------:R-:W-:Y:S01]  /*41d0*/  FFMA.FTZ R144, R116, R144, R109 ;  /* 0x0000009074907223 */ /* 0x000fe2000001006d */
[----:B------:R-:W-:Y:S01]  /*41e0*/  FADD.FTZ R109, R113, R146 ;  /* 0x00000092716d7221 */ /* 0x000fe20000010000 */
[C---:B------:R-:W-:Y:S01]  /*41f0*/  FFMA.FTZ R63, R69.reuse, R146, R112 ;  /* 0x00000092453f7223 */ /* 0x040fe20000010070 */
[----:B------:R-:W-:Y:S01]  /*4200*/  FFMA.FTZ R113, R69, R149, R154 ;  /* 0x0000009545717223 */ /* 0x000fe2000001009a */
[----:B0-----:R-:W-:Y:S01]  /*4210*/  FADD.FTZ R69, -R129, 1 ;  /* 0x3f80000081457421 */ /* 0x001fe20000010100 */
[----:B-1----:R-:W-:Y:S01]  /*4220*/  FADD.FTZ R149, -R104, 1 ;  /* 0x3f80000068957421 */ /* 0x002fe20000010100 */
[----:B----4-:R-:W-:-:S02]  /*4230*/  FADD.FTZ R153, -R123, 1 ;  /* 0x3f8000007b997421 */ /* 0x010fc40000010100 */
[----:B------:R-:W-:Y:S01]  /*4240*/  FFMA.FTZ R122, R122, R69, 1 ;  /* 0x3f8000007a7a7423 */ /* 0x000fe20000010045 */
[----:B------:R-:W-:Y:S01]  /*4250*/  FFMA.FTZ R149, R126, R149, 1 ;  /* 0x3f8000007e957423 */ /* 0x000fe20000010095 */
[----:B-----5:R-:W-:Y:S01]  /*4260*/  FADD.FTZ R110, -R105, 1 ;  /* 0x3f800000696e7421 */ /* 0x020fe20000010100 */
[----:B------:R-:W-:Y:S01]  /*4270*/  FFMA.FTZ R126, R128, R153, 1 ;  /* 0x3f800000807e7423 */ /* 0x000fe20000010099 */
[----:B------:R-:W-:Y:S02]  /*4280*/  FMUL.FTZ R122, R129, R122 ;  /* 0x0000007a817a7220 */ /* 0x000fe40000410000 */
[----:B------:R-:W-:Y:S01]  /*4290*/  FFMA.FTZ R110, R127, R110, 1 ;  /* 0x3f8000007f6e7423 */ /* 0x000fe2000001006e */
[----:B------:R-:W-:Y:S02]  /*42a0*/  HADD2.F32 R127, -RZ, R92.H0_H0 ;  /* 0x2000005cff7f7230 */ /* 0x000fe40000004100 */
[----:B------:R-:W-:Y:S01]  /*42b0*/  FMUL.FTZ R126, R123, R126 ;  /* 0x0000007e7b7e7220 */ /* 0x000fe20000410000 */
[----:B------:R-:W-:-:S02]  /*42c0*/  HADD2.F32 R69, -RZ, R94.H0_H0 ;  /* 0x2000005eff457230 */ /* 0x000fc40000004100 */
[----:B------:R-:W-:Y:S01]  /*42d0*/  FMUL.FTZ R110, R105, R110 ;  /* 0x0000006e696e7220 */ /* 0x000fe20000410000 */
[----:B------:R-:W-:Y:S02]  /*42e0*/  HADD2.F32 R123, -RZ, R93.H0_H0 ;  /* 0x2000005dff7b7230 */ /* 0x000fe40000004100 */
[----:B------:R-:W-:Y:S01]  /*42f0*/  FMUL.FTZ R127, R127, R122 ;  /* 0x0000007a7f7f7220 */ /* 0x000fe20000410000 */
[----:B------:R-:W-:Y:S01]  /*4300*/  FADD.FTZ R112, -R60, R69 ;  /* 0x000000453c707221 */ /* 0x000fe20000010100 */
[----:B------:R-:W-:Y:S02]  /*4310*/  HADD2.F32 R129, -RZ, R94.H1_H1 ;  /* 0x3000005eff817230 */ /* 0x000fe40000004100 */
[----:B------:R-:W-:Y:S01]  /*4320*/  FMUL.FTZ R123, R123, R110 ;  /* 0x0000006e7b7b7220 */ /* 0x000fe20000410000 */
[----:B------:R-:W-:Y:S01]  /*4330*/  FMUL.FTZ R110, R114, R127 ;  /* 0x0000007f726e7220 */ /* 0x000fe20000410000 */
[----:B------:R-:W-:Y:S02]  /*4340*/  HADD2.F32 R128, -RZ, R92.H1_H1 ;  /* 0x3000005cff807230 */ /* 0x000fe40000004100 */
[----:B------:R-:W-:Y:S01]  /*4350*/  FMUL.FTZ R69, R29, R112 ;  /* 0x000000701d457220 */ /* 0x000fe20000410000 */
[----:B------:R-:W-:Y:S01]  /*4360*/  FMUL.FTZ R149, R104, R149 ;  /* 0x0000009568957220 */ /* 0x000fe20000410000 */
[C---:B------:R-:W-:Y:S01]  /*4370*/  FFMA.FTZ R112, R106.reuse, R127, R125 ;  /* 0x0000007f6a707223 */ /* 0x040fe2000001007d */
[----:B------:R-:W-:Y:S01]  /*4380*/  FFMA.FTZ R106, R106, R110, R113 ;  /* 0x0000006e6a6a7223 */ /* 0x000fe20000010071 */
[----:B------:R-:W-:Y:S01]  /*4390*/  FADD.FTZ R110, -R60, R129 ;  /* 0x000000813c6e7221 */ /* 0x000fe20000010100 */
[----:B------:R-:W-:-:S02]  /*43a0*/  HADD2.F32 R125, -RZ, R95.H0_H0 ;  /* 0x2000005fff7d7230 */ /* 0x000fc40000004100 */
[----:B------:R-:W-:Y:S01]  /*43b0*/  FMUL.FTZ R128, R128, R149 ;  /* 0x0000009580807220 */ /* 0x000fe20000410000 */
[----:B------:R-:W-:Y:S01]  /*43c0*/  IADD3 R104, P0, R143, UR24, RZ ;  /* 0x000000188f687c10 */ /* 0x000fe2000ff1e0ff */
[----:B------:R-:W-:Y:S01]  /*43d0*/  FMUL.FTZ R113, R29, R110 ;  /* 0x0000006e1d717220 */ /* 0x000fe20000410000 */
[----:B------:R-:W-:Y:S02]  /*43e0*/  HADD2.F32 R149, -RZ, R95.H1_H1 ;  /* 0x3000005fff957230 */ /* 0x000fe40000004100 */
[----:B------:R-:W-:Y:S01]  /*43f0*/  FADD.FTZ R110, -R60, R125 ;  /* 0x0000007d3c6e7221 */ /* 0x000fe20000010100 */
[----:B------:R-:W-:Y:S01]  /*4400*/  FMUL.FTZ R125, R115, R128 ;  /* 0x00000080737d7220 */ /* 0x000fe20000410000 */
[----:B------:R-:W-:Y:S01]  /*4410*/  FFMA.FTZ R122, R114, R69, R119 ;  /* 0x00000045727a7223 */ /* 0x000fe20000010077 */
[----:B------:R-:W-:Y:S02]  /*4420*/  IADD3.X R105, R142, UR25, RZ, P0, !PT ;  /* 0x000000198e697c10 */ /* 0x000fe400087fe4ff */
[----:B------:R-:W-:Y:S01]  /*4430*/  FFMA.FTZ R125, R65, R125, R106 ;  /* 0x0000007d417d7223 */ /* 0x000fe2000001006a */
[----:B------:R-:W-:Y:S01]  /*4440*/  FADD.FTZ R106, -R60, R149 ;  /* 0x000000953c6a7221 */ /* 0x000fe20000010100 */
[----:B------:R-:W-:Y:S01]  /*4450*/  FMUL.FTZ R152, R122, -1.4426950216293334961 ;  /* 0xbfb8aa3b7a987820 */ /* 0x000fe20000410000 */
[----:B------:R-:W-:Y:S01]  /*4460*/  FFMA.FTZ R129, R115, R113, R118 ;  /* 0x0000007173817223 */ /* 0x000fe20000010076 */
[----:B------:R-:W-:Y:S01]  /*4470*/  FMUL.FTZ R110, R29, R110 ;  /* 0x0000006e1d6e7220 */ /* 0x000fe20000410000 */
[----:B------:R-:W-:Y:S01]  /*4480*/  FFMA.FTZ R124, R65, R128, R124 ;  /* 0x00000080417c7223 */ /* 0x000fe2000001007c */
[C---:B------:R-:W-:Y:S01]  /*4490*/  FMUL.FTZ R153, R116.reuse, R123 ;  /* 0x0000007b74997220 */ /* 0x040fe20000410000 */
[----:B------:R-:W4:Y:S01]  /*44a0*/  LDG.E.64.CONSTANT R104, desc[UR14][R104.64] ;  /* 0x0000000e68687981 */ /* 0x000f22000c1e9b00 */
[----:B------:R-:W-:Y:S01]  /*44b0*/  FMUL.FTZ R65, R29, R106 ;  /* 0x0000006a1d417220 */ /* 0x000fe20000410000 */
[----:B------:R-:W-:Y:S01]  /*44c0*/  FFMA.FTZ R111, R117, R146, R144 ;  /* 0x00000092756f7223 */ /* 0x000fe20000010090 */
[----:B------:R-:W-:Y:S01]  /*44d0*/  FMUL.FTZ R155, R129, -1.4426950216293334961 ;  /* 0xbfb8aa3b819b7820 */ /* 0x000fe20000410000 */
[----:B------:R-:W-:Y:S01]  /*44e0*/  FFMA.FTZ R146, R116, R110, R121 ;  /* 0x0000006e74927223 */ /* 0x000fe20000010079 */
[----:B------:R-:W0:Y:S01]  /*44f0*/  MUFU.EX2 R152, R152 ;  /* 0x0000009800987308 */ /* 0x000e220000000800 */
[C---:B------:R-:W-:Y:S01]  /*4500*/  FFMA.FTZ R153, R68.reuse, R153, R125 ;  /* 0x0000009944997223 */ /* 0x040fe2000001007d */
[----:B------:R-:W-:Y:S01]  /*4510*/  FFMA.FTZ R125, R68, R123, R107 ;  /* 0x0000007b447d7223 */ /* 0x000fe2000001006b */
[----:B------:R-:W-:Y:S01]  /*4520*/  FFMA.FTZ R149, R117, R65, R120 ;  /* 0x0000004175957223 */ /* 0x000fe20000010078 */
[----:B------:R-:W-:Y:S01]  /*4530*/  IADD3.X R68, RZ, R108, RZ, P5, !PT ;  /* 0x0000006cff447210 */ /* 0x000fe20002ffe4ff */
[----:B------:R-:W-:Y:S01]  /*4540*/  FMUL.FTZ R156, R146, -1.4426950216293334961 ;  /* 0xbfb8aa3b929c7820 */ /* 0x000fe20000410000 */
[----:B------:R-:W-:Y:S01]  /*4550*/  SHF.L.U32 R144, R145, 0x1, RZ ;  /* 0x0000000191907819 */ /* 0x000fe200000006ff */
[----:B------:R-:W-:Y:S01]  /*4560*/  FMUL.FTZ R154, R149, -1.4426950216293334961 ;  /* 0xbfb8aa3b959a7820 */ /* 0x000fe20000410000 */
[----:B------:R-:W1:Y:S01]  /*4570*/  MUFU.EX2 R155, R155 ;  /* 0x0000009b009b7308 */ /* 0x000e620000000800 */
[----:B------:R-:W-:-:S02]  /*4580*/  SHF.L.U64.HI R145, R145, 0x1, R68 ;  /* 0x0000000191917819 */ /* 0x000fc40000010244 */
[----:B------:R-:W-:-:S04]  /*4590*/  IADD3 R106, P0, R144, UR22, RZ ;  /* 0x00000016906a7c10 */ /* 0x000fc8000ff1e0ff */
[----:B------:R-:W-:Y:S01]  /*45a0*/  IADD3.X R107, R145, UR23, RZ, P0, !PT ;  /* 0x00000017916b7c10 */ /* 0x000fe200087fe4ff */
[----:B------:R-:W5:Y:S01]  /*45b0*/  MUFU.EX2 R156, R156 ;  /* 0x0000009c009c7308 */ /* 0x000f620000000800 */
[----:B0-----:R-:W-:-:S07]  /*45c0*/  FADD.FTZ R152, R152, 1 ;  /* 0x3f80000098987421 */ /* 0x001fce0000010000 */
[----:B------:R-:W0:Y:S01]  /*45d0*/  MUFU.EX2 R154, R154 ;  /* 0x0000009a009a7308 */ /* 0x000e220000000800 */
[----:B------:R-:W4:Y:S01]  /*45e0*/  LDG.E.64.CONSTANT R106, desc[UR14][R106.64] ;  /* 0x0000000e6a6a7981 */ /* 0x000f22000c1e9b00 */
[----:B------:R-:W-:Y:S01]  /*45f0*/  FADD.FTZ R68, R64, R127 ;  /* 0x0000007f40447221 */ /* 0x000fe20000010000 */
[----:B------:R-:W-:Y:S01]  /*4600*/  FFMA.FTZ R64, R114, R127, R111 ;  /* 0x0000007f72407223 */ /* 0x000fe2000001006f */
[----:B-1----:R-:W-:-:S04]  /*4610*/  FADD.FTZ R127, R155, 1 ;  /* 0x3f8000009b7f7421 */ /* 0x002fc80000010000 */
[----:B------:R-:W1:Y:S01]  /*4620*/  MUFU.RCP R152, R152 ;  /* 0x0000009800987308 */ /* 0x000e620000001000 */
[----:B-----5:R-:W-:Y:S01]  /*4630*/  FADD.FTZ R111, R156, 1 ;  /* 0x3f8000009c6f7421 */ /* 0x020fe20000010000 */
[----:B------:R-:W-:Y:S01]  /*4640*/  FFMA.FTZ R155, R115, R128, R64 ;  /* 0x00000080739b7223 */ /* 0x000fe20000010040 */
[----:B------:R-:W-:Y:S02]  /*4650*/  HADD2.F32 R157, -RZ, R93.H1_H1 ;  /* 0x3000005dff9d7230 */ /* 0x000fe40000004100 */
[----:B------:R-:W-:-:S03]  /*4660*/  FADD.FTZ R67, R67, R128 ;  /* 0x0000008043437221 */ /* 0x000fc60000010000 */
[----:B------:R-:W5:Y:S01]  /*4670*/  MUFU.RCP R127, R127 ;  /* 0x0000007f007f7308 */ /* 0x000f620000001000 */
[----:B0-----:R-:W-:Y:S01]  /*4680*/  FADD.FTZ R154, R154, 1 ;  /* 0x3f8000009a9a7421 */ /* 0x001fe20000010000 */
[----:B------:R-:W-:Y:S01]  /*4690*/  FADD.FTZ R64, R66, R123 ;  /* 0x0000007b42407221 */ /* 0x000fe20000010000 */
[----:B------:R-:W-:Y:S01]  /*46a0*/  FFMA.FTZ R128, R116, R123, R155 ;  /* 0x0000007b74807223 */ /* 0x000fe2000001009b */
[----:B------:R-:W-:-:S04]  /*46b0*/  FMUL.FTZ R156, R157, R126 ;  /* 0x0000007e9d9c7220 */ /* 0x000fc80000410000 */
[----:B------:R-:W0:Y:S01]  /*46c0*/  MUFU.RCP R111, R111 ;  /* 0x0000006f006f7308 */ /* 0x000e220000001000 */
[----:B------:R-:W-:-:S07]  /*46d0*/  FMUL.FTZ R126, R117, R156 ;  /* 0x0000009c757e7220 */ /* 0x000fce0000410000 */
[----:B------:R-:W2:Y:S01]  /*46e0*/  MUFU.RCP R123, R154 ;  /* 0x0000009a007b7308 */ /* 0x000ea20000001000 */
[----:B------:R-:W-:Y:S01]  /*46f0*/  FADD.FTZ R66, R109, R156 ;  /* 0x0000009c6d427221 */ /* 0x000fe20000010000 */
[----:B-1----:R-:W-:Y:S01]  /*4700*/  FADD.FTZ R109, -R152, 1 ;  /* 0x3f800000986d7421 */ /* 0x002fe20000010100 */
[C---:B------:R-:W-:Y:S01]  /*4710*/  FFMA.FTZ R126, R62.reuse, R126, R153 ;  /* 0x0000007e3e7e7223 */ /* 0x040fe20000010099 */
[-C--:B------:R-:W-:Y:S01]  /*4720*/  FFMA.FTZ R62, R62, R156.reuse, R63 ;  /* 0x0000009c3e3e7223 */ /* 0x080fe2000001003f */
[----:B------:R-:W-:Y:S01]  /*4730*/  FFMA.FTZ R63, R117, R156, R128 ;  /* 0x0000009c753f7223 */ /* 0x000fe20000010080 */
[----:B-----5:R-:W-:Y:S01]  /*4740*/  FADD.FTZ R128, -R127, 1 ;  /* 0x3f8000007f807421 */ /* 0x020fe20000010100 */
[----:B------:R-:W-:-:S03]  /*4750*/  FFMA.FTZ R109, R122, R109, 1 ;  /* 0x3f8000007a6d7423 */ /* 0x000fc6000001006d */
[----:B------:R-:W-:Y:S01]  /*4760*/  FFMA.FTZ R128, R129, R128, 1 ;  /* 0x3f80000081807423 */ /* 0x000fe20000010080 */
[----:B------:R-:W-:Y:S01]  /*4770*/  FMUL.FTZ R152, R152, R109 ;  /* 0x0000006d98987220 */ /* 0x000fe20000410000 */
[----:B0-----:R-:W-:Y:S01]  /*4780*/  FADD.FTZ R129, -R111, 1 ;  /* 0x3f8000006f817421 */ /* 0x001fe20000010100 */
[--C-:B--2---:R-:W-:Y:S02]  /*4790*/  HADD2.F32 R109, -RZ, R96.reuse.H0_H0 ;  /* 0x20000060ff6d7230 */ /* 0x104fe40000004100 */
[----:B------:R-:W-:Y:S01]  /*47a0*/  FMUL.FTZ R127, R127, R128 ;  /* 0x000000807f7f7220 */ /* 0x000fe20000410000 */
[----:B------:R-:W-:Y:S01]  /*47b0*/  FADD.FTZ R122, -R123, 1 ;  /* 0x3f8000007b7a7421 */ /* 0x000fe20000010100 */
[----:B------:R-:W-:Y:S01]  /*47c0*/  FFMA.FTZ R146, R146, R129, 1 ;  /* 0x3f80000092927423 */ /* 0x000fe20000010081 */
[----:B------:R-:W-:Y:S02]  /*47d0*/  HADD2.F32 R128, -RZ, R96.H1_H1 ;  /* 0x30000060ff807230 */ /* 0x000fe40000004100 */
[----:B------:R-:W-:Y:S01]  /*47e0*/  FMUL.FTZ R109, R109, R152 ;  /* 0x000000986d6d7220 */ /* 0x000fe20000410000 */
[----:B------:R-:W-:Y:S01]  /*47f0*/  FFMA.FTZ R122, R149, R122, 1 ;  /* 0x3f800000957a7423 */ /* 0x000fe2000001007a */
[----:B------:R-:W-:Y:S01]  /*4800*/  FMUL.FTZ R146, R111, R146 ;  /* 0x000000926f927220 */ /* 0x000fe20000410000 */
[----:B------:R-:W-:-:S02]  /*4810*/  HADD2.F32 R111, -RZ, R97.H0_H0 ;  /* 0x20000061ff6f7230 */ /* 0x000fc40000004100 */
[----:B------:R-:W-:Y:S01]  /*4820*/  FMUL.FTZ R128, R128, R127 ;  /* 0x0000007f80807220 */ /* 0x000fe20000410000 */
[----:B------:R-:W-:Y:S01]  /*4830*/  FMUL.FTZ R129, R123, R122 ;  /* 0x0000007a7b817220 */ /* 0x000fe20000410000 */
[----:B------:R-:W-:Y:S01]  /*4840*/  FMUL.FTZ R123, R114, R109 ;  /* 0x0000006d727b7220 */ /* 0x000fe20000410000 */
[----:B------:R-:W-:Y:S02]  /*4850*/  HADD2.F32 R127, -RZ, R98.H0_H0 ;  /* 0x20000062ff7f7230 */ /* 0x000fe40000004100 */
[----:B------:R-:W-:Y:S01]  /*4860*/  FMUL.FTZ R111, R111, R146 ;  /* 0x000000926f6f7220 */ /* 0x000fe20000410000 */
[----:B------:R-:W-:Y:S01]  /*4870*/  FFMA.FTZ R126, R69, R123, R126 ;  /* 0x0000007b457e7223 */ /* 0x000fe2000001007e */
[----:B------:R-:W-:Y:S01]  /*4880*/  FMUL.FTZ R123, R115, R128 ;  /* 0x00000080737b7220 */ /* 0x000fe20000410000 */
[----:B------:R-:W-:-:S03]  /*4890*/  FADD.FTZ R146, -R60, R127 ;  /* 0x0000007f3c927221 */ /* 0x000fc60000010100 */
[----:B------:R-:W-:Y:S01]  /*48a0*/  FFMA.FTZ R127, R113, R123, R126 ;  /* 0x0000007b717f7223 */ /* 0x000fe2000001007e */
[----:B------:R-:W-:Y:S01]  /*48b0*/  FMUL.FTZ R123, R29, R146 ;  /* 0x000000921d7b7220 */ /* 0x000fe20000410000 */
[----:B------:R-:W-:-:S03]  /*48c0*/  HADD2.F32 R122, -RZ, R97.H1_H1 ;  /* 0x30000061ff7a7230 */ /* 0x000fc60000004100 */
[----:B------:R-:W-:Y:S01]  /*48d0*/  FFMA.FTZ R149, R114, R123, R119 ;  /* 0x0000007b72957223 */ /* 0x000fe20000010077 */
[----:B------:R-:W-:Y:S01]  /*48e0*/  FFMA.FTZ R112, R69, R109, R112 ;  /* 0x0000006d45707223 */ /* 0x000fe20000010070 */
[----:B------:R-:W-:Y:S02]  /*48f0*/  FFMA.FTZ R69, R113, R128, R124 ;  /* 0x0000008071457223 */ /* 0x000fe4000001007c */
[----:B------:R-:W-:Y:S01]  /*4900*/  FMUL.FTZ R153, R149, -1.4426950216293334961 ;  /* 0xbfb8aa3b95997820 */ /* 0x000fe20000410000 */
[----:B------:R-:W-:Y:S01]  /*4910*/  FMUL.FTZ R122, R122, R129 ;  /* 0x000000817a7a7220 */ /* 0x000fe20000410000 */
[----:B------:R-:W-:Y:S02]  /*4920*/  HADD2.F32 R155, -RZ, R99.H0_H0 ;  /* 0x20000063ff9b7230 */ /* 0x000fe40000004100 */
[----:B------:R-:W-:Y:S01]  /*4930*/  FMUL.FTZ R124, R116, R111 ;  /* 0x0000006f747c7220 */ /* 0x000fe20000410000 */
[----:B------:R-:W-:Y:S01]  /*4940*/  IADD3.X R146, RZ, R108, RZ, P6, !PT ;  /* 0x0000006cff927210 */ /* 0x000fe200037fe4ff */
[----:B------:R-:W-:-:S02]  /*4950*/  HADD2.F32 R129, -RZ, R98.H1_H1 ;  /* 0x30000062ff817230 */ /* 0x000fc40000004100 */
[C---:B------:R-:W-:Y:S01]  /*4960*/  FFMA.FTZ R113, R110.reuse, R111, R125 ;  /* 0x0000006f6e717223 */ /* 0x040fe2000001007d */
[----:B------:R-:W-:Y:S01]  /*4970*/  FFMA.FTZ R124, R110, R124, R127 ;  /* 0x0000007c6e7c7223 */ /* 0x000fe2000001007f */
[----:B------:R-:W-:Y:S01]  /*4980*/  FMUL.FTZ R125, R117, R122 ;  /* 0x0000007a757d7220 */ /* 0x000fe20000410000 */
[----:B------:R-:W0:Y:S01]  /*4990*/  MUFU.EX2 R153, R153 ;  /* 0x0000009900997308 */ /* 0x000e220000000800 */
[C---:B------:R-:W-:Y:S01]  /*49a0*/  FADD.FTZ R108, -R60.reuse, R155 ;  /* 0x0000009b3c6c7221 */ /* 0x040fe20000010100 */
[C---:B------:R-:W-:Y:S02]  /*49b0*/  SHF.L.U64.HI R146, R147.reuse, 0x1, R146 ;  /* 0x0000000193927819 */ /* 0x040fe40000010292 */
[----:B------:R-:W-:Y:S01]  /*49c0*/  SHF.L.U32 R147, R147, 0x1, RZ ;  /* 0x0000000193937819 */ /* 0x000fe200000006ff */
[----:B------:R-:W-:Y:S01]  /*49d0*/  FADD.FTZ R126, -R60, R129 ;  /* 0x000000813c7e7221 */ /* 0x000fe20000010100 */
[----:B------:R-:W-:Y:S01]  /*49e0*/  FFMA.FTZ R152, R65, R125, R124 ;  /* 0x0000007d41987223 */ /* 0x000fe2000001007c */
[----:B------:R-:W-:Y:S01]  /*49f0*/  FMUL.FTZ R124, R29, R108 ;  /* 0x0000006c1d7c7220 */ /* 0x000fe20000410000 */
[----:B------:R-:W-:Y:S01]  /*4a00*/  IADD3 R108, P0, R147, UR22, RZ ;  /* 0x00000016936c7c10 */ /* 0x000fe2000ff1e0ff */
[----:B------:R-:W-:Y:S01]  /*4a10*/  FMUL.FTZ R126, R29, R126 ;  /* 0x0000007e1d7e7220 */ /* 0x000fe20000410000 */
[----:B------:R-:W-:Y:S01]  /*4a20*/  FADD.FTZ R125, R68, R109 ;  /* 0x0000006d447d7221 */ /* 0x000fe20000010000 */
[----:B------:R-:W-:Y:S01]  /*4a30*/  FFMA.FTZ R156, R114, R109, R63 ;  /* 0x0000006d729c7223 */ /* 0x000fe2000001003f */
[----:B------:R-:W-:Y:S01]  /*4a40*/  IADD3.X R109, R146, UR23, RZ, P0, !PT ;  /* 0x00000017926d7c10 */ /* 0x000fe200087fe4ff */
[----:B------:R-:W-:Y:S01]  /*4a50*/  FFMA.FTZ R127, R115, R126, R118 ;  /* 0x0000007e737f7223 */ /* 0x000fe20000010076 */
[----:B------:R-:W-:-:S03]  /*4a60*/  FFMA.FTZ R129, R116, R124, R121 ;  /* 0x0000007c74817223 */ /* 0x000fc60000010079 */
[----:B------:R-:W-:Y:S01]  /*4a70*/  FMUL.FTZ R110, R127, -1.4426950216293334961 ;  /* 0xbfb8aa3b7f6e7820 */ /* 0x000fe20000410000 */
[----:B------:R-:W2:Y:S01]  /*4a80*/  LDG.E.64.CONSTANT R108, desc[UR14][R108.64] ;  /* 0x0000000e6c6c7981 */ /* 0x000ea2000c1e9b00 */
[----:B0-----:R-:W-:Y:S01]  /*4a90*/  FADD.FTZ R68, R153, 1 ;  /* 0x3f80000099447421 */ /* 0x001fe20000010000 */
[----:B------:R-:W-:Y:S01]  /*4aa0*/  FMUL.FTZ R155, R129, -1.4426950216293334961 ;  /* 0xbfb8aa3b819b7820 */ /* 0x000fe20000410000 */
[----:B------:R-:W-:Y:S01]  /*4ab0*/  FFMA.FTZ R62, R65, R122, R62 ;  /* 0x0000007a413e7223 */ /* 0x000fe2000001003e */
[----:B------:R-:W-:Y:S01]  /*4ac0*/  HADD2.F32 R65, -RZ, R99.H1_H1 ;  /* 0x30000063ff417230 */ /* 0x000fe20000004100 */
[----:B------:R-:W0:Y:S04]  /*4ad0*/  MUFU.EX2 R110, R110 ;  /* 0x0000006e006e7308 */ /* 0x000e280000000800 */
[----:B------:R-:W-:-:S04]  /*4ae0*/  FADD.FTZ R154, -R60, R65 ;  /* 0x000000413c9a7221 */ /* 0x000fc80000010100 */
[----:B------:R-:W1:Y:S01]  /*4af0*/  MUFU.RCP R68, R68 ;  /* 0x0000004400447308 */ /* 0x000e620000001000 */
[----:B------:R-:W-:-:S07]  /*4b00*/  FMUL.FTZ R63, R29, R154 ;  /* 0x0000009a1d3f7220 */ /* 0x000fce0000410000 */
[----:B------:R-:W5:Y:S01]  /*4b10*/  MUFU.EX2 R155, R155 ;  /* 0x0000009b009b7308 */ /* 0x000f620000000800 */
[----:B------:R-:W-:Y:S01]  /*4b20*/  FFMA.FTZ R153, R117, R63, R120 ;  /* 0x0000003f75997223 */ /* 0x000fe20000010078 */
[----:B------:R-:W-:Y:S01]  /*4b30*/  FADD.FTZ R65, R67, R128 ;  /* 0x0000008043417221 */ /* 0x000fe20000010000 */
[----:B------:R-:W-:Y:S01]  /*4b40*/  FFMA.FTZ R67, R115, R128, R156 ;  /* 0x0000008073437223 */ /* 0x000fe2000001009c */
[----:B0-----:R-:W-:Y:S01]  /*4b50*/  FADD.FTZ R128, R110, 1 ;  /* 0x3f8000006e807421 */ /* 0x001fe20000010000 */
[----:B------:R-:W-:Y:S01]  /*4b60*/  FMUL.FTZ R154, R153, -1.4426950216293334961 ;  /* 0xbfb8aa3b999a7820 */ /* 0x000fe20000410000 */
[----:B-1----:R-:W-:-:S05]  /*4b70*/  FADD.FTZ R110, -R68, 1 ;  /* 0x3f800000446e7421 */ /* 0x002fca0000010100 */
[----:B------:R-:W0:Y:S01]  /*4b80*/  MUFU.EX2 R154, R154 ;  /* 0x0000009a009a7308 */ /* 0x000e220000000800 */
[----:B------:R-:W-:Y:S01]  /*4b90*/  FADD.FTZ R64, R64, R111 ;  /* 0x0000006f40407221 */ /* 0x000fe20000010000 */
[----:B-----5:R-:W-:Y:S01]  /*4ba0*/  FADD.FTZ R157, R155, 1 ;  /* 0x3f8000009b9d7421 */ /* 0x020fe20000010000 */
[----:B------:R-:W-:Y:S01]  /*4bb0*/  FFMA.FTZ R155, R149, R110, 1 ;  /* 0x3f800000959b7423 */ /* 0x000fe2000001006e */
[----:B------:R-:W-:Y:S01]  /*4bc0*/  IADD3 R110, P0, R144, UR24, RZ ;  /* 0x00000018906e7c10 */ /* 0x000fe2000ff1e0ff */
[----:B------:R-:W-:-:S03]  /*4bd0*/  FFMA.FTZ R156, R116, R111, R67 ;  /* 0x0000006f749c7223 */ /* 0x000fc60000010043 */
[----:B------:R-:W-:Y:S01]  /*4be0*/  IADD3.X R111, R145, UR25, RZ, P0, !PT ;  /* 0x00000019916f7c10 */ /* 0x000fe200087fe4ff */
[----:B------:R-:W1:Y:S05]  /*4bf0*/  MUFU.RCP R128, R128 ;  /* 0x0000008000807308 */ /* 0x000e6a0000001000 */
[----:B------:R-:W5:Y:S01]  /*4c00*/  LDG.E.64.CONSTANT R110, desc[UR14][R110.64] ;  /* 0x0000000e6e6e7981 */ /* 0x000f62000c1e9b00 */
[----:B0-----:R-:W-:Y:S02]  /*4c10*/  FADD.FTZ R154, R154, 1 ;  /* 0x3f8000009a9a7421 */ /* 0x001fe40000010000 */
[----:B------:R-:W0:Y:S08]  /*4c20*/  MUFU.RCP R149, R157 ;  /* 0x0000009d00957308 */ /* 0x000e300000001000 */
[----:B------:R-:W3:Y:S01]  /*4c30*/  MUFU.RCP R154, R154 ;  /* 0x0000009a009a7308 */ /* 0x000ee20000001000 */
[----:B-1----:R-:W-:Y:S01]  /*4c40*/  FADD.FTZ R158, -R128, 1 ;  /* 0x3f800000809e7421 */ /* 0x002fe20000010100 */
[----:B------:R-:W-:Y:S01]  /*4c50*/  FADD.FTZ R66, R66, R122 ;  /* 0x0000007a42427221 */ /* 0x000fe20000010000 */
[----:B------:R-:W-:-:S02]  /*4c60*/  FFMA.FTZ R67, R117, R122, R156 ;  /* 0x0000007a75437223 */ /* 0x000fc4000001009c */
[----:B------:R-:W-:Y:S01]  /*4c70*/  FFMA.FTZ R127, R127, R158, 1 ;  /* 0x3f8000007f7f7423 */ /* 0x000fe2000001009e */
[----:B0-----:R-:W-:-:S03]  /*4c80*/  FADD.FTZ R122, -R149, 1 ;  /* 0x3f800000957a7421 */ /* 0x001fc60000010100 */
[----:B------:R-:W-:Y:S01]  /*4c90*/  FMUL.FTZ R127, R128, R127 ;  /* 0x0000007f807f7220 */ /* 0x000fe20000410000 */
[----:B------:R-:W-:Y:S01]  /*4ca0*/  FMUL.FTZ R68, R68, R155 ;  /* 0x0000009b44447220 */ /* 0x000fe20000410000 */
[----:B------:R-:W-:Y:S01]  /*4cb0*/  FFMA.FTZ R122, R129, R122, 1 ;  /* 0x3f800000817a7423 */ /* 0x000fe2000001007a */
[--C-:B------:R-:W-:Y:S02]  /*4cc0*/  HADD2.F32 R129, -RZ, R100.reuse.H0_H0 ;  /* 0x20000064ff817230 */ /* 0x100fe40000004100 */
[----:B---3--:R-:W-:Y:S01]  /*4cd0*/  FADD.FTZ R128, -R154, 1 ;  /* 0x3f8000009a807421 */ /* 0x008fe20000010100 */
[----:B------:R-:W-:Y:S02]  /*4ce0*/  FMUL.FTZ R156, R149, R122 ;  /* 0x0000007a959c7220 */ /* 0x000fe40000410000 */
[----:B------:R-:W-:Y:S01]  /*4cf0*/  FMUL.FTZ R129, R129, R68 ;  /* 0x0000004481817220 */ /* 0x000fe20000410000 */
[----:B------:R-:W-:Y:S01]  /*4d00*/  FFMA.FTZ R153, R153, R128, 1 ;  /* 0x3f80000099997423 */ /* 0x000fe20000010080 */
[----:B------:R-:W-:-:S02]  /*4d10*/  HADD2.F32 R122, -RZ, R100.H1_H1 ;  /* 0x30000064ff7a7230 */ /* 0x000fc40000004100 */
[----:B------:R-:W-:Y:S01]  /*4d20*/  FMUL.FTZ R68, R114, R129 ;  /* 0x0000008172447220 */ /* 0x000fe20000410000 */
[----:B------:R-:W-:Y:S01]  /*4d30*/  FMUL.FTZ R128, R154, R153 ;  /* 0x000000999a807220 */ /* 0x000fe20000410000 */
[--C-:B------:R-:W-:Y:S02]  /*4d40*/  HADD2.F32 R153, -RZ, R102.reuse.H0_H0 ;  /* 0x20000066ff997230 */ /* 0x100fe40000004100 */
[----:B------:R-:W-:Y:S01]  /*4d50*/  FMUL.FTZ R122, R122, R127 ;  /* 0x0000007f7a7a7220 */ /* 0x000fe20000410000 */
[C---:B------:R-:W-:Y:S01]  /*4d60*/  FFMA.FTZ R149, R123.reuse, R68, R152 ;  /* 0x000000447b957223 */ /* 0x040fe20000010098 */
[----:B------:R-:W-:Y:S02]  /*4d70*/  HADD2.F32 R127, -RZ, R101.H0_H0 ;  /* 0x20000065ff7f7230 */ /* 0x000fe40000004100 */
[----:B------:R-:W-:Y:S01]  /*4d80*/  FFMA.FTZ R123, R123, R129, R112 ;  /* 0x000000817b7b7223 */ /* 0x000fe20000010070 */
[----:B------:R-:W-:Y:S01]  /*4d90*/  FADD.FTZ R152, -R60, R153 ;  /* 0x000000993c987221 */ /* 0x000fe20000010100 */
[----:B------:R-:W-:Y:S01]  /*4da0*/  FMUL.FTZ R112, R115, R122 ;  /* 0x0000007a73707220 */ /* 0x000fe20000410000 */
[----:B------:R-:W-:-:S02]  /*4db0*/  HADD2.F32 R153, -RZ, R102.H1_H1 ;  /* 0x30000066ff997230 */ /* 0x000fc40000004100 */
[----:B------:R-:W-:Y:S01]  /*4dc0*/  FMUL.FTZ R127, R127, R156 ;  /* 0x0000009c7f7f7220 */ /* 0x000fe20000410000 */
[C---:B------:R-:W-:Y:S01]  /*4dd0*/  FFMA.FTZ R149, R126.reuse, R112, R149 ;  /* 0x000000707e957223 */ /* 0x040fe20000010095 */
[----:B------:R-:W-:Y:S01]  /*4de0*/  FFMA.FTZ R68, R126, R122, R69 ;  /* 0x0000007a7e447223 */ /* 0x000fe20000010045 */
[----:B------:R-:W-:Y:S01]  /*4df0*/  FADD.FTZ R112, -R60, R153 ;  /* 0x000000993c707221 */ /* 0x000fe20000010100 */
[-C--:B------:R-:W-:Y:S01]  /*4e00*/  FFMA.FTZ R69, R124, R127.reuse, R113 ;  /* 0x0000007f7c457223 */ /* 0x080fe20000010071 */
[----:B------:R-:W-:Y:S01]  /*4e10*/  FMUL.FTZ R154, R116, R127 ;  /* 0x0000007f749a7220 */ /* 0x000fe20000410000 */
[----:B------:R-:W-:Y:S02]  /*4e20*/  HADD2.F32 R113, -RZ, R103.H0_H0 ;  /* 0x20000067ff717230 */ /* 0x000fe40000004100 */
[----:B------:R-:W-:Y:S01]  /*4e30*/  FADD.FTZ R125, R125, R129 ;  /* 0x000000817d7d7221 */ /* 0x000fe20000010000 */
[----:B------:R-:W-:Y:S01]  /*4e40*/  FFMA.FTZ R158, R114, R129, R67 ;  /* 0x00000081729e7223 */ /* 0x000fe20000010043 */
[----:B------:R-:W-:Y:S01]  /*4e50*/  FMUL.FTZ R129, R29, R112 ;  /* 0x000000701d817220 */ /* 0x000fe20000410000 */
[----:B------:R-:W-:Y:S01]  /*4e60*/  IADD3 R112, P0, R147, UR24, RZ ;  /* 0x0000001893707c10 */ /* 0x000fe2000ff1e0ff */
[----:B------:R-:W-:Y:S01]  /*4e70*/  FFMA.FTZ R154, R124, R154, R149 ;  /* 0x0000009a7c9a7223 */ /* 0x000fe20000010095 */
[----:B------:R-:W-:-:S02]  /*4e80*/  FADD.FTZ R124, -R60, R113 ;  /* 0x000000713c7c7221 */ /* 0x000fc40000010100 */
[----:B------:R-:W-:-:S06]  /*4e90*/  IADD3.X R113, R146, UR25, RZ, P0, !PT ;  /* 0x0000001992717c10 */ /* 0x000fcc00087fe4ff */
[----:B------:R-:W3:Y:S01]  /*4ea0*/  LDG.E.64.CONSTANT R112, desc[UR14][R112.64] ;  /* 0x0000000e70707981 */ /* 0x000ee2000c1e9b00 */
[----:B------:R-:W-:Y:S02]  /*4eb0*/  HADD2.F32 R67, -RZ, R103.H1_H1 ;  /* 0x30000067ff437230 */ /* 0x000fe40000004100 */
[----:B------:R-:W-:Y:S01]  /*4ec0*/  FMUL.FTZ R124, R29, R124 ;  /* 0x0000007c1d7c7220 */ /* 0x000fe20000410000 */
[----:B------:R-:W-:Y:S01]  /*4ed0*/  FFMA.FTZ R153, R115, R129, R118 ;  /* 0x0000008173997223 */ /* 0x000fe20000010076 */
[----:B------:R-:W-:Y:S01]  /*4ee0*/  FMUL.FTZ R126, R29, R152 ;  /* 0x000000981d7e7220 */ /* 0x000fe20000410000 */
[----:B------:R-:W-:Y:S02]  /*4ef0*/  FADD.FTZ R160, -R60, R67 ;  /* 0x000000433ca07221 */ /* 0x000fe40000010100 */
[----:B------:R-:W-:Y:S01]  /*4f00*/  FMUL.FTZ R161, R153, -1.4426950216293334961 ;  /* 0xbfb8aa3b99a17820 */ /* 0x000fe20000410000 */
[----:B------:R-:W-:Y:S01]  /*4f10*/  FFMA.FTZ R152, R116, R124, R121 ;  /* 0x0000007c74987223 */ /* 0x000fe20000010079 */
[----:B------:R-:W-:Y:S01]  /*4f20*/  FFMA.FTZ R149, R114, R126, R119 ;  /* 0x0000007e72957223 */ /* 0x000fe20000010077 */
[----:B------:R-:W-:-:S02]  /*4f30*/  FMUL.FTZ R67, R29, R160 ;  /* 0x000000a01d437220 */ /* 0x000fc40000410000 */
[----:B------:R-:W-:Y:S01]  /*4f40*/  FMUL.FTZ R160, R152, -1.4426950216293334961 ;  /* 0xbfb8aa3b98a07820 */ /* 0x000fe20000410000 */
[----:B------:R-:W-:Y:S01]  /*4f50*/  FMUL.FTZ R156, R149, -1.4426950216293334961 ;  /* 0xbfb8aa3b959c7820 */ /* 0x000fe20000410000 */
[----:B------:R-:W-:Y:S01]  /*4f60*/  FFMA.FTZ R155, R117, R67, R120 ;  /* 0x00000043759b7223 */ /* 0x000fe20000010078 */
[----:B------:R-:W0:Y:S03]  /*4f70*/  MUFU.EX2 R161, R161 ;  /* 0x000000a100a17308 */ /* 0x000e260000000800 */
[----:B------:R-:W-:-:S05]  /*4f80*/  FMUL.FTZ R157, R155, -1.4426950216293334961 ;  /* 0xbfb8aa3b9b9d7820 */ /* 0x000fca0000410000 */
[----:B------:R-:W1:Y:S01]  /*4f90*/  MUFU.EX2 R160, R160 ;  /* 0x000000a000a07308 */ /* 0x000e620000000800 */
[----:B------:R-:W-:-:S07]  /*4fa0*/  HADD2.F32 R159, -RZ, R101.H1_H1 ;  /* 0x30000065ff9f7230 */ /* 0x000fce0000004100 */
[----:B------:R-:W1:Y:S01]  /*4fb0*/  MUFU.EX2 R156, R156 ;  /* 0x0000009c009c7308 */ /* 0x000e620000000800 */
[----:B------:R-:W-:-:S07]  /*4fc0*/  FMUL.FTZ R159, R159, R128 ;  /* 0x000000809f9f7220 */ /* 0x000fce0000410000 */
[----:B------:R-:W1:Y:S01]  /*4fd0*/  MUFU.EX2 R157, R157 ;  /* 0x0000009d009d7308 */ /* 0x000e620000000800 */
[----:B0-----:R-:W-:Y:S01]  /*4fe0*/  FADD.FTZ R128, R161, 1 ;  /* 0x3f800000a1807421 */ /* 0x001fe20000010000 */
[----:B------:R-:W-:Y:S01]  /*4ff0*/  FMUL.FTZ R161, R117, R159 ;  /* 0x0000009f75a17220 */ /* 0x000fe20000410000 */
[----:B------:R-:W-:Y:S01]  /*5000*/  FFMA.FTZ R163, R115, R122, R158 ;  /* 0x0000007a73a37223 */ /* 0x000fe2000001009e */
[----:B------:R-:W-:Y:S01]  /*5010*/  FADD.FTZ R65, R65, R122 ;  /* 0x0000007a41417221 */ /* 0x000fe20000010000 */
[----:B-1----:R-:W-:Y:S01]  /*5020*/  FADD.FTZ R160, R160, 1 ;  /* 0x3f800000a0a07421 */ /* 0x002fe20000010000 */
[C---:B------:R-:W-:Y:S01]  /*5030*/  FFMA.FTZ R161, R63.reuse, R161, R154 ;  /* 0x000000a13fa17223 */ /* 0x040fe2000001009a */
[----:B------:R-:W-:Y:S01]  /*5040*/  FFMA.FTZ R122, R63, R159, R62 ;  /* 0x0000009f3f7a7223 */ /* 0x000fe2000001003e */
[----:B------:R-:W-:Y:S01]  /*5050*/  FADD.FTZ R63, R64, R127 ;  /* 0x0000007f403f7221 */ /* 0x000fe20000010000 */
[----:B------:R-:W-:Y:S01]  /*5060*/  FADD.FTZ R156, R156, 1 ;  /* 0x3f8000009c9c7421 */ /* 0x000fe20000010000 */
[----:B------:R-:W-:Y:S01]  /*5070*/  FFMA.FTZ R64, R116, R127, R163 ;  /* 0x0000007f74407223 */ /* 0x000fe200000100a3 */
[----:B------:R-:W0:Y:S01]  /*5080*/  MUFU.RCP R62, R160 ;  /* 0x000000a0003e7308 */ /* 0x000e220000001000 */
[----:B------:R-:W-:-:S02]  /*5090*/  FADD.FTZ R66, R66, R159 ;  /* 0x0000009f42427221 */ /* 0x000fc40000010000 */
[----:B------:R-:W-:Y:S01]  /*50a0*/  FFMA.FTZ R159, R117, R159, R64 ;  /* 0x0000009f759f7223 */ /* 0x000fe20000010040 */
[----:B------:R-:W-:-:S04]  /*50b0*/  FADD.FTZ R158, R157, 1 ;  /* 0x3f8000009d9e7421 */ /* 0x000fc80000010000 */
[----:B------:R-:W1:Y:S08]  /*50c0*/  MUFU.RCP R156, R156 ;  /* 0x0000009c009c7308 */ /* 0x000e700000001000 */
[----:B------:R-:W4:Y:S01]  /*50d0*/  MUFU.RCP R64, R158 ;  /* 0x0000009e00407308 */ /* 0x000f220000001000 */
[----:B0-----:R-:W-:-:S07]  /*50e0*/  FADD.FTZ R127, -R62, 1 ;  /* 0x3f8000003e7f7421 */ /* 0x001fce0000010100 */
[----:B------:R-:W0:Y:S01]  /*50f0*/  MUFU.RCP R128, R128 ;  /* 0x0000008000807308 */ /* 0x000e220000001000 */
[----:B-1----:R-:W-:Y:S01]  /*5100*/  FADD.FTZ R154, -R156, 1 ;  /* 0x3f8000009c9a7421 */ /* 0x002fe20000010100 */
[----:B------:R-:W-:-:S03]  /*5110*/  FFMA.FTZ R157, R152, R127, 1 ;  /* 0x3f800000989d7423 */ /* 0x000fc6000001007f */
[----:B------:R-:W-:Y:S01]  /*5120*/  FFMA.FTZ R149, R149, R154, 1 ;  /* 0x3f80000095957423 */ /* 0x000fe2000001009a */
[----:B----4-:R-:W-:-:S03]  /*5130*/  FADD.FTZ R152, -R64, 1 ;  /* 0x3f80000040987421 */ /* 0x010fc60000010100 */
[----:B------:R-:W-:Y:S01]  /*5140*/  FMUL.FTZ R127, R156, R149 ;  /* 0x000000959c7f7220 */ /* 0x000fe20000410000 */
[----:B------:R-:W-:Y:S01]  /*5150*/  FFMA.FTZ R155, R155, R152, 1 ;  /* 0x3f8000009b9b7423 */ /* 0x000fe20000010098 */
[----:B0-----:R-:W-:-:S03]  /*5160*/  FADD.FTZ R154, -R128, 1 ;  /* 0x3f800000809a7421 */ /* 0x001fc60000010100 */
[----:B------:R-:W-:Y:S01]  /*5170*/  FMUL.FTZ R149, R64, R155 ;  /* 0x0000009b40957220 */ /* 0x000fe20000410000 */
[--C-:B------:R-:W-:Y:S02]  /*5180*/  HADD2.F32 R64, -RZ, R104.reuse.H0_H0 ;  /* 0x20000068ff407230 */ /* 0x100fe40000004100 */
[----:B------:R-:W-:Y:S01]  /*5190*/  FFMA.FTZ R153, R153, R154, 1 ;  /* 0x3f80000099997423 */ /* 0x000fe2000001009a */
[----:B------:R-:W-:Y:S02]  /*51a0*/  HADD2.F32 R152, -RZ, R104.H1_H1 ;  /* 0x30000068ff987230 */ /* 0x000fe40000004100 */
[----:B------:R-:W-:Y:S01]  /*51b0*/  FMUL.FTZ R64, R64, R127 ;  /* 0x0000007f40407220 */ /* 0x000fe20000410000 */
[----:B------:R-:W-:Y:S01]  /*51c0*/  FMUL.FTZ R153, R128, R153 ;  /* 0x0000009980997220 */ /* 0x000fe20000410000 */
[----:B------:R-:W-:Y:S01]  /*51d0*/  FMUL.FTZ R157, R62, R157 ;  /* 0x0000009d3e9d7220 */ /* 0x000fe20000410000 */
[----:B------:R-:W-:Y:S02]  /*51e0*/  HADD2.F32 R128, -RZ, R105.H0_H0 ;  /* 0x20000069ff807230 */ /* 0x000fe40000004100 */
[----:B------:R-:W-:Y:S01]  /*51f0*/  FMUL.FTZ R62, R114, R64 ;  /* 0x00000040723e7220 */ /* 0x000fe20000410000 */
[----:B------:R-:W-:-:S03]  /*5200*/  FMUL.FTZ R152, R152, R153 ;  /* 0x0000009998987220 */ /* 0x000fc60000410000 */
[C---:B------:R-:W-:Y:S01]  /*5210*/  FFMA.FTZ R154, R126.reuse, R62, R161 ;  /* 0x0000003e7e9a7223 */ /* 0x040fe200000100a1 */
[----:B------:R-:W-:Y:S01]  /*5220*/  FFMA.FTZ R62, R126, R64, R123 ;  /* 0x000000407e3e7223 */ /* 0x000fe2000001007b */
[----:B------:R-:W-:Y:S01]  /*5230*/  FMUL.FTZ R128, R128, R157 ;  /* 0x0000009d80807220 */ /* 0x000fe20000410000 */
[----:B------:R-:W-:Y:S01]  /*5240*/  FMUL.FTZ R123, R115, R152 ;  /* 0x00000098737b7220 */ /* 0x000fe20000410000 */
[----:B------:R-:W-:Y:S02]  /*5250*/  HADD2.F32 R127, -RZ, R106.H0_H0 ;  /* 0x2000006aff7f7230 */ /* 0x000fe40000004100 */
[-C--:B------:R-:W-:Y:S01]  /*5260*/  FMUL.FTZ R126, R116, R128.reuse ;  /* 0x00000080747e7220 */ /* 0x080fe20000410000 */
[----:B------:R-:W-:Y:S01]  /*5270*/  FFMA.FTZ R123, R129, R123, R154 ;  /* 0x0000007b817b7223 */ /* 0x000fe2000001009a */
[----:B------:R-:W-:-:S03]  /*5280*/  FFMA.FTZ R69, R124, R128, R69 ;  /* 0x000000807c457223 */ /* 0x000fc60000010045 */
[----:B------:R-:W-:Y:S01]  /*5290*/  FFMA.FTZ R126, R124, R126, R123 ;  /* 0x0000007e7c7e7223 */ /* 0x000fe2000001007b */
[----:B------:R-:W-:Y:S01]  /*52a0*/  FADD.FTZ R124, -R60, R127 ;  /* 0x0000007f3c7c7221 */ /* 0x000fe20000010100 */
[----:B------:R-:W-:Y:S02]  /*52b0*/  HADD2.F32 R123, -RZ, R106.H1_H1 ;  /* 0x3000006aff7b7230 */ /* 0x000fe40000004100 */
[----:B------:R-:W-:Y:S01]  /*52c0*/  FFMA.FTZ R68, R129, R152, R68 ;  /* 0x0000009881447223 */ /* 0x000fe20000010044 */
[----:B------:R-:W-:Y:S01]  /*52d0*/  FMUL.FTZ R127, R29, R124 ;  /* 0x0000007c1d7f7220 */ /* 0x000fe20000410000 */
[----:B------:R-:W-:Y:S01]  /*52e0*/  FADD.FTZ R125, R125, R64 ;  /* 0x000000407d7d7221 */ /* 0x000fe20000010000 */
[----:B------:R-:W-:Y:S01]  /*52f0*/  FFMA.FTZ R158, R114, R64, R159 ;  /* 0x00000040729e7223 */ /* 0x000fe2000001009f */
[----:B------:R-:W-:Y:S02]  /*5300*/  HADD2.F32 R129, -RZ, R107.H0_H0 ;  /* 0x2000006bff817230 */ /* 0x000fe40000004100 */
[----:B------:R-:W-:Y:S01]  /*5310*/  FADD.FTZ R64, -R60, R123 ;  /* 0x0000007b3c407221 */ /* 0x000fe20000010100 */
[----:B------:R-:W-:-:S02]  /*5320*/  FFMA.FTZ R154, R114, R127, R119 ;  /* 0x0000007f729a7223 */ /* 0x000fc40000010077 */
[----:B------:R-:W-:Y:S01]  /*5330*/  FADD.FTZ R124, -R60, R129 ;  /* 0x000000813c7c7221 */ /* 0x000fe20000010100 */
[C---:B------:R-:W-:Y:S01]  /*5340*/  FMUL.FTZ R123, R29.reuse, R64 ;  /* 0x000000401d7b7220 */ /* 0x040fe20000410000 */
[----:B------:R-:W-:Y:S01]  /*5350*/  FMUL.FTZ R156, R154, -1.4426950216293334961 ;  /* 0xbfb8aa3b9a9c7820 */ /* 0x000fe20000410000 */
[----:B------:R-:W-:Y:S02]  /*5360*/  HADD2.F32 R129, -RZ, R107.H1_H1 ;  /* 0x3000006bff817230 */ /* 0x000fe40000004100 */
[----:B------:R-:W-:Y:S01]  /*5370*/  FMUL.FTZ R124, R29, R124 ;  /* 0x0000007c1d7c7220 */ /* 0x000fe20000410000 */
[----:B------:R-:W-:Y:S02]  /*5380*/  FFMA.FTZ R153, R115, R123, R118 ;  /* 0x0000007b73997223 */ /* 0x000fe40000010076 */
[----:B------:R-:W-:Y:S01]  /*5390*/  FADD.FTZ R64, -R60, R129 ;  /* 0x000000813c407221 */ /* 0x000fe20000010100 */
[----:B------:R-:W0:Y:S01]  /*53a0*/  MUFU.EX2 R156, R156 ;  /* 0x0000009c009c7308 */ /* 0x000e220000000800 */
[----:B------:R-:W-:Y:S01]  /*53b0*/  FMUL.FTZ R160, R153, -1.4426950216293334961 ;  /* 0xbfb8aa3b99a07820 */ /* 0x000fe20000410000 */
[----:B------:R-:W-:Y:S01]  /*53c0*/  FFMA.FTZ R129, R116, R124, R121 ;  /* 0x0000007c74817223 */ /* 0x000fe20000010079 */
[----:B------:R-:W-:-:S03]  /*53d0*/  FMUL.FTZ R64, R29, R64 ;  /* 0x000000401d407220 */ /* 0x000fc60000410000 */
[----:B------:R-:W-:Y:S01]  /*53e0*/  FMUL.FTZ R159, R129, -1.4426950216293334961 ;  /* 0xbfb8aa3b819f7820 */ /* 0x000fe20000410000 */
[----:B------:R-:W-:Y:S01]  /*53f0*/  FFMA.FTZ R155, R117, R64, R120 ;  /* 0x00000040759b7223 */ /* 0x000fe20000010078 */
[----:B------:R-:W1:Y:S03]  /*5400*/  MUFU.EX2 R160, R160 ;  /* 0x000000a000a07308 */ /* 0x000e660000000800 */
[----:B------:R-:W-:Y:S01]  /*5410*/  FMUL.FTZ R157, R155, -1.4426950216293334961 ;  /* 0xbfb8aa3b9b9d7820 */ /* 0x000fe20000410000 */
[----:B------:R-:W-:-:S04]  /*5420*/  HADD2.F32 R162, -RZ, R105.H1_H1 ;  /* 0x30000069ffa27230 */ /* 0x000fc80000004100 */
[----:B------:R-:W4:Y:S01]  /*5430*/  MUFU.EX2 R159, R159 ;  /* 0x0000009f009f7308 */ /* 0x000f220000000800 */
[----:B0-----:R-:W-:Y:S01]  /*5440*/  FADD.FTZ R156, R156, 1 ;  /* 0x3f8000009c9c7421 */ /* 0x001fe20000010000 */
[----:B------:R-:W-:-:S06]  /*5450*/  FMUL.FTZ R149, R162, R149 ;  /* 0x00000095a2957220 */ /* 0x000fcc0000410000 */
[----:B------:R-:W0:Y:S01]  /*5460*/  MUFU.EX2 R157, R157 ;  /* 0x0000009d009d7308 */ /* 0x000e220000000800 */
[----:B-1----:R-:W-:Y:S01]  /*5470*/  FADD.FTZ R160, R160, 1 ;  /* 0x3f800000a0a07421 */ /* 0x002fe20000010000 */
[----:B------:R-:W-:Y:S01]  /*5480*/  FADD.FTZ R65, R65, R152 ;  /* 0x0000009841417221 */ /* 0x000fe20000010000 */
[----:B------:R-:W-:Y:S01]  /*5490*/  FFMA.FTZ R161, R115, R152, R158 ;  /* 0x0000009873a17223 */ /* 0x000fe2000001009e */
[----:B------:R-:W-:-:S04]  /*54a0*/  FMUL.FTZ R152, R117, R149 ;  /* 0x0000009575987220 */ /* 0x000fc80000410000 */
[----:B------:R-:W1:Y:S01]  /*54b0*/  MUFU.RCP R156, R156 ;  /* 0x0000009c009c7308 */ /* 0x000e620000001000 */
[----:B----4-:R-:W-:Y:S01]  /*54c0*/  FADD.FTZ R159, R159, 1 ;  /* 0x3f8000009f9f7421 */ /* 0x010fe20000010000 */
[C---:B------:R-:W-:Y:S01]  /*54d0*/  FFMA.FTZ R126, R67.reuse, R152, R126 ;  /* 0x00000098437e7223 */ /* 0x040fe2000001007e */
[----:B------:R-:W-:Y:S01]  /*54e0*/  FFMA.FTZ R67, R67, R149, R122 ;  /* 0x0000009543437223 */ /* 0x000fe2000001007a */
[----:B------:R-:W-:-:S04]  /*54f0*/  FADD.FTZ R122, R63, R128 ;  /* 0x000000803f7a7221 */ /* 0x000fc80000010000 */
[----:B------:R-:W4:Y:S01]  /*5500*/  MUFU.RCP R158, R160 ;  /* 0x000000a0009e7308 */ /* 0x000f220000001000 */
[----:B------:R-:W-:Y:S01]  /*5510*/  FFMA.FTZ R128, R116, R128, R161 ;  /* 0x0000008074807223 */ /* 0x000fe200000100a1 */
[----:B0-----:R-:W-:-:S06]  /*5520*/  FADD.FTZ R161, R157, 1 ;  /* 0x3f8000009da17421 */ /* 0x001fcc0000010000 */
[----:B------:R-:W0:Y:S01]  /*5530*/  MUFU.RCP R152, R159 ;  /* 0x0000009f00987308 */ /* 0x000e220000001000 */
[----:B------:R-:W-:Y:S01]  /*5540*/  FFMA.FTZ R63, R117, R149, R128 ;  /* 0x00000095753f7223 */ /* 0x000fe20000010080 */
[----:B------:R-:W-:Y:S01]  /*5550*/  FADD.FTZ R66, R66, R149 ;  /* 0x0000009542427221 */ /* 0x000fe20000010000 */
[----:B-1----:R-:W-:-:S05]  /*5560*/  FADD.FTZ R149, -R156, 1 ;  /* 0x3f8000009c957421 */ /* 0x002fca0000010100 */
[----:B------:R-:W1:Y:S01]  /*5570*/  MUFU.RCP R128, R161 ;  /* 0x000000a100807308 */ /* 0x000e620000001000 */
[----:B------:R-:W-:Y:S01]  /*5580*/  FFMA.FTZ R149, R154, R149, 1 ;  /* 0x3f8000009a957423 */ /* 0x000fe20000010095 */
[----:B----4-:R-:W-:-:S04]  /*5590*/  FADD.FTZ R154, -R158, 1 ;  /* 0x3f8000009e9a7421 */ /* 0x010fc80000010100 */
[----:B------:R-:W-:Y:S01]  /*55a0*/  FFMA.FTZ R153, R153, R154, 1 ;  /* 0x3f80000099997423 */ /* 0x000fe2000001009a */
[----:B0-----:R-:W-:Y:S01]  /*55b0*/  FADD.FTZ R154, -R152, 1 ;  /* 0x3f800000989a7421 */ /* 0x001fe20000010100 */
[----:B------:R-:W-:-:S03]  /*55c0*/  FMUL.FTZ R157, R156, R149 ;  /* 0x000000959c9d7220 */ /* 0x000fc60000410000 */
[----:B------:R-:W-:Y:S01]  /*55d0*/  FFMA.FTZ R129, R129, R154, 1 ;  /* 0x3f80000081817423 */ /* 0x000fe2000001009a */
[----:B-1----:R-:W-:-:S03]  /*55e0*/  FADD.FTZ R154, -R128, 1 ;  /* 0x3f800000809a7421 */ /* 0x002fc60000010100 */
[----:B------:R-:W-:Y:S01]  /*55f0*/  FMUL.FTZ R149, R152, R129 ;  /* 0x0000008198957220 */ /* 0x000fe20000410000 */
[----:B--2---:R-:W-:Y:S02]  /*5600*/  HADD2.F32 R129, -RZ, R108.H0_H0 ;  /* 0x2000006cff817230 */ /* 0x004fe40000004100 */
[----:B------:R-:W-:Y:S01]  /*5610*/  FFMA.FTZ R155, R155, R154, 1 ;  /* 0x3f8000009b9b7423 */ /* 0x000fe2000001009a */
[----:B------:R-:W-:-:S03]  /*5620*/  FMUL.FTZ R158, R158, R153 ;  /* 0x000000999e9e7220 */ /* 0x000fc60000410000 */
[----:B------:R-:W-:Y:S01]  /*5630*/  FMUL.FTZ R152, R128, R155 ;  /* 0x0000009b80987220 */ /* 0x000fe20000410000 */
[----:B------:R-:W-:Y:S01]  /*5640*/  FADD.FTZ R128, -R60, R129 ;  /* 0x000000813c807221 */ /* 0x000fe20000010100 */
[----:B------:R-:W-:-:S03]  /*5650*/  HADD2.F32 R153, -RZ, R108.H1_H1 ;  /* 0x3000006cff997230 */ /* 0x000fc60000004100 */
[C---:B------:R-:W-:Y:S02]  /*5660*/  FMUL.FTZ R129, R29.reuse, R128 ;  /* 0x000000801d817220 */ /* 0x040fe40000410000 */
[----:B------:R-:W-:Y:S02]  /*5670*/  FADD.FTZ R154, -R60, R153 ;  /* 0x000000993c9a7221 */ /* 0x000fe40000010100 */
[----:B------:R-:W-:Y:S01]  /*5680*/  FFMA.FTZ R153, R114, R129, R119 ;  /* 0x0000008172997223 */ /* 0x000fe20000010077 */
[--C-:B------:R-:W-:Y:S02]  /*5690*/  HADD2.F32 R119, -RZ, R109.reuse.H0_H0 ;  /* 0x2000006dff777230 */ /* 0x100fe40000004100 */
[----:B------:R-:W-:Y:S01]  /*56a0*/  FMUL.FTZ R128, R29, R154 ;  /* 0x0000009a1d807220 */ /* 0x000fe20000410000 */
[----:B------:R-:W-:Y:S02]  /*56b0*/  HADD2.F32 R155, -RZ, R109.H1_H1 ;  /* 0x3000006dff9b7230 */ /* 0x000fe40000004100 */
[----:B------:R-:W-:Y:S01]  /*56c0*/  FADD.FTZ R160, -R60, R119 ;  /* 0x000000773ca07221 */ /* 0x000fe20000010100 */
[----:B------:R-:W-:-:S02]  /*56d0*/  FFMA.FTZ R154, R115, R128, R118 ;  /* 0x00000080739a7223 */ /* 0x000fc40000010076 */
[----:B------:R-:W-:Y:S01]  /*56e0*/  FADD.FTZ R118, -R60, R155 ;  /* 0x0000009b3c767221 */ /* 0x000fe20000010100 */
[----:B------:R-:W-:Y:S01]  /*56f0*/  FMUL.FTZ R119, R29, R160 ;  /* 0x000000a01d777220 */ /* 0x000fe20000410000 */
[----:B------:R-:W-:Y:S02]  /*5700*/  FMUL.FTZ R156, R153, -1.4426950216293334961 ;  /* 0xbfb8aa3b999c7820 */ /* 0x000fe40000410000 */
[----:B------:R-:W-:Y:S01]  /*5710*/  FMUL.FTZ R118, R29, R118 ;  /* 0x000000761d767220 */ /* 0x000fe20000410000 */
[----:B------:R-:W-:Y:S01]  /*5720*/  FFMA.FTZ R121, R116, R119, R121 ;  /* 0x0000007774797223 */ /* 0x000fe20000010079 */
[----:B------:R-:W-:Y:S02]  /*5730*/  FMUL.FTZ R159, R154, -1.4426950216293334961 ;  /* 0xbfb8aa3b9a9f7820 */ /* 0x000fe40000410000 */
[----:B------:R-:W-:Y:S01]  /*5740*/  FFMA.FTZ R120, R117, R118, R120 ;  /* 0x0000007675787223 */ /* 0x000fe20000010078 */
[----:B------:R-:W0:Y:S01]  /*5750*/  MUFU.EX2 R156, R156 ;  /* 0x0000009c009c7308 */ /* 0x000e220000000800 */
[----:B------:R-:W-:-:S02]  /*5760*/  FMUL.FTZ R160, R121, -1.4426950216293334961 ;  /* 0xbfb8aa3b79a07820 */ /* 0x000fc40000410000 */
[----:B------:R-:W-:Y:S01]  /*5770*/  FMUL.FTZ R155, R120, -1.4426950216293334961 ;  /* 0xbfb8aa3b789b7820 */ /* 0x000fe20000410000 */
[----:B-----5:R-:W-:-:S04]  /*5780*/  HADD2.F32 R162, -RZ, R110.H0_H0 ;  /* 0x2000006effa27230 */ /* 0x020fc80000004100 */
[----:B------:R-:W1:Y:S01]  /*5790*/  MUFU.EX2 R159, R159 ;  /* 0x0000009f009f7308 */ /* 0x000e620000000800 */
[----:B------:R-:W-:-:S07]  /*57a0*/  HADD2.F32 R161, -RZ, R110.H1_H1 ;  /* 0x3000006effa17230 */ /* 0x000fce0000004100 */
[----:B------:R-:W2:Y:S01]  /*57b0*/  MUFU.EX2 R160, R160 ;  /* 0x000000a000a07308 */ /* 0x000ea20000000800 */
[----:B------:R-:W-:Y:S01]  /*57c0*/  FMUL.FTZ R157, R162, R157 ;  /* 0x0000009da29d7220 */ /* 0x000fe20000410000 */
[----:B------:R-:W-:-:S06]  /*57d0*/  FMUL.FTZ R158, R161, R158 ;  /* 0x0000009ea19e7220 */ /* 0x000fcc0000410000 */
[----:B------:R-:W4:Y:S01]  /*57e0*/  MUFU.EX2 R155, R155 ;  /* 0x0000009b009b7308 */ /* 0x000f220000000800 */
[----:B------:R-:W-:Y:S01]  /*57f0*/  FMUL.FTZ R161, R114, R157 ;  /* 0x0000009d72a17220 */ /* 0x000fe20000410000 */
[----:B0-----:R-:W-:Y:S01]  /*5800*/  FADD.FTZ R156, R156, 1 ;  /* 0x3f8000009c9c7421 */ /* 0x001fe20000010000 */
[----:B-1----:R-:W-:Y:S02]  /*5810*/  FADD.FTZ R159, R159, 1 ;  /* 0x3f8000009f9f7421 */ /* 0x002fe40000010000 */
[C---:B------:R-:W-:Y:S01]  /*5820*/  FFMA.FTZ R162, R127.reuse, R161, R126 ;  /* 0x000000a17fa27223 */ /* 0x040fe2000001007e */
[----:B------:R-:W-:Y:S02]  /*5830*/  FFMA.FTZ R126, R127, R157, R62 ;  /* 0x0000009d7f7e7223 */ /* 0x000fe4000001003e */
[----:B------:R-:W0:Y:S01]  /*5840*/  MUFU.RCP R156, R156 ;  /* 0x0000009c009c7308 */ /* 0x000e220000001000 */
[----:B--2---:R-:W-:-:S07]  /*5850*/  FADD.FTZ R62, R160, 1 ;  /* 0x3f800000a03e7421 */ /* 0x004fce0000010000 */
[----:B------:R-:W1:Y:S01]  /*5860*/  MUFU.RCP R159, R159 ;  /* 0x0000009f009f7308 */ /* 0x000e620000001000 */
[----:B----4-:R-:W-:-:S07]  /*5870*/  FADD.FTZ R155, R155, 1 ;  /* 0x3f8000009b9b7421 */ /* 0x010fce0000010000 */
[----:B------:R-:W2:Y:S01]  /*5880*/  MUFU.RCP R62, R62 ;  /* 0x0000003e003e7308 */ /* 0x000ea20000001000 */
[----:B------:R-:W-:-:S07]  /*5890*/  FMUL.FTZ R127, R115, R158 ;  /* 0x0000009e737f7220 */ /* 0x000fce0000410000 */
[----:B------:R-:W4:Y:S01]  /*58a0*/  MUFU.RCP R155, R155 ;  /* 0x0000009b009b7308 */ /* 0x000f220000001000 */
[----:B0-----:R-:W-:Y:S01]  /*58b0*/  FADD.FTZ R160, -R156, 1 ;  /* 0x3f8000009ca07421 */ /* 0x001fe20000010100 */
[C---:B------:R-:W-:Y:S01]  /*58c0*/  FFMA.FTZ R127, R123.reuse, R127, R162 ;  /* 0x0000007f7b7f7223 */ /* 0x040fe200000100a2 */
[----:B------:R-:W-:Y:S01]  /*58d0*/  FFMA.FTZ R123, R123, R158, R68 ;  /* 0x0000009e7b7b7223 */ /* 0x000fe20000010044 */
[----:B------:R-:W-:Y:S01]  /*58e0*/  FFMA.FTZ R68, R114, R157, R63 ;  /* 0x0000009d72447223 */ /* 0x000fe2000001003f */
[----:B------:R-:W-:Y:S01]  /*58f0*/  FFMA.FTZ R153, R153, R160, 1 ;  /* 0x3f80000099997423 */ /* 0x000fe200000100a0 */
[----:B-1----:R-:W-:Y:S01]  /*5900*/  FADD.FTZ R63, -R159, 1 ;  /* 0x3f8000009f3f7421 */ /* 0x002fe20000010100 */
[----:B--2---:R-:W-:-:S03]  /*5910*/  FADD.FTZ R160, -R62, 1 ;  /* 0x3f8000003ea07421 */ /* 0x004fc60000010100 */
[----:B------:R-:W-:Y:S01]  /*5920*/  FFMA.FTZ R154, R154, R63, 1 ;  /* 0x3f8000009a9a7423 */ /* 0x000fe2000001003f */
[----:B------:R-:W-:Y:S01]  /*5930*/  FFMA.FTZ R63, R121, R160, 1 ;  /* 0x3f800000793f7423 */ /* 0x000fe200000100a0 */
[----:B----4-:R-:W-:-:S03]  /*5940*/  FADD.FTZ R121, -R155, 1 ;  /* 0x3f8000009b797421 */ /* 0x010fc60000010100 */
[----:B------:R-:W-:Y:S01]  /*5950*/  FMUL.FTZ R63, R62, R63 ;  /* 0x0000003f3e3f7220 */ /* 0x000fe20000410000 */
[----:B------:R-:W-:-:S04]  /*5960*/  FFMA.FTZ R120, R120, R121, 1 ;  /* 0x3f80000078787423 */ /* 0x000fc80000010079 */
[----:B------:R-:W-:Y:S01]  /*5970*/  FMUL.FTZ R62, R155, R120 ;  /* 0x000000789b3e7220 */ /* 0x000fe20000410000 */
[--C-:B------:R-:W-:Y:S02]  /*5980*/  HADD2.F32 R120, -RZ, R111.reuse.H0_H0 ;  /* 0x2000006fff787230 */ /* 0x100fe40000004100 */
[----:B------:R-:W-:Y:S01]  /*5990*/  FMUL.FTZ R121, R156, R153 ;  /* 0x000000999c797220 */ /* 0x000fe20000410000 */
[----:B------:R-:W-:Y:S02]  /*59a0*/  HADD2.F32 R153, -RZ, R111.H1_H1 ;  /* 0x3000006fff997230 */ /* 0x000fe40000004100 */
[----:B------:R-:W-:-:S03]  /*59b0*/  FMUL.FTZ R149, R120, R149 ;  /* 0x0000009578957220 */ /* 0x000fc60000410000 */
[----:B------:R-:W-:Y:S01]  /*59c0*/  FMUL.FTZ R152, R153, R152 ;  /* 0x0000009899987220 */ /* 0x000fe20000410000 */
[-C--:B------:R-:W-:Y:S01]  /*59d0*/  FMUL.FTZ R120, R116, R149.reuse ;  /* 0x0000009574787220 */ /* 0x080fe20000410000 */
[----:B------:R-:W-:Y:S01]  /*59e0*/  FFMA.FTZ R153, R115, R158, R68 ;  /* 0x0000009e73997223 */ /* 0x000fe20000010044 */
[----:B------:R-:W-:Y:S01]  /*59f0*/  FMUL.FTZ R159, R159, R154 ;  /* 0x0000009a9f9f7220 */ /* 0x000fe20000410000 */
[----:B---3--:R-:W-:Y:S02]  /*5a00*/  HADD2.F32 R154, -RZ, R112.H0_H0 ;  /* 0x20000070ff9a7230 */ /* 0x008fe40000004100 */
[----:B------:R-:W-:Y:S01]  /*5a10*/  FFMA.FTZ R127, R124, R120, R127 ;  /* 0x000000787c7f7223 */ /* 0x000fe2000001007f */
[C---:B------:R-:W-:Y:S01]  /*5a20*/  FMUL.FTZ R120, R117.reuse, R152 ;  /* 0x0000009875787220 */ /* 0x040fe20000410000 */
[----:B------:R-:W-:Y:S01]  /*5a30*/  FFMA.FTZ R68, R116, R149, R153 ;  /* 0x0000009574447223 */ /* 0x000fe20000010099 */
[----:B------:R-:W-:Y:S02]  /*5a40*/  FMUL.FTZ R121, R154, R121 ;  /* 0x000000799a797220 */ /* 0x000fe40000410000 */
[----:B------:R-:W-:Y:S01]  /*5a50*/  FFMA.FTZ R120, R64, R120, R127 ;  /* 0x0000007840787223 */ /* 0x000fe2000001007f */
[----:B------:R-:W-:Y:S01]  /*5a60*/  FFMA.FTZ R127, R117, R152, R68 ;  /* 0x00000098757f7223 */ /* 0x000fe20000010044 */
[----:B------:R-:W-:-:S03]  /*5a70*/  FMUL.FTZ R153, R114, R121 ;  /* 0x0000007972997220 */ /* 0x000fc60000410000 */
[----:B------:R-:W-:Y:S01]  /*5a80*/  FFMA.FTZ R68, R114, R121, R127 ;  /* 0x0000007972447223 */ /* 0x000fe2000001007f */
[----:B------:R-:W-:Y:S02]  /*5a90*/  HADD2.F32 R114, -RZ, R112.H1_H1 ;  /* 0x30000070ff727230 */ /* 0x000fe40000004100 */
[----:B------:R-:W-:Y:S01]  /*5aa0*/  FFMA.FTZ R153, R129, R153, R120 ;  /* 0x0000009981997223 */ /* 0x000fe20000010078 */
[----:B------:R-:W-:Y:S01]  /*5ab0*/  HADD2.F32 R120, -RZ, R113.H0_H0 ;  /* 0x20000071ff787230 */ /* 0x000fe20000004100 */
[----:B------:R-:W-:Y:S01]  /*5ac0*/  UIADD3 UR11, UP0, UR8, 0x20, URZ ;  /* 0x00000020080b7890 */ /* 0x000fe2000ff1e03f */
[----:B------:R-:W-:-:S03]  /*5ad0*/  FMUL.FTZ R114, R114, R159 ;  /* 0x0000009f72727220 */ /* 0x000fc60000410000 */
[----:B------:R-:W-:Y:S01]  /*5ae0*/  UIADD3.X UR13, URZ, UR5, URZ, UP0, !UPT ;  /* 0x000000053f0d7290 */ /* 0x000fe200087fe43f */
[----:B------:R-:W-:Y:S01]  /*5af0*/  FMUL.FTZ R127, R120, R63 ;  /* 0x0000003f787f7220 */ /* 0x000fe20000410000 */
[----:B------:R-:W-:Y:S01]  /*5b00*/  UISETP.GE.U32.AND UP0, UPT, UR11, UR18, UPT ;  /* 0x000000120b00728c */ /* 0x000fe2000bf06070 */
[CC--:B------:R-:W-:Y:S01]  /*5b10*/  FFMA.FTZ R63, R115.reuse, R114.reuse, R68 ;  /* 0x00000072733f7223 */ /* 0x0c0fe20000010044 */
[----:B------:R-:W-:Y:S01]  /*5b20*/  FMUL.FTZ R115, R115, R114 ;  /* 0x0000007273737220 */ /* 0x000fe20000410000 */
[----:B------:R-:W-:Y:S01]  /*5b30*/  HADD2.F32 R155, -RZ, R113.H1_H1 ;  /* 0x30000071ff9b7230 */ /* 0x000fe20000004100 */
[----:B------:R-:W-:Y:S02]  /*5b40*/  UISETP.GE.AND.EX UP0, UPT, UR13, UR9, UPT, UP0 ;  /* 0x000000090d00728c */ /* 0x000fe4000bf06300 */
[----:B------:R-:W-:Y:S01]  /*5b50*/  FFMA.FTZ R68, R128, R115, R153 ;  /* 0x0000007380447223 */ /* 0x000fe20000010099 */
[CC--:B------:R-:W-:Y:S01]  /*5b60*/  FMUL.FTZ R115, R116.reuse, R127.reuse ;  /* 0x0000007f74737220 */ /* 0x0c0fe20000410000 */
        /* <DEDUP_REMOVED lines=16> */
[----:B------:R-:W-:Y:S01]  /*5c70*/  FFMA.FTZ R68, R129, R121, R126 ;  /* 0x0000007981447223 */ /* 0x000fe2000001007e */
[----:B------:R-:W-:Y:S01]  /*5c80*/  FADD.FTZ R69, R125, R121 ;  /* 0x000000797d457221 */ /* 0x000fe20000010000 */
[----:B------:R-:W-:Y:S01]  /*5c90*/  FFMA.FTZ R66, R128, R114, R123 ;  /* 0x0000007280427223 */ /* 0x000fe2000001007b */
[----:B------:R-:W-:Y:S01]  /*5ca0*/  BAR.SYNC.DEFER_BLOCKING 0x0 ;  /* 0x0000000000007b1d */ /* 0x000fe20000010000 */
[C---:B------:R-:W-:Y:S01]  /*5cb0*/  ISETP.GT.U32.AND P0, PT, R32.reuse, 0x7, PT ;  /* 0x000000072000780c */ /* 0x040fe20003f04070 */
[----:B------:R-:W-:Y:S01]  /*5cc0*/  FFMA.FTZ R64, R119, R127, R124 ;  /* 0x0000007f77407223 */ /* 0x000fe2000001007c */
[----:B------:R-:W-:Y:S01]  /*5cd0*/  LOP3.LUT P1, RZ, R32, 0xfffffffb, RZ, 0xc0, !PT ;  /* 0xfffffffb20ff7812 */ /* 0x000fe2000782c0ff */
[----:B------:R-:W-:Y:S01]  /*5ce0*/  FADD.FTZ R65, R122, R127 ;  /* 0x0000007f7a417221 */ /* 0x000fe20000010000 */
[----:B------:R-:W-:Y:S01]  /*5cf0*/  MOV R152, RZ ;  /* 0x000000ff00987202 */ /* 0x000fe20000000f00 */
[----:B0-----:R-:W-:Y:S01]  /*5d00*/  FFMA.FTZ R62, R118, R120, R115 ;  /* 0x00000078763e7223 */ /* 0x001fe20000010073 */
[----:B------:R-:W-:Y:S01]  /*5d10*/  FADD.FTZ R63, R117, R120 ;  /* 0x00000078753f7221 */ /* 0x000fe20000010000 */
[----:B------:R-:W-:Y:S08]  /*5d20*/  @!P2 BRA `(.L_x_2936) ;  /* 0x000000000070a947 */ /* 0x000ff00003800000 */
[----:B------:R-:W-:Y:S01]  /*5d30*/  IADD3 R118, R17, R16, RZ ;  /* 0x0000001011767210 */ /* 0x000fe20007ffe0ff */
[----:B------:R-:W0:Y:S01]  /*5d40*/  LDC.64 R122, c[0x0][0x260] ;  /* 0x00009800ff7a7b82 */ /* 0x000e220000000a00 */
[----:B------:R-:W-:Y:S02]  /*5d50*/  LEA R119, R30, R27, 0x5 ;  /* 0x0000001b1e777211 */ /* 0x000fe400078e28ff */
[----:B------:R-:W-:Y:S01]  /*5d60*/  IADD3 R126, R12, UR12, RZ ;  /* 0x0000000c0c7e7c10 */ /* 0x000fe2000fffe0ff */
[----:B------:R-:W-:Y:S01]  /*5d70*/  STS.64 [R118], R68 ;  /* 0x0000004476007388 */ /* 0x000fe20000000a00 */
[-C--:B------:R-:W-:Y:S02]  /*5d80*/  LEA R114, R26, R119.reuse, 0x3 ;  /* 0x000000771a727211 */ /* 0x080fe400078e18ff */
[-C--:B------:R-:W-:Y:S01]  /*5d90*/  LEA R116, R25, R119.reuse, 0x3 ;  /* 0x0000007719747211 */ /* 0x080fe200078e18ff */
[----:B------:R-:W-:Y:S01]  /*5da0*/  STS.64 [R11], R66 ;  /* 0x000000420b007388 */ /* 0x000fe20000000a00 */
[----:B------:R-:W-:-:S02]  /*5db0*/  LEA R125, R24, R119, 0x3 ;  /* 0x00000077187d7211 */ /* 0x000fc400078e18ff */
[----:B------:R-:W-:Y:S01]  /*5dc0*/  LEA R120, R23, R119, 0x3 ;  /* 0x0000007717787211 */ /* 0x000fe200078e18ff */
        /* <DEDUP_REMOVED lines=11> */
[----:B------:R-:W-:Y:S02]  /*5e80*/  SHF.L.U32 R117, R126, 0x1, RZ ;  /* 0x000000017e757819 */ /* 0x000fe400000006ff */
[----:B---3--:R-:W-:Y:S01]  /*5e90*/  FADD.FTZ R124, R124, R119 ;  /* 0x000000777c7c7221 */ /* 0x008fe20000010000 */
[----:B------:R-:W-:Y:S02]  /*5ea0*/  FADD.FTZ R115, R115, R118 ;  /* 0x0000007673737221 */ /* 0x000fe40000010000 */
[----:B0-----:R-:W-:-:S04]  /*5eb0*/  IMAD.WIDE.U32 R122, R117, 0x4, R122 ;  /* 0x00000004757a7825 */ /* 0x001fc800078e007a */
[----:B----4-:R-:W-:Y:S01]  /*5ec0*/  FADD.FTZ R121, R124, R121 ;  /* 0x000000797c797221 */ /* 0x010fe20000010000 */
[----:B------:R-:W-:-:S05]  /*5ed0*/  FADD.FTZ R120, R115, R120 ;  /* 0x0000007873787221 */ /* 0x000fca0000010000 */
[----:B------:R0:W-:Y:S02]  /*5ee0*/  STG.E.64 desc[UR14][R122.64+0x1000], R120 ;  /* 0x001000787a007986 */ /* 0x0001e4000c101b0e */
.L_x_2936:
[----:B------:R-:W-:Y:S04]  /*5ef0*/  BSSY B0, `(.L_x_2937) ;  /* 0x0000054000007945 */ /* 0x000fe80003800000 */
[----:B------:R-:W-:Y:S05]  /*5f00*/  @P0 BRA `(.L_x_2938) ;  /* 0x0000000400480947 */ /* 0x000fea0003800000 */
[----:B------:R-:W-:Y:S01]  /*5f10*/  USHF.L.U32 UR11, UR8, 0x1, URZ ;  /* 0x00000001080b7899 */ /* 0x000fe2000800063f */
[----:B------:R-:W-:Y:S01]  /*5f20*/  HFMA2.MMA R115, -RZ, RZ, 0, 9.5367431640625e-06 ;  /* 0x000000a0ff737435 */ /* 0x000fe200000001ff */
[----:B------:R-:W-:Y:S02]  /*5f30*/  CS2R R152, SRZ ;  /* 0x0000000000987805 */ /* 0x000fe4000001ff00 */
[----:B------:R-:W-:Y:S01]  /*5f40*/  MOV R149, RZ ;  /* 0x000000ff00957202 */ /* 0x000fe20000000f00 */
[----:B------:R-:W-:-:S06]  /*5f50*/  ULOP3.LUT UR11, UR11, 0xe, URZ, 0xc0, !UPT ;  /* 0x0000000e0b0b7892 */ /* 0x000fcc000f8ec03f */
[----:B------:R-:W-:-:S05]  /*5f60*/  LEA.HI R154, R32, UR11, RZ, 0x1e ;  /* 0x0000000b209a7c11 */ /* 0x000fca000f8ff0ff */
[----:B------:R-:W-:-:S07]  /*5f70*/  IMAD R154, R154, R115, -UR12 ;  /* 0x8000000c9a9a7e24 */ /* 0x000fce000f8e0273 */
.L_x_2939:
        /* <DEDUP_REMOVED lines=8> */
[----:B------:R-:W-:Y:S02]  /*6000*/  LEA.HI R119, R118, R117, RZ, 0x2 ;  /* 0x0000007576777211 */ /* 0x000fe400078f10ff */
[C---:B------:R-:W-:Y:S02]  /*6010*/  IADD3 R117, R114.reuse, 0x10, RZ ;  /* 0x0000001072757810 */ /* 0x040fe40007ffe0ff */
[C---:B0-----:R-:W-:Y:S02]  /*6020*/  IADD3 R120, R114.reuse, 0xc, RZ ;  /* 0x0000000c72787810 */ /* 0x041fe40007ffe0ff */
        /* <DEDUP_REMOVED lines=10> */
[----:B------:R-:W-:Y:S01]  /*60d0*/  IADD3 R122, R114, 0x1c, RZ ;  /* 0x0000001c727a7810 */ /* 0x000fe20007ffe0ff */
[----:B------:R-:W-:Y:S01]  /*60e0*/  IMAD R114, R115, 0x28, R28 ;  /* 0x0000002873727824 */ /* 0x000fe200078e021c */
[----:B------:R-:W-:Y:S02]  /*60f0*/  SHF.R.S32.HI R117, RZ, 0x2, R116 ;  /* 0x00000002ff757819 */ /* 0x000fe40000011474 */
[----:B------:R-:W-:-:S02]  /*6100*/  SHF.R.S32.HI R119, RZ, 0x2, R119 ;  /* 0x00000002ff777819 */ /* 0x000fc40000011477 */
[----:B------:R-:W-:Y:S01]  /*6110*/  SHF.R.S32.HI R115, RZ, 0x1f, R122 ;  /* 0x0000001fff737819 */ /* 0x000fe2000001147a */
[--C-:B------:R-:W-:Y:S01]  /*6120*/  IMAD R116, R117, 0x28, R28.reuse ;  /* 0x0000002875747824 */ /* 0x100fe200078e021c */
[----:B------:R-:W-:Y:S01]  /*6130*/  LEA R114, R21, R114, 0x3 ;  /* 0x0000007215727211 */ /* 0x000fe200078e18ff */
[----:B------:R-:W-:Y:S01]  /*6140*/  IMAD R124, R119, 0x28, R28 ;  /* 0x00000028777c7824 */ /* 0x000fe200078e021c */
[----:B------:R-:W-:Y:S02]  /*6150*/  SHF.R.S32.HI R121, RZ, 0x2, R121 ;  /* 0x00000002ff797819 */ /* 0x000fe40000011479 */
[----:B------:R-:W-:Y:S02]  /*6160*/  LEA R116, R21, R116, 0x3 ;  /* 0x0000007415747211 */ /* 0x000fe400078e18ff */
[----:B------:R-:W-:Y:S01]  /*6170*/  SHF.R.S32.HI R125, RZ, 0x1f, R120 ;  /* 0x0000001fff7d7819 */ /* 0x000fe20000011478 */
[----:B------:R-:W-:Y:S01]  /*6180*/  IMAD R126, R121, 0x28, R28 ;  /* 0x00000028797e7824 */ /* 0x000fe200078e021c */
[----:B------:R-:W-:-:S02]  /*6190*/  LEA.HI R122, R115, R122, RZ, 0x2 ;  /* 0x0000007a737a7211 */ /* 0x000fc400078f10ff */
[----:B------:R-:W0:Y:S01]  /*61a0*/  LDS.64 R114, [R114] ;  /* 0x0000000072727984 */ /* 0x000e220000000a00 */
[----:B------:R-:W-:Y:S02]  /*61b0*/  SHF.R.S32.HI R123, RZ, 0x2, R123 ;  /* 0x00000002ff7b7819 */ /* 0x000fe4000001147b */
[----:B------:R-:W-:Y:S01]  /*61c0*/  LEA R119, R21, R124, 0x3 ;  /* 0x0000007c15777211 */ /* 0x000fe200078e18ff */
[----:B------:R-:W1:Y:S01]  /*61d0*/  LDS.64 R116, [R116] ;  /* 0x0000000074747984 */ /* 0x000e620000000a00 */
[----:B------:R-:W-:Y:S01]  /*61e0*/  LEA.HI R120, R125, R120, RZ, 0x2 ;  /* 0x000000787d787211 */ /* 0x000fe200078f10ff */
[----:B------:R-:W-:Y:S01]  /*61f0*/  IMAD R124, R123, 0x28, R28 ;  /* 0x000000287b7c7824 */ /* 0x000fe200078e021c */
[----:B------:R-:W-:Y:S02]  /*6200*/  SHF.R.S32.HI R125, RZ, 0x2, R118 ;  /* 0x00000002ff7d7819 */ /* 0x000fe40000011476 */
[----:B------:R-:W-:Y:S01]  /*6210*/  LEA R121, R21, R126, 0x3 ;  /* 0x0000007e15797211 */ /* 0x000fe200078e18ff */
        /* <DEDUP_REMOVED lines=33> */
.L_x_2938:
[----:B------:R-:W-:Y:S05]  /*6430*/  BSYNC B0 ;  /* 0x0000000000007941 */ /* 0x000fea0003800000 */
.L_x_2937:
[----:B------:R-:W1:Y:S01]  /*6440*/  SHFL.BFLY PT, R114, R149, 0x2, 0x1f ;  /* 0x0c401f0095727f89 */ /* 0x000e6200000e0000 */
[----:B0-----:R-:W0:Y:S01]  /*6450*/  @!P1 LDC R121, c[0x0][0x10] ;  /* 0x00000400ff799b82 */ /* 0x001e220000000800 */
[----:B------:R-:W-:Y:S02]  /*6460*/  UIADD3 UR11, UP0, UR8, 0x20, URZ ;  /* 0x00000020080b7890 */ /* 0x000fe4000ff1e03f */
[----:B------:R-:W2:Y:S02]  /*6470*/  SHFL.BFLY PT, R115, R152, 0x2, 0x1f ;  /* 0x0c401f0098737f89 */ /* 0x000ea400000e0000 */
[----:B------:R-:W-:Y:S02]  /*6480*/  UIADD3.X UR12, URZ, UR5, URZ, UP0, !UPT ;  /* 0x000000053f0c7290 */ /* 0x000fe400087fe43f */
[----:B------:R-:W-:Y:S01]  /*6490*/  UISETP.GE.U32.AND UP0, UPT, UR11, UR18, UPT ;  /* 0x000000120b00728c */ /* 0x000fe2000bf06070 */
[----:B------:R-:W3:Y:S03]  /*64a0*/  @!P1 LDC.64 R116, c[0x0][0x260] ;  /* 0x00009800ff749b82 */ /* 0x000ee60000000a00 */
[----:B------:R-:W-:-:S06]  /*64b0*/  UISETP.GE.AND.EX UP0, UPT, UR12, UR9, UPT, UP0 ;  /* 0x000000090c00728c */ /* 0x000fcc000bf06300 */
[----:B------:R-:W-:Y:S01]  /*64c0*/  PLOP3.LUT P2, PT, PT, PT, UP0, 0x80, 0x0 ;  /* 0x000000000000781c */ /* 0x000fe20003f4f008 */
[----:B-1----:R-:W-:Y:S01]  /*64d0*/  FADD.FTZ R118, R114, R149 ;  /* 0x0000009572767221 */ /* 0x002fe20000010000 */
[----:B------:R-:W-:Y:S01]  /*64e0*/  MOV R114, UR4 ;  /* 0x0000000400727c02 */ /* 0x000fe20008000f00 */
[----:B--2---:R-:W-:-:S03]  /*64f0*/  FADD.FTZ R119, R115, R152 ;  /* 0x0000009873777221 */ /* 0x004fc60000010000 */
[----:B------:R-:W1:Y:S01]  /*6500*/  SHFL.BFLY PT, R115, R118, 0x1, 0x1f ;  /* 0x0c201f0076737f89 */ /* 0x000e6200000e0000 */
[----:B0-----:R-:W-:-:S03]  /*6510*/  @!P1 IMAD R121, R121, R114, UR10 ;  /* 0x0000000a79799e24 */ /* 0x001fc6000f8e0272 */
[----:B------:R-:W0:Y:S02]  /*6520*/  SHFL.BFLY PT, R120, R119, 0x1, 0x1f ;  /* 0x0c201f0077787f89 */ /* 0x000e2400000e0000 */
[----:B------:R-:W-:-:S04]  /*6530*/  @!P1 LEA R121, R121, R18, 0x3 ;  /* 0x0000001279799211 */ /* 0x000fc800078e18ff */
[----:B------:R-:W-:-:S05]  /*6540*/  @!P1 SHF.L.U32 R121, R121, 0x1, RZ ;  /* 0x0000000179799819 */ /* 0x000fca00000006ff */
[----:B---3--:R-:W-:-:S04]  /*6550*/  @!P1 IMAD.WIDE.U32 R116, R121, 0x4, R116 ;  /* 0x0000000479749825 */ /* 0x008fc800078e0074 */
[----:B-1----:R-:W-:Y:S01]  /*6560*/  FADD.FTZ R114, R118, R115 ;  /* 0x0000007376727221 */ /* 0x002fe20000010000 */
[----:B0-----:R-:W-:-:S05]  /*6570*/  FADD.FTZ R115, R119, R120 ;  /* 0x0000007877737221 */ /* 0x001fca0000010000 */
[----:B------:R0:W-:Y:S01]  /*6580*/  @!P1 STG.E.64 desc[UR14][R116.64], R114 ;  /* 0x0000007274009986 */ /* 0x0001e2000c101b0e */
[----:B------:R-:W-:Y:S05]  /*6590*/  @P2 BRA `(.L_x_2940) ;  /* 0x00000000004c2947 */ /* 0x000fea0003800000 */
[----:B------:R-:W-:Y:S01]  /*65a0*/  BAR.SYNC.DEFER_BLOCKING 0x0 ;  /* 0x0000000000007b1d */ /* 0x000fe20000010000 */
[----:B------:R-:W-:-:S13]  /*65b0*/  ISETP.NE.AND P2, PT, R32, RZ, PT ;  /* 0x000000ff2000720c */ /* 0x000fda0003f45270 */
[----:B------:R-:W-:Y:S05]  /*65c0*/  @P2 BRA `(.L_x_2941) ;  /* 0x0000000000342947 */ /* 0x000fea0003800000 */
[----:B------:R-:W-:Y:S02]  /*65d0*/  ISETP.NE.AND P2, PT, RZ, UR19, PT ;  /* 0x00000013ff007c0c */ /* 0x000fe4000bf45270 */
[----:B0-----:R-:W-:-:S04]  /*65e0*/  MOV R115, 0x7ffffffd ;  /* 0x7ffffffd00737802 */ /* 0x001fc80000000f00 */
[----:B------:R-:W-:Y:S01]  /*65f0*/  SEL R115, R115, 0x1, !P2 ;  /* 0x0000000173737807 */ /* 0x000fe20005000000 */
[----:B------:R-:W-:Y:S06]  /*6600*/  MEMBAR.ALL.GPU ;  /* 0x0000000000007992 */ /* 0x000fec000000a000 */
[----:B------:R-:W-:-:S00]  /*6610*/  ERRBAR ;  /* 0x00000000000079ab */ /* 0x000fc00000000000 */
[----:B------:R-:W-:Y:S06]  /*6620*/  CGAERRBAR ;  /* 0x00000000000075ab */ /* 0x000fec0000000000 */
[----:B------:R0:W5:Y:S02]  /*6630*/  ATOM.E.ADD.STRONG.GPU PT, R115, desc[UR14][R150.64], R115 ;  /* 0x000000739673798a */ /* 0x00016400081ee1ce */
.L_x_2942:
[----:B------:R-:W2:Y:S04]  /*6640*/  LD.E.STRONG.GPU R114, desc[UR14][R150.64] ;  /* 0x0000000e96727980 */ /* 0x000ea8000c10f900 */
[----:B--2---:R-:W-:Y:S01]  /*6650*/  CCTL.IVALL ;  /* 0x00000000ff00798f */ /* 0x004fe20002000000 */
[----:B------:R-:W-:Y:S05]  /*6660*/  YIELD ;  /* 0x0000000000007946 */ /* 0x000fea0003800000 */
[----:B-----5:R-:W-:-:S04]  /*6670*/  LOP3.LUT R114, R114, R115, RZ, 0x3c, !PT ;  /* 0x0000007372727212 */ /* 0x020fc800078e3cff */
[----:B------:R-:W-:-:S13]  /*6680*/  ISETP.GT.AND P2, PT, R114, -0x1, PT ;  /* 0xffffffff7200780c */ /* 0x000fda0003f44270 */
[----:B------:R-:W-:Y:S05]  /*6690*/  @P2 BRA `(.L_x_2942) ;  /* 0xfffffffc00e82947 */ /* 0x000fea000383ffff */
.L_x_2941:
[----:B------:R-:W-:Y:S05]  /*66a0*/  WARPSYNC.ALL ;  /* 0x0000000000007948 */ /* 0x000fea0003800000 */
[----:B------:R-:W-:Y:S06]  /*66b0*/  BAR.SYNC.DEFER_BLOCKING 0x0 ;  /* 0x0000000000007b1d */ /* 0x000fec0000010000 */
[----:B------:R-:W-:Y:S05]  /*66c0*/  BRA `(.L_x_2943) ;  /* 0x0000000000507947 */ /* 0x000fea0003800000 */
.L_x_2940:
[----:B------:R-:W-:Y:S01]  /*66d0*/  BAR.SYNC.DEFER_BLOCKING 0x0 ;  /* 0x0000000000007b1d */ /* 0x000fe20000010000 */
[----:B------:R-:W-:-:S13]  /*66e0*/  ISETP.NE.AND P2, PT, R32, RZ, PT ;  /* 0x000000ff2000720c */ /* 0x000fda0003f45270 */
[----:B------:R-:W-:Y:S05]  /*66f0*/  @P2 BRA `(.L_x_2944) ;  /* 0x00000000003c2947 */ /* 0x000fea0003800000 */
[----:B0-----:R-:W-:Y:S02]  /*6700*/  MOV R117, UR17 ;  /* 0x0000001100757c02 */ /* 0x001fe40008000f00 */
[----:B------:R-:W-:Y:S02]  /*6710*/  MOV R114, UR6 ;  /* 0x0000000600727c02 */ /* 0x000fe40008000f00 */
[----:B------:R-:W-:Y:S01]  /*6720*/  MOV R115, UR7 ;  /* 0x0000000700737c02 */ /* 0x000fe20008000f00 */
[----:B------:R-:W-:Y:S06]  /*6730*/  MEMBAR.ALL.GPU ;  /* 0x0000000000007992 */ /* 0x000fec000000a000 */
[----:B------:R-:W-:-:S00]  /*6740*/  ERRBAR ;  /* 0x00000000000079ab */ /* 0x000fc00000000000 */
[----:B------:R-:W-:Y:S06]  /*6750*/  CGAERRBAR ;  /* 0x00000000000075ab */ /* 0x000fec0000000000 */
[----:B------:R0:W5:Y:S02]  /*6760*/  ATOM.E.ADD.STRONG.GPU PT, R116, desc[UR14][R114.64], R117 ;  /* 0x000000757274798a */ /* 0x00016400081ee1ce */
.L_x_2945:
        /* <DEDUP_REMOVED lines=8> */
.L_x_2944:
[----:B------:R-:W-:Y:S05]  /*67f0*/  WARPSYNC.ALL ;  /* 0x0000000000007948 */ /* 0x000fea0003800000 */
[----:B------:R-:W-:Y:S06]  /*6800*/  BAR.SYNC.DEFER_BLOCKING 0x0 ;  /* 0x0000000000007b1d */ /* 0x000fec0000010000 */
.L_x_2943:
[----:B------:R-:W-:Y:S01]  /*6810*/  VOTEU.ALL UP0, P0 ;  /* 0x00000000003f7886 */ /* 0x000fe20000000000 */
[----:B0-----:R-:W0:Y:S01]  /*6820*/  @!P0 LDC.64 R114, c[0x0][0x260] ;  /* 0x00009800ff728b82 */ /* 0x001e220000000a00 */
[----:B------:R-:W-:Y:S02]  /*6830*/  HADD2.F32 R123, -RZ, R55.H0_H0 ;  /* 0x20000037ff7b7230 */ /* 0x000fe40000004100 */
[----:B------:R-:W-:Y:S01]  /*6840*/  HADD2.F32 R129, -RZ, R52.H0_H0 ;  /* 0x20000034ff817230 */ /* 0x000fe20000004100 */
[----:B------:R-:W-:-:S04]  /*6850*/  @!UP0 ULDC UR5, c[0x0][0x10] ;  /* 0x0000040000058ab9 */ /* 0x000fc80000000800 */
[----:B------:R-:W1:Y:S01]  /*6860*/  S2UR UR13, SR_CgaCtaId ;  /* 0x00000000000d79c3 */ /* 0x000e620000008800 */
[----:B------:R-:W-:Y:S01]  /*6870*/  @!UP0 UIMAD UR5, UR5, UR4, UR10 ;  /* 0x00000004050582a4 */ /* 0x000fe2000f8e020a */
[----:B------:R-:W-:Y:S01]  /*6880*/  @!P1 LOP3.LUT R157, R22, 0xfffffff8, RZ, 0xc0, !PT ;  /* 0xfffffff8169d9812 */ /* 0x000fe200078ec0ff */
[----:B------:R-:W-:Y:S01]  /*6890*/  HADD2.F32 R159, -RZ, R53.H0_H0 ;  /* 0x20000035ff9f7230 */ /* 0x000fe20000004100 */
[----:B------:R-:W-:Y:S01]  /*68a0*/  USHF.L.U32 UR8, UR8, 0x1, URZ ;  /* 0x0000000108087899 */ /* 0x000fe2000800063f */
[----:B------:R-:W-:Y:S02]  /*68b0*/  ULDC.64 UR22, c[0x0][0x210] ;  /* 0x0000840000167ab9 */ /* 0x000fe40000000a00 */
[----:B------:R-:W-:-:S04]  /*68c0*/  MOV R117, UR5 ;  /* 0x0000000500757c02 */ /* 0x000fc80008000f00 */
[----:B------:R-:W-:-:S04]  /*68d0*/  @!P0 LEA R116, R117, R20, 0x3 ;  /* 0x0000001475748211 */ /* 0x000fc800078e18ff */
[----:B------:R-:W-:-:S04]  /*68e0*/  @!P0 IADD3 R116, R21, R116, RZ ;  /* 0x0000007415748210 */ /* 0x000fc80007ffe0ff */
[----:B------:R-:W-:-:S05]  /*68f0*/  @!P0 SHF.L.U32 R117, R116, 0x1, RZ ;  /* 0x0000000174758819 */ /* 0x000fca00000006ff */
[----:B0-----:R-:W-:-:S06]  /*6900*/  @!P0 IMAD.WIDE.U32 R114, R117, 0x4, R114 ;  /* 0x0000000475728825 */ /* 0x001fcc00078e0072 */
[----:B------:R-:W2:Y:S01]  /*6910*/  @!P0 LDG.E.64 R114, desc[UR14][R114.64] ;  /* 0x0000000e72728981 */ /* 0x000ea2000c1e1b00 */
[----:B------:R-:W-:Y:S01]  /*6920*/  CS2R R116, SRZ ;  /* 0x0000000000747805 */ /* 0x000fe2000001ff00 */
[----:B------:R-:W-:Y:S02]  /*6930*/  HADD2.F32 R55, -RZ, R55.H1_H1 ;  /* 0x30000037ff377230 */ /* 0x000fe40000004100 */
[----:B------:R-:W-:Y:S01]  /*6940*/  FADD.FTZ R128, -R60, R129 ;  /* 0x000000813c807221 */ /* 0x000fe20000010100 */
[----:B------:R-:W-:Y:S01]  /*6950*/  HADD2.F32 R129, -RZ, R52.H1_H1 ;  /* 0x30000034ff817230 */ /* 0x000fe20000004100 */
[----:B------:R-:W-:Y:S01]  /*6960*/  UMOV UR5, 0x400 ;  /* 0x0000040000057882 */ /* 0x000fe20000000000 */
[----:B------:R-:W-:Y:S01]  /*6970*/  ULOP3.LUT UR8, UR8, 0xe, URZ, 0xc0, !UPT ;  /* 0x0000000e08087892 */ /* 0x000fe2000f8ec03f */
[----:B------:R-:W-:Y:S01]  /*6980*/  FMUL.FTZ R52, R29, R128 ;  /* 0x000000801d347220 */ /* 0x000fe20000410000 */
[----:B------:R-:W-:Y:S02]  /*6990*/  UIADD3 UR5, UR5, 0x3480, URZ ;  /* 0x0000348005057890 */ /* 0x000fe4000fffe03f */
[----:B------:R-:W-:-:S02]  /*69a0*/  UISETP.GE.U32.AND UP0, UPT, UR11, UR18, UPT ;  /* 0x000000120b00728c */ /* 0x000fc4000bf06070 */
[----:B-1----:R-:W-:Y:S01]  /*69b0*/  ULEA UR5, UR13, UR5, 0x18 ;  /* 0x000000050d057291 */ /* 0x002fe2000f8ec03f */
[----:B------:R-:W-:Y:S01]  /*69c0*/  IADD3 R9, R9, -UR8, RZ ;  /* 0x8000000809097c10 */ /* 0x000fe2000fffe0ff */
[----:B------:R-:W-:Y:S02]  /*69d0*/  UISETP.GE.AND.EX UP0, UPT, UR12, UR9, UPT, UP0 ;  /* 0x000000090c00728c */ /* 0x000fe4000bf06300 */
[----:B------:R-:W-:Y:S01]  /*69e0*/  ULOP3.LUT UR4, UR4, 0x1, URZ, 0x3c, !UPT ;  /* 0x0000000104047892 */ /* 0x000fe2000f8e3c3f */
[----:B------:R-:W-:Y:S01]  /*69f0*/  UMOV UR8, UR11 ;  /* 0x0000000b00087c82 */ /* 0x000fe20008000000 */
[----:B--2---:R-:W-:Y:S01]  /*6a00*/  @!P0 FADD.FTZ R117, RZ, R114 ;  /* 0x00000072ff758221 */ /* 0x004fe20000010000 */
[----:B------:R-:W-:Y:S01]  /*6a10*/  @!P0 FADD.FTZ R116, RZ, R115 ;  /* 0x00000073ff748221 */ /* 0x000fe20000010000 */
[----:B------:R-:W-:-:S03]  /*6a20*/  HADD2.F32 R115, -RZ, R54.H0_H0 ;  /* 0x20000036ff737230 */ /* 0x000fc60000004100 */
[----:B------:R-:W0:Y:S02]  /*6a30*/  SHFL.BFLY PT, R118, R117, 0x2, 0x1f ;  /* 0x0c401f0075767f89 */ /* 0x000e2400000e0000 */
[----:B------:R-:W-:Y:S01]  /*6a40*/  FADD.FTZ R114, -R60, R115 ;  /* 0x000000733c727221 */ /* 0x000fe20000010100 */
[--C-:B------:R-:W-:Y:S01]  /*6a50*/  HADD2.F32 R115, -RZ, R56.reuse.H0_H0 ;  /* 0x20000038ff737230 */ /* 0x100fe20000004100 */
[----:B------:R-:W1:Y:S01]  /*6a60*/  SHFL.BFLY PT, R119, R116, 0x2, 0x1f ;  /* 0x0c401f0074777f89 */ /* 0x000e6200000e0000 */
[----:B------:R-:W-:Y:S02]  /*6a70*/  HADD2.F32 R56, -RZ, R56.H1_H1 ;  /* 0x30000038ff387230 */ /* 0x000fe40000004100 */
[----:B------:R-:W-:Y:S01]  /*6a80*/  FMUL.FTZ R114, R29, R114 ;  /* 0x000000721d727220 */ /* 0x000fe20000410000 */
[----:B0-----:R-:W-:Y:S01]  /*6a90*/  FADD.FTZ R118, R118, R117 ;  /* 0x0000007576767221 */ /* 0x001fe20000010000 */
[--C-:B------:R-:W-:Y:S02]  /*6aa0*/  HADD2.F32 R117, -RZ, R59.reuse.H0_H0 ;  /* 0x2000003bff757230 */ /* 0x100fe40000004100 */
[----:B------:R-:W-:-:S02]  /*6ab0*/  HADD2.F32 R59, -RZ, R59.H1_H1 ;  /* 0x3000003bff3b7230 */ /* 0x000fc40000004100 */
[----:B-1----:R-:W-:Y:S01]  /*6ac0*/  FADD.FTZ R119, R119, R116 ;  /* 0x0000007477777221 */ /* 0x002fe20000010000 */
[----:B------:R-:W0:Y:S01]  /*6ad0*/  SHFL.BFLY PT, R121, R118, 0x1, 0x1f ;  /* 0x0c201f0076797f89 */ /* 0x000e2200000e0000 */
[----:B------:R-:W-:-:S03]  /*6ae0*/  HADD2.F32 R116, -RZ, R58.H0_H0 ;  /* 0x2000003aff747230 */ /* 0x000fc60000004100 */
[----:B------:R-:W1:Y:S02]  /*6af0*/  SHFL.BFLY PT, R126, R119, 0x1, 0x1f ;  /* 0x0c201f00777e7f89 */ /* 0x000e6400000e0000 */
[--C-:B------:R-:W-:Y:S01]  /*6b00*/  FFMA.FTZ R124, R114, R116, R115.reuse ;  /* 0x00000074727c7223 */ /* 0x100fe20000010073 */
[----:B------:R-:W-:-:S03]  /*6b10*/  FFMA.FTZ R128, R116, R52, R115 ;  /* 0x0000003474807223 */ /* 0x000fc60000010073 */
[----:B------:R-:W-:Y:S01]  /*6b20*/  FMUL.FTZ R155, R124, -1.4426950216293334961 ;  /* 0xbfb8aa3b7c9b7820 */ /* 0x000fe20000410000 */
[----:B------:R-:W-:-:S05]  /*6b30*/  FMUL.FTZ R153, R128, -1.4426950216293334961 ;  /* 0xbfb8aa3b80997820 */ /* 0x000fca0000410000 */
[----:B------:R-:W2:Y:S01]  /*6b40*/  MUFU.EX2 R155, R155 ;  /* 0x0000009b009b7308 */ /* 0x000ea20000000800 */
[----:B0-----:R-:W-:Y:S01]  /*6b50*/  FADD.FTZ R120, R118, R121 ;  /* 0x0000007976787221 */ /* 0x001fe20000010000 */
[----:B------:R-:W-:-:S06]  /*6b60*/  HADD2.F32 R121, -RZ, R54.H1_H1 ;  /* 0x30000036ff797230 */ /* 0x000fcc0000004100 */
[----:B------:R-:W0:Y:S01]  /*6b70*/  MUFU.EX2 R153, R153 ;  /* 0x0000009900997308 */ /* 0x000e220000000800 */
[--C-:B------:R-:W-:Y:S02]  /*6b80*/  HADD2.F32 R118, -RZ, R57.reuse.H1_H1 ;  /* 0x30000039ff767230 */ /* 0x100fe40000004100 */
[----:B-1----:R-:W-:Y:S01]  /*6b90*/  FADD.FTZ R126, R119, R126 ;  /* 0x0000007e777e7221 */ /* 0x002fe20000010000 */
[----:B------:R-:W-:Y:S02]  /*6ba0*/  HADD2.F32 R119, -RZ, R58.H1_H1 ;  /* 0x3000003aff777230 */ /* 0x000fe40000004100 */
[C---:B------:R-:W-:Y:S01]  /*6bb0*/  FADD.FTZ R54, -R60.reuse, R121 ;  /* 0x000000793c367221 */ /* 0x040fe20000010100 */
[----:B------:R-:W-:Y:S02]  /*6bc0*/  HADD2.F32 R58, -RZ, R57.H0_H0 ;  /* 0x20000039ff3a7230 */ /* 0x000fe40000004100 */
[----:B--2---:R-:W-:Y:S01]  /*6bd0*/  FADD.FTZ R155, R155, 1 ;  /* 0x3f8000009b9b7421 */ /* 0x004fe20000010000 */
[----:B------:R-:W-:Y:S01]  /*6be0*/  FMUL.FTZ R121, R29, R54 ;  /* 0x000000361d797220 */ /* 0x000fe20000410000 */
[----:B------:R-:W-:-:S03]  /*6bf0*/  FADD.FTZ R54, -R60, R123 ;  /* 0x0000007b3c367221 */ /* 0x000fc60000010100 */
[----:B------:R-:W-:Y:S01]  /*6c00*/  FFMA.FTZ R127, R121, R119, R56 ;  /* 0x00000077797f7223 */ /* 0x000fe20000010038 */
[----:B------:R-:W-:Y:S01]  /*6c10*/  FMUL.FTZ R57, R29, R54 ;  /* 0x000000361d397220 */ /* 0x000fe20000410000 */
[----:B------:R-:W-:Y:S01]  /*6c20*/  FADD.FTZ R54, -R60, R55 ;  /* 0x000000373c367221 */ /* 0x000fe20000010100 */
[----:B------:R-:W-:Y:S01]  /*6c30*/  MUFU.RCP R155, R155 ;  /* 0x0000009b009b7308 */ /* 0x000fe20000001000 */
[----:B------:R-:W-:Y:S01]  /*6c40*/  FMUL.FTZ R154, R127, -1.4426950216293334961 ;  /* 0xbfb8aa3b7f9a7820 */ /* 0x000fe20000410000 */
[----:B------:R-:W-:Y:S01]  /*6c50*/  FFMA.FTZ R125, R57, R117, R58 ;  /* 0x00000075397d7223 */ /* 0x000fe2000001003a */
[----:B------:R-:W-:Y:S01]  /*6c60*/  FMUL.FTZ R123, R29, R54 ;  /* 0x000000361d7b7220 */ /* 0x000fe20000410000 */
[----:B------:R-:W-:Y:S01]  /*6c70*/  @!P1 FMUL.FTZ R54, R120, 2.4414062863797880709e-05 ;  /* 0x37cccccd78369820 */ /* 0x000fe20000410000 */
[----:B------:R-:W-:Y:S01]  /*6c80*/  FADD.FTZ R120, -R60, R129 ;  /* 0x000000813c787221 */ /* 0x000fe20000010100 */
[----:B------:R-:W-:Y:S01]  /*6c90*/  FMUL.FTZ R152, R125, -1.4426950216293334961 ;  /* 0xbfb8aa3b7d987820 */ /* 0x000fe20000410000 */
[----:B------:R-:W-:Y:S01]  /*6ca0*/  FFMA.FTZ R122, R123, R59, R118 ;  /* 0x0000003b7b7a7223 */ /* 0x000fe20000010076 */
[----:B------:R-:W1:Y:S01]  /*6cb0*/  MUFU.EX2 R154, R154 ;  /* 0x0000009a009a7308 */ /* 0x000e620000000800 */
[----:B------:R-:W-:Y:S01]  /*6cc0*/  FMUL.FTZ R120, R29, R120 ;  /* 0x000000781d787220 */ /* 0x000fe20000410000 */
[----:B------:R-:W-:Y:S01]  /*6cd0*/  @!P1 FMUL.FTZ R55, R126, 2.4414062863797880709e-05 ;  /* 0x37cccccd7e379820 */ /* 0x000fe20000410000 */
[----:B------:R-:W-:Y:S01]  /*6ce0*/  FMUL.FTZ R156, R122, -1.4426950216293334961 ;  /* 0xbfb8aa3b7a9c7820 */ /* 0x000fe20000410000 */
[----:B0-----:R-:W-:Y:S01]  /*6cf0*/  FADD.FTZ R153, R153, 1 ;  /* 0x3f80000099997421 */ /* 0x001fe20000010000 */
[----:B------:R-:W-:-:S02]  /*6d00*/  FFMA.FTZ R129, R119, R120, R56 ;  /* 0x0000007877817223 */ /* 0x000fc40000010038 */
[----:B------:R0:W-:Y:S01]  /*6d10*/  @!P1 STS.64 [R157+UR5], R54 ;  /* 0x000000369d009988 */ /* 0x0001e20008000a05 */
[----:B------:R-:W2:Y:S01]  /*6d20*/  MUFU.EX2 R152, R152 ;  /* 0x0000009800987308 */ /* 0x000ea20000000800 */
[----:B------:R-:W-:-:S07]  /*6d30*/  FMUL.FTZ R149, R129, -1.4426950216293334961 ;  /* 0xbfb8aa3b81957820 */ /* 0x000fce0000410000 */
[----:B------:R-:W3:Y:S01]  /*6d40*/  MUFU.EX2 R156, R156 ;  /* 0x0000009c009c7308 */ /* 0x000ee20000000800 */
[----:B-1----:R-:W-:Y:S01]  /*6d50*/  FADD.FTZ R154, R154, 1 ;  /* 0x3f8000009a9a7421 */ /* 0x002fe20000010000 */
[----:B0-----:R-:W-:Y:S01]  /*6d60*/  FADD.FTZ R54, -R60, R159 ;  /* 0x0000009f3c367221 */ /* 0x001fe20000010100 */
[----:B------:R-:W-:-:S03]  /*6d70*/  FADD.FTZ R157, -R155, 1 ;  /* 0x3f8000009b9d7421 */ /* 0x000fc60000010100 */
[----:B------:R-:W-:Y:S02]  /*6d80*/  FMUL.FTZ R54, R29, R54 ;  /* 0x000000361d367220 */ /* 0x000fe40000410000 */
[----:B------:R-:W0:Y:S01]  /*6d90*/  MUFU.EX2 R149, R149 ;  /* 0x0000009500957308 */ /* 0x000e220000000800 */
[----:B--2---:R-:W-:Y:S01]  /*6da0*/  FADD.FTZ R158, R152, 1 ;  /* 0x3f800000989e7421 */ /* 0x004fe20000010000 */
[----:B------:R-:W-:Y:S01]  /*6db0*/  FFMA.FTZ R124, R124, R157, 1 ;  /* 0x3f8000007c7c7423 */ /* 0x000fe2000001009d */
[----:B------:R-:W-:-:S03]  /*6dc0*/  FFMA.FTZ R126, R117, R54, R58 ;  /* 0x00000036757e7223 */ /* 0x000fc6000001003a */
[----:B------:R-:W-:Y:S01]  /*6dd0*/  FMUL.FTZ R161, R155, R124 ;  /* 0x0000007c9ba17220 */ /* 0x000fe20000410000 */
[----:B------:R-:W-:Y:S01]  /*6de0*/  FMUL.FTZ R55, R126, -1.4426950216293334961 ;  /* 0xbfb8aa3b7e377820 */ /* 0x000fe20000410000 */
[----:B------:R-:W1:Y:S01]  /*6df0*/  MUFU.RCP R160, R154 ;  /* 0x0000009a00a07308 */ /* 0x000e620000001000 */
[----:B---3--:R-:W-:-:S07]  /*6e00*/  FADD.FTZ R156, R156, 1 ;  /* 0x3f8000009c9c7421 */ /* 0x008fce0000010000 */
[----:B------:R-:W2:Y:S01]  /*6e10*/  MUFU.RCP R158, R158 ;  /* 0x0000009e009e7308 */ /* 0x000ea20000001000 */
[----:B0-----:R-:W-:-:S07]  /*6e20*/  FADD.FTZ R149, R149, 1 ;  /* 0x3f80000095957421 */ /* 0x001fce0000010000 */
[----:B------:R-:W0:Y:S01]  /*6e30*/  MUFU.RCP R124, R156 ;  /* 0x0000009c007c7308 */ /* 0x000e220000001000 */
[----:B-1----:R-:W-:-:S04]  /*6e40*/  FADD.FTZ R152, -R160, 1 ;  /* 0x3f800000a0987421 */ /* 0x002fc80000010100 */
[----:B------:R-:W-:-:S03]  /*6e50*/  FFMA.FTZ R127, R127, R152, 1 ;  /* 0x3f8000007f7f7423 */ /* 0x000fc60000010098 */
[----:B------:R-:W1:Y:S01]  /*6e60*/  MUFU.EX2 R55, R55 ;  /* 0x0000003700377308 */ /* 0x000e620000000800 */
[----:B------:R-:W-:Y:S01]  /*6e70*/  FMUL.FTZ R160, R160, R127 ;  /* 0x0000007fa0a07220 */ /* 0x000fe20000410000 */
[----:B--2---:R-:W-:-:S04]  /*6e80*/  FADD.FTZ R152, -R158, 1 ;  /* 0x3f8000009e987421 */ /* 0x004fc80000010100 */
[----:B------:R-:W-:Y:S02]  /*6e90*/  FFMA.FTZ R125, R125, R152, 1 ;  /* 0x3f8000007d7d7423 */ /* 0x000fe40000010098 */
[----:B------:R-:W2:Y:S02]  /*6ea0*/  MUFU.RCP R149, R149 ;  /* 0x0000009500957308 */ /* 0x000ea40000001000 */
[----:B------:R-:W-:Y:S01]  /*6eb0*/  FMUL.FTZ R158, R158, R125 ;  /* 0x0000007d9e9e7220 */ /* 0x000fe20000410000 */
[----:B0-----:R-:W-:-:S04]  /*6ec0*/  FADD.FTZ R125, -R124, 1 ;  /* 0x3f8000007c7d7421 */ /* 0x001fc80000010100 */
[----:B------:R-:W-:Y:S01]  /*6ed0*/  FFMA.FTZ R125, R122, R125, 1 ;  /* 0x3f8000007a7d7423 */ /* 0x000fe2000001007d */
[----:B------:R-:W0:Y:S01]  /*6ee0*/  MUFU.RCP R127, R153 ;  /* 0x00000099007f7308 */ /* 0x000e220000001000 */
[----:B-1----:R-:W-:Y:S02]  /*6ef0*/  FADD.FTZ R155, R55, 1 ;  /* 0x3f800000379b7421 */ /* 0x002fe40000010000 */
[----:B------:R-:W-:-:S05]  /*6f00*/  FMUL.FTZ R125, R124, R125 ;  /* 0x0000007d7c7d7220 */ /* 0x000fca0000410000 */
[----:B------:R-:W1:Y:S01]  /*6f10*/  MUFU.RCP R155, R155 ;  /* 0x0000009b009b7308 */ /* 0x000e620000001000 */
[----:B--2---:R-:W-:-:S04]  /*6f20*/  FADD.FTZ R122, -R149, 1 ;  /* 0x3f800000957a7421 */ /* 0x004fc80000010100 */
[----:B------:R-:W-:Y:S01]  /*6f30*/  FFMA.FTZ R122, R129, R122, 1 ;  /* 0x3f800000817a7423 */ /* 0x000fe2000001007a */
[----:B------:R-:W-:Y:S02]  /*6f40*/  HADD2.F32 R129, -RZ, R53.H1_H1 ;  /* 0x30000035ff817230 */ /* 0x000fe40000004100 */
[----:B0-----:R-:W-:-:S04]  /*6f50*/  FADD.FTZ R55, -R127, 1 ;  /* 0x3f8000007f377421 */ /* 0x001fc80000010100 */
[----:B------:R-:W-:Y:S01]  /*6f60*/  FFMA.FTZ R128, R128, R55, 1 ;  /* 0x3f80000080807423 */ /* 0x000fe20000010037 */
[----:B------:R-:W-:Y:S01]  /*6f70*/  FMUL.FTZ R55, R149, R122 ;  /* 0x0000007a95377220 */ /* 0x000fe20000410000 */
[C---:B------:R-:W-:Y:S01]  /*6f80*/  FADD.FTZ R122, -R60.reuse, R129 ;  /* 0x000000813c7a7221 */ /* 0x040fe20000010100 */
[--C-:B------:R-:W-:Y:S02]  /*6f90*/  HADD2.F32 R129, -RZ, R48.reuse.H0_H0 ;  /* 0x20000030ff817230 */ /* 0x100fe40000004100 */
[----:B------:R-:W-:Y:S01]  /*6fa0*/  FMUL.FTZ R53, R127, R128 ;  /* 0x000000807f357220 */ /* 0x000fe20000410000 */
[----:B------:R-:W-:Y:S02]  /*6fb0*/  HADD2.F32 R149, -RZ, R48.H1_H1 ;  /* 0x30000030ff957230 */ /* 0x000fe40000004100 */
[----:B------:R-:W-:Y:S01]  /*6fc0*/  FMUL.FTZ R122, R29, R122 ;  /* 0x0000007a1d7a7220 */ /* 0x000fe20000410000 */
[----:B-1----:R-:W-:Y:S01]  /*6fd0*/  FADD.FTZ R127, -R155, 1 ;  /* 0x3f8000009b7f7421 */ /* 0x002fe20000010100 */
[----:B------:R-:W-:Y:S01]  /*6fe0*/  FADD.FTZ R48, -R60, R129 ;  /* 0x000000813c307221 */ /* 0x000fe20000010100 */
[----:B------:R-:W-:-:S02]  /*6ff0*/  HADD2.F32 R129, -RZ, R49.H0_H0 ;  /* 0x20000031ff817230 */ /* 0x000fc40000004100 */
[----:B------:R-:W-:Y:S01]  /*7000*/  FFMA.FTZ R153, R59, R122, R118 ;  /* 0x0000007a3b997223 */ /* 0x000fe20000010076 */
[----:B------:R-:W-:Y:S01]  /*7010*/  FADD.FTZ R124, -R60, R149 ;  /* 0x000000953c7c7221 */ /* 0x000fe20000010100 */
[----:B------:R-:W-:Y:S01]  /*7020*/  FMUL.FTZ R48, R29, R48 ;  /* 0x000000301d307220 */ /* 0x000fe20000410000 */
[----:B------:R-:W-:Y:S01]  /*7030*/  FFMA.FTZ R162, R126, R127, 1 ;  /* 0x3f8000007ea27423 */ /* 0x000fe2000001007f */
[----:B------:R-:W-:Y:S01]  /*7040*/  FMUL.FTZ R156, R153, -1.4426950216293334961 ;  /* 0xbfb8aa3b999c7820 */ /* 0x000fe20000410000 */
[----:B------:R-:W-:Y:S01]  /*7050*/  FMUL.FTZ R124, R29, R124 ;  /* 0x0000007c1d7c7220 */ /* 0x000fe20000410000 */
[----:B------:R-:W-:Y:S01]  /*7060*/  FFMA.FTZ R127, R116, R48, R115 ;  /* 0x00000030747f7223 */ /* 0x000fe20000010073 */
[----:B------:R-:W-:Y:S01]  /*7070*/  FADD.FTZ R126, -R60, R129 ;  /* 0x000000813c7e7221 */ /* 0x000fe20000010100 */
[----:B------:R-:W-:Y:S02]  /*7080*/  HADD2.F32 R49, -RZ, R49.H1_H1 ;  /* 0x30000031ff317230 */ /* 0x000fe40000004100 */
[----:B------:R-:W-:Y:S01]  /*7090*/  FFMA.FTZ R152, R119, R124, R56 ;  /* 0x0000007c77987223 */ /* 0x000fe20000010038 */
[----:B------:R-:W-:Y:S01]  /*70a0*/  FMUL.FTZ R149, R127, -1.4426950216293334961 ;  /* 0xbfb8aa3b7f957820 */ /* 0x000fe20000410000 */
[----:B------:R-:W0:Y:S01]  /*70b0*/  MUFU.EX2 R156, R156 ;  /* 0x0000009c009c7308 */ /* 0x000e220000000800 */
[----:B------:R-:W-:Y:S01]  /*70c0*/  FMUL.FTZ R126, R29, R126 ;  /* 0x0000007e1d7e7220 */ /* 0x000fe20000410000 */
[----:B------:R-:W-:Y:S01]  /*70d0*/  FMUL.FTZ R129, R152, -1.4426950216293334961 ;  /* 0xbfb8aa3b98817820 */ /* 0x000fe20000410000 */
[----:B------:R-:W-:Y:S01]  /*70e0*/  FADD.FTZ R128, -R60, R49 ;  /* 0x000000313c807221 */ /* 0x000fe20000010100 */
[----:B------:R-:W-:Y:S01]  /*70f0*/  FMUL.FTZ R155, R155, R162 ;  /* 0x000000a29b9b7220 */ /* 0x000fe20000410000 */
[----:B------:R-:W-:-:S02]  /*7100*/  FFMA.FTZ R154, R117, R126, R58 ;  /* 0x0000007e759a7223 */ /* 0x000fc4000001003a */
[----:B------:R-:W-:Y:S01]  /*7110*/  FMUL.FTZ R128, R29, R128 ;  /* 0x000000801d807220 */ /* 0x000fe20000410000 */
[----:B------:R-:W1:Y:S01]  /*7120*/  MUFU.EX2 R149, R149 ;  /* 0x0000009500957308 */ /* 0x000e620000000800 */
[----:B------:R-:W-:Y:S02]  /*7130*/  FMUL.FTZ R159, R154, -1.4426950216293334961 ;  /* 0xbfb8aa3b9a9f7820 */ /* 0x000fe40000410000 */
[----:B------:R-:W-:-:S04]  /*7140*/  FFMA.FTZ R49, R59, R128, R118 ;  /* 0x000000803b317223 */ /* 0x000fc80000010076 */
[----:B------:R-:W-:Y:S01]  /*7150*/  FMUL.FTZ R157, R49, -1.4426950216293334961 ;  /* 0xbfb8aa3b319d7820 */ /* 0x000fe20000410000 */
[----:B------:R-:W2:Y:S01]  /*7160*/  MUFU.EX2 R129, R129 ;  /* 0x0000008100817308 */ /* 0x000ea20000000800 */
[----:B0-----:R-:W-:-:S07]  /*7170*/  FADD.FTZ R156, R156, 1 ;  /* 0x3f8000009c9c7421 */ /* 0x001fce0000010000 */
[----:B------:R-:W0:Y:S01]  /*7180*/  MUFU.EX2 R159, R159 ;  /* 0x0000009f009f7308 */ /* 0x000e220000000800 */
[----:B-1----:R-:W-:-:S07]  /*7190*/  FADD.FTZ R149, R149, 1 ;  /* 0x3f80000095957421 */ /* 0x002fce0000010000 */
[----:B------:R-:W1:Y:S01]  /*71a0*/  MUFU.RCP R156, R156 ;  /* 0x0000009c009c7308 */ /* 0x000e620000001000 */
[----:B--2---:R-:W-:-:S07]  /*71b0*/  FADD.FTZ R129, R129, 1 ;  /* 0x3f80000081817421 */ /* 0x004fce0000010000 */
[----:B------:R-:W2:Y:S01]  /*71c0*/  MUFU.RCP R149, R149 ;  /* 0x0000009500957308 */ /* 0x000ea20000001000 */
[----:B0-----:R-:W-:-:S07]  /*71d0*/  FADD.FTZ R163, R159, 1 ;  /* 0x3f8000009fa37421 */ /* 0x001fce0000010000 */
[----:B------:R-:W0:Y:S01]  /*71e0*/  MUFU.RCP R129, R129 ;  /* 0x0000008100817308 */ /* 0x000e220000001000 */
[----:B-1----:R-:W-:-:S04]  /*71f0*/  FADD.FTZ R162, -R156, 1 ;  /* 0x3f8000009ca27421 */ /* 0x002fc80000010100 */
[----:B------:R-:W-:-:S03]  /*7200*/  FFMA.FTZ R153, R153, R162, 1 ;  /* 0x3f80000099997423 */ /* 0x000fc600000100a2 */
[----:B------:R-:W1:Y:S01]  /*7210*/  MUFU.EX2 R157, R157 ;  /* 0x0000009d009d7308 */ /* 0x000e620000000800 */
[----:B--2---:R-:W-:-:S04]  /*7220*/  FADD.FTZ R162, -R149, 1 ;  /* 0x3f80000095a27421 */ /* 0x004fc80000010100 */
[----:B------:R-:W-:-:S03]  /*7230*/  FFMA.FTZ R162, R127, R162, 1 ;  /* 0x3f8000007fa27423 */ /* 0x000fc600000100a2 */
[----:B------:R2:W3:Y:S01]  /*7240*/  MUFU.RCP R159, R163 ;  /* 0x000000a3009f7308 */ /* 0x0004e20000001000 */
[----:B0-----:R-:W-:Y:S01]  /*7250*/  FADD.FTZ R127, -R129, 1 ;  /* 0x3f800000817f7421 */ /* 0x001fe20000010100 */
[----:B------:R-:W-:-:S03]  /*7260*/  FMUL.FTZ R149, R149, R162 ;  /* 0x000000a295957220 */ /* 0x000fc60000410000 */
[----:B------:R-:W-:Y:S01]  /*7270*/  FFMA.FTZ R164, R152, R127, 1 ;  /* 0x3f80000098a47423 */ /* 0x000fe2000001007f */
[----:B-1----:R-:W-:Y:S01]  /*7280*/  FADD.FTZ R157, R157, 1 ;  /* 0x3f8000009d9d7421 */ /* 0x002fe20000010000 */
[----:B--2---:R-:W-:Y:S02]  /*7290*/  HADD2.F32 R163, -RZ, R46.H1_H1 ;  /* 0x3000002effa37230 */ /* 0x004fe40000004100 */
[----:B------:R-:W-:Y:S01]  /*72a0*/  FMUL.FTZ R129, R129, R164 ;  /* 0x000000a481817220 */ /* 0x000fe20000410000 */
[----:B------:R-:W0:Y:S01]  /*72b0*/  MUFU.RCP R152, R157 ;  /* 0x0000009d00987308 */ /* 0x000e220000001000 */
[----:B---3--:R-:W-:-:S04]  /*72c0*/  FADD.FTZ R127, -R159, 1 ;  /* 0x3f8000009f7f7421 */ /* 0x008fc80000010100 */
[----:B------:R-:W-:Y:S01]  /*72d0*/  FFMA.FTZ R154, R154, R127, 1 ;  /* 0x3f8000009a9a7423 */ /* 0x000fe2000001007f */
[----:B------:R-:W-:-:S03]  /*72e0*/  FMUL.FTZ R127, R156, R153 ;  /* 0x000000999c7f7220 */ /* 0x000fc60000410000 */
[----:B------:R-:W-:Y:S01]  /*72f0*/  FMUL.FTZ R153, R159, R154 ;  /* 0x0000009a9f997220 */ /* 0x000fe20000410000 */
[----:B------:R-:W-:Y:S02]  /*7300*/  HADD2.F32 R159, -RZ, R46.H0_H0 ;  /* 0x2000002eff9f7230 */ /* 0x000fe40000004100 */
[----:B0-----:R-:W-:-:S03]  /*7310*/  FADD.FTZ R154, -R152, 1 ;  /* 0x3f800000989a7421 */ /* 0x001fc60000010100 */
[----:B------:R-:W-:Y:S01]  /*7320*/  FADD.FTZ R156, -R60, R159 ;  /* 0x0000009f3c9c7221 */ /* 0x000fe20000010100 */
[----:B------:R-:W-:-:S03]  /*7330*/  FFMA.FTZ R159, R49, R154, 1 ;  /* 0x3f800000319f7423 */ /* 0x000fc6000001009a */
[C---:B------:R-:W-:Y:S01]  /*7340*/  FMUL.FTZ R46, R29.reuse, R156 ;  /* 0x0000009c1d2e7220 */ /* 0x040fe20000410000 */
[----:B------:R-:W-:Y:S01]  /*7350*/  FADD.FTZ R154, -R60, R163 ;  /* 0x000000a33c9a7221 */ /* 0x000fe20000010100 */
[----:B------:R-:W-:Y:S02]  /*7360*/  FMUL.FTZ R159, R152, R159 ;  /* 0x0000009f989f7220 */ /* 0x000fe40000410000 */
[----:B------:R-:W-:Y:S01]  /*7370*/  FFMA.FTZ R49, R116, R46, R115 ;  /* 0x0000002e74317223 */ /* 0x000fe20000010073 */
[----:B------:R-:W-:-:S03]  /*7380*/  FMUL.FTZ R154, R29, R154 ;  /* 0x0000009a1d9a7220 */ /* 0x000fc60000410000 */
[----:B------:R-:W-:Y:S01]  /*7390*/  FMUL.FTZ R163, R49, -1.4426950216293334961 ;  /* 0xbfb8aa3b31a37820 */ /* 0x000fe20000410000 */
[----:B------:R-:W-:-:S04]  /*73a0*/  FFMA.FTZ R156, R119, R154, R56 ;  /* 0x0000009a779c7223 */ /* 0x000fc80000010038 */
[----:B------:R-:W-:Y:S01]  /*73b0*/  FMUL.FTZ R164, R156, -1.4426950216293334961 ;  /* 0xbfb8aa3b9ca47820 */ /* 0x000fe20000410000 */
[----:B------:R-:W0:Y:S08]  /*73c0*/  MUFU.EX2 R163, R163 ;  /* 0x000000a300a37308 */ /* 0x000e300000000800 */
[----:B------:R-:W1:Y:S01]  /*73d0*/  MUFU.EX2 R164, R164 ;  /* 0x000000a400a47308 */ /* 0x000e620000000800 */
[----:B0-----:R-:W-:-:S07]  /*73e0*/  FADD.FTZ R162, R163, 1 ;  /* 0x3f800000a3a27421 */ /* 0x001fce0000010000 */
[----:B------:R-:W0:Y:S01]  /*73f0*/  MUFU.RCP R162, R162 ;  /* 0x000000a200a27308 */ /* 0x000e220000001000 */
[----:B-1----:R-:W-:-:S07]  /*7400*/  FADD.FTZ R165, R164, 1 ;  /* 0x3f800000a4a57421 */ /* 0x002fce0000010000 */
[----:B------:R1:W2:Y:S01]  /*7410*/  MUFU.RCP R157, R165 ;  /* 0x000000a5009d7308 */ /* 0x0002a20000001000 */
[----:B0-----:R-:W-:Y:S01]  /*7420*/  FADD.FTZ R152, -R162, 1 ;  /* 0x3f800000a2987421 */ /* 0x001fe20000010100 */
[----:B-1----:R-:W-:-:S03]  /*7430*/  HADD2.F32 R165, -RZ, R41.H1_H1 ;  /* 0x30000029ffa57230 */ /* 0x002fc60000004100 */
[----:B------:R-:W-:Y:S01]  /*7440*/  FFMA.FTZ R49, R49, R152, 1 ;  /* 0x3f80000031317423 */ /* 0x000fe20000010098 */
[----:B--2---:R-:W-:-:S04]  /*7450*/  FADD.FTZ R163, -R157, 1 ;  /* 0x3f8000009da37421 */ /* 0x004fc80000010100 */
[----:B------:R-:W-:Y:S01]  /*7460*/  FFMA.FTZ R152, R156, R163, 1 ;  /* 0x3f8000009c987423 */ /* 0x000fe200000100a3 */
[----:B------:R-:W-:Y:S01]  /*7470*/  FMUL.FTZ R156, R162, R49 ;  /* 0x00000031a29c7220 */ /* 0x000fe20000410000 */
[----:B------:R-:W-:Y:S02]  /*7480*/  HADD2.F32 R49, -RZ, R47.H0_H0 ;  /* 0x2000002fff317230 */ /* 0x000fe40000004100 */
[----:B------:R-:W-:Y:S01]  /*7490*/  FMUL.FTZ R157, R157, R152 ;  /* 0x000000989d9d7220 */ /* 0x000fe20000410000 */
[--C-:B------:R-:W-:Y:S02]  /*74a0*/  HADD2.F32 R162, -RZ, R50.reuse.H0_H0 ;  /* 0x20000032ffa27230 */ /* 0x100fe40000004100 */
[----:B------:R-:W-:Y:S01]  /*74b0*/  FADD.FTZ R152, -R60, R49 ;  /* 0x000000313c987221 */ /* 0x000fe20000010100 */
[----:B------:R-:W-:Y:S02]  /*74c0*/  HADD2.F32 R163, -RZ, R50.H1_H1 ;  /* 0x30000032ffa37230 */ /* 0x000fe40000004100 */
[----:B------:R-:W-:Y:S01]  /*74d0*/  FMUL.FTZ R49, R162, R161 ;  /* 0x000000a1a2317220 */ /* 0x000fe20000410000 */
[----:B------:R-:W-:-:S02]  /*74e0*/  FMUL.FTZ R152, R29, R152 ;  /* 0x000000981d987220 */ /* 0x000fc40000410000 */
[----:B------:R-:W-:Y:S01]  /*74f0*/  FMUL.FTZ R50, R163, R160 ;  /* 0x000000a0a3327220 */ /* 0x000fe20000410000 */
[----:B------:R-:W-:Y:S02]  /*7500*/  HADD2.F32 R163, -RZ, R47.H1_H1 ;  /* 0x3000002fffa37230 */ /* 0x000fe40000004100 */
[----:B------:R-:W-:Y:S01]  /*7510*/  FFMA.FTZ R162, R117, R152, R58 ;  /* 0x0000009875a27223 */ /* 0x000fe2000001003a */
[----:B------:R-:W-:-:S03]  /*7520*/  HADD2.F32 R47, -RZ, R51.H0_H0 ;  /* 0x20000033ff2f7230 */ /* 0x000fc60000004100 */
[----:B------:R-:W-:Y:S02]  /*7530*/  FMUL.FTZ R164, R162, -1.4426950216293334961 ;  /* 0xbfb8aa3ba2a47820 */ /* 0x000fe40000410000 */
[----:B------:R-:W-:Y:S01]  /*7540*/  FMUL.FTZ R47, R47, R158 ;  /* 0x0000009e2f2f7220 */ /* 0x000fe20000410000 */
[----:B------:R-:W-:-:S03]  /*7550*/  FADD.FTZ R158, -R60, R163 ;  /* 0x000000a33c9e7221 */ /* 0x000fc60000010100 */
[----:B------:R-:W0:Y:S01]  /*7560*/  MUFU.EX2 R164, R164 ;  /* 0x000000a400a47308 */ /* 0x000e220000000800 */
[----:B------:R-:W-:Y:S01]  /*7570*/  FMUL.FTZ R158, R29, R158 ;  /* 0x0000009e1d9e7220 */ /* 0x000fe20000410000 */
[----:B0-----:R-:W-:Y:S01]  /*7580*/  FADD.FTZ R161, R164, 1 ;  /* 0x3f800000a4a17421 */ /* 0x001fe20000010000 */
[----:B------:R-:W-:-:S05]  /*7590*/  HADD2.F32 R164, -RZ, R51.H1_H1 ;  /* 0x30000033ffa47230 */ /* 0x000fca0000004100 */
[----:B------:R-:W0:Y:S01]  /*75a0*/  MUFU.RCP R161, R161 ;  /* 0x000000a100a17308 */ /* 0x000e220000001000 */
[----:B------:R-:W-:Y:S01]  /*75b0*/  FMUL.FTZ R125, R164, R125 ;  /* 0x0000007da47d7220 */ /* 0x000fe20000410000 */
[--C-:B------:R-:W-:Y:S02]  /*75c0*/  HADD2.F32 R164, -RZ, R44.reuse.H0_H0 ;  /* 0x2000002cffa47230 */ /* 0x100fe40000004100 */
[----:B------:R-:W-:-:S03]  /*75d0*/  HADD2.F32 R44, -RZ, R44.H1_H1 ;  /* 0x3000002cff2c7230 */ /* 0x000fc60000004100 */
[----:B------:R-:W-:Y:S02]  /*75e0*/  FMUL.FTZ R53, R164, R53 ;  /* 0x00000035a4357220 */ /* 0x000fe40000410000 */
        /* <DEDUP_REMOVED lines=8> */
[----:B------:R-:W0:Y:S02]  /*7670*/  MUFU.RCP R162, R162 ;  /* 0x000000a200a27308 */ /* 0x000e240000001000 */
[----:B0-----:R-:W-:-:S04]  /*7680*/  FADD.FTZ R164, -R162, 1 ;  /* 0x3f800000a2a47421 */ /* 0x001fc80000010100 */
[----:B------:R-:W-:Y:S01]  /*7690*/  FFMA.FTZ R51, R161, R164, 1 ;  /* 0x3f800000a1337423 */ /* 0x000fe200000100a4 */
[--C-:B------:R-:W-:Y:S02]  /*76a0*/  HADD2.F32 R161, -RZ, R40.reuse.H0_H0 ;  /* 0x20000028ffa17230 */ /* 0x100fe40000004100 */
[--C-:B------:R-:W-:Y:S02]  /*76b0*/  HADD2.F32 R164, -RZ, R45.reuse.H1_H1 ;  /* 0x3000002dffa47230 */ /* 0x100fe40000004100 */
[----:B------:R-:W-:Y:S01]  /*76c0*/  FMUL.FTZ R51, R162, R51 ;  /* 0x00000033a2337220 */ /* 0x000fe20000410000 */
[----:B------:R-:W-:Y:S02]  /*76d0*/  HADD2.F32 R162, -RZ, R45.H0_H0 ;  /* 0x2000002dffa27230 */ /* 0x000fe40000004100 */
[----:B------:R-:W-:Y:S01]  /*76e0*/  FADD.FTZ R44, -R60, R161 ;  /* 0x000000a13c2c7221 */ /* 0x000fe20000010100 */
[----:B------:R-:W-:Y:S02]  /*76f0*/  HADD2.F32 R45, -RZ, R40.H1_H1 ;  /* 0x30000028ff2d7230 */ /* 0x000fe40000004100 */
[----:B------:R-:W-:Y:S01]  /*7700*/  FMUL.FTZ R127, R164, R127 ;  /* 0x0000007fa47f7220 */ /* 0x000fe20000410000 */
[----:B------:R-:W-:-:S02]  /*7710*/  HADD2.F32 R40, -RZ, R42.H0_H0 ;  /* 0x2000002aff287230 */ /* 0x000fc40000004100 */
[C---:B------:R-:W-:Y:S01]  /*7720*/  FMUL.FTZ R44, R29.reuse, R44 ;  /* 0x0000002c1d2c7220 */ /* 0x040fe20000410000 */
[----:B------:R-:W-:Y:S01]  /*7730*/  FMUL.FTZ R155, R162, R155 ;  /* 0x0000009ba29b7220 */ /* 0x000fe20000410000 */
[----:B------:R-:W-:Y:S02]  /*7740*/  HADD2.F32 R42, -RZ, R42.H1_H1 ;  /* 0x3000002aff2a7230 */ /* 0x000fe40000004100 */
[----:B------:R-:W-:Y:S01]  /*7750*/  FFMA.FTZ R162, R116, R44, R115 ;  /* 0x0000002c74a27223 */ /* 0x000fe20000010073 */
[----:B------:R-:W-:Y:S01]  /*7760*/  FMUL.FTZ R149, R40, R149 ;  /* 0x0000009528957220 */ /* 0x000fe20000410000 */
[----:B------:R-:W-:Y:S01]  /*7770*/  FADD.FTZ R40, -R60, R45 ;  /* 0x0000002d3c287221 */ /* 0x000fe20000010100 */
[----:B------:R-:W-:Y:S01]  /*7780*/  FMUL.FTZ R129, R42, R129 ;  /* 0x000000812a817220 */ /* 0x000fe20000410000 */
[----:B------:R-:W-:Y:S01]  /*7790*/  FMUL.FTZ R163, R162, -1.4426950216293334961 ;  /* 0xbfb8aa3ba2a37820 */ /* 0x000fe20000410000 */
[----:B------:R-:W-:Y:S02]  /*77a0*/  HADD2.F32 R42, -RZ, R43.H0_H0 ;  /* 0x2000002bff2a7230 */ /* 0x000fe40000004100 */
[----:B------:R-:W-:Y:S01]  /*77b0*/  FMUL.FTZ R40, R29, R40 ;  /* 0x000000281d287220 */ /* 0x000fe20000410000 */
[----:B------:R-:W-:-:S02]  /*77c0*/  HADD2.F32 R164, -RZ, R39.H1_H1 ;  /* 0x30000027ffa47230 */ /* 0x000fc40000004100 */
[----:B------:R-:W0:Y:S01]  /*77d0*/  MUFU.EX2 R163, R163 ;  /* 0x000000a300a37308 */ /* 0x000e220000000800 */
[----:B------:R-:W-:Y:S02]  /*77e0*/  FMUL.FTZ R153, R42, R153 ;  /* 0x000000992a997220 */ /* 0x000fe40000410000 */
[----:B------:R-:W-:Y:S01]  /*77f0*/  FMUL.FTZ R51, R164, R51 ;  /* 0x00000033a4337220 */ /* 0x000fe20000410000 */
[--C-:B------:R-:W-:Y:S02]  /*7800*/  HADD2.F32 R164, -RZ, R70.reuse.H0_H0 ;  /* 0x20000046ffa47230 */ /* 0x100fe40000004100 */
[----:B------:R-:W-:Y:S02]  /*7810*/  HADD2.F32 R70, -RZ, R70.H1_H1 ;  /* 0x30000046ff467230 */ /* 0x000fe40000004100 */
[----:B0-----:R-:W-:-:S06]  /*7820*/  FADD.FTZ R161, R163, 1 ;  /* 0x3f800000a3a17421 */ /* 0x001fcc0000010000 */
[----:B------:R-:W0:Y:S02]  /*7830*/  MUFU.RCP R161, R161 ;  /* 0x000000a100a17308 */ /* 0x000e240000001000 */
[----:B0-----:R-:W-:-:S04]  /*7840*/  FADD.FTZ R45, -R161, 1 ;  /* 0x3f800000a12d7421 */ /* 0x001fc80000010100 */
[----:B------:R-:W-:-:S04]  /*7850*/  FFMA.FTZ R162, R162, R45, 1 ;  /* 0x3f800000a2a27423 */ /* 0x000fc8000001002d */
        /* <DEDUP_REMOVED lines=9> */
[----:B------:R-:W-:Y:S02]  /*78f0*/  HADD2.F32 R42, -RZ, R43.H1_H1 ;  /* 0x3000002bff2a7230 */ /* 0x000fe40000004100 */
[----:B------:R-:W-:Y:S02]  /*7900*/  HADD2.F32 R43, -RZ, R41.H0_H0 ;  /* 0x20000029ff2b7230 */ /* 0x000fe40000004100 */
[----:B------:R-:W-:Y:S01]  /*7910*/  FMUL.FTZ R161, R162, R161 ;  /* 0x000000a1a2a17220 */ /* 0x000fe20000410000 */
[----:B------:R-:W-:Y:S02]  /*7920*/  HADD2.F32 R41, -RZ, R39.H0_H0 ;  /* 0x20000027ff297230 */ /* 0x000fe40000004100 */
[----:B------:R-:W-:Y:S01]  /*7930*/  FMUL.FTZ R159, R42, R159 ;  /* 0x0000009f2a9f7220 */ /* 0x000fe20000410000 */
[----:B------:R-:W-:Y:S01]  /*7940*/  FADD.FTZ R42, -R60, R43 ;  /* 0x0000002b3c2a7221 */ /* 0x000fe20000010100 */
[----:B------:R-:W-:-:S02]  /*7950*/  HADD2.F32 R43, -RZ, R38.H0_H0 ;  /* 0x20000026ff2b7230 */ /* 0x000fc40000004100 */
[----:B------:R-:W-:Y:S01]  /*7960*/  FMUL.FTZ R160, R41, R160 ;  /* 0x000000a029a07220 */ /* 0x000fe20000410000 */
[----:B------:R-:W-:Y:S02]  /*7970*/  HADD2.F32 R38, -RZ, R38.H1_H1 ;  /* 0x30000026ff267230 */ /* 0x000fe40000004100 */
[----:B------:R-:W-:Y:S01]  /*7980*/  FMUL.FTZ R42, R29, R42 ;  /* 0x0000002a1d2a7220 */ /* 0x000fe20000410000 */
[----:B------:R-:W-:Y:S01]  /*7990*/  FMUL.FTZ R161, R70, R161 ;  /* 0x000000a146a17220 */ /* 0x000fe20000410000 */
[----:B------:R-:W-:Y:S01]  /*79a0*/  FMUL.FTZ R43, R43, R156 ;  /* 0x0000009c2b2b7220 */ /* 0x000fe20000410000 */
[----:B------:R-:W-:Y:S02]  /*79b0*/  HADD2.F32 R70, -RZ, R71.H1_H1 ;  /* 0x30000047ff467230 */ /* 0x000fe40000004100 */
[----:B------:R-:W-:Y:S01]  /*79c0*/  FFMA.FTZ R156, R117, R42, R58 ;  /* 0x0000002a759c7223 */ /* 0x000fe2000001003a */
[----:B------:R-:W-:Y:S01]  /*79d0*/  FMUL.FTZ R157, R38, R157 ;  /* 0x0000009d269d7220 */ /* 0x000fe20000410000 */
[----:B------:R-:W-:Y:S01]  /*79e0*/  FADD.FTZ R38, -R60, R165 ;  /* 0x000000a53c267221 */ /* 0x000fe20000010100 */
[----:B------:R-:W-:-:S02]  /*79f0*/  HADD2.F32 R165, -RZ, R36.H1_H1 ;  /* 0x30000024ffa57230 */ /* 0x000fc40000004100 */
[----:B------:R-:W-:-:S03]  /*7a00*/  FMUL.FTZ R163, R156, -1.4426950216293334961 ;  /* 0xbfb8aa3b9ca37820 */ /* 0x000fc60000410000 */
[----:B------:R-:W-:-:S03]  /*7a10*/  FADD.FTZ R165, -R60, R165 ;  /* 0x000000a53ca57221 */ /* 0x000fc60000010100 */
        /* <DEDUP_REMOVED lines=14> */
[----:B------:R-:W-:-:S03]  /*7b00*/  HADD2.F32 R38, -RZ, R71.H0_H0 ;  /* 0x20000047ff267230 */ /* 0x000fc60000004100 */
[----:B------:R-:W-:Y:S02]  /*7b10*/  FMUL.FTZ R39, R162, R39 ;  /* 0x00000027a2277220 */ /* 0x000fe40000410000 */
[----:B------:R-:W-:Y:S01]  /*7b20*/  FMUL.FTZ R41, R38, R41 ;  /* 0x0000002926297220 */ /* 0x000fe20000410000 */
[----:B------:R-:W-:Y:S01]  /*7b30*/  LEA R38, R9, UR5, 0x3 ;  /* 0x0000000509267c11 */ /* 0x000fe2000f8e18ff */
[----:B------:R-:W-:Y:S01]  /*7b40*/  FMUL.FTZ R70, R70, R39 ;  /* 0x0000002746467220 */ /* 0x000fe20000410000 */
[----:B------:R-:W-:Y:S01]  /*7b50*/  HADD2.F32 R39, -RZ, R36.H0_H0 ;  /* 0x20000024ff277230 */ /* 0x000fe20000004100 */
[----:B------:R-:W-:-:S04]  /*7b60*/  UMOV UR5, UR12 ;  /* 0x0000000c00057c82 */ /* 0x000fc80008000000 */
[----:B------:R-:W-:Y:S01]  /*7b70*/  FADD.FTZ R162, -R60, R39 ;  /* 0x000000273ca27221 */ /* 0x000fe20000010100 */
[----:B------:R-:W-:Y:S03]  /*7b80*/  BAR.SYNC.DEFER_BLOCKING 0x0 ;  /* 0x0000000000007b1d */ /* 0x000fe60000010000 */
        /* <DEDUP_REMOVED lines=9> */
[----:B------:R-:W-:Y:S01]  /*7c20*/  FMUL.FTZ R36, R29, R165 ;  /* 0x000000a51d247220 */ /* 0x000fe20000410000 */
[----:B------:R-:W-:Y:S02]  /*7c30*/  HADD2.F32 R165, -RZ, R73.H1_H1 ;  /* 0x30000049ffa57230 */ /* 0x000fe40000004100 */
[--C-:B-1----:R-:W-:Y:S01]  /*7c40*/  FFMA.FTZ R49, R116, R49, -R38.reuse ;  /* 0x0000003174317223 */ /* 0x102fe20000010826 */
[----:B------:R-:W-:Y:S01]  /*7c50*/  FMUL.FTZ R9, R71, R164 ;  /* 0x000000a447097220 */ /* 0x000fe20000410000 */
[----:B------:R-:W-:Y:S02]  /*7c60*/  HADD2.F32 R164, -RZ, R74.H0_H0 ;  /* 0x2000004affa47230 */ /* 0x000fe40000004100 */
[C---:B------:R-:W-:Y:S01]  /*7c70*/  FFMA.FTZ R50, R119.reuse, R50, -R38 ;  /* 0x0000003277327223 */ /* 0x040fe20000010826 */
[----:B------:R-:W-:Y:S01]  /*7c80*/  FFMA.FTZ R114, R114, -R39, R49 ;  /* 0x8000002772727223 */ /* 0x000fe20000010031 */
[----:B------:R-:W-:Y:S01]  /*7c90*/  FFMA.FTZ R49, R119, R36, R56 ;  /* 0x0000002477317223 */ /* 0x000fe20000010038 */
[----:B------:R-:W-:Y:S01]  /*7ca0*/  FFMA.FTZ R125, R59, R125, -R38 ;  /* 0x0000007d3b7d7223 */ /* 0x000fe20000010826 */
[----:B------:R-:W-:Y:S01]  /*7cb0*/  FMUL.FTZ R9, R164, R9 ;  /* 0x00000009a4097220 */ /* 0x000fe20000410000 */
[-C--:B------:R-:W-:Y:S01]  /*7cc0*/  FFMA.FTZ R50, R121, -R39.reuse, R50 ;  /* 0x8000002779327223 */ /* 0x080fe20000010032 */
[----:B------:R-:W-:Y:S01]  /*7cd0*/  FMUL.FTZ R163, R49, -1.4426950216293334961 ;  /* 0xbfb8aa3b31a37820 */ /* 0x000fe20000410000 */
[----:B------:R-:W-:Y:S01]  /*7ce0*/  FFMA.FTZ R123, R123, -R39, R125 ;  /* 0x800000277b7b7223 */ /* 0x000fe2000001007d */
[--C-:B------:R-:W-:Y:S01]  /*7cf0*/  FFMA.FTZ R53, R116, R53, -R38.reuse ;  /* 0x0000003574357223 */ /* 0x100fe20000010826 */
[--C-:B------:R-:W-:Y:S01]  /*7d00*/  FFMA.FTZ R55, R119, R55, -R38.reuse ;  /* 0x0000003777377223 */ /* 0x100fe20000010826 */
[----:B------:R-:W-:Y:S01]  /*7d10*/  FADD.FTZ R165, -R60, R165 ;  /* 0x000000a53ca57221 */ /* 0x000fe20000010100 */
[----:B------:R-:W-:Y:S01]  /*7d20*/  FFMA.FTZ R127, R59, R127, -R38 ;  /* 0x0000007f3b7f7223 */ /* 0x000fe20000010826 */
[----:B------:R-:W0:Y:S01]  /*7d30*/  MUFU.EX2 R163, R163 ;  /* 0x000000a300a37308 */ /* 0x000e220000000800 */
[----:B------:R-:W-:Y:S01]  /*7d40*/  FFMA.FTZ R120, R120, -R39, R55 ;  /* 0x8000002778787223 */ /* 0x000fe20000010037 */
[----:B------:R-:W-:-:S02]  /*7d50*/  HADD2.F32 R55, -RZ, R78.H0_H0 ;  /* 0x2000004eff377230 */ /* 0x000fc40000004100 */
[----:B------:R-:W-:Y:S01]  /*7d60*/  FFMA.FTZ R122, R122, -R39, R127 ;  /* 0x800000277a7a7223 */ /* 0x000fe2000001007f */
[--C-:B------:R-:W-:Y:S02]  /*7d70*/  HADD2.F32 R127, -RZ, R79.reuse.H0_H0 ;  /* 0x2000004fff7f7230 */ /* 0x100fe40000004100 */
[C-C-:B------:R-:W-:Y:S01]  /*7d80*/  FFMA.FTZ R149, R116.reuse, R149, -R38.reuse ;  /* 0x0000009574957223 */ /* 0x140fe20000010826 */
[----:B------:R-:W-:Y:S02]  /*7d90*/  HADD2.F32 R79, -RZ, R79.H1_H1 ;  /* 0x3000004fff4f7230 */ /* 0x000fe40000004100 */
[C-C-:B------:R-:W-:Y:S01]  /*7da0*/  FFMA.FTZ R129, R119.reuse, R129, -R38.reuse ;  /* 0x0000008177817223 */ /* 0x140fe20000010826 */
[--C-:B------:R-:W-:Y:S01]  /*7db0*/  FFMA.FTZ R43, R116, R43, -R38.reuse ;  /* 0x0000002b742b7223 */ /* 0x100fe20000010826 */
[--C-:B------:R-:W-:Y:S01]  /*7dc0*/  FFMA.FTZ R157, R119, R157, -R38.reuse ;  /* 0x0000009d779d7223 */ /* 0x100fe20000010826 */
[----:B------:R-:W-:Y:S01]  /*7dd0*/  FFMA.FTZ R51, R59, R51, -R38 ;  /* 0x000000333b337223 */ /* 0x000fe20000010826 */
[----:B------:R-:W-:Y:S01]  /*7de0*/  FFMA.FTZ R124, R124, -R39, R129 ;  /* 0x800000277c7c7223 */ /* 0x000fe20000010081 */
[----:B------:R-:W-:-:S02]  /*7df0*/  HADD2.F32 R129, -RZ, R82.H0_H0 ;  /* 0x20000052ff817230 */ /* 0x000fc40000004100 */
[-C--:B------:R-:W-:Y:S01]  /*7e00*/  FFMA.FTZ R154, R154, -R39.reuse, R157 ;  /* 0x800000279a9a7223 */ /* 0x080fe2000001009d */
[----:B------:R-:W-:Y:S02]  /*7e10*/  HADD2.F32 R82, -RZ, R82.H1_H1 ;  /* 0x30000052ff527230 */ /* 0x000fe40000004100 */
[----:B------:R-:W-:Y:S01]  /*7e20*/  FFMA.FTZ R158, R158, -R39, R51 ;  /* 0x800000279e9e7223 */ /* 0x000fe20000010033 */
[--C-:B------:R-:W-:Y:S02]  /*7e30*/  HADD2.F32 R157, -RZ, R86.reuse.H0_H0 ;  /* 0x20000056ff9d7230 */ /* 0x100fe40000004100 */
[----:B0-----:R-:W-:Y:S01]  /*7e40*/  FADD.FTZ R71, R163, 1 ;  /* 0x3f800000a3477421 */ /* 0x001fe20000010000 */
[----:B------:R-:W-:Y:S02]  /*7e50*/  HADD2.F32 R86, -RZ, R86.H1_H1 ;  /* 0x30000056ff567230 */ /* 0x000fe40000004100 */
[----:B------:R-:W-:Y:S01]  /*7e60*/  FFMA.FTZ R45, R116, R45, -R38 ;  /* 0x0000002d742d7223 */ /* 0x000fe20000010826 */
[----:B------:R-:W-:-:S02]  /*7e70*/  HADD2.F32 R51, -RZ, R87.H0_H0 ;  /* 0x20000057ff337230 */ /* 0x000fc40000004100 */
[--C-:B------:R-:W-:Y:S01]  /*7e80*/  FFMA.FTZ R161, R119, R161, -R38.reuse ;  /* 0x000000a177a17223 */ /* 0x100fe20000010826 */
[--C-:B------:R-:W-:Y:S01]  /*7e90*/  FFMA.FTZ R41, R117, R41, -R38.reuse ;  /* 0x0000002975297223 */ /* 0x100fe20000010826 */
[----:B------:R-:W0:Y:S01]  /*7ea0*/  MUFU.RCP R71, R71 ;  /* 0x0000004700477308 */ /* 0x000e220000001000 */
[----:B------:R-:W-:Y:S01]  /*7eb0*/  FFMA.FTZ R9, R116, R9, -R38 ;  /* 0x0000000974097223 */ /* 0x000fe20000010826 */
[-C--:B------:R-:W-:Y:S01]  /*7ec0*/  FFMA.FTZ R40, R40, -R39.reuse, R161 ;  /* 0x8000002728287223 */ /* 0x080fe200000100a1 */
[-C--:B------:R-:W-:Y:S01]  /*7ed0*/  FFMA.FTZ R41, R42, -R39.reuse, R41 ;  /* 0x800000272a297223 */ /* 0x080fe20000010029 */
[C---:B------:R-:W-:Y:S01]  /*7ee0*/  FMUL.FTZ R114, R29.reuse, R114 ;  /* 0x000000721d727220 */ /* 0x040fe20000410000 */
[----:B------:R-:W-:Y:S01]  /*7ef0*/  FFMA.FTZ R162, R162, -R39, R9 ;  /* 0x80000027a2a27223 */ /* 0x000fe20000010009 */
[C---:B------:R-:W-:Y:S01]  /*7f00*/  FMUL.FTZ R122, R29.reuse, R122 ;  /* 0x0000007a1d7a7220 */ /* 0x040fe20000410000 */
[C---:B------:R-:W-:Y:S02]  /*7f10*/  FMUL.FTZ R41, R29.reuse, R41 ;  /* 0x000000291d297220 */ /* 0x040fe40000410000 */
[----:B------:R-:W-:Y:S01]  /*7f20*/  FMUL.FTZ R162, R29, R162 ;  /* 0x000000a21da27220 */ /* 0x000fe20000410000 */
[----:B0-----:R-:W-:-:S04]  /*7f30*/  FADD.FTZ R164, -R71, 1 ;  /* 0x3f80000047a47421 */ /* 0x001fc80000010100 */
[----:B------:R-:W-:Y:S01]  /*7f40*/  FFMA.FTZ R164, R49, R164, 1 ;  /* 0x3f80000031a47423 */ /* 0x000fe200000100a4 */
[--C-:B------:R-:W-:Y:S02]  /*7f50*/  HADD2.F32 R49, -RZ, R37.reuse.H0_H0 ;  /* 0x20000025ff317230 */ /* 0x100fe40000004100 */
[----:B------:R-:W-:Y:S02]  /*7f60*/  HADD2.F32 R37, -RZ, R37.H1_H1 ;  /* 0x30000025ff257230 */ /* 0x000fe40000004100 */
[----:B------:R-:W-:Y:S01]  /*7f70*/  FMUL.FTZ R164, R71, R164 ;  /* 0x000000a447a47220 */ /* 0x000fe20000410000 */
[----:B------:R-:W-:Y:S01]  /*7f80*/  FADD.FTZ R121, -R60, R49 ;  /* 0x000000313c797221 */ /* 0x000fe20000010100 */
[----:B------:R-:W-:-:S03]  /*7f90*/  HADD2.F32 R49, -RZ, R74.H1_H1 ;  /* 0x3000004aff317230 */ /* 0x000fc60000004100 */
[----:B------:R-:W-:Y:S02]  /*7fa0*/  FMUL.FTZ R74, R29, R121 ;  /* 0x000000791d4a7220 */ /* 0x000fe40000410000 */
[----:B------:R-:W-:Y:S01]  /*7fb0*/  FMUL.FTZ R49, R49, R164 ;  /* 0x000000a431317220 */ /* 0x000fe20000410000 */
[C---:B------:R-:W-:Y:S01]  /*7fc0*/  FFMA.FTZ R164, R117.reuse, R47, -R38 ;  /* 0x0000002f75a47223 */ /* 0x040fe20000010826 */
[----:B------:R-:W-:Y:S01]  /*7fd0*/  FFMA.FTZ R71, R117, R74, R58 ;  /* 0x0000004a75477223 */ /* 0x000fe2000001003a */
[----:B------:R-:W-:Y:S01]  /*7fe0*/  FADD.FTZ R47, -R60, R37 ;  /* 0x000000253c2f7221 */ /* 0x000fe20000010100 */
[----:B------:R-:W-:Y:S01]  /*7ff0*/  FFMA.FTZ R49, R119, R49, -R38 ;  /* 0x0000003177317223 */ /* 0x000fe20000010826 */
[-C--:B------:R-:W-:Y:S01]  /*8000*/  FFMA.FTZ R57, R57, -R39.reuse, R164 ;  /* 0x8000002739397223 */ /* 0x080fe200000100a4 */
[----:B------:R-:W-:Y:S02]  /*8010*/  FMUL.FTZ R163, R71, -1.4426950216293334961 ;  /* 0xbfb8aa3b47a37820 */ /* 0x000fe40000410000 */
[----:B------:R-:W-:Y:S01]  /*8020*/  FFMA.FTZ R36, R36, -R39, R49 ;  /* 0x8000002724247223 */ /* 0x000fe20000010031 */
[----:B------:R-:W-:-:S02]  /*8030*/  HADD2.F32 R49, -RZ, R92.H0_H0 ;  /* 0x2000005cff317230 */ /* 0x000fc40000004100 */
[----:B------:R-:W-:Y:S01]  /*8040*/  FMUL.FTZ R57, R29, R57 ;  /* 0x000000391d397220 */ /* 0x000fe20000410000 */
[----:B------:R-:W0:Y:S02]  /*8050*/  MUFU.EX2 R163, R163 ;  /* 0x000000a300a37308 */ /* 0x000e240000000800 */
[----:B0-----:R-:W-:-:S06]  /*8060*/  FADD.FTZ R121, R163, 1 ;  /* 0x3f800000a3797421 */ /* 0x001fcc0000010000 */
[----:B------:R-:W0:Y:S02]  /*8070*/  MUFU.RCP R121, R121 ;  /* 0x0000007900797308 */ /* 0x000e240000001000 */
[----:B0-----:R-:W-:-:S04]  /*8080*/  FADD.FTZ R164, -R121, 1 ;  /* 0x3f80000079a47421 */ /* 0x001fc80000010100 */
[----:B------:R-:W-:Y:S01]  /*8090*/  FFMA.FTZ R37, R71, R164, 1 ;  /* 0x3f80000047257423 */ /* 0x000fe200000100a4 */
[----:B------:R-:W-:-:S03]  /*80a0*/  FMUL.FTZ R164, R29, R47 ;  /* 0x0000002f1da47220 */ /* 0x000fc60000410000 */
[----:B------:R-:W-:Y:S01]  /*80b0*/  FMUL.FTZ R37, R121, R37 ;  /* 0x0000002579257220 */ /* 0x000fe20000410000 */
[----:B------:R-:W-:Y:S01]  /*80c0*/  FFMA.FTZ R47, R59, R164, R118 ;  /* 0x000000a43b2f7223 */ /* 0x000fe20000010076 */
[----:B------:R-:W-:-:S03]  /*80d0*/  HADD2.F32 R121, -RZ, R75.H0_H0 ;  /* 0x2000004bff797230 */ /* 0x000fc60000004100 */
[----:B------:R-:W-:Y:S02]  /*80e0*/  FMUL.FTZ R163, R47, -1.4426950216293334961 ;  /* 0xbfb8aa3b2fa37820 */ /* 0x000fe40000410000 */
[----:B------:R-:W-:-:S04]  /*80f0*/  FMUL.FTZ R37, R121, R37 ;  /* 0x0000002579257220 */ /* 0x000fc80000410000 */
[----:B------:R-:W0:Y:S01]  /*8100*/  MUFU.EX2 R163, R163 ;  /* 0x000000a300a37308 */ /* 0x000e220000000800 */
[----:B------:R-:W-:-:S04]  /*8110*/  FFMA.FTZ R37, R117, R37, -R38 ;  /* 0x0000002575257223 */ /* 0x000fc80000010826 */
[----:B------:R-:W-:-:S04]  /*8120*/  FFMA.FTZ R74, R74, -R39, R37 ;  /* 0x800000274a4a7223 */ /* 0x000fc80000010025 */
[----:B------:R-:W-:Y:S01]  /*8130*/  FMUL.FTZ R74, R29, R74 ;  /* 0x0000004a1d4a7220 */ /* 0x000fe20000410000 */
[----:B0-----:R-:W-:Y:S01]  /*8140*/  FADD.FTZ R71, R163, 1 ;  /* 0x3f800000a3477421 */ /* 0x001fe20000010000 */
[----:B------:R-:W-:-:S05]  /*8150*/  HADD2.F32 R163, -RZ, R72.H1_H1 ;  /* 0x30000048ffa37230 */ /* 0x000fca0000004100 */
[----:B------:R-:W0:Y:S01]  /*8160*/  MUFU.RCP R71, R71 ;  /* 0x0000004700477308 */ /* 0x000e220000001000 */
[----:B------:R-:W-:Y:S01]  /*8170*/  FADD.FTZ R163, -R60, R163 ;  /* 0x000000a33ca37221 */ /* 0x000fe20000010100 */
[----:B0-----:R-:W-:-:S04]  /*8180*/  FADD.FTZ R121, -R71, 1 ;  /* 0x3f80000047797421 */ /* 0x001fc80000010100 */
[----:B------:R-:W-:Y:S01]  /*8190*/  FFMA.FTZ R121, R47, R121, 1 ;  /* 0x3f8000002f797423 */ /* 0x000fe20000010079 */
[----:B------:R-:W-:Y:S02]  /*81a0*/  HADD2.F32 R47, -RZ, R72.H0_H0 ;  /* 0x20000048ff2f7230 */ /* 0x000fe40000004100 */
[----:B------:R-:W-:Y:S01]  /*81b0*/  FFMA.FTZ R72, R52, -R39, R53 ;  /* 0x8000002734487223 */ /* 0x000fe20000010035 */
[----:B------:R-:W-:Y:S02]  /*81c0*/  FMUL.FTZ R121, R71, R121 ;  /* 0x0000007947797220 */ /* 0x000fe40000410000 */
[----:B------:R-:W-:Y:S01]  /*81d0*/  FADD.FTZ R125, -R60, R47 ;  /* 0x0000002f3c7d7221 */ /* 0x000fe20000010100 */
[----:B------:R-:W-:Y:S02]  /*81e0*/  HADD2.F32 R47, -RZ, R75.H1_H1 ;  /* 0x3000004bff2f7230 */ /* 0x000fe40000004100 */
[C---:B------:R-:W-:Y:S01]  /*81f0*/  FMUL.FTZ R72, R29.reuse, R72 ;  /* 0x000000481d487220 */ /* 0x040fe20000410000 */
[----:B------:R-:W-:-:S02]  /*8200*/  FMUL.FTZ R71, R29, R125 ;  /* 0x0000007d1d477220 */ /* 0x000fc40000410000 */
[----:B------:R-:W-:Y:S02]  /*8210*/  FMUL.FTZ R47, R47, R121 ;  /* 0x000000792f2f7220 */ /* 0x000fe40000410000 */
[----:B------:R-:W-:Y:S02]  /*8220*/  FFMA.FTZ R75, R116, R71, R115 ;  /* 0x00000047744b7223 */ /* 0x000fe40000010073 */
[----:B------:R-:W-:Y:S02]  /*8230*/  FFMA.FTZ R47, R59, R47, -R38 ;  /* 0x0000002f3b2f7223 */ /* 0x000fe40000010826 */
[----:B------:R-:W-:Y:S02]  /*8240*/  FMUL.FTZ R125, R75, -1.4426950216293334961 ;  /* 0xbfb8aa3b4b7d7820 */ /* 0x000fe40000410000 */
[----:B------:R-:W-:Y:S01]  /*8250*/  FFMA.FTZ R164, R164, -R39, R47 ;  /* 0x80000027a4a47223 */ /* 0x000fe2000001002f */
[----:B------:R-:W-:-:S03]  /*8260*/  HADD2.F32 R47, -RZ, R93.H0_H0 ;  /* 0x2000005dff2f7230 */ /* 0x000fc60000004100 */
        /* <DEDUP_REMOVED lines=16> */
[----:B------:R-:W-:Y:S02]  /*8370*/  HADD2.F32 R55, -RZ, R73.H0_H0 ;  /* 0x20000049ff377230 */ /* 0x000fe40000004100 */
[----:B------:R-:W-:-:S03]  /*8380*/  FFMA.FTZ R73, R117, R155, -R38 ;  /* 0x0000009b75497223 */ /* 0x000fc60000010826 */
[----:B------:R-:W-:Y:S01]  /*8390*/  FADD.FTZ R125, -R60, R55 ;  /* 0x000000373c7d7221 */ /* 0x000fe20000010100 */
[----:B------:R-:W-:Y:S02]  /*83a0*/  HADD2.F32 R55, -RZ, R78.H1_H1 ;  /* 0x3000004eff377230 */ /* 0x000fe40000004100 */
[----:B------:R-:W-:Y:S01]  /*83b0*/  FFMA.FTZ R73, R54, -R39, R73 ;  /* 0x8000002736497223 */ /* 0x000fe20000010049 */
[----:B------:R-:W-:Y:S02]  /*83c0*/  FMUL.FTZ R78, R29, R125 ;  /* 0x0000007d1d4e7220 */ /* 0x000fe40000410000 */
[----:B------:R-:W-:Y:S01]  /*83d0*/  FMUL.FTZ R55, R55, R75 ;  /* 0x0000004b37377220 */ /* 0x000fe20000410000 */
[----:B------:R-:W-:Y:S01]  /*83e0*/  FMUL.FTZ R73, R29, R73 ;  /* 0x000000491d497220 */ /* 0x000fe20000410000 */
[----:B------:R-:W-:Y:S02]  /*83f0*/  FFMA.FTZ R75, R117, R78, R58 ;  /* 0x0000004e754b7223 */ /* 0x000fe4000001003a */
[----:B------:R-:W-:-:S02]  /*8400*/  FFMA.FTZ R55, R119, R55, -R38 ;  /* 0x0000003777377223 */ /* 0x000fc40000010826 */
[----:B------:R-:W-:Y:S01]  /*8410*/  FMUL.FTZ R125, R75, -1.4426950216293334961 ;  /* 0xbfb8aa3b4b7d7820 */ /* 0x000fe20000410000 */
[----:B------:R-:W-:Y:S01]  /*8420*/  F2FP.F16.F32.PACK_AB R73, R122, R73 ;  /* 0x000000497a49723e */ /* 0x000fe200000000ff */
[----:B------:R-:W-:Y:S01]  /*8430*/  FFMA.FTZ R52, R52, -R39, R55 ;  /* 0x8000002734347223 */ /* 0x000fe20000010037 */
[----:B------:R-:W-:-:S03]  /*8440*/  HADD2.F32 R55, -RZ, R96.H0_H0 ;  /* 0x20000060ff377230 */ /* 0x000fc60000004100 */
[----:B------:R-:W0:Y:S02]  /*8450*/  MUFU.EX2 R125, R125 ;  /* 0x0000007d007d7308 */ /* 0x000e240000000800 */
[----:B0-----:R-:W-:-:S06]  /*8460*/  FADD.FTZ R163, R125, 1 ;  /* 0x3f8000007da37421 */ /* 0x001fcc0000010000 */
[----:B------:R-:W0:Y:S02]  /*8470*/  MUFU.RCP R121, R163 ;  /* 0x000000a300797308 */ /* 0x000e240000001000 */
[----:B0-----:R-:W-:-:S04]  /*8480*/  FADD.FTZ R54, -R121, 1 ;  /* 0x3f80000079367421 */ /* 0x001fc80000010100 */
[----:B------:R-:W-:Y:S01]  /*8490*/  FFMA.FTZ R75, R75, R54, 1 ;  /* 0x3f8000004b4b7423 */ /* 0x000fe20000010036 */
[----:B------:R-:W-:Y:S01]  /*84a0*/  FMUL.FTZ R54, R29, R165 ;  /* 0x000000a51d367220 */ /* 0x000fe20000410000 */
[----:B------:R-:W-:Y:S02]  /*84b0*/  HADD2.F32 R165, -RZ, R76.H1_H1 ;  /* 0x3000004cffa57230 */ /* 0x000fe40000004100 */
[----:B------:R-:W-:Y:S01]  /*84c0*/  FMUL.FTZ R75, R121, R75 ;  /* 0x0000004b794b7220 */ /* 0x000fe20000410000 */
[----:B------:R-:W-:Y:S02]  /*84d0*/  FFMA.FTZ R121, R59, R54, R118 ;  /* 0x000000363b797223 */ /* 0x000fe40000010076 */
[----:B------:R-:W-:Y:S01]  /*84e0*/  FADD.FTZ R165, -R60, R165 ;  /* 0x000000a53ca57221 */ /* 0x000fe20000010100 */
        /* <DEDUP_REMOVED lines=10> */
[----:B------:R-:W-:Y:S02]  /*8590*/  HADD2.F32 R121, -RZ, R76.H0_H0 ;  /* 0x2000004cff797230 */ /* 0x000fe40000004100 */
[----:B------:R-:W-:Y:S01]  /*85a0*/  FFMA.FTZ R76, R48, -R39, R149 ;  /* 0x80000027304c7223 */ /* 0x000fe20000010095 */
[----:B------:R-:W-:Y:S02]  /*85b0*/  FMUL.FTZ R127, R125, R127 ;  /* 0x0000007f7d7f7220 */ /* 0x000fe40000410000 */
[----:B------:R-:W-:Y:S01]  /*85c0*/  FADD.FTZ R121, -R60, R121 ;  /* 0x000000793c797221 */ /* 0x000fe20000010100 */
[----:B------:R-:W-:Y:S01]  /*85d0*/  FMUL.FTZ R76, R29, R76 ;  /* 0x0000004c1d4c7220 */ /* 0x000fe20000410000 */
[----:B------:R-:W-:Y:S02]  /*85e0*/  FMUL.FTZ R79, R79, R127 ;  /* 0x0000007f4f4f7220 */ /* 0x000fe40000410000 */
[----:B------:R-:W-:-:S02]  /*85f0*/  FMUL.FTZ R121, R29, R121 ;  /* 0x000000791d797220 */ /* 0x000fc40000410000 */
[----:B------:R-:W-:Y:S02]  /*8600*/  FFMA.FTZ R79, R59, R79, -R38 ;  /* 0x0000004f3b4f7223 */ /* 0x000fe40000010826 */
[----:B------:R-:W-:Y:S02]  /*8610*/  FFMA.FTZ R125, R116, R121, R115 ;  /* 0x00000079747d7223 */ /* 0x000fe40000010073 */
[----:B------:R-:W-:Y:S01]  /*8620*/  FFMA.FTZ R54, R54, -R39, R79 ;  /* 0x8000002736367223 */ /* 0x000fe2000001004f */
[----:B------:R-:W-:Y:S02]  /*8630*/  HADD2.F32 R79, -RZ, R97.H0_H0 ;  /* 0x20000061ff4f7230 */ /* 0x000fe40000004100 */
        /* <DEDUP_REMOVED lines=12> */
[----:B0-----:R-:W-:Y:S01]  /*8700*/  FADD.FTZ R149, R155, 1 ;  /* 0x3f8000009b957421 */ /* 0x001fe20000010000 */
[----:B------:R-:W-:-:S05]  /*8710*/  HADD2.F32 R155, -RZ, R77.H1_H1 ;  /* 0x3000004dff9b7230 */ /* 0x000fca0000004100 */
[----:B------:R-:W0:Y:S02]  /*8720*/  MUFU.RCP R149, R149 ;  /* 0x0000009500957308 */ /* 0x000e240000001000 */
[----:B0-----:R-:W-:-:S04]  /*8730*/  FADD.FTZ R129, -R149, 1 ;  /* 0x3f80000095817421 */ /* 0x001fc80000010100 */
[----:B------:R-:W-:Y:S01]  /*8740*/  FFMA.FTZ R129, R127, R129, 1 ;  /* 0x3f8000007f817423 */ /* 0x000fe20000010081 */
[----:B------:R-:W-:Y:S02]  /*8750*/  HADD2.F32 R127, -RZ, R77.H0_H0 ;  /* 0x2000004dff7f7230 */ /* 0x000fe40000004100 */
[----:B------:R-:W-:Y:S01]  /*8760*/  FFMA.FTZ R77, R117, R153, -R38 ;  /* 0x00000099754d7223 */ /* 0x000fe20000010826 */
[C---:B------:R-:W-:Y:S01]  /*8770*/  FADD.FTZ R153, -R60.reuse, R155 ;  /* 0x0000009b3c997221 */ /* 0x040fe20000010100 */
[----:B------:R-:W-:Y:S01]  /*8780*/  FMUL.FTZ R129, R149, R129 ;  /* 0x0000008195817220 */ /* 0x000fe20000410000 */
[----:B------:R-:W-:Y:S01]  /*8790*/  FADD.FTZ R127, -R60, R127 ;  /* 0x0000007f3c7f7221 */ /* 0x000fe20000010100 */
[----:B------:R-:W-:Y:S02]  /*87a0*/  FFMA.FTZ R77, R126, -R39, R77 ;  /* 0x800000277e4d7223 */ /* 0x000fe4000001004d */
[----:B------:R-:W-:Y:S01]  /*87b0*/  FMUL.FTZ R82, R82, R129 ;  /* 0x0000008152527220 */ /* 0x000fe20000410000 */
[C---:B------:R-:W-:Y:S01]  /*87c0*/  FMUL.FTZ R127, R29.reuse, R127 ;  /* 0x0000007f1d7f7220 */ /* 0x040fe20000410000 */
[----:B------:R-:W-:-:S03]  /*87d0*/  FMUL.FTZ R77, R29, R77 ;  /* 0x0000004d1d4d7220 */ /* 0x000fc60000410000 */
[----:B------:R-:W-:-:S04]  /*87e0*/  FFMA.FTZ R129, R117, R127, R58 ;  /* 0x0000007f75817223 */ /* 0x000fc8000001003a */
[----:B------:R-:W-:-:S06]  /*87f0*/  FMUL.FTZ R163, R129, -1.4426950216293334961 ;  /* 0xbfb8aa3b81a37820 */ /* 0x000fcc0000410000 */
[----:B------:R-:W0:Y:S02]  /*8800*/  MUFU.EX2 R163, R163 ;  /* 0x000000a300a37308 */ /* 0x000e240000000800 */
[----:B0-----:R-:W-:-:S06]  /*8810*/  FADD.FTZ R165, R163, 1 ;  /* 0x3f800000a3a57421 */ /* 0x001fcc0000010000 */
[----:B------:R0:W1:Y:S02]  /*8820*/  MUFU.RCP R149, R165 ;  /* 0x000000a500957308 */ /* 0x0000640000001000 */
[----:B0-----:R-:W-:-:S05]  /*8830*/  HADD2.F32 R165, -RZ, R81.H1_H1 ;  /* 0x30000051ffa57230 */ /* 0x001fca0000004100 */
[----:B------:R-:W-:Y:S01]  /*8840*/  FADD.FTZ R165, -R60, R165 ;  /* 0x000000a53ca57221 */ /* 0x000fe20000010100 */
[----:B-1----:R-:W-:-:S04]  /*8850*/  FADD.FTZ R126, -R149, 1 ;  /* 0x3f800000957e7421 */ /* 0x002fc80000010100 */
[----:B------:R-:W-:Y:S01]  /*8860*/  FFMA.FTZ R155, R129, R126, 1 ;  /* 0x3f800000819b7423 */ /* 0x000fe2000001007e */
[----:B------:R-:W-:Y:S01]  /*8870*/  FMUL.FTZ R126, R29, R153 ;  /* 0x000000991d7e7220 */ /* 0x000fe20000410000 */
[----:B------:R-:W-:Y:S02]  /*8880*/  FFMA.FTZ R129, R59, R159, -R38 ;  /* 0x0000009f3b817223 */ /* 0x000fe40000010826 */
[----:B------:R-:W-:Y:S01]  /*8890*/  FMUL.FTZ R155, R149, R155 ;  /* 0x0000009b959b7220 */ /* 0x000fe20000410000 */
[----:B------:R-:W-:Y:S01]  /*88a0*/  FFMA.FTZ R149, R59, R126, R118 ;  /* 0x0000007e3b957223 */ /* 0x000fe20000010076 */
[----:B------:R-:W-:Y:S01]  /*88b0*/  FFMA.FTZ R129, R128, -R39, R129 ;  /* 0x8000002780817223 */ /* 0x000fe20000010081 */
[--C-:B------:R-:W-:Y:S02]  /*88c0*/  HADD2.F32 R128, -RZ, R83.reuse.H0_H0 ;  /* 0x20000053ff807230 */ /* 0x100fe40000004100 */
[----:B------:R-:W-:Y:S01]  /*88d0*/  FMUL.FTZ R163, R149, -1.4426950216293334961 ;  /* 0xbfb8aa3b95a37820 */ /* 0x000fe20000410000 */
[----:B------:R-:W-:-:S02]  /*88e0*/  HADD2.F32 R83, -RZ, R83.H1_H1 ;  /* 0x30000053ff537230 */ /* 0x000fc40000004100 */
[----:B------:R-:W-:-:S03]  /*88f0*/  FMUL.FTZ R128, R128, R155 ;  /* 0x0000009b80807220 */ /* 0x000fc60000410000 */
[----:B------:R-:W0:Y:S02]  /*8900*/  MUFU.EX2 R163, R163 ;  /* 0x000000a300a37308 */ /* 0x000e240000000800 */
        /* <DEDUP_REMOVED lines=33> */
[----:B------:R-:W-:Y:S02]  /*8b20*/  HADD2.F32 R153, -RZ, R81.H0_H0 ;  /* 0x20000051ff997230 */ /* 0x000fe40000004100 */
[----:B------:R-:W-:Y:S01]  /*8b30*/  FFMA.FTZ R81, R117, R160, -R38 ;  /* 0x000000a075517223 */ /* 0x000fe20000010826 */
[----:B------:R-:W-:Y:S02]  /*8b40*/  FMUL.FTZ R157, R155, R157 ;  /* 0x0000009d9b9d7220 */ /* 0x000fe40000410000 */
[----:B------:R-:W-:Y:S01]  /*8b50*/  FADD.FTZ R153, -R60, R153 ;  /* 0x000000993c997221 */ /* 0x000fe20000010100 */
[----:B------:R-:W-:Y:S01]  /*8b60*/  FFMA.FTZ R160, R152, -R39, R81 ;  /* 0x8000002798a07223 */ /* 0x000fe20000010051 */
[----:B------:R-:W-:Y:S02]  /*8b70*/  FMUL.FTZ R86, R86, R157 ;  /* 0x0000009d56567220 */ /* 0x000fe40000410000 */
        /* <DEDUP_REMOVED lines=35> */
[----:B0-----:R-:W-:Y:S01]  /*8db0*/  FADD.FTZ R157, R159, 1 ;  /* 0x3f8000009f9d7421 */ /* 0x001fe20000010000 */
[--C-:B------:R-:W-:Y:S02]  /*8dc0*/  HADD2.F32 R159, -RZ, R90.reuse.H0_H0 ;  /* 0x2000005aff9f7230 */ /* 0x100fe40000004100 */
[----:B------:R-:W-:-:S03]  /*8dd0*/  HADD2.F32 R90, -RZ, R90.H1_H1 ;  /* 0x3000005aff5a7230 */ /* 0x000fc60000004100 */
        /* <DEDUP_REMOVED lines=13> */
[--C-:B------:R-:W-:Y:S02]  /*8eb0*/  HADD2.F32 R155, -RZ, R85.reuse.H0_H0 ;  /* 0x20000055ff9b7230 */ /* 0x100fe40000004100 */
[----:B------:R-:W-:Y:S02]  /*8ec0*/  HADD2.F32 R85, -RZ, R85.H1_H1 ;  /* 0x30000055ff557230 */ /* 0x000fe40000004100 */
[----:B------:R-:W-:Y:S01]  /*8ed0*/  FMUL.FTZ R159, R157, R159 ;  /* 0x0000009f9d9f7220 */ /* 0x000fe20000410000 */
[----:B------:R-:W-:-:S03]  /*8ee0*/  FADD.FTZ R155, -R60, R155 ;  /* 0x0000009b3c9b7221 */ /* 0x000fc60000010100 */
[----:B------:R-:W-:Y:S01]  /*8ef0*/  FMUL.FTZ R90, R90, R159 ;  /* 0x0000009f5a5a7220 */ /* 0x000fe20000410000 */
[----:B------:R-:W-:Y:S01]  /*8f00*/  FADD.FTZ R85, -R60, R85 ;  /* 0x000000553c557221 */ /* 0x000fe20000010100 */
[----:B------:R-:W-:-:S04]  /*8f10*/  FMUL.FTZ R155, R29, R155 ;  /* 0x0000009b1d9b7220 */ /* 0x000fc80000410000 */
[----:B------:R-:W-:-:S04]  /*8f20*/  FFMA.FTZ R157, R117, R155, R58 ;  /* 0x0000009b759d7223 */ /* 0x000fc8000001003a */
[----:B------:R-:W-:-:S06]  /*8f30*/  FMUL.FTZ R161, R157, -1.4426950216293334961 ;  /* 0xbfb8aa3b9da17820 */ /* 0x000fcc0000410000 */
[----:B------:R-:W0:Y:S02]  /*8f40*/  MUFU.EX2 R161, R161 ;  /* 0x000000a100a17308 */ /* 0x000e240000000800 */
[----:B0-----:R-:W-:Y:S01]  /*8f50*/  FADD.FTZ R163, R161, 1 ;  /* 0x3f800000a1a37421 */ /* 0x001fe20000010000 */
[----:B------:R-:W-:Y:S01]  /*8f60*/  FFMA.FTZ R161, R59, R70, -R38 ;  /* 0x000000463ba17223 */ /* 0x000fe20000010826 */
[----:B------:R-:W-:-:S04]  /*8f70*/  HADD2.F32 R70, -RZ, R91.H0_H0 ;  /* 0x2000005bff467230 */ /* 0x000fc80000004100 */
[----:B------:R0:W1:Y:S01]  /*8f80*/  MUFU.RCP R159, R163 ;  /* 0x000000a3009f7308 */ /* 0x0000620000001000 */
[----:B------:R-:W-:-:S04]  /*8f90*/  FFMA.FTZ R156, R156, -R39, R161 ;  /* 0x800000279c9c7223 */ /* 0x000fc800000100a1 */
[----:B------:R-:W-:Y:S01]  /*8fa0*/  FMUL.FTZ R156, R29, R156 ;  /* 0x0000009c1d9c7220 */ /* 0x000fe20000410000 */
[----:B0-----:R-:W-:-:S04]  /*8fb0*/  HADD2.F32 R163, -RZ, R88.H1_H1 ;  /* 0x30000058ffa37230 */ /* 0x001fc80000004100 */
[----:B------:R-:W-:Y:S01]  /*8fc0*/  F2FP.F16.F32.PACK_AB R41, R156, R41 ;  /* 0x000000299c29723e */ /* 0x000fe200000000ff */
[----:B------:R-:W-:Y:S01]  /*8fd0*/  FADD.FTZ R163, -R60, R163 ;  /* 0x000000a33ca37221 */ /* 0x000fe20000010100 */
[----:B-1----:R-:W-:-:S04]  /*8fe0*/  FADD.FTZ R42, -R159, 1 ;  /* 0x3f8000009f2a7421 */ /* 0x002fc80000010100 */
        /* <DEDUP_REMOVED lines=8> */
[----:B------:R-:W-:Y:S01]  /*9070*/  FFMA.FTZ R70, R155, -R39, R70 ;  /* 0x800000279b467223 */ /* 0x000fe20000010046 */
[----:B0-----:R-:W-:Y:S01]  /*9080*/  FADD.FTZ R157, R165, 1 ;  /* 0x3f800000a59d7421 */ /* 0x001fe20000010000 */
[----:B------:R-:W-:-:S05]  /*9090*/  HADD2.F32 R165, -RZ, R94.H1_H1 ;  /* 0x3000005effa57230 */ /* 0x000fca0000004100 */
[----:B------:R-:W0:Y:S01]  /*90a0*/  MUFU.RCP R157, R157 ;  /* 0x0000009d009d7308 */ /* 0x000e220000001000 */
[----:B------:R-:W-:Y:S01]  /*90b0*/  FADD.FTZ R165, -R60, R165 ;  /* 0x000000a53ca57221 */ /* 0x000fe20000010100 */
[----:B0-----:R-:W-:-:S04]  /*90c0*/  FADD.FTZ R159, -R157, 1 ;  /* 0x3f8000009d9f7421 */ /* 0x001fc80000010100 */
[----:B------:R-:W-:Y:S01]  /*90d0*/  FFMA.FTZ R159, R85, R159, 1 ;  /* 0x3f800000559f7423 */ /* 0x000fe2000001009f */
[----:B------:R-:W-:-:S03]  /*90e0*/  HADD2.F32 R85, -RZ, R88.H0_H0 ;  /* 0x20000058ff557230 */ /* 0x000fc60000004100 */
[----:B------:R-:W-:Y:S02]  /*90f0*/  FMUL.FTZ R159, R157, R159 ;  /* 0x0000009f9d9f7220 */ /* 0x000fe40000410000 */
[----:B------:R-:W-:Y:S01]  /*9100*/  FADD.FTZ R161, -R60, R85 ;  /* 0x000000553ca17221 */ /* 0x000fe20000010100 */
[----:B------:R-:W-:-:S03]  /*9110*/  HADD2.F32 R85, -RZ, R91.H1_H1 ;  /* 0x3000005bff557230 */ /* 0x000fc60000004100 */
[----:B------:R-:W-:Y:S02]  /*9120*/  FMUL.FTZ R91, R29, R161 ;  /* 0x000000a11d5b7220 */ /* 0x000fe40000410000 */
[----:B------:R-:W-:Y:S02]  /*9130*/  FMUL.FTZ R85, R85, R159 ;  /* 0x0000009f55557220 */ /* 0x000fe40000410000 */
[----:B------:R-:W-:Y:S02]  /*9140*/  FFMA.FTZ R157, R116, R91, R115 ;  /* 0x0000005b749d7223 */ /* 0x000fe40000010073 */
[----:B------:R-:W-:Y:S02]  /*9150*/  FFMA.FTZ R85, R59, R85, -R38 ;  /* 0x000000553b557223 */ /* 0x000fe40000010826 */
[----:B------:R-:W-:Y:S02]  /*9160*/  FMUL.FTZ R161, R157, -1.4426950216293334961 ;  /* 0xbfb8aa3b9da17820 */ /* 0x000fe40000410000 */
[----:B------:R-:W-:Y:S01]  /*9170*/  FFMA.FTZ R42, R42, -R39, R85 ;  /* 0x800000272a2a7223 */ /* 0x000fe20000010055 */
[----:B------:R-:W-:-:S02]  /*9180*/  HADD2.F32 R85, -RZ, R111.H0_H0 ;  /* 0x2000006fff557230 */ /* 0x000fc40000004100 */
[----:B------:R-:W-:Y:S01]  /*9190*/  HADD2.F32 R111, -RZ, R111.H1_H1 ;  /* 0x3000006fff6f7230 */ /* 0x000fe20000004100 */
[----:B------:R-:W0:Y:S01]  /*91a0*/  MUFU.EX2 R161, R161 ;  /* 0x000000a100a17308 */ /* 0x000e220000000800 */
[----:B------:R-:W-:Y:S01]  /*91b0*/  FMUL.FTZ R42, R29, R42 ;  /* 0x0000002a1d2a7220 */ /* 0x000fe20000410000 */
        /* <DEDUP_REMOVED lines=15> */
[--C-:B------:R-:W-:Y:S02]  /*92b0*/  HADD2.F32 R49, -RZ, R89.reuse.H0_H0 ;  /* 0x20000059ff317230 */ /* 0x100fe40000004100 */
[----:B------:R-:W-:-:S03]  /*92c0*/  HADD2.F32 R89, -RZ, R89.H1_H1 ;  /* 0x30000059ff597230 */ /* 0x000fc60000004100 */
[C---:B------:R-:W-:Y:S01]  /*92d0*/  FADD.FTZ R161, -R60.reuse, R49 ;  /* 0x000000313ca17221 */ /* 0x040fe20000010100 */
[----:B------:R-:W-:Y:S02]  /*92e0*/  HADD2.F32 R49, -RZ, R92.H1_H1 ;  /* 0x3000005cff317230 */ /* 0x000fe40000004100 */
[----:B------:R-:W-:Y:S01]  /*92f0*/  FADD.FTZ R89, -R60, R89 ;  /* 0x000000593c597221 */ /* 0x000fe20000010100 */
[----:B------:R-:W-:Y:S02]  /*9300*/  FMUL.FTZ R92, R29, R161 ;  /* 0x000000a11d5c7220 */ /* 0x000fe40000410000 */
[----:B------:R-:W-:Y:S02]  /*9310*/  FMUL.FTZ R49, R49, R157 ;  /* 0x0000009d31317220 */ /* 0x000fe40000410000 */
[----:B------:R-:W-:Y:S02]  /*9320*/  FFMA.FTZ R157, R117, R92, R58 ;  /* 0x0000005c759d7223 */ /* 0x000fe4000001003a */
[----:B------:R-:W-:-:S02]  /*9330*/  FFMA.FTZ R49, R119, R49, -R38 ;  /* 0x0000003177317223 */ /* 0x000fc40000010826 */
[----:B------:R-:W-:Y:S02]  /*9340*/  FMUL.FTZ R161, R157, -1.4426950216293334961 ;  /* 0xbfb8aa3b9da17820 */ /* 0x000fe40000410000 */
[----:B------:R-:W-:Y:S01]  /*9350*/  FFMA.FTZ R88, R88, -R39, R49 ;  /* 0x8000002758587223 */ /* 0x000fe20000010031 */
[----:B------:R-:W-:-:S03]  /*9360*/  FMUL.FTZ R49, R29, R40 ;  /* 0x000000281d317220 */ /* 0x000fc60000410000 */
[----:B------:R-:W0:Y:S01]  /*9370*/  MUFU.EX2 R161, R161 ;  /* 0x000000a100a17308 */ /* 0x000e220000000800 */
[----:B------:R-:W-:Y:S01]  /*9380*/  FMUL.FTZ R88, R29, R88 ;  /* 0x000000581d587220 */ /* 0x000fe20000410000 */
[----:B------:R-:W-:Y:S01]  /*9390*/  F2FP.F16.F32.PACK_AB R49, R49, R84 ;  /* 0x000000543131723e */ /* 0x000fe200000000ff */
[----:B0-----:R-:W-:-:S05]  /*93a0*/  FADD.FTZ R163, R161, 1 ;  /* 0x3f800000a1a37421 */ /* 0x001fca0000010000 */
        /* <DEDUP_REMOVED lines=11> */
[----:B------:R-:W-:-:S03]  /*9460*/  FMUL.FTZ R47, R29, R154 ;  /* 0x0000009a1d2f7220 */ /* 0x000fc60000410000 */
[----:B------:R-:W-:Y:S02]  /*9470*/  FMUL.FTZ R92, R29, R92 ;  /* 0x0000005c1d5c7220 */ /* 0x000fe40000410000 */
[----:B------:R-:W-:Y:S01]  /*9480*/  F2FP.F16.F32.PACK_AB R47, R47, R80 ;  /* 0x000000502f2f723e */ /* 0x000fe200000000ff */
        /* <DEDUP_REMOVED lines=8> */
[----:B------:R-:W-:Y:S02]  /*9510*/  HADD2.F32 R89, -RZ, R93.H1_H1 ;  /* 0x3000005dff597230 */ /* 0x000fe40000004100 */
[----:B------:R-:W-:Y:S01]  /*9520*/  FFMA.FTZ R94, R71, -R39, R94 ;  /* 0x80000027475e7223 */ /* 0x000fe2000001005e */
[----:B------:R-:W-:-:S02]  /*9530*/  FMUL.FTZ R93, R29, R161 ;  /* 0x000000a11d5d7220 */ /* 0x000fc40000410000 */
[----:B------:R-:W-:Y:S01]  /*9540*/  FMUL.FTZ R89, R89, R159 ;  /* 0x0000009f59597220 */ /* 0x000fe20000410000 */
[----:B------:R-:W-:Y:S01]  /*9550*/  FMUL.FTZ R94, R29, R94 ;  /* 0x0000005e1d5e7220 */ /* 0x000fe20000410000 */
[----:B------:R-:W-:Y:S02]  /*9560*/  FFMA.FTZ R157, R116, R93, R115 ;  /* 0x0000005d749d7223 */ /* 0x000fe40000010073 */
[----:B------:R-:W-:Y:S02]  /*9570*/  FFMA.FTZ R89, R59, R89, -R38 ;  /* 0x000000593b597223 */ /* 0x000fe40000010826 */
[----:B------:R-:W-:Y:S02]  /*9580*/  FMUL.FTZ R161, R157, -1.4426950216293334961 ;  /* 0xbfb8aa3b9da17820 */ /* 0x000fe40000410000 */
[----:B------:R-:W-:-:S04]  /*9590*/  FFMA.FTZ R37, R37, -R39, R89 ;  /* 0x8000002725257223 */ /* 0x000fc80000010059 */
[----:B------:R-:W0:Y:S01]  /*95a0*/  MUFU.EX2 R161, R161 ;  /* 0x000000a100a17308 */ /* 0x000e220000000800 */
[----:B------:R-:W-:-:S05]  /*95b0*/  FMUL.FTZ R37, R29, R37 ;  /* 0x000000251d257220 */ /* 0x000fca0000410000 */
        /* <DEDUP_REMOVED lines=26> */
[----:B------:R-:W-:Y:S01]  /*9760*/  FFMA.FTZ R71, R53, -R39, R71 ;  /* 0x8000002735477223 */ /* 0x000fe20000010047 */
[----:B------:R-:W-:-:S03]  /*9770*/  FMUL.FTZ R53, R29, R36 ;  /* 0x000000241d357220 */ /* 0x000fc60000410000 */
[----:B------:R-:W0:Y:S01]  /*9780*/  MUFU.EX2 R161, R161 ;  /* 0x000000a100a17308 */ /* 0x000e220000000800 */
[----:B------:R-:W-:Y:S01]  /*9790*/  FMUL.FTZ R71, R29, R71 ;  /* 0x000000471d477220 */ /* 0x000fe20000410000 */
[----:B------:R-:W-:Y:S01]  /*97a0*/  F2FP.F16.F32.PACK_AB R53, R53, R162 ;  /* 0x000000a23535723e */ /* 0x000fe200000000ff */
[----:B0-----:R-:W-:-:S05]  /*97b0*/  FADD.FTZ R163, R161, 1 ;  /* 0x3f800000a1a37421 */ /* 0x001fca0000010000 */
        /* <DEDUP_REMOVED lines=34> */
[----:B0-----:R-:W-:Y:S01]  /*99e0*/  FADD.FTZ R159, R161, 1 ;  /* 0x3f800000a19f7421 */ /* 0x001fe20000010000 */
[----:B------:R-:W-:Y:S01]  /*99f0*/  FFMA.FTZ R161, R119, R82, -R38 ;  /* 0x0000005277a17223 */ /* 0x000fe20000010826 */
[----:B------:R-:W-:-:S03]  /*9a00*/  HADD2.F32 R82, -RZ, R100.H0_H0 ;  /* 0x20000064ff527230 */ /* 0x000fc60000004100 */
[----:B------:R-:W-:Y:S01]  /*9a10*/  FFMA.FTZ R48, R48, -R39, R161 ;  /* 0x8000002730307223 */ /* 0x000fe200000100a1 */
[----:B------:R-:W0:Y:S03]  /*9a20*/  MUFU.RCP R159, R159 ;  /* 0x0000009f009f7308 */ /* 0x000e260000001000 */
[----:B------:R-:W-:-:S05]  /*9a30*/  FMUL.FTZ R79, R29, R48 ;  /* 0x000000301d4f7220 */ /* 0x000fca0000410000 */
[----:B------:R-:W-:Y:S01]  /*9a40*/  F2FP.F16.F32.PACK_AB R79, R79, R98 ;  /* 0x000000624f4f723e */ /* 0x000fe200000000ff */
        /* <DEDUP_REMOVED lines=17> */
[----:B------:R-:W-:Y:S01]  /*9b60*/  FFMA.FTZ R100, R117, R128, -R38 ;  /* 0x0000008075647223 */ /* 0x000fe20000010826 */
[----:B------:R-:W-:Y:S01]  /*9b70*/  FADD.FTZ R99, -R60, R99 ;  /* 0x000000633c637221 */ /* 0x000fe20000010100 */
[----:B------:R-:W-:Y:S01]  /*9b80*/  FMUL.FTZ R82, R29, R82 ;  /* 0x000000521d527220 */ /* 0x000fe20000410000 */
[----:B------:R-:W-:Y:S01]  /*9b90*/  FMUL.FTZ R157, R157, R161 ;  /* 0x000000a19d9d7220 */ /* 0x000fe20000410000 */
[----:B------:R-:W-:-:S02]  /*9ba0*/  FFMA.FTZ R100, R127, -R39, R100 ;  /* 0x800000277f647223 */ /* 0x000fc40000010064 */
[----:B------:R-:W-:Y:S01]  /*9bb0*/  FFMA.FTZ R159, R117, R82, R58 ;  /* 0x00000052759f7223 */ /* 0x000fe2000001003a */
[----:B------:R-:W-:Y:S01]  /*9bc0*/  FFMA.FTZ R157, R119, R157, -R38 ;  /* 0x0000009d779d7223 */ /* 0x000fe20000010826 */
[----:B------:R-:W-:Y:S02]  /*9bd0*/  FMUL.FTZ R100, R29, R100 ;  /* 0x000000641d647220 */ /* 0x000fe40000410000 */
[----:B------:R-:W-:Y:S01]  /*9be0*/  FMUL.FTZ R163, R159, -1.4426950216293334961 ;  /* 0xbfb8aa3b9fa37820 */ /* 0x000fe20000410000 */
[----:B------:R-:W-:-:S05]  /*9bf0*/  FFMA.FTZ R157, R121, -R39, R157 ;  /* 0x80000027799d7223 */ /* 0x000fca000001009d */
[----:B------:R-:W0:Y:S01]  /*9c00*/  MUFU.EX2 R163, R163 ;  /* 0x000000a300a37308 */ /* 0x000e220000000800 */
[----:B------:R-:W-:Y:S01]  /*9c10*/  FMUL.FTZ R157, R29, R157 ;  /* 0x0000009d1d9d7220 */ /* 0x000fe20000410000 */
[----:B0-----:R-:W-:Y:S01]  /*9c20*/  FADD.FTZ R165, R163, 1 ;  /* 0x3f800000a3a57421 */ /* 0x001fe20000010000 */
[----:B------:R-:W-:-:S05]  /*9c30*/  HADD2.F32 R163, -RZ, R102.H1_H1 ;  /* 0x30000066ffa37230 */ /* 0x000fca0000004100 */
[----:B------:R-:W0:Y:S01]  /*9c40*/  MUFU.RCP R161, R165 ;  /* 0x000000a500a17308 */ /* 0x000e220000001000 */
[----:B------:R-:W-:Y:S01]  /*9c50*/  FADD.FTZ R163, -R60, R163 ;  /* 0x000000a33ca37221 */ /* 0x000fe20000010100 */
        /* <DEDUP_REMOVED lines=67> */
[----:B------:R-:W-:Y:S01]  /*a090*/  FFMA.FTZ R149, R43, -R39, R149 ;  /* 0x800000272b957223 */ /* 0x000fe20000010095 */
[C---:B------:R-:W-:Y:S01]  /*a0a0*/  FMUL.FTZ R43, R29.reuse, R50 ;  /* 0x000000321d2b7220 */ /* 0x040fe20000410000 */
[----:B------:R-:W-:-:S03]  /*a0b0*/  FMUL.FTZ R50, R29, R123 ;  /* 0x0000007b1d327220 */ /* 0x000fc60000410000 */
[----:B------:R-:W0:Y:S01]  /*a0c0*/  MUFU.EX2 R163, R163 ;  /* 0x000000a300a37308 */ /* 0x000e220000000800 */
[----:B------:R-:W-:-:S05]  /*a0d0*/  FMUL.FTZ R36, R29, R149 ;  /* 0x000000951d247220 */ /* 0x000fca0000410000 */
[----:B------:R-:W-:Y:S01]  /*a0e0*/  F2FP.F16.F32.PACK_AB R36, R36, R127 ;  /* 0x0000007f2424723e */ /* 0x000fe200000000ff */
[----:B0-----:R-:W-:Y:S01]  /*a0f0*/  FADD.FTZ R165, R163, 1 ;  /* 0x3f800000a3a57421 */ /* 0x001fe20000010000 */
[----:B------:R-:W-:-:S03]  /*a100*/  HADD2.F32 R163, -RZ, R106.H1_H1 ;  /* 0x3000006affa37230 */ /* 0x000fc60000004100 */
[----:B------:R-:W0:Y:S02]  /*a110*/  MUFU.RCP R161, R165 ;  /* 0x000000a500a17308 */ /* 0x000e240000001000 */
        /* <DEDUP_REMOVED lines=30> */
[----:B------:R-:W-:Y:S01]  /*a300*/  FFMA.FTZ R103, R51, -R39, R103 ;  /* 0x8000002733677223 */ /* 0x000fe20000010067 */
[----:B------:R-:W-:-:S03]  /*a310*/  FMUL.FTZ R51, R29, R158 ;  /* 0x0000009e1d337220 */ /* 0x000fc60000410000 */
[----:B------:R-:W0:Y:S01]  /*a320*/  MUFU.EX2 R161, R161 ;  /* 0x000000a100a17308 */ /* 0x000e220000000800 */
[----:B------:R-:W-:Y:S01]  /*a330*/  FMUL.FTZ R103, R29, R103 ;  /* 0x000000671d677220 */ /* 0x000fe20000410000 */
[----:B------:R-:W-:-:S04]  /*a340*/  F2FP.F16.F32.PACK_AB R51, R51, R160 ;  /* 0x000000a03333723e */ /* 0x000fc800000000ff */
        /* <DEDUP_REMOVED lines=59> */
[----:B------:R-:W-:-:S03]  /*a700*/  HADD2.F32 R107, -RZ, R108.H0_H0 ;  /* 0x2000006cff6b7230 */ /* 0x000fc60000004100 */
[----:B------:R-:W-:Y:S01]  /*a710*/  FMUL.FTZ R155, R155, R163 ;  /* 0x000000a39b9b7220 */ /* 0x000fe20000410000 */
[----:B------:R-:W-:Y:S02]  /*a720*/  HADD2.F32 R163, -RZ, R108.H1_H1 ;  /* 0x3000006cffa37230 */ /* 0x000fe40000004100 */
[----:B------:R-:W-:Y:S01]  /*a730*/  FADD.FTZ R107, -R60, R107 ;  /* 0x0000006b3c6b7221 */ /* 0x000fe20000010100 */
[----:B------:R-:W-:-:S03]  /*a740*/  FMUL.FTZ R111, R111, R155 ;  /* 0x0000009b6f6f7220 */ /* 0x000fc60000410000 */
[----:B------:R-:W-:Y:S01]  /*a750*/  FMUL.FTZ R107, R29, R107 ;  /* 0x0000006b1d6b7220 */ /* 0x000fe20000410000 */
[----:B------:R-:W-:Y:S01]  /*a760*/  FADD.FTZ R108, -R60, R163 ;  /* 0x000000a33c6c7221 */ /* 0x000fe20000010100 */
[--C-:B------:R-:W-:Y:S02]  /*a770*/  HADD2.F32 R163, -RZ, R109.reuse.H1_H1 ;  /* 0x3000006dffa37230 */ /* 0x100fe40000004100 */
[----:B------:R-:W-:Y:S01]  /*a780*/  FFMA.FTZ R111, R59, R111, -R38 ;  /* 0x0000006f3b6f7223 */ /* 0x000fe20000010826 */
[----:B------:R-:W-:Y:S01]  /*a790*/  FFMA.FTZ R159, R116, R107, R115 ;  /* 0x0000006b749f7223 */ /* 0x000fe20000010073 */
[----:B------:R-:W-:Y:S01]  /*a7a0*/  FMUL.FTZ R108, R29, R108 ;  /* 0x0000006c1d6c7220 */ /* 0x000fe20000410000 */
[----:B------:R-:W-:Y:S02]  /*a7b0*/  HADD2.F32 R109, -RZ, R109.H0_H0 ;  /* 0x2000006dff6d7230 */ /* 0x000fe40000004100 */
[----:B------:R-:W-:Y:S01]  /*a7c0*/  FFMA.FTZ R110, R110, -R39, R111 ;  /* 0x800000276e6e7223 */ /* 0x000fe2000001006f */
[----:B------:R-:W-:Y:S01]  /*a7d0*/  FMUL.FTZ R161, R159, -1.4426950216293334961 ;  /* 0xbfb8aa3b9fa17820 */ /* 0x000fe20000410000 */
[----:B------:R-:W-:-:S02]  /*a7e0*/  FFMA.FTZ R56, R119, R108, R56 ;  /* 0x0000006c77387223 */ /* 0x000fc40000010038 */
[----:B------:R-:W-:-:S03]  /*a7f0*/  FMUL.FTZ R99, R29, R110 ;  /* 0x0000006e1d637220 */ /* 0x000fc60000410000 */
[----:B------:R-:W0:Y:S02]  /*a800*/  MUFU.EX2 R161, R161 ;  /* 0x000000a100a17308 */ /* 0x000e240000000800 */
[----:B------:R-:W-:Y:S01]  /*a810*/  F2FP.F16.F32.PACK_AB R90, R99, R90 ;  /* 0x0000005a635a723e */ /* 0x000fe200000000ff */
[----:B0-----:R-:W-:Y:S01]  /*a820*/  FADD.FTZ R115, R161, 1 ;  /* 0x3f800000a1737421 */ /* 0x001fe20000010000 */
[----:B------:R-:W-:-:S05]  /*a830*/  FMUL.FTZ R161, R56, -1.4426950216293334961 ;  /* 0xbfb8aa3b38a17820 */ /* 0x000fca0000410000 */
[----:B------:R-:W0:Y:S08]  /*a840*/  MUFU.RCP R115, R115 ;  /* 0x0000007300737308 */ /* 0x000e300000001000 */
[----:B------:R-:W1:Y:S01]  /*a850*/  MUFU.EX2 R161, R161 ;  /* 0x000000a100a17308 */ /* 0x000e620000000800 */
[----:B0-----:R-:W-:-:S04]  /*a860*/  FADD.FTZ R155, -R115, 1 ;  /* 0x3f800000739b7421 */ /* 0x001fc80000010100 */
[----:B------:R-:W-:Y:S01]  /*a870*/  FFMA.FTZ R159, R159, R155, 1 ;  /* 0x3f8000009f9f7423 */ /* 0x000fe2000001009b */
[----:B-1----:R-:W-:-:S03]  /*a880*/  FADD.FTZ R155, R161, 1 ;  /* 0x3f800000a19b7421 */ /* 0x002fc60000010000 */
[----:B------:R-:W-:-:S03]  /*a890*/  FMUL.FTZ R115, R115, R159 ;  /* 0x0000009f73737220 */ /* 0x000fc60000410000 */
[----:B------:R-:W0:Y:S02]  /*a8a0*/  MUFU.RCP R155, R155 ;  /* 0x0000009b009b7308 */ /* 0x000e240000001000 */
[----:B0-----:R-:W-:-:S04]  /*a8b0*/  FADD.FTZ R159, -R155, 1 ;  /* 0x3f8000009b9f7421 */ /* 0x001fc80000010100 */
[----:B------:R-:W-:Y:S01]  /*a8c0*/  FFMA.FTZ R159, R56, R159, 1 ;  /* 0x3f800000389f7423 */ /* 0x000fe2000001009f */
[C---:B------:R-:W-:Y:S01]  /*a8d0*/  FADD.FTZ R56, -R60.reuse, R163 ;  /* 0x000000a33c387221 */ /* 0x040fe20000010100 */
[----:B------:R-:W-:Y:S02]  /*a8e0*/  FADD.FTZ R60, -R60, R109 ;  /* 0x0000006d3c3c7221 */ /* 0x000fe40000010100 */
[----:B------:R-:W-:Y:S01]  /*a8f0*/  FMUL.FTZ R109, R155, R159 ;  /* 0x0000009f9b6d7220 */ /* 0x000fe20000410000 */
[C---:B------:R-:W-:Y:S01]  /*a900*/  FMUL.FTZ R56, R29.reuse, R56 ;  /* 0x000000381d387220 */ /* 0x040fe20000410000 */
[----:B------:R-:W-:-:S03]  /*a910*/  FMUL.FTZ R60, R29, R60 ;  /* 0x0000003c1d3c7220 */ /* 0x000fc60000410000 */
[----:B------:R-:W-:Y:S01]  /*a920*/  FFMA.FTZ R118, R59, R56, R118 ;  /* 0x000000383b767223 */ /* 0x000fe20000010076 */
[----:B------:R-:W-:-:S03]  /*a930*/  FFMA.FTZ R58, R117, R60, R58 ;  /* 0x0000003c753a7223 */ /* 0x000fc6000001003a */
[----:B------:R-:W-:Y:S01]  /*a940*/  FMUL.FTZ R163, R118, -1.4426950216293334961 ;  /* 0xbfb8aa3b76a37820 */ /* 0x000fe20000410000 */
[----:B------:R-:W-:-:S05]  /*a950*/  FMUL.FTZ R159, R58, -1.4426950216293334961 ;  /* 0xbfb8aa3b3a9f7820 */ /* 0x000fca0000410000 */
[----:B------:R-:W0:Y:S08]  /*a960*/  MUFU.EX2 R163, R163 ;  /* 0x000000a300a37308 */ /* 0x000e300000000800 */
[----:B------:R-:W-:Y:S01]  /*a970*/  MUFU.EX2 R159, R159 ;  /* 0x0000009f009f7308 */ /* 0x000fe20000000800 */
[----:B0-----:R-:W-:-:S07]  /*a980*/  FADD.FTZ R161, R163, 1 ;  /* 0x3f800000a3a17421 */ /* 0x001fce0000010000 */
[----:B------:R-:W0:Y:S02]  /*a990*/  MUFU.RCP R161, R161 ;  /* 0x000000a100a17308 */ /* 0x000e240000001000 */
[----:B0-----:R-:W-:-:S04]  /*a9a0*/  FADD.FTZ R155, -R161, 1 ;  /* 0x3f800000a19b7421 */ /* 0x001fc80000010100 */
[----:B------:R-:W-:Y:S01]  /*a9b0*/  FFMA.FTZ R118, R118, R155, 1 ;  /* 0x3f80000076767423 */ /* 0x000fe2000001009b */
[----:B------:R-:W-:-:S03]  /*a9c0*/  FADD.FTZ R155, R159, 1 ;  /* 0x3f8000009f9b7421 */ /* 0x000fc60000010000 */
[----:B------:R-:W-:-:S03]  /*a9d0*/  FMUL.FTZ R118, R161, R118 ;  /* 0x00000076a1767220 */ /* 0x000fc60000410000 */
[----:B------:R-:W0:Y:S02]  /*a9e0*/  MUFU.RCP R155, R155 ;  /* 0x0000009b009b7308 */ /* 0x000e240000001000 */
[----:B0-----:R-:W-:-:S04]  /*a9f0*/  FADD.FTZ R161, -R155, 1 ;  /* 0x3f8000009ba17421 */ /* 0x001fc80000010100 */
[----:B------:R-:W-:Y:S01]  /*aa00*/  FFMA.FTZ R161, R58, R161, 1 ;  /* 0x3f8000003aa17423 */ /* 0x000fe200000100a1 */
[----:B------:R-:W-:-:S03]  /*aa10*/  FFMA.FTZ R58, R116, R9, -R38 ;  /* 0x00000009743a7223 */ /* 0x000fc60000010826 */
[----:B------:R-:W-:Y:S01]  /*aa20*/  FMUL.FTZ R9, R155, R161 ;  /* 0x000000a19b097220 */ /* 0x000fe20000410000 */
[----:B------:R-:W-:Y:S01]  /*aa30*/  FFMA.FTZ R58, R91, -R39, R58 ;  /* 0x800000275b3a7223 */ /* 0x000fe2000001003a */
[--C-:B------:R-:W-:Y:S02]  /*aa40*/  HADD2.F32 R91, -RZ, R112.reuse.H0_H0 ;  /* 0x20000070ff5b7230 */ /* 0x100fe40000004100 */
[----:B------:R-:W-:-:S03]  /*aa50*/  HADD2.F32 R112, -RZ, R112.H1_H1 ;  /* 0x30000070ff707230 */ /* 0x000fc60000004100 */
[----:B------:R-:W-:Y:S01]  /*aa60*/  FMUL.FTZ R115, R91, R115 ;  /* 0x000000735b737220 */ /* 0x000fe20000410000 */
[--C-:B------:R-:W-:Y:S02]  /*aa70*/  HADD2.F32 R91, -RZ, R113.reuse.H1_H1 ;  /* 0x30000071ff5b7230 */ /* 0x100fe40000004100 */
[----:B------:R-:W-:Y:S01]  /*aa80*/  FMUL.FTZ R109, R112, R109 ;  /* 0x0000006d706d7220 */ /* 0x000fe20000410000 */
[----:B------:R-:W-:Y:S02]  /*aa90*/  HADD2.F32 R113, -RZ, R113.H0_H0 ;  /* 0x20000071ff717230 */ /* 0x000fe40000004100 */
[C-C-:B------:R-:W-:Y:S01]  /*aaa0*/  FFMA.FTZ R112, R116.reuse, R55, -R38.reuse ;  /* 0x0000003774707223 */ /* 0x140fe20000010826 */
[----:B------:R-:W-:Y:S01]  /*aab0*/  FMUL.FTZ R55, R29, R52 ;  /* 0x000000341d377220 */ /* 0x000fe20000410000 */
[----:B------:R-:W-:Y:S01]  /*aac0*/  FMUL.FTZ R91, R91, R118 ;  /* 0x000000765b5b7220 */ /* 0x000fe20000410000 */
[C-C-:B------:R-:W-:Y:S01]  /*aad0*/  FFMA.FTZ R118, R116.reuse, R125, -R38.reuse ;  /* 0x0000007d74767223 */ /* 0x140fe20000010826 */
[----:B------:R-:W-:Y:S01]  /*aae0*/  FMUL.FTZ R9, R113, R9 ;  /* 0x0000000971097220 */ /* 0x000fe20000410000 */
[--C-:B------:R-:W-:Y:S01]  /*aaf0*/  FFMA.FTZ R116, R116, R115, -R38.reuse ;  /* 0x0000007374747223 */ /* 0x100fe20000010826 */
[--C-:B------:R-:W-:Y:S01]  /*ab00*/  FFMA.FTZ R109, R119, R109, -R38.reuse ;  /* 0x0000006d776d7223 */ /* 0x100fe20000010826 */
[--C-:B------:R-:W-:Y:S01]  /*ab10*/  FFMA.FTZ R91, R59, R91, -R38.reuse ;  /* 0x0000005b3b5b7223 */ /* 0x100fe20000010826 */
[----:B------:R-:W-:Y:S01]  /*ab20*/  FFMA.FTZ R9, R117, R9, -R38 ;  /* 0x0000000975097223 */ /* 0x000fe20000010826 */
[----:B------:R-:W-:Y:S01]  /*ab30*/  IADD3 R38, P0, R7, UR22, RZ ;  /* 0x0000001607267c10 */ /* 0x000fe2000ff1e0ff */
[-C--:B------:R-:W-:Y:S01]  /*ab40*/  FFMA.FTZ R112, R93, -R39.reuse, R112 ;  /* 0x800000275d707223 */ /* 0x080fe20000010070 */
[-C--:B------:R-:W-:Y:S01]  /*ab50*/  FFMA.FTZ R118, R97, -R39.reuse, R118 ;  /* 0x8000002761767223 */ /* 0x080fe20000010076 */
[-C--:B------:R-:W-:Y:S01]  /*ab60*/  FFMA.FTZ R60, R60, -R39.reuse, R9 ;  /* 0x800000273c3c7223 */ /* 0x080fe20000010009 */
[----:B------:R-:W-:Y:S01]  /*ab70*/  F2FP.F16.F32.PACK_AB R9, R43, R114 ;  /* 0x000000722b09723e */ /* 0x000fe200000000ff */
[----:B------:R-:W-:Y:S01]  /*ab80*/  FMUL.FTZ R43, R29, R120 ;  /* 0x000000781d2b7220 */ /* 0x000fe20000410000 */
[-C--:B------:R-:W-:Y:S01]  /*ab90*/  FFMA.FTZ R116, R107, -R39.reuse, R116 ;  /* 0x800000276b747223 */ /* 0x080fe20000010074 */
[-C--:B------:R-:W-:Y:S01]  /*aba0*/  FFMA.FTZ R108, R108, -R39.reuse, R109 ;  /* 0x800000276c6c7223 */ /* 0x080fe2000001006d */
[----:B------:R-:W-:Y:S01]  /*abb0*/  FFMA.FTZ R56, R56, -R39, R91 ;  /* 0x8000002738387223 */ /* 0x000fe2000001005b */
[----:B------:R-:W-:Y:S01]  /*abc0*/  F2FP.F16.F32.PACK_AB R7, R50, R57 ;  /* 0x000000393207723e */ /* 0x000fe200000000ff */
[C---:B------:R-:W-:Y:S01]  /*abd0*/  FMUL.FTZ R57, R29.reuse, R164 ;  /* 0x000000a41d397220 */ /* 0x040fe20000410000 */
[----:B------:R-:W-:Y:S01]  /*abe0*/  IADD3.X R39, R8, UR23, RZ, P0, !PT ;  /* 0x0000001708277c10 */ /* 0x000fe200087fe4ff */
[C---:B------:R-:W-:Y:S01]  /*abf0*/  FMUL.FTZ R8, R29.reuse, R129 ;  /* 0x000000811d087220 */ /* 0x040fe20000410000 */
[----:B------:R-:W-:Y:S01]  /*ac00*/  IADD3 R6, P0, R6, UR22, RZ ;  /* 0x0000001606067c10 */ /* 0x000fe2000ff1e0ff */
[----:B------:R-:W-:Y:S01]  /*ac10*/  FMUL.FTZ R59, R29, R54 ;  /* 0x000000361d3b7220 */ /* 0x000fe20000410000 */
[----:B------:R-:W-:Y:S01]  /*ac20*/  F2FP.F16.F32.PACK_AB R43, R43, R72 ;  /* 0x000000482b2b723e */ /* 0x000fe200000000ff */
[----:B------:R0:W-:Y:S01]  /*ac30*/  STG.E.U16 desc[UR14][R38.64+0x4], R7 ;  /* 0x0000040726007986 */ /* 0x0001e2000c10150e */
[----:B------:R-:W-:Y:S01]  /*ac40*/  PRMT R46, R7, 0x7632, R46 ;  /* 0x00007632072e7816 */ /* 0x000fe2000000002e */
[----:B------:R-:W-:Y:S01]  /*ac50*/  FMUL.FTZ R91, R29, R70 ;  /* 0x000000461d5b7220 */ /* 0x000fe20000410000 */
[----:B------:R-:W-:Y:S01]  /*ac60*/  PRMT R44, R9, 0x7632, R44 ;  /* 0x00007632092c7816 */ /* 0x000fe2000000002c */
[----:B------:R1:W-:Y:S01]  /*ac70*/  STG.E.U16 desc[UR14][R38.64], R9 ;  /* 0x0000000926007986 */ /* 0x0003e2000c10150e */
[----:B------:R-:W-:Y:S01]  /*ac80*/  F2FP.F16.F32.PACK_AB R8, R8, R77 ;  /* 0x0000004d0808723e */ /* 0x000fe200000000ff */
[----:B------:R-:W-:Y:S01]  /*ac90*/  FMUL.FTZ R93, R29, R58 ;  /* 0x0000003a1d5d7220 */ /* 0x000fe20000410000 */
[----:B------:R-:W-:Y:S01]  /*aca0*/  F2FP.F16.F32.PACK_AB R57, R57, R74 ;  /* 0x0000004a3939723e */ /* 0x000fe200000000ff */
[----:B------:R-:W-:Y:S01]  /*acb0*/  STG.E.U16 desc[UR14][R38.64+0x2], R44 ;  /* 0x0000022c26007986 */ /* 0x000fe2000c10150e */
[----:B------:R-:W-:Y:S01]  /*acc0*/  F2FP.F16.F32.PACK_AB R55, R55, R94 ;  /* 0x0000005e3737723e */ /* 0x000fe200000000ff */
[----:B------:R-:W-:Y:S01]  /*acd0*/  FMUL.FTZ R112, R29, R112 ;  /* 0x000000701d707220 */ /* 0x000fe20000410000 */
[----:B------:R-:W-:Y:S01]  /*ace0*/  F2FP.F16.F32.PACK_AB R59, R59, R78 ;  /* 0x0000004e3b3b723e */ /* 0x000fe200000000ff */
[----:B------:R-:W-:Y:S01]  /*acf0*/  STG.E.U16 desc[UR14][R38.64+0x6], R46 ;  /* 0x0000062e26007986 */ /* 0x000fe2000c10150e */
[----:B0-----:R-:W-:Y:S01]  /*ad00*/  IADD3.X R7, R5, UR23, RZ, P0, !PT ;  /* 0x0000001705077c10 */ /* 0x001fe200087fe4ff */
[----:B------:R-:W-:Y:S01]  /*ad10*/  FMUL.FTZ R118, R29, R118 ;  /* 0x000000761d767220 */ /* 0x000fe20000410000 */
[----:B------:R-:W-:Y:S01]  /*ad20*/  PRMT R5, R43, 0x7632, R5 ;  /* 0x000076322b057816 */ /* 0x000fe20000000005 */
[----:B------:R-:W-:Y:S01]  /*ad30*/  FMUL.FTZ R116, R29, R116 ;  /* 0x000000741d747220 */ /* 0x000fe20000410000 */
[----:B------:R-:W-:Y:S01]  /*ad40*/  IADD3 R4, P0, R4, UR22, RZ ;  /* 0x0000001604047c10 */ /* 0x000fe2000ff1e0ff */
[----:B------:R-:W-:Y:S01]  /*ad50*/  STG.E.U16 desc[UR14][R6.64], R43 ;  /* 0x0000002b06007986 */ /* 0x000fe2000c10150e */
[----:B-1----:R-:W-:Y:S01]  /*ad60*/  PRMT R9, R73, 0x7632, R9 ;  /* 0x0000763249097816 */ /* 0x002fe20000000009 */
[C---:B------:R-:W-:Y:S01]  /*ad70*/  FMUL.FTZ R97, R29.reuse, R108 ;  /* 0x0000006c1d617220 */ /* 0x040fe20000410000 */
[----:B------:R-:W-:Y:S01]  /*ad80*/  F2FP.F16.F32.PACK_AB R42, R42, R91 ;  /* 0x0000005b2a2a723e */ /* 0x000fe200000000ff */
        /* <DEDUP_REMOVED lines=8> */
[----:B------:R1:W-:Y:S01]  /*ae10*/  STG.E.U16 desc[UR14][R6.64+0x6], R9 ;  /* 0x0000060906007986 */ /* 0x0003e2000c10150e */
[----:B------:R-:W-:-:S02]  /*ae20*/  PRMT R72, R40, 0x7632, R72 ;  /* 0x0000763228487816 */ /* 0x000fc40000000048 */
[----:B------:R-:W-:Y:S02]  /*ae30*/  F2FP.F16.F32.PACK_AB R29, R29, R60 ;  /* 0x0000003c1d1d723e */ /* 0x000fe400000000ff */
[----:B0-----:R-:W-:Y:S02]  /*ae40*/  IADD3.X R5, R3, UR23, RZ, P0, !PT ;  /* 0x0000001703057c10 */ /* 0x001fe400087fe4ff */
[----:B------:R-:W-:Y:S02]  /*ae50*/  PRMT R3, R45, 0x7632, R3 ;  /* 0x000076322d037816 */ /* 0x000fe40000000003 */
[----:B------:R-:W-:Y:S01]  /*ae60*/  IADD3 R2, P0, R2, UR22, RZ ;  /* 0x0000001602027c10 */ /* 0x000fe2000ff1e0ff */
[----:B------:R-:W-:Y:S01]  /*ae70*/  STG.E.U16 desc[UR14][R4.64], R45 ;  /* 0x0000002d04007986 */ /* 0x000fe2000c10150e */
[----:B-1----:R-:W-:-:S03]  /*ae80*/  PRMT R7, R8, 0x7632, R7 ;  /* 0x0000763208077816 */ /* 0x002fc60000000007 */
[----:B------:R0:W-:Y:S04]  /*ae90*/  STG.E.U16 desc[UR14][R4.64+0x2], R3 ;  /* 0x0000020304007986 */ /* 0x0001e8000c10150e */
[----:B------:R1:W-:Y:S04]  /*aea0*/  STG.E.U16 desc[UR14][R4.64+0x4], R8 ;  /* 0x0000040804007986 */ /* 0x0003e8000c10150e */
[----:B------:R2:W-:Y:S01]  /*aeb0*/  STG.E.U16 desc[UR14][R4.64+0x6], R7 ;  /* 0x0000060704007986 */ /* 0x0005e2000c10150e */
[----:B0-----:R-:W-:Y:S02]  /*aec0*/  IADD3.X R3, R0, UR23, RZ, P0, !PT ;  /* 0x0000001700037c10 */ /* 0x001fe400087fe4ff */
[----:B------:R-:W-:-:S02]  /*aed0*/  IADD3 R6, P0, R31, UR22, RZ ;  /* 0x000000161f067c10 */ /* 0x000fc4000ff1e0ff */
[----:B------:R-:W-:Y:S01]  /*aee0*/  PRMT R0, R47, 0x7632, R0 ;  /* 0x000076322f007816 */ /* 0x000fe20000000000 */
[----:B------:R-:W-:Y:S01]  /*aef0*/  STG.E.U16 desc[UR14][R2.64], R47 ;  /* 0x0000002f02007986 */ /* 0x000fe2000c10150e */
[----:B-1----:R-:W-:Y:S02]  /*af00*/  PRMT R8, R49, 0x7632, R8 ;  /* 0x0000763231087816 */ /* 0x002fe40000000008 */
[----:B--2---:R-:W-:Y:S01]  /*af10*/  PRMT R5, R51, 0x7632, R5 ;  /* 0x0000763233057816 */ /* 0x004fe20000000005 */
[----:B------:R0:W-:Y:S01]  /*af20*/  STG.E.U16 desc[UR14][R2.64+0x2], R0 ;  /* 0x0000020002007986 */ /* 0x0001e2000c10150e */
[----:B------:R-:W-:Y:S02]  /*af30*/  IADD3.X R7, R148, UR23, RZ, P0, !PT ;  /* 0x0000001794077c10 */ /* 0x000fe400087fe4ff */
[----:B------:R-:W-:Y:S01]  /*af40*/  IADD3 R4, P0, R34, UR22, RZ ;  /* 0x0000001622047c10 */ /* 0x000fe2000ff1e0ff */
[----:B------:R-:W-:Y:S04]  /*af50*/  STG.E.U16 desc[UR14][R2.64+0x4], R51 ;  /* 0x0000043302007986 */ /* 0x000fe8000c10150e */
[----:B------:R1:W-:Y:S04]  /*af60*/  STG.E.U16 desc[UR14][R2.64+0x6], R5 ;  /* 0x0000060502007986 */ /* 0x0003e8000c10150e */
[----:B------:R-:W-:Y:S01]  /*af70*/  STG.E.U16 desc[UR14][R6.64], R49 ;  /* 0x0000003106007986 */ /* 0x000fe2000c10150e */
[----:B0-----:R-:W-:-:S03]  /*af80*/  PRMT R0, R53, 0x7632, R0 ;  /* 0x0000763235007816 */ /* 0x001fc60000000000 */
[----:B------:R0:W-:Y:S01]  /*af90*/  STG.E.U16 desc[UR14][R6.64+0x2], R8 ;  /* 0x0000020806007986 */ /* 0x0001e2000c10150e */
[----:B-1----:R-:W-:-:S03]  /*afa0*/  PRMT R3, R41, 0x7632, R3 ;  /* 0x0000763229037816 */ /* 0x002fc60000000003 */
[----:B------:R-:W-:Y:S01]  /*afb0*/  STG.E.U16 desc[UR14][R6.64+0x4], R41 ;  /* 0x0000042906007986 */ /* 0x000fe2000c10150e */
[----:B------:R-:W-:Y:S02]  /*afc0*/  IADD3.X R5, R33, UR23, RZ, P0, !PT ;  /* 0x0000001721057c10 */ /* 0x000fe400087fe4ff */
[----:B------:R-:W-:Y:S01]  /*afd0*/  IADD3 R2, P0, R61, UR22, RZ ;  /* 0x000000163d027c10 */ /* 0x000fe2000ff1e0ff */
[----:B------:R1:W-:Y:S01]  /*afe0*/  STG.E.U16 desc[UR14][R6.64+0x6], R3 ;  /* 0x0000060306007986 */ /* 0x0003e2000c10150e */
[----:B0-----:R-:W-:-:S03]  /*aff0*/  PRMT R8, R55, 0x7632, R8 ;  /* 0x0000763237087816 */ /* 0x001fc60000000008 */
[----:B------:R0:W-:Y:S04]  /*b000*/  STG.E.U16 desc[UR14][R4.64+0x2], R0 ;  /* 0x0000020004007986 */ /* 0x0001e8000c10150e */
[----:B------:R-:W-:Y:S01]  /*b010*/  STG.E.U16 desc[UR14][R4.64], R53 ;  /* 0x0000003504007986 */ /* 0x000fe2000c10150e */
[----:B-1----:R-:W-:-:S03]  /*b020*/  PRMT R7, R57, 0x7632, R7 ;  /* 0x0000763239077816 */ /* 0x002fc60000000007 */
[----:B------:R-:W-:Y:S01]  /*b030*/  STG.E.U16 desc[UR14][R4.64+0x4], R57 ;  /* 0x0000043904007986 */ /* 0x000fe2000c10150e */
[----:B------:R-:W-:Y:S02]  /*b040*/  IADD3.X R3, R35, UR23, RZ, P0, !PT ;  /* 0x0000001723037c10 */ /* 0x000fe400087fe4ff */
[----:B------:R-:W-:Y:S01]  /*b050*/  IADD3 R6, P0, R131, UR22, RZ ;  /* 0x0000001683067c10 */ /* 0x000fe2000ff1e0ff */
[----:B------:R1:W-:Y:S01]  /*b060*/  STG.E.U16 desc[UR14][R4.64+0x6], R7 ;  /* 0x0000060704007986 */ /* 0x0003e2000c10150e */
[----:B0-----:R-:W-:-:S03]  /*b070*/  PRMT R0, R59, 0x7632, R0 ;  /* 0x000076323b007816 */ /* 0x001fc60000000000 */
[----:B------:R-:W-:Y:S04]  /*b080*/  STG.E.U16 desc[UR14][R2.64], R55 ;  /* 0x0000003702007986 */ /* 0x000fe8000c10150e */
[----:B------:R0:W-:Y:S01]  /*b090*/  STG.E.U16 desc[UR14][R2.64+0x2], R8 ;  /* 0x0000020802007986 */ /* 0x0001e2000c10150e */
[----:B-1----:R-:W-:-:S03]  /*b0a0*/  IADD3.X R7, R130, UR23, RZ, P0, !PT ;  /* 0x0000001782077c10 */ /* 0x002fc600087fe4ff */
[----:B------:R-:W-:Y:S01]  /*b0b0*/  STG.E.U16 desc[UR14][R2.64+0x4], R59 ;  /* 0x0000043b02007986 */ /* 0x000fe2000c10150e */
[----:B------:R-:W-:Y:S02]  /*b0c0*/  PRMT R5, R79, 0x7632, R5 ;  /* 0x000076324f057816 */ /* 0x000fe40000000005 */
[----:B------:R-:W-:Y:S01]  /*b0d0*/  IADD3 R4, P0, R133, UR22, RZ ;  /* 0x0000001685047c10 */ /* 0x000fe2000ff1e0ff */
[----:B------:R1:W-:Y:S01]  /*b0e0*/  STG.E.U16 desc[UR14][R2.64+0x6], R0 ;  /* 0x0000060002007986 */ /* 0x0003e2000c10150e */
[----:B0-----:R-:W-:-:S03]  /*b0f0*/  PRMT R8, R83, 0x7632, R8 ;  /* 0x0000763253087816 */ /* 0x001fc60000000008 */
[----:B------:R0:W-:Y:S04]  /*b100*/  STG.E.U16 desc[UR14][R6.64+0x2], R5 ;  /* 0x0000020506007986 */ /* 0x0001e8000c10150e */
[----:B------:R-:W-:Y:S01]  /*b110*/  STG.E.U16 desc[UR14][R6.64], R79 ;  /* 0x0000004f06007986 */ /* 0x000fe2000c10150e */
[----:B-1----:R-:W-:-:S03]  /*b120*/  PRMT R3, R81, 0x7632, R3 ;  /* 0x0000763251037816 */ /* 0x002fc60000000003 */
[----:B------:R-:W-:Y:S01]  /*b130*/  STG.E.U16 desc[UR14][R6.64+0x4], R81 ;  /* 0x0000045106007986 */ /* 0x000fe2000c10150e */
[----:B------:R-:W-:Y:S02]  /*b140*/  PRMT R0, R85, 0x7632, R0 ;  /* 0x0000763255007816 */ /* 0x000fe40000000000 */
[----:B0-----:R-:W-:Y:S01]  /*b150*/  IADD3.X R5, R132, UR23, RZ, P0, !PT ;  /* 0x0000001784057c10 */ /* 0x001fe200087fe4ff */
[----:B------:R0:W-:Y:S01]  /*b160*/  STG.E.U16 desc[UR14][R6.64+0x6], R3 ;  /* 0x0000060306007986 */ /* 0x0001e2000c10150e */
[----:B------:R-:W-:-:S03]  /*b170*/  IADD3 R2, P0, R135, UR22, RZ ;  /* 0x0000001687027c10 */ /* 0x000fc6000ff1e0ff */
[----:B------:R-:W-:Y:S04]  /*b180*/  STG.E.U16 desc[UR14][R4.64], R83 ;  /* 0x0000005304007986 */ /* 0x000fe8000c10150e */
[----:B------:R1:W-:Y:S01]  /*b190*/  STG.E.U16 desc[UR14][R4.64+0x2], R8 ;  /* 0x0000020804007986 */ /* 0x0003e2000c10150e */
[----:B0-----:R-:W-:-:S03]  /*b1a0*/  IADD3.X R3, R134, UR23, RZ, P0, !PT ;  /* 0x0000001786037c10 */ /* 0x001fc600087fe4ff */
[----:B------:R-:W-:Y:S01]  /*b1b0*/  STG.E.U16 desc[UR14][R4.64+0x4], R85 ;  /* 0x0000045504007986 */ /* 0x000fe2000c10150e */
[----:B------:R-:W-:Y:S02]  /*b1c0*/  PRMT R7, R89, 0x7632, R7 ;  /* 0x0000763259077816 */ /* 0x000fe40000000007 */
[----:B------:R-:W-:Y:S01]  /*b1d0*/  IADD3 R6, P0, R137, UR22, RZ ;  /* 0x0000001689067c10 */ /* 0x000fe2000ff1e0ff */
[----:B------:R0:W-:Y:S01]  /*b1e0*/  STG.E.U16 desc[UR14][R4.64+0x6], R0 ;  /* 0x0000060004007986 */ /* 0x0001e2000c10150e */
[----:B-1----:R-:W-:-:S03]  /*b1f0*/  PRMT R8, R88, 0x7632, R8 ;  /* 0x0000763258087816 */ /* 0x002fc60000000008 */
[----:B------:R1:W-:Y:S04]  /*b200*/  STG.E.U16 desc[UR14][R2.64+0x2], R7 ;  /* 0x0000020702007986 */ /* 0x0003e8000c10150e */
[----:B------:R-:W-:Y:S01]  /*b210*/  STG.E.U16 desc[UR14][R2.64], R89 ;  /* 0x0000005902007986 */ /* 0x000fe2000c10150e */
[----:B0-----:R-:W-:-:S03]  /*b220*/  PRMT R5, R42, 0x7632, R5 ;  /* 0x000076322a057816 */ /* 0x001fc60000000005 */
[----:B------:R-:W-:Y:S01]  /*b230*/  STG.E.U16 desc[UR14][R2.64+0x4], R42 ;  /* 0x0000042a02007986 */ /* 0x000fe2000c10150e */
[----:B------:R-:W-:Y:S02]  /*b240*/  PRMT R0, R71, 0x7632, R0 ;  /* 0x0000763247007816 */ /* 0x000fe40000000000 */
[----:B-1----:R-:W-:Y:S01]  /*b250*/  IADD3.X R7, R136, UR23, RZ, P0, !PT ;  /* 0x0000001788077c10 */ /* 0x002fe200087fe4ff */
[----:B------:R0:W-:Y:S01]  /*b260*/  STG.E.U16 desc[UR14][R2.64+0x6], R5 ;  /* 0x0000060502007986 */ /* 0x0001e2000c10150e */
[----:B------:R-:W-:-:S03]  /*b270*/  IADD3 R4, P0, R139, UR22, RZ ;  /* 0x000000168b047c10 */ /* 0x000fc6000ff1e0ff */
[----:B------:R-:W-:Y:S04]  /*b280*/  STG.E.U16 desc[UR14][R6.64], R88 ;  /* 0x0000005806007986 */ /* 0x000fe8000c10150e */
[----:B------:R1:W-:Y:S01]  /*b290*/  STG.E.U16 desc[UR14][R6.64+0x2], R8 ;  /* 0x0000020806007986 */ /* 0x0003e2000c10150e */
[----:B0-----:R-:W-:-:S03]  /*b2a0*/  PRMT R3, R37, 0x7632, R3 ;  /* 0x0000763225037816 */ /* 0x001fc60000000003 */
[----:B------:R-:W-:Y:S01]  /*b2b0*/  STG.E.U16 desc[UR14][R6.64+0x4], R37 ;  /* 0x0000042506007986 */ /* 0x000fe2000c10150e */
[----:B------:R-:W-:Y:S02]  /*b2c0*/  IADD3.X R5, R138, UR23, RZ, P0, !PT ;  /* 0x000000178a057c10 */ /* 0x000fe400087fe4ff */
[----:B------:R-:W-:Y:S01]  /*b2d0*/  IADD3 R2, P0, R141, UR22, RZ ;  /* 0x000000168d027c10 */ /* 0x000fe2000ff1e0ff */
[----:B------:R0:W-:Y:S01]  /*b2e0*/  STG.E.U16 desc[UR14][R6.64+0x6], R3 ;  /* 0x0000060306007986 */ /* 0x0001e2000c10150e */
[----:B-1----:R-:W-:-:S03]  /*b2f0*/  PRMT R8, R118, 0x7632, R8 ;  /* 0x0000763276087816 */ /* 0x002fc60000000008 */
[----:B------:R1:W-:Y:S04]  /*b300*/  STG.E.U16 desc[UR14][R4.64+0x2], R0 ;  /* 0x0000020004007986 */ /* 0x0003e8000c10150e */
[----:B------:R-:W-:Y:S01]  /*b310*/  STG.E.U16 desc[UR14][R4.64], R71 ;  /* 0x0000004704007986 */ /* 0x000fe2000c10150e */
[----:B0-----:R-:W-:-:S03]  /*b320*/  PRMT R7, R75, 0x7632, R7 ;  /* 0x000076324b077816 */ /* 0x001fc60000000007 */
[----:B------:R-:W-:Y:S01]  /*b330*/  STG.E.U16 desc[UR14][R4.64+0x4], R75 ;  /* 0x0000044b04007986 */ /* 0x000fe2000c10150e */
[----:B------:R-:W-:Y:S02]  /*b340*/  IADD3.X R3, R140, UR23, RZ, P0, !PT ;  /* 0x000000178c037c10 */ /* 0x000fe400087fe4ff */
[----:B------:R-:W-:Y:S01]  /*b350*/  IADD3 R6, P0, R143, UR22, RZ ;  /* 0x000000168f067c10 */ /* 0x000fe2000ff1e0ff */
[----:B------:R0:W-:Y:S01]  /*b360*/  STG.E.U16 desc[UR14][R4.64+0x6], R7 ;  /* 0x0000060704007986 */ /* 0x0001e2000c10150e */
[----:B-1----:R-:W-:-:S03]  /*b370*/  PRMT R0, R82, 0x7632, R0 ;  /* 0x0000763252007816 */ /* 0x002fc60000000000 */
[----:B------:R-:W-:Y:S04]  /*b380*/  STG.E.U16 desc[UR14][R2.64], R118 ;  /* 0x0000007602007986 */ /* 0x000fe8000c10150e */
[----:B------:R-:W-:Y:S01]  /*b390*/  STG.E.U16 desc[UR14][R2.64+0x2], R8 ;  /* 0x0000020802007986 */ /* 0x000fe2000c10150e */
[----:B0-----:R-:W-:-:S03]  /*b3a0*/  IADD3.X R7, R142, UR23, RZ, P0, !PT ;  /* 0x000000178e077c10 */ /* 0x001fc600087fe4ff */
[----:B------:R-:W-:Y:S01]  /*b3b0*/  STG.E.U16 desc[UR14][R2.64+0x4], R82 ;  /* 0x0000045202007986 */ /* 0x000fe2000c10150e */
[----:B------:R-:W-:Y:S02]  /*b3c0*/  IADD3 R144, P0, R144, UR22, RZ ;  /* 0x0000001690907c10 */ /* 0x000fe4000ff1e0ff */
[----:B------:R-:W-:Y:S01]  /*b3d0*/  PRMT R4, R36, 0x7632, R4 ;  /* 0x0000763224047816 */ /* 0x000fe20000000004 */
[----:B------:R0:W-:Y:S01]  /*b3e0*/  STG.E.U16 desc[UR14][R2.64+0x6], R0 ;  /* 0x0000060002007986 */ /* 0x0001e2000c10150e */
[----:B------:R-:W-:Y:S02]  /*b3f0*/  IADD3.X R145, R145, UR23, RZ, P0, !PT ;  /* 0x0000001791917c10 */ /* 0x000fe400087fe4ff */
[----:B------:R-:W-:Y:S01]  /*b400*/  PRMT R5, R29, 0x7632, R5 ;  /* 0x000076321d057816 */ /* 0x000fe20000000005 */
[----:B------:R1:W-:Y:S04]  /*b410*/  STG.E.U16 desc[UR14][R6.64+0x2], R4 ;  /* 0x0000020406007986 */ /* 0x0003e8000c10150e */
[----:B------:R-:W-:Y:S01]  /*b420*/  STG.E.U16 desc[UR14][R6.64], R36 ;  /* 0x0000002406007986 */ /* 0x000fe2000c10150e */
[----:B0-----:R-:W-:-:S03]  /*b430*/  PRMT R3, R86, 0x7632, R3 ;  /* 0x0000763256037816 */ /* 0x001fc60000000003 */
[----:B------:R-:W-:Y:S01]  /*b440*/  STG.E.U16 desc[UR14][R6.64+0x4], R86 ;  /* 0x0000045606007986 */ /* 0x000fe2000c10150e */
[----:B------:R-:W-:Y:S02]  /*b450*/  IADD3 R2, P0, R147, UR22, RZ ;  /* 0x0000001693027c10 */ /* 0x000fe4000ff1e0ff */
[----:B------:R-:W-:Y:S01]  /*b460*/  PRMT R0, R90, 0x7632, R0 ;  /* 0x000076325a007816 */ /* 0x000fe20000000000 */
[----:B------:R0:W-:Y:S01]  /*b470*/  STG.E.U16 desc[UR14][R6.64+0x6], R3 ;  /* 0x0000060306007986 */ /* 0x0001e2000c10150e */
[----:B-1----:R-:W-:-:S03]  /*b480*/  PRMT R4, R97, 0x7632, R4 ;  /* 0x0000763261047816 */ /* 0x002fc60000000004 */
[----:B------:R1:W-:Y:S04]  /*b490*/  STG.E.U16 desc[UR14][R144.64], R40 ;  /* 0x0000002890007986 */ /* 0x0003e8000c10150e */
[----:B------:R1:W-:Y:S01]  /*b4a0*/  STG.E.U16 desc[UR14][R144.64+0x2], R72 ;  /* 0x0000024890007986 */ /* 0x0003e2000c10150e */
[----:B0-----:R-:W-:-:S03]  /*b4b0*/  IADD3.X R3, R146, UR23, RZ, P0, !PT ;  /* 0x0000001792037c10 */ /* 0x001fc600087fe4ff */
[----:B------:R1:W-:Y:S01]  /*b4c0*/  STG.E.U16 desc[UR14][R144.64+0x4], R90 ;  /* 0x0000045a90007986 */ /* 0x0003e2000c10150e */
[----:B------:R-:W-:-:S03]  /*b4d0*/  PLOP3.LUT P0, PT, PT, PT, UP0, 0x80, 0x0 ;  /* 0x000000000000781c */ /* 0x000fc60003f0f008 */
[----:B------:R1:W-:Y:S04]  /*b4e0*/  STG.E.U16 desc[UR14][R144.64+0x6], R0 ;  /* 0x0000060090007986 */ /* 0x0003e8000c10150e */
[----:B------:R1:W-:Y:S04]  /*b4f0*/  STG.E.U16 desc[UR14][R2.64], R97 ;  /* 0x0000006102007986 */ /* 0x0003e8000c10150e */
[----:B------:R1:W-:Y:S04]  /*b500*/  STG.E.U16 desc[UR14][R2.64+0x2], R4 ;  /* 0x0000020402007986 */ /* 0x0003e8000c10150e */
[----:B------:R1:W-:Y:S04]  /*b510*/  STG.E.U16 desc[UR14][R2.64+0x4], R29 ;  /* 0x0000041d02007986 */ /* 0x0003e8000c10150e */
[----:B------:R1:W-:Y:S01]  /*b520*/  STG.E.U16 desc[UR14][R2.64+0x6], R5 ;  /* 0x0000060502007986 */ /* 0x0003e2000c10150e */
[----:B------:R-:W-:Y:S05]  /*b530*/  @!P0 BRA `(.L_x_2946) ;  /* 0xffffff5000788947 */ /* 0x000fea000383ffff */
.L_x_2935:
        /* <DEDUP_REMOVED lines=16> */
[----:B01----:R-:W-:Y:S02]  /*b640*/  LOP3.LUT R3, RZ, R20, RZ, 0x33, !PT ;  /* 0x00000014ff037212 */ /* 0x003fe400078e33ff */
[----:B------:R-:W-:Y:S02]  /*b650*/  LOP3.LUT R0, RZ, R21, RZ, 0x33, !PT ;  /* 0x00000015ff007212 */ /* 0x000fe400078e33ff */
        /* <DEDUP_REMOVED lines=63> */
.L_x_2963:
        /* <DEDUP_REMOVED lines=42> */
.L_x_2950:
[----:B------:R-:W-:Y:S05]  /*bcf0*/  BSYNC B1 ;  /* 0x0000000000017941 */ /* 0x000fea0003800000 */
.L_x_2949:
        /* <DEDUP_REMOVED lines=18> */
.L_x_2953:
        /* <DEDUP_REMOVED lines=55> */
.L_x_2952:
[----:B------:R-:W-:Y:S05]  /*c190*/  BSYNC B1 ;  /* 0x0000000000017941 */ /* 0x000fea0003800000 */
.L_x_2951:
        /* <DEDUP_REMOVED lines=35> */
.L_x_2955:
[----:B------:R-:W-:Y:S05]  /*c3d0*/  BSYNC B1 ;  /* 0x0000000000017941 */ /* 0x000fea0003800000 */
.L_x_2954:
        /* <DEDUP_REMOVED lines=15> */
.L_x_2948:
[----:B------:R-:W-:Y:S05]  /*c4d0*/  BSYNC B0 ;  /* 0x0000000000007941 */ /* 0x000fea0003800000 */
.L_x_2947:
        /* <DEDUP_REMOVED lines=39> */
.L_x_2972:
        /* <DEDUP_REMOVED lines=43> */
.L_x_2982:
        /* <DEDUP_REMOVED lines=38> */
.L_x_2992:
[----:B0-----:R-:W-:Y:S01]  /*cc60*/  FADD.FTZ R30, R25, R30 ;  /* 0x0000001e191e7221 */ /* 0x001fe20000010000 */
[----:B------:R-:W-:-:S04]  /*cc70*/  @!P2 F2FP.F16.F32.PACK_AB R25, RZ, R35 ;  /* 0x00000023ff19a23e */ /* 0x000fc800000000ff */
[----:B------:R-:W-:Y:S02]  /*cc80*/  PRMT R31, R25, 0x7610, R31 ;  /* 0x00007610191f7816 */ /* 0x000fe4000000001f */
[----:B------:R-:W-:Y:S02]  /*cc90*/  @!P2 F2FP.F16.F32.PACK_AB R30, RZ, R30 ;  /* 0x0000001eff1ea23e */ /* 0x000fe400000000ff */
[----:B------:R-:W-:Y:S01]  /*cca0*/  MOV R25, R18 ;  /* 0x0000001200197202 */ /* 0x000fe20000000f00 */
[----:B------:R3:W-:Y:S04]  /*ccb0*/  @!P2 STG.E.U16 desc[UR14][R26.64+0x50], R31 ;  /* 0x0000501f1a00a986 */ /* 0x0007e8000c10150e */
[----:B------:R3:W-:Y:S02]  /*ccc0*/  @!P2 STG.E.U16 desc[UR14][R28.64+0x50], R30 ;  /* 0x0000501e1c00a986 */ /* 0x0007e4000c10150e */
.L_x_2958:
[----:B------:R-:W-:Y:S05]  /*ccd0*/  BSYNC B0 ;  /* 0x0000000000007941 */ /* 0x000fea0003800000 */
.L_x_2957:
        /* <DEDUP_REMOVED lines=145> */
.L_x_3026:
[----:B-12---:R-:W-:Y:S01]  /*d5f0*/  FADD.FTZ R30, R46, R25 ;  /* 0x000000192e1e7221 */ /* 0x006fe20000010000 */
[----:B------:R-:W-:-:S04]  /*d600*/  @!P0 F2FP.F16.F32.PACK_AB R25, RZ, R34 ;  /* 0x00000022ff19823e */ /* 0x000fc800000000ff */
[----:B------:R-:W-:Y:S01]  /*d610*/  @!P0 F2FP.F16.F32.PACK_AB R30, RZ, R30 ;  /* 0x0000001eff1e823e */ /* 0x000fe200000000ff */
[----:B------:R4:W-:Y:S04]  /*d620*/  @!P0 STG.E.U16 desc[UR14][R26.64+0x78], R25 ;  /* 0x000078191a008986 */ /* 0x0009e8000c10150e */
[----:B------:R4:W-:Y:S02]  /*d630*/  @!P0 STG.E.U16 desc[UR14][R28.64+0x78], R30 ;  /* 0x0000781e1c008986 */ /* 0x0009e4000c10150e */
.L_x_2956:
[----:B------:R-:W-:Y:S05]  /*d640*/  WARPSYNC.ALL ;  /* 0x0000000000007948 */ /* 0x000fea0003800000 */
[----:B------:R-:W-:Y:S01]  /*d650*/  IADD3 R22, R22, 0x200, RZ ;  /* 0x0000020016167810 */ /* 0x000fe20007ffe0ff */
[----:B------:R-:W-:Y:S03]  /*d660*/  BAR.SYNC.DEFER_BLOCKING 0x0 ;  /* 0x0000000000007b1d */ /* 0x000fe60000010000 */
[----:B------:R-:W-:-:S13]  /*d670*/  ISETP.GE.AND P0, PT, R22, UR13, PT ;  /* 0x0000000d16007c0c */ /* 0x000fda000bf06270 */
[----:B------:R-:W-:Y:S05]  /*d680*/  @!P0 BRA `(.L_x_2963) ;  /* 0xffffffe000f08947 */ /* 0x000fea000383ffff */
[----:B------:R-:W-:Y:S05]  /*d690*/  EXIT ;  /* 0x000000000000794d */ /* 0x000fea0003800000 */
.L_x_2959:
[----:B-1----:R-:W-:Y:S02]  /*d6a0*/  MOV R52, R25 ;  /* 0x0000001900347202 */ /* 0x002fe40000000f00 */
[----:B------:R-:W-:Y:S02]  /*d6b0*/  MOV R53, 0x8 ;  /* 0x0000000800357802 */ /* 0x000fe40000000f00 */
[----:B------:R-:W-:Y:S02]  /*d6c0*/  MOV R54, 0x101f ;  /* 0x0000101f00367802 */ /* 0x000fe40000000f00 */
[----:B------:R-:W-:-:S07]  /*d6d0*/  MOV R51, 0xffff ;  /* 0x0000ffff00337802 */ /* 0x000fce0000000f00 */
[----:B0-2---:R-:W-:Y:S05]  /*d6e0*/  WARPSYNC.COLLECTIVE R51, `(.L_x_2964) ;  /* 0x0000000033087348 */ /* 0x005fea0003c00000 */
[----:B------:R1:W3:Y:S02]  /*d6f0*/  SHFL.BFLY P3, R49, R52, R53, R54 ;  /* 0x0c00003534317389 */ /* 0x0002e40000060036 */
[----:B0123--:R-:W-:Y:S01]  /*d700*/  ENDCOLLECTIVE ;  /* 0x000000000000791b */ /* 0x00ffe20003800000 */
.L_x_2964:
[----:B------:R-:W-:Y:S02]  /*d710*/  MOV R52, R26 ;  /* 0x0000001a00347202 */ /* 0x000fe40000000f00 */
[----:B------:R-:W-:-:S07]  /*d720*/  MOV R28, R49 ;  /* 0x00000031001c7202 */ /* 0x000fce0000000f00 */
[----:B------:R-:W-:Y:S05]  /*d730*/  WARPSYNC.COLLECTIVE R51, `(.L_x_2965) ;  /* 0x0000000033087348 */ /* 0x000fea0003c00000 */
[----:B------:R0:W1:Y:S02]  /*d740*/  SHFL.BFLY P3, R49, R52, R53, R54 ;  /* 0x0c00003534317389 */ /* 0x0000640000060036 */
[----:B01----:R-:W-:Y:S01]  /*d750*/  ENDCOLLECTIVE ;  /* 0x000000000000791b */ /* 0x003fe20003800000 */
.L_x_2965:
[----:B------:R-:W-:-:S05]  /*d760*/  FADD.FTZ R28, R28, R25 ;  /* 0x000000191c1c7221 */ /* 0x000fca0000010000 */
[----:B------:R-:W-:Y:S02]  /*d770*/  MOV R52, R28 ;  /* 0x0000001c00347202 */ /* 0x000fe40000000f00 */
[----:B------:R-:W-:Y:S02]  /*d780*/  MOV R53, 0x4 ;  /* 0x0000000400357802 */ /* 0x000fe40000000f00 */
[----:B------:R-:W-:-:S07]  /*d790*/  MOV R27, R49 ;  /* 0x00000031001b7202 */ /* 0x000fce0000000f00 */
[----:B------:R-:W-:Y:S05]  /*d7a0*/  WARPSYNC.COLLECTIVE R51, `(.L_x_2966) ;  /* 0x0000000033087348 */ /* 0x000fea0003c00000 */
[----:B------:R0:W1:Y:S02]  /*d7b0*/  SHFL.BFLY P3, R49, R52, R53, R54 ;  /* 0x0c00003534317389 */ /* 0x0000640000060036 */
[----:B01----:R-:W-:Y:S01]  /*d7c0*/  ENDCOLLECTIVE ;  /* 0x000000000000791b */ /* 0x003fe20003800000 */
.L_x_2966:
[----:B------:R-:W-:-:S05]  /*d7d0*/  FADD.FTZ R27, R27, R26 ;  /* 0x0000001a1b1b7221 */ /* 0x000fca0000010000 */
[----:B------:R-:W-:Y:S02]  /*d7e0*/  MOV R52, R27 ;  /* 0x0000001b00347202 */ /* 0x000fe40000000f00 */
[----:B------:R-:W-:-:S07]  /*d7f0*/  MOV R29, R49 ;  /* 0x00000031001d7202 */ /* 0x000fce0000000f00 */
[----:B------:R-:W-:Y:S05]  /*d800*/  WARPSYNC.COLLECTIVE R51, `(.L_x_2967) ;  /* 0x0000000033087348 */ /* 0x000fea0003c00000 */
[----:B------:R0:W1:Y:S02]  /*d810*/  SHFL.BFLY P3, R49, R52, R53, R54 ;  /* 0x0c00003534317389 */ /* 0x0000640000060036 */
[----:B01----:R-:W-:Y:S01]  /*d820*/  ENDCOLLECTIVE ;  /* 0x000000000000791b */ /* 0x003fe20003800000 */
.L_x_2967:
[----:B------:R-:W-:-:S05]  /*d830*/  FADD.FTZ R29, R28, R29 ;  /* 0x0000001d1c1d7221 */ /* 0x000fca0000010000 */
[----:B------:R-:W-:Y:S02]  /*d840*/  MOV R52, R29 ;  /* 0x0000001d00347202 */ /* 0x000fe40000000f00 */
[----:B------:R-:W-:Y:S02]  /*d850*/  MOV R53, 0x2 ;  /* 0x0000000200357802 */ /* 0x000fe40000000f00 */
[----:B------:R-:W-:-:S07]  /*d860*/  MOV R30, R49 ;  /* 0x00000031001e7202 */ /* 0x000fce0000000f00 */
[----:B------:R-:W-:Y:S05]  /*d870*/  WARPSYNC.COLLECTIVE R51, `(.L_x_2968) ;  /* 0x0000000033087348 */ /* 0x000fea0003c00000 */
[----:B------:R0:W1:Y:S02]  /*d880*/  SHFL.BFLY P3, R49, R52, R53, R54 ;  /* 0x0c00003534317389 */ /* 0x0000640000060036 */
[----:B01----:R-:W-:Y:S01]  /*d890*/  ENDCOLLECTIVE ;  /* 0x000000000000791b */ /* 0x003fe20003800000 */
.L_x_2968:
[----:B------:R-:W-:-:S05]  /*d8a0*/  FADD.FTZ R30, R27, R30 ;  /* 0x0000001e1b1e7221 */ /* 0x000fca0000010000 */
[----:B------:R-:W-:Y:S02]  /*d8b0*/  MOV R52, R30 ;  /* 0x0000001e00347202 */ /* 0x000fe40000000f00 */
[----:B------:R-:W-:-:S07]  /*d8c0*/  MOV R32, R49 ;  /* 0x0000003100207202 */ /* 0x000fce0000000f00 */
[----:B------:R-:W-:Y:S05]  /*d8d0*/  WARPSYNC.COLLECTIVE R51, `(.L_x_2969) ;  /* 0x0000000033087348 */ /* 0x000fea0003c00000 */
[----:B------:R0:W1:Y:S02]  /*d8e0*/  SHFL.BFLY P3, R49, R52, R53, R54 ;  /* 0x0c00003534317389 */ /* 0x0000640000060036 */
[----:B01----:R-:W-:Y:S01]  /*d8f0*/  ENDCOLLECTIVE ;  /* 0x000000000000791b */ /* 0x003fe20003800000 */
.L_x_2969:
[----:B------:R-:W-:-:S05]  /*d900*/  FADD.FTZ R32, R29, R32 ;  /* 0x000000201d207221 */ /* 0x000fca0000010000 */
[----:B------:R-:W-:Y:S02]  /*d910*/  MOV R52, R32 ;  /* 0x0000002000347202 */ /* 0x000fe40000000f00 */
[----:B------:R-:W-:Y:S02]  /*d920*/  MOV R53, 0x1 ;  /* 0x0000000100357802 */ /* 0x000fe40000000f00 */
[----:B------:R-:W-:-:S07]  /*d930*/  MOV R25, R49 ;  /* 0x0000003100197202 */ /* 0x000fce0000000f00 */
[----:B------:R-:W-:Y:S05]  /*d940*/  WARPSYNC.COLLECTIVE R51, `(.L_x_2970) ;  /* 0x0000000033087348 */ /* 0x000fea0003c00000 */
[----:B------:R0:W1:Y:S02]  /*d950*/  SHFL.BFLY P3, R49, R52, R53, R54 ;  /* 0x0c00003534317389 */ /* 0x0000640000060036 */
[----:B01----:R-:W-:Y:S01]  /*d960*/  ENDCOLLECTIVE ;  /* 0x000000000000791b */ /* 0x003fe20003800000 */
.L_x_2970:
[----:B------:R-:W-:-:S05]  /*d970*/  FADD.FTZ R25, R30, R25 ;  /* 0x000000191e197221 */ /* 0x000fca0000010000 */
[----:B------:R-:W-:Y:S02]  /*d980*/  MOV R52, R25 ;  /* 0x0000001900347202 */ /* 0x000fe40000000f00 */
[----:B------:R-:W-:-:S07]  /*d990*/  MOV R31, R49 ;  /* 0x00000031001f7202 */ /* 0x000fce0000000f00 */
[----:B------:R-:W-:Y:S05]  /*d9a0*/  WARPSYNC.COLLECTIVE R51, `(.L_x_2971) ;  /* 0x0000000033087348 */ /* 0x000fea0003c00000 */
[----:B------:R0:W1:Y:S02]  /*d9b0*/  SHFL.BFLY P3, R49, R52, R53, R54 ;  /* 0x0c00003534317389 */ /* 0x0000640000060036 */
[----:B01----:R-:W-:Y:S01]  /*d9c0*/  ENDCOLLECTIVE ;  /* 0x000000000000791b */ /* 0x003fe20003800000 */
.L_x_2971:
[----:B------:R-:W-:Y:S01]  /*d9d0*/  FADD.FTZ R31, R32, R31 ;  /* 0x0000001f201f7221 */ /* 0x000fe20000010000 */
[----:B------:R-:W-:Y:S01]  /*d9e0*/  MOV R34, R49 ;  /* 0x0000003100227202 */ /* 0x000fe20000000f00 */
[----:B------:R-:W-:Y:S06]  /*d9f0*/  BRA `(.L_x_2972) ;  /* 0xffffffec00547947 */ /* 0x000fec000383ffff */
.L_x_2960:
        /* <DEDUP_REMOVED lines=8> */
.L_x_2974:
[----:B------:R-:W-:Y:S05]  /*da80*/  BSYNC B1 ;  /* 0x0000000000017941 */ /* 0x000fea0003800000 */
.L_x_2973:
        /* <DEDUP_REMOVED lines=8> */
.L_x_2975:
[----:B------:R-:W-:Y:S01]  /*db10*/  FADD.FTZ R32, R32, R25 ;  /* 0x0000001920207221 */ /* 0x000fe20000010000 */
[----:B------:R-:W-:-:S04]  /*db20*/  HFMA2.MMA R53, -RZ, RZ, 0, 2.384185791015625e-07 ;  /* 0x00000004ff357435 */ /* 0x000fc800000001ff */
[----:B------:R-:W-:Y:S02]  /*db30*/  MOV R52, R32 ;  /* 0x0000002000347202 */ /* 0x000fe40000000f00 */
[----:B------:R-:W-:-:S07]  /*db40*/  MOV R31, R49 ;  /* 0x00000031001f7202 */ /* 0x000fce0000000f00 */
[----:B------:R-:W-:Y:S05]  /*db50*/  WARPSYNC.COLLECTIVE R51, `(.L_x_2976) ;  /* 0x0000000033087348 */ /* 0x000fea0003c00000 */
[----:B------:R0:W1:Y:S02]  /*db60*/  SHFL.BFLY P3, R49, R52, R53, R54 ;  /* 0x0c00003534317389 */ /* 0x0000640000060036 */
[----:B01----:R-:W-:Y:S01]  /*db70*/  ENDCOLLECTIVE ;  /* 0x000000000000791b */ /* 0x003fe20003800000 */
.L_x_2976:
[----:B------:R-:W-:-:S05]  /*db80*/  FADD.FTZ R31, R31, R30 ;  /* 0x0000001e1f1f7221 */ /* 0x000fca0000010000 */
[----:B------:R-:W-:Y:S02]  /*db90*/  MOV R52, R31 ;  /* 0x0000001f00347202 */ /* 0x000fe40000000f00 */
[----:B------:R-:W-:-:S07]  /*dba0*/  MOV R33, R49 ;  /* 0x0000003100217202 */ /* 0x000fce0000000f00 */
[----:B------:R-:W-:Y:S05]  /*dbb0*/  WARPSYNC.COLLECTIVE R51, `(.L_x_2977) ;  /* 0x0000000033087348 */ /* 0x000fea0003c00000 */
[----:B------:R0:W1:Y:S02]  /*dbc0*/  SHFL.BFLY P3, R49, R52, R53, R54 ;  /* 0x0c00003534317389 */ /* 0x0000640000060036 */
[----:B01----:R-:W-:Y:S01]  /*dbd0*/  ENDCOLLECTIVE ;  /* 0x000000000000791b */ /* 0x003fe20003800000 */
.L_x_2977:
[----:B------:R-:W-:Y:S01]  /*dbe0*/  FADD.FTZ R33, R32, R33 ;  /* 0x0000002120217221 */ /* 0x000fe20000010000 */
[----:B------:R-:W-:-:S04]  /*dbf0*/  HFMA2.MMA R53, -RZ, RZ, 0, 1.1920928955078125e-07 ;  /* 0x00000002ff357435 */ /* 0x000fc800000001ff */
[----:B------:R-:W-:Y:S02]  /*dc00*/  MOV R52, R33 ;  /* 0x0000002100347202 */ /* 0x000fe40000000f00 */
[----:B------:R-:W-:-:S07]  /*dc10*/  MOV R34, R49 ;  /* 0x0000003100227202 */ /* 0x000fce0000000f00 */
[----:B------:R-:W-:Y:S05]  /*dc20*/  WARPSYNC.COLLECTIVE R51, `(.L_x_2978) ;  /* 0x0000000033087348 */ /* 0x000fea0003c00000 */
[----:B------:R0:W1:Y:S02]  /*dc30*/  SHFL.BFLY P3, R49, R52, R53, R54 ;  /* 0x0c00003534317389 */ /* 0x0000640000060036 */
[----:B01----:R-:W-:Y:S01]  /*dc40*/  ENDCOLLECTIVE ;  /* 0x000000000000791b */ /* 0x003fe20003800000 */
.L_x_2978:
[----:B------:R-:W-:-:S05]  /*dc50*/  FADD.FTZ R34, R31, R34 ;  /* 0x000000221f227221 */ /* 0x000fca0000010000 */
[----:B------:R-:W-:Y:S02]  /*dc60*/  MOV R52, R34 ;  /* 0x0000002200347202 */ /* 0x000fe40000000f00 */
[----:B------:R-:W-:-:S07]  /*dc70*/  MOV R36, R49 ;  /* 0x0000003100247202 */ /* 0x000fce0000000f00 */
[----:B------:R-:W-:Y:S05]  /*dc80*/  WARPSYNC.COLLECTIVE R51, `(.L_x_2979) ;  /* 0x0000000033087348 */ /* 0x000fea0003c00000 */
[----:B------:R0:W1:Y:S02]  /*dc90*/  SHFL.BFLY P3, R49, R52, R53, R54 ;  /* 0x0c00003534317389 */ /* 0x0000640000060036 */
[----:B01----:R-:W-:Y:S01]  /*dca0*/  ENDCOLLECTIVE ;  /* 0x000000000000791b */ /* 0x003fe20003800000 */
.L_x_2979:
[----:B------:R-:W-:Y:S01]  /*dcb0*/  FADD.FTZ R36, R33, R36 ;  /* 0x0000002421247221 */ /* 0x000fe20000010000 */
[----:B------:R-:W-:-:S04]  /*dcc0*/  HFMA2.MMA R53, -RZ, RZ, 0, 5.9604644775390625e-08 ;  /* 0x00000001ff357435 */ /* 0x000fc800000001ff */
[----:B------:R-:W-:Y:S02]  /*dcd0*/  MOV R52, R36 ;  /* 0x0000002400347202 */ /* 0x000fe40000000f00 */
[----:B------:R-:W-:-:S07]  /*dce0*/  MOV R25, R49 ;  /* 0x0000003100197202 */ /* 0x000fce0000000f00 */
[----:B------:R-:W-:Y:S05]  /*dcf0*/  WARPSYNC.COLLECTIVE R51, `(.L_x_2980) ;  /* 0x0000000033087348 */ /* 0x000fea0003c00000 */
[----:B------:R0:W1:Y:S02]  /*dd00*/  SHFL.BFLY P3, R49, R52, R53, R54 ;  /* 0x0c00003534317389 */ /* 0x0000640000060036 */
[----:B01----:R-:W-:Y:S01]  /*dd10*/  ENDCOLLECTIVE ;  /* 0x000000000000791b */ /* 0x003fe20003800000 */
.L_x_2980:
[----:B------:R-:W-:-:S05]  /*dd20*/  FADD.FTZ R25, R34, R25 ;  /* 0x0000001922197221 */ /* 0x000fca0000010000 */
[----:B------:R-:W-:Y:S02]  /*dd30*/  MOV R52, R25 ;  /* 0x0000001900347202 */ /* 0x000fe40000000f00 */
[----:B------:R-:W-:-:S07]  /*dd40*/  MOV R35, R49 ;  /* 0x0000003100237202 */ /* 0x000fce0000000f00 */
[----:B------:R-:W-:Y:S05]  /*dd50*/  WARPSYNC.COLLECTIVE R51, `(.L_x_2981) ;  /* 0x0000000033087348 */ /* 0x000fea0003c00000 */
[----:B------:R0:W1:Y:S02]  /*dd60*/  SHFL.BFLY P3, R49, R52, R53, R54 ;  /* 0x0c00003534317389 */ /* 0x0000640000060036 */
[----:B01----:R-:W-:Y:S01]  /*dd70*/  ENDCOLLECTIVE ;  /* 0x000000000000791b */ /* 0x003fe20003800000 */
.L_x_2981:
[----:B------:R-:W-:Y:S01]  /*dd80*/  FADD.FTZ R35, R36, R35 ;  /* 0x0000002324237221 */ /* 0x000fe20000010000 */
[----:B------:R-:W-:Y:S01]  /*dd90*/  MOV R30, R49 ;  /* 0x00000031001e7202 */ /* 0x000fe20000000f00 */
[----:B------:R-:W-:Y:S06]  /*dda0*/  BRA `(.L_x_2982) ;  /* 0xffffffec00147947 */ /* 0x000fec000383ffff */
.L_x_2961:
        /* <DEDUP_REMOVED lines=8> */
.L_x_2984:
[----:B------:R-:W-:Y:S05]  /*de30*/  BSYNC B1 ;  /* 0x0000000000017941 */ /* 0x000fea0003800000 */
.L_x_2983:
        /* <DEDUP_REMOVED lines=8> */
.L_x_2985:
[----:B------:R-:W-:Y:S01]  /*dec0*/  FADD.FTZ R32, R32, R25 ;  /* 0x0000001920207221 */ /* 0x000fe20000010000 */
[----:B------:R-:W-:-:S04]  /*ded0*/  HFMA2.MMA R53, -RZ, RZ, 0, 2.384185791015625e-07 ;  /* 0x00000004ff357435 */ /* 0x000fc800000001ff */
[----:B------:R-:W-:Y:S02]  /*dee0*/  MOV R52, R32 ;  /* 0x0000002000347202 */ /* 0x000fe40000000f00 */
[----:B------:R-:W-:-:S07]  /*def0*/  MOV R31, R49 ;  /* 0x00000031001f7202 */ /* 0x000fce0000000f00 */
[----:B------:R-:W-:Y:S05]  /*df00*/  WARPSYNC.COLLECTIVE R51, `(.L_x_2986) ;  /* 0x0000000033087348 */ /* 0x000fea0003c00000 */
[----:B------:R0:W1:Y:S02]  /*df10*/  SHFL.BFLY P3, R49, R52, R53, R54 ;  /* 0x0c00003534317389 */ /* 0x0000640000060036 */
[----:B01----:R-:W-:Y:S01]  /*df20*/  ENDCOLLECTIVE ;  /* 0x000000000000791b */ /* 0x003fe20003800000 */
.L_x_2986:
[----:B------:R-:W-:-:S05]  /*df30*/  FADD.FTZ R31, R31, R30 ;  /* 0x0000001e1f1f7221 */ /* 0x000fca0000010000 */
[----:B------:R-:W-:Y:S02]  /*df40*/  MOV R52, R31 ;  /* 0x0000001f00347202 */ /* 0x000fe40000000f00 */
[----:B------:R-:W-:-:S07]  /*df50*/  MOV R33, R49 ;  /* 0x0000003100217202 */ /* 0x000fce0000000f00 */
[----:B------:R-:W-:Y:S05]  /*df60*/  WARPSYNC.COLLECTIVE R51, `(.L_x_2987) ;  /* 0x0000000033087348 */ /* 0x000fea0003c00000 */
[----:B------:R0:W1:Y:S02]  /*df70*/  SHFL.BFLY P3, R49, R52, R53, R54 ;  /* 0x0c00003534317389 */ /* 0x0000640000060036 */
[----:B01----:R-:W-:Y:S01]  /*df80*/  ENDCOLLECTIVE ;  /* 0x000000000000791b */ /* 0x003fe20003800000 */
.L_x_2987:
[----:B------:R-:W-:Y:S01]  /*df90*/  FADD.FTZ R33, R32, R33 ;  /* 0x0000002120217221 */ /* 0x000fe20000010000 */
[----:B------:R-:W-:-:S04]  /*dfa0*/  HFMA2.MMA R53, -RZ, RZ, 0, 1.1920928955078125e-07 ;  /* 0x00000002ff357435 */ /* 0x000fc800000001ff */
[----:B------:R-:W-:Y:S02]  /*dfb0*/  MOV R52, R33 ;  /* 0x0000002100347202 */ /* 0x000fe40000000f00 */
[----:B------:R-:W-:-:S07]  /*dfc0*/  MOV R34, R49 ;  /* 0x0000003100227202 */ /* 0x000fce0000000f00 */
[----:B------:R-:W-:Y:S05]  /*dfd0*/  WARPSYNC.COLLECTIVE R51, `(.L_x_2988) ;  /* 0x0000000033087348 */ /* 0x000fea0003c00000 */
[----:B------:R0:W1:Y:S02]  /*dfe0*/  SHFL.BFLY P3, R49, R52, R53, R54 ;  /* 0x0c00003534317389 */ /* 0x0000640000060036 */
[----:B01----:R-:W-:Y:S01]  /*dff0*/  ENDCOLLECTIVE ;  /* 0x000000000000791b */ /* 0x003fe20003800000 */
.L_x_2988:
[----:B------:R-:W-:-:S05]  /*e000*/  FADD.FTZ R34, R31, R34 ;  /* 0x000000221f227221 */ /* 0x000fca0000010000 */
[----:B------:R-:W-:Y:S02]  /*e010*/  MOV R52, R34 ;  /* 0x0000002200347202 */ /* 0x000fe40000000f00 */
[----:B------:R-:W-:-:S07]  /*e020*/  MOV R36, R49 ;  /* 0x0000003100247202 */ /* 0x000fce0000000f00 */
[----:B------:R-:W-:Y:S05]  /*e030*/  WARPSYNC.COLLECTIVE R51, `(.L_x_2989) ;  /* 0x0000000033087348 */ /* 0x000fea0003c00000 */
[----:B------:R0:W1:Y:S02]  /*e040*/  SHFL.BFLY P3, R49, R52, R53, R54 ;  /* 0x0c00003534317389 */ /* 0x0000640000060036 */
[----:B01----:R-:W-:Y:S01]  /*e050*/  ENDCOLLECTIVE ;  /* 0x000000000000791b */ /* 0x003fe20003800000 */
.L_x_2989:
[----:B------:R-:W-:Y:S01]  /*e060*/  FADD.FTZ R36, R33, R36 ;  /* 0x0000002421247221 */ /* 0x000fe20000010000 */
[----:B------:R-:W-:-:S04]  /*e070*/  HFMA2.MMA R53, -RZ, RZ, 0, 5.9604644775390625e-08 ;  /* 0x00000001ff357435 */ /* 0x000fc800000001ff */
[----:B------:R-:W-:Y:S02]  /*e080*/  MOV R52, R36 ;  /* 0x0000002400347202 */ /* 0x000fe40000000f00 */
[----:B------:R-:W-:-:S07]  /*e090*/  MOV R25, R49 ;  /* 0x0000003100197202 */ /* 0x000fce0000000f00 */
[----:B------:R-:W-:Y:S05]  /*e0a0*/  WARPSYNC.COLLECTIVE R51, `(.L_x_2990) ;  /* 0x0000000033087348 */ /* 0x000fea0003c00000 */
[----:B------:R0:W1:Y:S02]  /*e0b0*/  SHFL.BFLY P3, R49, R52, R53, R54 ;  /* 0x0c00003534317389 */ /* 0x0000640000060036 */
[----:B01----:R-:W-:Y:S01]  /*e0c0*/  ENDCOLLECTIVE ;  /* 0x000000000000791b */ /* 0x003fe20003800000 */
.L_x_2990:
[----:B------:R-:W-:-:S05]  /*e0d0*/  FADD.FTZ R25, R34, R25 ;  /* 0x0000001922197221 */ /* 0x000fca0000010000 */
[----:B------:R-:W-:Y:S02]  /*e0e0*/  MOV R52, R25 ;  /* 0x0000001900347202 */ /* 0x000fe40000000f00 */
[----:B------:R-:W-:-:S07]  /*e0f0*/  MOV R35, R49 ;  /* 0x0000003100237202 */ /* 0x000fce0000000f00 */
[----:B------:R-:W-:Y:S05]  /*e100*/  WARPSYNC.COLLECTIVE R51, `(.L_x_2991) ;  /* 0x0000000033087348 */ /* 0x000fea0003c00000 */
[----:B------:R0:W1:Y:S02]  /*e110*/  SHFL.BFLY P3, R49, R52, R53, R54 ;  /* 0x0c00003534317389 */ /* 0x0000640000060036 */
[----:B01----:R-:W-:Y:S01]  /*e120*/  ENDCOLLECTIVE ;  /* 0x000000000000791b */ /* 0x003fe20003800000 */
.L_x_2991:
[----:B------:R-:W-:Y:S01]  /*e130*/  FADD.FTZ R35, R36, R35 ;  /* 0x0000002324237221 */ /* 0x000fe20000010000 */
[----:B------:R-:W-:Y:S01]  /*e140*/  MOV R30, R49 ;  /* 0x00000031001e7202 */ /* 0x000fe20000000f00 */
[----:B------:R-:W-:Y:S06]  /*e150*/  BRA `(.L_x_2992) ;  /* 0xffffffe800c07947 */ /* 0x000fec000383ffff */
.L_x_2962:
        /* <DEDUP_REMOVED lines=8> */
.L_x_2994:
[----:B------:R-:W-:Y:S05]  /*e1e0*/  BSYNC B0 ;  /* 0x0000000000007941 */ /* 0x000fea0003800000 */
.L_x_2993:
        /* <DEDUP_REMOVED lines=11> */
.L_x_2995:
        /* <DEDUP_REMOVED lines=19> */
.L_x_2996:
        /* <DEDUP_REMOVED lines=8> */
.L_x_2997:
        /* <DEDUP_REMOVED lines=11> */
.L_x_2998:
[----:B------:R-:W-:-:S05]  /*e500*/  FADD.FTZ R27, R28, R27 ;  /* 0x0000001b1c1b7221 */ /* 0x000fca0000010000 */
[----:B------:R-:W-:Y:S02]  /*e510*/  MOV R52, R27 ;  /* 0x0000001b00347202 */ /* 0x000fe40000000f00 */
[----:B------:R-:W-:-:S07]  /*e520*/  MOV R29, R49 ;  /* 0x00000031001d7202 */ /* 0x000fce0000000f00 */
[----:B------:R-:W-:Y:S05]  /*e530*/  WARPSYNC.COLLECTIVE R51, `(.L_x_2999) ;  /* 0x0000000033087348 */ /* 0x000fea0003c00000 */
[----:B------:R0:W1:Y:S02]  /*e540*/  SHFL.BFLY P3, R49, R52, R53, R54 ;  /* 0x0c00003534317389 */ /* 0x0000640000060036 */
[----:B01----:R-:W-:Y:S01]  /*e550*/  ENDCOLLECTIVE ;  /* 0x000000000000791b */ /* 0x003fe20003800000 */
.L_x_2999:
        /* <DEDUP_REMOVED lines=8> */
.L_x_3000:
        /* <DEDUP_REMOVED lines=13> */
.L_x_3001:
        /* <DEDUP_REMOVED lines=8> */
.L_x_3002:
        /* <DEDUP_REMOVED lines=10> */
.L_x_3003:
        /* <DEDUP_REMOVED lines=12> */
.L_x_3004:
[----:B------:R-:W-:-:S05]  /*e890*/  FADD.FTZ R36, R36, R35 ;  /* 0x0000002324247221 */ /* 0x000fca0000010000 */
[----:B------:R-:W-:Y:S02]  /*e8a0*/  MOV R52, R36 ;  /* 0x0000002400347202 */ /* 0x000fe40000000f00 */
[----:B------:R-:W-:-:S07]  /*e8b0*/  MOV R34, R49 ;  /* 0x0000003100227202 */ /* 0x000fce0000000f00 */
[----:B------:R-:W-:Y:S05]  /*e8c0*/  WARPSYNC.COLLECTIVE R51, `(.L_x_3005) ;  /* 0x0000000033087348 */ /* 0x000fea0003c00000 */
[----:B------:R0:W1:Y:S02]  /*e8d0*/  SHFL.BFLY P3, R49, R52, R53, R54 ;  /* 0x0c00003534317389 */ /* 0x0000640000060036 */
[----:B01----:R-:W-:Y:S01]  /*e8e0*/  ENDCOLLECTIVE ;  /* 0x000000000000791b */ /* 0x003fe20003800000 */
.L_x_3005:
[----:B------:R-:W-:Y:S01]  /*e8f0*/  FADD.FTZ R34, R37, R34 ;  /* 0x0000002225227221 */ /* 0x000fe20000010000 */
[----:B------:R-:W-:-:S04]  /*e900*/  HFMA2.MMA R53, -RZ, RZ, 0, 1.1920928955078125e-07 ;  /* 0x00000002ff357435 */ /* 0x000fc800000001ff */
[----:B------:R-:W-:Y:S02]  /*e910*/  MOV R52, R34 ;  /* 0x0000002200347202 */ /* 0x000fe40000000f00 */
[----:B------:R-:W-:-:S07]  /*e920*/  MOV R35, R49 ;  /* 0x0000003100237202 */ /* 0x000fce0000000f00 */
[----:B------:R-:W-:Y:S05]  /*e930*/  WARPSYNC.COLLECTIVE R51, `(.L_x_3006) ;  /* 0x0000000033087348 */ /* 0x000fea0003c00000 */
[----:B------:R0:W1:Y:S02]  /*e940*/  SHFL.BFLY P3, R49, R52, R53, R54 ;  /* 0x0c00003534317389 */ /* 0x0000640000060036 */
[----:B01----:R-:W-:Y:S01]  /*e950*/  ENDCOLLECTIVE ;  /* 0x000000000000791b */ /* 0x003fe20003800000 */
.L_x_3006:
[----:B------:R-:W-:-:S05]  /*e960*/  FADD.FTZ R35, R36, R35 ;  /* 0x0000002324237221 */ /* 0x000fca0000010000 */
[----:B------:R-:W-:Y:S02]  /*e970*/  MOV R52, R35 ;  /* 0x0000002300347202 */ /* 0x000fe40000000f00 */
[----:B------:R-:W-:-:S07]  /*e980*/  MOV R37, R49 ;  /* 0x0000003100257202 */ /* 0x000fce0000000f00 */
[----:B------:R-:W-:Y:S05]  /*e990*/  WARPSYNC.COLLECTIVE R51, `(.L_x_3007) ;  /* 0x0000000033087348 */ /* 0x000fea0003c00000 */
[----:B------:R0:W1:Y:S02]  /*e9a0*/  SHFL.BFLY P3, R49, R52, R53, R54 ;  /* 0x0c00003534317389 */ /* 0x0000640000060036 */
[----:B01----:R-:W-:Y:S01]  /*e9b0*/  ENDCOLLECTIVE ;  /* 0x000000000000791b */ /* 0x003fe20003800000 */
.L_x_3007:
[----:B------:R-:W-:Y:S01]  /*e9c0*/  FADD.FTZ R37, R34, R37 ;  /* 0x0000002522257221 */ /* 0x000fe20000010000 */
[----:B------:R-:W-:-:S04]  /*e9d0*/  HFMA2.MMA R53, -RZ, RZ, 0, 5.9604644775390625e-08 ;  /* 0x00000001ff357435 */ /* 0x000fc800000001ff */
[----:B------:R-:W-:Y:S02]  /*e9e0*/  MOV R52, R37 ;  /* 0x0000002500347202 */ /* 0x000fe40000000f00 */
[----:B------:R-:W-:-:S07]  /*e9f0*/  MOV R36, R49 ;  /* 0x0000003100247202 */ /* 0x000fce0000000f00 */
[----:B------:R-:W-:Y:S05]  /*ea00*/  WARPSYNC.COLLECTIVE R51, `(.L_x_3008) ;  /* 0x0000000033087348 */ /* 0x000fea0003c00000 */
[----:B------:R0:W1:Y:S02]  /*ea10*/  SHFL.BFLY P3, R49, R52, R53, R54 ;  /* 0x0c00003534317389 */ /* 0x0000640000060036 */
[----:B01----:R-:W-:Y:S01]  /*ea20*/  ENDCOLLECTIVE ;  /* 0x000000000000791b */ /* 0x003fe20003800000 */
.L_x_3008:
[----:B------:R-:W-:-:S05]  /*ea30*/  FADD.FTZ R36, R35, R36 ;  /* 0x0000002423247221 */ /* 0x000fca0000010000 */
[----:B------:R-:W-:Y:S02]  /*ea40*/  MOV R52, R36 ;  /* 0x0000002400347202 */ /* 0x000fe40000000f00 */
[----:B------:R-:W-:-:S07]  /*ea50*/  MOV R34, R49 ;  /* 0x0000003100227202 */ /* 0x000fce0000000f00 */
[----:B------:R-:W-:Y:S05]  /*ea60*/  WARPSYNC.COLLECTIVE R51, `(.L_x_3009) ;  /* 0x0000000033087348 */ /* 0x000fea0003c00000 */
[----:B------:R0:W1:Y:S02]  /*ea70*/  SHFL.BFLY P3, R49, R52, R53, R54 ;  /* 0x0c00003534317389 */ /* 0x0000640000060036 */
[----:B01----:R-:W-:Y:S01]  /*ea80*/  ENDCOLLECTIVE ;  /* 0x000000000000791b */ /* 0x003fe20003800000 */
.L_x_3009:
        /* <DEDUP_REMOVED lines=8> */
.L_x_3010:
        /* <DEDUP_REMOVED lines=8> */
.L_x_3011:
[----:B------:R-:W-:Y:S01]  /*eb90*/  FADD.FTZ R44, R44, R41 ;  /* 0x000000292c2c7221 */ /* 0x000fe20000010000 */
[----:B------:R-:W-:-:S04]  /*eba0*/  HFMA2.MMA R53, -RZ, RZ, 0, 2.384185791015625e-07 ;  /* 0x00000004ff357435 */ /* 0x000fc800000001ff */
[----:B------:R-:W-:Y:S02]  /*ebb0*/  MOV R52, R44 ;  /* 0x0000002c00347202 */ /* 0x000fe40000000f00 */
[----:B------:R-:W-:-:S07]  /*ebc0*/  MOV R43, R49 ;  /* 0x00000031002b7202 */ /* 0x000fce0000000f00 */
[----:B------:R-:W-:Y:S05]  /*ebd0*/  WARPSYNC.COLLECTIVE R51, `(.L_x_3012) ;  /* 0x0000000033087348 */ /* 0x000fea0003c00000 */
[----:B------:R0:W1:Y:S02]  /*ebe0*/  SHFL.BFLY P3, R49, R52, R53, R54 ;  /* 0x0c00003534317389 */ /* 0x0000640000060036 */
[----:B01----:R-:W-:Y:S01]  /*ebf0*/  ENDCOLLECTIVE ;  /* 0x000000000000791b */ /* 0x003fe20003800000 */
.L_x_3012:
[----:B------:R-:W-:-:S05]  /*ec00*/  FADD.FTZ R43, R43, R42 ;  /* 0x0000002a2b2b7221 */ /* 0x000fca0000010000 */
[----:B------:R-:W-:Y:S02]  /*ec10*/  MOV R52, R43 ;  /* 0x0000002b00347202 */ /* 0x000fe40000000f00 */
[----:B------:R-:W-:-:S07]  /*ec20*/  MOV R41, R49 ;  /* 0x0000003100297202 */ /* 0x000fce0000000f00 */
[----:B------:R-:W-:Y:S05]  /*ec30*/  WARPSYNC.COLLECTIVE R51, `(.L_x_3013) ;  /* 0x0000000033087348 */ /* 0x000fea0003c00000 */
[----:B------:R0:W1:Y:S02]  /*ec40*/  SHFL.BFLY P3, R49, R52, R53, R54 ;  /* 0x0c00003534317389 */ /* 0x0000640000060036 */
[----:B01----:R-:W-:Y:S01]  /*ec50*/  ENDCOLLECTIVE ;  /* 0x000000000000791b */ /* 0x003fe20003800000 */
.L_x_3013:
[----:B------:R-:W-:Y:S01]  /*ec60*/  FADD.FTZ R41, R44, R41 ;  /* 0x000000292c297221 */ /* 0x000fe20000010000 */
[----:B------:R-:W-:-:S04]  /*ec70*/  HFMA2.MMA R53, -RZ, RZ, 0, 1.1920928955078125e-07 ;  /* 0x00000002ff357435 */ /* 0x000fc800000001ff */
[----:B------:R-:W-:Y:S02]  /*ec80*/  MOV R52, R41 ;  /* 0x0000002900347202 */ /* 0x000fe40000000f00 */
[----:B------:R-:W-:-:S07]  /*ec90*/  MOV R42, R49 ;  /* 0x00000031002a7202 */ /* 0x000fce0000000f00 */
[----:B------:R-:W-:Y:S05]  /*eca0*/  WARPSYNC.COLLECTIVE R51, `(.L_x_3014) ;  /* 0x0000000033087348 */ /* 0x000fea0003c00000 */
[----:B------:R0:W1:Y:S02]  /*ecb0*/  SHFL.BFLY P3, R49, R52, R53, R54 ;  /* 0x0c00003534317389 */ /* 0x0000640000060036 */
[----:B01----:R-:W-:Y:S01]  /*ecc0*/  ENDCOLLECTIVE ;  /* 0x000000000000791b */ /* 0x003fe20003800000 */
.L_x_3014:
[----:B------:R-:W-:-:S05]  /*ecd0*/  FADD.FTZ R42, R43, R42 ;  /* 0x0000002a2b2a7221 */ /* 0x000fca0000010000 */
[----:B------:R-:W-:Y:S02]  /*ece0*/  MOV R52, R42 ;  /* 0x0000002a00347202 */ /* 0x000fe40000000f00 */
[----:B------:R-:W-:-:S07]  /*ecf0*/  MOV R44, R49 ;  /* 0x00000031002c7202 */ /* 0x000fce0000000f00 */
[----:B------:R-:W-:Y:S05]  /*ed00*/  WARPSYNC.COLLECTIVE R51, `(.L_x_3015) ;  /* 0x0000000033087348 */ /* 0x000fea0003c00000 */
[----:B------:R0:W1:Y:S02]  /*ed10*/  SHFL.BFLY P3, R49, R52, R53, R54 ;  /* 0x0c00003534317389 */ /* 0x0000640000060036 */
[----:B01----:R-:W-:Y:S01]  /*ed20*/  ENDCOLLECTIVE ;  /* 0x000000000000791b */ /* 0x003fe20003800000 */
.L_x_3015:
[----:B------:R-:W-:Y:S01]  /*ed30*/  FADD.FTZ R44, R41, R44 ;  /* 0x0000002c292c7221 */ /* 0x000fe20000010000 */
[----:B------:R-:W-:-:S04]  /*ed40*/  HFMA2.MMA R53, -RZ, RZ, 0, 5.9604644775390625e-08 ;  /* 0x00000001ff357435 */ /* 0x000fc800000001ff */
[----:B------:R-:W-:Y:S02]  /*ed50*/  MOV R52, R44 ;  /* 0x0000002c00347202 */ /* 0x000fe40000000f00 */
[----:B------:R-:W-:-:S07]  /*ed60*/  MOV R43, R49 ;  /* 0x00000031002b7202 */ /* 0x000fce0000000f00 */
[----:B------:R-:W-:Y:S05]  /*ed70*/  WARPSYNC.COLLECTIVE R51, `(.L_x_3016) ;  /* 0x0000000033087348 */ /* 0x000fea0003c00000 */
[----:B------:R0:W1:Y:S02]  /*ed80*/  SHFL.BFLY P3, R49, R52, R53, R54 ;  /* 0x0c00003534317389 */ /* 0x0000640000060036 */
[----:B01----:R-:W-:Y:S01]  /*ed90*/  ENDCOLLECTIVE ;  /* 0x000000000000791b */ /* 0x003fe20003800000 */
.L_x_3016:
[----:B------:R-:W-:-:S05]  /*eda0*/  FADD.FTZ R42, R42, R43 ;  /* 0x0000002b2a2a7221 */ /* 0x000fca0000010000 */
[----:B------:R-:W-:Y:S02]  /*edb0*/  MOV R52, R42 ;  /* 0x0000002a00347202 */ /* 0x000fe40000000f00 */
[----:B------:R-:W-:-:S07]  /*edc0*/  MOV R41, R49 ;  /* 0x0000003100297202 */ /* 0x000fce0000000f00 */
[----:B------:R-:W-:Y:S05]  /*edd0*/  WARPSYNC.COLLECTIVE R51, `(.L_x_3017) ;  /* 0x0000000033087348 */ /* 0x000fea0003c00000 */
[----:B------:R0:W1:Y:S02]  /*ede0*/  SHFL.BFLY P3, R49, R52, R53, R54 ;  /* 0x0c00003534317389 */ /* 0x0000640000060036 */
[----:B01----:R-:W-:Y:S01]  /*edf0*/  ENDCOLLECTIVE ;  /* 0x000000000000791b */ /* 0x003fe20003800000 */
.L_x_3017:
[----:B------:R-:W-:Y:S01]  /*ee00*/  HFMA2.MMA R53, -RZ, RZ, 0, 4.76837158203125e-07 ;  /* 0x00000008ff357435 */ /* 0x000fe200000001ff */
[----:B------:R-:W-:Y:S02]  /*ee10*/  MOV R52, R45 ;  /* 0x0000002d00347202 */ /* 0x000fe40000000f00 */
[----:B------:R-:W-:-:S08]  /*ee20*/  MOV R43, R49 ;  /* 0x00000031002b7202 */ /* 0x000fd00000000f00 */
[----:B------:R-:W-:Y:S05]  /*ee30*/  WARPSYNC.COLLECTIVE R51, `(.L_x_3018) ;  /* 0x0000000033087348 */ /* 0x000fea0003c00000 */
[----:B------:R0:W1:Y:S02]  /*ee40*/  SHFL.BFLY P3, R49, R52, R53, R54 ;  /* 0x0c00003534317389 */ /* 0x0000640000060036 */
[----:B01----:R-:W-:Y:S01]  /*ee50*/  ENDCOLLECTIVE ;  /* 0x000000000000791b */ /* 0x003fe20003800000 */
.L_x_3018:
[----:B------:R-:W-:-:S05]  /*ee60*/  FADD.FTZ R32, R42, R43 ;  /* 0x0000002b2a207221 */ /* 0x000fca0000010000 */
[----:B------:R-:W-:Y:S02]  /*ee70*/  @!P0 F2FP.F16.F32.PACK_AB R32, RZ, R32 ;  /* 0x00000020ff20823e */ /* 0x000fe400000000ff */
[----:B------:R-:W-:Y:S02]  /*ee80*/  MOV R52, R46 ;  /* 0x0000002e00347202 */ /* 0x000fe40000000f00 */
[----:B------:R-:W-:-:S07]  /*ee90*/  MOV R50, R49 ;  /* 0x0000003100327202 */ /* 0x000fce0000000f00 */
[----:B------:R-:W-:Y:S05]  /*eea0*/  WARPSYNC.COLLECTIVE R51, `(.L_x_3019) ;  /* 0x0000000033087348 */ /* 0x000fea0003c00000 */
[----:B------:R0:W1:Y:S02]  /*eeb0*/  SHFL.BFLY P3, R49, R52, R53, R54 ;  /* 0x0c00003534317389 */ /* 0x0000640000060036 */
[----:B01----:R-:W-:Y:S01]  /*eec0*/  ENDCOLLECTIVE ;  /* 0x000000000000791b */ /* 0x003fe20003800000 */
.L_x_3019:
[----:B------:R-:W-:Y:S01]  /*eed0*/  FADD.FTZ R50, R50, R45 ;  /* 0x0000002d32327221 */ /* 0x000fe20000010000 */
[----:B------:R-:W-:-:S04]  /*eee0*/  HFMA2.MMA R53, -RZ, RZ, 0, 2.384185791015625e-07 ;  /* 0x00000004ff357435 */ /* 0x000fc800000001ff */
[----:B------:R-:W-:Y:S02]  /*eef0*/  MOV R52, R50 ;  /* 0x0000003200347202 */ /* 0x000fe40000000f00 */
[----:B------:R-:W-:-:S07]  /*ef00*/  MOV R47, R49 ;  /* 0x00000031002f7202 */ /* 0x000fce0000000f00 */
[----:B------:R-:W-:Y:S05]  /*ef10*/  WARPSYNC.COLLECTIVE R51, `(.L_x_3020) ;  /* 0x0000000033087348 */ /* 0x000fea0003c00000 */
[----:B------:R0:W1:Y:S02]  /*ef20*/  SHFL.BFLY P3, R49, R52, R53, R54 ;  /* 0x0c00003534317389 */ /* 0x0000640000060036 */
[----:B01----:R-:W-:Y:S01]  /*ef30*/  ENDCOLLECTIVE ;  /* 0x000000000000791b */ /* 0x003fe20003800000 */
.L_x_3020:
[----:B------:R-:W-:-:S05]  /*ef40*/  FADD.FTZ R47, R47, R46 ;  /* 0x0000002e2f2f7221 */ /* 0x000fca0000010000 */
[----:B------:R-:W-:Y:S02]  /*ef50*/  MOV R52, R47 ;  /* 0x0000002f00347202 */ /* 0x000fe40000000f00 */
[----:B------:R-:W-:-:S07]  /*ef60*/  MOV R45, R49 ;  /* 0x00000031002d7202 */ /* 0x000fce0000000f00 */
[----:B------:R-:W-:Y:S05]  /*ef70*/  WARPSYNC.COLLECTIVE R51, `(.L_x_3021) ;  /* 0x0000000033087348 */ /* 0x000fea0003c00000 */
[----:B------:R0:W1:Y:S02]  /*ef80*/  SHFL.BFLY P3, R49, R52, R53, R54 ;  /* 0x0c00003534317389 */ /* 0x0000640000060036 */
[----:B01----:R-:W-:Y:S01]  /*ef90*/  ENDCOLLECTIVE ;  /* 0x000000000000791b */ /* 0x003fe20003800000 */
.L_x_3021:
[----:B------:R-:W-:Y:S01]  /*efa0*/  FADD.FTZ R45, R50, R45 ;  /* 0x0000002d322d7221 */ /* 0x000fe20000010000 */
[----:B------:R-:W-:-:S04]  /*efb0*/  HFMA2.MMA R53, -RZ, RZ, 0, 1.1920928955078125e-07 ;  /* 0x00000002ff357435 */ /* 0x000fc800000001ff */
[----:B------:R-:W-:Y:S02]  /*efc0*/  MOV R52, R45 ;  /* 0x0000002d00347202 */ /* 0x000fe40000000f00 */
[----:B------:R-:W-:-:S07]  /*efd0*/  MOV R46, R49 ;  /* 0x00000031002e7202 */ /* 0x000fce0000000f00 */
[----:B------:R-:W-:Y:S05]  /*efe0*/  WARPSYNC.COLLECTIVE R51, `(.L_x_3022) ;  /* 0x0000000033087348 */ /* 0x000fea0003c00000 */
[----:B------:R0:W1:Y:S02]  /*eff0*/  SHFL.BFLY P3, R49, R52, R53, R54 ;  /* 0x0c00003534317389 */ /* 0x0000640000060036 */
[----:B01----:R-:W-:Y:S01]  /*f000*/  ENDCOLLECTIVE ;  /* 0x000000000000791b */ /* 0x003fe20003800000 */
.L_x_3022:
[----:B------:R-:W-:-:S05]  /*f010*/  FADD.FTZ R46, R47, R46 ;  /* 0x0000002e2f2e7221 */ /* 0x000fca0000010000 */
[----:B------:R-:W-:Y:S02]  /*f020*/  MOV R52, R46 ;  /* 0x0000002e00347202 */ /* 0x000fe40000000f00 */
[----:B------:R-:W-:-:S07]  /*f030*/  MOV R48, R49 ;  /* 0x0000003100307202 */ /* 0x000fce0000000f00 */
[----:B------:R-:W-:Y:S05]  /*f040*/  WARPSYNC.COLLECTIVE R51, `(.L_x_3023) ;  /* 0x0000000033087348 */ /* 0x000fea0003c00000 */
[----:B------:R0:W1:Y:S02]  /*f050*/  SHFL.BFLY P3, R49, R52, R53, R54 ;  /* 0x0c00003534317389 */ /* 0x0000640000060036 */
[----:B01----:R-:W-:Y:S01]  /*f060*/  ENDCOLLECTIVE ;  /* 0x000000000000791b */ /* 0x003fe20003800000 */
.L_x_3023:
        /* <DEDUP_REMOVED lines=12> */
.L_x_3024:
        /* <DEDUP_REMOVED lines=9> */
.L_x_3025:
[----:B------:R-:W-:Y:S01]  /*f1c0*/  FADD.FTZ R34, R45, R34 ;  /* 0x000000222d227221 */ /* 0x000fe20000010000 */
[----:B------:R-:W-:Y:S01]  /*f1d0*/  MOV R25, R49 ;  /* 0x0000003100197202 */ /* 0x000fe20000000f00 */
[----:B------:R-:W-:Y:S06]  /*f1e0*/  BRA `(.L_x_3026) ;  /* 0xffffffe400007947 */ /* 0x000fec000383ffff */
.L_x_3027:
        /* <DEDUP_REMOVED lines=9> */
.L_x_3588:


//--------------------- .text._ZN13group_norm_v218gn_bwd_cuda_kernelI6__halfLi320ELi2ELi16ELi160ELi256ELb1ELb1ELi32ELi320ELi320ELi4ELb1ELi32ELb0ELb0ELNS_15WgradSyncMethodE3ENS_16CompileConditionILi900EEEEEvPT_S6_S6_PKS5_S8_S8_S8_PKfflPfPj --------------------------
	.section	.text._ZN13group_norm_v218gn_bwd_cuda_kernelI6__halfLi320ELi2ELi16ELi160ELi256ELb1ELb1ELi32ELi320ELi320ELi4ELb1ELi32ELb0ELb0ELNS_15WgradSyncMethodE3ENS_16CompileConditionILi900EEEEEvPT_S6_S6_PKS5_S8_S8_S8_PKfflPfPj,"ax",@progbits
	.align	128
        .global         _ZN13group_norm_v218gn_bwd_cuda_kernelI6__halfLi320ELi2ELi16ELi160ELi256ELb1ELb1ELi32ELi320ELi320ELi4ELb1ELi32ELb0ELb0ELNS_15WgradSyncMethodE3ENS_16CompileConditionILi900EEEEEvPT_S6_S6_PKS5_S8_S8_S8_PKfflPfPj
        .type           _ZN13group_norm_v218gn_bwd_cuda_kernelI6__halfLi320ELi2ELi16ELi160ELi256ELb1ELb1ELi32ELi320ELi320ELi4ELb1ELi32ELb0ELb0ELNS_15WgradSyncMethodE3ENS_16CompileConditionILi900EEEEEvPT_S6_S6_PKS5_S8_S8_S8_PKfflPfPj,@function
        .size           _ZN13group_norm_v218gn_bwd_cuda_kernelI6__halfLi320ELi2ELi16ELi160ELi256ELb1ELb1ELi32ELi320ELi320ELi4ELb1ELi32ELb0ELb0ELNS_15WgradSyncMethodE3ENS_16CompileConditionILi900EEEEEvPT_S6_S6_PKS5_S8_S8_S8_PKfflPfPj,(.L_x_3589 - _ZN13group_norm_v218gn_bwd_cuda_kernelI6__halfLi320ELi2ELi16ELi160ELi256ELb1ELb1ELi32ELi320ELi320ELi4ELb1ELi32ELb0ELb0ELNS_15WgradSyncMethodE3ENS_16CompileConditionILi900EEEEEvPT_S6_S6_PKS5_S8_S8_S8_PKfflPfPj)
        .other          _ZN13group_norm_v218gn_bwd_cuda_kernelI6__halfLi320ELi2ELi16ELi160ELi256ELb1ELb1ELi32ELi320ELi320ELi4ELb1ELi32ELb0ELb0ELNS_15WgradSyncMethodE3ENS_16CompileConditionILi900EEEEEvPT_S6_S6_PKS5_S8_S8_S8_PKfflPfPj,@"STO_CUDA_ENTRY STV_DEFAULT"
_ZN13group_norm_v218gn_bwd_cuda_kernelI6__halfLi320ELi2ELi16ELi160ELi256ELb1ELb1ELi32ELi320ELi320ELi4ELb1ELi32ELb0ELb0ELNS_15WgradSyncMethodE3ENS_16CompileConditionILi900EEEEEvPT_S6_S6_PKS5_S8_S8_S8_PKfflPfPj:
.text._ZN13group_norm_v218gn_bwd_cuda_kernelI6__halfLi320ELi2ELi16ELi160ELi256ELb1ELb1ELi32ELi320ELi320ELi4ELb1ELi32ELb0ELb0ELNS_15WgradSyncMethodE3ENS_16CompileConditionILi900EEEEEvPT_S6_S6_PKS5_S8_S8_S8_PKfflPfPj:
        /* <DEDUP_REMOVED lines=31> */
.L_x_3030:
[----:B------:R-:W2:Y:S04]  /*01f0*/  LD.E.STRONG.GPU R0, desc[UR12][R2.64] ;  /* 0x0000000c02007980 */ /* 0x000ea8000c10f900 */
[----:B--2---:R-:W-:Y:S01]  /*0200*/  CCTL.IVALL ;  /* 0x00000000ff00798f */ /* 0x004fe20002000000 */
[----:B------:R-:W-:Y:S05]  /*0210*/  YIELD ;  /* 0x0000000000007946 */ /* 0x000fea0003800000 */
[----:B-----5:R-:W-:-:S04]  /*0220*/  LOP3.LUT R0, R0, R5, RZ, 0x3c, !PT ;  /* 0x0000000500007212 */ /* 0x020fc800078e3cff */
[----:B------:R-:W-:-:S13]  /*0230*/  ISETP.GT.AND P0, PT, R0, -0x1, PT ;  /* 0xffffffff0000780c */ /* 0x000fda0003f04270 */
[----:B------:R-:W-:Y:S05]  /*0240*/  @P0 BRA `(.L_x_3030) ;  /* 0xfffffffc00e80947 */ /* 0x000fea000383ffff */
.L_x_3029:
[----:B------:R-:W-:Y:S05]  /*0250*/  WARPSYNC.ALL ;  /* 0x0000000000007948 */ /* 0x000fea0003800000 */
[----:B------:R-:W-:Y:S06]  /*0260*/  BAR.SYNC.DEFER_BLOCKING 0x0 ;  /* 0x0000000000007b1d */ /* 0x000fec0000010000 */
[----:B------:R-:W-:Y:S05]  /*0270*/  BRA `(.L_x_3031) ;  /* 0x0000006800807947 */ /* 0x000fea0003800000 */
.L_x_3028:
[----:B------:R-:W0:Y:S01]  /*0280*/  S2R R0, SR_TID.X ;  /* 0x0000000000007919 */ /* 0x000e220000002100 */
[----:B------:R-:W1:Y:S01]  /*0290*/  S2UR UR9, SR_CgaCtaId ;  /* 0x00000000000979c3 */ /* 0x000e620000008800 */
[----:B------:R-:W-:Y:S01]  /*02a0*/  UMOV UR8, 0x400 ;  /* 0x0000040000087882 */ /* 0x000fe20000000000 */
[----:B------:R-:W-:Y:S01]  /*02b0*/  USHF.L.U32 UR4, UR16, 0x5, URZ ;  /* 0x0000000510047899 */ /* 0x000fe2000800063f */
[----:B------:R-:W-:Y:S01]  /*02c0*/  HFMA2.MMA R12, -RZ, RZ, 0, 2.384185791015625e-06 ;  /* 0x00000028ff0c7435 */ /* 0x000fe200000001ff */
[----:B------:R-:W-:Y:S01]  /*02d0*/  UIADD3 UR8, UR8, 0x2800, URZ ;  /* 0x0000280008087890 */ /* 0x000fe2000fffe03f */
[----:B------:R-:W-:Y:S01]  /*02e0*/  CS2R R38, SRZ ;  /* 0x0000000000267805 */ /* 0x000fe2000001ff00 */
[----:B------:R-:W-:Y:S01]  /*02f0*/  ULOP3.LUT UR4, UR4, 0xe0, URZ, 0xc0, !UPT ;  /* 0x000000e004047892 */ /* 0x000fe2000f8ec03f */
[----:B------:R-:W-:Y:S02]  /*0300*/  CS2R R36, SRZ ;  /* 0x0000000000247805 */ /* 0x000fe4000001ff00 */
[----:B------:R-:W-:-:S02]  /*0310*/  CS2R R34, SRZ ;  /* 0x0000000000227805 */ /* 0x000fc4000001ff00 */
[----:B------:R-:W-:Y:S01]  /*0320*/  CS2R R32, SRZ ;  /* 0x0000000000207805 */ /* 0x000fe2000001ff00 */
[----:B-1----:R-:W-:Y:S01]  /*0330*/  ULEA UR8, UR9, UR8, 0x18 ;  /* 0x0000000809087291 */ /* 0x002fe2000f8ec03f */
[----:B0-----:R-:W-:Y:S01]  /*0340*/  SHF.R.S32.HI R3, RZ, 0x1f, R0 ;  /* 0x0000001fff037819 */ /* 0x001fe20000011400 */
[----:B------:R-:W-:-:S03]  /*0350*/  IMAD.WIDE.U32 R4, R0, -0x33333333, RZ ;  /* 0xcccccccd00047825 */ /* 0x000fc600078e00ff */
[CC--:B------:R-:W-:Y:S02]  /*0360*/  LEA.HI R6, R3.reuse, R0.reuse, RZ, 0x2 ;  /* 0x0000000003067211 */ /* 0x0c0fe400078f10ff */
[----:B------:R-:W-:Y:S02]  /*0370*/  SHF.R.U32.HI R13, RZ, 0x6, R5 ;  /* 0x00000006ff0d7819 */ /* 0x000fe40000011605 */
[----:B------:R-:W-:Y:S02]  /*0380*/  SHF.R.S32.HI R2, RZ, 0x2, R6 ;  /* 0x00000002ff027819 */ /* 0x000fe40000011406 */
[----:B------:R-:W-:Y:S02]  /*0390*/  LEA.HI R3, R3, R0, RZ, 0x4 ;  /* 0x0000000003037211 */ /* 0x000fe400078f20ff */
[C---:B------:R-:W-:Y:S02]  /*03a0*/  IADD3 R7, R2.reuse, 0x50, RZ ;  /* 0x0000005002077810 */ /* 0x040fe40007ffe0ff */
[----:B------:R-:W-:-:S02]  /*03b0*/  IADD3 R11, R2, 0xf0, RZ ;  /* 0x000000f0020b7810 */ /* 0x000fc40007ffe0ff */
[----:B------:R-:W-:Y:S02]  /*03c0*/  SHF.R.S32.HI R4, RZ, 0x1f, R7 ;  /* 0x0000001fff047819 */ /* 0x000fe40000011407 */
[----:B------:R-:W-:Y:S02]  /*03d0*/  IADD3 R9, R2, 0xa0, RZ ;  /* 0x000000a002097810 */ /* 0x000fe40007ffe0ff */
[----:B------:R-:W-:Y:S02]  /*03e0*/  LEA.HI R8, R4, R7, RZ, 0x2 ;  /* 0x0000000704087211 */ /* 0x000fe400078f10ff */
[----:B------:R-:W-:Y:S02]  /*03f0*/  SHF.R.S32.HI R4, RZ, 0x1f, R11 ;  /* 0x0000001fff047819 */ /* 0x000fe4000001140b */
[----:B------:R-:W-:Y:S02]  /*0400*/  LOP3.LUT R5, R6, 0xfffffffc, RZ, 0xc0, !PT ;  /* 0xfffffffc06057812 */ /* 0x000fe400078ec0ff */
[----:B------:R-:W-:-:S02]  /*0410*/  SHF.R.S32.HI R10, RZ, 0x1f, R9 ;  /* 0x0000001fff0a7819 */ /* 0x000fc40000011409 */
[----:B------:R-:W-:Y:S02]  /*0420*/  LEA.HI R11, R4, R11, RZ, 0x2 ;  /* 0x0000000b040b7211 */ /* 0x000fe400078f10ff */
[----:B------:R-:W-:Y:S01]  /*0430*/  SHF.R.U32.HI R4, RZ, 0x4, R3 ;  /* 0x00000004ff047819 */ /* 0x000fe20000011603 */
[----:B------:R-:W-:Y:S01]  /*0440*/  IMAD R3, R13, -0x50, R0 ;  /* 0xffffffb00d037824 */ /* 0x000fe200078e0200 */
[----:B------:R-:W-:Y:S02]  /*0450*/  IADD3 R7, -R5, R0, RZ ;  /* 0x0000000005077210 */ /* 0x000fe40007ffe1ff */
[----:B------:R-:W-:Y:S02]  /*0460*/  SHF.R.U32.HI R8, RZ, 0x2, R8 ;  /* 0x00000002ff087819 */ /* 0x000fe40000011608 */
[----:B------:R-:W-:Y:S02]  /*0470*/  LEA.HI R10, R10, R9, RZ, 0x2 ;  /* 0x000000090a0a7211 */ /* 0x000fe400078f10ff */
[----:B------:R-:W-:Y:S01]  /*0480*/  LOP3.LUT R5, R7, 0x3, R8, 0x78, !PT ;  /* 0x0000000307057812 */ /* 0x000fe200078e7808 */
[----:B------:R-:W-:Y:S01]  /*0490*/  IMAD R8, R3, R12, UR8 ;  /* 0x0000000803087e24 */ /* 0x000fe2000f8e020c */
[----:B------:R-:W-:-:S02]  /*04a0*/  SHF.R.U32.HI R6, RZ, 0x2, R10 ;  /* 0x00000002ff067819 */ /* 0x000fc4000001160a */
[----:B------:R-:W-:Y:S01]  /*04b0*/  IADD3 R9, R13, UR4, RZ ;  /* 0x000000040d097c10 */ /* 0x000fe2000fffe0ff */
[----:B------:R-:W-:Y:S01]  /*04c0*/  UMOV UR4, URZ ;  /* 0x0000003f00047c82 */ /* 0x000fe20008000000 */
[----:B------:R-:W-:Y:S02]  /*04d0*/  SHF.R.U32.HI R10, RZ, 0x2, R11 ;  /* 0x00000002ff0a7819 */ /* 0x000fe4000001160b */
[----:B------:R-:W-:Y:S01]  /*04e0*/  LOP3.LUT R4, R7, 0x3, R4, 0x78, !PT ;  /* 0x0000000307047812 */ /* 0x000fe200078e7804 */
[----:B------:R-:W-:Y:S01]  /*04f0*/  IMAD R9, R9, 0xa00, RZ ;  /* 0x00000a0009097824 */ /* 0x000fe200078e02ff */
[C---:B------:R-:W-:Y:S02]  /*0500*/  LOP3.LUT R6, R7.reuse, 0x3, R6, 0x78, !PT ;  /* 0x0000000307067812 */ /* 0x040fe400078e7806 */
[----:B------:R-:W-:Y:S02]  /*0510*/  LOP3.LUT R7, R7, 0x3, R10, 0x78, !PT ;  /* 0x0000000307077812 */ /* 0x000fe400078e780a */
[----:B------:R-:W-:-:S07]  /*0520*/  LEA R8, R13, R8, 0x3 ;  /* 0x000000080d087211 */ /* 0x000fce00078e18ff */
.L_x_3044:
[----:B------:R-:W-:Y:S01]  /*0530*/  ULOP3.LUT UR9, UR11, 0x7, URZ, 0xc0, !UPT ;  /* 0x000000070b097892 */ /* 0x000fe2000f8ec03f */
[----:B------:R-:W0:Y:S01]  /*0540*/  LDC.64 R28, c[0x0][0x238] ;  /* 0x00008e00ff1c7b82 */ /* 0x000e220000000a00 */
[----:B------:R-:W-:Y:S02]  /*0550*/  USHF.R.U64 UR10, UR11, 0x3, UR5 ;  /* 0x000000030b0a7899 */ /* 0x000fe40008001205 */
[----:B------:R-:W-:Y:S01]  /*0560*/  UIMAD UR9, UR9, 0x140, URZ ;  /* 0x00000140090978a4 */ /* 0x000fe2000f8e023f */
[----:B------:R-:W-:Y:S01]  /*0570*/  ULDC.64 UR18, c[0x0][0x248] ;  /* 0x0000920000127ab9 */ /* 0x000fe20000000a00 */
[----:B------:R-:W-:Y:S02]  /*0580*/  ULDC.64 UR20, c[0x0][0x228] ;  /* 0x00008a0000147ab9 */ /* 0x000fe40000000a00 */
[----:B------:R-:W-:Y:S01]  /*0590*/  MOV R13, UR10 ;  /* 0x0000000a000d7c02 */ /* 0x000fe20008000f00 */
[----:B-1----:R-:W1:Y:S01]  /*05a0*/  LDC.64 R14, c[0x0][0x240] ;  /* 0x00009000ff0e7b82 */ /* 0x002e620000000a00 */
        /* <DEDUP_REMOVED lines=10> */
[C---:B0-----:R-:W-:Y:S01]  /*0650*/  IMAD.WIDE R28, R26.reuse, 0x2, R28 ;  /* 0x000000021a1c7825 */ /* 0x041fe200078e021c */
[----:B------:R-:W-:Y:S01]  /*0660*/  LEA.HI.X R16, R13, RZ, R16, 0x4, P0 ;  /* 0x000000ff0d107211 */ /* 0x000fe200000f2410 */
[----:B------:R-:W-:Y:S01]  /*0670*/  ULDC UR9, c[0x0][0x250] ;  /* 0x0000940000097ab9 */ /* 0x000fe20000000800 */
[----:B------:R-:W-:Y:S02]  /*0680*/  LEA R62, P0, R11, UR18, 0x3 ;  /* 0x000000120b3e7c11 */ /* 0x000fe4000f8018ff */
[----:B------:R-:W-:Y:S01]  /*0690*/  IADD3 R12, P1, R9, R48, RZ ;  /* 0x00000030090c7210 */ /* 0x000fe20007f3e0ff */
[----:B-1----:R-:W-:Y:S01]  /*06a0*/  IMAD.WIDE R26, R26, 0x2, R14 ;  /* 0x000000021a1a7825 */ /* 0x002fe200078e020e */
[----:B------:R-:W-:Y:S01]  /*06b0*/  LEA.HI.X R63, R11, UR19, R16, 0x3, P0 ;  /* 0x000000130b3f7c11 */ /* 0x000fe200080f1c10 */
[----:B------:R-:W-:Y:S01]  /*06c0*/  ULDC.64 UR18, c[0x0][0x230] ;  /* 0x00008c0000127ab9 */ /* 0x000fe20000000a00 */
[----:B------:R-:W-:Y:S01]  /*06d0*/  IADD3.X R13, RZ, R58, RZ, P1, !PT ;  /* 0x0000003aff0d7210 */ /* 0x000fe20000ffe4ff */
[----:B------:R-:W2:Y:S01]  /*06e0*/  LDG.E.64.CONSTANT R28, desc[UR12][R28.64] ;  /* 0x0000000c1c1c7981 */ /* 0x000ea2000c1e9b00 */
[----:B------:R-:W-:-:S03]  /*06f0*/  SHF.L.U32 R11, R12, 0x1, RZ ;  /* 0x000000010c0b7819 */ /* 0x000fc600000006ff */
[----:B------:R-:W3:Y:S01]  /*0700*/  LDG.E.64.CONSTANT R62, desc[UR12][R62.64] ;  /* 0x0000000c3e3e7981 */ /* 0x000ee2000c1e9b00 */
[----:B------:R-:W-:Y:S02]  /*0710*/  SHF.L.U64.HI R12, R12, 0x1, R13 ;  /* 0x000000010c0c7819 */ /* 0x000fe4000001020d */
[----:B------:R-:W-:Y:S01]  /*0720*/  IADD3 R30, P0, R11, UR18, RZ ;  /* 0x000000120b1e7c10 */ /* 0x000fe2000ff1e0ff */
[----:B------:R-:W4:Y:S01]  /*0730*/  LDG.E.64.CONSTANT R26, desc[UR12][R26.64] ;  /* 0x0000000c1a1a7981 */ /* 0x000f22000c1e9b00 */
[----:B------:R-:W-:Y:S02]  /*0740*/  IADD3 R13, R9, 0x2800, RZ ;  /* 0x00002800090d7810 */ /* 0x000fe40007ffe0ff */
[----:B------:R-:W-:Y:S02]  /*0750*/  IADD3.X R31, R12, UR19, RZ, P0, !PT ;  /* 0x000000130c1f7c10 */ /* 0x000fe400087fe4ff */
[----:B------:R-:W-:-:S04]  /*0760*/  IADD3 R14, P0, R13, R48, RZ ;  /* 0x000000300d0e7210 */ /* 0x000fc80007f1e0ff */
[----:B------:R-:W5:Y:S01]  /*0770*/  LDG.E.64.CONSTANT R30, desc[UR12][R30.64] ;  /* 0x0000000c1e1e7981 */ /* 0x000f62000c1e9b00 */
        /* <DEDUP_REMOVED lines=25> */
[----:B------:R-:W-:Y:S02]  /*0910*/  IADD3 R40, P1, R17, UR18, RZ ;  /* 0x0000001211287c10 */ /* 0x000fe4000ff3e0ff */
[----:B------:R-:W-:Y:S02]  /*0920*/  IADD3 R42, P0, R15, UR20, RZ ;  /* 0x000000140f2a7c10 */ /* 0x000fe4000ff1e0ff */
[----:B------:R-:W-:-:S02]  /*0930*/  IADD3.X R41, R78, UR19, RZ, P1, !PT ;  /* 0x000000134e297c10 */ /* 0x000fc40008ffe4ff */
[----:B------:R-:W-:-:S04]  /*0940*/  IADD3.X R43, R16, UR21, RZ, P0, !PT ;  /* 0x00000015102b7c10 */ /* 0x000fc800087fe4ff */
[----:B------:R-:W4:Y:S04]  /*0950*/  LDG.E.64.CONSTANT R40, desc[UR12][R40.64] ;  /* 0x0000000c28287981 */ /* 0x000f28000c1e9b00 */
[----:B------:R-:W4:Y:S01]  /*0960*/  LDG.E.64.CONSTANT R42, desc[UR12][R42.64] ;  /* 0x0000000c2a2a7981 */ /* 0x000f22000c1e9b00 */
[C---:B------:R-:W-:Y:S02]  /*0970*/  IADD3 R83, R9.reuse, 0xc800, RZ ;  /* 0x0000c80009537810 */ /* 0x040fe40007ffe0ff */
[C---:B------:R-:W-:Y:S02]  /*0980*/  IADD3 R79, R9.reuse, 0xf000, RZ ;  /* 0x0000f000094f7810 */ /* 0x040fe40007ffe0ff */
[----:B------:R-:W-:Y:S02]  /*0990*/  IADD3 R81, R9, 0x11800, RZ ;  /* 0x0001180009517810 */ /* 0x000fe40007ffe0ff */
[----:B------:R-:W-:-:S04]  /*09a0*/  IADD3 R83, P3, R83, R48, RZ ;  /* 0x0000003053537210 */ /* 0x000fc80007f7e0ff */
[----:B------:R-:W-:-:S04]  /*09b0*/  IADD3.X R84, RZ, R58, RZ, P3, !PT ;  /* 0x0000003aff547210 */ /* 0x000fc80001ffe4ff */
[C---:B------:R-:W-:Y:S02]  /*09c0*/  SHF.L.U64.HI R84, R83.reuse, 0x1, R84 ;  /* 0x0000000153547819 */ /* 0x040fe40000010254 */
[----:B------:R-:W-:Y:S01]  /*09d0*/  SHF.L.U32 R83, R83, 0x1, RZ ;  /* 0x0000000153537819 */ /* 0x000fe200000006ff */
[----:B---3--:R-:W-:-:S06]  /*09e0*/  FADD.FTZ R63, R63, UR9 ;  /* 0x000000093f3f7e21 */ /* 0x008fcc0008010000 */
[----:B------:R-:W0:Y:S01]  /*09f0*/  MUFU.RSQ R63, R63 ;  /* 0x0000003f003f7308 */ /* 0x000e220000001400 */
[----:B-----5:R-:W-:-:S05]  /*0a00*/  HADD2.F32 R45, -RZ, R30.H0_H0 ;  /* 0x2000001eff2d7230 */ /* 0x020fca0000004100 */
[C---:B------:R-:W-:Y:S01]  /*0a10*/  FADD.FTZ R44, -R62.reuse, R45 ;  /* 0x0000002d3e2c7221 */ /* 0x040fe20000010100 */
[----:B------:R-:W-:Y:S02]  /*0a20*/  HADD2.F32 R45, -RZ, R30.H1_H1 ;  /* 0x3000001eff2d7230 */ /* 0x000fe40000004100 */
[----:B--2---:R-:W-:Y:S02]  /*0a30*/  HADD2.F32 R64, -RZ, R28.H0_H0 ;  /* 0x2000001cff407230 */ /* 0x004fe40000004100 */
[----:B----4-:R-:W-:Y:S02]  /*0a40*/  HADD2.F32 R67, -RZ, R26.H0_H0 ;  /* 0x2000001aff437230 */ /* 0x010fe40000004100 */
[----:B0-----:R-:W-:Y:S01]  /*0a50*/  FMUL.FTZ R57, R63, R44 ;  /* 0x0000002c3f397220 */ /* 0x001fe20000410000 */
[----:B------:R-:W-:Y:S01]  /*0a60*/  FADD.FTZ R44, -R62, R45 ;  /* 0x0000002d3e2c7221 */ /* 0x000fe20000010100 */
[----:B------:R-:W-:Y:S02]  /*0a70*/  HADD2.F32 R45, -RZ, R31.H0_H0 ;  /* 0x2000001fff2d7230 */ /* 0x000fe40000004100 */
[----:B------:R-:W-:Y:S01]  /*0a80*/  FFMA.FTZ R56, R57, R64, R67 ;  /* 0x0000004039387223 */ /* 0x000fe20000010043 */
[----:B------:R-:W-:-:S02]  /*0a90*/  HADD2.F32 R70, -RZ, R28.H1_H1 ;  /* 0x3000001cff467230 */ /* 0x000fc40000004100 */
[----:B------:R-:W-:Y:S01]  /*0aa0*/  FMUL.FTZ R55, R63, R44 ;  /* 0x0000002c3f377220 */ /* 0x000fe20000410000 */
[----:B------:R-:W-:Y:S02]  /*0ab0*/  HADD2.F32 R65, -RZ, R26.H1_H1 ;  /* 0x3000001aff417230 */ /* 0x000fe40000004100 */
[----:B------:R-:W-:Y:S01]  /*0ac0*/  FADD.FTZ R50, -R62, R45 ;  /* 0x0000002d3e327221 */ /* 0x000fe20000010100 */
[----:B------:R-:W-:Y:S02]  /*0ad0*/  HADD2.F32 R47, -RZ, R31.H1_H1 ;  /* 0x3000001fff2f7230 */ /* 0x000fe40000004100 */
[----:B------:R-:W-:Y:S01]  /*0ae0*/  FMUL.FTZ R44, R56, -1.4426950216293334961 ;  /* 0xbfb8aa3b382c7820 */ /* 0x000fe20000410000 */
[----:B------:R-:W-:Y:S02]  /*0af0*/  HADD2.F32 R61, -RZ, R24.H0_H0 ;  /* 0x20000018ff3d7230 */ /* 0x000fe40000004100 */
[----:B------:R-:W-:Y:S01]  /*0b00*/  FFMA.FTZ R59, R55, R70, R65 ;  /* 0x00000046373b7223 */ /* 0x000fe20000010041 */
[----:B------:R-:W-:Y:S01]  /*0b10*/  FMUL.FTZ R51, R63, R50 ;  /* 0x000000323f337220 */ /* 0x000fe20000410000 */
[----:B------:R0:W1:Y:S01]  /*0b20*/  MUFU.EX2 R46, R44 ;  /* 0x0000002c002e7308 */ /* 0x0000620000000800 */
[----:B------:R-:W-:Y:S01]  /*0b30*/  FADD.FTZ R50, -R62, R47 ;  /* 0x0000002f3e327221 */ /* 0x000fe20000010100 */
[----:B------:R-:W-:Y:S01]  /*0b40*/  FMUL.FTZ R45, R59, -1.4426950216293334961 ;  /* 0xbfb8aa3b3b2d7820 */ /* 0x000fe20000410000 */
[----:B------:R-:W-:-:S02]  /*0b50*/  HADD2.F32 R69, -RZ, R29.H1_H1 ;  /* 0x3000001dff457230 */ /* 0x000fc40000004100 */
[----:B------:R-:W-:Y:S02]  /*0b60*/  HADD2.F32 R68, -RZ, R27.H1_H1 ;  /* 0x3000001bff447230 */ /* 0x000fe40000004100 */
[C---:B------:R-:W-:Y:S01]  /*0b70*/  FMUL.FTZ R49, R63.reuse, R50 ;  /* 0x000000323f317220 */ /* 0x040fe20000410000 */
[----:B0-----:R-:W-:Y:S01]  /*0b80*/  FADD.FTZ R44, -R62, R61 ;  /* 0x0000003d3e2c7221 */ /* 0x001fe20000010100 */
[----:B------:R0:W2:Y:S03]  /*0b90*/  MUFU.EX2 R47, R45 ;  /* 0x0000002d002f7308 */ /* 0x0000a60000000800 */
[----:B------:R-:W-:Y:S01]  /*0ba0*/  FMUL.FTZ R44, R63, R44 ;  /* 0x0000002c3f2c7220 */ /* 0x000fe20000410000 */
[----:B------:R-:W-:Y:S02]  /*0bb0*/  HADD2.F32 R66, -RZ, R29.H0_H0 ;  /* 0x2000001dff427230 */ /* 0x000fe40000004100 */
[----:B------:R-:W-:Y:S01]  /*0bc0*/  FFMA.FTZ R52, R49, R69, R68 ;  /* 0x0000004531347223 */ /* 0x000fe20000010044 */
[----:B------:R-:W-:-:S02]  /*0bd0*/  HADD2.F32 R71, -RZ, R27.H0_H0 ;  /* 0x2000001bff477230 */ /* 0x000fc40000004100 */
[----:B------:R-:W-:Y:S01]  /*0be0*/  FFMA.FTZ R49, R64, R44, R67 ;  /* 0x0000002c40317223 */ /* 0x000fe20000010043 */
[----:B0-----:R-:W-:Y:S02]  /*0bf0*/  IADD3 R45, R9, 0xa000, RZ ;  /* 0x0000a000092d7810 */ /* 0x001fe40007ffe0ff */
[----:B------:R-:W-:Y:S01]  /*0c00*/  IADD3 R44, P0, R17, UR20, RZ ;  /* 0x00000014112c7c10 */ /* 0x000fe2000ff1e0ff */
[----:B------:R-:W-:Y:S01]  /*0c10*/  FFMA.FTZ R60, R51, R66, R71 ;  /* 0x00000042333c7223 */ /* 0x000fe20000010047 */
[----:B------:R-:W-:Y:S01]  /*0c20*/  IADD3 R85, P1, R45, R48, RZ ;  /* 0x000000302d557210 */ /* 0x000fe20007f3e0ff */
[----:B------:R-:W-:Y:S01]  /*0c30*/  FMUL.FTZ R50, R52, -1.4426950216293334961 ;  /* 0xbfb8aa3b34327820 */ /* 0x000fe20000410000 */
[----:B------:R-:W-:Y:S01]  /*0c40*/  IADD3.X R45, R78, UR21, RZ, P0, !PT ;  /* 0x000000154e2d7c10 */ /* 0x000fe200087fe4ff */
[----:B------:R-:W-:Y:S01]  /*0c50*/  FMUL.FTZ R53, R60, -1.4426950216293334961 ;  /* 0xbfb8aa3b3c357820 */ /* 0x000fe20000410000 */
[----:B------:R-:W-:-:S03]  /*0c60*/  IADD3.X R86, RZ, R58, RZ, P1, !PT ;  /* 0x0000003aff567210 */ /* 0x000fc60000ffe4ff */
[----:B------:R-:W0:Y:S01]  /*0c70*/  MUFU.EX2 R50, R50 ;  /* 0x0000003200327308 */ /* 0x000e220000000800 */
[C---:B------:R-:W-:Y:S01]  /*0c80*/  SHF.L.U64.HI R86, R85.reuse, 0x1, R86 ;  /* 0x0000000155567819 */ /* 0x040fe20000010256 */
[----:B------:R-:W3:Y:S01]  /*0c90*/  LDG.E.64.CONSTANT R44, desc[UR12][R44.64] ;  /* 0x0000000c2c2c7981 */ /* 0x000ee2000c1e9b00 */
[----:B------:R-:W-:Y:S01]  /*0ca0*/  SHF.L.U32 R85, R85, 0x1, RZ ;  /* 0x0000000155557819 */ /* 0x000fe200000006ff */
[----:B-1----:R-:W-:-:S04]  /*0cb0*/  FADD.FTZ R72, R46, 1 ;  /* 0x3f8000002e487421 */ /* 0x002fc80000010000 */
[----:B------:R-:W1:Y:S01]  /*0cc0*/  MUFU.EX2 R53, R53 ;  /* 0x0000003500357308 */ /* 0x000e620000000800 */
[----:B------:R-:W-:Y:S01]  /*0cd0*/  IADD3 R46, P0, R85, UR18, RZ ;  /* 0x00000012552e7c10 */ /* 0x000fe2000ff1e0ff */
[----:B--2---:R-:W-:Y:S01]  /*0ce0*/  FADD.FTZ R75, R47, 1 ;  /* 0x3f8000002f4b7421 */ /* 0x004fe20000010000 */
[----:B------:R-:W-:Y:S02]  /*0cf0*/  HADD2.F32 R73, -RZ, R24.H1_H1 ;  /* 0x30000018ff497230 */ /* 0x000fe40000004100 */
[----:B------:R-:W-:-:S03]  /*0d00*/  IADD3.X R47, R86, UR19, RZ, P0, !PT ;  /* 0x00000013562f7c10 */ /* 0x000fc600087fe4ff */
[----:B------:R-:W-:Y:S01]  /*0d10*/  FADD.FTZ R54, -R62, R73 ;  /* 0x000000493e367221 */ /* 0x000fe20000010100 */
[----:B------:R-:W-:Y:S02]  /*0d20*/  HADD2.F32 R73, -RZ, R25.H0_H0 ;  /* 0x20000019ff497230 */ /* 0x000fe40000004100 */
[----:B------:R-:W2:Y:S01]  /*0d30*/  LDG.E.64.CONSTANT R46, desc[UR12][R46.64] ;  /* 0x0000000c2e2e7981 */ /* 0x000ea2000c1e9b00 */
[----:B0-----:R-:W-:Y:S01]  /*0d40*/  FADD.FTZ R77, R50, 1 ;  /* 0x3f800000324d7421 */ /* 0x001fe20000010000 */
[----:B------:R-:W0:Y:S01]  /*0d50*/  MUFU.RCP R75, R75 ;  /* 0x0000004b004b7308 */ /* 0x000e220000001000 */
[----:B------:R-:W-:Y:S01]  /*0d60*/  FADD.FTZ R76, -R62, R73 ;  /* 0x000000493e4c7221 */ /* 0x000fe20000010100 */
[----:B-1----:R-:W-:-:S06]  /*0d70*/  FADD.FTZ R53, R53, 1 ;  /* 0x3f80000035357421 */ /* 0x002fcc0000010000 */
[----:B------:R-:W1:Y:S01]  /*0d80*/  MUFU.RCP R72, R72 ;  /* 0x0000004800487308 */ /* 0x000e620000001000 */
[----:B------:R-:W-:Y:S01]  /*0d90*/  FMUL.FTZ R61, R49, -1.4426950216293334961 ;  /* 0xbfb8aa3b313d7820 */ /* 0x000fe20000410000 */
[----:B------:R-:W-:Y:S01]  /*0da0*/  FMUL.FTZ R54, R63, R54 ;  /* 0x000000363f367220 */ /* 0x000fe20000410000 */
[----:B------:R-:W-:-:S05]  /*0db0*/  HADD2.F32 R73, -RZ, R25.H1_H1 ;  /* 0x30000019ff497230 */ /* 0x000fca0000004100 */
[----:B------:R-:W4:Y:S01]  /*0dc0*/  MUFU.RCP R77, R77 ;  /* 0x0000004d004d7308 */ /* 0x000f220000001000 */
[----:B------:R-:W-:-:S07]  /*0dd0*/  FFMA.FTZ R50, R70, R54, R65 ;  /* 0x0000003646327223 */ /* 0x000fce0000010041 */
[----:B------:R5:W4:Y:S01]  /*0de0*/  MUFU.RCP R74, R53 ;  /* 0x00000035004a7308 */ /* 0x000b220000001000 */
[----:B------:R-:W-:Y:S01]  /*0df0*/  FADD.FTZ R54, -R62, R73 ;  /* 0x000000493e367221 */ /* 0x000fe20000010100 */
[----:B-----5:R-:W-:-:S06]  /*0e00*/  FMUL.FTZ R53, R63, R76 ;  /* 0x0000004c3f357220 */ /* 0x020fcc0000410000 */
[----:B------:R-:W5:Y:S01]  /*0e10*/  MUFU.EX2 R61, R61 ;  /* 0x0000003d003d7308 */ /* 0x000f620000000800 */
[----:B------:R-:W-:Y:S01]  /*0e20*/  FFMA.FTZ R53, R66, R53, R71 ;  /* 0x0000003542357223 */ /* 0x000fe20000010047 */
[----:B------:R-:W-:-:S03]  /*0e30*/  FMUL.FTZ R76, R50, -1.4426950216293334961 ;  /* 0xbfb8aa3b324c7820 */ /* 0x000fc60000410000 */
[----:B------:R-:W-:Y:S01]  /*0e40*/  FMUL.FTZ R73, R53, -1.4426950216293334961 ;  /* 0xbfb8aa3b35497820 */ /* 0x000fe20000410000 */
[-C--:B------:R-:W-:Y:S02]  /*0e50*/  IADD3 R79, P1, R79, R48.reuse, RZ ;  /* 0x000000304f4f7210 */ /* 0x080fe40007f3e0ff */
[----:B------:R-:W-:Y:S01]  /*0e60*/  IADD3 R81, P0, R81, R48, RZ ;  /* 0x0000003051517210 */ /* 0x000fe20007f1e0ff */
[----:B0-----:R-:W-:Y:S01]  /*0e70*/  FADD.FTZ R48, -R75, 1 ;  /* 0x3f8000004b307421 */ /* 0x001fe20000010100 */
[----:B-1----:R-:W-:Y:S01]  /*0e80*/  FADD.FTZ R87, -R72, 1 ;  /* 0x3f80000048577421 */ /* 0x002fe20000010100 */
[----:B------:R-:W0:Y:S01]  /*0e90*/  MUFU.EX2 R73, R73 ;  /* 0x0000004900497308 */ /* 0x000e220000000800 */
[----:B----4-:R-:W-:Y:S01]  /*0ea0*/  FADD.FTZ R91, -R77, 1 ;  /* 0x3f8000004d5b7421 */ /* 0x010fe20000010100 */
[----:B------:R-:W-:Y:S01]  /*0eb0*/  FFMA.FTZ R48, R59, R48, 1 ;  /* 0x3f8000003b307423 */ /* 0x000fe20000010030 */
[----:B------:R-:W-:Y:S01]  /*0ec0*/  FFMA.FTZ R87, R56, R87, 1 ;  /* 0x3f80000038577423 */ /* 0x000fe20000010057 */
[----:B------:R-:W-:-:S04]  /*0ed0*/  FADD.FTZ R59, -R74, 1 ;  /* 0x3f8000004a3b7421 */ /* 0x000fc80000010100 */
[----:B------:R-:W1:Y:S01]  /*0ee0*/  MUFU.EX2 R76, R76 ;  /* 0x0000004c004c7308 */ /* 0x000e620000000800 */
[----:B------:R-:W-:Y:S01]  /*0ef0*/  FFMA.FTZ R52, R52, R91, 1 ;  /* 0x3f80000034347423 */ /* 0x000fe2000001005b */
[----:B------:R-:W-:Y:S01]  /*0f00*/  FMUL.FTZ R48, R75, R48 ;  /* 0x000000304b307220 */ /* 0x000fe20000410000 */
[----:B------:R-:W-:Y:S01]  /*0f10*/  FMUL.FTZ R54, R63, R54 ;  /* 0x000000363f367220 */ /* 0x000fe20000410000 */
[--C-:B------:R-:W-:Y:S02]  /*0f20*/  HADD2.F32 R75, -RZ, R22.reuse.H0_H0 ;  /* 0x20000016ff4b7230 */ /* 0x100fe40000004100 */
[----:B------:R-:W-:Y:S01]  /*0f30*/  FFMA.FTZ R89, R60, R59, 1 ;  /* 0x3f8000003c597423 */ /* 0x000fe2000001003b */
[----:B------:R-:W-:Y:S01]  /*0f40*/  FMUL.FTZ R72, R72, R87 ;  /* 0x0000005748487220 */ /* 0x000fe20000410000 */
[----:B------:R-:W-:Y:S01]  /*0f50*/  FMUL.FTZ R87, R77, R52 ;  /* 0x000000344d577220 */ /* 0x000fe20000410000 */
[----:B-----5:R-:W-:Y:S01]  /*0f60*/  FADD.FTZ R56, R61, 1 ;  /* 0x3f8000003d387421 */ /* 0x020fe20000010000 */
[----:B------:R-:W-:-:S02]  /*0f70*/  HADD2.F32 R77, -RZ, R22.H1_H1 ;  /* 0x30000016ff4d7230 */ /* 0x000fc40000004100 */
[----:B------:R-:W-:Y:S01]  /*0f80*/  FFMA.FTZ R54, R69, R54, R68 ;  /* 0x0000003645367223 */ /* 0x000fe20000010044 */
[----:B------:R-:W-:Y:S02]  /*0f90*/  HADD2.F32 R61, -RZ, R23.H0_H0 ;  /* 0x20000017ff3d7230 */ /* 0x000fe40000004100 */
[----:B------:R-:W-:Y:S01]  /*0fa0*/  FMUL.FTZ R74, R74, R89 ;  /* 0x000000594a4a7220 */ /* 0x000fe20000410000 */
[----:B------:R-:W-:Y:S01]  /*0fb0*/  FMUL.FTZ R75, R75, R72 ;  /* 0x000000484b4b7220 */ /* 0x000fe20000410000 */
[----:B------:R-:W-:Y:S01]  /*0fc0*/  FMUL.FTZ R80, R54, -1.4426950216293334961 ;  /* 0xbfb8aa3b36507820 */ /* 0x000fe20000410000 */
[----:B------:R-:W-:Y:S01]  /*0fd0*/  FMUL.FTZ R77, R77, R48 ;  /* 0x000000304d4d7220 */ /* 0x000fe20000410000 */
[----:B------:R-:W-:Y:S01]  /*0fe0*/  FMUL.FTZ R61, R61, R74 ;  /* 0x0000004a3d3d7220 */ /* 0x000fe20000410000 */
[-C--:B------:R-:W-:Y:S01]  /*0ff0*/  FMUL.FTZ R48, R64, R75.reuse ;  /* 0x0000004b40307220 */ /* 0x080fe20000410000 */
[----:B0-----:R-:W-:Y:S01]  /*1000*/  FADD.FTZ R74, R73, 1 ;  /* 0x3f800000494a7421 */ /* 0x001fe20000010000 */
[----:B-1----:R-:W-:Y:S01]  /*1010*/  FADD.FTZ R60, R76, 1 ;  /* 0x3f8000004c3c7421 */ /* 0x002fe20000010000 */
[----:B------:R-:W0:Y:S01]  /*1020*/  MUFU.EX2 R59, R80 ;  /* 0x00000050003b7308 */ /* 0x000e220000000800 */
[C---:B------:R-:W-:Y:S01]  /*1030*/  FFMA.FTZ R38, R57.reuse, R75, R38 ;  /* 0x0000004b39267223 */ /* 0x040fe20000010026 */
[----:B------:R-:W-:Y:S01]  /*1040*/  FFMA.FTZ R48, R57, R48, RZ ;  /* 0x0000003039307223 */ /* 0x000fe200000100ff */
[----:B------:R-:W-:Y:S01]  /*1050*/  FADD.FTZ R52, R75, R39 ;  /* 0x000000274b347221 */ /* 0x000fe20000010000 */
[----:B------:R-:W-:-:S02]  /*1060*/  HADD2.F32 R73, -RZ, R31.H1_H1 ;  /* 0x3000001fff497230 */ /* 0x000fc40000004100 */
[----:B------:R-:W-:Y:S02]  /*1070*/  FMUL.FTZ R39, R70, R77 ;  /* 0x0000004d46277220 */ /* 0x000fe40000410000 */
[----:B------:R-:W1:Y:S01]  /*1080*/  MUFU.RCP R56, R56 ;  /* 0x0000003800387308 */ /* 0x000e620000001000 */
[----:B------:R-:W-:Y:S02]  /*1090*/  HADD2.F32 R72, -RZ, R23.H1_H1 ;  /* 0x30000017ff487230 */ /* 0x000fe40000004100 */
[----:B------:R-:W-:-:S05]  /*10a0*/  FFMA.FTZ R48, R55, R39, R48 ;  /* 0x0000002737307223 */ /* 0x000fca0000010030 */
[----:B------:R4:W5:Y:S01]  /*10b0*/  MUFU.RCP R57, R74 ;  /* 0x0000004a00397308 */ /* 0x0009620000001000 */
[----:B------:R-:W-:Y:S01]  /*10c0*/  FADD.FTZ R76, -R62, R73 ;  /* 0x000000493e4c7221 */ /* 0x000fe20000010100 */
[----:B------:R-:W-:Y:S01]  /*10d0*/  FMUL.FTZ R39, R66, R61 ;  /* 0x0000003d42277220 */ /* 0x000fe20000410000 */
[----:B------:R-:W-:-:S05]  /*10e0*/  FMUL.FTZ R72, R72, R87 ;  /* 0x0000005748487220 */ /* 0x000fca0000410000 */
[----:B------:R-:W5:Y:S01]  /*10f0*/  MUFU.RCP R60, R60 ;  /* 0x0000003c003c7308 */ /* 0x000f620000001000 */
[----:B------:R-:W-:Y:S01]  /*1100*/  FFMA.FTZ R75, R64, R75, RZ ;  /* 0x0000004b404b7223 */ /* 0x000fe200000100ff */
[----:B------:R-:W-:Y:S01]  /*1110*/  FFMA.FTZ R36, R55, R77, R36 ;  /* 0x0000004d37247223 */ /* 0x000fe20000010024 */
[----:B------:R-:W-:Y:S01]  /*1120*/  FMUL.FTZ R55, R63, R76 ;  /* 0x0000004c3f377220 */ /* 0x000fe20000410000 */
[C---:B------:R-:W-:Y:S01]  /*1130*/  FFMA.FTZ R34, R51.reuse, R61, R34 ;  /* 0x0000003d33227223 */ /* 0x040fe20000010022 */
[----:B------:R-:W-:Y:S01]  /*1140*/  FFMA.FTZ R48, R51, R39, R48 ;  /* 0x0000002733307223 */ /* 0x000fe20000010030 */
[----:B------:R-:W-:Y:S01]  /*1150*/  FFMA.FTZ R75, R70, R77, R75 ;  /* 0x0000004d464b7223 */ /* 0x000fe2000001004b */
[-C--:B------:R-:W-:Y:S01]  /*1160*/  FMUL.FTZ R51, R69, R72.reuse ;  /* 0x0000004845337220 */ /* 0x080fe20000410000 */
[----:B0-----:R-:W-:Y:S01]  /*1170*/  FADD.FTZ R59, R59, 1 ;  /* 0x3f8000003b3b7421 */ /* 0x001fe20000010000 */
[C---:B------:R-:W-:Y:S01]  /*1180*/  FFMA.FTZ R39, R55.reuse, R72, R32 ;  /* 0x0000004837277223 */ /* 0x040fe20000010020 */
[----:B----4-:R-:W-:Y:S01]  /*1190*/  FFMA.FTZ R74, R66, R61, R75 ;  /* 0x0000003d424a7223 */ /* 0x010fe2000001004b */
[----:B------:R-:W-:Y:S01]  /*11a0*/  FFMA.FTZ R32, R55, R51, R48 ;  /* 0x0000003337207223 */ /* 0x000fe20000010030 */
[----:B-1----:R-:W-:Y:S01]  /*11b0*/  FADD.FTZ R76, -R56, 1 ;  /* 0x3f800000384c7421 */ /* 0x002fe20000010100 */
[----:B-----5:R-:W-:Y:S01]  /*11c0*/  FADD.FTZ R48, -R57, 1 ;  /* 0x3f80000039307421 */ /* 0x020fe20000010100 */
[----:B------:R0:W1:Y:S01]  /*11d0*/  MUFU.RCP R73, R59 ;  /* 0x0000003b00497308 */ /* 0x0000620000001000 */
[----:B------:R-:W-:Y:S01]  /*11e0*/  FADD.FTZ R33, R72, R33 ;  /* 0x0000002148217221 */ /* 0x000fe20000010000 */
[----:B------:R-:W-:Y:S01]  /*11f0*/  FFMA.FTZ R49, R49, R76, 1 ;  /* 0x3f80000031317423 */ /* 0x000fe2000001004c */
[----:B------:R-:W-:Y:S01]  /*1200*/  FADD.FTZ R51, -R60, 1 ;  /* 0x3f8000003c337421 */ /* 0x000fe20000010100 */
[----:B0-----:R-:W-:Y:S01]  /*1210*/  FFMA.FTZ R59, R69, R72, R74 ;  /* 0x00000048453b7223 */ /* 0x001fe2000001004a */
[----:B------:R-:W-:Y:S01]  /*1220*/  FFMA.FTZ R72, R53, R48, 1 ;  /* 0x3f80000035487423 */ /* 0x000fe20000010030 */
[----:B------:R-:W-:Y:S01]  /*1230*/  IADD3 R48, P2, R85, UR20, RZ ;  /* 0x0000001455307c10 */ /* 0x000fe2000ff5e0ff */
[----:B------:R-:W-:Y:S01]  /*1240*/  FFMA.FTZ R51, R50, R51, 1 ;  /* 0x3f80000032337423 */ /* 0x000fe20000010033 */
[----:B------:R-:W-:Y:S01]  /*1250*/  FMUL.FTZ R50, R56, R49 ;  /* 0x0000003138327220 */ /* 0x000fe20000410000 */
[--C-:B------:R-:W-:Y:S01]  /*1260*/  HADD2.F32 R75, -RZ, R20.reuse.H0_H0 ;  /* 0x20000014ff4b7230 */ /* 0x100fe20000004100 */
[----:B------:R-:W-:Y:S01]  /*1270*/  IADD3.X R49, R86, UR21, RZ, P2, !PT ;  /* 0x0000001556317c10 */ /* 0x000fe200097fe4ff */
[----:B------:R-:W-:Y:S01]  /*1280*/  FADD.FTZ R35, R61, R35 ;  /* 0x000000233d237221 */ /* 0x000fe20000010000 */
[----:B------:R-:W-:Y:S01]  /*1290*/  FMUL.FTZ R61, R60, R51 ;  /* 0x000000333c3d7220 */ /* 0x000fe20000410000 */
[----:B------:R-:W-:-:S02]  /*12a0*/  HADD2.F32 R51, -RZ, R20.H1_H1 ;  /* 0x30000014ff337230 */ /* 0x000fc40000004100 */
[C---:B------:R-:W-:Y:S01]  /*12b0*/  FADD.FTZ R56, -R62.reuse, R75 ;  /* 0x0000004b3e387221 */ /* 0x040fe20000010100 */
[----:B------:R-:W4:Y:S01]  /*12c0*/  LDG.E.64.CONSTANT R48, desc[UR12][R48.64] ;  /* 0x0000000c30307981 */ /* 0x000f22000c1e9b00 */
[----:B-1----:R-:W-:Y:S02]  /*12d0*/  FADD.FTZ R55, -R73, 1 ;  /* 0x3f80000049377421 */ /* 0x002fe40000010100 */
[----:B------:R-:W-:Y:S01]  /*12e0*/  FMUL.FTZ R53, R63, R56 ;  /* 0x000000383f357220 */ /* 0x000fe20000410000 */
[----:B------:R-:W-:Y:S01]  /*12f0*/  FADD.FTZ R56, -R62, R51 ;  /* 0x000000333e387221 */ /* 0x000fe20000010100 */
[--C-:B------:R-:W-:Y:S02]  /*1300*/  HADD2.F32 R51, -RZ, R21.reuse.H0_H0 ;  /* 0x20000015ff337230 */ /* 0x100fe40000004100 */
[----:B------:R-:W-:Y:S01]  /*1310*/  FFMA.FTZ R74, R54, R55, 1 ;  /* 0x3f800000364a7423 */ /* 0x000fe20000010037 */
[----:B------:R-:W-:Y:S02]  /*1320*/  FMUL.FTZ R54, R57, R72 ;  /* 0x0000004839367220 */ /* 0x000fe40000410000 */
[----:B------:R-:W-:Y:S01]  /*1330*/  FADD.FTZ R72, -R62, R51 ;  /* 0x000000333e487221 */ /* 0x000fe20000010100 */
[----:B------:R-:W-:-:S02]  /*1340*/  HADD2.F32 R51, -RZ, R21.H1_H1 ;  /* 0x30000015ff337230 */ /* 0x000fc40000004100 */
[----:B------:R-:W-:Y:S01]  /*1350*/  FADD.FTZ R37, R77, R37 ;  /* 0x000000254d257221 */ /* 0x000fe20000010000 */
[----:B------:R-:W-:Y:S01]  /*1360*/  FMUL.FTZ R60, R73, R74 ;  /* 0x0000004a493c7220 */ /* 0x000fe20000410000 */
[----:B------:R-:W-:Y:S02]  /*1370*/  HADD2.F32 R77, -RZ, R18.H0_H0 ;  /* 0x20000012ff4d7230 */ /* 0x000fe40000004100 */
[----:B------:R-:W-:Y:S01]  /*1380*/  FADD.FTZ R74, -R62, R51 ;  /* 0x000000333e4a7221 */ /* 0x000fe20000010100 */
[----:B------:R-:W-:Y:S02]  /*1390*/  HADD2.F32 R51, -RZ, R24.H0_H0 ;  /* 0x20000018ff337230 */ /* 0x000fe40000004100 */
[----:B------:R-:W-:-:S03]  /*13a0*/  FMUL.FTZ R77, R77, R50 ;  /* 0x000000324d4d7220 */ /* 0x000fc60000410000 */
[----:B------:R-:W-:Y:S01]  /*13b0*/  FADD.FTZ R50, -R62, R51 ;  /* 0x000000333e327221 */ /* 0x000fe20000010100 */
[----:B------:R-:W-:-:S03]  /*13c0*/  FMUL.FTZ R51, R64, R77 ;  /* 0x0000004d40337220 */ /* 0x000fc60000410000 */
[----:B------:R-:W-:Y:S01]  /*13d0*/  FMUL.FTZ R87, R63, R50 ;  /* 0x000000323f577220 */ /* 0x000fe20000410000 */
[----:B------:R-:W-:Y:S01]  /*13e0*/  IADD3 R50, P2, R83, UR18, RZ ;  /* 0x0000001253327c10 */ /* 0x000fe2000ff5e0ff */
[----:B------:R-:W-:Y:S02]  /*13f0*/  FMUL.FTZ R56, R63, R56 ;  /* 0x000000383f387220 */ /* 0x000fe40000410000 */
[----:B------:R-:W-:Y:S01]  /*1400*/  FFMA.FTZ R76, R87, R51, R32 ;  /* 0x00000033574c7223 */ /* 0x000fe20000010020 */
[----:B------:R-:W-:Y:S01]  /*1410*/  IADD3.X R51, R84, UR19, RZ, P2, !PT ;  /* 0x0000001354337c10 */ /* 0x000fe200097fe4ff */
[----:B------:R-:W-:Y:S01]  /*1420*/  FFMA.FTZ R53, R64, R53, R67 ;  /* 0x0000003540357223 */ /* 0x000fe20000010043 */
[----:B------:R-:W-:Y:S01]  /*1430*/  FFMA.FTZ R56, R70, R56, R65 ;  /* 0x0000003846387223 */ /* 0x000fe20000010041 */
[----:B------:R-:W-:Y:S02]  /*1440*/  FMUL.FTZ R55, R63, R72 ;  /* 0x000000483f377220 */ /* 0x000fe40000410000 */
[----:B------:R-:W-:Y:S01]  /*1450*/  FMUL.FTZ R75, R53, -1.4426950216293334961 ;  /* 0xbfb8aa3b354b7820 */ /* 0x000fe20000410000 */
[----:B------:R-:W5:Y:S01]  /*1460*/  LDG.E.64.CONSTANT R50, desc[UR12][R50.64] ;  /* 0x0000000c32327981 */ /* 0x000f62000c1e9b00 */
[----:B------:R-:W-:Y:S01]  /*1470*/  FMUL.FTZ R73, R56, -1.4426950216293334961 ;  /* 0xbfb8aa3b38497820 */ /* 0x000fe20000410000 */
[----:B------:R-:W-:Y:S01]  /*1480*/  FFMA.FTZ R55, R66, R55, R71 ;  /* 0x0000003742377223 */ /* 0x000fe20000010047 */
[----:B------:R-:W-:Y:S01]  /*1490*/  FMUL.FTZ R57, R63, R74 ;  /* 0x0000004a3f397220 */ /* 0x000fe20000410000 */
[----:B------:R-:W-:Y:S01]  /*14a0*/  HADD2.F32 R72, -RZ, R18.H1_H1 ;  /* 0x30000012ff487230 */ /* 0x000fe20000004100 */
[----:B------:R-:W0:Y:S01]  /*14b0*/  MUFU.EX2 R75, R75 ;  /* 0x0000004b004b7308 */ /* 0x000e220000000800 */
[----:B------:R-:W-:Y:S01]  /*14c0*/  FMUL.FTZ R74, R55, -1.4426950216293334961 ;  /* 0xbfb8aa3b374a7820 */ /* 0x000fe20000410000 */
[----:B------:R-:W-:-:S02]  /*14d0*/  FFMA.FTZ R57, R69, R57, R68 ;  /* 0x0000003945397223 */ /* 0x000fc40000010044 */
[----:B------:R-:W-:-:S04]  /*14e0*/  FMUL.FTZ R61, R72, R61 ;  /* 0x0000003d483d7220 */ /* 0x000fc80000410000 */
[----:B------:R-:W1:Y:S01]  /*14f0*/  MUFU.EX2 R73, R73 ;  /* 0x0000004900497308 */ /* 0x000e620000000800 */
[----:B------:R-:W-:Y:S01]  /*1500*/  FMUL.FTZ R72, R57, -1.4426950216293334961 ;  /* 0xbfb8aa3b39487820 */ /* 0x000fe20000410000 */
[----:B------:R-:W-:Y:S01]  /*1510*/  FFMA.FTZ R38, R87, R77, R38 ;  /* 0x0000004d57267223 */ /* 0x000fe20000010026 */
[----:B------:R-:W-:-:S05]  /*1520*/  HADD2.F32 R87, -RZ, R24.H1_H1 ;  /* 0x30000018ff577230 */ /* 0x000fca0000004100 */
[----:B------:R-:W1:Y:S01]  /*1530*/  MUFU.EX2 R74, R74 ;  /* 0x0000004a004a7308 */ /* 0x000e620000000800 */
[----:B0-----:R-:W-:Y:S01]  /*1540*/  FADD.FTZ R80, R75, 1 ;  /* 0x3f8000004b507421 */ /* 0x001fe20000010000 */
[----:B------:R-:W-:Y:S01]  /*1550*/  FADD.FTZ R82, -R62, R87 ;  /* 0x000000573e527221 */ /* 0x000fe20000010100 */
[----:B------:R-:W-:-:S05]  /*1560*/  FADD.FTZ R32, R52, R77 ;  /* 0x0000004d34207221 */ /* 0x000fca0000010000 */
[----:B------:R-:W0:Y:S01]  /*1570*/  MUFU.EX2 R72, R72 ;  /* 0x0000004800487308 */ /* 0x000e220000000800 */
[----:B------:R-:W-:Y:S01]  /*1580*/  FFMA.FTZ R75, R64, R77, R59 ;  /* 0x0000004d404b7223 */ /* 0x000fe2000001003b */
[----:B------:R-:W-:Y:S02]  /*1590*/  HADD2.F32 R77, -RZ, R19.H0_H0 ;  /* 0x20000013ff4d7230 */ /* 0x000fe40000004100 */
[----:B-1----:R-:W-:Y:S01]  /*15a0*/  FADD.FTZ R59, R73, 1 ;  /* 0x3f800000493b7421 */ /* 0x002fe20000010000 */
[----:B------:R-:W-:Y:S01]  /*15b0*/  FMUL.FTZ R87, R63, R82 ;  /* 0x000000523f577220 */ /* 0x000fe20000410000 */
[----:B------:R-:W-:Y:S01]  /*15c0*/  FMUL.FTZ R73, R70, R61 ;  /* 0x0000003d46497220 */ /* 0x000fe20000410000 */
[--C-:B------:R-:W-:Y:S01]  /*15d0*/  HADD2.F32 R89, -RZ, R25.reuse.H0_H0 ;  /* 0x20000019ff597230 */ /* 0x100fe20000004100 */
[----:B------:R0:W1:Y:S01]  /*15e0*/  MUFU.RCP R52, R80 ;  /* 0x0000005000347308 */ /* 0x0000620000001000 */
[----:B------:R-:W-:Y:S01]  /*15f0*/  FMUL.FTZ R77, R77, R54 ;  /* 0x000000364d4d7220 */ /* 0x000fe20000410000 */
[----:B------:R-:W-:-:S02]  /*1600*/  HADD2.F32 R91, -RZ, R25.H1_H1 ;  /* 0x30000019ff5b7230 */ /* 0x000fc40000004100 */
[C---:B------:R-:W-:Y:S01]  /*1610*/  FFMA.FTZ R54, R87.reuse, R61, R36 ;  /* 0x0000003d57367223 */ /* 0x040fe20000010024 */
[----:B------:R-:W-:Y:S01]  /*1620*/  FFMA.FTZ R76, R87, R73, R76 ;  /* 0x00000049574c7223 */ /* 0x000fe2000001004c */
[----:B------:R-:W-:Y:S01]  /*1630*/  FADD.FTZ R74, R74, 1 ;  /* 0x3f8000004a4a7421 */ /* 0x000fe20000010000 */
[----:B------:R-:W-:Y:S02]  /*1640*/  HADD2.F32 R87, -RZ, R19.H1_H1 ;  /* 0x30000013ff577230 */ /* 0x000fe40000004100 */
[C---:B------:R-:W-:Y:S01]  /*1650*/  FADD.FTZ R36, -R62.reuse, R89 ;  /* 0x000000593e247221 */ /* 0x040fe20000010100 */
[----:B------:R-:W-:Y:S01]  /*1660*/  FADD.FTZ R82, -R62, R91 ;  /* 0x0000005b3e527221 */ /* 0x000fe20000010100 */
[----:B------:R-:W-:Y:S01]  /*1670*/  FFMA.FTZ R75, R70, R61, R75 ;  /* 0x0000003d464b7223 */ /* 0x000fe2000001004b */
[----:B------:R1:W1:Y:S01]  /*1680*/  MUFU.RCP R73, R74 ;  /* 0x0000004a00497308 */ /* 0x0002620000001000 */
[----:B0-----:R-:W-:Y:S01]  /*1690*/  FADD.FTZ R80, R72, 1 ;  /* 0x3f80000048507421 */ /* 0x001fe20000010000 */
[----:B------:R-:W-:Y:S01]  /*16a0*/  FMUL.FTZ R72, R87, R60 ;  /* 0x0000003c57487220 */ /* 0x000fe20000410000 */
[----:B------:R-:W-:Y:S01]  /*16b0*/  FADD.FTZ R37, R37, R61 ;  /* 0x0000003d25257221 */ /* 0x000fe20000010000 */
[C---:B------:R-:W-:Y:S01]  /*16c0*/  FMUL.FTZ R87, R63.reuse, R36 ;  /* 0x000000243f577220 */ /* 0x040fe20000410000 */
[CC--:B------:R-:W-:Y:S01]  /*16d0*/  FMUL.FTZ R61, R66.reuse, R77.reuse ;  /* 0x0000004d423d7220 */ /* 0x0c0fe20000410000 */
[----:B------:R-:W-:Y:S01]  /*16e0*/  FMUL.FTZ R82, R63, R82 ;  /* 0x000000523f527220 */ /* 0x000fe20000410000 */
[-C--:B-1----:R-:W-:Y:S01]  /*16f0*/  FFMA.FTZ R74, R66, R77.reuse, R75 ;  /* 0x0000004d424a7223 */ /* 0x082fe2000001004b */
[----:B------:R-:W0:Y:S01]  /*1700*/  MUFU.RCP R59, R59 ;  /* 0x0000003b003b7308 */ /* 0x000e220000001000 */
[C---:B------:R-:W-:Y:S01]  /*1710*/  FFMA.FTZ R36, R87.reuse, R77, R34 ;  /* 0x0000004d57247223 */ /* 0x040fe20000010022 */
[----:B------:R-:W-:Y:S01]  /*1720*/  FFMA.FTZ R76, R87, R61, R76 ;  /* 0x0000003d574c7223 */ /* 0x000fe2000001004c */
[-C--:B------:R-:W-:Y:S01]  /*1730*/  FMUL.FTZ R75, R69, R72.reuse ;  /* 0x00000048454b7220 */ /* 0x080fe20000410000 */
[-C--:B------:R-:W-:Y:S01]  /*1740*/  FFMA.FTZ R39, R82, R72.reuse, R39 ;  /* 0x0000004852277223 */ /* 0x080fe20000010027 */
[----:B------:R-:W-:Y:S01]  /*1750*/  FADD.FTZ R34, R33, R72 ;  /* 0x0000004821227221 */ /* 0x000fe20000010000 */
[----:B------:R-:W-:Y:S01]  /*1760*/  FFMA.FTZ R61, R69, R72, R74 ;  /* 0x00000048453d7223 */ /* 0x000fe2000001004a */
[----:B------:R-:W-:Y:S01]  /*1770*/  FADD.FTZ R72, -R52, 1 ;  /* 0x3f80000034487421 */ /* 0x000fe20000010100 */
[----:B------:R-:W1:Y:S03]  /*1780*/  MUFU.RCP R60, R80 ;  /* 0x00000050003c7308 */ /* 0x000e660000001000 */
[----:B------:R-:W-:Y:S01]  /*1790*/  FFMA.FTZ R53, R53, R72, 1 ;  /* 0x3f80000035357423 */ /* 0x000fe20000010048 */
[----:B------:R-:W-:-:S03]  /*17a0*/  FADD.FTZ R74, -R73, 1 ;  /* 0x3f800000494a7421 */ /* 0x000fc60000010100 */
[----:B------:R-:W-:Y:S01]  /*17b0*/  FMUL.FTZ R52, R52, R53 ;  /* 0x0000003534347220 */ /* 0x000fe20000410000 */
[----:B------:R-:W-:Y:S02]  /*17c0*/  HADD2.F32 R53, -RZ, R40.H0_H0 ;  /* 0x20000028ff357230 */ /* 0x000fe40000004100 */
[----:B------:R-:W-:Y:S01]  /*17d0*/  FADD.FTZ R35, R35, R77 ;  /* 0x0000004d23237221 */ /* 0x000fe20000010000 */
[----:B------:R-:W-:Y:S01]  /*17e0*/  FFMA.FTZ R33, R82, R75, R76 ;  /* 0x0000004b52217223 */ /* 0x000fe2000001004c */
[----:B------:R-:W-:Y:S01]  /*17f0*/  FFMA.FTZ R72, R55, R74, 1 ;  /* 0x3f80000037487423 */ /* 0x000fe2000001004a */
[----:B0-----:R-:W-:Y:S01]  /*1800*/  FADD.FTZ R75, -R59, 1 ;  /* 0x3f8000003b4b7421 */ /* 0x001fe20000010100 */
[----:B------:R-:W-:Y:S02]  /*1810*/  HADD2.F32 R77, -RZ, R42.H0_H0 ;  /* 0x2000002aff4d7230 */ /* 0x000fe40000004100 */
[----:B------:R-:W-:Y:S01]  /*1820*/  FADD.FTZ R74, -R62, R53 ;  /* 0x000000353e4a7221 */ /* 0x000fe20000010100 */
[----:B------:R-:W-:-:S02]  /*1830*/  HADD2.F32 R53, -RZ, R40.H1_H1 ;  /* 0x30000028ff357230 */ /* 0x000fc40000004100 */
[----:B------:R-:W-:Y:S01]  /*1840*/  FFMA.FTZ R56, R56, R75, 1 ;  /* 0x3f80000038387423 */ /* 0x000fe2000001004b */
[----:B-1----:R-:W-:Y:S01]  /*1850*/  FADD.FTZ R76, -R60, 1 ;  /* 0x3f8000003c4c7421 */ /* 0x002fe20000010100 */
[----:B------:R-:W-:Y:S01]  /*1860*/  FMUL.FTZ R77, R77, R52 ;  /* 0x000000344d4d7220 */ /* 0x000fe20000410000 */
[----:B------:R-:W-:Y:S01]  /*1870*/  FMUL.FTZ R72, R73, R72 ;  /* 0x0000004849487220 */ /* 0x000fe20000410000 */
[----:B------:R-:W-:Y:S01]  /*1880*/  FADD.FTZ R52, -R62, R53 ;  /* 0x000000353e347221 */ /* 0x000fe20000010100 */
[----:B------:R-:W-:Y:S02]  /*1890*/  HADD2.F32 R73, -RZ, R42.H1_H1 ;  /* 0x3000002aff497230 */ /* 0x000fe40000004100 */
[----:B------:R-:W-:Y:S01]  /*18a0*/  FFMA.FTZ R57, R57, R76, 1 ;  /* 0x3f80000039397423 */ /* 0x000fe2000001004c */
[----:B------:R-:W-:Y:S01]  /*18b0*/  FMUL.FTZ R56, R59, R56 ;  /* 0x000000383b387220 */ /* 0x000fe20000410000 */
[----:B------:R-:W-:Y:S02]  /*18c0*/  HADD2.F32 R55, -RZ, R41.H0_H0 ;  /* 0x20000029ff377230 */ /* 0x000fe40000004100 */
[----:B------:R-:W-:Y:S01]  /*18d0*/  FMUL.FTZ R52, R63, R52 ;  /* 0x000000343f347220 */ /* 0x000fe20000410000 */
[----:B------:R-:W-:-:S02]  /*18e0*/  HADD2.F32 R75, -RZ, R20.H0_H0 ;  /* 0x20000014ff4b7230 */ /* 0x000fc40000004100 */
[----:B------:R-:W-:Y:S01]  /*18f0*/  FMUL.FTZ R60, R60, R57 ;  /* 0x000000393c3c7220 */ /* 0x000fe20000410000 */
[----:B------:R-:W-:Y:S01]  /*1900*/  FMUL.FTZ R73, R73, R56 ;  /* 0x0000003849497220 */ /* 0x000fe20000410000 */
[----:B------:R-:W-:Y:S02]  /*1910*/  HADD2.F32 R57, -RZ, R41.H1_H1 ;  /* 0x30000029ff397230 */ /* 0x000fe40000004100 */
[----:B------:R-:W-:Y:S01]  /*1920*/  FADD.FTZ R56, -R62, R55 ;  /* 0x000000373e387221 */ /* 0x000fe20000010100 */
[----:B------:R-:W-:Y:S01]  /*1930*/  FFMA.FTZ R55, R70, R52, R65 ;  /* 0x0000003446377223 */ /* 0x000fe20000010041 */
[C---:B------:R-:W-:Y:S01]  /*1940*/  FADD.FTZ R52, -R62.reuse, R75 ;  /* 0x0000004b3e347221 */ /* 0x040fe20000010100 */
[----:B------:R-:W-:Y:S01]  /*1950*/  FADD.FTZ R80, -R62, R57 ;  /* 0x000000393e507221 */ /* 0x000fe20000010100 */
[----:B------:R-:W-:Y:S02]  /*1960*/  FMUL.FTZ R57, R64, R77 ;  /* 0x0000004d40397220 */ /* 0x000fe40000410000 */
[----:B------:R-:W-:Y:S01]  /*1970*/  FMUL.FTZ R52, R63, R52 ;  /* 0x000000343f347220 */ /* 0x000fe20000410000 */
[----:B------:R-:W-:-:S03]  /*1980*/  HADD2.F32 R53, -RZ, R20.H1_H1 ;  /* 0x30000014ff357230 */ /* 0x000fc60000004100 */
[C---:B------:R-:W-:Y:S01]  /*1990*/  FFMA.FTZ R33, R52.reuse, R57, R33 ;  /* 0x0000003934217223 */ /* 0x040fe20000010021 */
[----:B------:R-:W-:Y:S01]  /*19a0*/  FFMA.FTZ R38, R52, R77, R38 ;  /* 0x0000004d34267223 */ /* 0x000fe20000010026 */
[----:B------:R-:W-:Y:S01]  /*19b0*/  IADD3 R52, P2, R83, UR20, RZ ;  /* 0x0000001453347c10 */ /* 0x000fe2000ff5e0ff */
[----:B------:R-:W-:-:S03]  /*19c0*/  FADD.FTZ R82, -R62, R53 ;  /* 0x000000353e527221 */ /* 0x000fc60000010100 */
[----:B------:R-:W-:-:S06]  /*19d0*/  IADD3.X R53, R84, UR21, RZ, P2, !PT ;  /* 0x0000001554357c10 */ /* 0x000fcc00097fe4ff */
[----:B------:R-:W5:Y:S01]  /*19e0*/  LDG.E.64.CONSTANT R52, desc[UR12][R52.64] ;  /* 0x0000000c34347981 */ /* 0x000f62000c1e9b00 */
[C---:B------:R-:W-:Y:S01]  /*19f0*/  FMUL.FTZ R56, R63.reuse, R56 ;  /* 0x000000383f387220 */ /* 0x040fe20000410000 */
[C---:B------:R-:W-:Y:S01]  /*1a00*/  FMUL.FTZ R57, R63.reuse, R80 ;  /* 0x000000503f397220 */ /* 0x040fe20000410000 */
[----:B------:R-:W-:Y:S02]  /*1a10*/  FMUL.FTZ R59, R63, R74 ;  /* 0x0000004a3f3b7220 */ /* 0x000fe40000410000 */
[----:B------:R-:W-:Y:S01]  /*1a20*/  FFMA.FTZ R56, R66, R56, R71 ;  /* 0x0000003842387223 */ /* 0x000fe20000010047 */
[----:B------:R-:W-:Y:S01]  /*1a30*/  FFMA.FTZ R57, R69, R57, R68 ;  /* 0x0000003945397223 */ /* 0x000fe20000010044 */
[----:B------:R-:W-:Y:S01]  /*1a40*/  FFMA.FTZ R59, R64, R59, R67 ;  /* 0x0000003b403b7223 */ /* 0x000fe20000010043 */
[----:B------:R-:W-:Y:S01]  /*1a50*/  FMUL.FTZ R76, R55, -1.4426950216293334961 ;  /* 0xbfb8aa3b374c7820 */ /* 0x000fe20000410000 */
[----:B------:R-:W-:Y:S01]  /*1a60*/  FMUL.FTZ R75, R56, -1.4426950216293334961 ;  /* 0xbfb8aa3b384b7820 */ /* 0x000fe20000410000 */
[----:B------:R-:W-:Y:S01]  /*1a70*/  FMUL.FTZ R88, R63, R82 ;  /* 0x000000523f587220 */ /* 0x000fe20000410000 */
[-C--:B------:R-:W-:Y:S01]  /*1a80*/  FMUL.FTZ R80, R70, R73.reuse ;  /* 0x0000004946507220 */ /* 0x080fe20000410000 */
[----:B------:R-:W-:Y:S01]  /*1a90*/  FMUL.FTZ R82, R57, -1.4426950216293334961 ;  /* 0xbfb8aa3b39527820 */ /* 0x000fe20000410000 */
[----:B------:R-:W-:Y:S01]  /*1aa0*/  FMUL.FTZ R74, R59, -1.4426950216293334961 ;  /* 0xbfb8aa3b3b4a7820 */ /* 0x000fe20000410000 */
[----:B------:R-:W0:Y:S01]  /*1ab0*/  MUFU.EX2 R76, R76 ;  /* 0x0000004c004c7308 */ /* 0x000e220000000800 */
[C---:B------:R-:W-:Y:S01]  /*1ac0*/  FFMA.FTZ R80, R88.reuse, R80, R33 ;  /* 0x0000005058507223 */ /* 0x040fe20000010021 */
[----:B------:R-:W-:-:S06]  /*1ad0*/  FFMA.FTZ R33, R88, R73, R54 ;  /* 0x0000004958217223 */ /* 0x000fcc0000010036 */
[----:B------:R-:W1:Y:S08]  /*1ae0*/  MUFU.EX2 R75, R75 ;  /* 0x0000004b004b7308 */ /* 0x000e700000000800 */
[----:B------:R1:W3:Y:S01]  /*1af0*/  MUFU.EX2 R54, R82 ;  /* 0x0000005200367308 */ /* 0x0002e20000000800 */
[----:B------:R-:W-:Y:S01]  /*1b00*/  FADD.FTZ R32, R32, R77 ;  /* 0x0000004d20207221 */ /* 0x000fe20000010000 */
[----:B------:R-:W-:-:S06]  /*1b10*/  FFMA.FTZ R61, R64, R77, R61 ;  /* 0x0000004d403d7223 */ /* 0x000fcc000001003d */
[----:B------:R-:W2:Y:S01]  /*1b20*/  MUFU.EX2 R74, R74 ;  /* 0x0000004a004a7308 */ /* 0x000ea20000000800 */
[----:B------:R-:W-:Y:S02]  /*1b30*/  HADD2.F32 R87, -RZ, R21.H0_H0 ;  /* 0x20000015ff577230 */ /* 0x000fe40000004100 */
[----:B------:R-:W-:Y:S02]  /*1b40*/  HADD2.F32 R77, -RZ, R43.H0_H0 ;  /* 0x2000002bff4d7230 */ /* 0x000fe40000004100 */
[----:B0-----:R-:W-:Y:S01]  /*1b50*/  FADD.FTZ R76, R76, 1 ;  /* 0x3f8000004c4c7421 */ /* 0x001fe20000010000 */
[----:B------:R-:W-:Y:S02]  /*1b60*/  FADD.FTZ R88, -R62, R87 ;  /* 0x000000573e587221 */ /* 0x000fe40000010100 */
[----:B------:R-:W-:Y:S01]  /*1b70*/  FMUL.FTZ R77, R77, R72 ;  /* 0x000000484d4d7220 */ /* 0x000fe20000410000 */
[----:B-1----:R-:W-:Y:S01]  /*1b80*/  FADD.FTZ R82, R75, 1 ;  /* 0x3f8000004b527421 */ /* 0x002fe20000010000 */
[----:B---3--:R-:W-:Y:S01]  /*1b90*/  FADD.FTZ R54, R54, 1 ;  /* 0x3f80000036367421 */ /* 0x008fe20000010000 */
[----:B------:R-:W-:Y:S01]  /*1ba0*/  FMUL.FTZ R87, R63, R88 ;  /* 0x000000583f577220 */ /* 0x000fe20000410000 */
[-C--:B------:R-:W-:Y:S01]  /*1bb0*/  FMUL.FTZ R75, R66, R77.reuse ;  /* 0x0000004d424b7220 */ /* 0x080fe20000410000 */
[----:B------:R0:W1:Y:S02]  /*1bc0*/  MUFU.RCP R72, R76 ;  /* 0x0000004c00487308 */ /* 0x0000640000001000 */
[C---:B------:R-:W-:Y:S01]  /*1bd0*/  FFMA.FTZ R36, R87.reuse, R77, R36 ;  /* 0x0000004d57247223 */ /* 0x040fe20000010024 */
[----:B--2---:R-:W-:Y:S01]  /*1be0*/  FADD.FTZ R74, R74, 1 ;  /* 0x3f8000004a4a7421 */ /* 0x004fe20000010000 */
[----:B------:R-:W-:Y:S01]  /*1bf0*/  FFMA.FTZ R80, R87, R75, R80 ;  /* 0x0000004b57507223 */ /* 0x000fe20000010050 */
[----:B------:R-:W-:-:S03]  /*1c00*/  HADD2.F32 R87, -RZ, R21.H1_H1 ;  /* 0x30000015ff577230 */ /* 0x000fc60000004100 */
[----:B------:R-:W2:Y:S01]  /*1c10*/  MUFU.RCP R54, R54 ;  /* 0x0000003600367308 */ /* 0x000ea20000001000 */
[----:B------:R-:W-:Y:S01]  /*1c20*/  FADD.FTZ R37, R37, R73 ;  /* 0x0000004925257221 */ /* 0x000fe20000010000 */
[----:B------:R-:W-:Y:S01]  /*1c30*/  FFMA.FTZ R61, R70, R73, R61 ;  /* 0x00000049463d7223 */ /* 0x000fe2000001003d */
[----:B------:R-:W-:Y:S02]  /*1c40*/  HADD2.F32 R73, -RZ, R43.H1_H1 ;  /* 0x3000002bff497230 */ /* 0x000fe40000004100 */
[----:B------:R-:W-:-:S03]  /*1c50*/  FADD.FTZ R88, -R62, R87 ;  /* 0x000000573e587221 */ /* 0x000fc60000010100 */
[----:B------:R2:W3:Y:S01]  /*1c60*/  MUFU.RCP R75, R82 ;  /* 0x00000052004b7308 */ /* 0x0004e20000001000 */
[----:B0-----:R-:W-:Y:S01]  /*1c70*/  FMUL.FTZ R76, R73, R60 ;  /* 0x0000003c494c7220 */ /* 0x001fe20000410000 */
[----:B------:R-:W-:-:S06]  /*1c80*/  FMUL.FTZ R88, R63, R88 ;  /* 0x000000583f587220 */ /* 0x000fcc0000410000 */
[----:B------:R-:W0:Y:S01]  /*1c90*/  MUFU.RCP R74, R74 ;  /* 0x0000004a004a7308 */ /* 0x000e220000001000 */
[----:B------:R-:W-:Y:S01]  /*1ca0*/  FFMA.FTZ R60, R66, R77, R61 ;  /* 0x0000004d423c7223 */ /* 0x000fe2000001003d */
[CC--:B------:R-:W-:Y:S01]  /*1cb0*/  FMUL.FTZ R73, R69.reuse, R76.reuse ;  /* 0x0000004c45497220 */ /* 0x0c0fe20000410000 */
[-C--:B------:R-:W-:Y:S01]  /*1cc0*/  FFMA.FTZ R39, R88, R76.reuse, R39 ;  /* 0x0000004c58277223 */ /* 0x080fe20000010027 */
[----:B------:R-:W-:Y:S01]  /*1cd0*/  FADD.FTZ R34, R34, R76 ;  /* 0x0000004c22227221 */ /* 0x000fe20000010000 */
[----:B------:R-:W-:Y:S01]  /*1ce0*/  FFMA.FTZ R61, R69, R76, R60 ;  /* 0x0000004c453d7223 */ /* 0x000fe2000001003c */
[----:B-1----:R-:W-:Y:S01]  /*1cf0*/  FADD.FTZ R76, -R72, 1 ;  /* 0x3f800000484c7421 */ /* 0x002fe20000010100 */
[----:B------:R-:W-:Y:S01]  /*1d00*/  FFMA.FTZ R80, R88, R73, R80 ;  /* 0x0000004958507223 */ /* 0x000fe20000010050 */
[----:B--2---:R-:W-:Y:S01]  /*1d10*/  FADD.FTZ R82, -R54, 1 ;  /* 0x3f80000036527421 */ /* 0x004fe20000010100 */
[----:B---3--:R-:W-:Y:S01]  /*1d20*/  FADD.FTZ R73, -R75, 1 ;  /* 0x3f8000004b497421 */ /* 0x008fe20000010100 */
[----:B------:R-:W-:-:S02]  /*1d30*/  FFMA.FTZ R55, R55, R76, 1 ;  /* 0x3f80000037377423 */ /* 0x000fc4000001004c */
[----:B------:R-:W-:Y:S01]  /*1d40*/  FFMA.FTZ R57, R57, R82, 1 ;  /* 0x3f80000039397423 */ /* 0x000fe20000010052 */
[----:B------:R-:W-:Y:S01]  /*1d50*/  FFMA.FTZ R56, R56, R73, 1 ;  /* 0x3f80000038387423 */ /* 0x000fe20000010049 */
[----:B------:R-:W-:Y:S01]  /*1d60*/  IADD3.X R82, RZ, R58, RZ, P1, !PT ;  /* 0x0000003aff527210 */ /* 0x000fe20000ffe4ff */
[----:B------:R-:W-:Y:S01]  /*1d70*/  FMUL.FTZ R72, R72, R55 ;  /* 0x0000003748487220 */ /* 0x000fe20000410000 */
[C---:B0-----:R-:W-:Y:S01]  /*1d80*/  FADD.FTZ R60, -R74.reuse, 1 ;  /* 0x3f8000004a3c7421 */ /* 0x041fe20000010100 */
[----:B------:R-:W-:Y:S02]  /*1d90*/  HADD2.F32 R55, -RZ, R40.H0_H0 ;  /* 0x20000028ff377230 */ /* 0x000fe40000004100 */
[----:B------:R-:W-:Y:S01]  /*1da0*/  FMUL.FTZ R73, R75, R56 ;  /* 0x000000384b497220 */ /* 0x000fe20000410000 */
[----:B------:R-:W-:Y:S01]  /*1db0*/  FFMA.FTZ R59, R59, R60, 1 ;  /* 0x3f8000003b3b7423 */ /* 0x000fe2000001003c */
[C---:B------:R-:W-:Y:S01]  /*1dc0*/  SHF.L.U64.HI R82, R79.reuse, 0x1, R82 ;  /* 0x000000014f527819 */ /* 0x040fe20000010252 */
[----:B------:R-:W-:Y:S01]  /*1dd0*/  HADD2.F32 R75, -RZ, R44.H0_H0 ;  /* 0x2000002cff4b7230 */ /* 0x000fe20000004100 */
[----:B------:R-:W-:Y:S01]  /*1de0*/  SHF.L.U32 R79, R79, 0x1, RZ ;  /* 0x000000014f4f7819 */ /* 0x000fe200000006ff */
[----:B------:R-:W-:Y:S01]  /*1df0*/  FMUL.FTZ R74, R74, R59 ;  /* 0x0000003b4a4a7220 */ /* 0x000fe20000410000 */
[----:B------:R-:W-:Y:S01]  /*1e00*/  FADD.FTZ R56, -R62, R55 ;  /* 0x000000373e387221 */ /* 0x000fe20000010100 */
[----:B------:R-:W-:Y:S01]  /*1e10*/  FMUL.FTZ R57, R54, R57 ;  /* 0x0000003936397220 */ /* 0x000fe20000410000 */
[----:B------:R-:W-:Y:S01]  /*1e20*/  IADD3 R54, P1, R79, UR18, RZ ;  /* 0x000000124f367c10 */ /* 0x000fe2000ff3e0ff */
[----:B------:R-:W-:Y:S01]  /*1e30*/  FMUL.FTZ R75, R75, R74 ;  /* 0x0000004a4b4b7220 */ /* 0x000fe20000410000 */
[----:B------:R-:W-:Y:S01]  /*1e40*/  FMUL.FTZ R87, R63, R56 ;  /* 0x000000383f577220 */ /* 0x000fe20000410000 */
[----:B------:R-:W-:-:S02]  /*1e50*/  HADD2.F32 R89, -RZ, R40.H1_H1 ;  /* 0x30000028ff597230 */ /* 0x000fc40000004100 */
[----:B------:R-:W-:Y:S01]  /*1e60*/  HADD2.F32 R59, -RZ, R44.H1_H1 ;  /* 0x3000002cff3b7230 */ /* 0x000fe20000004100 */
[----:B------:R-:W-:Y:S01]  /*1e70*/  IADD3.X R55, R82, UR19, RZ, P1, !PT ;  /* 0x0000001352377c10 */ /* 0x000fe20008ffe4ff */
[-C--:B------:R-:W-:Y:S01]  /*1e80*/  FFMA.FTZ R60, R87, R75.reuse, R38 ;  /* 0x0000004b573c7223 */ /* 0x080fe20000010026 */
[----:B------:R-:W-:Y:S01]  /*1e90*/  FADD.FTZ R35, R35, R77 ;  /* 0x0000004d23237221 */ /* 0x000fe20000010000 */
[----:B------:R-:W-:Y:S01]  /*1ea0*/  FADD.FTZ R38, -R62, R89 ;  /* 0x000000593e267221 */ /* 0x000fe20000010100 */
[----:B------:R-:W-:Y:S01]  /*1eb0*/  FMUL.FTZ R59, R59, R72 ;  /* 0x000000483b3b7220 */ /* 0x000fe20000410000 */
[----:B------:R-:W-:Y:S01]  /*1ec0*/  FMUL.FTZ R77, R64, R75 ;  /* 0x0000004b404d7220 */ /* 0x000fe20000410000 */
[----:B------:R-:W2:Y:S01]  /*1ed0*/  LDG.E.64.CONSTANT R54, desc[UR12][R54.64] ;  /* 0x0000000c36367981 */ /* 0x000ea2000c1e9b00 */
[----:B------:R-:W-:Y:S01]  /*1ee0*/  FMUL.FTZ R72, R63, R38 ;  /* 0x000000263f487220 */ /* 0x000fe20000410000 */
[--C-:B------:R-:W-:Y:S02]  /*1ef0*/  HADD2.F32 R89, -RZ, R46.reuse.H1_H1 ;  /* 0x3000002eff597230 */ /* 0x100fe40000004100 */
[----:B------:R-:W-:Y:S01]  /*1f00*/  FFMA.FTZ R77, R87, R77, R80 ;  /* 0x0000004d574d7223 */ /* 0x000fe20000010050 */
[----:B------:R-:W-:Y:S01]  /*1f10*/  FMUL.FTZ R38, R70, R59 ;  /* 0x0000003b46267220 */ /* 0x000fe20000410000 */
[----:B------:R-:W-:-:S03]  /*1f20*/  HADD2.F32 R87, -RZ, R46.H0_H0 ;  /* 0x2000002eff577230 */ /* 0x000fc60000004100 */
[----:B------:R-:W-:Y:S01]  /*1f30*/  FFMA.FTZ R77, R72, R38, R77 ;  /* 0x00000026484d7223 */ /* 0x000fe2000001004d */
[C---:B------:R-:W-:Y:S01]  /*1f40*/  FADD.FTZ R38, -R62.reuse, R89 ;  /* 0x000000593e267221 */ /* 0x040fe20000010100 */
[----:B------:R-:W-:Y:S01]  /*1f50*/  FADD.FTZ R56, -R62, R87 ;  /* 0x000000573e387221 */ /* 0x000fe20000010100 */
[--C-:B------:R-:W-:Y:S02]  /*1f60*/  HADD2.F32 R87, -RZ, R47.reuse.H0_H0 ;  /* 0x2000002fff577230 */ /* 0x100fe40000004100 */
[C---:B------:R-:W-:Y:S01]  /*1f70*/  FMUL.FTZ R38, R63.reuse, R38 ;  /* 0x000000263f267220 */ /* 0x040fe20000410000 */
[----:B------:R-:W-:Y:S02]  /*1f80*/  HADD2.F32 R89, -RZ, R47.H1_H1 ;  /* 0x3000002fff597230 */ /* 0x000fe40000004100 */
[----:B------:R-:W-:Y:S01]  /*1f90*/  FFMA.FTZ R33, R72, R59, R33 ;  /* 0x0000003b48217223 */ /* 0x000fe20000010021 */
[C---:B------:R-:W-:Y:S01]  /*1fa0*/  FMUL.FTZ R56, R63.reuse, R56 ;  /* 0x000000383f387220 */ /* 0x040fe20000410000 */
[----:B------:R-:W-:Y:S01]  /*1fb0*/  FFMA.FTZ R72, R70, R38, R65 ;  /* 0x0000002646487223 */ /* 0x000fe20000010041 */
[----:B------:R-:W-:Y:S01]  /*1fc0*/  FADD.FTZ R74, -R62, R87 ;  /* 0x000000573e4a7221 */ /* 0x000fe20000010100 */
[----:B------:R-:W-:Y:S01]  /*1fd0*/  FADD.FTZ R38, R32, R75 ;  /* 0x0000004b20267221 */ /* 0x000fe20000010000 */
[----:B------:R-:W-:Y:S01]  /*1fe0*/  FADD.FTZ R32, -R62, R89 ;  /* 0x000000593e207221 */ /* 0x000fe20000010100 */
[C---:B------:R-:W-:Y:S01]  /*1ff0*/  FFMA.FTZ R87, R64.reuse, R75, R61 ;  /* 0x0000004b40577223 */ /* 0x040fe2000001003d */
[----:B------:R-:W-:Y:S01]  /*2000*/  FFMA.FTZ R56, R64, R56, R67 ;  /* 0x0000003840387223 */ /* 0x000fe20000010043 */
[C---:B------:R-:W-:Y:S01]  /*2010*/  FMUL.FTZ R61, R63.reuse, R74 ;  /* 0x0000004a3f3d7220 */ /* 0x040fe20000410000 */
[----:B------:R-:W-:-:S02]  /*2020*/  FMUL.FTZ R74, R63, R32 ;  /* 0x000000203f4a7220 */ /* 0x000fc40000410000 */
[----:B------:R-:W-:Y:S01]  /*2030*/  FMUL.FTZ R88, R56, -1.4426950216293334961 ;  /* 0xbfb8aa3b38587820 */ /* 0x000fe20000410000 */
[----:B------:R-:W-:Y:S01]  /*2040*/  FFMA.FTZ R61, R66, R61, R71 ;  /* 0x0000003d423d7223 */ /* 0x000fe20000010047 */
[----:B------:R-:W-:Y:S01]  /*2050*/  FFMA.FTZ R74, R69, R74, R68 ;  /* 0x0000004a454a7223 */ /* 0x000fe20000010044 */
[----:B------:R-:W-:Y:S02]  /*2060*/  FMUL.FTZ R80, R72, -1.4426950216293334961 ;  /* 0xbfb8aa3b48507820 */ /* 0x000fe40000410000 */
[----:B------:R-:W-:Y:S01]  /*2070*/  FMUL.FTZ R75, R61, -1.4426950216293334961 ;  /* 0xbfb8aa3b3d4b7820 */ /* 0x000fe20000410000 */
[----:B------:R-:W-:Y:S01]  /*2080*/  FMUL.FTZ R76, R74, -1.4426950216293334961 ;  /* 0xbfb8aa3b4a4c7820 */ /* 0x000fe20000410000 */
[----:B------:R-:W0:Y:S01]  /*2090*/  MUFU.EX2 R88, R88 ;  /* 0x0000005800587308 */ /* 0x000e220000000800 */
[----:B------:R-:W-:Y:S02]  /*20a0*/  HADD2.F32 R32, -RZ, R45.H0_H0 ;  /* 0x2000002dff207230 */ /* 0x000fe40000004100 */
[----:B------:R-:W-:-:S05]  /*20b0*/  HADD2.F32 R91, -RZ, R41.H0_H0 ;  /* 0x20000029ff5b7230 */ /* 0x000fca0000004100 */
[----:B------:R-:W1:Y:S01]  /*20c0*/  MUFU.EX2 R80, R80 ;  /* 0x0000005000507308 */ /* 0x000e620000000800 */
[----:B------:R-:W-:Y:S01]  /*20d0*/  FMUL.FTZ R89, R32, R73 ;  /* 0x0000004920597220 */ /* 0x000fe20000410000 */
[----:B------:R-:W-:-:S06]  /*20e0*/  FADD.FTZ R32, -R62, R91 ;  /* 0x0000005b3e207221 */ /* 0x000fcc0000010100 */
[----:B------:R-:W3:Y:S08]  /*20f0*/  MUFU.EX2 R75, R75 ;  /* 0x0000004b004b7308 */ /* 0x000ef00000000800 */
[----:B------:R-:W4:Y:S01]  /*2100*/  MUFU.EX2 R76, R76 ;  /* 0x0000004c004c7308 */ /* 0x000f220000000800 */
[----:B------:R-:W-:Y:S01]  /*2110*/  FMUL.FTZ R90, R63, R32 ;  /* 0x000000203f5a7220 */ /* 0x000fe20000410000 */
[----:B------:R-:W-:Y:S01]  /*2120*/  FMUL.FTZ R32, R66, R89 ;  /* 0x0000005942207220 */ /* 0x000fe20000410000 */
[----:B------:R-:W-:Y:S01]  /*2130*/  FFMA.FTZ R87, R70, R59, R87 ;  /* 0x0000003b46577223 */ /* 0x000fe20000010057 */
[----:B0-----:R-:W-:Y:S01]  /*2140*/  FADD.FTZ R73, R88, 1 ;  /* 0x3f80000058497421 */ /* 0x001fe20000010000 */
[----:B-1----:R-:W-:Y:S01]  /*2150*/  FADD.FTZ R80, R80, 1 ;  /* 0x3f80000050507421 */ /* 0x002fe20000010000 */
[C---:B------:R-:W-:Y:S01]  /*2160*/  FFMA.FTZ R77, R90.reuse, R32, R77 ;  /* 0x000000205a4d7223 */ /* 0x040fe2000001004d */
[-C--:B------:R-:W-:Y:S01]  /*2170*/  FFMA.FTZ R32, R90, R89.reuse, R36 ;  /* 0x000000595a207223 */ /* 0x080fe20000010024 */
[----:B------:R-:W-:Y:S01]  /*2180*/  FFMA.FTZ R88, R66, R89, R87 ;  /* 0x0000005942587223 */ /* 0x000fe20000010057 */
[----:B------:R-:W-:-:S02]  /*2190*/  HADD2.F32 R90, -RZ, R45.H1_H1 ;  /* 0x3000002dff5a7230 */ /* 0x000fc40000004100 */
[----:B---3--:R-:W-:Y:S01]  /*21a0*/  FADD.FTZ R87, R75, 1 ;  /* 0x3f8000004b577421 */ /* 0x008fe20000010000 */
[----:B------:R-:W0:Y:S01]  /*21b0*/  MUFU.RCP R73, R73 ;  /* 0x0000004900497308 */ /* 0x000e220000001000 */
[----:B------:R-:W-:Y:S01]  /*21c0*/  FADD.FTZ R36, R37, R59 ;  /* 0x0000003b25247221 */ /* 0x000fe20000010000 */
[----:B----4-:R-:W-:Y:S01]  /*21d0*/  FADD.FTZ R75, R76, 1 ;  /* 0x3f8000004c4b7421 */ /* 0x010fe20000010000 */
[----:B------:R-:W-:-:S05]  /*21e0*/  FMUL.FTZ R90, R90, R57 ;  /* 0x000000395a5a7220 */ /* 0x000fca0000410000 */
[----:B------:R-:W1:Y:S01]  /*21f0*/  MUFU.RCP R80, R80 ;  /* 0x0000005000507308 */ /* 0x000e620000001000 */
[----:B------:R-:W-:Y:S01]  /*2200*/  FADD.FTZ R37, R35, R89 ;  /* 0x0000005923257221 */ /* 0x000fe20000010000 */
[----:B------:R-:W-:-:S06]  /*2210*/  HADD2.F32 R35, -RZ, R41.H1_H1 ;  /* 0x30000029ff237230 */ /* 0x000fcc0000004100 */
[----:B------:R0:W3:Y:S01]  /*2220*/  MUFU.RCP R57, R87 ;  /* 0x0000005700397308 */ /* 0x0000e20000001000 */
[----:B------:R-:W-:-:S07]  /*2230*/  FADD.FTZ R76, -R62, R35 ;  /* 0x000000233e4c7221 */ /* 0x000fce0000010100 */
[----:B------:R-:W4:Y:S01]  /*2240*/  MUFU.RCP R75, R75 ;  /* 0x0000004b004b7308 */ /* 0x000f220000001000 */
[----:B------:R-:W-:Y:S01]  /*2250*/  FMUL.FTZ R92, R63, R76 ;  /* 0x0000004c3f5c7220 */ /* 0x000fe20000410000 */
[----:B0-----:R-:W-:Y:S01]  /*2260*/  FADD.FTZ R87, -R73, 1 ;  /* 0x3f80000049577421 */ /* 0x001fe20000010100 */
[----:B-1----:R-:W-:Y:S02]  /*2270*/  FADD.FTZ R89, -R80, 1 ;  /* 0x3f80000050597421 */ /* 0x002fe40000010100 */
[----:B------:R-:W-:Y:S01]  /*2280*/  FFMA.FTZ R35, R92, R90, R39 ;  /* 0x0000005a5c237223 */ /* 0x000fe20000010027 */
[----:B------:R-:W-:Y:S01]  /*2290*/  FADD.FTZ R39, R34, R90 ;  /* 0x0000005a22277221 */ /* 0x000fe20000010000 */
[----:B------:R-:W-:Y:S01]  /*22a0*/  FFMA.FTZ R56, R56, R87, 1 ;  /* 0x3f80000038387423 */ /* 0x000fe20000010057 */
[----:B---3--:R-:W-:Y:S01]  /*22b0*/  FADD.FTZ R34, -R57, 1 ;  /* 0x3f80000039227421 */ /* 0x008fe20000010100 */
[----:B------:R-:W-:Y:S02]  /*22c0*/  FFMA.FTZ R89, R72, R89, 1 ;  /* 0x3f80000048597423 */ /* 0x000fe40000010059 */
[----:B------:R-:W-:Y:S01]  /*22d0*/  FMUL.FTZ R73, R73, R56 ;  /* 0x0000003849497220 */ /* 0x000fe20000410000 */
[----:B------:R-:W-:Y:S01]  /*22e0*/  FFMA.FTZ R72, R61, R34, 1 ;  /* 0x3f8000003d487423 */ /* 0x000fe20000010022 */
[----:B----4-:R-:W-:Y:S01]  /*22f0*/  FADD.FTZ R87, -R75, 1 ;  /* 0x3f8000004b577421 */ /* 0x010fe20000010100 */
[----:B------:R-:W-:-:S02]  /*2300*/  HADD2.F32 R34, -RZ, R48.H0_H0 ;  /* 0x20000030ff227230 */ /* 0x000fc40000004100 */
[----:B------:R-:W-:Y:S01]  /*2310*/  FMUL.FTZ R89, R80, R89 ;  /* 0x0000005950597220 */ /* 0x000fe20000410000 */
[----:B------:R-:W-:Y:S02]  /*2320*/  HADD2.F32 R56, -RZ, R48.H1_H1 ;  /* 0x30000030ff387230 */ /* 0x000fe40000004100 */
[----:B------:R-:W-:Y:S01]  /*2330*/  FFMA.FTZ R74, R74, R87, 1 ;  /* 0x3f8000004a4a7423 */ /* 0x000fe20000010057 */
[--C-:B------:R-:W-:Y:S02]  /*2340*/  HADD2.F32 R87, -RZ, R46.reuse.H0_H0 ;  /* 0x2000002eff577230 */ /* 0x100fe40000004100 */
[----:B------:R-:W-:Y:S01]  /*2350*/  FMUL.FTZ R72, R57, R72 ;  /* 0x0000004839487220 */ /* 0x000fe20000410000 */
[----:B------:R-:W-:Y:S01]  /*2360*/  FMUL.FTZ R57, R75, R74 ;  /* 0x0000004a4b397220 */ /* 0x000fe20000410000 */
[----:B------:R-:W-:Y:S01]  /*2370*/  FMUL.FTZ R75, R34, R73 ;  /* 0x00000049224b7220 */ /* 0x000fe20000410000 */
[----:B------:R-:W-:Y:S01]  /*2380*/  FMUL.FTZ R73, R56, R89 ;  /* 0x0000005938497220 */ /* 0x000fe20000410000 */
[----:B------:R-:W-:Y:S01]  /*2390*/  FADD.FTZ R34, -R62, R87 ;  /* 0x000000573e227221 */ /* 0x000fe20000010100 */
[----:B------:R-:W-:Y:S01]  /*23a0*/  FMUL.FTZ R76, R69, R90 ;  /* 0x0000005a454c7220 */ /* 0x000fe20000410000 */
[----:B------:R-:W-:-:S02]  /*23b0*/  HADD2.F32 R89, -RZ, R46.H1_H1 ;  /* 0x3000002eff597230 */ /* 0x000fc40000004100 */
[----:B------:R-:W-:Y:S01]  /*23c0*/  FMUL.FTZ R87, R63, R34 ;  /* 0x000000223f577220 */ /* 0x000fe20000410000 */
[----:B------:R-:W-:Y:S01]  /*23d0*/  FFMA.FTZ R77, R92, R76, R77 ;  /* 0x0000004c5c4d7223 */ /* 0x000fe2000001004d */
[--C-:B------:R-:W-:Y:S02]  /*23e0*/  HADD2.F32 R61, -RZ, R49.reuse.H0_H0 ;  /* 0x20000031ff3d7230 */ /* 0x100fe40000004100 */
[-C--:B------:R-:W-:Y:S01]  /*23f0*/  FMUL.FTZ R34, R64, R75.reuse ;  /* 0x0000004b40227220 */ /* 0x080fe20000410000 */
[----:B------:R-:W-:Y:S02]  /*2400*/  HADD2.F32 R56, -RZ, R49.H1_H1 ;  /* 0x30000031ff387230 */ /* 0x000fe40000004100 */
[----:B------:R-:W-:Y:S01]  /*2410*/  FADD.FTZ R74, -R62, R89 ;  /* 0x000000593e4a7221 */ /* 0x000fe20000010100 */
[C---:B------:R-:W-:Y:S01]  /*2420*/  FFMA.FTZ R60, R87.reuse, R75, R60 ;  /* 0x0000004b573c7223 */ /* 0x040fe2000001003c */
[----:B------:R-:W-:Y:S01]  /*2430*/  FFMA.FTZ R34, R87, R34, R77 ;  /* 0x0000002257227223 */ /* 0x000fe2000001004d */
[----:B------:R-:W-:Y:S01]  /*2440*/  FMUL.FTZ R61, R61, R72 ;  /* 0x000000483d3d7220 */ /* 0x000fe20000410000 */
[----:B------:R-:W-:Y:S01]  /*2450*/  FMUL.FTZ R74, R63, R74 ;  /* 0x0000004a3f4a7220 */ /* 0x000fe20000410000 */
[----:B------:R-:W-:Y:S01]  /*2460*/  FMUL.FTZ R77, R70, R73 ;  /* 0x00000049464d7220 */ /* 0x000fe20000410000 */
[----:B------:R-:W-:Y:S01]  /*2470*/  FMUL.FTZ R72, R56, R57 ;  /* 0x0000003938487220 */ /* 0x000fe20000410000 */
[--C-:B------:R-:W-:Y:S01]  /*2480*/  HADD2.F32 R87, -RZ, R47.reuse.H0_H0 ;  /* 0x2000002fff577230 */ /* 0x100fe20000004100 */
[----:B------:R-:W-:Y:S01]  /*2490*/  IADD3 R56, P1, R79, UR20, RZ ;  /* 0x000000144f387c10 */ /* 0x000fe2000ff3e0ff */
[C---:B------:R-:W-:Y:S01]  /*24a0*/  FFMA.FTZ R77, R74.reuse, R77, R34 ;  /* 0x0000004d4a4d7223 */ /* 0x040fe20000010022 */
[----:B------:R-:W-:Y:S01]  /*24b0*/  FFMA.FTZ R34, R74, R73, R33 ;  /* 0x000000494a227223 */ /* 0x000fe20000010021 */
[----:B------:R-:W-:Y:S01]  /*24c0*/  HADD2.F32 R33, -RZ, R47.H1_H1 ;  /* 0x3000002fff217230 */ /* 0x000fe20000004100 */
[----:B------:R-:W-:Y:S01]  /*24d0*/  IADD3.X R57, R82, UR21, RZ, P1, !PT ;  /* 0x0000001552397c10 */ /* 0x000fe20008ffe4ff */
[----:B------:R-:W-:-:S04]  /*24e0*/  FADD.FTZ R74, -R62, R87 ;  /* 0x000000573e4a7221 */ /* 0x000fc80000010100 */
[----:B------:R-:W-:Y:S01]  /*24f0*/  FMUL.FTZ R76, R63, R74 ;  /* 0x0000004a3f4c7220 */ /* 0x000fe20000410000 */
[----:B------:R-:W-:Y:S01]  /*2500*/  FMUL.FTZ R74, R66, R61 ;  /* 0x0000003d424a7220 */ /* 0x000fe20000410000 */
[----:B------:R-:W3:Y:S01]  /*2510*/  LDG.E.64.CONSTANT R56, desc[UR12][R56.64] ;  /* 0x0000000c38387981 */ /* 0x000ee2000c1e9b00 */
[----:B------:R-:W-:Y:S02]  /*2520*/  FADD.FTZ R80, -R62, R33 ;  /* 0x000000213e507221 */ /* 0x000fe40000010100 */
[----:B------:R-:W-:Y:S01]  /*2530*/  FFMA.FTZ R74, R76, R74, R77 ;  /* 0x0000004a4c4a7223 */ /* 0x000fe2000001004d */
[----:B------:R-:W-:Y:S01]  /*2540*/  FMUL.FTZ R77, R69, R72 ;  /* 0x00000048454d7220 */ /* 0x000fe20000410000 */
[----:B------:R-:W-:Y:S01]  /*2550*/  FMUL.FTZ R89, R63, R80 ;  /* 0x000000503f597220 */ /* 0x000fe20000410000 */
[----:B-----5:R-:W-:-:S03]  /*2560*/  HADD2.F32 R87, -RZ, R50.H0_H0 ;  /* 0x20000032ff577230 */ /* 0x020fc60000004100 */
[----:B------:R-:W-:Y:S01]  /*2570*/  FFMA.FTZ R74, R89, R77, R74 ;  /* 0x0000004d594a7223 */ /* 0x000fe2000001004a */
[----:B------:R-:W-:Y:S02]  /*2580*/  HADD2.F32 R77, -RZ, R50.H1_H1 ;  /* 0x30000032ff4d7230 */ /* 0x000fe40000004100 */
[----:B------:R-:W-:Y:S01]  /*2590*/  FFMA.FTZ R59, R69, R90, R88 ;  /* 0x0000005a453b7223 */ /* 0x000fe20000010058 */
[----:B------:R-:W-:Y:S01]  /*25a0*/  IADD3.X R80, RZ, R58, RZ, P0, !PT ;  /* 0x0000003aff507210 */ /* 0x000fe200007fe4ff */
[----:B------:R-:W-:Y:S01]  /*25b0*/  FFMA.FTZ R33, R76, R61, R32 ;  /* 0x0000003d4c217223 */ /* 0x000fe20000010020 */
[C---:B------:R-:W-:Y:S01]  /*25c0*/  FADD.FTZ R76, -R62.reuse, R87 ;  /* 0x000000573e4c7221 */ /* 0x040fe20000010100 */
[----:B------:R-:W-:Y:S01]  /*25d0*/  FADD.FTZ R58, -R62, R77 ;  /* 0x0000004d3e3a7221 */ /* 0x000fe20000010100 */
[----:B------:R-:W-:Y:S01]  /*25e0*/  FFMA.FTZ R59, R64, R75, R59 ;  /* 0x0000004b403b7223 */ /* 0x000fe2000001003b */
[----:B------:R-:W-:Y:S01]  /*25f0*/  FFMA.FTZ R32, R89, R72, R35 ;  /* 0x0000004859207223 */ /* 0x000fe20000010023 */
[----:B------:R-:W-:Y:S01]  /*2600*/  FADD.FTZ R35, R38, R75 ;  /* 0x0000004b26237221 */ /* 0x000fe20000010000 */
[----:B------:R-:W-:Y:S01]  /*2610*/  FMUL.FTZ R58, R63, R58 ;  /* 0x0000003a3f3a7220 */ /* 0x000fe20000410000 */
[----:B------:R-:W-:Y:S01]  /*2620*/  SHF.L.U64.HI R80, R81, 0x1, R80 ;  /* 0x0000000151507819 */ /* 0x000fe20000010250 */
[----:B------:R-:W-:Y:S01]  /*2630*/  FMUL.FTZ R38, R63, R76 ;  /* 0x0000004c3f267220 */ /* 0x000fe20000410000 */
[----:B------:R-:W-:Y:S01]  /*2640*/  FADD.FTZ R36, R36, R73 ;  /* 0x0000004924247221 */ /* 0x000fe20000010000 */
[----:B------:R-:W-:Y:S01]  /*2650*/  SHF.L.U32 R81, R81, 0x1, RZ ;  /* 0x0000000151517819 */ /* 0x000fe200000006ff */
[----:B------:R-:W-:Y:S01]  /*2660*/  FFMA.FTZ R73, R70, R73, R59 ;  /* 0x0000004946497223 */ /* 0x000fe2000001003b */
[----:B------:R-:W-:-:S02]  /*2670*/  HADD2.F32 R59, -RZ, R51.H1_H1 ;  /* 0x30000033ff3b7230 */ /* 0x000fc40000004100 */
[----:B------:R-:W-:Y:S01]  /*2680*/  FFMA.FTZ R76, R70, R58, R65 ;  /* 0x0000003a464c7223 */ /* 0x000fe20000010041 */
[----:B------:R-:W-:Y:S01]  /*2690*/  FFMA.FTZ R38, R64, R38, R67 ;  /* 0x0000002640267223 */ /* 0x000fe20000010043 */
[----:B------:R-:W-:Y:S01]  /*26a0*/  IADD3 R58, P0, R81, UR18, RZ ;  /* 0x00000012513a7c10 */ /* 0x000fe2000ff1e0ff */
[----:B------:R-:W-:Y:S02]  /*26b0*/  FADD.FTZ R90, -R62, R59 ;  /* 0x0000003b3e5a7221 */ /* 0x000fe40000010100 */
[----:B------:R-:W-:Y:S01]  /*26c0*/  FMUL.FTZ R87, R38, -1.4426950216293334961 ;  /* 0xbfb8aa3b26577820 */ /* 0x000fe20000410000 */
[----:B------:R-:W-:Y:S01]  /*26d0*/  IADD3.X R59, R80, UR19, RZ, P0, !PT ;  /* 0x00000013503b7c10 */ /* 0x000fe200087fe4ff */
[----:B------:R-:W-:-:S04]  /*26e0*/  HADD2.F32 R75, -RZ, R51.H0_H0 ;  /* 0x20000033ff4b7230 */ /* 0x000fc80000004100 */
[----:B------:R-:W0:Y:S01]  /*26f0*/  MUFU.EX2 R87, R87 ;  /* 0x0000005700577308 */ /* 0x000e220000000800 */
[----:B------:R-:W4:Y:S01]  /*2700*/  LDG.E.64.CONSTANT R58, desc[UR12][R58.64] ;  /* 0x0000000c3a3a7981 */ /* 0x000f22000c1e9b00 */
[----:B------:R-:W-:-:S04]  /*2710*/  FADD.FTZ R88, -R62, R75 ;  /* 0x0000004b3e587221 */ /* 0x000fc80000010100 */
[C---:B------:R-:W-:Y:S01]  /*2720*/  FMUL.FTZ R77, R63.reuse, R88 ;  /* 0x000000583f4d7220 */ /* 0x040fe20000410000 */
[----:B------:R-:W-:Y:S01]  /*2730*/  FMUL.FTZ R88, R76, -1.4426950216293334961 ;  /* 0xbfb8aa3b4c587820 */ /* 0x000fe20000410000 */
[----:B------:R-:W-:Y:S02]  /*2740*/  FMUL.FTZ R75, R63, R90 ;  /* 0x0000005a3f4b7220 */ /* 0x000fe40000410000 */
[----:B------:R-:W-:Y:S02]  /*2750*/  FFMA.FTZ R77, R66, R77, R71 ;  /* 0x0000004d424d7223 */ /* 0x000fe40000010047 */
[----:B------:R-:W-:Y:S02]  /*2760*/  FFMA.FTZ R75, R69, R75, R68 ;  /* 0x0000004b454b7223 */ /* 0x000fe40000010044 */
[----:B------:R-:W-:Y:S01]  /*2770*/  FMUL.FTZ R91, R77, -1.4426950216293334961 ;  /* 0xbfb8aa3b4d5b7820 */ /* 0x000fe20000410000 */
[----:B------:R-:W1:Y:S01]  /*2780*/  MUFU.EX2 R88, R88 ;  /* 0x0000005800587308 */ /* 0x000e620000000800 */
[----:B0-----:R-:W-:Y:S01]  /*2790*/  FADD.FTZ R87, R87, 1 ;  /* 0x3f80000057577421 */ /* 0x001fe20000010000 */
[----:B------:R-:W-:-:S06]  /*27a0*/  FMUL.FTZ R90, R75, -1.4426950216293334961 ;  /* 0xbfb8aa3b4b5a7820 */ /* 0x000fcc0000410000 */
[----:B------:R-:W0:Y:S08]  /*27b0*/  MUFU.EX2 R89, R91 ;  /* 0x0000005b00597308 */ /* 0x000e300000000800 */
[----:B------:R-:W5:Y:S08]  /*27c0*/  MUFU.RCP R87, R87 ;  /* 0x0000005700577308 */ /* 0x000f700000001000 */
[----:B------:R-:W5:Y:S01]  /*27d0*/  MUFU.EX2 R90, R90 ;  /* 0x0000005a005a7308 */ /* 0x000f620000000800 */
[----:B-1----:R-:W-:Y:S01]  /*27e0*/  FADD.FTZ R88, R88, 1 ;  /* 0x3f80000058587421 */ /* 0x002fe20000010000 */
[----:B0-----:R-:W-:Y:S01]  /*27f0*/  FADD.FTZ R89, R89, 1 ;  /* 0x3f80000059597421 */ /* 0x001fe20000010000 */
[----:B------:R-:W-:Y:S01]  /*2800*/  FADD.FTZ R37, R37, R61 ;  /* 0x0000003d25257221 */ /* 0x000fe20000010000 */
[----:B------:R-:W-:-:S04]  /*2810*/  FFMA.FTZ R92, R66, R61, R73 ;  /* 0x0000003d425c7223 */ /* 0x000fc80000010049 */
[----:B------:R-:W0:Y:S01]  /*2820*/  MUFU.RCP R88, R88 ;  /* 0x0000005800587308 */ /* 0x000e220000001000 */
[----:B-----5:R-:W-:-:S07]  /*2830*/  FADD.FTZ R61, -R87, 1 ;  /* 0x3f800000573d7421 */ /* 0x020fce0000010100 */
[----:B------:R-:W1:Y:S01]  /*2840*/  MUFU.RCP R89, R89 ;  /* 0x0000005900597308 */ /* 0x000e620000001000 */
[----:B------:R-:W-:Y:S01]  /*2850*/  FADD.FTZ R93, R90, 1 ;  /* 0x3f8000005a5d7421 */ /* 0x000fe20000010000 */
[----:B------:R-:W-:-:S06]  /*2860*/  FFMA.FTZ R90, R38, R61, 1 ;  /* 0x3f800000265a7423 */ /* 0x000fcc000001003d */
[----:B------:R-:W5:Y:S01]  /*2870*/  MUFU.RCP R61, R93 ;  /* 0x0000005d003d7308 */ /* 0x000f620000001000 */
[----:B0-----:R-:W-:Y:S01]  /*2880*/  FADD.FTZ R91, -R88, 1 ;  /* 0x3f800000585b7421 */ /* 0x001fe20000010100 */
[----:B------:R-:W-:-:S03]  /*2890*/  FFMA.FTZ R73, R69, R72, R92 ;  /* 0x0000004845497223 */ /* 0x000fc6000001005c */
[----:B------:R-:W-:Y:S01]  /*28a0*/  FFMA.FTZ R91, R76, R91, 1 ;  /* 0x3f8000004c5b7423 */ /* 0x000fe2000001005b */
[----:B-1----:R-:W-:-:S04]  /*28b0*/  FADD.FTZ R38, -R89, 1 ;  /* 0x3f80000059267421 */ /* 0x002fc80000010100 */
[----:B------:R-:W-:Y:S01]  /*28c0*/  FFMA.FTZ R76, R77, R38, 1 ;  /* 0x3f8000004d4c7423 */ /* 0x000fe20000010026 */
[----:B------:R-:W-:Y:S01]  /*28d0*/  FADD.FTZ R38, R39, R72 ;  /* 0x0000004827267221 */ /* 0x000fe20000010000 */
[----:B-----5:R-:W-:Y:S01]  /*28e0*/  FADD.FTZ R72, -R61, 1 ;  /* 0x3f8000003d487421 */ /* 0x020fe20000010100 */
[----:B------:R-:W-:Y:S02]  /*28f0*/  HADD2.F32 R39, -RZ, R50.H0_H0 ;  /* 0x20000032ff277230 */ /* 0x000fe40000004100 */
[----:B------:R-:W-:Y:S01]  /*2900*/  FMUL.FTZ R90, R87, R90 ;  /* 0x0000005a575a7220 */ /* 0x000fe20000410000 */
[----:B------:R-:W-:Y:S01]  /*2910*/  FFMA.FTZ R72, R75, R72, 1 ;  /* 0x3f8000004b487423 */ /* 0x000fe20000010048 */
[----:B------:R-:W-:Y:S02]  /*2920*/  HADD2.F32 R75, -RZ, R52.H0_H0 ;  /* 0x20000034ff4b7230 */ /* 0x000fe40000004100 */
[----:B------:R-:W-:Y:S01]  /*2930*/  FMUL.FTZ R89, R89, R76 ;  /* 0x0000004c59597220 */ /* 0x000fe20000410000 */
[----:B------:R-:W-:-:S02]  /*2940*/  FADD.FTZ R76, -R62, R39 ;  /* 0x000000273e4c7221 */ /* 0x000fc40000010100 */
[----:B------:R-:W-:Y:S01]  /*2950*/  FMUL.FTZ R75, R75, R90 ;  /* 0x0000005a4b4b7220 */ /* 0x000fe20000410000 */
[----:B------:R-:W-:Y:S01]  /*2960*/  FMUL.FTZ R87, R61, R72 ;  /* 0x000000483d577220 */ /* 0x000fe20000410000 */
[----:B------:R-:W-:Y:S02]  /*2970*/  FMUL.FTZ R39, R63, R76 ;  /* 0x0000004c3f277220 */ /* 0x000fe40000410000 */
[----:B------:R-:W-:Y:S01]  /*2980*/  FMUL.FTZ R61, R64, R75 ;  /* 0x0000004b403d7220 */ /* 0x000fe20000410000 */
[----:B------:R-:W-:Y:S01]  /*2990*/  FMUL.FTZ R77, R88, R91 ;  /* 0x0000005b584d7220 */ /* 0x000fe20000410000 */
[----:B------:R-:W-:Y:S02]  /*29a0*/  HADD2.F32 R91, -RZ, R50.H1_H1 ;  /* 0x30000032ff5b7230 */ /* 0x000fe40000004100 */
[----:B------:R-:W-:Y:S01]  /*29b0*/  FFMA.FTZ R61, R39, R61, R74 ;  /* 0x0000003d273d7223 */ /* 0x000fe2000001004a */
[----:B------:R-:W-:Y:S02]  /*29c0*/  HADD2.F32 R74, -RZ, R53.H0_H0 ;  /* 0x20000035ff4a7230 */ /* 0x000fe40000004100 */
[----:B------:R-:W-:-:S02]  /*29d0*/  HADD2.F32 R72, -RZ, R52.H1_H1 ;  /* 0x30000034ff487230 */ /* 0x000fc40000004100 */
[----:B------:R-:W-:Y:S01]  /*29e0*/  FFMA.FTZ R39, R39, R75, R60 ;  /* 0x0000004b27277223 */ /* 0x000fe2000001003c */
[----:B------:R-:W-:Y:S01]  /*29f0*/  FADD.FTZ R60, -R62, R91 ;  /* 0x0000005b3e3c7221 */ /* 0x000fe20000010100 */
[----:B------:R-:W-:Y:S01]  /*2a00*/  FMUL.FTZ R74, R74, R89 ;  /* 0x000000594a4a7220 */ /* 0x000fe20000410000 */
[----:B------:R-:W-:Y:S02]  /*2a10*/  HADD2.F32 R89, -RZ, R51.H0_H0 ;  /* 0x20000033ff597230 */ /* 0x000fe40000004100 */
[----:B------:R-:W-:Y:S01]  /*2a20*/  FMUL.FTZ R77, R72, R77 ;  /* 0x0000004d484d7220 */ /* 0x000fe20000410000 */
[----:B------:R-:W-:-:S03]  /*2a30*/  FMUL.FTZ R72, R63, R60 ;  /* 0x0000003c3f487220 */ /* 0x000fc60000410000 */
[----:B------:R-:W-:Y:S01]  /*2a40*/  FMUL.FTZ R60, R70, R77 ;  /* 0x0000004d463c7220 */ /* 0x000fe20000410000 */
[----:B------:R-:W-:-:S03]  /*2a50*/  FADD.FTZ R76, -R62, R89 ;  /* 0x000000593e4c7221 */ /* 0x000fc60000010100 */
[----:B------:R-:W-:Y:S01]  /*2a60*/  FFMA.FTZ R60, R72, R60, R61 ;  /* 0x0000003c483c7223 */ /* 0x000fe2000001003d */
[----:B------:R-:W-:Y:S01]  /*2a70*/  FMUL.FTZ R89, R63, R76 ;  /* 0x0000004c3f597220 */ /* 0x000fe20000410000 */
[----:B------:R-:W-:-:S04]  /*2a80*/  FMUL.FTZ R61, R66, R74 ;  /* 0x0000004a423d7220 */ /* 0x000fc80000410000 */
[----:B------:R-:W-:Y:S01]  /*2a90*/  FFMA.FTZ R76, R89, R61, R60 ;  /* 0x0000003d594c7223 */ /* 0x000fe2000001003c */
[----:B------:R-:W-:-:S05]  /*2aa0*/  HADD2.F32 R60, -RZ, R53.H1_H1 ;  /* 0x30000035ff3c7230 */ /* 0x000fca0000004100 */
[----:B------:R-:W-:Y:S01]  /*2ab0*/  FMUL.FTZ R87, R60, R87 ;  /* 0x000000573c577220 */ /* 0x000fe20000410000 */
[----:B------:R-:W-:-:S04]  /*2ac0*/  IADD3 R60, P0, R81, UR20, RZ ;  /* 0x00000014513c7c10 */ /* 0x000fc8000ff1e0ff */
[----:B------:R-:W-:-:S06]  /*2ad0*/  IADD3.X R61, R80, UR21, RZ, P0, !PT ;  /* 0x00000015503d7c10 */ /* 0x000fcc00087fe4ff */
[----:B------:R-:W5:Y:S01]  /*2ae0*/  LDG.E.64.CONSTANT R60, desc[UR12][R60.64] ;  /* 0x0000000c3c3c7981 */ /* 0x000f62000c1e9b00 */
[----:B------:R-:W-:Y:S01]  /*2af0*/  FFMA.FTZ R33, R89, R74, R33 ;  /* 0x0000004a59217223 */ /* 0x000fe20000010021 */
[----:B------:R-:W-:Y:S02]  /*2b00*/  HADD2.F32 R89, -RZ, R51.H1_H1 ;  /* 0x30000033ff597230 */ /* 0x000fe40000004100 */
[----:B------:R-:W-:-:S03]  /*2b10*/  FFMA.FTZ R34, R72, R77, R34 ;  /* 0x0000004d48227223 */ /* 0x000fc60000010022 */
[----:B------:R-:W-:-:S04]  /*2b20*/  FADD.FTZ R72, -R62, R89 ;  /* 0x000000593e487221 */ /* 0x000fc80000010100 */
[----:B------:R-:W-:Y:S01]  /*2b30*/  FMUL.FTZ R91, R63, R72 ;  /* 0x000000483f5b7220 */ /* 0x000fe20000410000 */
[----:B------:R-:W-:Y:S01]  /*2b40*/  FADD.FTZ R72, R35, R75 ;  /* 0x0000004b23487221 */ /* 0x000fe20000010000 */
[--C-:B--2---:R-:W-:Y:S02]  /*2b50*/  HADD2.F32 R35, -RZ, R54.reuse.H0_H0 ;  /* 0x20000036ff237230 */ /* 0x104fe40000004100 */
[-C--:B------:R-:W-:Y:S01]  /*2b60*/  FMUL.FTZ R89, R69, R87.reuse ;  /* 0x0000005745597220 */ /* 0x080fe20000410000 */
[C---:B------:R-:W-:Y:S02]  /*2b70*/  FFMA.FTZ R32, R91.reuse, R87, R32 ;  /* 0x000000575b207223 */ /* 0x040fe40000010020 */
[----:B------:R-:W-:Y:S01]  /*2b80*/  FADD.FTZ R88, -R62, R35 ;  /* 0x000000233e587221 */ /* 0x000fe20000010100 */
[----:B------:R-:W-:Y:S02]  /*2b90*/  HADD2.F32 R35, -RZ, R54.H1_H1 ;  /* 0x30000036ff237230 */ /* 0x000fe40000004100 */
[----:B------:R-:W-:Y:S01]  /*2ba0*/  FFMA.FTZ R76, R91, R89, R76 ;  /* 0x000000595b4c7223 */ /* 0x000fe2000001004c */
[----:B------:R-:W-:Y:S01]  /*2bb0*/  FFMA.FTZ R91, R64, R75, R73 ;  /* 0x0000004b405b7223 */ /* 0x000fe20000010049 */
[----:B------:R-:W-:Y:S01]  /*2bc0*/  FMUL.FTZ R73, R63, R88 ;  /* 0x000000583f497220 */ /* 0x000fe20000410000 */
[----:B------:R-:W-:Y:S01]  /*2bd0*/  FADD.FTZ R88, -R62, R35 ;  /* 0x000000233e587221 */ /* 0x000fe20000010100 */
[----:B------:R-:W-:-:S05]  /*2be0*/  HADD2.F32 R35, -RZ, R55.H0_H0 ;  /* 0x20000037ff237230 */ /* 0x000fca0000004100 */
[----:B------:R-:W-:Y:S01]  /*2bf0*/  FADD.FTZ R90, -R62, R35 ;  /* 0x000000233e5a7221 */ /* 0x000fe20000010100 */
[----:B------:R-:W-:-:S03]  /*2c00*/  FFMA.FTZ R73, R64, R73, R67 ;  /* 0x0000004940497223 */ /* 0x000fc60000010043 */
[C---:B------:R-:W-:Y:S01]  /*2c10*/  FMUL.FTZ R75, R63.reuse, R90 ;  /* 0x0000005a3f4b7220 */ /* 0x040fe20000410000 */
[----:B------:R-:W-:Y:S01]  /*2c20*/  FMUL.FTZ R88, R63, R88 ;  /* 0x000000583f587220 */ /* 0x000fe20000410000 */
[----:B------:R-:W-:Y:S02]  /*2c30*/  FMUL.FTZ R92, R73, -1.4426950216293334961 ;  /* 0xbfb8aa3b495c7820 */ /* 0x000fe40000410000 */
[----:B------:R-:W-:Y:S01]  /*2c40*/  FFMA.FTZ R75, R66, R75, R71 ;  /* 0x0000004b424b7223 */ /* 0x000fe20000010047 */
[----:B------:R-:W-:-:S03]  /*2c50*/  FFMA.FTZ R88, R70, R88, R65 ;  /* 0x0000005846587223 */ /* 0x000fc60000010041 */
[----:B------:R-:W-:Y:S01]  /*2c60*/  FMUL.FTZ R90, R75, -1.4426950216293334961 ;  /* 0xbfb8aa3b4b5a7820 */ /* 0x000fe20000410000 */
[----:B------:R-:W0:Y:S01]  /*2c70*/  MUFU.EX2 R92, R92 ;  /* 0x0000005c005c7308 */ /* 0x000e220000000800 */
[----:B------:R-:W-:Y:S01]  /*2c80*/  FMUL.FTZ R93, R88, -1.4426950216293334961 ;  /* 0xbfb8aa3b585d7820 */ /* 0x000fe20000410000 */
[----:B------:R-:W-:Y:S01]  /*2c90*/  FFMA.FTZ R91, R70, R77, R91 ;  /* 0x0000004d465b7223 */ /* 0x000fe2000001005b */
[----:B------:R-:W-:Y:S01]  /*2ca0*/  FADD.FTZ R35, R36, R77 ;  /* 0x0000004d24237221 */ /* 0x000fe20000010000 */
[----:B------:R-:W-:-:S04]  /*2cb0*/  FADD.FTZ R36, R37, R74 ;  /* 0x0000004a25247221 */ /* 0x000fc80000010000 */
[----:B------:R-:W1:Y:S01]  /*2cc0*/  MUFU.EX2 R90, R90 ;  /* 0x0000005a005a7308 */ /* 0x000e620000000800 */
[----:B------:R-:W-:Y:S01]  /*2cd0*/  FFMA.FTZ R74, R66, R74, R91 ;  /* 0x0000004a424a7223 */ /* 0x000fe2000001005b */
[----:B------:R-:W-:Y:S02]  /*2ce0*/  HADD2.F32 R91, -RZ, R55.H1_H1 ;  /* 0x30000037ff5b7230 */ /* 0x000fe40000004100 */
[----:B------:R-:W-:-:S04]  /*2cf0*/  FADD.FTZ R37, R38, R87 ;  /* 0x0000005726257221 */ /* 0x000fc80000010000 */
[----:B------:R-:W2:Y:S01]  /*2d00*/  MUFU.EX2 R89, R93 ;  /* 0x0000005d00597308 */ /* 0x000ea20000000800 */
[----:B------:R-:W-:Y:S01]  /*2d10*/  FFMA.FTZ R87, R69, R87, R74 ;  /* 0x0000005745577223 */ /* 0x000fe2000001004a */
[----:B------:R-:W-:Y:S01]  /*2d20*/  FADD.FTZ R74, -R62, R91 ;  /* 0x0000005b3e4a7221 */ /* 0x000fe20000010100 */
[----:B0-----:R-:W-:-:S03]  /*2d30*/  FADD.FTZ R77, R92, 1 ;  /* 0x3f8000005c4d7421 */ /* 0x001fc60000010000 */
[----:B------:R-:W-:Y:S01]  /*2d40*/  FMUL.FTZ R74, R63, R74 ;  /* 0x0000004a3f4a7220 */ /* 0x000fe20000410000 */
[----:B-1----:R-:W-:-:S03]  /*2d50*/  FADD.FTZ R92, R90, 1 ;  /* 0x3f8000005a5c7421 */ /* 0x002fc60000010000 */
[----:B------:R-:W-:Y:S01]  /*2d60*/  FFMA.FTZ R74, R69, R74, R68 ;  /* 0x0000004a454a7223 */ /* 0x000fe20000010044 */
[----:B------:R-:W0:Y:S01]  /*2d70*/  MUFU.RCP R77, R77 ;  /* 0x0000004d004d7308 */ /* 0x000e220000001000 */
[----:B--2---:R-:W-:-:S07]  /*2d80*/  FADD.FTZ R89, R89, 1 ;  /* 0x3f80000059597421 */ /* 0x004fce0000010000 */
[----:B------:R1:W-:Y:S02]  /*2d90*/  MUFU.RCP R38, R92 ;  /* 0x0000005c00267308 */ /* 0x0003e40000001000 */
[----:B-1----:R-:W-:-:S06]  /*2da0*/  FMUL.FTZ R92, R74, -1.4426950216293334961 ;  /* 0xbfb8aa3b4a5c7820 */ /* 0x002fcc0000410000 */
[----:B------:R-:W1:Y:S08]  /*2db0*/  MUFU.RCP R89, R89 ;  /* 0x0000005900597308 */ /* 0x000e700000001000 */
[----:B------:R-:W2:Y:S01]  /*2dc0*/  MUFU.EX2 R92, R92 ;  /* 0x0000005c005c7308 */ /* 0x000ea20000000800 */
[----:B0-----:R-:W-:-:S04]  /*2dd0*/  FADD.FTZ R90, -R77, 1 ;  /* 0x3f8000004d5a7421 */ /* 0x001fc80000010100 */
[----:B------:R-:W-:Y:S01]  /*2de0*/  FFMA.FTZ R90, R73, R90, 1 ;  /* 0x3f800000495a7423 */ /* 0x000fe2000001005a */
[----:B-1----:R-:W-:-:S04]  /*2df0*/  FADD.FTZ R73, -R89, 1 ;  /* 0x3f80000059497421 */ /* 0x002fc80000010100 */
[----:B------:R-:W-:Y:S01]  /*2e00*/  FFMA.FTZ R88, R88, R73, 1 ;  /* 0x3f80000058587423 */ /* 0x000fe20000010049 */
[----:B--2---:R-:W-:-:S04]  /*2e10*/  FADD.FTZ R93, R92, 1 ;  /* 0x3f8000005c5d7421 */ /* 0x004fc80000010000 */
[----:B------:R-:W0:Y:S01]  /*2e20*/  MUFU.RCP R73, R93 ;  /* 0x0000005d00497308 */ /* 0x000e220000001000 */
[----:B------:R-:W-:Y:S01]  /*2e30*/  FADD.FTZ R91, -R38, 1 ;  /* 0x3f800000265b7421 */ /* 0x000fe20000010100 */
[----:B------:R-:W-:-:S03]  /*2e40*/  FMUL.FTZ R90, R77, R90 ;  /* 0x0000005a4d5a7220 */ /* 0x000fc60000410000 */
[----:B------:R-:W-:Y:S01]  /*2e50*/  FFMA.FTZ R91, R75, R91, 1 ;  /* 0x3f8000004b5b7423 */ /* 0x000fe2000001005b */
[----:B------:R-:W-:-:S03]  /*2e60*/  FMUL.FTZ R75, R89, R88 ;  /* 0x00000058594b7220 */ /* 0x000fc60000410000 */
[----:B------:R-:W-:Y:S01]  /*2e70*/  FMUL.FTZ R77, R38, R91 ;  /* 0x0000005b264d7220 */ /* 0x000fe20000410000 */
[----:B------:R-:W-:Y:S02]  /*2e80*/  HADD2.F32 R91, -RZ, R54.H0_H0 ;  /* 0x20000036ff5b7230 */ /* 0x000fe40000004100 */
[----:B0-----:R-:W-:-:S03]  /*2e90*/  FADD.FTZ R89, -R73, 1 ;  /* 0x3f80000049597421 */ /* 0x001fc60000010100 */
[----:B------:R-:W-:Y:S01]  /*2ea0*/  FADD.FTZ R88, -R62, R91 ;  /* 0x0000005b3e587221 */ /* 0x000fe20000010100 */
[----:B------:R-:W-:Y:S01]  /*2eb0*/  FFMA.FTZ R38, R74, R89, 1 ;  /* 0x3f8000004a267423 */ /* 0x000fe20000010059 */
[--C-:B---3--:R-:W-:Y:S02]  /*2ec0*/  HADD2.F32 R89, -RZ, R56.reuse.H0_H0 ;  /* 0x20000038ff597230 */ /* 0x108fe40000004100 */
[----:B------:R-:W-:Y:S01]  /*2ed0*/  FMUL.FTZ R91, R63, R88 ;  /* 0x000000583f5b7220 */ /* 0x000fe20000410000 */
[----:B------:R-:W-:Y:S02]  /*2ee0*/  HADD2.F32 R88, -RZ, R56.H1_H1 ;  /* 0x30000038ff587230 */ /* 0x000fe40000004100 */
[----:B------:R-:W-:-:S04]  /*2ef0*/  FMUL.FTZ R74, R89, R90 ;  /* 0x0000005a594a7220 */ /* 0x000fc80000410000 */
[----:B------:R-:W-:Y:S01]  /*2f00*/  FMUL.FTZ R89, R64, R74 ;  /* 0x0000004a40597220 */ /* 0x000fe20000410000 */
[----:B------:R-:W-:Y:S01]  /*2f10*/  FMUL.FTZ R75, R88, R75 ;  /* 0x0000004b584b7220 */ /* 0x000fe20000410000 */
[----:B------:R-:W-:Y:S02]  /*2f20*/  HADD2.F32 R88, -RZ, R57.H0_H0 ;  /* 0x20000039ff587230 */ /* 0x000fe40000004100 */
[----:B------:R-:W-:Y:S01]  /*2f30*/  FFMA.FTZ R76, R91, R89, R76 ;  /* 0x000000595b4c7223 */ /* 0x000fe2000001004c */
[----:B------:R-:W-:Y:S02]  /*2f40*/  HADD2.F32 R89, -RZ, R54.H1_H1 ;  /* 0x30000036ff597230 */ /* 0x000fe40000004100 */
[----:B------:R-:W-:Y:S01]  /*2f50*/  FMUL.FTZ R73, R73, R38 ;  /* 0x0000002649497220 */ /* 0x000fe20000410000 */
[----:B------:R-:W-:Y:S01]  /*2f60*/  FFMA.FTZ R38, R91, R74, R39 ;  /* 0x0000004a5b267223 */ /* 0x000fe20000010027 */
[----:B------:R-:W-:Y:S01]  /*2f70*/  FMUL.FTZ R39, R88, R77 ;  /* 0x0000004d58277220 */ /* 0x000fe20000410000 */
[----:B------:R-:W-:-:S02]  /*2f80*/  HADD2.F32 R91, -RZ, R55.H0_H0 ;  /* 0x20000037ff5b7230 */ /* 0x000fc40000004100 */
[----:B------:R-:W-:Y:S01]  /*2f90*/  FADD.FTZ R88, -R62, R89 ;  /* 0x000000593e587221 */ /* 0x000fe20000010100 */
[----:B------:R-:W-:-:S03]  /*2fa0*/  FMUL.FTZ R77, R70, R75 ;  /* 0x0000004b464d7220 */ /* 0x000fc60000410000 */
[----:B------:R-:W-:Y:S01]  /*2fb0*/  FMUL.FTZ R89, R63, R88 ;  /* 0x000000583f597220 */ /* 0x000fe20000410000 */
[----:B------:R-:W-:-:S03]  /*2fc0*/  FADD.FTZ R88, -R62, R91 ;  /* 0x0000005b3e587221 */ /* 0x000fc60000010100 */
[----:B------:R-:W-:Y:S01]  /*2fd0*/  FFMA.FTZ R76, R89, R77, R76 ;  /* 0x0000004d594c7223 */ /* 0x000fe2000001004c */
[----:B------:R-:W-:Y:S01]  /*2fe0*/  FMUL.FTZ R88, R63, R88 ;  /* 0x000000583f587220 */ /* 0x000fe20000410000 */
[----:B------:R-:W-:-:S04]  /*2ff0*/  FMUL.FTZ R77, R66, R39 ;  /* 0x00000027424d7220 */ /* 0x000fc80000410000 */
[----:B------:R-:W-:Y:S01]  /*3000*/  FFMA.FTZ R76, R88, R77, R76 ;  /* 0x0000004d584c7223 */ /* 0x000fe2000001004c */
[--C-:B----4-:R-:W-:Y:S02]  /*3010*/  HADD2.F32 R77, -RZ, R58.reuse.H0_H0 ;  /* 0x2000003aff4d7230 */ /* 0x110fe40000004100 */
[----:B------:R-:W-:Y:S01]  /*3020*/  FFMA.FTZ R34, R89, R75, R34 ;  /* 0x0000004b59227223 */ /* 0x000fe20000010022 */
[----:B------:R-:W-:Y:S01]  /*3030*/  FADD.FTZ R72, R72, R74 ;  /* 0x0000004a48487221 */ /* 0x000fe20000010000 */
[----:B------:R-:W-:Y:S01]  /*3040*/  FFMA.FTZ R89, R64, R74, R87 ;  /* 0x0000004a40597223 */ /* 0x000fe20000010057 */
[----:B------:R-:W-:Y:S01]  /*3050*/  FADD.FTZ R74, -R62, R77 ;  /* 0x0000004d3e4a7221 */ /* 0x000fe20000010100 */
[----:B------:R-:W-:-:S03]  /*3060*/  HADD2.F32 R87, -RZ, R58.H1_H1 ;  /* 0x3000003aff577230 */ /* 0x000fc60000004100 */
[----:B------:R-:W-:Y:S02]  /*3070*/  FMUL.FTZ R77, R63, R74 ;  /* 0x0000004a3f4d7220 */ /* 0x000fe40000410000 */
[----:B------:R-:W-:Y:S02]  /*3080*/  FADD.FTZ R74, -R62, R87 ;  /* 0x000000573e4a7221 */ /* 0x000fe40000010100 */
[----:B------:R-:W-:-:S04]  /*3090*/  FFMA.FTZ R87, R64, R77, R67 ;  /* 0x0000004d40577223 */ /* 0x000fc80000010043 */
[----:B------:R-:W-:Y:S01]  /*30a0*/  FMUL.FTZ R90, R87, -1.4426950216293334961 ;  /* 0xbfb8aa3b575a7820 */ /* 0x000fe20000410000 */
[----:B------:R-:W-:-:S05]  /*30b0*/  HADD2.F32 R91, -RZ, R59.H0_H0 ;  /* 0x2000003bff5b7230 */ /* 0x000fca0000004100 */
[----:B------:R-:W0:Y:S01]  /*30c0*/  MUFU.EX2 R90, R90 ;  /* 0x0000005a005a7308 */ /* 0x000e220000000800 */
[C---:B------:R-:W-:Y:S01]  /*30d0*/  FMUL.FTZ R67, R63.reuse, R74 ;  /* 0x0000004a3f437220 */ /* 0x040fe20000410000 */
[----:B------:R-:W-:Y:S01]  /*30e0*/  FADD.FTZ R74, -R62, R91 ;  /* 0x0000005b3e4a7221 */ /* 0x000fe20000010100 */
[----:B------:R-:W-:Y:S02]  /*30f0*/  FFMA.FTZ R33, R88, R39, R33 ;  /* 0x0000002758217223 */ /* 0x000fe40000010021 */
[C---:B------:R-:W-:Y:S01]  /*3100*/  FFMA.FTZ R65, R70.reuse, R67, R65 ;  /* 0x0000004346417223 */ /* 0x040fe20000010041 */
[----:B------:R-:W-:Y:S01]  /*3110*/  FMUL.FTZ R74, R63, R74 ;  /* 0x0000004a3f4a7220 */ /* 0x000fe20000410000 */
[----:B------:R-:W-:Y:S02]  /*3120*/  FFMA.FTZ R91, R70, R75, R89 ;  /* 0x0000004b465b7223 */ /* 0x000fe40000010059 */
[----:B------:R-:W-:Y:S01]  /*3130*/  FMUL.FTZ R92, R65, -1.4426950216293334961 ;  /* 0xbfb8aa3b415c7820 */ /* 0x000fe20000410000 */
[----:B------:R-:W-:Y:S01]  /*3140*/  FFMA.FTZ R88, R66, R74, R71 ;  /* 0x0000004a42587223 */ /* 0x000fe20000010047 */
[----:B------:R-:W-:-:S02]  /*3150*/  FADD.FTZ R35, R35, R75 ;  /* 0x0000004b23237221 */ /* 0x000fc40000010000 */
[----:B------:R-:W1:Y:S01]  /*3160*/  MUFU.EX2 R71, R92 ;  /* 0x0000005c00477308 */ /* 0x000e620000000800 */
[----:B------:R-:W-:Y:S01]  /*3170*/  FMUL.FTZ R75, R88, -1.4426950216293334961 ;  /* 0xbfb8aa3b584b7820 */ /* 0x000fe20000410000 */
[----:B0-----:R-:W-:-:S06]  /*3180*/  FADD.FTZ R89, R90, 1 ;  /* 0x3f8000005a597421 */ /* 0x001fcc0000010000 */
[----:B------:R-:W0:Y:S08]  /*3190*/  MUFU.EX2 R75, R75 ;  /* 0x0000004b004b7308 */ /* 0x000e300000000800 */
[----:B------:R-:W2:Y:S01]  /*31a0*/  MUFU.RCP R89, R89 ;  /* 0x0000005900597308 */ /* 0x000ea20000001000 */
[----:B-1----:R-:W-:Y:S01]  /*31b0*/  FADD.FTZ R90, R71, 1 ;  /* 0x3f800000475a7421 */ /* 0x002fe20000010000 */
[----:B------:R-:W-:Y:S01]  /*31c0*/  FADD.FTZ R71, R36, R39 ;  /* 0x0000002724477221 */ /* 0x000fe20000010000 */
[----:B------:R-:W-:-:S05]  /*31d0*/  FFMA.FTZ R36, R66, R39, R91 ;  /* 0x0000002742247223 */ /* 0x000fca000001005b */
[----:B------:R-:W1:Y:S01]  /*31e0*/  MUFU.RCP R90, R90 ;  /* 0x0000005a005a7308 */ /* 0x000e620000001000 */
[----:B0-----:R-:W-:Y:S01]  /*31f0*/  FADD.FTZ R91, R75, 1 ;  /* 0x3f8000004b5b7421 */ /* 0x001fe20000010000 */
[----:B------:R-:W-:Y:S02]  /*3200*/  HADD2.F32 R39, -RZ, R59.H1_H1 ;  /* 0x3000003bff277230 */ /* 0x000fe40000004100 */
[----:B--2---:R-:W-:-:S04]  /*3210*/  FADD.FTZ R92, -R89, 1 ;  /* 0x3f800000595c7421 */ /* 0x004fc80000010100 */
[----:B------:R-:W-:Y:S02]  /*3220*/  FFMA.FTZ R92, R87, R92, 1 ;  /* 0x3f800000575c7423 */ /* 0x000fe4000001005c */
[----:B------:R-:W0:Y:S01]  /*3230*/  MUFU.RCP R87, R91 ;  /* 0x0000005b00577308 */ /* 0x000e220000001000 */
[----:B------:R-:W-:Y:S01]  /*3240*/  FADD.FTZ R75, -R62, R39 ;  /* 0x000000273e4b7221 */ /* 0x000fe20000010100 */
[----:B------:R-:W-:-:S03]  /*3250*/  FMUL.FTZ R39, R89, R92 ;  /* 0x0000005c59277220 */ /* 0x000fc60000410000 */
[----:B------:R-:W-:Y:S01]  /*3260*/  FMUL.FTZ R75, R63, R75 ;  /* 0x0000004b3f4b7220 */ /* 0x000fe20000410000 */
[----:B-1----:R-:W-:-:S03]  /*3270*/  FADD.FTZ R92, -R90, 1 ;  /* 0x3f8000005a5c7421 */ /* 0x002fc60000010100 */
[----:B------:R-:W-:Y:S01]  /*3280*/  FFMA.FTZ R68, R69, R75, R68 ;  /* 0x0000004b45447223 */ /* 0x000fe20000010044 */
[----:B------:R-:W-:-:S03]  /*3290*/  FFMA.FTZ R65, R65, R92, 1 ;  /* 0x3f80000041417423 */ /* 0x000fc6000001005c */
[----:B------:R-:W-:Y:S01]  /*32a0*/  FMUL.FTZ R92, R68, -1.4426950216293334961 ;  /* 0xbfb8aa3b445c7820 */ /* 0x000fe20000410000 */
[----:B0-----:R-:W-:-:S04]  /*32b0*/  FADD.FTZ R89, -R87, 1 ;  /* 0x3f80000057597421 */ /* 0x001fc80000010100 */
[----:B------:R-:W-:Y:S02]  /*32c0*/  FFMA.FTZ R88, R88, R89, 1 ;  /* 0x3f80000058587423 */ /* 0x000fe40000010059 */
[----:B------:R-:W0:Y:S01]  /*32d0*/  MUFU.EX2 R89, R92 ;  /* 0x0000005c00597308 */ /* 0x000e220000000800 */
[----:B------:R-:W-:Y:S01]  /*32e0*/  FMUL.FTZ R90, R90, R65 ;  /* 0x000000415a5a7220 */ /* 0x000fe20000410000 */
[----:B------:R-:W-:Y:S01]  /*32f0*/  FMUL.FTZ R65, R87, R88 ;  /* 0x0000005857417220 */ /* 0x000fe20000410000 */
[----:B------:R-:W-:Y:S02]  /*3300*/  HADD2.F32 R88, -RZ, R57.H1_H1 ;  /* 0x30000039ff587230 */ /* 0x000fe40000004100 */
[----:B------:R-:W-:-:S03]  /*3310*/  HADD2.F32 R87, -RZ, R55.H1_H1 ;  /* 0x30000037ff577230 */ /* 0x000fc60000004100 */
[----:B------:R-:W-:Y:S02]  /*3320*/  FMUL.FTZ R88, R88, R73 ;  /* 0x0000004958587220 */ /* 0x000fe40000410000 */
[----:B------:R-:W-:Y:S01]  /*3330*/  FADD.FTZ R87, -R62, R87 ;  /* 0x000000573e577221 */ /* 0x000fe20000010100 */
[----:B0-----:R-:W-:-:S03]  /*3340*/  FADD.FTZ R89, R89, 1 ;  /* 0x3f80000059597421 */ /* 0x001fc60000010000 */
[----:B------:R-:W-:Y:S01]  /*3350*/  FMUL.FTZ R87, R63, R87 ;  /* 0x000000573f577220 */ /* 0x000fe20000410000 */
[-C--:B------:R-:W-:Y:S02]  /*3360*/  FMUL.FTZ R73, R69, R88.reuse ;  /* 0x0000005845497220 */ /* 0x080fe40000410000 */
[----:B------:R-:W0:Y:S02]  /*3370*/  MUFU.RCP R89, R89 ;  /* 0x0000005900597308 */ /* 0x000e240000001000 */
[----:B------:R-:W-:Y:S01]  /*3380*/  FFMA.FTZ R76, R87, R73, R76 ;  /* 0x00000049574c7223 */ /* 0x000fe2000001004c */
[--C-:B-----5:R-:W-:Y:S02]  /*3390*/  HADD2.F32 R92, -RZ, R60.reuse.H0_H0 ;  /* 0x2000003cff5c7230 */ /* 0x120fe40000004100 */
[----:B------:R-:W-:Y:S01]  /*33a0*/  FFMA.FTZ R91, R69, R88, R36 ;  /* 0x00000058455b7223 */ /* 0x000fe20000010024 */
[----:B------:R-:W-:Y:S02]  /*33b0*/  HADD2.F32 R73, -RZ, R60.H1_H1 ;  /* 0x3000003cff497230 */ /* 0x000fe40000004100 */
[----:B------:R-:W-:-:S03]  /*33c0*/  FMUL.FTZ R39, R92, R39 ;  /* 0x000000275c277220 */ /* 0x000fc60000410000 */
[----:B------:R-:W-:Y:S01]  /*33d0*/  FMUL.FTZ R73, R73, R90 ;  /* 0x0000005a49497220 */ /* 0x000fe20000410000 */
[CC--:B------:R-:W-:Y:S01]  /*33e0*/  FFMA.FTZ R91, R64.reuse, R39.reuse, R91 ;  /* 0x00000027405b7223 */ /* 0x0c0fe2000001005b */
[----:B------:R-:W-:Y:S01]  /*33f0*/  FMUL.FTZ R64, R64, R39 ;  /* 0x0000002740407220 */ /* 0x000fe20000410000 */
[----:B0-----:R-:W-:Y:S01]  /*3400*/  FADD.FTZ R93, -R89, 1 ;  /* 0x3f800000595d7421 */ /* 0x001fe20000010100 */
[----:B------:R-:W-:Y:S02]  /*3410*/  FMUL.FTZ R36, R70, R73 ;  /* 0x0000004946247220 */ /* 0x000fe40000410000 */
[----:B------:R-:W-:Y:S01]  /*3420*/  FFMA.FTZ R64, R77, R64, R76 ;  /* 0x000000404d407223 */ /* 0x000fe2000001004c */
[----:B------:R-:W-:Y:S01]  /*3430*/  FFMA.FTZ R68, R68, R93, 1 ;  /* 0x3f80000044447423 */ /* 0x000fe2000001005d */
[----:B------:R-:W-:Y:S02]  /*3440*/  UIADD3 UR9, UP0, UR11, 0x20, URZ ;  /* 0x000000200b097890 */ /* 0x000fe4000ff1e03f */
[----:B------:R-:W-:Y:S01]  /*3450*/  FFMA.FTZ R93, R67, R36, R64 ;  /* 0x00000024435d7223 */ /* 0x000fe20000010040 */
[----:B------:R-:W-:Y:S01]  /*3460*/  HADD2.F32 R36, -RZ, R61.H0_H0 ;  /* 0x2000003dff247230 */ /* 0x000fe20000004100 */
[----:B------:R-:W-:Y:S01]  /*3470*/  UIADD3.X UR10, URZ, UR5, URZ, UP0, !UPT ;  /* 0x000000053f0a7290 */ /* 0x000fe200087fe43f */
[----:B------:R-:W-:Y:S01]  /*3480*/  FMUL.FTZ R68, R89, R68 ;  /* 0x0000004459447220 */ /* 0x000fe20000410000 */
[----:B------:R-:W-:-:S02]  /*3490*/  UISETP.GE.U32.AND UP0, UPT, UR9, UR15, UPT ;  /* 0x0000000f0900728c */ /* 0x000fc4000bf06070 */
[----:B------:R-:W-:Y:S01]  /*34a0*/  FMUL.FTZ R89, R36, R65 ;  /* 0x0000004124597220 */ /* 0x000fe20000410000 */
[----:B------:R-:W-:Y:S01]  /*34b0*/  HADD2.F32 R65, -RZ, R61.H1_H1 ;  /* 0x3000003dff417230 */ /* 0x000fe20000004100 */
[----:B------:R-:W-:Y:S01]  /*34c0*/  UISETP.GE.AND.EX UP0, UPT, UR10, UR7, UPT, UP0 ;  /* 0x000000070a00728c */ /* 0x000fe2000bf06300 */
[----:B------:R-:W-:Y:S01]  /*34d0*/  FFMA.FTZ R91, R70, R73, R91 ;  /* 0x00000049465b7223 */ /* 0x000fe2000001005b */
[CC--:B------:R-:W-:Y:S02]  /*34e0*/  FMUL.FTZ R36, R66.reuse, R89.reuse ;  /* 0x0000005942247220 */ /* 0x0c0fe40000410000 */
[----:B------:R-:W-:Y:S02]  /*34f0*/  FMUL.FTZ R68, R65, R68 ;  /* 0x0000004441447220 */ /* 0x000fe40000410000 */
[----:B------:R-:W-:Y:S01]  /*3500*/  PLOP3.LUT P1, PT, PT, PT, UP0, 0x80, 0x0 ;  /* 0x000000000000781c */ /* 0x000fe20003f2f008 */
[----:B------:R-:W-:Y:S01]  /*3510*/  FFMA.FTZ R64, R66, R89, R91 ;  /* 0x0000005942407223 */ /* 0x000fe2000001005b */
[----:B------:R-:W-:Y:S01]  /*3520*/  FFMA.FTZ R36, R74, R36, R93 ;  /* 0x000000244a247223 */ /* 0x000fe2000001005d */
[----:B------:R-:W-:-:S02]  /*3530*/  FMUL.FTZ R65, R69, R68 ;  /* 0x0000004445417220 */ /* 0x000fc40000410000 */
[----:B------:R-:W-:Y:S02]  /*3540*/  FFMA.FTZ R64, R69, R68, R64 ;  /* 0x0000004445407223 */ /* 0x000fe40000010040 */
[----:B------:R-:W-:Y:S01]  /*3550*/  FFMA.FTZ R65, R75, R65, R36 ;  /* 0x000000414b417223 */ /* 0x000fe20000010024 */
[----:B------:R-:W-:Y:S01]  /*3560*/  ULOP3.LUT UR9, UR11, 0x7, URZ, 0xc0, !UPT ;  /* 0x000000070b097892 */ /* 0x000fe2000f8ec03f */
[----:B------:R-:W-:Y:S01]  /*3570*/  FFMA.FTZ R32, R87, R88, R32 ;  /* 0x0000005857207223 */ /* 0x000fe20000010020 */
[----:B------:R-:W-:Y:S02]  /*3580*/  FADD.FTZ R69, R37, R88 ;  /* 0x0000005825457221 */ /* 0x000fe40000010000 */
[----:B------:R0:W-:Y:S01]  /*3590*/  STS.64 [R8], R64 ;  /* 0x0000004008007388 */ /* 0x0001e20000000a00 */
[----:B------:R-:W-:Y:S01]  /*35a0*/  UIMAD UR14, UR9, 0x140, URZ ;  /* 0x00000140090e78a4 */ /* 0x000fe2000f8e023f */
[----:B------:R-:W-:Y:S01]  /*35b0*/  FFMA.FTZ R36, R67, R73, R34 ;  /* 0x0000004943247223 */ /* 0x000fe20000010022 */
[----:B------:R-:W-:Y:S01]  /*35c0*/  FFMA.FTZ R38, R77, R39, R38 ;  /* 0x000000274d267223 */ /* 0x000fe20000010026 */
[----:B------:R-:W-:Y:S01]  /*35d0*/  FADD.FTZ R37, R35, R73 ;  /* 0x0000004923257221 */ /* 0x000fe20000010000 */
[----:B------:R-:W-:Y:S01]  /*35e0*/  FFMA.FTZ R34, R74, R89, R33 ;  /* 0x000000594a227223 */ /* 0x000fe20000010021 */
[----:B------:R-:W-:Y:S01]  /*35f0*/  FFMA.FTZ R32, R75, R68, R32 ;  /* 0x000000444b207223 */ /* 0x000fe20000010020 */
[----:B------:R-:W-:Y:S01]  /*3600*/  FADD.FTZ R39, R72, R39 ;  /* 0x0000002748277221 */ /* 0x000fe20000010000 */
[----:B------:R-:W-:Y:S01]  /*3610*/  FADD.FTZ R35, R71, R89 ;  /* 0x0000005947237221 */ /* 0x000fe20000010000 */
[----:B------:R-:W-:Y:S01]  /*3620*/  BAR.SYNC.DEFER_BLOCKING 0x0 ;  /* 0x0000000000007b1d */ /* 0x000fe20000010000 */
[----:B------:R-:W-:Y:S01]  /*3630*/  ISETP.GT.U32.AND P0, PT, R0, 0x7, PT ;  /* 0x000000070000780c */ /* 0x000fe20003f04070 */
[----:B------:R-:W-:Y:S01]  /*3640*/  FADD.FTZ R33, R69, R68 ;  /* 0x0000004445217221 */ /* 0x000fe20000010000 */
[----:B------:R-:W-:-:S03]  /*3650*/  CS2R R74, SRZ ;  /* 0x00000000004a7805 */ /* 0x000fc6000001ff00 */
[----:B0-----:R-:W-:Y:S08]  /*3660*/  @!P1 BRA `(.L_x_3032) ;  /* 0x0000000000b09947 */ /* 0x001ff00003800000 */
[----:B------:R-:W0:Y:S01]  /*3670*/  S2UR UR10, SR_CgaCtaId ;  /* 0x00000000000a79c3 */ /* 0x000e220000008800 */
[----:B------:R-:W-:Y:S01]  /*3680*/  UMOV UR9, 0x400 ;  /* 0x0000040000097882 */ /* 0x000fe20000000000 */
[----:B------:R-:W-:-:S04]  /*3690*/  SHF.L.U32 R64, R0, 0x1, RZ ;  /* 0x0000000100407819 */ /* 0x000fc800000006ff */
[----:B------:R-:W-:-:S04]  /*36a0*/  LOP3.LUT R65, R64, 0x18, RZ, 0xc0, !PT ;  /* 0x0000001840417812 */ /* 0x000fc800078ec0ff */
[C---:B------:R-:W-:Y:S02]  /*36b0*/  LOP3.LUT R67, R65.reuse, 0x8, RZ, 0x3c, !PT ;  /* 0x0000000841437812 */ /* 0x040fe400078e3cff */
[C---:B------:R-:W-:Y:S02]  /*36c0*/  LOP3.LUT R69, R65.reuse, 0x10, RZ, 0x3c, !PT ;  /* 0x0000001041457812 */ /* 0x040fe400078e3cff */
[----:B------:R-:W-:Y:S01]  /*36d0*/  LOP3.LUT R71, R65, 0x18, RZ, 0x3c, !PT ;  /* 0x0000001841477812 */ /* 0x000fe200078e3cff */
[----:B0-----:R-:W-:-:S06]  /*36e0*/  ULEA UR9, UR10, UR9, 0x18 ;  /* 0x000000090a097291 */ /* 0x001fcc000f8ec03f */
[----:B------:R-:W-:Y:S02]  /*36f0*/  LEA R64, R0, UR9, 0x5 ;  /* 0x0000000900407c11 */ /* 0x000fe4000f8e28ff */
[----:B------:R-:W-:Y:S01]  /*3700*/  LEA R73, R2, UR9, 0x5 ;  /* 0x0000000902497c11 */ /* 0x000fe2000f8e28ff */
[----:B------:R-:W-:Y:S01]  /*3710*/  ULOP3.LUT UR9, UR6, 0x7ffffff8, URZ, 0xc0, !UPT ;  /* 0x7ffffff806097892 */ /* 0x000fe2000f8ec03f */
[C---:B------:R-:W-:Y:S02]  /*3720*/  IADD3 R68, R64.reuse, R65, RZ ;  /* 0x0000004140447210 */ /* 0x040fe40007ffe0ff */
[C---:B------:R-:W-:Y:S01]  /*3730*/  IADD3 R70, R64.reuse, R67, RZ ;  /* 0x0000004340467210 */ /* 0x040fe20007ffe0ff */
[----:B------:R-:W-:Y:S01]  /*3740*/  ULOP3.LUT UR9, UR9, 0x7, UR16, 0xf8, !UPT ;  /* 0x0000000709097892 */ /* 0x000fe2000f8ef810 */
        /* <DEDUP_REMOVED lines=8> */
[----:B------:R-:W-:Y:S02]  /*37d0*/  LEA R71, R7, R73, 0x3 ;  /* 0x0000004907477211 */ /* 0x000fe400078e18ff */
[----:B------:R-:W-:Y:S01]  /*37e0*/  MOV R77, UR9 ;  /* 0x00000009004d7c02 */ /* 0x000fe20008000f00 */
[----:B------:R-:W-:Y:S01]  /*37f0*/  STS.64 [R76], R32 ;  /* 0x000000204c007388 */ /* 0x000fe20000000a00 */
[----:B------:R-:W-:Y:S03]  /*3800*/  BAR.SYNC.DEFER_BLOCKING 0x0 ;  /* 0x0000000000007b1d */ /* 0x000fe60000010000 */
[----:B------:R-:W-:-:S05]  /*3810*/  IMAD R77, R77, 0xa00, R0 ;  /* 0x00000a004d4d7824 */ /* 0x000fca00078e0200 */
[----:B0-----:R-:W0:Y:S01]  /*3820*/  LDC.64 R72, c[0x0][0x260] ;  /* 0x00009800ff487b82 */ /* 0x001e220000000a00 */
[----:B------:R-:W-:-:S04]  /*3830*/  IADD3 R77, R77, UR14, RZ ;  /* 0x0000000e4d4d7c10 */ /* 0x000fc8000fffe0ff */
        /* <DEDUP_REMOVED lines=15> */
.L_x_3032:
[----:B------:R-:W-:Y:S04]  /*3930*/  BSSY B0, `(.L_x_3033) ;  /* 0x000005d000007945 */ /* 0x000fe80003800000 */
[----:B------:R-:W-:Y:S05]  /*3940*/  @P0 BRA `(.L_x_3034) ;  /* 0x00000004006c0947 */ /* 0x000fea0003800000 */
[----:B------:R-:W-:Y:S01]  /*3950*/  USHF.L.U32 UR9, UR11, 0x1, URZ ;  /* 0x000000010b097899 */ /* 0x000fe2000800063f */
[----:B------:R-:W-:Y:S01]  /*3960*/  HFMA2.MMA R65, -RZ, RZ, 0, 9.5367431640625e-06 ;  /* 0x000000a0ff417435 */ /* 0x000fe200000001ff */
[----:B------:R-:W-:Y:S02]  /*3970*/  LOP3.LUT R87, R0, 0x3, RZ, 0xc0, !PT ;  /* 0x0000000300577812 */ /* 0x000fe400078ec0ff */
[----:B------:R-:W-:Y:S01]  /*3980*/  CS2R R74, SRZ ;  /* 0x00000000004a7805 */ /* 0x000fe2000001ff00 */
[----:B------:R-:W-:Y:S01]  /*3990*/  ULOP3.LUT UR9, UR9, 0xe, URZ, 0xc0, !UPT ;  /* 0x0000000e09097892 */ /* 0x000fe2000f8ec03f */
[----:B------:R-:W-:-:S05]  /*39a0*/  MOV R89, RZ ;  /* 0x000000ff00597202 */ /* 0x000fca0000000f00 */
[----:B------:R-:W-:-:S05]  /*39b0*/  LEA.HI R88, R0, UR9, RZ, 0x1e ;  /* 0x0000000900587c11 */ /* 0x000fca000f8ff0ff */
[----:B------:R-:W-:-:S07]  /*39c0*/  IMAD R88, R88, R65, -UR14 ;  /* 0x8000000e58587e24 */ /* 0x000fce000f8e0241 */
.L_x_3035:
[----:B------:R-:W-:Y:S02]  /*39d0*/  IADD3 R66, R88, R89, RZ ;  /* 0x0000005958427210 */ /* 0x000fe40007ffe0ff */
[----:B------:R-:W-:Y:S02]  /*39e0*/  MOV R64, 0x28 ;  /* 0x0000002800407802 */ /* 0x000fe40000000f00 */
[----:B------:R-:W-:Y:S02]  /*39f0*/  SHF.R.S32.HI R65, RZ, 0x1f, R66 ;  /* 0x0000001fff417819 */ /* 0x000fe40000011442 */
[C---:B------:R-:W-:Y:S02]  /*3a00*/  IADD3 R67, R66.reuse, 0x4, RZ ;  /* 0x0000000442437810 */ /* 0x040fe40007ffe0ff */
[----:B------:R-:W-:Y:S02]  /*3a10*/  LEA.HI R65, R65, R66, RZ, 0x2 ;  /* 0x0000004241417211 */ /* 0x000fe400078f10ff */
[----:B------:R-:W-:-:S02]  /*3a20*/  IADD3 R69, R66, 0x8, RZ ;  /* 0x0000000842457810 */ /* 0x000fc40007ffe0ff */
[----:B------:R-:W-:Y:S02]  /*3a30*/  SHF.R.S32.HI R65, RZ, 0x2, R65 ;  /* 0x00000002ff417819 */ /* 0x000fe40000011441 */
[----:B0-----:R-:W-:Y:S02]  /*3a40*/  IADD3 R71, R66, 0xc, RZ ;  /* 0x0000000c42477810 */ /* 0x001fe40007ffe0ff */
[----:B------:R-:W-:Y:S01]  /*3a50*/  SHF.R.S32.HI R68, RZ, 0x1f, R67 ;  /* 0x0000001fff447819 */ /* 0x000fe20000011443 */
[----:B------:R-:W-:Y:S01]  /*3a60*/  IMAD R64, R65, R64, UR8 ;  /* 0x0000000841407e24 */ /* 0x000fe2000f8e0240 */
[----:B------:R-:W-:Y:S02]  /*3a70*/  SHF.R.S32.HI R70, RZ, 0x1f, R69 ;  /* 0x0000001fff467819 */ /* 0x000fe40000011445 */
[----:B------:R-:W-:Y:S02]  /*3a80*/  SHF.R.S32.HI R72, RZ, 0x1f, R71 ;  /* 0x0000001fff487819 */ /* 0x000fe40000011447 */
[----:B------:R-:W-:-:S02]  /*3a90*/  LEA R64, R87, R64, 0x3 ;  /* 0x0000004057407211 */ /* 0x000fc400078e18ff */
[----:B------:R-:W-:Y:S02]  /*3aa0*/  LEA.HI R68, R68, R67, RZ, 0x2 ;  /* 0x0000004344447211 */ /* 0x000fe400078f10ff */
[----:B------:R-:W-:Y:S02]  /*3ab0*/  LEA.HI R69, R70, R69, RZ, 0x2 ;  /* 0x0000004546457211 */ /* 0x000fe400078f10ff */
[----:B------:R-:W0:Y:S01]  /*3ac0*/  LDS.64 R64, [R64] ;  /* 0x0000000040407984 */ /* 0x000e220000000a00 */
[----:B------:R-:W-:Y:S02]  /*3ad0*/  LEA.HI R67, R72, R71, RZ, 0x2 ;  /* 0x0000004748437211 */ /* 0x000fe400078f10ff */
[----:B------:R-:W-:Y:S02]  /*3ae0*/  SHF.R.S32.HI R70, RZ, 0x2, R68 ;  /* 0x00000002ff467819 */ /* 0x000fe40000011444 */
[----:B------:R-:W-:Y:S02]  /*3af0*/  MOV R71, 0x28 ;  /* 0x0000002800477802 */ /* 0x000fe40000000f00 */
[----:B------:R-:W-:-:S02]  /*3b00*/  IADD3 R73, R66, 0x10, RZ ;  /* 0x0000001042497810 */ /* 0x000fc40007ffe0ff */
[----:B------:R-:W-:Y:S01]  /*3b10*/  SHF.R.S32.HI R67, RZ, 0x2, R67 ;  /* 0x00000002ff437819 */ /* 0x000fe20000011443 */
[----:B------:R-:W-:Y:S01]  /*3b20*/  IMAD R70, R70, R71, UR8 ;  /* 0x0000000846467e24 */ /* 0x000fe2000f8e0247 */
[----:B------:R-:W-:Y:S02]  /*3b30*/  SHF.R.S32.HI R68, RZ, 0x1f, R73 ;  /* 0x0000001fff447819 */ /* 0x000fe40000011449 */
[----:B------:R-:W-:Y:S02]  /*3b40*/  IADD3 R71, R66, 0x14, RZ ;  /* 0x0000001442477810 */ /* 0x000fe40007ffe0ff */
[----:B------:R-:W-:Y:S02]  /*3b50*/  LEA.HI R68, R68, R73, RZ, 0x2 ;  /* 0x0000004944447211 */ /* 0x000fe400078f10ff */
[----:B------:R-:W-:Y:S02]  /*3b60*/  SHF.R.S32.HI R72, RZ, 0x1f, R71 ;  /* 0x0000001fff487819 */ /* 0x000fe40000011447 */
[----:B------:R-:W-:-:S02]  /*3b70*/  IADD3 R73, R66, 0x18, RZ ;  /* 0x0000001842497810 */ /* 0x000fc40007ffe0ff */
[----:B------:R-:W-:Y:S02]  /*3b80*/  IADD3 R66, R66, 0x1c, RZ ;  /* 0x0000001c42427810 */ /* 0x000fe40007ffe0ff */
[----:B------:R-:W-:Y:S02]  /*3b90*/  MOV R76, 0x28 ;  /* 0x00000028004c7802 */ /* 0x000fe40000000f00 */
[----:B------:R-:W-:Y:S02]  /*3ba0*/  SHF.R.S32.HI R69, RZ, 0x2, R69 ;  /* 0x00000002ff457819 */ /* 0x000fe40000011445 */
[----:B------:R-:W-:Y:S01]  /*3bb0*/  SHF.R.S32.HI R68, RZ, 0x2, R68 ;  /* 0x00000002ff447819 */ /* 0x000fe20000011444 */
[----:B------:R-:W-:Y:S01]  /*3bc0*/  IMAD R76, R67, R76, UR8 ;  /* 0x00000008434c7e24 */ /* 0x000fe2000f8e024c */
[----:B------:R-:W-:Y:S02]  /*3bd0*/  MOV R67, 0x28 ;  /* 0x0000002800437802 */ /* 0x000fe40000000f00 */
[----:B------:R-:W-:-:S02]  /*3be0*/  MOV R92, 0x28 ;  /* 0x00000028005c7802 */ /* 0x000fc40000000f00 */
[----:B------:R-:W-:-:S04]  /*3bf0*/  IADD3 R89, R89, 0x20, RZ ;  /* 0x0000002059597810 */ /* 0x000fc80007ffe0ff */
[----:B------:R-:W-:Y:S01]  /*3c00*/  ISETP.GE.U32.AND P0, PT, R89, 0xa0, PT ;  /* 0x000000a05900780c */ /* 0x000fe20003f06070 */
[----:B0-----:R-:W-:Y:S01]  /*3c10*/  FADD.FTZ R91, R64, R75 ;  /* 0x0000004b405b7221 */ /* 0x001fe20000010000 */
[----:B------:R-:W-:Y:S01]  /*3c20*/  LEA R64, R87, R70, 0x3 ;  /* 0x0000004657407211 */ /* 0x000fe200078e18ff */
[----:B------:R-:W-:Y:S01]  /*3c30*/  FADD.FTZ R90, R65, R74 ;  /* 0x0000004a415a7221 */ /* 0x000fe20000010000 */
[----:B------:R-:W-:Y:S02]  /*3c40*/  LEA.HI R70, R72, R71, RZ, 0x2 ;  /* 0x0000004748467211 */ /* 0x000fe400078f10ff */
[----:B------:R-:W-:Y:S02]  /*3c50*/  SHF.R.S32.HI R72, RZ, 0x1f, R73 ;  /* 0x0000001fff487819 */ /* 0x000fe40000011449 */
[----:B------:R-:W-:Y:S01]  /*3c60*/  MOV R74, 0x28 ;  /* 0x00000028004a7802 */ /* 0x000fe20000000f00 */
[----:B------:R-:W0:Y:S01]  /*3c70*/  LDS.64 R64, [R64] ;  /* 0x0000000040407984 */ /* 0x000e220000000a00 */
[----:B------:R-:W-:-:S02]  /*3c80*/  LEA.HI R71, R72, R73, RZ, 0x2 ;  /* 0x0000004948477211 */ /* 0x000fc400078f10ff */
[----:B------:R-:W-:Y:S01]  /*3c90*/  SHF.R.S32.HI R73, RZ, 0x1f, R66 ;  /* 0x0000001fff497819 */ /* 0x000fe20000011442 */
[----:B------:R-:W-:Y:S01]  /*3ca0*/  IMAD R74, R69, R74, UR8 ;  /* 0x00000008454a7e24 */ /* 0x000fe2000f8e024a */
[----:B------:R-:W-:Y:S02]  /*3cb0*/  SHF.R.S32.HI R70, RZ, 0x2, R70 ;  /* 0x00000002ff467819 */ /* 0x000fe40000011446 */
[----:B------:R-:W-:Y:S02]  /*3cc0*/  LEA.HI R66, R73, R66, RZ, 0x2 ;  /* 0x0000004249427211 */ /* 0x000fe400078f10ff */
[----:B------:R-:W-:Y:S01]  /*3cd0*/  MOV R69, 0x28 ;  /* 0x0000002800457802 */ /* 0x000fe20000000f00 */
[----:B------:R-:W-:Y:S01]  /*3ce0*/  IMAD R70, R70, R67, UR8 ;  /* 0x0000000846467e24 */ /* 0x000fe2000f8e0243 */
[----:B------:R-:W-:Y:S02]  /*3cf0*/  SHF.R.S32.HI R67, RZ, 0x2, R66 ;  /* 0x00000002ff437819 */ /* 0x000fe40000011442 */
[----:B------:R-:W-:Y:S01]  /*3d00*/  LEA R66, R87, R74, 0x3 ;  /* 0x0000004a57427211 */ /* 0x000fe200078e18ff */
[----:B------:R-:W-:Y:S01]  /*3d10*/  IMAD R68, R68, R69, UR8 ;  /* 0x0000000844447e24 */ /* 0x000fe2000f8e0245 */
[----:B------:R-:W-:Y:S01]  /*3d20*/  SHF.R.S32.HI R71, RZ, 0x2, R71 ;  /* 0x00000002ff477819 */ /* 0x000fe20000011447 */
[----:B------:R-:W-:Y:S01]  /*3d30*/  IMAD R74, R67, R92, UR8 ;  /* 0x00000008434a7e24 */ /* 0x000fe2000f8e025c */
[----:B------:R-:W-:-:S02]  /*3d40*/  MOV R72, 0x28 ;  /* 0x0000002800487802 */ /* 0x000fc40000000f00 */
[C---:B------:R-:W-:Y:S01]  /*3d50*/  LEA R69, R87.reuse, R76, 0x3 ;  /* 0x0000004c57457211 */ /* 0x040fe200078e18ff */
[----:B------:R-:W1:Y:S01]  /*3d60*/  LDS.64 R66, [R66] ;  /* 0x0000000042427984 */ /* 0x000e620000000a00 */
[----:B------:R-:W-:Y:S01]  /*3d70*/  LEA R73, R87, R70, 0x3 ;  /* 0x0000004657497211 */ /* 0x000fe200078e18ff */
[----:B------:R-:W-:Y:S01]  /*3d80*/  IMAD R72, R71, R72, UR8 ;  /* 0x0000000847487e24 */ /* 0x000fe2000f8e0248 */
[C---:B------:R-:W-:Y:S02]  /*3d90*/  LEA R71, R87.reuse, R68, 0x3 ;  /* 0x0000004457477211 */ /* 0x040fe400078e18ff */
[----:B------:R-:W2:Y:S01]  /*3da0*/  LDS.64 R68, [R69] ;  /* 0x0000000045447984 */ /* 0x000ea20000000a00 */
[C---:B------:R-:W-:Y:S02]  /*3db0*/  LEA R76, R87.reuse, R74, 0x3 ;  /* 0x0000004a574c7211 */ /* 0x040fe400078e18ff */
[----:B------:R-:W-:Y:S01]  /*3dc0*/  LEA R75, R87, R72, 0x3 ;  /* 0x00000048574b7211 */ /* 0x000fe200078e18ff */
[----:B------:R-:W3:Y:S04]  /*3dd0*/  LDS.64 R70, [R71] ;  /* 0x0000000047467984 */ /* 0x000ee80000000a00 */
[----:B------:R-:W4:Y:S04]  /*3de0*/  LDS.64 R72, [R73] ;  /* 0x0000000049487984 */ /* 0x000f280000000a00 */
[----:B------:R-:W5:Y:S01]  /*3df0*/  LDS.64 R74, [R75] ;  /* 0x000000004b4a7984 */ /* 0x000f620000000a00 */
[----:B0-----:R-:W-:-:S03]  /*3e00*/  FADD.FTZ R91, R91, R64 ;  /* 0x000000405b5b7221 */ /* 0x001fc60000010000 */
[----:B------:R-:W0:Y:S01]  /*3e10*/  LDS.64 R76, [R76] ;  /* 0x000000004c4c7984 */ /* 0x000e220000000a00 */
[----:B------:R-:W-:Y:S01]  /*3e20*/  FADD.FTZ R90, R90, R65 ;  /* 0x000000415a5a7221 */ /* 0x000fe20000010000 */
[----:B-1----:R-:W-:-:S03]  /*3e30*/  FADD.FTZ R91, R91, R66 ;  /* 0x000000425b5b7221 */ /* 0x002fc60000010000 */
[----:B------:R-:W-:Y:S01]  /*3e40*/  FADD.FTZ R90, R90, R67 ;  /* 0x000000435a5a7221 */ /* 0x000fe20000010000 */
[----:B--2---:R-:W-:-:S03]  /*3e50*/  FADD.FTZ R91, R91, R68 ;  /* 0x000000445b5b7221 */ /* 0x004fc60000010000 */
[----:B------:R-:W-:Y:S01]  /*3e60*/  FADD.FTZ R90, R90, R69 ;  /* 0x000000455a5a7221 */ /* 0x000fe20000010000 */
[----:B---3--:R-:W-:-:S03]  /*3e70*/  FADD.FTZ R91, R91, R70 ;  /* 0x000000465b5b7221 */ /* 0x008fc60000010000 */
[----:B------:R-:W-:Y:S01]  /*3e80*/  FADD.FTZ R90, R90, R71 ;  /* 0x000000475a5a7221 */ /* 0x000fe20000010000 */
[----:B----4-:R-:W-:-:S03]  /*3e90*/  FADD.FTZ R91, R91, R72 ;  /* 0x000000485b5b7221 */ /* 0x010fc60000010000 */
[----:B------:R-:W-:Y:S01]  /*3ea0*/  FADD.FTZ R90, R90, R73 ;  /* 0x000000495a5a7221 */ /* 0x000fe20000010000 */
[----:B-----5:R-:W-:-:S03]  /*3eb0*/  FADD.FTZ R91, R91, R74 ;  /* 0x0000004a5b5b7221 */ /* 0x020fc60000010000 */
[----:B------:R-:W-:Y:S01]  /*3ec0*/  FADD.FTZ R90, R90, R75 ;  /* 0x0000004b5a5a7221 */ /* 0x000fe20000010000 */
[----:B0-----:R-:W-:-:S03]  /*3ed0*/  FADD.FTZ R75, R91, R76 ;  /* 0x0000004c5b4b7221 */ /* 0x001fc60000010000 */
[----:B------:R-:W-:Y:S01]  /*3ee0*/  FADD.FTZ R74, R90, R77 ;  /* 0x0000004d5a4a7221 */ /* 0x000fe20000010000 */
[----:B------:R-:W-:Y:S06]  /*3ef0*/  @!P0 BRA `(.L_x_3035) ;  /* 0xfffffff800b48947 */ /* 0x000fec000383ffff */
.L_x_3034:
[----:B------:R-:W-:Y:S05]  /*3f00*/  BSYNC B0 ;  /* 0x0000000000007941 */ /* 0x000fea0003800000 */
.L_x_3033:
[----:B------:R-:W1:Y:S01]  /*3f10*/  SHFL.BFLY PT, R64, R75, 0x2, 0x1f ;  /* 0x0c401f004b407f89 */ /* 0x000e6200000e0000 */
[----:B------:R-:W-:Y:S01]  /*3f20*/  LOP3.LUT P0, RZ, R0, 0xfffffffb, RZ, 0xc0, !PT ;  /* 0xfffffffb00ff7812 */ /* 0x000fe2000780c0ff */
[----:B------:R-:W-:Y:S02]  /*3f30*/  BSSY B0, `(.L_x_3036) ;  /* 0x0000015000007945 */ /* 0x000fe40003800000 */
[----:B------:R-:W2:Y:S01]  /*3f40*/  SHFL.BFLY PT, R65, R74, 0x2, 0x1f ;  /* 0x0c401f004a417f89 */ /* 0x000ea200000e0000 */
[----:B-1----:R-:W-:Y:S01]  /*3f50*/  FADD.FTZ R66, R64, R75 ;  /* 0x0000004b40427221 */ /* 0x002fe20000010000 */
[----:B--2---:R-:W-:-:S04]  /*3f60*/  FADD.FTZ R67, R65, R74 ;  /* 0x0000004a41437221 */ /* 0x004fc80000010000 */
[----:B------:R-:W1:Y:S04]  /*3f70*/  SHFL.BFLY PT, R65, R66, 0x1, 0x1f ;  /* 0x0c201f0042417f89 */ /* 0x000e6800000e0000 */
[----:B------:R-:W2:Y:S01]  /*3f80*/  SHFL.BFLY PT, R68, R67, 0x1, 0x1f ;  /* 0x0c201f0043447f89 */ /* 0x000ea200000e0000 */
[----:B-1----:R-:W-:Y:S01]  /*3f90*/  FADD.FTZ R64, R66, R65 ;  /* 0x0000004142407221 */ /* 0x002fe20000010000 */
[----:B--2---:R-:W-:Y:S01]  /*3fa0*/  FADD.FTZ R65, R67, R68 ;  /* 0x0000004443417221 */ /* 0x004fe20000010000 */
[----:B------:R-:W-:Y:S06]  /*3fb0*/  @P0 BRA `(.L_x_3037) ;  /* 0x0000000000300947 */ /* 0x000fec0003800000 */
[----:B------:R-:W1:Y:S01]  /*3fc0*/  LDC.64 R66, c[0x0][0x260] ;  /* 0x00009800ff427b82 */ /* 0x000e620000000a00 */
        /* <DEDUP_REMOVED lines=9> */
[----:B-1----:R-:W-:-:S05]  /*4060*/  IMAD.WIDE.U32 R66, R69, 0x4, R66 ;  /* 0x0000000445427825 */ /* 0x002fca00078e0042 */
[----:B------:R1:W-:Y:S02]  /*4070*/  STG.E.64 desc[UR12][R66.64], R64 ;  /* 0x0000004042007986 */ /* 0x0003e4000c101b0c */
.L_x_3037:
[----:B------:R-:W-:Y:S05]  /*4080*/  BSYNC B0 ;  /* 0x0000000000007941 */ /* 0x000fea0003800000 */
.L_x_3036:
        /* <DEDUP_REMOVED lines=9> */
[----:B-1----:R-:W1:Y:S01]  /*4120*/  LDC.64 R64, c[0x0][0x268] ;  /* 0x00009a00ff407b82 */ /* 0x002e620000000a00 */
[----:B------:R-:W-:Y:S02]  /*4130*/  MOV R69, UR6 ;  /* 0x0000000600457c02 */ /* 0x000fe40008000f00 */
[----:B------:R-:W-:Y:S02]  /*4140*/  ISETP.NE.AND P0, PT, RZ, UR16, PT ;  /* 0x00000010ff007c0c */ /* 0x000fe4000bf05270 */
[----:B------:R-:W-:-:S04]  /*4150*/  MOV R67, 0x7ffffff9 ;  /* 0x7ffffff900437802 */ /* 0x000fc80000000f00 */
[----:B------:R-:W-:Y:S01]  /*4160*/  SEL R67, R67, 0x1, !P0 ;  /* 0x0000000143437807 */ /* 0x000fe20004000000 */
[----:B-1----:R-:W-:Y:S01]  /*4170*/  IMAD.WIDE.U32 R64, R69, 0x4, R64 ;  /* 0x0000000445407825 */ /* 0x002fe200078e0040 */
[----:B------:R-:W-:Y:S06]  /*4180*/  MEMBAR.ALL.GPU ;  /* 0x0000000000007992 */ /* 0x000fec000000a000 */
[----:B------:R-:W-:-:S00]  /*4190*/  ERRBAR ;  /* 0x00000000000079ab */ /* 0x000fc00000000000 */
[----:B------:R-:W-:Y:S06]  /*41a0*/  CGAERRBAR ;  /* 0x00000000000075ab */ /* 0x000fec0000000000 */
[----:B------:R1:W5:Y:S02]  /*41b0*/  ATOM.E.ADD.STRONG.GPU PT, R67, desc[UR12][R64.64], R67 ;  /* 0x000000434043798a */ /* 0x00036400081ee1cc */
.L_x_3040:
[----:B------:R-:W2:Y:S04]  /*41c0*/  LD.E.STRONG.GPU R66, desc[UR12][R64.64] ;  /* 0x0000000c40427980 */ /* 0x000ea8000c10f900 */
[----:B--2---:R-:W-:Y:S01]  /*41d0*/  CCTL.IVALL ;  /* 0x00000000ff00798f */ /* 0x004fe20002000000 */
[----:B------:R-:W-:Y:S05]  /*41e0*/  YIELD ;  /* 0x0000000000007946 */ /* 0x000fea0003800000 */
[----:B-----5:R-:W-:-:S04]  /*41f0*/  LOP3.LUT R66, R66, R67, RZ, 0x3c, !PT ;  /* 0x0000004342427212 */ /* 0x020fc800078e3cff */
[----:B------:R-:W-:-:S13]  /*4200*/  ISETP.GT.AND P0, PT, R66, -0x1, PT ;  /* 0xffffffff4200780c */ /* 0x000fda0003f04270 */
[----:B------:R-:W-:Y:S05]  /*4210*/  @P0 BRA `(.L_x_3040) ;  /* 0xfffffffc00e80947 */ /* 0x000fea000383ffff */
.L_x_3039:
[----:B------:R-:W-:Y:S05]  /*4220*/  WARPSYNC.ALL ;  /* 0x0000000000007948 */ /* 0x000fea0003800000 */
[----:B------:R-:W-:Y:S06]  /*4230*/  BAR.SYNC.DEFER_BLOCKING 0x0 ;  /* 0x0000000000007b1d */ /* 0x000fec0000010000 */
[----:B------:R-:W-:Y:S05]  /*4240*/  BRA `(.L_x_3041) ;  /* 0x0000000000647947 */ /* 0x000fea0003800000 */
.L_x_3038:
[----:B------:R-:W-:Y:S01]  /*4250*/  BAR.SYNC.DEFER_BLOCKING 0x0 ;  /* 0x0000000000007b1d */ /* 0x000fe20000010000 */
[----:B------:R-:W-:-:S13]  /*4260*/  ISETP.NE.AND P0, PT, R0, RZ, PT ;  /* 0x000000ff0000720c */ /* 0x000fda0003f05270 */
[----:B------:R-:W-:Y:S05]  /*4270*/  @P0 BRA `(.L_x_3042) ;  /* 0x0000000000500947 */ /* 0x000fea0003800000 */
[----:B-1----:R-:W1:Y:S01]  /*4280*/  LDC.64 R64, c[0x0][0x268] ;  /* 0x00009a00ff407b82 */ /* 0x002e620000000a00 */
        /* <DEDUP_REMOVED lines=8> */
[----:B-1----:R-:W-:Y:S01]  /*4310*/  IMAD.WIDE.U32 R64, R69, 0x4, R64 ;  /* 0x0000000445407825 */ /* 0x002fe200078e0040 */
[----:B------:R-:W-:Y:S06]  /*4320*/  MEMBAR.ALL.GPU ;  /* 0x0000000000007992 */ /* 0x000fec000000a000 */
[----:B------:R-:W-:-:S00]  /*4330*/  ERRBAR ;  /* 0x00000000000079ab */ /* 0x000fc00000000000 */
[----:B------:R-:W-:Y:S06]  /*4340*/  CGAERRBAR ;  /* 0x00000000000075ab */ /* 0x000fec0000000000 */
[----:B------:R1:W5:Y:S02]  /*4350*/  ATOM.E.ADD.STRONG.GPU PT, R67, desc[UR12][R64.64], R67 ;  /* 0x000000434043798a */ /* 0x00036400081ee1cc */
.L_x_3043:
[----:B------:R-:W2:Y:S04]  /*4360*/  LD.E.STRONG.GPU R66, desc[UR12][R64.64] ;  /* 0x0000000c40427980 */ /* 0x000ea8000c10f900 */
[----:B--2---:R-:W-:Y:S01]  /*4370*/  CCTL.IVALL ;  /* 0x00000000ff00798f */ /* 0x004fe20002000000 */
[----:B------:R-:W-:Y:S05]  /*4380*/  YIELD ;  /* 0x0000000000007946 */ /* 0x000fea0003800000 */
[----:B-----5:R-:W-:-:S04]  /*4390*/  LOP3.LUT R66, R66, R67, RZ, 0x3c, !PT ;  /* 0x0000004342427212 */ /* 0x020fc800078e3cff */
[----:B------:R-:W-:-:S13]  /*43a0*/  ISETP.GT.AND P0, PT, R66, -0x1, PT ;  /* 0xffffffff4200780c */ /* 0x000fda0003f04270 */
[----:B------:R-:W-:Y:S05]  /*43b0*/  @P0 BRA `(.L_x_3043) ;  /* 0xfffffffc00e80947 */ /* 0x000fea000383ffff */
.L_x_3042:
[----:B------:R-:W-:Y:S05]  /*43c0*/  WARPSYNC.ALL ;  /* 0x0000000000007948 */ /* 0x000fea0003800000 */
[----:B------:R-:W-:Y:S06]  /*43d0*/  BAR.SYNC.DEFER_BLOCKING 0x0 ;  /* 0x0000000000007b1d */ /* 0x000fec0000010000 */
.L_x_3041:
[----:B------:R-:W-:Y:S02]  /*43e0*/  ISETP.GT.U32.AND P0, PT, R0, 0xf, PT ;  /* 0x0000000f0000780c */ /* 0x000fe40003f04070 */
[----:B-1----:R-:W-:Y:S01]  /*43f0*/  MOV R67, UR4 ;  /* 0x0000000400437c02 */ /* 0x002fe20008000f00 */
[----:B0-----:R-:W-:Y:S01]  /*4400*/  HADD2.F32 R73, -RZ, R30.H1_H1 ;  /* 0x3000001eff497230 */ /* 0x001fe20000004100 */
[----:B------:R-:W0:Y:S01]  /*4410*/  S2UR UR14, SR_CgaCtaId ;  /* 0x00000000000e79c3 */ /* 0x000e220000008800 */
[----:B------:R-:W-:Y:S01]  /*4420*/  HADD2.F32 R77, -RZ, R31.H1_H1 ;  /* 0x3000001fff4d7230 */ /* 0x000fe20000004100 */
[----:B------:R-:W-:Y:S01]  /*4430*/  UMOV UR5, 0x400 ;  /* 0x0000040000057882 */ /* 0x000fe20000000000 */
[----:B------:R-:W-:Y:S01]  /*4440*/  HADD2.F32 R91, -RZ, R24.H0_H0 ;  /* 0x20000018ff5b7230 */ /* 0x000fe20000004100 */
[----:B------:R-:W-:Y:S01]  /*4450*/  USHF.L.U32 UR11, UR11, 0x1, URZ ;  /* 0x000000010b0b7899 */ /* 0x000fe2000800063f */
[----:B------:R-:W-:-:S04]  /*4460*/  ULDC.64 UR18, c[0x0][0x210] ;  /* 0x0000840000127ab9 */ /* 0x000fc80000000a00 */
[----:B------:R-:W1:Y:S01]  /*4470*/  @!P0 LDC R66, c[0x0][0x10] ;  /* 0x00000400ff428b82 */ /* 0x000e620000000800 */
[----:B------:R-:W-:-:S07]  /*4480*/  @!P0 LOP3.LUT R69, R0, 0x7, RZ, 0xc0, !PT ;  /* 0x0000000700458812 */ /* 0x000fce00078ec0ff */
[----:B------:R-:W2:Y:S01]  /*4490*/  @!P0 LDC.64 R64, c[0x0][0x260] ;  /* 0x00009800ff408b82 */ /* 0x000ea20000000a00 */
[----:B-1----:R-:W-:Y:S01]  /*44a0*/  @!P0 IMAD R66, R66, R67, UR6 ;  /* 0x0000000642428e24 */ /* 0x002fe2000f8e0243 */
[----:B------:R-:W-:-:S04]  /*44b0*/  @!P0 LOP3.LUT R67, R0, 0x7ffffff8, RZ, 0xc0, !PT ;  /* 0x7ffffff800438812 */ /* 0x000fc800078ec0ff */
[----:B------:R-:W-:-:S04]  /*44c0*/  @!P0 LEA R66, R66, R67, 0x4 ;  /* 0x0000004342428211 */ /* 0x000fc800078e20ff */
[----:B------:R-:W-:-:S04]  /*44d0*/  @!P0 IADD3 R66, R66, R69, RZ ;  /* 0x0000004542428210 */ /* 0x000fc80007ffe0ff */
[----:B------:R-:W-:-:S05]  /*44e0*/  @!P0 SHF.L.U32 R67, R66, 0x1, RZ ;  /* 0x0000000142438819 */ /* 0x000fca00000006ff */
[----:B--2---:R-:W-:-:S06]  /*44f0*/  @!P0 IMAD.WIDE.U32 R64, R67, 0x4, R64 ;  /* 0x0000000443408825 */ /* 0x004fcc00078e0040 */
[----:B------:R-:W2:Y:S01]  /*4500*/  @!P0 LDG.E.64 R64, desc[UR12][R64.64] ;  /* 0x0000000c40408981 */ /* 0x000ea2000c1e1b00 */
[----:B------:R-:W-:Y:S01]  /*4510*/  CS2R R66, SRZ ;  /* 0x0000000000427805 */ /* 0x000fe2000001ff00 */
[----:B------:R-:W-:Y:S01]  /*4520*/  UIADD3 UR5, UR5, 0x3480, URZ ;  /* 0x0000348005057890 */ /* 0x000fe2000fffe03f */
[----:B------:R-:W-:Y:S01]  /*4530*/  FADD.FTZ R88, -R62, R77 ;  /* 0x0000004d3e587221 */ /* 0x000fe20000010100 */
[----:B------:R-:W-:Y:S02]  /*4540*/  ULOP3.LUT UR11, UR11, 0xe, URZ, 0xc0, !UPT ;  /* 0x0000000e0b0b7892 */ /* 0x000fe4000f8ec03f */
[----:B0-----:R-:W-:Y:S02]  /*4550*/  ULEA UR5, UR14, UR5, 0x18 ;  /* 0x000000050e057291 */ /* 0x001fe4000f8ec03f */
[----:B------:R-:W-:Y:S02]  /*4560*/  UISETP.GE.U32.AND UP0, UPT, UR9, UR15, UPT ;  /* 0x0000000f0900728c */ /* 0x000fe4000bf06070 */
[----:B------:R-:W-:-:S02]  /*4570*/  ULOP3.LUT UR4, UR4, 0x1, URZ, 0x3c, !UPT ;  /* 0x0000000104047892 */ /* 0x000fc4000f8e3c3f */
[----:B------:R-:W-:Y:S01]  /*4580*/  UISETP.GE.AND.EX UP0, UPT, UR10, UR7, UPT, UP0 ;  /* 0x000000070a00728c */ /* 0x000fe2000bf06300 */
        /* <DEDUP_REMOVED lines=8> */
[----:B------:R-:W0:Y:S01]  /*4610*/  SHFL.BFLY PT, R70, R69, 0x2, 0x1f ;  /* 0x0c401f0045467f89 */ /* 0x000e2200000e0000 */
[----:B------:R-:W-:-:S03]  /*4620*/  HADD2.F32 R67, -RZ, R28.H1_H1 ;  /* 0x3000001cff437230 */ /* 0x000fc60000004100 */
[----:B------:R-:W1:Y:S01]  /*4630*/  SHFL.BFLY PT, R71, R68, 0x2, 0x1f ;  /* 0x0c401f0044477f89 */ /* 0x000e6200000e0000 */
[----:B0-----:R-:W-:Y:S01]  /*4640*/  FADD.FTZ R70, R69, R70 ;  /* 0x0000004645467221 */ /* 0x001fe20000010000 */
[----:B------:R-:W-:Y:S02]  /*4650*/  HADD2.F32 R69, -RZ, R31.H0_H0 ;  /* 0x2000001fff457230 */ /* 0x000fe40000004100 */
[----:B-1----:R-:W-:Y:S02]  /*4660*/  FADD.FTZ R71, R68, R71 ;  /* 0x0000004744477221 */ /* 0x002fe40000010000 */
[----:B------:R-:W0:Y:S01]  /*4670*/  SHFL.BFLY PT, R65, R70, 0x1, 0x1f ;  /* 0x0c201f0046417f89 */ /* 0x000e2200000e0000 */
[----:B------:R-:W-:-:S03]  /*4680*/  HADD2.F32 R68, -RZ, R27.H0_H0 ;  /* 0x2000001bff447230 */ /* 0x000fc60000004100 */
[----:B------:R-:W1:Y:S01]  /*4690*/  SHFL.BFLY PT, R64, R71, 0x1, 0x1f ;  /* 0x0c201f0047407f89 */ /* 0x000e6200000e0000 */
[----:B0-----:R-:W-:Y:S01]  /*46a0*/  FADD.FTZ R66, R70, R65 ;  /* 0x0000004146427221 */ /* 0x001fe20000010000 */
[----:B------:R-:W-:Y:S02]  /*46b0*/  HADD2.F32 R65, -RZ, R30.H0_H0 ;  /* 0x2000001eff417230 */ /* 0x000fe40000004100 */
[C---:B------:R-:W-:Y:S01]  /*46c0*/  FADD.FTZ R70, -R62.reuse, R69 ;  /* 0x000000453e467221 */ /* 0x040fe20000010100 */
[----:B-1----:R-:W-:Y:S01]  /*46d0*/  FADD.FTZ R72, R71, R64 ;  /* 0x0000004047487221 */ /* 0x002fe20000010000 */
[----:B------:R-:W-:Y:S02]  /*46e0*/  HADD2.F32 R64, -RZ, R26.H0_H0 ;  /* 0x2000001aff407230 */ /* 0x000fe40000004100 */
[----:B------:R-:W-:Y:S01]  /*46f0*/  FADD.FTZ R30, -R62, R65 ;  /* 0x000000413e1e7221 */ /* 0x000fe20000010100 */
[----:B------:R-:W-:Y:S02]  /*4700*/  HADD2.F32 R65, -RZ, R28.H0_H0 ;  /* 0x2000001cff417230 */ /* 0x000fe40000004100 */
[----:B------:R-:W-:Y:S01]  /*4710*/  @!P0 FMUL.FTZ R31, R72, 2.4414062863797880709e-05 ;  /* 0x37cccccd481f8820 */ /* 0x000fe20000410000 */
[----:B------:R-:W-:-:S02]  /*4720*/  HADD2.F32 R26, -RZ, R26.H1_H1 ;  /* 0x3000001aff1a7230 */ /* 0x000fc40000004100 */
[C---:B------:R-:W-:Y:S01]  /*4730*/  FMUL.FTZ R28, R63.reuse, R30 ;  /* 0x0000001e3f1c7220 */ /* 0x040fe20000410000 */
[----:B------:R-:W-:Y:S01]  /*4740*/  FADD.FTZ R30, -R62, R73 ;  /* 0x000000493e1e7221 */ /* 0x000fe20000010100 */
[--C-:B------:R-:W-:Y:S02]  /*4750*/  HADD2.F32 R71, -RZ, R29.reuse.H0_H0 ;  /* 0x2000001dff477230 */ /* 0x100fe40000004100 */
[----:B------:R-:W-:Y:S01]  /*4760*/  FFMA.FTZ R75, R28, R65, R64 ;  /* 0x000000411c4b7223 */ /* 0x000fe20000010040 */
[C---:B------:R-:W-:Y:S01]  /*4770*/  FMUL.FTZ R69, R63.reuse, R30 ;  /* 0x0000001e3f457220 */ /* 0x040fe20000410000 */
[----:B------:R-:W-:Y:S01]  /*4780*/  @!P0 FMUL.FTZ R30, R66, 2.4414062863797880709e-05 ;  /* 0x37cccccd421e8820 */ /* 0x000fe20000410000 */
[----:B------:R-:W-:Y:S01]  /*4790*/  FMUL.FTZ R66, R63, R70 ;  /* 0x000000463f427220 */ /* 0x000fe20000410000 */
[----:B------:R-:W-:Y:S01]  /*47a0*/  FMUL.FTZ R74, R75, -1.4426950216293334961 ;  /* 0xbfb8aa3b4b4a7820 */ /* 0x000fe20000410000 */
[----:B------:R-:W-:Y:S01]  /*47b0*/  FFMA.FTZ R73, R69, R67, R26 ;  /* 0x0000004345497223 */ /* 0x000fe2000001001a */
[----:B------:R-:W-:-:S02]  /*47c0*/  HADD2.F32 R29, -RZ, R29.H1_H1 ;  /* 0x3000001dff1d7230 */ /* 0x000fc40000004100 */
[----:B------:R-:W-:Y:S01]  /*47d0*/  FFMA.FTZ R72, R66, R71, R68 ;  /* 0x0000004742487223 */ /* 0x000fe20000010044 */
[----:B------:R-:W-:Y:S02]  /*47e0*/  HADD2.F32 R70, -RZ, R27.H1_H1 ;  /* 0x3000001bff467230 */ /* 0x000fe40000004100 */
[----:B------:R-:W-:Y:S01]  /*47f0*/  FMUL.FTZ R76, R73, -1.4426950216293334961 ;  /* 0xbfb8aa3b494c7820 */ /* 0x000fe20000410000 */
[----:B------:R-:W0:Y:S01]  /*4800*/  MUFU.EX2 R74, R74 ;  /* 0x0000004a004a7308 */ /* 0x000e220000000800 */
[----:B------:R-:W-:Y:S01]  /*4810*/  FMUL.FTZ R27, R63, R88 ;  /* 0x000000583f1b7220 */ /* 0x000fe20000410000 */
[----:B------:R1:W-:Y:S01]  /*4820*/  @!P0 STS.64 [R87+UR5], R30 ;  /* 0x0000001e57008988 */ /* 0x0003e20008000a05 */
[----:B------:R-:W-:Y:S02]  /*4830*/  FMUL.FTZ R89, R72, -1.4426950216293334961 ;  /* 0xbfb8aa3b48597820 */ /* 0x000fe40000410000 */
[----:B------:R-:W-:-:S03]  /*4840*/  FFMA.FTZ R77, R27, R29, R70 ;  /* 0x0000001d1b4d7223 */ /* 0x000fc60000010046 */
[----:B------:R-:W2:Y:S01]  /*4850*/  MUFU.EX2 R76, R76 ;  /* 0x0000004c004c7308 */ /* 0x000ea20000000800 */
[----:B-1----:R-:W-:Y:S01]  /*4860*/  FMUL.FTZ R87, R77, -1.4426950216293334961 ;  /* 0xbfb8aa3b4d577820 */ /* 0x002fe20000410000 */
[----:B------:R-:W-:-:S06]  /*4870*/  FADD.FTZ R30, -R62, R91 ;  /* 0x0000005b3e1e7221 */ /* 0x000fcc0000010100 */
[----:B------:R-:W1:Y:S01]  /*4880*/  MUFU.EX2 R89, R89 ;  /* 0x0000005900597308 */ /* 0x000e620000000800 */
[----:B0-----:R-:W-:Y:S01]  /*4890*/  FADD.FTZ R90, R74, 1 ;  /* 0x3f8000004a5a7421 */ /* 0x001fe20000010000 */
[----:B------:R-:W-:-:S04]  /*48a0*/  FMUL.FTZ R30, R63, R30 ;  /* 0x0000001e3f1e7220 */ /* 0x000fc80000410000 */
[----:B------:R-:W-:Y:S02]  /*48b0*/  FFMA.FTZ R74, R65, R30, R64 ;  /* 0x0000001e414a7223 */ /* 0x000fe40000010040 */
[----:B------:R-:W0:Y:S01]  /*48c0*/  MUFU.RCP R90, R90 ;  /* 0x0000005a005a7308 */ /* 0x000e220000001000 */
[----:B--2---:R-:W-:Y:S01]  /*48d0*/  FADD.FTZ R88, R76, 1 ;  /* 0x3f8000004c587421 */ /* 0x004fe20000010000 */
[----:B------:R-:W-:-:S06]  /*48e0*/  FMUL.FTZ R31, R74, -1.4426950216293334961 ;  /* 0xbfb8aa3b4a1f7820 */ /* 0x000fcc0000410000 */
[----:B------:R-:W2:Y:S01]  /*48f0*/  MUFU.EX2 R87, R87 ;  /* 0x0000005700577308 */ /* 0x000ea20000000800 */
[----:B-1----:R-:W-:-:S07]  /*4900*/  FADD.FTZ R89, R89, 1 ;  /* 0x3f80000059597421 */ /* 0x002fce0000010000 */
[----:B------:R-:W1:Y:S01]  /*4910*/  MUFU.RCP R88, R88 ;  /* 0x0000005800587308 */ /* 0x000e620000001000 */
[----:B0-----:R-:W-:-:S04]  /*4920*/  FADD.FTZ R76, -R90, 1 ;  /* 0x3f8000005a4c7421 */ /* 0x001fc80000010100 */
[----:B------:R-:W-:-:S03]  /*4930*/  FFMA.FTZ R75, R75, R76, 1 ;  /* 0x3f8000004b4b7423 */ /* 0x000fc6000001004c */
[----:B------:R-:W0:Y:S01]  /*4940*/  MUFU.EX2 R31, R31 ;  /* 0x0000001f001f7308 */ /* 0x000e220000000800 */
[----:B--2---:R-:W-:Y:S01]  /*4950*/  FADD.FTZ R91, R87, 1 ;  /* 0x3f800000575b7421 */ /* 0x004fe20000010000 */
[----:B------:R-:W-:-:S06]  /*4960*/  FMUL.FTZ R76, R90, R75 ;  /* 0x0000004b5a4c7220 */ /* 0x000fcc0000410000 */
[----:B------:R-:W2:Y:S01]  /*4970*/  MUFU.RCP R75, R91 ;  /* 0x0000005b004b7308 */ /* 0x000ea20000001000 */
[----:B-1----:R-:W-:-:S04]  /*4980*/  FADD.FTZ R90, -R88, 1 ;  /* 0x3f800000585a7421 */ /* 0x002fc80000010100 */
[----:B------:R-:W-:-:S03]  /*4990*/  FFMA.FTZ R73, R73, R90, 1 ;  /* 0x3f80000049497423 */ /* 0x000fc6000001005a */
[----:B------:R-:W1:Y:S01]  /*49a0*/  MUFU.RCP R89, R89 ;  /* 0x0000005900597308 */ /* 0x000e620000001000 */
[----:B0-----:R-:W-:Y:S01]  /*49b0*/  FADD.FTZ R90, R31, 1 ;  /* 0x3f8000001f5a7421 */ /* 0x001fe20000010000 */
[----:B------:R-:W-:-:S06]  /*49c0*/  FMUL.FTZ R31, R88, R73 ;  /* 0x00000049581f7220 */ /* 0x000fcc0000410000 */
[----:B------:R-:W0:Y:S01]  /*49d0*/  MUFU.RCP R73, R90 ;  /* 0x0000005a00497308 */ /* 0x000e220000001000 */
[----:B--2---:R-:W-:-:S04]  /*49e0*/  FADD.FTZ R88, -R75, 1 ;  /* 0x3f8000004b587421 */ /* 0x004fc80000010100 */
[----:B------:R-:W-:Y:S01]  /*49f0*/  FFMA.FTZ R88, R77, R88, 1 ;  /* 0x3f8000004d587423 */ /* 0x000fe20000010058 */
[----:B------:R-:W-:Y:S02]  /*4a00*/  HADD2.F32 R77, -RZ, R24.H1_H1 ;  /* 0x30000018ff4d7230 */ /* 0x000fe40000004100 */
[----:B-1----:R-:W-:Y:S01]  /*4a10*/  FADD.FTZ R87, -R89, 1 ;  /* 0x3f80000059577421 */ /* 0x002fe20000010100 */
[----:B------:R-:W-:-:S03]  /*4a20*/  FMUL.FTZ R88, R75, R88 ;  /* 0x000000584b587220 */ /* 0x000fc60000410000 */
[----:B------:R-:W-:-:S04]  /*4a30*/  FFMA.FTZ R72, R72, R87, 1 ;  /* 0x3f80000048487423 */ /* 0x000fc80000010057 */
[----:B------:R-:W-:Y:S01]  /*4a40*/  FMUL.FTZ R89, R89, R72 ;  /* 0x0000004859597220 */ /* 0x000fe20000410000 */
[----:B------:R-:W-:Y:S01]  /*4a50*/  FADD.FTZ R72, -R62, R77 ;  /* 0x0000004d3e487221 */ /* 0x000fe20000010100 */
[----:B0-----:R-:W-:Y:S01]  /*4a60*/  FADD.FTZ R75, -R73, 1 ;  /* 0x3f800000494b7421 */ /* 0x001fe20000010100 */
[--C-:B------:R-:W-:Y:S02]  /*4a70*/  HADD2.F32 R77, -RZ, R25.reuse.H0_H0 ;  /* 0x20000019ff4d7230 */ /* 0x100fe40000004100 */
[----:B------:R-:W-:Y:S01]  /*4a80*/  FMUL.FTZ R72, R63, R72 ;  /* 0x000000483f487220 */ /* 0x000fe20000410000 */
[----:B------:R-:W-:Y:S01]  /*4a90*/  FFMA.FTZ R74, R74, R75, 1 ;  /* 0x3f8000004a4a7423 */ /* 0x000fe2000001004b */
[----:B------:R-:W-:Y:S02]  /*4aa0*/  HADD2.F32 R25, -RZ, R25.H1_H1 ;  /* 0x30000019ff197230 */ /* 0x000fe40000004100 */
[----:B------:R-:W-:Y:S01]  /*4ab0*/  FADD.FTZ R24, -R62, R77 ;  /* 0x0000004d3e187221 */ /* 0x000fe20000010100 */
[----:B------:R-:W-:Y:S01]  /*4ac0*/  FFMA.FTZ R75, R67, R72, R26 ;  /* 0x00000048434b7223 */ /* 0x000fe2000001001a */
[----:B------:R-:W-:-:S02]  /*4ad0*/  FMUL.FTZ R77, R73, R74 ;  /* 0x0000004a494d7220 */ /* 0x000fc40000410000 */
[----:B------:R-:W-:Y:S01]  /*4ae0*/  FMUL.FTZ R24, R63, R24 ;  /* 0x000000183f187220 */ /* 0x000fe20000410000 */
[----:B------:R-:W-:-:S03]  /*4af0*/  FMUL.FTZ R92, R75, -1.4426950216293334961 ;  /* 0xbfb8aa3b4b5c7820 */ /* 0x000fc60000410000 */
[----:B------:R-:W-:-:S03]  /*4b00*/  FFMA.FTZ R90, R71, R24, R68 ;  /* 0x00000018475a7223 */ /* 0x000fc60000010044 */
[----:B------:R-:W0:Y:S01]  /*4b10*/  MUFU.EX2 R92, R92 ;  /* 0x0000005c005c7308 */ /* 0x000e220000000800 */
[----:B------:R-:W-:-:S07]  /*4b20*/  FMUL.FTZ R93, R90, -1.4426950216293334961 ;  /* 0xbfb8aa3b5a5d7820 */ /* 0x000fce0000410000 */
[----:B------:R-:W1:Y:S01]  /*4b30*/  MUFU.EX2 R93, R93 ;  /* 0x0000005d005d7308 */ /* 0x000e620000000800 */
[----:B0-----:R-:W-:Y:S01]  /*4b40*/  FADD.FTZ R91, R92, 1 ;  /* 0x3f8000005c5b7421 */ /* 0x001fe20000010000 */
[----:B------:R-:W-:-:S06]  /*4b50*/  FADD.FTZ R92, -R62, R25 ;  /* 0x000000193e5c7221 */ /* 0x000fcc0000010100 */
[----:B------:R-:W0:Y:S01]  /*4b60*/  MUFU.RCP R91, R91 ;  /* 0x0000005b005b7308 */ /* 0x000e220000001000 */
[----:B-1----:R-:W-:-:S07]  /*4b70*/  FADD.FTZ R87, R93, 1 ;  /* 0x3f8000005d577421 */ /* 0x002fce0000010000 */
[----:B------:R-:W1:Y:S01]  /*4b80*/  MUFU.RCP R87, R87 ;  /* 0x0000005700577308 */ /* 0x000e620000001000 */
[----:B0-----:R-:W-:-:S04]  /*4b90*/  FADD.FTZ R74, -R91, 1 ;  /* 0x3f8000005b4a7421 */ /* 0x001fc80000010100 */
[----:B------:R-:W-:-:S04]  /*4ba0*/  FFMA.FTZ R74, R75, R74, 1 ;  /* 0x3f8000004b4a7423 */ /* 0x000fc8000001004a */
[----:B------:R-:W-:Y:S01]  /*4bb0*/  FMUL.FTZ R75, R91, R74 ;  /* 0x0000004a5b4b7220 */ /* 0x000fe20000410000 */
[----:B------:R-:W-:Y:S01]  /*4bc0*/  FMUL.FTZ R74, R63, R92 ;  /* 0x0000005c3f4a7220 */ /* 0x000fe20000410000 */
[----:B-1----:R-:W-:-:S03]  /*4bd0*/  FADD.FTZ R25, -R87, 1 ;  /* 0x3f80000057197421 */ /* 0x002fc60000010100 */
[----:B------:R-:W-:Y:S01]  /*4be0*/  FFMA.FTZ R91, R29, R74, R70 ;  /* 0x0000004a1d5b7223 */ /* 0x000fe20000010046 */
[----:B------:R-:W-:Y:S01]  /*4bf0*/  FFMA.FTZ R92, R90, R25, 1 ;  /* 0x3f8000005a5c7423 */ /* 0x000fe20000010019 */
[--C-:B------:R-:W-:Y:S02]  /*4c00*/  HADD2.F32 R25, -RZ, R22.reuse.H0_H0 ;  /* 0x20000016ff197230 */ /* 0x100fe40000004100 */
[----:B------:R-:W-:Y:S01]  /*4c10*/  FMUL.FTZ R93, R91, -1.4426950216293334961 ;  /* 0xbfb8aa3b5b5d7820 */ /* 0x000fe20000410000 */
[----:B------:R-:W-:Y:S01]  /*4c20*/  FMUL.FTZ R73, R87, R92 ;  /* 0x0000005c57497220 */ /* 0x000fe20000410000 */
[----:B------:R-:W-:Y:S02]  /*4c30*/  HADD2.F32 R22, -RZ, R22.H1_H1 ;  /* 0x30000016ff167230 */ /* 0x000fe40000004100 */
[----:B------:R-:W-:Y:S02]  /*4c40*/  FMUL.FTZ R25, R25, R76 ;  /* 0x0000004c19197220 */ /* 0x000fe40000410000 */
[----:B------:R-:W0:Y:S01]  /*4c50*/  MUFU.EX2 R93, R93 ;  /* 0x0000005d005d7308 */ /* 0x000e220000000800 */
[----:B------:R-:W-:Y:S01]  /*4c60*/  FMUL.FTZ R31, R22, R31 ;  /* 0x0000001f161f7220 */ /* 0x000fe20000410000 */
[----:B------:R-:W-:-:S02]  /*4c70*/  HADD2.F32 R22, -RZ, R23.H0_H0 ;  /* 0x20000017ff167230 */ /* 0x000fc40000004100 */
[----:B------:R-:W-:-:S03]  /*4c80*/  HADD2.F32 R23, -RZ, R23.H1_H1 ;  /* 0x30000017ff177230 */ /* 0x000fc60000004100 */
[----:B------:R-:W-:Y:S02]  /*4c90*/  FMUL.FTZ R22, R22, R89 ;  /* 0x0000005916167220 */ /* 0x000fe40000410000 */
[----:B------:R-:W-:Y:S01]  /*4ca0*/  FMUL.FTZ R23, R23, R88 ;  /* 0x0000005817177220 */ /* 0x000fe20000410000 */
[----:B0-----:R-:W-:Y:S01]  /*4cb0*/  FADD.FTZ R90, R93, 1 ;  /* 0x3f8000005d5a7421 */ /* 0x001fe20000010000 */
[----:B------:R-:W-:-:S05]  /*4cc0*/  HADD2.F32 R93, -RZ, R20.H1_H1 ;  /* 0x30000014ff5d7230 */ /* 0x000fca0000004100 */
[----:B------:R-:W0:Y:S01]  /*4cd0*/  MUFU.RCP R90, R90 ;  /* 0x0000005a005a7308 */ /* 0x000e220000001000 */
[----:B------:R-:W-:-:S04]  /*4ce0*/  FADD.FTZ R88, -R62, R93 ;  /* 0x0000005d3e587221 */ /* 0x000fc80000010100 */
[----:B------:R-:W-:Y:S01]  /*4cf0*/  FMUL.FTZ R88, R63, R88 ;  /* 0x000000583f587220 */ /* 0x000fe20000410000 */
[----:B0-----:R-:W-:-:S04]  /*4d00*/  FADD.FTZ R76, -R90, 1 ;  /* 0x3f8000005a4c7421 */ /* 0x001fc80000010100 */
[----:B------:R-:W-:Y:S01]  /*4d10*/  FFMA.FTZ R87, R91, R76, 1 ;  /* 0x3f8000005b577423 */ /* 0x000fe2000001004c */
[----:B------:R-:W-:Y:S02]  /*4d20*/  HADD2.F32 R91, -RZ, R20.H0_H0 ;  /* 0x20000014ff5b7230 */ /* 0x000fe40000004100 */
[--C-:B------:R-:W-:Y:S02]  /*4d30*/  HADD2.F32 R20, -RZ, R18.reuse.H0_H0 ;  /* 0x20000012ff147230 */ /* 0x100fe40000004100 */
[----:B------:R-:W-:Y:S01]  /*4d40*/  FMUL.FTZ R87, R90, R87 ;  /* 0x000000575a577220 */ /* 0x000fe20000410000 */
[----:B------:R-:W-:Y:S02]  /*4d50*/  HADD2.F32 R18, -RZ, R18.H1_H1 ;  /* 0x30000012ff127230 */ /* 0x000fe40000004100 */
[----:B------:R-:W-:Y:S01]  /*4d60*/  FADD.FTZ R76, -R62, R91 ;  /* 0x0000005b3e4c7221 */ /* 0x000fe20000010100 */
[----:B------:R-:W-:-:S03]  /*4d70*/  FMUL.FTZ R20, R20, R77 ;  /* 0x0000004d14147220 */ /* 0x000fc60000410000 */
[----:B------:R-:W-:Y:S01]  /*4d80*/  FMUL.FTZ R76, R63, R76 ;  /* 0x0000004c3f4c7220 */ /* 0x000fe20000410000 */
[----:B------:R-:W-:Y:S01]  /*4d90*/  FMUL.FTZ R75, R18, R75 ;  /* 0x0000004b124b7220 */ /* 0x000fe20000410000 */
[----:B------:R-:W-:Y:S02]  /*4da0*/  HADD2.F32 R18, -RZ, R19.H0_H0 ;  /* 0x20000013ff127230 */ /* 0x000fe40000004100 */
        /* <DEDUP_REMOVED lines=16> */
[----:B------:R-:W-:Y:S02]  /*4eb0*/  HADD2.F32 R18, -RZ, R19.H1_H1 ;  /* 0x30000013ff127230 */ /* 0x000fe40000004100 */
[--C-:B------:R-:W-:Y:S02]  /*4ec0*/  HADD2.F32 R19, -RZ, R21.reuse.H0_H0 ;  /* 0x20000015ff137230 */ /* 0x100fe40000004100 */
[----:B------:R-:W-:Y:S01]  /*4ed0*/  FMUL.FTZ R89, R90, R89 ;  /* 0x000000595a597220 */ /* 0x000fe20000410000 */
[----:B------:R-:W-:Y:S02]  /*4ee0*/  HADD2.F32 R21, -RZ, R21.H1_H1 ;  /* 0x30000015ff157230 */ /* 0x000fe40000004100 */
[----:B------:R-:W-:Y:S01]  /*4ef0*/  FMUL.FTZ R87, R18, R87 ;  /* 0x0000005712577220 */ /* 0x000fe20000410000 */
[--C-:B------:R-:W-:Y:S02]  /*4f00*/  HADD2.F32 R18, -RZ, R42.reuse.H0_H0 ;  /* 0x2000002aff127230 */ /* 0x100fe40000004100 */
[----:B------:R-:W-:Y:S01]  /*4f10*/  FADD.FTZ R90, -R62, R19 ;  /* 0x000000133e5a7221 */ /* 0x000fe20000010100 */
[----:B------:R-:W-:-:S02]  /*4f20*/  HADD2.F32 R42, -RZ, R42.H1_H1 ;  /* 0x3000002aff2a7230 */ /* 0x000fc40000004100 */
[----:B------:R-:W-:Y:S01]  /*4f30*/  FMUL.FTZ R77, R18, R77 ;  /* 0x0000004d124d7220 */ /* 0x000fe20000410000 */
[----:B------:R-:W-:Y:S01]  /*4f40*/  IADD3 R18, R10, -UR11, RZ ;  /* 0x8000000b0a127c10 */ /* 0x000fe2000fffe0ff */
[----:B------:R-:W-:Y:S01]  /*4f50*/  FMUL.FTZ R10, R63, R90 ;  /* 0x0000005a3f0a7220 */ /* 0x000fe20000410000 */
[----:B------:R-:W-:Y:S01]  /*4f60*/  FMUL.FTZ R42, R42, R89 ;  /* 0x000000592a2a7220 */ /* 0x000fe20000410000 */
[----:B------:R-:W-:Y:S01]  /*4f70*/  UMOV UR11, UR9 ;  /* 0x00000009000b7c82 */ /* 0x000fe20008000000 */
[----:B------:R-:W-:Y:S01]  /*4f80*/  LEA R18, R18, UR5, 0x3 ;  /* 0x0000000512127c11 */ /* 0x000fe2000f8e18ff */
[----:B------:R-:W-:Y:S01]  /*4f90*/  BAR.SYNC.DEFER_BLOCKING 0x0 ;  /* 0x0000000000007b1d */ /* 0x000fe20000010000 */
[----:B------:R-:W-:-:S04]  /*4fa0*/  FFMA.FTZ R89, R71, R10, R68 ;  /* 0x0000000a47597223 */ /* 0x000fc80000010044 */
[----:B------:R-:W-:Y:S01]  /*4fb0*/  FMUL.FTZ R92, R89, -1.4426950216293334961 ;  /* 0xbfb8aa3b595c7820 */ /* 0x000fe20000410000 */
[----:B------:R-:W-:-:S05]  /*4fc0*/  UMOV UR5, UR10 ;  /* 0x0000000a00057c82 */ /* 0x000fca0008000000 */
[----:B------:R-:W0:Y:S01]  /*4fd0*/  MUFU.EX2 R92, R92 ;  /* 0x0000005c005c7308 */ /* 0x000e220000000800 */
[----:B------:R-:W1:Y:S01]  /*4fe0*/  LDS.64 R18, [R18] ;  /* 0x0000000012127984 */ /* 0x000e620000000a00 */
[----:B0-----:R-:W-:-:S06]  /*4ff0*/  FADD.FTZ R91, R92, 1 ;  /* 0x3f8000005c5b7421 */ /* 0x001fcc0000010000 */
[----:B------:R-:W0:Y:S02]  /*5000*/  MUFU.RCP R91, R91 ;  /* 0x0000005b005b7308 */ /* 0x000e240000001000 */
[----:B0-----:R-:W-:Y:S01]  /*5010*/  FADD.FTZ R90, -R91, 1 ;  /* 0x3f8000005b5a7421 */ /* 0x001fe20000010100 */
[--C-:B-1----:R-:W-:Y:S01]  /*5020*/  FFMA.FTZ R25, R65, R25, -R18.reuse ;  /* 0x0000001941197223 */ /* 0x102fe20000010812 */
[C-C-:B------:R-:W-:Y:S01]  /*5030*/  FFMA.FTZ R92, R67.reuse, R31, -R18.reuse ;  /* 0x0000001f435c7223 */ /* 0x140fe20000010812 */
[----:B------:R-:W-:Y:S02]  /*5040*/  HADD2.F32 R31, -RZ, R43.H0_H0 ;  /* 0x2000002bff1f7230 */ /* 0x000fe40000004100 */
[----:B------:R-:W-:Y:S01]  /*5050*/  FFMA.FTZ R75, R67, R75, -R18 ;  /* 0x0000004b434b7223 */ /* 0x000fe20000010812 */
[-C--:B------:R-:W-:Y:S01]  /*5060*/  FFMA.FTZ R28, R28, -R19.reuse, R25 ;  /* 0x800000131c1c7223 */ /* 0x080fe20000010019 */
[----:B------:R-:W-:Y:S01]  /*5070*/  FADD.FTZ R25, -R62, R21 ;  /* 0x000000153e197221 */ /* 0x000fe20000010100 */
[----:B------:R-:W-:Y:S01]  /*5080*/  FFMA.FTZ R21, R89, R90, 1 ;  /* 0x3f80000059157423 */ /* 0x000fe2000001005a */
[-C--:B------:R-:W-:Y:S01]  /*5090*/  FFMA.FTZ R92, R69, -R19.reuse, R92 ;  /* 0x80000013455c7223 */ /* 0x080fe2000001005c */
[----:B------:R-:W-:Y:S01]  /*50a0*/  FFMA.FTZ R72, R72, -R19, R75 ;  /* 0x8000001348487223 */ /* 0x000fe2000001004b */
[----:B------:R-:W-:Y:S01]  /*50b0*/  FMUL.FTZ R90, R63, R25 ;  /* 0x000000193f5a7220 */ /* 0x000fe20000410000 */
[----:B------:R-:W-:Y:S01]  /*50c0*/  FMUL.FTZ R21, R91, R21 ;  /* 0x000000155b157220 */ /* 0x000fe20000410000 */
[----:B------:R-:W-:-:S02]  /*50d0*/  HADD2.F32 R75, -RZ, R45.H0_H0 ;  /* 0x2000002dff4b7230 */ /* 0x000fc40000004100 */
[----:B------:R-:W-:Y:S01]  /*50e0*/  FFMA.FTZ R73, R71, R73, -R18 ;  /* 0x0000004947497223 */ /* 0x000fe20000010812 */
[----:B------:R-:W-:Y:S01]  /*50f0*/  FFMA.FTZ R25, R29, R90, R70 ;  /* 0x0000005a1d197223 */ /* 0x000fe20000010046 */
[----:B------:R-:W-:Y:S01]  /*5100*/  FMUL.FTZ R21, R31, R21 ;  /* 0x000000151f157220 */ /* 0x000fe20000410000 */
[--C-:B------:R-:W-:Y:S01]  /*5110*/  FFMA.FTZ R87, R29, R87, -R18.reuse ;  /* 0x000000571d577223 */ /* 0x100fe20000010812 */
[--C-:B------:R-:W-:Y:S01]  /*5120*/  FFMA.FTZ R77, R65, R77, -R18.reuse ;  /* 0x0000004d414d7223 */ /* 0x100fe20000010812 */
[----:B------:R-:W-:Y:S01]  /*5130*/  FMUL.FTZ R93, R25, -1.4426950216293334961 ;  /* 0xbfb8aa3b195d7820 */ /* 0x000fe20000410000 */
[----:B------:R-:W-:Y:S01]  /*5140*/  FFMA.FTZ R21, R71, R21, -R18 ;  /* 0x0000001547157223 */ /* 0x000fe20000010812 */
[-C--:B------:R-:W-:Y:S01]  /*5150*/  FFMA.FTZ R74, R74, -R19.reuse, R87 ;  /* 0x800000134a4a7223 */ /* 0x080fe20000010057 */
[--C-:B------:R-:W-:Y:S02]  /*5160*/  HADD2.F32 R87, -RZ, R48.reuse.H0_H0 ;  /* 0x20000030ff577230 */ /* 0x100fe40000004100 */
[-C--:B------:R-:W-:Y:S01]  /*5170*/  FFMA.FTZ R76, R76, -R19.reuse, R77 ;  /* 0x800000134c4c7223 */ /* 0x080fe2000001004d */
[----:B------:R-:W-:Y:S01]  /*5180*/  HADD2.F32 R48, -RZ, R48.H1_H1 ;  /* 0x30000030ff307230 */ /* 0x000fe20000004100 */
[----:B------:R-:W0:Y:S01]  /*5190*/  MUFU.EX2 R93, R93 ;  /* 0x0000005d005d7308 */ /* 0x000e220000000800 */
[----:B------:R-:W-:Y:S01]  /*51a0*/  FFMA.FTZ R10, R10, -R19, R21 ;  /* 0x800000130a0a7223 */ /* 0x000fe20000010015 */
[C---:B------:R-:W-:Y:S01]  /*51b0*/  FMUL.FTZ R92, R63.reuse, R92 ;  /* 0x0000005c3f5c7220 */ /* 0x040fe20000410000 */
[----:B------:R-:W-:Y:S01]  /*51c0*/  FMUL.FTZ R76, R63, R76 ;  /* 0x0000004c3f4c7220 */ /* 0x000fe20000410000 */
[----:B0-----:R-:W-:Y:S01]  /*51d0*/  FADD.FTZ R89, R93, 1 ;  /* 0x3f8000005d597421 */ /* 0x001fe20000010000 */
[----:B------:R-:W-:-:S05]  /*51e0*/  HADD2.F32 R93, -RZ, R40.H1_H1 ;  /* 0x30000028ff5d7230 */ /* 0x000fca0000004100 */
[----:B------:R-:W0:Y:S01]  /*51f0*/  MUFU.RCP R89, R89 ;  /* 0x0000005900597308 */ /* 0x000e220000001000 */
[----:B------:R-:W-:Y:S01]  /*5200*/  FADD.FTZ R93, -R62, R93 ;  /* 0x0000005d3e5d7221 */ /* 0x000fe20000010100 */
[----:B0-----:R-:W-:-:S04]  /*5210*/  FADD.FTZ R31, -R89, 1 ;  /* 0x3f800000591f7421 */ /* 0x001fc80000010100 */
[----:B------:R-:W-:Y:S01]  /*5220*/  FFMA.FTZ R31, R25, R31, 1 ;  /* 0x3f800000191f7423 */ /* 0x000fe2000001001f */
[----:B------:R-:W-:-:S03]  /*5230*/  HADD2.F32 R25, -RZ, R40.H0_H0 ;  /* 0x20000028ff197230 */ /* 0x000fc60000004100 */
[----:B------:R-:W-:Y:S01]  /*5240*/  FMUL.FTZ R69, R89, R31 ;  /* 0x0000001f59457220 */ /* 0x000fe20000410000 */
[----:B------:R-:W-:Y:S01]  /*5250*/  FFMA.FTZ R89, R71, R22, -R18 ;  /* 0x0000001647597223 */ /* 0x000fe20000010812 */
[----:B------:R-:W-:Y:S01]  /*5260*/  FADD.FTZ R31, -R62, R25 ;  /* 0x000000193e1f7221 */ /* 0x000fe20000010100 */
[----:B------:R-:W-:Y:S02]  /*5270*/  HADD2.F32 R25, -RZ, R43.H1_H1 ;  /* 0x3000002bff197230 */ /* 0x000fe40000004100 */
[----:B------:R-:W-:Y:S01]  /*5280*/  FFMA.FTZ R66, R66, -R19, R89 ;  /* 0x8000001342427223 */ /* 0x000fe20000010059 */
[----:B------:R-:W-:Y:S02]  /*5290*/  FMUL.FTZ R31, R63, R31 ;  /* 0x0000001f3f1f7220 */ /* 0x000fe40000410000 */
[----:B------:R-:W-:Y:S01]  /*52a0*/  FMUL.FTZ R25, R25, R69 ;  /* 0x0000004519197220 */ /* 0x000fe20000410000 */
[----:B------:R-:W-:Y:S01]  /*52b0*/  FMUL.FTZ R66, R63, R66 ;  /* 0x000000423f427220 */ /* 0x000fe20000410000 */
[----:B------:R-:W-:-:S02]  /*52c0*/  FFMA.FTZ R43, R65, R31, R64 ;  /* 0x0000001f412b7223 */ /* 0x000fc40000010040 */
        /* <DEDUP_REMOVED lines=12> */
[----:B------:R-:W-:Y:S01]  /*5390*/  FFMA.FTZ R40, R29, R23, -R18 ;  /* 0x000000171d287223 */ /* 0x000fe20000010812 */
[----:B------:R-:W-:Y:S02]  /*53a0*/  HADD2.F32 R23, -RZ, R44.H0_H0 ;  /* 0x2000002cff177230 */ /* 0x000fe40000004100 */
[----:B------:R-:W-:Y:S01]  /*53b0*/  FMUL.FTZ R91, R43, -1.4426950216293334961 ;  /* 0xbfb8aa3b2b5b7820 */ /* 0x000fe20000410000 */
[----:B------:R-:W-:Y:S02]  /*53c0*/  FFMA.FTZ R40, R27, -R19, R40 ;  /* 0x800000131b287223 */ /* 0x000fe40000010028 */
[----:B------:R-:W-:-:S03]  /*53d0*/  FMUL.FTZ R23, R23, R89 ;  /* 0x0000005917177220 */ /* 0x000fc60000410000 */
        /* <DEDUP_REMOVED lines=89> */
[----:B------:R-:W-:Y:S01]  /*5970*/  FFMA.FTZ R88, R88, -R19, R89 ;  /* 0x8000001358587223 */ /* 0x000fe20000010059 */
[----:B------:R-:W-:Y:S02]  /*5980*/  HADD2.F32 R49, -RZ, R49.H1_H1 ;  /* 0x30000031ff317230 */ /* 0x000fe40000004100 */
        /* <DEDUP_REMOVED lines=12> */
[--C-:B------:R-:W-:Y:S02]  /*5a50*/  HADD2.F32 R73, -RZ, R60.reuse.H0_H0 ;  /* 0x2000003cff497230 */ /* 0x100fe40000004100 */
[----:B------:R-:W-:Y:S02]  /*5a60*/  HADD2.F32 R60, -RZ, R60.H1_H1 ;  /* 0x3000003cff3c7230 */ /* 0x000fe40000004100 */
[----:B------:R-:W-:Y:S01]  /*5a70*/  FMUL.FTZ R42, R63, R42 ;  /* 0x0000002a3f2a7220 */ /* 0x000fe20000410000 */
[----:B0-----:R-:W-:-:S06]  /*5a80*/  FADD.FTZ R77, R93, 1 ;  /* 0x3f8000005d4d7421 */ /* 0x001fcc0000010000 */
[----:B------:R-:W0:Y:S02]  /*5a90*/  MUFU.RCP R77, R77 ;  /* 0x0000004d004d7308 */ /* 0x000e240000001000 */
[----:B0-----:R-:W-:-:S04]  /*5aa0*/  FADD.FTZ R87, -R77, 1 ;  /* 0x3f8000004d577421 */ /* 0x001fc80000010100 */
[----:B------:R-:W-:Y:S01]  /*5ab0*/  FFMA.FTZ R87, R75, R87, 1 ;  /* 0x3f8000004b577423 */ /* 0x000fe20000010057 */
[----:B------:R-:W-:-:S03]  /*5ac0*/  HADD2.F32 R75, -RZ, R50.H0_H0 ;  /* 0x20000032ff4b7230 */ /* 0x000fc60000004100 */
        /* <DEDUP_REMOVED lines=32> */
[----:B------:R-:W-:-:S04]  /*5cd0*/  FFMA.FTZ R50, R50, -R19, R25 ;  /* 0x8000001332327223 */ /* 0x000fc80000010019 */
[----:B------:R-:W0:Y:S01]  /*5ce0*/  MUFU.EX2 R89, R89 ;  /* 0x0000005900597308 */ /* 0x000e220000000800 */
[----:B------:R-:W-:Y:S01]  /*5cf0*/  FMUL.FTZ R25, R63, R50 ;  /* 0x000000323f197220 */ /* 0x000fe20000410000 */
        /* <DEDUP_REMOVED lines=51> */
[----:B------:R-:W0:Y:S02]  /*6030*/  MUFU.EX2 R89, R89 ;  /* 0x0000005900597308 */ /* 0x000e240000000800 */
[----:B0-----:R-:W-:Y:S01]  /*6040*/  FADD.FTZ R91, R89, 1 ;  /* 0x3f800000595b7421 */ /* 0x001fe20000010000 */
[----:B------:R-:W-:Y:S01]  /*6050*/  FFMA.FTZ R89, R67, R48, -R18 ;  /* 0x0000003043597223 */ /* 0x000fe20000010812 */
[----:B------:R-:W-:-:S04]  /*6060*/  HADD2.F32 R48, -RZ, R57.H0_H0 ;  /* 0x20000039ff307230 */ /* 0x000fc80000004100 */
[----:B------:R0:W1:Y:S01]  /*6070*/  MUFU.RCP R87, R91 ;  /* 0x0000005b00577308 */ /* 0x0000620000001000 */
[----:B------:R-:W-:Y:S01]  /*6080*/  FFMA.FTZ R24, R24, -R19, R89 ;  /* 0x8000001318187223 */ /* 0x000fe20000010059 */
[----:B------:R-:W-:-:S03]  /*6090*/  HADD2.F32 R57, -RZ, R57.H1_H1 ;  /* 0x30000039ff397230 */ /* 0x000fc60000004100 */
[----:B------:R-:W-:Y:S01]  /*60a0*/  FMUL.FTZ R24, R63, R24 ;  /* 0x000000183f187220 */ /* 0x000fe20000410000 */
[----:B0-----:R-:W-:-:S04]  /*60b0*/  HADD2.F32 R91, -RZ, R58.H1_H1 ;  /* 0x3000003aff5b7230 */ /* 0x001fc80000004100 */
[----:B------:R-:W-:Y:S01]  /*60c0*/  F2FP.F16.F32.PACK_AB R24, R24, R45 ;  /* 0x0000002d1818723e */ /* 0x000fe200000000ff */
        /* <DEDUP_REMOVED lines=8> */
[----:B------:R-:W0:Y:S02]  /*6150*/  MUFU.EX2 R93, R93 ;  /* 0x0000005d005d7308 */ /* 0x000e240000000800 */
[----:B0-----:R-:W-:-:S06]  /*6160*/  FADD.FTZ R77, R93, 1 ;  /* 0x3f8000005d4d7421 */ /* 0x001fcc0000010000 */
[----:B------:R-:W0:Y:S02]  /*6170*/  MUFU.RCP R77, R77 ;  /* 0x0000004d004d7308 */ /* 0x000e240000001000 */
[----:B0-----:R-:W-:-:S04]  /*6180*/  FADD.FTZ R48, -R77, 1 ;  /* 0x3f8000004d307421 */ /* 0x001fc80000010100 */
[----:B------:R-:W-:Y:S01]  /*6190*/  FFMA.FTZ R89, R87, R48, 1 ;  /* 0x3f80000057597423 */ /* 0x000fe20000010030 */
[----:B------:R-:W-:Y:S02]  /*61a0*/  HADD2.F32 R87, -RZ, R58.H0_H0 ;  /* 0x2000003aff577230 */ /* 0x000fe40000004100 */
[C---:B------:R-:W-:Y:S01]  /*61b0*/  FADD.FTZ R58, -R62.reuse, R91 ;  /* 0x0000005b3e3a7221 */ /* 0x040fe20000010100 */
[--C-:B------:R-:W-:Y:S02]  /*61c0*/  HADD2.F32 R91, -RZ, R59.reuse.H1_H1 ;  /* 0x3000003bff5b7230 */ /* 0x100fe40000004100 */
[----:B------:R-:W-:Y:S01]  /*61d0*/  FMUL.FTZ R77, R77, R89 ;  /* 0x000000594d4d7220 */ /* 0x000fe20000410000 */
[----:B------:R-:W-:Y:S02]  /*61e0*/  HADD2.F32 R59, -RZ, R59.H0_H0 ;  /* 0x2000003bff3b7230 */ /* 0x000fe40000004100 */
[----:B------:R-:W-:Y:S01]  /*61f0*/  FADD.FTZ R48, -R62, R87 ;  /* 0x000000573e307221 */ /* 0x000fe20000010100 */
[----:B------:R-:W-:Y:S01]  /*6200*/  FMUL.FTZ R58, R63, R58 ;  /* 0x0000003a3f3a7220 */ /* 0x000fe20000410000 */
[----:B------:R-:W-:-:S02]  /*6210*/  FMUL.FTZ R57, R57, R77 ;  /* 0x0000004d39397220 */ /* 0x000fc40000410000 */
[----:B------:R-:W-:Y:S01]  /*6220*/  FMUL.FTZ R48, R63, R48 ;  /* 0x000000303f307220 */ /* 0x000fe20000410000 */
[----:B------:R-:W-:Y:S01]  /*6230*/  FFMA.FTZ R26, R67, R58, R26 ;  /* 0x0000003a431a7223 */ /* 0x000fe2000001001a */
[----:B------:R-:W-:Y:S02]  /*6240*/  FFMA.FTZ R57, R29, R57, -R18 ;  /* 0x000000391d397223 */ /* 0x000fe40000010812 */
[----:B------:R-:W-:-:S04]  /*6250*/  FFMA.FTZ R87, R65, R48, R64 ;  /* 0x0000003041577223 */ /* 0x000fc80000010040 */
[----:B------:R-:W-:-:S06]  /*6260*/  FMUL.FTZ R89, R87, -1.4426950216293334961 ;  /* 0xbfb8aa3b57597820 */ /* 0x000fcc0000410000 */
[----:B------:R-:W0:Y:S02]  /*6270*/  MUFU.EX2 R89, R89 ;  /* 0x0000005900597308 */ /* 0x000e240000000800 */
[----:B0-----:R-:W-:Y:S01]  /*6280*/  FADD.FTZ R64, R89, 1 ;  /* 0x3f80000059407421 */ /* 0x001fe20000010000 */
[----:B------:R-:W-:-:S05]  /*6290*/  FMUL.FTZ R89, R26, -1.4426950216293334961 ;  /* 0xbfb8aa3b1a597820 */ /* 0x000fca0000410000 */
[----:B------:R-:W0:Y:S08]  /*62a0*/  MUFU.RCP R64, R64 ;  /* 0x0000004000407308 */ /* 0x000e300000001000 */
[----:B------:R-:W1:Y:S01]  /*62b0*/  MUFU.EX2 R89, R89 ;  /* 0x0000005900597308 */ /* 0x000e620000000800 */
[----:B0-----:R-:W-:-:S04]  /*62c0*/  FADD.FTZ R77, -R64, 1 ;  /* 0x3f800000404d7421 */ /* 0x001fc80000010100 */
[----:B------:R-:W-:Y:S01]  /*62d0*/  FFMA.FTZ R87, R87, R77, 1 ;  /* 0x3f80000057577423 */ /* 0x000fe2000001004d */
[----:B-1----:R-:W-:-:S03]  /*62e0*/  FADD.FTZ R77, R89, 1 ;  /* 0x3f800000594d7421 */ /* 0x002fc60000010000 */
[----:B------:R-:W-:-:S04]  /*62f0*/  FMUL.FTZ R64, R64, R87 ;  /* 0x0000005740407220 */ /* 0x000fc80000410000 */
[----:B------:R-:W-:Y:S01]  /*6300*/  FMUL.FTZ R73, R73, R64 ;  /* 0x0000004049497220 */ /* 0x000fe20000410000 */
[----:B------:R-:W0:Y:S01]  /*6310*/  MUFU.RCP R77, R77 ;  /* 0x0000004d004d7308 */ /* 0x000e220000001000 */
[--C-:B------:R-:W-:Y:S02]  /*6320*/  HADD2.F32 R64, -RZ, R61.reuse.H1_H1 ;  /* 0x3000003dff407230 */ /* 0x100fe40000004100 */
[----:B------:R-:W-:Y:S02]  /*6330*/  HADD2.F32 R61, -RZ, R61.H0_H0 ;  /* 0x2000003dff3d7230 */ /* 0x000fe40000004100 */
[----:B0-----:R-:W-:-:S04]  /*6340*/  FADD.FTZ R87, -R77, 1 ;  /* 0x3f8000004d577421 */ /* 0x001fc80000010100 */
[----:B------:R-:W-:Y:S01]  /*6350*/  FFMA.FTZ R87, R26, R87, 1 ;  /* 0x3f8000001a577423 */ /* 0x000fe20000010057 */
[C---:B------:R-:W-:Y:S01]  /*6360*/  FADD.FTZ R26, -R62.reuse, R91 ;  /* 0x0000005b3e1a7221 */ /* 0x040fe20000010100 */
[----:B------:R-:W-:Y:S02]  /*6370*/  FADD.FTZ R62, -R62, R59 ;  /* 0x0000003b3e3e7221 */ /* 0x000fe40000010100 */
[----:B------:R-:W-:Y:S01]  /*6380*/  FMUL.FTZ R77, R77, R87 ;  /* 0x000000574d4d7220 */ /* 0x000fe20000410000 */
[C---:B------:R-:W-:Y:S01]  /*6390*/  FMUL.FTZ R26, R63.reuse, R26 ;  /* 0x0000001a3f1a7220 */ /* 0x040fe20000410000 */
[----:B------:R-:W-:Y:S02]  /*63a0*/  FMUL.FTZ R62, R63, R62 ;  /* 0x0000003e3f3e7220 */ /* 0x000fe40000410000 */
[----:B------:R-:W-:Y:S01]  /*63b0*/  FMUL.FTZ R77, R60, R77 ;  /* 0x0000004d3c4d7220 */ /* 0x000fe20000410000 */
[----:B------:R-:W-:Y:S01]  /*63c0*/  FFMA.FTZ R70, R29, R26, R70 ;  /* 0x0000001a1d467223 */ /* 0x000fe20000010046 */
[----:B------:R-:W-:Y:S01]  /*63d0*/  FFMA.FTZ R68, R71, R62, R68 ;  /* 0x0000003e47447223 */ /* 0x000fe20000010044 */
[--C-:B------:R-:W-:Y:S01]  /*63e0*/  FFMA.FTZ R60, R65, R41, -R18.reuse ;  /* 0x00000029413c7223 */ /* 0x100fe20000010812 */
[----:B------:R-:W-:Y:S01]  /*63f0*/  FFMA.FTZ R67, R67, R77, -R18 ;  /* 0x0000004d43437223 */ /* 0x000fe20000010812 */
[----:B------:R-:W-:Y:S01]  /*6400*/  FMUL.FTZ R89, R70, -1.4426950216293334961 ;  /* 0xbfb8aa3b46597820 */ /* 0x000fe20000410000 */
[----:B------:R-:W-:Y:S01]  /*6410*/  FMUL.FTZ R41, R63, R72 ;  /* 0x000000483f297220 */ /* 0x000fe20000410000 */
[-C--:B------:R-:W-:Y:S01]  /*6420*/  FFMA.FTZ R60, R53, -R19.reuse, R60 ;  /* 0x80000013353c7223 */ /* 0x080fe2000001003c */
[----:B------:R-:W-:Y:S01]  /*6430*/  FFMA.FTZ R58, R58, -R19, R67 ;  /* 0x800000133a3a7223 */ /* 0x000fe20000010043 */
[----:B------:R-:W-:-:S02]  /*6440*/  FMUL.FTZ R53, R63, R74 ;  /* 0x0000004a3f357220 */ /* 0x000fc40000410000 */
[----:B------:R-:W0:Y:S01]  /*6450*/  MUFU.EX2 R89, R89 ;  /* 0x0000005900597308 */ /* 0x000e220000000800 */
[----:B------:R-:W-:Y:S01]  /*6460*/  F2FP.F16.F32.PACK_AB R30, R41, R30 ;  /* 0x0000001e291e723e */ /* 0x000fe200000000ff */
[----:B------:R-:W-:Y:S01]  /*6470*/  FMUL.FTZ R60, R63, R60 ;  /* 0x0000003c3f3c7220 */ /* 0x000fe20000410000 */
[----:B------:R-:W-:Y:S01]  /*6480*/  F2FP.F16.F32.PACK_AB R46, R53, R46 ;  /* 0x0000002e352e723e */ /* 0x000fe200000000ff */
[----:B0-----:R-:W-:-:S04]  /*6490*/  FADD.FTZ R91, R89, 1 ;  /* 0x3f800000595b7421 */ /* 0x001fc80000010000 */
[----:B------:R-:W0:Y:S02]  /*64a0*/  MUFU.RCP R59, R91 ;  /* 0x0000005b003b7308 */ /* 0x000e240000001000 */
[----:B0-----:R-:W-:-:S04]  /*64b0*/  FADD.FTZ R87, -R59, 1 ;  /* 0x3f8000003b577421 */ /* 0x001fc80000010100 */
[----:B------:R-:W-:Y:S01]  /*64c0*/  FFMA.FTZ R93, R70, R87, 1 ;  /* 0x3f800000465d7423 */ /* 0x000fe20000010057 */
[----:B------:R-:W-:-:S03]  /*64d0*/  FMUL.FTZ R87, R68, -1.4426950216293334961 ;  /* 0xbfb8aa3b44577820 */ /* 0x000fc60000410000 */
[----:B------:R-:W-:-:S03]  /*64e0*/  FMUL.FTZ R59, R59, R93 ;  /* 0x0000005d3b3b7220 */ /* 0x000fc60000410000 */
[----:B------:R-:W0:Y:S01]  /*64f0*/  MUFU.EX2 R87, R87 ;  /* 0x0000005700577308 */ /* 0x000e220000000800 */
[----:B------:R-:W-:Y:S01]  /*6500*/  FMUL.FTZ R59, R64, R59 ;  /* 0x0000003b403b7220 */ /* 0x000fe20000410000 */
[--C-:B------:R-:W-:Y:S01]  /*6510*/  FFMA.FTZ R64, R65, R21, -R18.reuse ;  /* 0x0000001541407223 */ /* 0x100fe20000010812 */
[--C-:B------:R-:W-:Y:S01]  /*6520*/  FFMA.FTZ R21, R71, R22, -R18.reuse ;  /* 0x0000001647157223 */ /* 0x100fe20000010812 */
[--C-:B------:R-:W-:Y:S01]  /*6530*/  FFMA.FTZ R22, R29, R49, -R18.reuse ;  /* 0x000000311d167223 */ /* 0x100fe20000010812 */
[----:B------:R-:W-:Y:S01]  /*6540*/  FFMA.FTZ R65, R65, R73, -R18 ;  /* 0x0000004941417223 */ /* 0x000fe20000010812 */
[-C--:B------:R-:W-:Y:S01]  /*6550*/  FFMA.FTZ R64, R75, -R19.reuse, R64 ;  /* 0x800000134b407223 */ /* 0x080fe20000010040 */
[-C--:B------:R-:W-:Y:S01]  /*6560*/  FFMA.FTZ R52, R52, -R19.reuse, R21 ;  /* 0x8000001334347223 */ /* 0x080fe20000010015 */
[----:B------:R-:W-:Y:S01]  /*6570*/  FMUL.FTZ R21, R63, R28 ;  /* 0x0000001c3f157220 */ /* 0x000fe20000410000 */
[-C--:B------:R-:W-:Y:S01]  /*6580*/  FFMA.FTZ R22, R47, -R19.reuse, R22 ;  /* 0x800000132f167223 */ /* 0x080fe20000010016 */
[----:B------:R-:W-:Y:S01]  /*6590*/  FFMA.FTZ R48, R48, -R19, R65 ;  /* 0x8000001330307223 */ /* 0x000fe20000010041 */
[C---:B------:R-:W-:Y:S01]  /*65a0*/  FMUL.FTZ R49, R63.reuse, R90 ;  /* 0x0000005a3f317220 */ /* 0x040fe20000410000 */
[C---:B------:R-:W-:Y:S01]  /*65b0*/  FMUL.FTZ R28, R63.reuse, R27 ;  /* 0x0000001b3f1c7220 */ /* 0x040fe20000410000 */
[----:B------:R-:W-:Y:S01]  /*65c0*/  F2FP.F16.F32.PACK_AB R21, R92, R21 ;  /* 0x000000155c15723e */ /* 0x000fe200000000ff */
[C---:B------:R-:W-:Y:S01]  /*65d0*/  FMUL.FTZ R47, R63.reuse, R22 ;  /* 0x000000163f2f7220 */ /* 0x040fe20000410000 */
[C---:B------:R-:W-:Y:S01]  /*65e0*/  FMUL.FTZ R64, R63.reuse, R64 ;  /* 0x000000403f407220 */ /* 0x040fe20000410000 */
[----:B------:R-:W-:Y:S01]  /*65f0*/  FMUL.FTZ R52, R63, R52 ;  /* 0x000000343f347220 */ /* 0x000fe20000410000 */
[----:B0-----:R-:W-:Y:S01]  /*6600*/  FADD.FTZ R70, R87, 1 ;  /* 0x3f80000057467421 */ /* 0x001fe20000010000 */
[----:B------:R-:W-:Y:S01]  /*6610*/  F2FP.F16.F32.PACK_AB R28, R28, R31 ;  /* 0x0000001f1c1c723e */ /* 0x000fe200000000ff */
[----:B------:R-:W-:Y:S01]  /*6620*/  FMUL.FTZ R48, R63, R48 ;  /* 0x000000303f307220 */ /* 0x000fe20000410000 */
[----:B------:R-:W-:-:S02]  /*6630*/  F2FP.F16.F32.PACK_AB R42, R47, R42 ;  /* 0x0000002a2f2a723e */ /* 0x000fc400000000ff */
[----:B------:R-:W-:Y:S01]  /*6640*/  F2FP.F16.F32.PACK_AB R25, R25, R64 ;  /* 0x000000401919723e */ /* 0x000fe200000000ff */
[----:B------:R-:W0:Y:S02]  /*6650*/  MUFU.RCP R70, R70 ;  /* 0x0000004600467308 */ /* 0x000e240000001000 */
[----:B0-----:R-:W-:-:S04]  /*6660*/  FADD.FTZ R89, -R70, 1 ;  /* 0x3f80000046597421 */ /* 0x001fc80000010100 */
[----:B------:R-:W-:-:S04]  /*6670*/  FFMA.FTZ R89, R68, R89, 1 ;  /* 0x3f80000044597423 */ /* 0x000fc80000010059 */
[----:B------:R-:W-:Y:S01]  /*6680*/  FMUL.FTZ R68, R70, R89 ;  /* 0x0000005946447220 */ /* 0x000fe20000410000 */
[-C--:B------:R-:W-:Y:S01]  /*6690*/  FFMA.FTZ R70, R56, -R19.reuse, R69 ;  /* 0x8000001338467223 */ /* 0x080fe20000010045 */
[----:B------:R-:W-:Y:S01]  /*66a0*/  FFMA.FTZ R56, R55, -R19, R57 ;  /* 0x8000001337387223 */ /* 0x000fe20000010039 */
[----:B------:R-:W-:Y:S01]  /*66b0*/  FMUL.FTZ R55, R63, R54 ;  /* 0x000000363f377220 */ /* 0x000fe20000410000 */
[----:B------:R-:W-:Y:S01]  /*66c0*/  FMUL.FTZ R61, R61, R68 ;  /* 0x000000443d3d7220 */ /* 0x000fe20000410000 */
[C-C-:B------:R-:W-:Y:S01]  /*66d0*/  FFMA.FTZ R68, R29.reuse, R51, -R18.reuse ;  /* 0x000000331d447223 */ /* 0x140fe20000010812 */
[--C-:B------:R-:W-:Y:S01]  /*66e0*/  FFMA.FTZ R29, R29, R59, -R18.reuse ;  /* 0x0000003b1d1d7223 */ /* 0x100fe20000010812 */
[----:B------:R-:W-:Y:S01]  /*66f0*/  FMUL.FTZ R51, R63, R20 ;  /* 0x000000143f337220 */ /* 0x000fe20000410000 */
[----:B------:R-:W-:Y:S01]  /*6700*/  FFMA.FTZ R71, R71, R61, -R18 ;  /* 0x0000003d47477223 */ /* 0x000fe20000010812 */
[-C--:B------:R-:W-:Y:S01]  /*6710*/  FFMA.FTZ R68, R23, -R19.reuse, R68 ;  /* 0x8000001317447223 */ /* 0x080fe20000010044 */
[----:B------:R-:W-:Y:S01]  /*6720*/  FMUL.FTZ R23, R63, R40 ;  /* 0x000000283f177220 */ /* 0x000fe20000410000 */
[----:B------:R-:W-:Y:S01]  /*6730*/  IADD3 R18, P0, R11, UR18, RZ ;  /* 0x000000120b127c10 */ /* 0x000fe2000ff1e0ff */
[-C--:B------:R-:W-:Y:S01]  /*6740*/  FFMA.FTZ R62, R62, -R19.reuse, R71 ;  /* 0x800000133e3e7223 */ /* 0x080fe20000010047 */
[----:B------:R-:W-:Y:S01]  /*6750*/  FFMA.FTZ R26, R26, -R19, R29 ;  /* 0x800000131a1a7223 */ /* 0x000fe2000001001d */
[----:B------:R-:W-:Y:S01]  /*6760*/  FMUL.FTZ R40, R63, R10 ;  /* 0x0000000a3f287220 */ /* 0x000fe20000410000 */
[----:B------:R-:W-:Y:S01]  /*6770*/  F2FP.F16.F32.PACK_AB R11, R23, R66 ;  /* 0x00000042170b723e */ /* 0x000fe200000000ff */
[C---:B------:R-:W-:Y:S01]  /*6780*/  FMUL.FTZ R29, R63.reuse, R88 ;  /* 0x000000583f1d7220 */ /* 0x040fe20000410000 */
[----:B------:R-:W-:Y:S01]  /*6790*/  IADD3.X R19, R12, UR19, RZ, P0, !PT ;  /* 0x000000130c137c10 */ /* 0x000fe200087fe4ff */
[----:B------:R-:W-:Y:S01]  /*67a0*/  FMUL.FTZ R43, R63, R68 ;  /* 0x000000443f2b7220 */ /* 0x000fe20000410000 */
[----:B------:R-:W-:Y:S01]  /*67b0*/  PRMT R12, R21, 0x7632, R12 ;  /* 0x00007632150c7816 */ /* 0x000fe2000000000c */
[----:B------:R-:W-:Y:S01]  /*67c0*/  FMUL.FTZ R70, R63, R70 ;  /* 0x000000463f467220 */ /* 0x000fe20000410000 */
[----:B------:R-:W-:Y:S01]  /*67d0*/  IADD3 R10, P0, R13, UR18, RZ ;  /* 0x000000120d0a7c10 */ /* 0x000fe2000ff1e0ff */
[----:B------:R0:W-:Y:S01]  /*67e0*/  STG.E.U16 desc[UR12][R18.64+0x4], R11 ;  /* 0x0000040b12007986 */ /* 0x0001e2000c10150c */
[----:B------:R-:W-:Y:S01]  /*67f0*/  PRMT R13, R11, 0x7632, R13 ;  /* 0x000076320b0d7816 */ /* 0x000fe2000000000d */
[----:B------:R-:W-:Y:S01]  /*6800*/  FMUL.FTZ R27, R63, R56 ;  /* 0x000000383f1b7220 */ /* 0x000fe20000410000 */
        /* <DEDUP_REMOVED lines=10> */
[----:B0-----:R-:W-:Y:S01]  /*68b0*/  IADD3.X R11, R14, UR19, RZ, P0, !PT ;  /* 0x000000130e0b7c10 */ /* 0x001fe200087fe4ff */
[----:B------:R-:W-:Y:S01]  /*68c0*/  FMUL.FTZ R63, R63, R26 ;  /* 0x0000001a3f3f7220 */ /* 0x000fe20000410000 */
[----:B------:R-:W-:-:S02]  /*68d0*/  PRMT R14, R30, 0x7632, R14 ;  /* 0x000076321e0e7816 */ /* 0x000fc4000000000e */
[----:B-1----:R-:W-:Y:S01]  /*68e0*/  IADD3 R12, P0, R15, UR18, RZ ;  /* 0x000000120f0c7c10 */ /* 0x002fe2000ff1e0ff */
[----:B------:R-:W-:Y:S01]  /*68f0*/  STG.E.U16 desc[UR12][R10.64], R30 ;  /* 0x0000001e0a007986 */ /* 0x000fe2000c10150c */
[----:B------:R-:W-:Y:S02]  /*6900*/  PRMT R15, R46, 0x7632, R15 ;  /* 0x000076322e0f7816 */ /* 0x000fe4000000000f */
[----:B------:R-:W-:Y:S01]  /*6910*/  F2FP.F16.F32.PACK_AB R27, R27, R70 ;  /* 0x000000461b1b723e */ /* 0x000fe200000000ff */
[----:B------:R0:W-:Y:S01]  /*6920*/  STG.E.U16 desc[UR12][R10.64+0x2], R14 ;  /* 0x0000020e0a007986 */ /* 0x0001e2000c10150c */
[----:B------:R-:W-:Y:S02]  /*6930*/  F2FP.F16.F32.PACK_AB R23, R23, R48 ;  /* 0x000000301717723e */ /* 0x000fe400000000ff */
[----:B--2---:R-:W-:Y:S01]  /*6940*/  IADD3.X R13, R16, UR19, RZ, P0, !PT ;  /* 0x00000013100d7c10 */ /* 0x004fe200087fe4ff */
[----:B------:R-:W-:Y:S01]  /*6950*/  STG.E.U16 desc[UR12][R10.64+0x4], R46 ;  /* 0x0000042e0a007986 */ /* 0x000fe2000c10150c */
[----:B------:R-:W-:-:S02]  /*6960*/  PRMT R16, R29, 0x7632, R16 ;  /* 0x000076321d107816 */ /* 0x000fc40000000010 */
[----:B------:R-:W-:Y:S01]  /*6970*/  F2FP.F16.F32.PACK_AB R62, R63, R62 ;  /* 0x0000003e3f3e723e */ /* 0x000fe200000000ff */
[----:B------:R1:W-:Y:S01]  /*6980*/  STG.E.U16 desc[UR12][R10.64+0x6], R15 ;  /* 0x0000060f0a007986 */ /* 0x0003e2000c10150c */
[----:B0-----:R-:W-:-:S03]  /*6990*/  IADD3 R14, P0, R17, UR18, RZ ;  /* 0x00000012110e7c10 */ /* 0x001fc6000ff1e0ff */
[----:B------:R-:W-:Y:S01]  /*69a0*/  STG.E.U16 desc[UR12][R12.64], R29 ;  /* 0x0000001d0c007986 */ /* 0x000fe2000c10150c */
[----:B------:R-:W-:-:S03]  /*69b0*/  PRMT R17, R28, 0x7632, R17 ;  /* 0x000076321c117816 */ /* 0x000fc60000000011 */
[----:B------:R0:W-:Y:S01]  /*69c0*/  STG.E.U16 desc[UR12][R12.64+0x2], R16 ;  /* 0x000002100c007986 */ /* 0x0001e2000c10150c */
[----:B-1----:R-:W-:-:S03]  /*69d0*/  PRMT R11, R40, 0x7632, R11 ;  /* 0x00007632280b7816 */ /* 0x002fc6000000000b */
[----:B------:R-:W-:Y:S01]  /*69e0*/  STG.E.U16 desc[UR12][R12.64+0x4], R40 ;  /* 0x000004280c007986 */ /* 0x000fe2000c10150c */
[----:B------:R-:W-:Y:S02]  /*69f0*/  IADD3.X R15, R78, UR19, RZ, P0, !PT ;  /* 0x000000134e0f7c10 */ /* 0x000fe400087fe4ff */
[----:B------:R-:W-:Y:S01]  /*6a00*/  IADD3 R10, P0, R85, UR18, RZ ;  /* 0x00000012550a7c10 */ /* 0x000fe2000ff1e0ff */
        /* <DEDUP_REMOVED lines=19> */
[----:B------:R-:W-:Y:S01]  /*6b40*/  STG.E.U16 desc[UR12][R12.64+0x2], R17 ;  /* 0x000002110c007986 */ /* 0x000fe2000c10150c */
[----:B-1----:R-:W-:-:S03]  /*6b50*/  PRMT R11, R43, 0x7632, R11 ;  /* 0x000076322b0b7816 */ /* 0x002fc6000000000b */
[----:B------:R-:W-:Y:S01]  /*6b60*/  STG.E.U16 desc[UR12][R12.64+0x4], R43 ;  /* 0x0000042b0c007986 */ /* 0x000fe2000c10150c */
[----:B------:R-:W-:Y:S02]  /*6b70*/  IADD3.X R15, R82, UR19, RZ, P0, !PT ;  /* 0x00000013520f7c10 */ /* 0x000fe400087fe4ff */
[----:B------:R-:W-:Y:S01]  /*6b80*/  IADD3 R10, P0, R81, UR18, RZ ;  /* 0x00000012510a7c10 */ /* 0x000fe2000ff1e0ff */
[----:B------:R0:W-:Y:S04]  /*6b90*/  STG.E.U16 desc[UR12][R12.64+0x6], R11 ;  /* 0x0000060b0c007986 */ /* 0x0001e8000c10150c */
[----:B------:R-:W-:Y:S04]  /*6ba0*/  STG.E.U16 desc[UR12][R14.64], R55 ;  /* 0x000000370e007986 */ /* 0x000fe8000c10150c */
[----:B------:R-:W-:Y:S01]  /*6bb0*/  STG.E.U16 desc[UR12][R14.64+0x4], R27 ;  /* 0x0000041b0e007986 */ /* 0x000fe2000c10150c */
[----:B0-----:R-:W-:-:S03]  /*6bc0*/  PRMT R13, R55, 0x7632, R13 ;  /* 0x00007632370d7816 */ /* 0x001fc6000000000d */
[----:B------:R-:W-:Y:S01]  /*6bd0*/  STG.E.U16 desc[UR12][R14.64+0x6], R16 ;  /* 0x000006100e007986 */ /* 0x000fe2000c10150c */
[----:B------:R-:W-:Y:S02]  /*6be0*/  IADD3.X R11, R80, UR19, RZ, P0, !PT ;  /* 0x00000013500b7c10 */ /* 0x000fe400087fe4ff */
[----:B------:R-:W-:Y:S01]  /*6bf0*/  PRMT R12, R23, 0x7632, R12 ;  /* 0x00007632170c7816 */ /* 0x000fe2000000000c */
[----:B------:R0:W-:Y:S01]  /*6c00*/  STG.E.U16 desc[UR12][R14.64+0x2], R13 ;  /* 0x0000020d0e007986 */ /* 0x0001e2000c10150c */
[----:B------:R-:W-:-:S03]  /*6c10*/  PLOP3.LUT P0, PT, PT, PT, UP0, 0x80, 0x0 ;  /* 0x000000000000781c */ /* 0x000fc60003f0f008 */
[----:B------:R1:W-:Y:S04]  /*6c20*/  STG.E.U16 desc[UR12][R10.64], R23 ;  /* 0x000000170a007986 */ /* 0x0003e8000c10150c */
[----:B------:R1:W-:Y:S01]  /*6c30*/  STG.E.U16 desc[UR12][R10.64+0x2], R12 ;  /* 0x0000020c0a007986 */ /* 0x0003e2000c10150c */
[----:B0-----:R-:W-:-:S03]  /*6c40*/  PRMT R15, R62, 0x7632, R15 ;  /* 0x000076323e0f7816 */ /* 0x001fc6000000000f */
[----:B------:R1:W-:Y:S04]  /*6c50*/  STG.E.U16 desc[UR12][R10.64+0x4], R62 ;  /* 0x0000043e0a007986 */ /* 0x0003e8000c10150c */
[----:B------:R1:W-:Y:S01]  /*6c60*/  STG.E.U16 desc[UR12][R10.64+0x6], R15 ;  /* 0x0000060f0a007986 */ /* 0x0003e2000c10150c */
[----:B------:R-:W-:Y:S05]  /*6c70*/  @!P0 BRA `(.L_x_3044) ;  /* 0xffffff98002c8947 */ /* 0x000fea000383ffff */
.L_x_3031:
        /* <DEDUP_REMOVED lines=9> */
[----:B------:R-:W2:Y:S01]  /*6d10*/  LDC.64 R18, c[0x0][0x258] ;  /* 0x00009600ff127b82 */ /* 0x000ea20000000a00 */
[----:B------:R-:W3:Y:S01]  /*6d20*/  S2R R16, SR_TID.X ;  /* 0x0000000000107919 */ /* 0x000ee20000002100 */
[----:B-1----:R-:W-:Y:S01]  /*6d30*/  MOV R15, 0xffffffff ;  /* 0xffffffff000f7802 */ /* 0x002fe20000000f00 */
[----:B------:R-:W-:Y:S01]  /*6d40*/  HFMA2.MMA R10, -RZ, RZ, 0, 1.1920928955078125e-06 ;  /* 0x00000014ff0a7435 */ /* 0x000fe200000001ff */
[----:B--2---:R-:W-:Y:S02]  /*6d50*/  LOP3.LUT R12, RZ, R18, RZ, 0x33, !PT ;  /* 0x00000012ff0c7212 */ /* 0x004fe400078e33ff */
[----:B0-----:R-:W-:Y:S02]  /*6d60*/  LOP3.LUT R3, RZ, R19, RZ, 0x33, !PT ;  /* 0x00000013ff037212 */ /* 0x001fe400078e33ff */
        /* <DEDUP_REMOVED lines=40> */
.L_x_3061:
        /* <DEDUP_REMOVED lines=46> */
.L_x_3048:
[----:B------:R-:W-:Y:S05]  /*72d0*/  BSYNC B1 ;  /* 0x0000000000017941 */ /* 0x000fea0003800000 */
.L_x_3047:
        /* <DEDUP_REMOVED lines=21> */
.L_x_3051:
        /* <DEDUP_REMOVED lines=55> */
.L_x_3050:
[----:B------:R-:W-:Y:S05]  /*77a0*/  BSYNC B1 ;  /* 0x0000000000017941 */ /* 0x000fea0003800000 */
.L_x_3049:
        /* <DEDUP_REMOVED lines=35> */
.L_x_3053:
[----:B------:R-:W-:Y:S05]  /*79e0*/  BSYNC B1 ;  /* 0x0000000000017941 */ /* 0x000fea0003800000 */
.L_x_3052:
        /* <DEDUP_REMOVED lines=15> */
.L_x_3046:
[----:B------:R-:W-:Y:S05]  /*7ae0*/  BSYNC B0 ;  /* 0x0000000000007941 */ /* 0x000fea0003800000 */
.L_x_3045:
        /* <DEDUP_REMOVED lines=49> */
.L_x_3070:
        /* <DEDUP_REMOVED lines=45> */
.L_x_3080:
        /* <DEDUP_REMOVED lines=39> */
.L_x_3090:
[----:B--2---:R-:W-:Y:S01]  /*8340*/  FADD.FTZ R17, R25, R23 ;  /* 0x0000001719117221 */ /* 0x004fe20000010000 */
[----:B------:R-:W-:Y:S02]  /*8350*/  @!P1 F2FP.F16.F32.PACK_AB R15, RZ, R31 ;  /* 0x0000001fff0f923e */ /* 0x000fe400000000ff */
[----:B------:R-:W-:Y:S02]  /*8360*/  LEA.HI R26, R16, 0x3c, RZ, 0x1c ;  /* 0x0000003c101a7811 */ /* 0x000fe400078fe0ff */
[----:B------:R-:W-:Y:S01]  /*8370*/  @!P1 F2FP.F16.F32.PACK_AB R17, RZ, R17 ;  /* 0x00000011ff11923e */ /* 0x000fe200000000ff */
[----:B------:R3:W-:Y:S04]  /*8380*/  @!P1 STG.E.U16 desc[UR12][R18.64+0x50], R15 ;  /* 0x0000500f12009986 */ /* 0x0007e8000c10150c */
[----:B------:R3:W-:Y:S02]  /*8390*/  @!P1 STG.E.U16 desc[UR12][R20.64+0x50], R17 ;  /* 0x0000501114009986 */ /* 0x0007e4000c10150c */
.L_x_3056:
[----:B------:R-:W-:Y:S05]  /*83a0*/  BSYNC B0 ;  /* 0x0000000000007941 */ /* 0x000fea0003800000 */
.L_x_3055:
        /* <DEDUP_REMOVED lines=129> */
[----:B--2---:R-:W-:Y:S02]  /*8bc0*/  FADD.FTZ R23, R34, R35 ;  /* 0x0000002322177221 */ /* 0x004fe40000010000 */
[----:B------:R-:W2:Y:S01]  /*8bd0*/  @!P0 LDC.64 R28, c[0x0][0x220] ;  /* 0x00008800ff1c8b82 */ /* 0x000ea20000000a00 */
[----:B------:R-:W-:Y:S01]  /*8be0*/  @!P0 F2FP.F16.F32.PACK_AB R39, RZ, R39 ;  /* 0x00000027ff27823e */ /* 0x000fe200000000ff */
[----:B----4-:R-:W-:-:S04]  /*8bf0*/  @!P0 IMAD.WIDE R20, R37, 0x2, R20 ;  /* 0x0000000225148825 */ /* 0x010fc800078e0214 */
[----:B---3--:R-:W-:Y:S01]  /*8c00*/  FADD.FTZ R25, R25, R36 ;  /* 0x0000002419197221 */ /* 0x008fe20000010000 */
[----:B------:R-:W-:Y:S01]  /*8c10*/  @!P0 F2FP.F16.F32.PACK_AB R23, RZ, R23 ;  /* 0x00000017ff17823e */ /* 0x000fe200000000ff */
        /* <DEDUP_REMOVED lines=11> */
[----:B--2---:R-:W-:Y:S01]  /*8cd0*/  @!P0 IMAD.WIDE R28, R37, 0x2, R28 ;  /* 0x00000002251c8825 */ /* 0x004fe200078e021c */
[----:B0-----:R-:W-:-:S02]  /*8ce0*/  MOV R33, 0xffff ;  /* 0x0000ffff00217802 */ /* 0x001fc40000000f00 */
[----:B------:R-:W-:Y:S02]  /*8cf0*/  MOV R17, 0xffff ;  /* 0x0000ffff00117802 */ /* 0x000fe40000000f00 */
[----:B-----5:R-:W-:Y:S02]  /*8d00*/  @!P0 F2FP.F16.F32.PACK_AB R21, RZ, R25 ;  /* 0x00000019ff15823e */ /* 0x020fe400000000ff */
[----:B------:R-:W-:Y:S01]  /*8d10*/  PRMT R20, R23, 0x7610, R20 ;  /* 0x0000761017147816 */ /* 0x000fe20000000014 */
[C---:B---3--:R-:W-:Y:S01]  /*8d20*/  @!P0 IMAD.WIDE R26, R37.reuse, 0x2, R26 ;  /* 0x00000002251a8825 */ /* 0x048fe200078e021a */
        /* <DEDUP_REMOVED lines=9> */
.L_x_3124:
        /* <DEDUP_REMOVED lines=9> */
.L_x_3054:
        /* <DEDUP_REMOVED lines=8> */
.L_x_3057:
[----:B------:R-:W-:Y:S01]  /*8ed0*/  HFMA2.MMA R17, -RZ, RZ, 0, 4.76837158203125e-07 ;  /* 0x00000008ff117435 */ /* 0x000fe200000001ff */
[----:B-1----:R-:W-:Y:S02]  /*8ee0*/  MOV R24, R18 ;  /* 0x0000001200187202 */ /* 0x002fe40000000f00 */
[----:B------:R-:W-:Y:S02]  /*8ef0*/  MOV R22, 0x101f ;  /* 0x0000101f00167802 */ /* 0x000fe40000000f00 */
[----:B0-----:R-:W-:-:S07]  /*8f00*/  MOV R15, 0xffff ;  /* 0x0000ffff000f7802 */ /* 0x001fce0000000f00 */
[----:B--2---:R-:W-:Y:S05]  /*8f10*/  WARPSYNC.COLLECTIVE R15, `(.L_x_3062) ;  /* 0x000000000f087348 */ /* 0x004fea0003c00000 */
[----:B------:R0:W1:Y:S02]  /*8f20*/  SHFL.BFLY P2, R23, R24, R17, R22 ;  /* 0x0c00001118177389 */ /* 0x0000640000040016 */
[----:B012---:R-:W-:Y:S01]  /*8f30*/  ENDCOLLECTIVE ;  /* 0x000000000000791b */ /* 0x007fe20003800000 */
.L_x_3062:
[----:B------:R-:W-:Y:S02]  /*8f40*/  MOV R24, R19 ;  /* 0x0000001300187202 */ /* 0x000fe40000000f00 */
[----:B------:R-:W-:-:S07]  /*8f50*/  MOV R21, R23 ;  /* 0x0000001700157202 */ /* 0x000fce0000000f00 */
[----:B------:R-:W-:Y:S05]  /*8f60*/  WARPSYNC.COLLECTIVE R15, `(.L_x_3063) ;  /* 0x000000000f087348 */ /* 0x000fea0003c00000 */
[----:B------:R0:W1:Y:S02]  /*8f70*/  SHFL.BFLY P2, R23, R24, R17, R22 ;  /* 0x0c00001118177389 */ /* 0x0000640000040016 */
[----:B01----:R-:W-:Y:S01]  /*8f80*/  ENDCOLLECTIVE ;  /* 0x000000000000791b */ /* 0x003fe20003800000 */
.L_x_3063:
[----:B------:R-:W-:Y:S01]  /*8f90*/  FADD.FTZ R21, R21, R18 ;  /* 0x0000001215157221 */ /* 0x000fe20000010000 */
[----:B------:R-:W-:-:S04]  /*8fa0*/  HFMA2.MMA R17, -RZ, RZ, 0, 2.384185791015625e-07 ;  /* 0x00000004ff117435 */ /* 0x000fc800000001ff */
[----:B------:R-:W-:Y:S02]  /*8fb0*/  MOV R24, R21 ;  /* 0x0000001500187202 */ /* 0x000fe40000000f00 */
[----:B------:R-:W-:-:S07]  /*8fc0*/  MOV R20, R23 ;  /* 0x0000001700147202 */ /* 0x000fce0000000f00 */
[----:B------:R-:W-:Y:S05]  /*8fd0*/  WARPSYNC.COLLECTIVE R15, `(.L_x_3064) ;  /* 0x000000000f087348 */ /* 0x000fea0003c00000 */
[----:B------:R0:W1:Y:S02]  /*8fe0*/  SHFL.BFLY P2, R23, R24, R17, R22 ;  /* 0x0c00001118177389 */ /* 0x0000640000040016 */
[----:B01----:R-:W-:Y:S01]  /*8ff0*/  ENDCOLLECTIVE ;  /* 0x000000000000791b */ /* 0x003fe20003800000 */
.L_x_3064:
[----:B------:R-:W-:-:S05]  /*9000*/  FADD.FTZ R20, R20, R19 ;  /* 0x0000001314147221 */ /* 0x000fca0000010000 */
[----:B------:R-:W-:Y:S02]  /*9010*/  MOV R24, R20 ;  /* 0x0000001400187202 */ /* 0x000fe40000000f00 */
[----:B------:R-:W-:-:S07]  /*9020*/  MOV R26, R23 ;  /* 0x00000017001a7202 */ /* 0x000fce0000000f00 */
[----:B------:R-:W-:Y:S05]  /*9030*/  WARPSYNC.COLLECTIVE R15, `(.L_x_3065) ;  /* 0x000000000f087348 */ /* 0x000fea0003c00000 */
[----:B------:R0:W1:Y:S02]  /*9040*/  SHFL.BFLY P2, R23, R24, R17, R22 ;  /* 0x0c00001118177389 */ /* 0x0000640000040016 */
[----:B01----:R-:W-:Y:S01]  /*9050*/  ENDCOLLECTIVE ;  /* 0x000000000000791b */ /* 0x003fe20003800000 */
.L_x_3065:
[----:B------:R-:W-:Y:S01]  /*9060*/  FADD.FTZ R26, R21, R26 ;  /* 0x0000001a151a7221 */ /* 0x000fe20000010000 */
[----:B------:R-:W-:-:S04]  /*9070*/  HFMA2.MMA R17, -RZ, RZ, 0, 1.1920928955078125e-07 ;  /* 0x00000002ff117435 */ /* 0x000fc800000001ff */
[----:B------:R-:W-:Y:S02]  /*9080*/  MOV R24, R26 ;  /* 0x0000001a00187202 */ /* 0x000fe40000000f00 */
[----:B------:R-:W-:-:S07]  /*9090*/  MOV R25, R23 ;  /* 0x0000001700197202 */ /* 0x000fce0000000f00 */
[----:B------:R-:W-:Y:S05]  /*90a0*/  WARPSYNC.COLLECTIVE R15, `(.L_x_3066) ;  /* 0x000000000f087348 */ /* 0x000fea0003c00000 */
[----:B------:R0:W1:Y:S02]  /*90b0*/  SHFL.BFLY P2, R23, R24, R17, R22 ;  /* 0x0c00001118177389 */ /* 0x0000640000040016 */
[----:B01----:R-:W-:Y:S01]  /*90c0*/  ENDCOLLECTIVE ;  /* 0x000000000000791b */ /* 0x003fe20003800000 */
.L_x_3066:
[----:B------:R-:W-:-:S05]  /*90d0*/  FADD.FTZ R25, R20, R25 ;  /* 0x0000001914197221 */ /* 0x000fca0000010000 */
[----:B------:R-:W-:Y:S02]  /*90e0*/  MOV R24, R25 ;  /* 0x0000001900187202 */ /* 0x000fe40000000f00 */
[----:B------:R-:W-:-:S07]  /*90f0*/  MOV R27, R23 ;  /* 0x00000017001b7202 */ /* 0x000fce0000000f00 */
[----:B------:R-:W-:Y:S05]  /*9100*/  WARPSYNC.COLLECTIVE R15, `(.L_x_3067) ;  /* 0x000000000f087348 */ /* 0x000fea0003c00000 */
[----:B------:R0:W1:Y:S02]  /*9110*/  SHFL.BFLY P2, R23, R24, R17, R22 ;  /* 0x0c00001118177389 */ /* 0x0000640000040016 */
[----:B01----:R-:W-:Y:S01]  /*9120*/  ENDCOLLECTIVE ;  /* 0x000000000000791b */ /* 0x003fe20003800000 */
.L_x_3067:
[----:B------:R-:W-:Y:S01]  /*9130*/  FADD.FTZ R27, R26, R27 ;  /* 0x0000001b1a1b7221 */ /* 0x000fe20000010000 */
[----:B------:R-:W-:-:S04]  /*9140*/  HFMA2.MMA R17, -RZ, RZ, 0, 5.9604644775390625e-08 ;  /* 0x00000001ff117435 */ /* 0x000fc800000001ff */
[----:B------:R-:W-:Y:S02]  /*9150*/  MOV R24, R27 ;  /* 0x0000001b00187202 */ /* 0x000fe40000000f00 */
[----:B------:R-:W-:-:S07]  /*9160*/  MOV R18, R23 ;  /* 0x0000001700127202 */ /* 0x000fce0000000f00 */
[----:B------:R-:W-:Y:S05]  /*9170*/  WARPSYNC.COLLECTIVE R15, `(.L_x_3068) ;  /* 0x000000000f087348 */ /* 0x000fea0003c00000 */
[----:B------:R0:W1:Y:S02]  /*9180*/  SHFL.BFLY P2, R23, R24, R17, R22 ;  /* 0x0c00001118177389 */ /* 0x0000640000040016 */
[----:B01----:R-:W-:Y:S01]  /*9190*/  ENDCOLLECTIVE ;  /* 0x000000000000791b */ /* 0x003fe20003800000 */
.L_x_3068:
[----:B------:R-:W-:-:S05]  /*91a0*/  FADD.FTZ R28, R25, R18 ;  /* 0x00000012191c7221 */ /* 0x000fca0000010000 */
[----:B------:R-:W-:Y:S02]  /*91b0*/  MOV R24, R28 ;  /* 0x0000001c00187202 */ /* 0x000fe40000000f00 */
[----:B------:R-:W-:-:S07]  /*91c0*/  MOV R30, R23 ;  /* 0x00000017001e7202 */ /* 0x000fce0000000f00 */
[----:B------:R-:W-:Y:S05]  /*91d0*/  WARPSYNC.COLLECTIVE R15, `(.L_x_3069) ;  /* 0x000000000f087348 */ /* 0x000fea0003c00000 */
[----:B------:R0:W1:Y:S02]  /*91e0*/  SHFL.BFLY P2, R23, R24, R17, R22 ;  /* 0x0c00001118177389 */ /* 0x0000640000040016 */
[----:B01----:R-:W-:Y:S01]  /*91f0*/  ENDCOLLECTIVE ;  /* 0x000000000000791b */ /* 0x003fe20003800000 */
.L_x_3069:
[----:B------:R-:W-:Y:S01]  /*9200*/  FADD.FTZ R30, R27, R30 ;  /* 0x0000001e1b1e7221 */ /* 0x000fe20000010000 */
[----:B------:R-:W-:Y:S06]  /*9210*/  BRA `(.L_x_3070) ;  /* 0xffffffe800f87947 */ /* 0x000fec000383ffff */
.L_x_3058:
        /* <DEDUP_REMOVED lines=8> */
.L_x_3072:
[----:B------:R-:W-:Y:S05]  /*92a0*/  BSYNC B1 ;  /* 0x0000000000017941 */ /* 0x000fea0003800000 */
.L_x_3071:
        /* <DEDUP_REMOVED lines=8> */
.L_x_3073:
[----:B------:R-:W-:Y:S01]  /*9330*/  FADD.FTZ R28, R28, R25 ;  /* 0x000000191c1c7221 */ /* 0x000fe20000010000 */
[----:B------:R-:W-:-:S04]  /*9340*/  HFMA2.MMA R17, -RZ, RZ, 0, 2.384185791015625e-07 ;  /* 0x00000004ff117435 */ /* 0x000fc800000001ff */
[----:B------:R-:W-:Y:S02]  /*9350*/  MOV R24, R28 ;  /* 0x0000001c00187202 */ /* 0x000fe40000000f00 */
[----:B------:R-:W-:-:S07]  /*9360*/  MOV R27, R23 ;  /* 0x00000017001b7202 */ /* 0x000fce0000000f00 */
[----:B------:R-:W-:Y:S05]  /*9370*/  WARPSYNC.COLLECTIVE R15, `(.L_x_3074) ;  /* 0x000000000f087348 */ /* 0x000fea0003c00000 */
[----:B------:R0:W1:Y:S02]  /*9380*/  SHFL.BFLY P2, R23, R24, R17, R22 ;  /* 0x0c00001118177389 */ /* 0x0000640000040016 */
[----:B01----:R-:W-:Y:S01]  /*9390*/  ENDCOLLECTIVE ;  /* 0x000000000000791b */ /* 0x003fe20003800000 */
.L_x_3074:
[----:B------:R-:W-:-:S05]  /*93a0*/  FADD.FTZ R27, R27, R26 ;  /* 0x0000001a1b1b7221 */ /* 0x000fca0000010000 */
[----:B------:R-:W-:Y:S02]  /*93b0*/  MOV R24, R27 ;  /* 0x0000001b00187202 */ /* 0x000fe40000000f00 */
[----:B------:R-:W-:-:S07]  /*93c0*/  MOV R29, R23 ;  /* 0x00000017001d7202 */ /* 0x000fce0000000f00 */
[----:B------:R-:W-:Y:S05]  /*93d0*/  WARPSYNC.COLLECTIVE R15, `(.L_x_3075) ;  /* 0x000000000f087348 */ /* 0x000fea0003c00000 */
[----:B------:R0:W1:Y:S02]  /*93e0*/  SHFL.BFLY P2, R23, R24, R17, R22 ;  /* 0x0c00001118177389 */ /* 0x0000640000040016 */
[----:B01----:R-:W-:Y:S01]  /*93f0*/  ENDCOLLECTIVE ;  /* 0x000000000000791b */ /* 0x003fe20003800000 */
.L_x_3075:
[----:B------:R-:W-:Y:S01]  /*9400*/  FADD.FTZ R29, R28, R29 ;  /* 0x0000001d1c1d7221 */ /* 0x000fe20000010000 */
[----:B------:R-:W-:-:S04]  /*9410*/  HFMA2.MMA R17, -RZ, RZ, 0, 1.1920928955078125e-07 ;  /* 0x00000002ff117435 */ /* 0x000fc800000001ff */
[----:B------:R-:W-:Y:S02]  /*9420*/  MOV R24, R29 ;  /* 0x0000001d00187202 */ /* 0x000fe40000000f00 */
[----:B------:R-:W-:-:S07]  /*9430*/  MOV R30, R23 ;  /* 0x00000017001e7202 */ /* 0x000fce0000000f00 */
[----:B------:R-:W-:Y:S05]  /*9440*/  WARPSYNC.COLLECTIVE R15, `(.L_x_3076) ;  /* 0x000000000f087348 */ /* 0x000fea0003c00000 */
[----:B------:R0:W1:Y:S02]  /*9450*/  SHFL.BFLY P2, R23, R24, R17, R22 ;  /* 0x0c00001118177389 */ /* 0x0000640000040016 */
[----:B01----:R-:W-:Y:S01]  /*9460*/  ENDCOLLECTIVE ;  /* 0x000000000000791b */ /* 0x003fe20003800000 */
.L_x_3076:
[----:B------:R-:W-:-:S05]  /*9470*/  FADD.FTZ R30, R27, R30 ;  /* 0x0000001e1b1e7221 */ /* 0x000fca0000010000 */
[----:B------:R-:W-:Y:S02]  /*9480*/  MOV R24, R30 ;  /* 0x0000001e00187202 */ /* 0x000fe40000000f00 */
[----:B------:R-:W-:-:S07]  /*9490*/  MOV R32, R23 ;  /* 0x0000001700207202 */ /* 0x000fce0000000f00 */
[----:B------:R-:W-:Y:S05]  /*94a0*/  WARPSYNC.COLLECTIVE R15, `(.L_x_3077) ;  /* 0x000000000f087348 */ /* 0x000fea0003c00000 */
[----:B------:R0:W1:Y:S02]  /*94b0*/  SHFL.BFLY P2, R23, R24, R17, R22 ;  /* 0x0c00001118177389 */ /* 0x0000640000040016 */
[----:B01----:R-:W-:Y:S01]  /*94c0*/  ENDCOLLECTIVE ;  /* 0x000000000000791b */ /* 0x003fe20003800000 */
.L_x_3077:
[----:B------:R-:W-:Y:S01]  /*94d0*/  FADD.FTZ R32, R29, R32 ;  /* 0x000000201d207221 */ /* 0x000fe20000010000 */
[----:B------:R-:W-:-:S04]  /*94e0*/  HFMA2.MMA R17, -RZ, RZ, 0, 5.9604644775390625e-08 ;  /* 0x00000001ff117435 */ /* 0x000fc800000001ff */
[----:B------:R-:W-:Y:S02]  /*94f0*/  MOV R24, R32 ;  /* 0x0000002000187202 */ /* 0x000fe40000000f00 */
[----:B------:R-:W-:-:S07]  /*9500*/  MOV R25, R23 ;  /* 0x0000001700197202 */ /* 0x000fce0000000f00 */
[----:B------:R-:W-:Y:S05]  /*9510*/  WARPSYNC.COLLECTIVE R15, `(.L_x_3078) ;  /* 0x000000000f087348 */ /* 0x000fea0003c00000 */
[----:B------:R0:W1:Y:S02]  /*9520*/  SHFL.BFLY P2, R23, R24, R17, R22 ;  /* 0x0c00001118177389 */ /* 0x0000640000040016 */
[----:B01----:R-:W-:Y:S01]  /*9530*/  ENDCOLLECTIVE ;  /* 0x000000000000791b */ /* 0x003fe20003800000 */
.L_x_3078:
[----:B------:R-:W-:-:S05]  /*9540*/  FADD.FTZ R25, R30, R25 ;  /* 0x000000191e197221 */ /* 0x000fca0000010000 */
[----:B------:R-:W-:Y:S02]  /*9550*/  MOV R24, R25 ;  /* 0x0000001900187202 */ /* 0x000fe40000000f00 */
[----:B------:R-:W-:-:S07]  /*9560*/  MOV R31, R23 ;  /* 0x00000017001f7202 */ /* 0x000fce0000000f00 */
[----:B------:R-:W-:Y:S05]  /*9570*/  WARPSYNC.COLLECTIVE R15, `(.L_x_3079) ;  /* 0x000000000f087348 */ /* 0x000fea0003c00000 */
[----:B------:R0:W1:Y:S02]  /*9580*/  SHFL.BFLY P2, R23, R24, R17, R22 ;  /* 0x0c00001118177389 */ /* 0x0000640000040016 */
[----:B01----:R-:W-:Y:S01]  /*9590*/  ENDCOLLECTIVE ;  /* 0x000000000000791b */ /* 0x003fe20003800000 */
.L_x_3079:
[----:B------:R-:W-:Y:S01]  /*95a0*/  FADD.FTZ R31, R32, R31 ;  /* 0x0000001f201f7221 */ /* 0x000fe20000010000 */
[----:B------:R-:W-:Y:S06]  /*95b0*/  BRA `(.L_x_3080) ;  /* 0xffffffe800c47947 */ /* 0x000fec000383ffff */
.L_x_3059:
        /* <DEDUP_REMOVED lines=8> */
.L_x_3082:
[----:B------:R-:W-:Y:S05]  /*9640*/  BSYNC B1 ;  /* 0x0000000000017941 */ /* 0x000fea0003800000 */
.L_x_3081:
        /* <DEDUP_REMOVED lines=8> */
.L_x_3083:
[----:B------:R-:W-:Y:S01]  /*96d0*/  FADD.FTZ R28, R28, R25 ;  /* 0x000000191c1c7221 */ /* 0x000fe20000010000 */
[----:B------:R-:W-:-:S04]  /*96e0*/  HFMA2.MMA R17, -RZ, RZ, 0, 2.384185791015625e-07 ;  /* 0x00000004ff117435 */ /* 0x000fc800000001ff */
[----:B------:R-:W-:Y:S02]  /*96f0*/  MOV R24, R28 ;  /* 0x0000001c00187202 */ /* 0x000fe40000000f00 */
[----:B------:R-:W-:-:S07]  /*9700*/  MOV R27, R23 ;  /* 0x00000017001b7202 */ /* 0x000fce0000000f00 */
[----:B------:R-:W-:Y:S05]  /*9710*/  WARPSYNC.COLLECTIVE R15, `(.L_x_3084) ;  /* 0x000000000f087348 */ /* 0x000fea0003c00000 */
[----:B------:R0:W1:Y:S02]  /*9720*/  SHFL.BFLY P2, R23, R24, R17, R22 ;  /* 0x0c00001118177389 */ /* 0x0000640000040016 */
[----:B01----:R-:W-:Y:S01]  /*9730*/  ENDCOLLECTIVE ;  /* 0x000000000000791b */ /* 0x003fe20003800000 */
.L_x_3084:
[----:B------:R-:W-:-:S05]  /*9740*/  FADD.FTZ R27, R27, R26 ;  /* 0x0000001a1b1b7221 */ /* 0x000fca0000010000 */
[----:B------:R-:W-:Y:S02]  /*9750*/  MOV R24, R27 ;  /* 0x0000001b00187202 */ /* 0x000fe40000000f00 */
[----:B------:R-:W-:-:S07]  /*9760*/  MOV R29, R23 ;  /* 0x00000017001d7202 */ /* 0x000fce0000000f00 */
[----:B------:R-:W-:Y:S05]  /*9770*/  WARPSYNC.COLLECTIVE R15, `(.L_x_3085) ;  /* 0x000000000f087348 */ /* 0x000fea0003c00000 */
[----:B------:R0:W1:Y:S02]  /*9780*/  SHFL.BFLY P2, R23, R24, R17, R22 ;  /* 0x0c00001118177389 */ /* 0x0000640000040016 */
[----:B01----:R-:W-:Y:S01]  /*9790*/  ENDCOLLECTIVE ;  /* 0x000000000000791b */ /* 0x003fe20003800000 */
.L_x_3085:
[----:B------:R-:W-:Y:S01]  /*97a0*/  FADD.FTZ R29, R28, R29 ;  /* 0x0000001d1c1d7221 */ /* 0x000fe20000010000 */
[----:B------:R-:W-:-:S04]  /*97b0*/  HFMA2.MMA R17, -RZ, RZ, 0, 1.1920928955078125e-07 ;  /* 0x00000002ff117435 */ /* 0x000fc800000001ff */
[----:B------:R-:W-:Y:S02]  /*97c0*/  MOV R24, R29 ;  /* 0x0000001d00187202 */ /* 0x000fe40000000f00 */
[----:B------:R-:W-:-:S07]  /*97d0*/  MOV R30, R23 ;  /* 0x00000017001e7202 */ /* 0x000fce0000000f00 */
[----:B------:R-:W-:Y:S05]  /*97e0*/  WARPSYNC.COLLECTIVE R15, `(.L_x_3086) ;  /* 0x000000000f087348 */ /* 0x000fea0003c00000 */
[----:B------:R0:W1:Y:S02]  /*97f0*/  SHFL.BFLY P2, R23, R24, R17, R22 ;  /* 0x0c00001118177389 */ /* 0x0000640000040016 */
[----:B01----:R-:W-:Y:S01]  /*9800*/  ENDCOLLECTIVE ;  /* 0x000000000000791b */ /* 0x003fe20003800000 */
.L_x_3086:
[----:B------:R-:W-:-:S05]  /*9810*/  FADD.FTZ R30, R27, R30 ;  /* 0x0000001e1b1e7221 */ /* 0x000fca0000010000 */
[----:B------:R-:W-:Y:S02]  /*9820*/  MOV R24, R30 ;  /* 0x0000001e00187202 */ /* 0x000fe40000000f00 */
[----:B------:R-:W-:-:S07]  /*9830*/  MOV R32, R23 ;  /* 0x0000001700207202 */ /* 0x000fce0000000f00 */
[----:B------:R-:W-:Y:S05]  /*9840*/  WARPSYNC.COLLECTIVE R15, `(.L_x_3087) ;  /* 0x000000000f087348 */ /* 0x000fea0003c00000 */
[----:B------:R0:W1:Y:S02]  /*9850*/  SHFL.BFLY P2, R23, R24, R17, R22 ;  /* 0x0c00001118177389 */ /* 0x0000640000040016 */
[----:B01----:R-:W-:Y:S01]  /*9860*/  ENDCOLLECTIVE ;  /* 0x000000000000791b */ /* 0x003fe20003800000 */
.L_x_3087:
[----:B------:R-:W-:Y:S01]  /*9870*/  FADD.FTZ R32, R29, R32 ;  /* 0x000000201d207221 */ /* 0x000fe20000010000 */
[----:B------:R-:W-:-:S04]  /*9880*/  HFMA2.MMA R17, -RZ, RZ, 0, 5.9604644775390625e-08 ;  /* 0x00000001ff117435 */ /* 0x000fc800000001ff */
[----:B------:R-:W-:Y:S02]  /*9890*/  MOV R24, R32 ;  /* 0x0000002000187202 */ /* 0x000fe40000000f00 */
[----:B------:R-:W-:-:S07]  /*98a0*/  MOV R25, R23 ;  /* 0x0000001700197202 */ /* 0x000fce0000000f00 */
[----:B------:R-:W-:Y:S05]  /*98b0*/  WARPSYNC.COLLECTIVE R15, `(.L_x_3088) ;  /* 0x000000000f087348 */ /* 0x000fea0003c00000 */
[----:B------:R0:W1:Y:S02]  /*98c0*/  SHFL.BFLY P2, R23, R24, R17, R22 ;  /* 0x0c00001118177389 */ /* 0x0000640000040016 */
[----:B01----:R-:W-:Y:S01]  /*98d0*/  ENDCOLLECTIVE ;  /* 0x000000000000791b */ /* 0x003fe20003800000 */
.L_x_3088:
[----:B------:R-:W-:-:S05]  /*98e0*/  FADD.FTZ R25, R30, R25 ;  /* 0x000000191e197221 */ /* 0x000fca0000010000 */
[----:B------:R-:W-:Y:S02]  /*98f0*/  MOV R24, R25 ;  /* 0x0000001900187202 */ /* 0x000fe40000000f00 */
[----:B------:R-:W-:-:S07]  /*9900*/  MOV R31, R23 ;  /* 0x00000017001f7202 */ /* 0x000fce0000000f00 */
[----:B------:R-:W-:Y:S05]  /*9910*/  WARPSYNC.COLLECTIVE R15, `(.L_x_3089) ;  /* 0x000000000f087348 */ /* 0x000fea0003c00000 */
[----:B------:R0:W1:Y:S02]  /*9920*/  SHFL.BFLY P2, R23, R24, R17, R22 ;  /* 0x0c00001118177389 */ /* 0x0000640000040016 */
[----:B01----:R-:W-:Y:S01]  /*9930*/  ENDCOLLECTIVE ;  /* 0x000000000000791b */ /* 0x003fe20003800000 */
.L_x_3089:
[----:B------:R-:W-:Y:S01]  /*9940*/  FADD.FTZ R31, R32, R31 ;  /* 0x0000001f201f7221 */ /* 0x000fe20000010000 */
[----:B------:R-:W-:Y:S06]  /*9950*/  BRA `(.L_x_3090) ;  /* 0xffffffe800787947 */ /* 0x000fec000383ffff */
.L_x_3060:
        /* <DEDUP_REMOVED lines=8> */
.L_x_3092:
[----:B------:R-:W-:Y:S05]  /*99e0*/  BSYNC B0 ;  /* 0x0000000000007941 */ /* 0x000fea0003800000 */
.L_x_3091:
        /* <DEDUP_REMOVED lines=10> */
.L_x_3093:
        /* <DEDUP_REMOVED lines=17> */
.L_x_3094:
[----:B------:R-:W-:Y:S01]  /*9ba0*/  HFMA2.MMA R25, -RZ, RZ, 0, 0 ;  /* 0x00000000ff197435 */ /* 0x000fe200000001ff */
[----:B------:R-:W-:Y:S02]  /*9bb0*/  MOV R24, R18 ;  /* 0x0000001200187202 */ /* 0x000fe40000000f00 */
[----:B------:R-:W-:-:S08]  /*9bc0*/  MOV R20, R23 ;  /* 0x0000001700147202 */ /* 0x000fd00000000f00 */
[----:B------:R-:W-:Y:S05]  /*9bd0*/  WARPSYNC.COLLECTIVE R15, `(.L_x_3095) ;  /* 0x000000000f087348 */ /* 0x000fea0003c00000 */
[----:B------:R0:W1:Y:S02]  /*9be0*/  SHFL.BFLY P2, R23, R24, R17, R22 ;  /* 0x0c00001118177389 */ /* 0x0000640000040016 */
[----:B01----:R-:W-:Y:S01]  /*9bf0*/  ENDCOLLECTIVE ;  /* 0x000000000000791b */ /* 0x003fe20003800000 */
.L_x_3095:
        /* <DEDUP_REMOVED lines=9> */
.L_x_3096:
[----:B------:R-:W-:Y:S02]  /*9c90*/  MOV R24, R21 ;  /* 0x0000001500187202 */ /* 0x000fe40000000f00 */
[----:B------:R-:W-:-:S07]  /*9ca0*/  MOV R19, R23 ;  /* 0x0000001700137202 */ /* 0x000fce0000000f00 */
[----:B------:R-:W-:Y:S05]  /*9cb0*/  WARPSYNC.COLLECTIVE R15, `(.L_x_3097) ;  /* 0x000000000f087348 */ /* 0x000fea0003c00000 */
[----:B------:R0:W1:Y:S02]  /*9cc0*/  SHFL.BFLY P2, R23, R24, R17, R22 ;  /* 0x0c00001118177389 */ /* 0x0000640000040016 */
[----:B01----:R-:W-:Y:S01]  /*9cd0*/  ENDCOLLECTIVE ;  /* 0x000000000000791b */ /* 0x003fe20003800000 */
.L_x_3097:
        /* <DEDUP_REMOVED lines=9> */
.L_x_3098:
        /* <DEDUP_REMOVED lines=10> */
.L_x_3099:
[----:B------:R-:W-:Y:S01]  /*9e10*/  FADD.FTZ R19, R19, R28 ;  /* 0x0000001c13137221 */ /* 0x000fe20000010000 */
[----:B------:R-:W-:Y:S01]  /*9e20*/  HFMA2.MMA R17, -RZ, RZ, 0, 4.76837158203125e-07 ;  /* 0x00000008ff117435 */ /* 0x000fe200000001ff */
[----:B------:R-:W-:Y:S02]  /*9e30*/  MOV R24, R25 ;  /* 0x0000001900187202 */ /* 0x000fe40000000f00 */
[----:B------:R-:W-:-:S08]  /*9e40*/  MOV R27, R23 ;  /* 0x00000017001b7202 */ /* 0x000fd00000000f00 */
[----:B------:R-:W-:Y:S05]  /*9e50*/  WARPSYNC.COLLECTIVE R15, `(.L_x_3100) ;  /* 0x000000000f087348 */ /* 0x000fea0003c00000 */
[----:B------:R0:W1:Y:S02]  /*9e60*/  SHFL.BFLY P2, R23, R24, R17, R22 ;  /* 0x0c00001118177389 */ /* 0x0000640000040016 */
[----:B01----:R-:W-:Y:S01]  /*9e70*/  ENDCOLLECTIVE ;  /* 0x000000000000791b */ /* 0x003fe20003800000 */
.L_x_3100:
[----:B------:R-:W-:Y:S02]  /*9e80*/  @!P0 MOV R33, R36 ;  /* 0x0000002400218202 */ /* 0x000fe40000000f00 */
[----:B------:R-:W-:Y:S02]  /*9e90*/  @!P0 MOV R31, R35 ;  /* 0x00000023001f8202 */ /* 0x000fe40000000f00 */
[----:B------:R-:W-:Y:S02]  /*9ea0*/  MOV R24, R29 ;  /* 0x0000001d00187202 */ /* 0x000fe40000000f00 */
[----:B------:R-:W-:-:S07]  /*9eb0*/  MOV R30, R23 ;  /* 0x00000017001e7202 */ /* 0x000fce0000000f00 */
[----:B------:R-:W-:Y:S05]  /*9ec0*/  WARPSYNC.COLLECTIVE R15, `(.L_x_3101) ;  /* 0x000000000f087348 */ /* 0x000fea0003c00000 */
[----:B------:R0:W1:Y:S02]  /*9ed0*/  SHFL.BFLY P2, R23, R24, R17, R22 ;  /* 0x0c00001118177389 */ /* 0x0000640000040016 */
[----:B01----:R-:W-:Y:S01]  /*9ee0*/  ENDCOLLECTIVE ;  /* 0x000000000000791b */ /* 0x003fe20003800000 */
.L_x_3101:
[----:B------:R-:W-:Y:S01]  /*9ef0*/  FADD.FTZ R30, R30, R25 ;  /* 0x000000191e1e7221 */ /* 0x000fe20000010000 */
[----:B------:R-:W-:-:S04]  /*9f00*/  HFMA2.MMA R17, -RZ, RZ, 0, 2.384185791015625e-07 ;  /* 0x00000004ff117435 */ /* 0x000fc800000001ff */
[----:B------:R-:W-:Y:S02]  /*9f10*/  MOV R24, R30 ;  /* 0x0000001e00187202 */ /* 0x000fe40000000f00 */
[----:B------:R-:W-:-:S07]  /*9f20*/  MOV R32, R23 ;  /* 0x0000001700207202 */ /* 0x000fce0000000f00 */
[----:B------:R-:W-:Y:S05]  /*9f30*/  WARPSYNC.COLLECTIVE R15, `(.L_x_3102) ;  /* 0x000000000f087348 */ /* 0x000fea0003c00000 */
[----:B------:R0:W1:Y:S02]  /*9f40*/  SHFL.BFLY P2, R23, R24, R17, R22 ;  /* 0x0c00001118177389 */ /* 0x0000640000040016 */
[----:B01----:R-:W-:Y:S01]  /*9f50*/  ENDCOLLECTIVE ;  /* 0x000000000000791b */ /* 0x003fe20003800000 */
.L_x_3102:
[----:B------:R-:W-:-:S05]  /*9f60*/  FADD.FTZ R32, R32, R29 ;  /* 0x0000001d20207221 */ /* 0x000fca0000010000 */
[----:B------:R-:W-:Y:S02]  /*9f70*/  MOV R24, R32 ;  /* 0x0000002000187202 */ /* 0x000fe40000000f00 */
[----:B------:R-:W-:-:S07]  /*9f80*/  MOV R25, R23 ;  /* 0x0000001700197202 */ /* 0x000fce0000000f00 */
[----:B------:R-:W-:Y:S05]  /*9f90*/  WARPSYNC.COLLECTIVE R15, `(.L_x_3103) ;  /* 0x000000000f087348 */ /* 0x000fea0003c00000 */
[----:B------:R0:W1:Y:S02]  /*9fa0*/  SHFL.BFLY P2, R23, R24, R17, R22 ;  /* 0x0c00001118177389 */ /* 0x0000640000040016 */
[----:B01----:R-:W-:Y:S01]  /*9fb0*/  ENDCOLLECTIVE ;  /* 0x000000000000791b */ /* 0x003fe20003800000 */
.L_x_3103:
[----:B------:R-:W-:Y:S01]  /*9fc0*/  FADD.FTZ R25, R30, R25 ;  /* 0x000000191e197221 */ /* 0x000fe20000010000 */
[----:B------:R-:W-:-:S04]  /*9fd0*/  HFMA2.MMA R17, -RZ, RZ, 0, 1.1920928955078125e-07 ;  /* 0x00000002ff117435 */ /* 0x000fc800000001ff */
[----:B------:R-:W-:Y:S02]  /*9fe0*/  MOV R24, R25 ;  /* 0x0000001900187202 */ /* 0x000fe40000000f00 */
[----:B------:R-:W-:-:S07]  /*9ff0*/  MOV R29, R23 ;  /* 0x00000017001d7202 */ /* 0x000fce0000000f00 */
[----:B------:R-:W-:Y:S05]  /*a000*/  WARPSYNC.COLLECTIVE R15, `(.L_x_3104) ;  /* 0x000000000f087348 */ /* 0x000fea0003c00000 */
[----:B------:R0:W1:Y:S02]  /*a010*/  SHFL.BFLY P2, R23, R24, R17, R22 ;  /* 0x0c00001118177389 */ /* 0x0000640000040016 */
[----:B01----:R-:W-:Y:S01]  /*a020*/  ENDCOLLECTIVE ;  /* 0x000000000000791b */ /* 0x003fe20003800000 */
.L_x_3104:
[----:B------:R-:W-:-:S05]  /*a030*/  FADD.FTZ R29, R32, R29 ;  /* 0x0000001d201d7221 */ /* 0x000fca0000010000 */
[----:B------:R-:W-:Y:S02]  /*a040*/  MOV R24, R29 ;  /* 0x0000001d00187202 */ /* 0x000fe40000000f00 */
[----:B------:R-:W-:-:S07]  /*a050*/  MOV R20, R23 ;  /* 0x0000001700147202 */ /* 0x000fce0000000f00 */
[----:B------:R-:W-:Y:S05]  /*a060*/  WARPSYNC.COLLECTIVE R15, `(.L_x_3105) ;  /* 0x000000000f087348 */ /* 0x000fea0003c00000 */
[----:B------:R0:W1:Y:S02]  /*a070*/  SHFL.BFLY P2, R23, R24, R17, R22 ;  /* 0x0c00001118177389 */ /* 0x0000640000040016 */
[----:B01----:R-:W-:Y:S01]  /*a080*/  ENDCOLLECTIVE ;  /* 0x000000000000791b */ /* 0x003fe20003800000 */
.L_x_3105:
        /* <DEDUP_REMOVED lines=8> */
.L_x_3106:
[----:B------:R-:W-:-:S05]  /*a110*/  FADD.FTZ R34, R29, R34 ;  /* 0x000000221d227221 */ /* 0x000fca0000010000 */
[----:B------:R-:W-:Y:S02]  /*a120*/  MOV R24, R34 ;  /* 0x0000002200187202 */ /* 0x000fe40000000f00 */
[----:B------:R-:W-:-:S07]  /*a130*/  MOV R36, R23 ;  /* 0x0000001700247202 */ /* 0x000fce0000000f00 */
[----:B------:R-:W-:Y:S05]  /*a140*/  WARPSYNC.COLLECTIVE R15, `(.L_x_3107) ;  /* 0x000000000f087348 */ /* 0x000fea0003c00000 */
[----:B------:R0:W1:Y:S02]  /*a150*/  SHFL.BFLY P2, R23, R24, R17, R22 ;  /* 0x0c00001118177389 */ /* 0x0000640000040016 */
[----:B01----:R-:W-:Y:S01]  /*a160*/  ENDCOLLECTIVE ;  /* 0x000000000000791b */ /* 0x003fe20003800000 */
.L_x_3107:
[----:B------:R-:W-:Y:S01]  /*a170*/  FADD.FTZ R25, R25, R36 ;  /* 0x0000002419197221 */ /* 0x000fe20000010000 */
[----:B------:R-:W-:Y:S01]  /*a180*/  HFMA2.MMA R17, -RZ, RZ, 0, 4.76837158203125e-07 ;  /* 0x00000008ff117435 */ /* 0x000fe200000001ff */
[----:B------:R-:W-:Y:S02]  /*a190*/  MOV R24, R31 ;  /* 0x0000001f00187202 */ /* 0x000fe40000000f00 */
[----:B------:R-:W-:-:S08]  /*a1a0*/  MOV R35, R23 ;  /* 0x0000001700237202 */ /* 0x000fd00000000f00 */
[----:B------:R-:W-:Y:S05]  /*a1b0*/  WARPSYNC.COLLECTIVE R15, `(.L_x_3108) ;  /* 0x000000000f087348 */ /* 0x000fea0003c00000 */
[----:B------:R0:W1:Y:S02]  /*a1c0*/  SHFL.BFLY P2, R23, R24, R17, R22 ;  /* 0x0c00001118177389 */ /* 0x0000640000040016 */
[----:B01----:R-:W-:Y:S01]  /*a1d0*/  ENDCOLLECTIVE ;  /* 0x000000000000791b */ /* 0x003fe20003800000 */
.L_x_3108:
[----:B------:R-:W-:Y:S02]  /*a1e0*/  MOV R24, R33 ;  /* 0x0000002100187202 */ /* 0x000fe40000000f00 */
[----:B------:R-:W-:-:S07]  /*a1f0*/  MOV R38, R23 ;  /* 0x0000001700267202 */ /* 0x000fce0000000f00 */
[----:B------:R-:W-:Y:S05]  /*a200*/  WARPSYNC.COLLECTIVE R15, `(.L_x_3109) ;  /* 0x000000000f087348 */ /* 0x000fea0003c00000 */
[----:B------:R0:W1:Y:S02]  /*a210*/  SHFL.BFLY P2, R23, R24, R17, R22 ;  /* 0x0c00001118177389 */ /* 0x0000640000040016 */
[----:B01----:R-:W-:Y:S01]  /*a220*/  ENDCOLLECTIVE ;  /* 0x000000000000791b */ /* 0x003fe20003800000 */
.L_x_3109:
[----:B------:R-:W-:Y:S01]  /*a230*/  FADD.FTZ R38, R38, R31 ;  /* 0x0000001f26267221 */ /* 0x000fe20000010000 */
[----:B------:R-:W-:-:S04]  /*a240*/  HFMA2.MMA R17, -RZ, RZ, 0, 2.384185791015625e-07 ;  /* 0x00000004ff117435 */ /* 0x000fc800000001ff */
[----:B------:R-:W-:Y:S02]  /*a250*/  MOV R24, R38 ;  /* 0x0000002600187202 */ /* 0x000fe40000000f00 */
[----:B------:R-:W-:-:S07]  /*a260*/  MOV R40, R23 ;  /* 0x0000001700287202 */ /* 0x000fce0000000f00 */
[----:B------:R-:W-:Y:S05]  /*a270*/  WARPSYNC.COLLECTIVE R15, `(.L_x_3110) ;  /* 0x000000000f087348 */ /* 0x000fea0003c00000 */
[----:B------:R0:W1:Y:S02]  /*a280*/  SHFL.BFLY P2, R23, R24, R17, R22 ;  /* 0x0c00001118177389 */ /* 0x0000640000040016 */
[----:B01----:R-:W-:Y:S01]  /*a290*/  ENDCOLLECTIVE ;  /* 0x000000000000791b */ /* 0x003fe20003800000 */
.L_x_3110:
[----:B------:R-:W-:-:S05]  /*a2a0*/  FADD.FTZ R40, R40, R33 ;  /* 0x0000002128287221 */ /* 0x000fca0000010000 */
[----:B------:R-:W-:Y:S02]  /*a2b0*/  MOV R24, R40 ;  /* 0x0000002800187202 */ /* 0x000fe40000000f00 */
[----:B------:R-:W-:-:S07]  /*a2c0*/  MOV R31, R23 ;  /* 0x00000017001f7202 */ /* 0x000fce0000000f00 */
[----:B------:R-:W-:Y:S05]  /*a2d0*/  WARPSYNC.COLLECTIVE R15, `(.L_x_3111) ;  /* 0x000000000f087348 */ /* 0x000fea0003c00000 */
[----:B------:R0:W1:Y:S02]  /*a2e0*/  SHFL.BFLY P2, R23, R24, R17, R22 ;  /* 0x0c00001118177389 */ /* 0x0000640000040016 */
[----:B01----:R-:W-:Y:S01]  /*a2f0*/  ENDCOLLECTIVE ;  /* 0x000000000000791b */ /* 0x003fe20003800000 */
.L_x_3111:
        /* <DEDUP_REMOVED lines=10> */
.L_x_3112:
        /* <DEDUP_REMOVED lines=9> */
.L_x_3113:
        /* <DEDUP_REMOVED lines=8> */
.L_x_3114:
        /* <DEDUP_REMOVED lines=10> */
.L_x_3115:
        /* <DEDUP_REMOVED lines=9> */
.L_x_3116:
[----:B------:R-:W-:Y:S01]  /*a5e0*/  FADD.FTZ R41, R41, R42 ;  /* 0x0000002a29297221 */ /* 0x000fe20000010000 */
[----:B------:R-:W-:Y:S02]  /*a5f0*/  MOV R24, R39 ;  /* 0x0000002700187202 */ /* 0x000fe40000000f00 */
[----:B------:R-:W-:-:S07]  /*a600*/  MOV R46, R23 ;  /* 0x00000017002e7202 */ /* 0x000fce0000000f00 */
[----:B------:R-:W-:Y:S05]  /*a610*/  WARPSYNC.COLLECTIVE R15, `(.L_x_3117) ;  /* 0x000000000f087348 */ /* 0x000fea0003c00000 */
[----:B------:R0:W1:Y:S02]  /*a620*/  SHFL.BFLY P2, R23, R24, R17, R22 ;  /* 0x0c00001118177389 */ /* 0x0000640000040016 */
[----:B01----:R-:W-:Y:S01]  /*a630*/  ENDCOLLECTIVE ;  /* 0x000000000000791b */ /* 0x003fe20003800000 */
.L_x_3117:
[----:B------:R-:W-:Y:S01]  /*a640*/  FADD.FTZ R46, R46, R37 ;  /* 0x000000252e2e7221 */ /* 0x000fe20000010000 */
[----:B------:R-:W-:-:S04]  /*a650*/  HFMA2.MMA R17, -RZ, RZ, 0, 2.384185791015625e-07 ;  /* 0x00000004ff117435 */ /* 0x000fc800000001ff */
[----:B------:R-:W-:Y:S02]  /*a660*/  MOV R24, R46 ;  /* 0x0000002e00187202 */ /* 0x000fe40000000f00 */
[----:B------:R-:W-:-:S07]  /*a670*/  MOV R44, R23 ;  /* 0x00000017002c7202 */ /* 0x000fce0000000f00 */
[----:B------:R-:W-:Y:S05]  /*a680*/  WARPSYNC.COLLECTIVE R15, `(.L_x_3118) ;  /* 0x000000000f087348 */ /* 0x000fea0003c00000 */
[----:B------:R0:W1:Y:S02]  /*a690*/  SHFL.BFLY P2, R23, R24, R17, R22 ;  /* 0x0c00001118177389 */ /* 0x0000640000040016 */
[----:B01----:R-:W-:Y:S01]  /*a6a0*/  ENDCOLLECTIVE ;  /* 0x000000000000791b */ /* 0x003fe20003800000 */
.L_x_3118:
[----:B------:R-:W-:Y:S01]  /*a6b0*/  FADD.FTZ R38, R44, R39 ;  /* 0x000000272c267221 */ /* 0x000fe20000010000 */
[----:B------:R-:W-:-:S04]  /*a6c0*/  FADD.FTZ R44, R18, R27 ;  /* 0x0000001b122c7221 */ /* 0x000fc80000010000 */
[----:B------:R-:W-:Y:S02]  /*a6d0*/  MOV R24, R38 ;  /* 0x0000002600187202 */ /* 0x000fe40000000f00 */
[----:B------:R-:W-:-:S07]  /*a6e0*/  MOV R37, R23 ;  /* 0x0000001700257202 */ /* 0x000fce0000000f00 */
[----:B------:R-:W-:Y:S05]  /*a6f0*/  WARPSYNC.COLLECTIVE R15, `(.L_x_3119) ;  /* 0x000000000f087348 */ /* 0x000fea0003c00000 */
[----:B------:R0:W1:Y:S02]  /*a700*/  SHFL.BFLY P2, R23, R24, R17, R22 ;  /* 0x0c00001118177389 */ /* 0x0000640000040016 */
[----:B01----:R-:W-:Y:S01]  /*a710*/  ENDCOLLECTIVE ;  /* 0x000000000000791b */ /* 0x003fe20003800000 */
.L_x_3119:
        /* <DEDUP_REMOVED lines=13> */
.L_x_3120:
[----:B------:R-:W-:Y:S01]  /*a7f0*/  FADD.FTZ R38, R38, R39 ;  /* 0x0000002726267221 */ /* 0x000fe20000010000 */
[----:B------:R-:W-:Y:S01]  /*a800*/  @!P0 F2FP.F16.F32.PACK_AB R39, RZ, R44 ;  /* 0x0000002cff27823e */ /* 0x000fe200000000ff */
[----:B------:R-:W-:-:S03]  /*a810*/  @!P0 IMAD.WIDE R26, R37, 0x2, R26 ;  /* 0x00000002251a8825 */ /* 0x000fc600078e021a */
        /* <DEDUP_REMOVED lines=9> */
.L_x_3121:
        /* <DEDUP_REMOVED lines=19> */
.L_x_3122:
        /* <DEDUP_REMOVED lines=8> */
.L_x_3123:
[----:B------:R-:W-:Y:S01]  /*aa60*/  FADD.FTZ R33, R46, R33 ;  /* 0x000000212e217221 */ /* 0x000fe20000010000 */
[----:B------:R-:W-:Y:S06]  /*aa70*/  BRA `(.L_x_3124) ;  /* 0xffffffe000d07947 */ /* 0x000fec000383ffff */
.L_x_3125:
        /* <DEDUP_REMOVED lines=16> */
.L_x_3589:


//--------------------- .text._ZN13group_norm_v218gn_bwd_cuda_kernelI6__halfLi320ELi3ELi16ELi160ELi256ELb1ELb1ELi32ELi320ELi320ELi4ELb1ELi40ELb0ELb0ELNS_15WgradSyncMethodE3ENS_16CompileConditionILi900EEEEEvPT_S6_S6_PKS5_S8_S8_S8_PKfflPfPj --------------------------
	.section	.text._ZN13group_norm_v218gn_bwd_cuda_kernelI6__halfLi320ELi3ELi16ELi160ELi256ELb1ELb1ELi32ELi320ELi320ELi4ELb1ELi40ELb0ELb0ELNS_15WgradSyncMethodE3ENS_16CompileConditionILi900EEEEEvPT_S6_S6_PKS5_S8_S8_S8_PKfflPfPj,"ax",@progbits
	.align	128
        .global         _ZN13group_norm_v218gn_bwd_cuda_kernelI6__halfLi320ELi3ELi16ELi160ELi256ELb1ELb1ELi32ELi320ELi320ELi4ELb1ELi40ELb0ELb0ELNS_15WgradSyncMethodE3ENS_16CompileConditionILi900EEEEEvPT_S6_S6_PKS5_S8_S8_S8_PKfflPfPj
        .type           _ZN13group_norm_v218gn_bwd_cuda_kernelI6__halfLi320ELi3ELi16ELi160ELi256ELb1ELb1ELi32ELi320ELi320ELi4ELb1ELi40ELb0ELb0ELNS_15WgradSyncMethodE3ENS_16CompileConditionILi900EEEEEvPT_S6_S6_PKS5_S8_S8_S8_PKfflPfPj,@function
        .size           _ZN13group_norm_v218gn_bwd_cuda_kernelI6__halfLi320ELi3ELi16ELi160ELi256ELb1ELb1ELi32ELi320ELi320ELi4ELb1ELi40ELb0ELb0ELNS_15WgradSyncMethodE3ENS_16CompileConditionILi900EEEEEvPT_S6_S6_PKS5_S8_S8_S8_PKfflPfPj,(.L_x_3590 - _ZN13group_norm_v218gn_bwd_cuda_kernelI6__halfLi320ELi3ELi16ELi160ELi256ELb1ELb1ELi32ELi320ELi320ELi4ELb1ELi40ELb0ELb0ELNS_15WgradSyncMethodE3ENS_16CompileConditionILi900EEEEEvPT_S6_S6_PKS5_S8_S8_S8_PKfflPfPj)
        .other          _ZN13group_norm_v218gn_bwd_cuda_kernelI6__halfLi320ELi3ELi16ELi160ELi256ELb1ELb1ELi32ELi320ELi320ELi4ELb1ELi40ELb0ELb0ELNS_15WgradSyncMethodE3ENS_16CompileConditionILi900EEEEEvPT_S6_S6_PKS5_S8_S8_S8_PKfflPfPj,@"STO_CUDA_ENTRY STV_DEFAULT"
_ZN13group_norm_v218gn_bwd_cuda_kernelI6__halfLi320ELi3ELi16ELi160ELi256ELb1ELb1ELi32ELi320ELi320ELi4ELb1ELi40ELb0ELb0ELNS_15WgradSyncMethodE3ENS_16CompileConditionILi900EEEEEvPT_S6_S6_PKS5_S8_S8_S8_PKfflPfPj:
.text._ZN13group_norm_v218gn_bwd_cuda_kernelI6__halfLi320ELi3ELi16ELi160ELi256ELb1ELb1ELi32ELi320ELi320ELi4ELb1ELi40ELb0ELb0ELNS_15WgradSyncMethodE3ENS_16CompileConditionILi900EEEEEvPT_S6_S6_PKS5_S8_S8_S8_PKfflPfPj:
        /* <DEDUP_REMOVED lines=32> */
.L_x_3128:
[----:B------:R-:W2:Y:S04]  /*0200*/  LD.E.STRONG.GPU R0, desc[UR12][R2.64] ;  /* 0x0000000c02007980 */ /* 0x000ea8000c10f900 */
[----:B--2---:R-:W-:Y:S01]  /*0210*/  CCTL.IVALL ;  /* 0x00000000ff00798f */ /* 0x004fe20002000000 */
[----:B------:R-:W-:Y:S05]  /*0220*/  YIELD ;  /* 0x0000000000007946 */ /* 0x000fea0003800000 */
[----:B-----5:R-:W-:-:S04]  /*0230*/  LOP3.LUT R0, R0, R5, RZ, 0x3c, !PT ;  /* 0x0000000500007212 */ /* 0x020fc800078e3cff */
[----:B------:R-:W-:-:S13]  /*0240*/  ISETP.GT.AND P0, PT, R0, -0x1, PT ;  /* 0xffffffff0000780c */ /* 0x000fda0003f04270 */
[----:B------:R-:W-:Y:S05]  /*0250*/  @P0 BRA `(.L_x_3128) ;  /* 0xfffffffc00e80947 */ /* 0x000fea000383ffff */
.L_x_3127:
[----:B------:R-:W-:Y:S05]  /*0260*/  WARPSYNC.ALL ;  /* 0x0000000000007948 */ /* 0x000fea0003800000 */
[----:B------:R-:W-:Y:S06]  /*0270*/  BAR.SYNC.DEFER_BLOCKING 0x0 ;  /* 0x0000000000007b1d */ /* 0x000fec0000010000 */
[----:B------:R-:W-:Y:S05]  /*0280*/  BRA `(.L_x_3129) ;  /* 0x0000006800947947 */ /* 0x000fea0003800000 */
.L_x_3126:
[----:B------:R-:W0:Y:S01]  /*0290*/  S2R R9, SR_TID.X ;  /* 0x0000000000097919 */ /* 0x000e220000002100 */
[----:B------:R-:W1:Y:S01]  /*02a0*/  S2UR UR8, SR_CgaCtaId ;  /* 0x00000000000879c3 */ /* 0x000e620000008800 */
[----:B------:R-:W-:Y:S01]  /*02b0*/  UMOV UR4, 0x400 ;  /* 0x0000040000047882 */ /* 0x000fe20000000000 */
[----:B------:R-:W-:Y:S01]  /*02c0*/  CS2R R10, SRZ ;  /* 0x00000000000a7805 */ /* 0x000fe2000001ff00 */
[----:B------:R-:W-:Y:S01]  /*02d0*/  UIADD3 UR4, UR4, 0x2800, URZ ;  /* 0x0000280004047890 */ /* 0x000fe2000fffe03f */
        /* <DEDUP_REMOVED lines=29> */
[----:B------:R1:W-:Y:S01]  /*04b0*/  STL [R1+0x54], R3 ;  /* 0x0000540301007387 */ /* 0x0003e20000100800 */
[----:B------:R-:W-:-:S03]  /*04c0*/  CS2R R8, SRZ ;  /* 0x0000000000087805 */ /* 0x000fc6000001ff00 */
[----:B------:R1:W-:Y:S04]  /*04d0*/  STL [R1+0x50], R0 ;  /* 0x0000500001007387 */ /* 0x0003e80000100800 */
.L_x_3142:
[----:B-1----:R-:W0:Y:S01]  /*04e0*/  S2R R0, SR_TID.X ;  /* 0x0000000000007919 */ /* 0x002e220000002100 */
        /* <DEDUP_REMOVED lines=9> */
[----:B------:R-:W-:Y:S01]  /*0580*/  ULDC.64 UR18, c[0x0][0x248] ;  /* 0x0000920000127ab9 */ /* 0x000fe20000000a00 */
[----:B------:R-:W-:Y:S01]  /*0590*/  ULDC.64 UR20, c[0x0][0x228] ;  /* 0x00008a0000147ab9 */ /* 0x000fe20000000a00 */
[----:B------:R-:W-:Y:S01]  /*05a0*/  MOV R18, UR9 ;  /* 0x0000000900127c02 */ /* 0x000fe20008000f00 */
[----:B------:R-:W-:Y:S01]  /*05b0*/  UIMAD UR9, UR9, 0xa0000, URZ ;  /* 0x000a0000090978a4 */ /* 0x000fe2000f8e023f */
[----:B0-----:R-:W-:-:S05]  /*05c0*/  IMAD.WIDE.U32 R4, R0, -0x33333333, RZ ;  /* 0xcccccccd00047825 */ /* 0x001fca00078e00ff */
[----:B------:R-:W-:-:S04]  /*05d0*/  SHF.R.U32.HI R4, RZ, 0x6, R5 ;  /* 0x00000006ff047819 */ /* 0x000fc80000011605 */
[C---:B------:R-:W-:Y:S01]  /*05e0*/  IADD3 R37, R4.reuse, UR14, RZ ;  /* 0x0000000e04257c10 */ /* 0x040fe2000fffe0ff */
[----:B------:R-:W-:-:S04]  /*05f0*/  IMAD R5, R4, -0x50, R0 ;  /* 0xffffffb004057824 */ /* 0x000fc800078e0200 */
        /* <DEDUP_REMOVED lines=9> */
[C---:B-1----:R-:W-:Y:S01]  /*0690*/  IMAD.WIDE R22, R20.reuse, 0x2, R22 ;  /* 0x0000000214167825 */ /* 0x042fe200078e0216 */
[----:B------:R-:W-:Y:S01]  /*06a0*/  LEA.HI.X R18, R17, RZ, R18, 0x4, P0 ;  /* 0x000000ff11127211 */ /* 0x000fe200000f2412 */
[----:B------:R-:W-:Y:S01]  /*06b0*/  ULDC UR9, c[0x0][0x250] ;  /* 0x0000940000097ab9 */ /* 0x000fe20000000800 */
[C---:B------:R-:W-:Y:S01]  /*06c0*/  LEA R16, P0, R3.reuse, UR18, 0x3 ;  /* 0x0000001203107c11 */ /* 0x040fe2000f8018ff */
[----:B--2---:R-:W-:Y:S02]  /*06d0*/  IMAD.WIDE R26, R20, 0x2, R26 ;  /* 0x00000002141a7825 */ /* 0x004fe400078e021a */
[----:B------:R-:W2:Y:S01]  /*06e0*/  LDG.E.64.CONSTANT R22, desc[UR12][R22.64] ;  /* 0x0000000c16167981 */ /* 0x000ea2000c1e9b00 */
[----:B------:R-:W-:Y:S01]  /*06f0*/  LEA.HI.X R17, R3, UR19, R18, 0x3, P0 ;  /* 0x0000001303117c11 */ /* 0x000fe200080f1c12 */
[----:B------:R-:W-:Y:S01]  /*0700*/  ULDC.64 UR18, c[0x0][0x230] ;  /* 0x00008c0000127ab9 */ /* 0x000fe20000000a00 */
[----:B0-----:R-:W-:Y:S01]  /*0710*/  IADD3 R0, P1, R37, R6, RZ ;  /* 0x0000000625007210 */ /* 0x001fe20007f3e0ff */
[----:B------:R0:W3:Y:S03]  /*0720*/  LDG.E.64.CONSTANT R20, desc[UR12][R26.64] ;  /* 0x0000000c1a147981 */ /* 0x0000e6000c1e9b00 */
[----:B------:R-:W-:Y:S01]  /*0730*/  IADD3.X R3, RZ, R2, RZ, P1, !PT ;  /* 0x00000002ff037210 */ /* 0x000fe20000ffe4ff */
[----:B------:R-:W4:Y:S01]  /*0740*/  LDG.E.64.CONSTANT R16, desc[UR12][R16.64] ;  /* 0x0000000c10107981 */ /* 0x000f22000c1e9b00 */
[----:B------:R-:W-:-:S02]  /*0750*/  SHF.L.U32 R31, R0, 0x1, RZ ;  /* 0x00000001001f7819 */ /* 0x000fc400000006ff */
[----:B------:R-:W-:Y:S02]  /*0760*/  SHF.L.U64.HI R29, R0, 0x1, R3 ;  /* 0x00000001001d7819 */ /* 0x000fe40000010203 */
        /* <DEDUP_REMOVED lines=8> */
[----:B------:R-:W-:Y:S01]  /*07f0*/  IADD3 R24, P0, R28, UR18, RZ ;  /* 0x000000121c187c10 */ /* 0x000fe2000ff1e0ff */
[----:B------:R-:W-:Y:S03]  /*0800*/  STL [R1+0x18], R31 ;  /* 0x0000181f01007387 */ /* 0x000fe60000100800 */
[----:B------:R-:W-:-:S02]  /*0810*/  IADD3.X R25, R30, UR19, RZ, P0, !PT ;  /* 0x000000131e197c10 */ /* 0x000fc400087fe4ff */
[----:B0-----:R-:W-:Y:S01]  /*0820*/  IADD3 R26, P0, R31, UR20, RZ ;  /* 0x000000141f1a7c10 */ /* 0x001fe2000ff1e0ff */
[----:B------:R-:W-:Y:S01]  /*0830*/  STL [R1+0x1c], R29 ;  /* 0x00001c1d01007387 */ /* 0x000fe20000100800 */
[----:B------:R-:W-:Y:S02]  /*0840*/  IADD3 R3, R37, 0x5000, RZ ;  /* 0x0000500025037810 */ /* 0x000fe40007ffe0ff */
[----:B------:R-:W-:Y:S01]  /*0850*/  IADD3.X R27, R29, UR21, RZ, P0, !PT ;  /* 0x000000151d1b7c10 */ /* 0x000fe200087fe4ff */
[----:B------:R0:W-:Y:S04]  /*0860*/  STL [R1+0x38], R28 ;  /* 0x0000381c01007387 */ /* 0x0001e80000100800 */
[----:B------:R-:W3:Y:S04]  /*0870*/  LDG.E.64.CONSTANT R24, desc[UR12][R24.64] ;  /* 0x0000000c18187981 */ /* 0x000ee8000c1e9b00 */
[----:B------:R-:W3:Y:S01]  /*0880*/  LDG.E.64.CONSTANT R26, desc[UR12][R26.64] ;  /* 0x0000000c1a1a7981 */ /* 0x000ee2000c1e9b00 */
[----:B0-----:R-:W-:-:S04]  /*0890*/  IADD3 R28, P0, R28, UR20, RZ ;  /* 0x000000141c1c7c10 */ /* 0x001fc8000ff1e0ff */
[----:B------:R-:W-:Y:S02]  /*08a0*/  IADD3.X R29, R30, UR21, RZ, P0, !PT ;  /* 0x000000151e1d7c10 */ /* 0x000fe400087fe4ff */
[----:B------:R-:W-:Y:S01]  /*08b0*/  IADD3 R3, P0, R3, R6, RZ ;  /* 0x0000000603037210 */ /* 0x000fe20007f1e0ff */
[----:B------:R0:W-:Y:S03]  /*08c0*/  STL [R1+0x4c], R30 ;  /* 0x00004c1e01007387 */ /* 0x0001e60000100800 */
[----:B------:R-:W-:Y:S01]  /*08d0*/  IADD3.X R0, RZ, R2, RZ, P0, !PT ;  /* 0x00000002ff007210 */ /* 0x000fe200007fe4ff */
[----:B------:R-:W3:Y:S01]  /*08e0*/  LDG.E.64.CONSTANT R28, desc[UR12][R28.64] ;  /* 0x0000000c1c1c7981 */ /* 0x000ee2000c1e9b00 */
[C---:B------:R-:W-:Y:S02]  /*08f0*/  SHF.L.U32 R32, R3.reuse, 0x1, RZ ;  /* 0x0000000103207819 */ /* 0x040fe400000006ff */
[----:B------:R-:W-:-:S02]  /*0900*/  SHF.L.U64.HI R36, R3, 0x1, R0 ;  /* 0x0000000103247819 */ /* 0x000fc40000010200 */
[----:B------:R-:W-:Y:S02]  /*0910*/  IADD3 R3, R37, 0x7800, RZ ;  /* 0x0000780025037810 */ /* 0x000fe40007ffe0ff */
[----:B0-----:R-:W-:-:S04]  /*0920*/  IADD3 R30, P0, R32, UR18, RZ ;  /* 0x00000012201e7c10 */ /* 0x001fc8000ff1e0ff */
[----:B------:R-:W-:Y:S02]  /*0930*/  IADD3.X R31, R36, UR19, RZ, P0, !PT ;  /* 0x00000013241f7c10 */ /* 0x000fe400087fe4ff */
[----:B------:R-:W-:-:S04]  /*0940*/  IADD3 R3, P0, R3, R6, RZ ;  /* 0x0000000603037210 */ /* 0x000fc80007f1e0ff */
[----:B------:R-:W-:Y:S01]  /*0950*/  IADD3.X R0, RZ, R2, RZ, P0, !PT ;  /* 0x00000002ff007210 */ /* 0x000fe200007fe4ff */
[----:B------:R0:W-:Y:S03]  /*0960*/  STL [R1+0x44], R32 ;  /* 0x0000442001007387 */ /* 0x0001e60000100800 */
[C---:B------:R-:W-:Y:S01]  /*0970*/  SHF.L.U64.HI R38, R3.reuse, 0x1, R0 ;  /* 0x0000000103267819 */ /* 0x040fe20000010200 */
[----:B------:R-:W3:Y:S01]  /*0980*/  LDG.E.64.CONSTANT R30, desc[UR12][R30.64] ;  /* 0x0000000c1e1e7981 */ /* 0x000ee2000c1e9b00 */
[----:B------:R-:W-:Y:S02]  /*0990*/  SHF.L.U32 R39, R3, 0x1, RZ ;  /* 0x0000000103277819 */ /* 0x000fe400000006ff */
[----:B0-----:R-:W-:Y:S01]  /*09a0*/  IADD3 R32, P0, R32, UR20, RZ ;  /* 0x0000001420207c10 */ /* 0x001fe2000ff1e0ff */
[----:B------:R0:W-:Y:S03]  /*09b0*/  STL [R1+0x48], R36 ;  /* 0x0000482401007387 */ /* 0x0001e60000100800 */
[----:B------:R-:W-:Y:S01]  /*09c0*/  IADD3.X R33, R36, UR21, RZ, P0, !PT ;  /* 0x0000001524217c10 */ /* 0x000fe200087fe4ff */
[----:B------:R-:W-:Y:S04]  /*09d0*/  STL [R1+0x3c], R39 ;  /* 0x00003c2701007387 */ /* 0x000fe80000100800 */
[----:B------:R-:W-:Y:S01]  /*09e0*/  STL [R1+0x40], R38 ;  /* 0x0000402601007387 */ /* 0x000fe20000100800 */
[----:B----4-:R-:W-:Y:S01]  /*09f0*/  FADD.FTZ R0, R17, UR9 ;  /* 0x0000000911007e21 */ /* 0x010fe20008010000 */
[----:B--2---:R-:W-:-:S02]  /*0a00*/  HADD2.F32 R41, -RZ, R22.H0_H0 ;  /* 0x20000016ff297230 */ /* 0x004fc40000004100 */
[----:B------:R-:W-:Y:S02]  /*0a10*/  HADD2.F32 R52, -RZ, R23.H0_H0 ;  /* 0x20000017ff347230 */ /* 0x000fe40000004100 */
[--C-:B---3--:R-:W-:Y:S01]  /*0a20*/  HADD2.F32 R7, -RZ, R18.reuse.H1_H1 ;  /* 0x30000012ff077230 */ /* 0x108fe20000004100 */
[----:B------:R-:W1:Y:S01]  /*0a30*/  MUFU.RSQ R0, R0 ;  /* 0x0000000000007308 */ /* 0x000e620000001400 */
[--C-:B------:R-:W-:Y:S02]  /*0a40*/  HADD2.F32 R47, -RZ, R19.reuse.H0_H0 ;  /* 0x20000013ff2f7230 */ /* 0x100fe40000004100 */
[----:B------:R-:W-:Y:S02]  /*0a50*/  HADD2.F32 R3, -RZ, R18.H0_H0 ;  /* 0x20000012ff037230 */ /* 0x000fe40000004100 */
[C---:B------:R-:W-:Y:S01]  /*0a60*/  FADD.FTZ R7, -R16.reuse, R7 ;  /* 0x0000000710077221 */ /* 0x040fe20000010100 */
[----:B0-----:R-:W-:Y:S02]  /*0a70*/  HADD2.F32 R36, -RZ, R20.H1_H1 ;  /* 0x30000014ff247230 */ /* 0x001fe40000004100 */
[----:B------:R-:W-:Y:S01]  /*0a80*/  FADD.FTZ R47, -R16, R47 ;  /* 0x0000002f102f7221 */ /* 0x000fe20000010100 */
[----:B------:R-:W-:Y:S04]  /*0a90*/  STL [R1+0x60], R18 ;  /* 0x0000601201007387 */ /* 0x000fe80000100800 */
[----:B------:R-:W-:Y:S01]  /*0aa0*/  STL [R1+0x64], R20 ;  /* 0x0000641401007387 */ /* 0x000fe20000100800 */
[----:B------:R-:W-:Y:S01]  /*0ab0*/  HADD2.F32 R42, -RZ, R19.H1_H1 ;  /* 0x30000013ff2a7230 */ /* 0x000fe20000004100 */
[----:B------:R-:W-:-:S02]  /*0ac0*/  IADD3 R34, P1, R39, UR18, RZ ;  /* 0x0000001227227c10 */ /* 0x000fc4000ff3e0ff */
[----:B------:R-:W-:Y:S01]  /*0ad0*/  IADD3 R57, R37, 0xf000, RZ ;  /* 0x0000f00025397810 */ /* 0x000fe20007ffe0ff */
[----:B------:R-:W2:Y:S01]  /*0ae0*/  LDG.E.64.CONSTANT R32, desc[UR12][R32.64] ;  /* 0x0000000c20207981 */ /* 0x000ea2000c1e9b00 */
[C---:B-1----:R-:W-:Y:S01]  /*0af0*/  FMUL.FTZ R46, R0.reuse, R7 ;  /* 0x00000007002e7220 */ /* 0x042fe20000410000 */
[----:B------:R-:W-:Y:S02]  /*0b00*/  HADD2.F32 R7, -RZ, R21.H0_H0 ;  /* 0x20000015ff077230 */ /* 0x000fe40000004100 */
[----:B------:R-:W-:Y:S01]  /*0b10*/  FMUL.FTZ R47, R0, R47 ;  /* 0x0000002f002f7220 */ /* 0x000fe20000410000 */
[----:B------:R-:W-:Y:S04]  /*0b20*/  STL [R1+0x20], R41 ;  /* 0x0000202901007387 */ /* 0x000fe80000100800 */
[----:B------:R-:W-:Y:S01]  /*0b30*/  STL [R1+0x4], R36 ;  /* 0x0000042401007387 */ /* 0x000fe20000100800 */
[----:B------:R-:W-:-:S03]  /*0b40*/  FFMA.FTZ R51, R47, R7, R52 ;  /* 0x000000072f337223 */ /* 0x000fc60000010034 */
[----:B------:R-:W-:Y:S04]  /*0b50*/  STL [R1+0x68], R22 ;  /* 0x0000681601007387 */ /* 0x000fe80000100800 */
[----:B------:R0:W-:Y:S01]  /*0b60*/  STL [R1+0x8], R7 ;  /* 0x0000080701007387 */ /* 0x0001e20000100800 */
[----:B------:R-:W-:Y:S01]  /*0b70*/  HADD2.F32 R17, -RZ, R21.H1_H1 ;  /* 0x30000015ff117230 */ /* 0x000fe20000004100 */
[----:B0-----:R-:W-:Y:S02]  /*0b80*/  HFMA2.MMA R7, -RZ, RZ, 0, 2.384185791015625e-06 ;  /* 0x00000028ff077435 */ /* 0x001fe400000001ff */
[----:B------:R-:W-:Y:S04]  /*0b90*/  STL [R1+0x24], R52 ;  /* 0x0000243401007387 */ /* 0x000fe80000100800 */
[----:B------:R-:W-:Y:S04]  /*0ba0*/  STL [R1+0x6c], R19 ;  /* 0x00006c1301007387 */ /* 0x000fe80000100800 */
[----:B------:R-:W-:Y:S01]  /*0bb0*/  STL [R1+0x70], R21 ;  /* 0x0000701501007387 */ /* 0x000fe20000100800 */
[----:B------:R-:W-:-:S02]  /*0bc0*/  IMAD R5, R5, R7, UR8 ;  /* 0x0000000805057e24 */ /* 0x000fc4000f8e0207 */
[----:B------:R-:W-:Y:S01]  /*0bd0*/  HADD2.F32 R7, -RZ, R23.H1_H1 ;  /* 0x30000017ff077230 */ /* 0x000fe20000004100 */
[----:B------:R-:W-:Y:S04]  /*0be0*/  STL [R1+0xc], R17 ;  /* 0x00000c1101007387 */ /* 0x000fe80000100800 */
[----:B------:R0:W-:Y:S04]  /*0bf0*/  STL [R1+0x74], R23 ;  /* 0x0000741701007387 */ /* 0x0001e80000100800 */
[----:B0-----:R-:W3:Y:S01]  /*0c00*/  LDL.LU R23, [R1+0xc] ;  /* 0x00000c0001177983 */ /* 0x001ee20000300800 */
[----:B------:R-:W-:Y:S01]  /*0c10*/  FADD.FTZ R45, -R16, R3 ;  /* 0x00000003102d7221 */ /* 0x000fe20000010100 */
[----:B------:R-:W-:-:S02]  /*0c20*/  HADD2.F32 R3, -RZ, R20.H0_H0 ;  /* 0x20000014ff037230 */ /* 0x000fc40000004100 */
[----:B------:R-:W-:Y:S02]  /*0c30*/  HADD2.F32 R18, -RZ, R22.H1_H1 ;  /* 0x30000016ff127230 */ /* 0x000fe40000004100 */
[----:B------:R-:W-:-:S04]  /*0c40*/  FMUL.FTZ R45, R0, R45 ;  /* 0x0000002d002d7220 */ /* 0x000fc80000410000 */
[----:B------:R-:W-:Y:S01]  /*0c50*/  FFMA.FTZ R43, R45, R3, R41 ;  /* 0x000000032d2b7223 */ /* 0x000fe20000010029 */
[----:B------:R-:W-:-:S03]  /*0c60*/  FFMA.FTZ R48, R46, R36, R18 ;  /* 0x000000242e307223 */ /* 0x000fc60000010012 */
[----:B------:R-:W-:Y:S01]  /*0c70*/  FMUL.FTZ R53, R43, -1.4426950216293334961 ;  /* 0xbfb8aa3b2b357820 */ /* 0x000fe20000410000 */
[----:B------:R-:W-:Y:S01]  /*0c80*/  FMUL.FTZ R56, R48, -1.4426950216293334961 ;  /* 0xbfb8aa3b30387820 */ /* 0x000fe20000410000 */
[----:B------:R-:W-:-:S04]  /*0c90*/  FADD.FTZ R42, -R16, R42 ;  /* 0x0000002a102a7221 */ /* 0x000fc80000010100 */
[----:B------:R-:W0:Y:S08]  /*0ca0*/  MUFU.EX2 R53, R53 ;  /* 0x0000003500357308 */ /* 0x000e300000000800 */
[----:B------:R-:W1:Y:S01]  /*0cb0*/  MUFU.EX2 R56, R56 ;  /* 0x0000003800387308 */ /* 0x000e620000000800 */
[----:B------:R-:W-:Y:S01]  /*0cc0*/  FMUL.FTZ R42, R0, R42 ;  /* 0x0000002a002a7220 */ /* 0x000fe20000410000 */
[----:B------:R-:W-:Y:S01]  /*0cd0*/  STL [R1+0x28], R7 ;  /* 0x0000280701007387 */ /* 0x000fe20000100800 */
[----:B------:R-:W-:Y:S01]  /*0ce0*/  LEA R22, R4, R5, 0x3 ;  /* 0x0000000504167211 */ /* 0x000fe200078e18ff */
[----:B0-----:R-:W-:Y:S01]  /*0cf0*/  FADD.FTZ R53, R53, 1 ;  /* 0x3f80000035357421 */ /* 0x001fe20000010000 */
[----:B------:R-:W-:Y:S01]  /*0d00*/  IADD3 R17, R37, 0xa000, RZ ;  /* 0x0000a00025117810 */ /* 0x000fe20007ffe0ff */
[----:B-1----:R-:W-:-:S04]  /*0d10*/  FADD.FTZ R56, R56, 1 ;  /* 0x3f80000038387421 */ /* 0x002fc80000010000 */
[----:B------:R-:W0:Y:S01]  /*0d20*/  MUFU.RCP R53, R53 ;  /* 0x0000003500357308 */ /* 0x000e220000001000 */
[----:B------:R-:W-:Y:S02]  /*0d30*/  IADD3.X R35, R38, UR19, RZ, P1, !PT ;  /* 0x0000001326237c10 */ /* 0x000fe40008ffe4ff */
[----:B------:R-:W-:-:S05]  /*0d40*/  IADD3 R17, P1, R17, R6, RZ ;  /* 0x0000000611117210 */ /* 0x000fca0007f3e0ff */
[----:B------:R-:W-:Y:S01]  /*0d50*/  MUFU.RCP R56, R56 ;  /* 0x0000003800387308 */ /* 0x000fe20000001000 */
[----:B------:R-:W-:Y:S02]  /*0d60*/  IADD3.X R36, RZ, R2, RZ, P1, !PT ;  /* 0x00000002ff247210 */ /* 0x000fe40000ffe4ff */
[----:B------:R-:W-:Y:S01]  /*0d70*/  IADD3 R4, R37, 0xc800, RZ ;  /* 0x0000c80025047810 */ /* 0x000fe20007ffe0ff */
[----:B------:R1:W-:Y:S01]  /*0d80*/  STL [R1+0x78], R22 ;  /* 0x0000781601007387 */ /* 0x0003e20000100800 */
[C---:B------:R-:W-:Y:S02]  /*0d90*/  SHF.L.U64.HI R61, R17.reuse, 0x1, R36 ;  /* 0x00000001113d7819 */ /* 0x040fe40000010224 */
[----:B------:R-:W-:Y:S01]  /*0da0*/  SHF.L.U32 R20, R17, 0x1, RZ ;  /* 0x0000000111147819 */ /* 0x000fe200000006ff */
[----:B------:R-:W-:Y:S01]  /*0db0*/  HADD2.F32 R40, -RZ, R24.H0_H0 ;  /* 0x20000018ff287230 */ /* 0x000fe20000004100 */
[----:B------:R-:W-:Y:S01]  /*0dc0*/  IADD3 R37, R37, 0x11800, RZ ;  /* 0x0001180025257810 */ /* 0x000fe20007ffe0ff */
[----:B0-----:R-:W-:Y:S01]  /*0dd0*/  FADD.FTZ R17, -R53, 1 ;  /* 0x3f80000035117421 */ /* 0x001fe20000010100 */
[----:B------:R-:W-:-:S02]  /*0de0*/  IADD3 R4, P0, R4, R6, RZ ;  /* 0x0000000604047210 */ /* 0x000fc40007f1e0ff */
[-C--:B------:R-:W-:Y:S01]  /*0df0*/  IADD3 R57, P2, R57, R6.reuse, RZ ;  /* 0x0000000639397210 */ /* 0x080fe20007f5e0ff */
[----:B-1----:R-:W4:Y:S01]  /*0e00*/  LDL.LU R22, [R1+0x8] ;  /* 0x0000080001167983 */ /* 0x002f220000300800 */
[----:B------:R-:W-:Y:S01]  /*0e10*/  IADD3 R19, P1, R37, R6, RZ ;  /* 0x0000000625137210 */ /* 0x000fe20007f3e0ff */
[----:B------:R-:W-:Y:S02]  /*0e20*/  HADD2.F32 R6, -RZ, R24.H1_H1 ;  /* 0x30000018ff067230 */ /* 0x000fe40000004100 */
[----:B------:R-:W-:Y:S04]  /*0e30*/  STL [R1+0x34], R61 ;  /* 0x0000343d01007387 */ /* 0x000fe80000100800 */
[----:B------:R-:W-:Y:S01]  /*0e40*/  STL [R1+0x30], R20 ;  /* 0x0000301401007387 */ /* 0x000fe20000100800 */
[----:B------:R-:W-:-:S03]  /*0e50*/  FFMA.FTZ R43, R43, R17, 1 ;  /* 0x3f8000002b2b7423 */ /* 0x000fc60000010011 */
[----:B------:R0:W-:Y:S01]  /*0e60*/  STL [R1+0x7c], R24 ;  /* 0x00007c1801007387 */ /* 0x0001e20000100800 */
[----:B------:R-:W-:Y:S02]  /*0e70*/  HADD2.F32 R17, -RZ, R25.H0_H0 ;  /* 0x20000019ff117230 */ /* 0x000fe40000004100 */
[----:B------:R-:W-:Y:S01]  /*0e80*/  FMUL.FTZ R49, R51, -1.4426950216293334961 ;  /* 0xbfb8aa3b33317820 */ /* 0x000fe20000410000 */
[----:B------:R-:W2:Y:S04]  /*0e90*/  LDG.E.64.CONSTANT R34, desc[UR12][R34.64] ;  /* 0x0000000c22227981 */ /* 0x000ea8000c1e9b00 */
[----:B0-----:R-:W4:Y:S04]  /*0ea0*/  LDL.LU R24, [R1+0x4] ;  /* 0x0000040001187983 */ /* 0x001f280000300800 */
[----:B------:R0:W-:Y:S01]  /*0eb0*/  STL [R1+0x80], R25 ;  /* 0x0000801901007387 */ /* 0x0001e20000100800 */
[----:B------:R-:W1:Y:S02]  /*0ec0*/  MUFU.EX2 R49, R49 ;  /* 0x0000003100317308 */ /* 0x000e640000000800 */
[----:B-1----:R-:W-:-:S06]  /*0ed0*/  FADD.FTZ R49, R49, 1 ;  /* 0x3f80000031317421 */ /* 0x002fcc0000010000 */
[----:B------:R-:W1:Y:S01]  /*0ee0*/  MUFU.RCP R49, R49 ;  /* 0x0000003100317308 */ /* 0x000e620000001000 */
[----:B------:R-:W-:Y:S01]  /*0ef0*/  FMUL.FTZ R53, R53, R43 ;  /* 0x0000002b35357220 */ /* 0x000fe20000410000 */
[----:B-1----:R-:W-:-:S04]  /*0f00*/  FADD.FTZ R54, -R49, 1 ;  /* 0x3f80000031367421 */ /* 0x002fc80000010100 */
[----:B------:R-:W-:-:S04]  /*0f10*/  FFMA.FTZ R51, R51, R54, 1 ;  /* 0x3f80000033337423 */ /* 0x000fc80000010036 */
[----:B------:R-:W-:Y:S01]  /*0f20*/  FMUL.FTZ R49, R49, R51 ;  /* 0x0000003331317220 */ /* 0x000fe20000410000 */
[----:B------:R-:W-:Y:S02]  /*0f30*/  HADD2.F32 R51, -RZ, R26.H1_H1 ;  /* 0x3000001aff337230 */ /* 0x000fe40000004100 */
[----:B---3--:R-:W-:-:S04]  /*0f40*/  FFMA.FTZ R7, R42, R23, R7 ;  /* 0x000000172a077223 */ /* 0x008fc80000010007 */
[----:B------:R-:W-:-:S06]  /*0f50*/  FMUL.FTZ R5, R7, -1.4426950216293334961 ;  /* 0xbfb8aa3b07057820 */ /* 0x000fcc0000410000 */
[----:B------:R-:W1:Y:S02]  /*0f60*/  MUFU.EX2 R5, R5 ;  /* 0x0000000500057308 */ /* 0x000e640000000800 */
[----:B-1----:R-:W-:Y:S01]  /*0f70*/  FADD.FTZ R58, R5, 1 ;  /* 0x3f800000053a7421 */ /* 0x002fe20000010000 */
[----:B------:R-:W-:-:S04]  /*0f80*/  FADD.FTZ R5, -R56, 1 ;  /* 0x3f80000038057421 */ /* 0x000fc80000010100 */
[----:B------:R-:W-:Y:S01]  /*0f90*/  FFMA.FTZ R48, R48, R5, 1 ;  /* 0x3f80000030307423 */ /* 0x000fe20000010005 */
[----:B------:R-:W-:Y:S02]  /*0fa0*/  HADD2.F32 R5, -RZ, R25.H1_H1 ;  /* 0x30000019ff057230 */ /* 0x000fe40000004100 */
[----:B0-----:R-:W3:Y:S01]  /*0fb0*/  LDL.LU R25, [R1+0x28] ;  /* 0x0000280001197983 */ /* 0x001ee20000300800 */
[----:B------:R-:W0:Y:S03]  /*0fc0*/  MUFU.RCP R58, R58 ;  /* 0x0000003a003a7308 */ /* 0x000e260000001000 */
[----:B------:R1:W-:Y:S01]  /*0fd0*/  STL [R1+0x84], R26 ;  /* 0x0000841a01007387 */ /* 0x0003e20000100800 */
[----:B0-----:R-:W-:-:S04]  /*0fe0*/  FADD.FTZ R59, -R58, 1 ;  /* 0x3f8000003a3b7421 */ /* 0x001fc80000010100 */
[----:B------:R-:W-:-:S04]  /*0ff0*/  FFMA.FTZ R7, R7, R59, 1 ;  /* 0x3f80000007077423 */ /* 0x000fc8000001003b */
[----:B------:R-:W-:Y:S01]  /*1000*/  FMUL.FTZ R7, R58, R7 ;  /* 0x000000073a077220 */ /* 0x000fe20000410000 */
[----:B------:R-:W-:Y:S02]  /*1010*/  HADD2.F32 R58, -RZ, R26.H0_H0 ;  /* 0x2000001aff3a7230 */ /* 0x000fe40000004100 */
[----:B-1----:R-:W2:Y:S01]  /*1020*/  LDL.LU R26, [R1+0x24] ;  /* 0x00002400011a7983 */ /* 0x002ea20000300800 */
[--C-:B------:R-:W-:Y:S02]  /*1030*/  HADD2.F32 R59, -RZ, R27.reuse.H0_H0 ;  /* 0x2000001bff3b7230 */ /* 0x100fe40000004100 */
[----:B------:R-:W-:Y:S01]  /*1040*/  FMUL.FTZ R58, R58, R53 ;  /* 0x000000353a3a7220 */ /* 0x000fe20000410000 */
[----:B------:R-:W-:Y:S01]  /*1050*/  HADD2.F32 R53, -RZ, R27.H1_H1 ;  /* 0x3000001bff357230 */ /* 0x000fe20000004100 */
[----:B------:R0:W-:Y:S04]  /*1060*/  STL [R1+0x88], R27 ;  /* 0x0000881b01007387 */ /* 0x0001e80000100800 */
[----:B0-----:R-:W2:Y:S01]  /*1070*/  LDL.LU R27, [R1+0x20] ;  /* 0x00002000011b7983 */ /* 0x001ea20000300800 */
[----:B------:R-:W-:-:S04]  /*1080*/  IADD3 R36, P3, R39, UR20, RZ ;  /* 0x0000001427247c10 */ /* 0x000fc8000ff7e0ff */
[----:B------:R-:W-:-:S06]  /*1090*/  IADD3.X R37, R38, UR21, RZ, P3, !PT ;  /* 0x0000001526257c10 */ /* 0x000fcc0009ffe4ff */
[----:B------:R-:W2:Y:S01]  /*10a0*/  LDG.E.64.CONSTANT R36, desc[UR12][R36.64] ;  /* 0x0000000c24247981 */ /* 0x000ea2000c1e9b00 */
[----:B------:R-:W-:Y:S01]  /*10b0*/  IADD3 R38, P3, R20, UR18, RZ ;  /* 0x0000001214267c10 */ /* 0x000fe2000ff7e0ff */
[----:B------:R-:W-:-:S03]  /*10c0*/  FADD.FTZ R40, -R16, R40 ;  /* 0x0000002810287221 */ /* 0x000fc60000010100 */
[----:B------:R-:W-:Y:S01]  /*10d0*/  IADD3.X R39, R61, UR19, RZ, P3, !PT ;  /* 0x000000133d277c10 */ /* 0x000fe20009ffe4ff */
[----:B------:R-:W-:Y:S01]  /*10e0*/  FMUL.FTZ R40, R0, R40 ;  /* 0x0000002800287220 */ /* 0x000fe20000410000 */
[C---:B------:R-:W-:Y:S01]  /*10f0*/  FADD.FTZ R6, -R16.reuse, R6 ;  /* 0x0000000610067221 */ /* 0x040fe20000010100 */
[----:B------:R-:W-:Y:S02]  /*1100*/  FADD.FTZ R17, -R16, R17 ;  /* 0x0000001110117221 */ /* 0x000fe40000010100 */
[----:B------:R-:W-:Y:S01]  /*1110*/  FFMA.FTZ R41, R3, R40, R41 ;  /* 0x0000002803297223 */ /* 0x000fe20000010029 */
[----:B------:R-:W2:Y:S01]  /*1120*/  LDG.E.64.CONSTANT R38, desc[UR12][R38.64] ;  /* 0x0000000c26267981 */ /* 0x000ea2000c1e9b00 */
[----:B------:R-:W-:Y:S01]  /*1130*/  FMUL.FTZ R6, R0, R6 ;  /* 0x0000000600067220 */ /* 0x000fe20000410000 */
[----:B------:R-:W-:Y:S01]  /*1140*/  FADD.FTZ R5, -R16, R5 ;  /* 0x0000000510057221 */ /* 0x000fe20000010100 */
[----:B------:R-:W-:Y:S01]  /*1150*/  FMUL.FTZ R50, R41, -1.4426950216293334961 ;  /* 0xbfb8aa3b29327820 */ /* 0x000fe20000410000 */
[----:B------:R-:W-:Y:S01]  /*1160*/  FMUL.FTZ R17, R0, R17 ;  /* 0x0000001100117220 */ /* 0x000fe20000410000 */
[----:B----4-:R-:W-:Y:S01]  /*1170*/  FFMA.FTZ R44, R24, R6, R18 ;  /* 0x00000006182c7223 */ /* 0x010fe20000010012 */
[----:B------:R-:W-:-:S02]  /*1180*/  FMUL.FTZ R5, R0, R5 ;  /* 0x0000000500057220 */ /* 0x000fc40000410000 */
[----:B------:R-:W-:Y:S01]  /*1190*/  FFMA.FTZ R43, R22, R17, R52 ;  /* 0x00000011162b7223 */ /* 0x000fe20000010034 */
[----:B------:R-:W0:Y:S01]  /*11a0*/  MUFU.EX2 R50, R50 ;  /* 0x0000003200327308 */ /* 0x000e220000000800 */
[----:B------:R-:W-:Y:S01]  /*11b0*/  FMUL.FTZ R56, R56, R48 ;  /* 0x0000003038387220 */ /* 0x000fe20000410000 */
[----:B------:R-:W-:Y:S01]  /*11c0*/  FMUL.FTZ R55, R44, -1.4426950216293334961 ;  /* 0xbfb8aa3b2c377820 */ /* 0x000fe20000410000 */
[----:B------:R-:W-:-:S05]  /*11d0*/  FMUL.FTZ R52, R43, -1.4426950216293334961 ;  /* 0xbfb8aa3b2b347820 */ /* 0x000fca0000410000 */
[----:B------:R-:W1:Y:S08]  /*11e0*/  MUFU.EX2 R55, R55 ;  /* 0x0000003700377308 */ /* 0x000e700000000800 */
[----:B------:R-:W4:Y:S01]  /*11f0*/  MUFU.EX2 R52, R52 ;  /* 0x0000003400347308 */ /* 0x000f220000000800 */
[----:B0-----:R-:W-:-:S07]  /*1200*/  FADD.FTZ R50, R50, 1 ;  /* 0x3f80000032327421 */ /* 0x001fce0000010000 */
[----:B------:R-:W0:Y:S01]  /*1210*/  MUFU.RCP R50, R50 ;  /* 0x0000003200327308 */ /* 0x000e220000001000 */
[----:B-1----:R-:W-:Y:S01]  /*1220*/  FADD.FTZ R60, R55, 1 ;  /* 0x3f800000373c7421 */ /* 0x002fe20000010000 */
[----:B------:R-:W-:Y:S01]  /*1230*/  FMUL.FTZ R55, R51, R56 ;  /* 0x0000003833377220 */ /* 0x000fe20000410000 */
[-C--:B------:R-:W-:Y:S01]  /*1240*/  FMUL.FTZ R56, R3, R58.reuse ;  /* 0x0000003a03387220 */ /* 0x080fe20000410000 */
[----:B------:R-:W-:Y:S01]  /*1250*/  FMUL.FTZ R53, R53, R7 ;  /* 0x0000000735357220 */ /* 0x000fe20000410000 */
[----:B----4-:R-:W-:Y:S01]  /*1260*/  FADD.FTZ R52, R52, 1 ;  /* 0x3f80000034347421 */ /* 0x010fe20000010000 */
[C---:B------:R-:W-:Y:S01]  /*1270*/  FFMA.FTZ R7, R45.reuse, R58, R8 ;  /* 0x0000003a2d077223 */ /* 0x040fe20000010008 */
[----:B------:R-:W-:Y:S01]  /*1280*/  FFMA.FTZ R56, R45, R56, RZ ;  /* 0x000000382d387223 */ /* 0x000fe200000100ff */
[----:B------:R-:W-:Y:S01]  /*1290*/  FFMA.FTZ R8, R46, R55, R10 ;  /* 0x000000372e087223 */ /* 0x000fe2000001000a */
[----:B------:R-:W-:Y:S01]  /*12a0*/  FADD.FTZ R45, R55, R11 ;  /* 0x0000000b372d7221 */ /* 0x000fe20000010000 */
[----:B------:R-:W-:Y:S01]  /*12b0*/  FMUL.FTZ R49, R59, R49 ;  /* 0x000000313b317220 */ /* 0x000fe20000410000 */
[----:B------:R-:W-:Y:S01]  /*12c0*/  MUFU.RCP R52, R52 ;  /* 0x0000003400347308 */ /* 0x000fe20000001000 */
[----:B------:R-:W-:Y:S01]  /*12d0*/  FMUL.FTZ R10, R24, R55 ;  /* 0x00000037180a7220 */ /* 0x000fe20000410000 */
[----:B------:R-:W-:Y:S01]  /*12e0*/  FADD.FTZ R9, R58, R9 ;  /* 0x000000093a097221 */ /* 0x000fe20000010000 */
[----:B------:R-:W-:-:S02]  /*12f0*/  FFMA.FTZ R58, R3, R58, RZ ;  /* 0x0000003a033a7223 */ /* 0x000fc400000100ff */
[----:B------:R-:W-:-:S03]  /*1300*/  FFMA.FTZ R56, R46, R10, R56 ;  /* 0x0000000a2e387223 */ /* 0x000fc60000010038 */
[----:B------:R-:W-:Y:S01]  /*1310*/  MUFU.RCP R51, R60 ;  /* 0x0000003c00337308 */ /* 0x000fe20000001000 */
[----:B------:R-:W-:Y:S01]  /*1320*/  FADD.FTZ R46, R49, R13 ;  /* 0x0000000d312e7221 */ /* 0x000fe20000010000 */
[----:B------:R-:W-:Y:S01]  /*1330*/  FFMA.FTZ R58, R24, R55, R58 ;  /* 0x00000037183a7223 */ /* 0x000fe2000001003a */
[----:B0-----:R-:W-:Y:S01]  /*1340*/  FADD.FTZ R13, -R50, 1 ;  /* 0x3f800000320d7421 */ /* 0x001fe20000010100 */
[----:B------:R-:W-:Y:S01]  /*1350*/  FFMA.FTZ R10, R47, R49, R12 ;  /* 0x000000312f0a7223 */ /* 0x000fe2000001000c */
[----:B------:R-:W-:Y:S01]  /*1360*/  FMUL.FTZ R12, R23, R53 ;  /* 0x00000035170c7220 */ /* 0x000fe20000410000 */
[----:B------:R-:W-:Y:S01]  /*1370*/  FFMA.FTZ R58, R22, R49, R58 ;  /* 0x00000031163a7223 */ /* 0x000fe2000001003a */
[----:B------:R-:W-:-:S04]  /*1380*/  FFMA.FTZ R13, R41, R13, 1 ;  /* 0x3f800000290d7423 */ /* 0x000fc8000001000d */
[----:B------:R-:W-:Y:S01]  /*1390*/  FMUL.FTZ R13, R50, R13 ;  /* 0x0000000d320d7220 */ /* 0x000fe20000410000 */
[----:B------:R-:W-:Y:S01]  /*13a0*/  HADD2.F32 R41, -RZ, R28.H1_H1 ;  /* 0x3000001cff297230 */ /* 0x000fe20000004100 */
[----:B------:R-:W-:Y:S01]  /*13b0*/  SHF.L.U32 R21, R4, 0x1, RZ ;  /* 0x0000000104157819 */ /* 0x000fe200000006ff */
[----:B---3--:R-:W-:-:S04]  /*13c0*/  FFMA.FTZ R48, R23, R5, R25 ;  /* 0x0000000517307223 */ /* 0x008fc80000010019 */
[----:B------:R-:W-:-:S06]  /*13d0*/  FMUL.FTZ R54, R48, -1.4426950216293334961 ;  /* 0xbfb8aa3b30367820 */ /* 0x000fcc0000410000 */
[----:B------:R-:W0:Y:S02]  /*13e0*/  MUFU.EX2 R54, R54 ;  /* 0x0000003600367308 */ /* 0x000e240000000800 */
[----:B0-----:R-:W-:-:S06]  /*13f0*/  FADD.FTZ R54, R54, 1 ;  /* 0x3f80000036367421 */ /* 0x001fcc0000010000 */
[----:B------:R0:W1:Y:S02]  /*1400*/  MUFU.RCP R11, R54 ;  /* 0x00000036000b7308 */ /* 0x0000640000001000 */
[----:B0-----:R-:W-:Y:S01]  /*1410*/  FMUL.FTZ R54, R22, R49 ;  /* 0x0000003116367220 */ /* 0x001fe20000410000 */
[----:B------:R-:W-:-:S03]  /*1420*/  FFMA.FTZ R49, R42, R53, R14 ;  /* 0x000000352a317223 */ /* 0x000fc6000001000e */
[----:B------:R-:W-:-:S04]  /*1430*/  FFMA.FTZ R54, R47, R54, R56 ;  /* 0x000000362f367223 */ /* 0x000fc80000010038 */
[----:B------:R-:W-:Y:S01]  /*1440*/  FFMA.FTZ R42, R42, R12, R54 ;  /* 0x0000000c2a2a7223 */ /* 0x000fe20000010036 */
[----:B------:R-:W-:Y:S02]  /*1450*/  HADD2.F32 R54, -RZ, R28.H0_H0 ;  /* 0x2000001cff367230 */ /* 0x000fe40000004100 */
[----:B------:R-:W-:Y:S01]  /*1460*/  FADD.FTZ R47, R53, R15 ;  /* 0x0000000f352f7221 */ /* 0x000fe20000010000 */
[----:B------:R-:W-:Y:S01]  /*1470*/  FADD.FTZ R12, -R52, 1 ;  /* 0x3f800000340c7421 */ /* 0x000fe20000010100 */
[----:B-1----:R-:W-:Y:S01]  /*1480*/  FADD.FTZ R15, -R11, 1 ;  /* 0x3f8000000b0f7421 */ /* 0x002fe20000010100 */
[----:B------:R-:W-:Y:S01]  /*1490*/  FADD.FTZ R14, -R51, 1 ;  /* 0x3f800000330e7421 */ /* 0x000fe20000010100 */
[----:B------:R-:W-:Y:S01]  /*14a0*/  FMUL.FTZ R54, R54, R13 ;  /* 0x0000000d36367220 */ /* 0x000fe20000410000 */
[----:B------:R-:W-:Y:S01]  /*14b0*/  FFMA.FTZ R12, R43, R12, 1 ;  /* 0x3f8000002b0c7423 */ /* 0x000fe2000001000c */
[----:B------:R-:W-:Y:S01]  /*14c0*/  FFMA.FTZ R15, R48, R15, 1 ;  /* 0x3f800000300f7423 */ /* 0x000fe2000001000f */
[----:B------:R-:W-:Y:S01]  /*14d0*/  FFMA.FTZ R14, R44, R14, 1 ;  /* 0x3f8000002c0e7423 */ /* 0x000fe2000001000e */
[----:B------:R-:W-:Y:S01]  /*14e0*/  FMUL.FTZ R13, R3, R54 ;  /* 0x00000036030d7220 */ /* 0x000fe20000410000 */
[----:B------:R-:W-:Y:S01]  /*14f0*/  FMUL.FTZ R52, R52, R12 ;  /* 0x0000000c34347220 */ /* 0x000fe20000410000 */
[----:B------:R-:W-:Y:S01]  /*1500*/  FMUL.FTZ R12, R11, R15 ;  /* 0x0000000f0b0c7220 */ /* 0x000fe20000410000 */
[----:B------:R-:W-:Y:S01]  /*1510*/  FMUL.FTZ R14, R51, R14 ;  /* 0x0000000e330e7220 */ /* 0x000fe20000410000 */
[----:B------:R-:W-:Y:S01]  /*1520*/  IADD3.X R11, RZ, R2, RZ, P0, !PT ;  /* 0x00000002ff0b7210 */ /* 0x000fe200007fe4ff */
[C---:B------:R-:W-:Y:S01]  /*1530*/  FFMA.FTZ R7, R40.reuse, R54, R7 ;  /* 0x0000003628077223 */ /* 0x040fe20000010007 */
[----:B------:R-:W-:Y:S01]  /*1540*/  FFMA.FTZ R42, R40, R13, R42 ;  /* 0x0000000d282a7223 */ /* 0x000fe2000001002a */
[----:B------:R-:W-:Y:S01]  /*1550*/  IADD3 R40, P0, R20, UR20, RZ ;  /* 0x0000001414287c10 */ /* 0x000fe2000ff1e0ff */
[----:B------:R-:W-:-:S03]  /*1560*/  FMUL.FTZ R15, R41, R14 ;  /* 0x0000000e290f7220 */ /* 0x000fc60000410000 */
[----:B------:R-:W-:Y:S01]  /*1570*/  IADD3.X R41, R61, UR21, RZ, P0, !PT ;  /* 0x000000153d297c10 */ /* 0x000fe200087fe4ff */
[----:B------:R-:W-:-:S05]  /*1580*/  FMUL.FTZ R55, R24, R15 ;  /* 0x0000000f18377220 */ /* 0x000fca0000410000 */
[----:B------:R-:W3:Y:S01]  /*1590*/  LDG.E.64.CONSTANT R40, desc[UR12][R40.64] ;  /* 0x0000000c28287981 */ /* 0x000ee2000c1e9b00 */
[----:B------:R-:W-:Y:S01]  /*15a0*/  FFMA.FTZ R55, R6, R55, R42 ;  /* 0x0000003706377223 */ /* 0x000fe2000001002a */
[----:B------:R-:W-:Y:S02]  /*15b0*/  SHF.L.U64.HI R20, R4, 0x1, R11 ;  /* 0x0000000104147819 */ /* 0x000fe4000001020b */
[----:B------:R-:W-:Y:S01]  /*15c0*/  IADD3 R42, P0, R21, UR18, RZ ;  /* 0x00000012152a7c10 */ /* 0x000fe2000ff1e0ff */
[----:B------:R-:W-:-:S03]  /*15d0*/  HADD2.F32 R48, -RZ, R29.H0_H0 ;  /* 0x2000001dff307230 */ /* 0x000fc60000004100 */
[----:B------:R-:W-:Y:S01]  /*15e0*/  IADD3.X R43, R20, UR19, RZ, P0, !PT ;  /* 0x00000013142b7c10 */ /* 0x000fe200087fe4ff */
[----:B------:R-:W-:Y:S02]  /*15f0*/  HADD2.F32 R13, -RZ, R30.H0_H0 ;  /* 0x2000001eff0d7230 */ /* 0x000fe40000004100 */
[----:B------:R-:W-:-:S03]  /*1600*/  FMUL.FTZ R48, R48, R52 ;  /* 0x0000003430307220 */ /* 0x000fc60000410000 */
[----:B------:R-:W4:Y:S01]  /*1610*/  LDG.E.64.CONSTANT R42, desc[UR12][R42.64] ;  /* 0x0000000c2a2a7981 */ /* 0x000f22000c1e9b00 */
[----:B------:R-:W-:Y:S01]  /*1620*/  FMUL.FTZ R14, R22, R48 ;  /* 0x00000030160e7220 */ /* 0x000fe20000410000 */
[----:B------:R-:W-:Y:S01]  /*1630*/  FADD.FTZ R11, -R16, R13 ;  /* 0x0000000d100b7221 */ /* 0x000fe20000010100 */
[----:B------:R-:W-:Y:S01]  /*1640*/  FFMA.FTZ R4, R6, R15, R8 ;  /* 0x0000000f06047223 */ /* 0x000fe20000010008 */
[----:B------:R-:W-:Y:S02]  /*1650*/  HADD2.F32 R8, -RZ, R30.H1_H1 ;  /* 0x3000001eff087230 */ /* 0x000fe40000004100 */
[----:B------:R-:W-:Y:S01]  /*1660*/  FFMA.FTZ R55, R17, R14, R55 ;  /* 0x0000000e11377223 */ /* 0x000fe20000010037 */
[--C-:B------:R-:W-:Y:S02]  /*1670*/  HADD2.F32 R6, -RZ, R31.reuse.H0_H0 ;  /* 0x2000001fff067230 */ /* 0x100fe40000004100 */
[----:B------:R-:W-:Y:S01]  /*1680*/  FMUL.FTZ R11, R0, R11 ;  /* 0x0000000b000b7220 */ /* 0x000fe20000410000 */
[----:B------:R-:W-:-:S02]  /*1690*/  HADD2.F32 R14, -RZ, R31.H1_H1 ;  /* 0x3000001fff0e7230 */ /* 0x000fc40000004100 */
[C---:B------:R-:W-:Y:S01]  /*16a0*/  FADD.FTZ R8, -R16.reuse, R8 ;  /* 0x0000000810087221 */ /* 0x040fe20000010100 */
[C---:B------:R-:W-:Y:S01]  /*16b0*/  FADD.FTZ R6, -R16.reuse, R6 ;  /* 0x0000000610067221 */ /* 0x040fe20000010100 */
[----:B--2---:R-:W-:Y:S01]  /*16c0*/  FFMA.FTZ R13, R3, R11, R27 ;  /* 0x0000000b030d7223 */ /* 0x004fe2000001001b */
[----:B------:R-:W-:Y:S01]  /*16d0*/  FADD.FTZ R14, -R16, R14 ;  /* 0x0000000e100e7221 */ /* 0x000fe20000010100 */
[C---:B------:R-:W-:Y:S01]  /*16e0*/  FMUL.FTZ R8, R0.reuse, R8 ;  /* 0x0000000800087220 */ /* 0x040fe20000410000 */
[C---:B------:R-:W-:Y:S01]  /*16f0*/  FMUL.FTZ R6, R0.reuse, R6 ;  /* 0x0000000600067220 */ /* 0x040fe20000410000 */
[----:B------:R-:W-:Y:S01]  /*1700*/  FMUL.FTZ R52, R13, -1.4426950216293334961 ;  /* 0xbfb8aa3b0d347820 */ /* 0x000fe20000410000 */
[----:B------:R-:W-:Y:S01]  /*1710*/  FMUL.FTZ R14, R0, R14 ;  /* 0x0000000e000e7220 */ /* 0x000fe20000410000 */
[----:B------:R-:W-:Y:S01]  /*1720*/  FFMA.FTZ R44, R24, R8, R18 ;  /* 0x00000008182c7223 */ /* 0x000fe20000010012 */
[----:B------:R-:W-:Y:S02]  /*1730*/  FFMA.FTZ R50, R22, R6, R26 ;  /* 0x0000000616327223 */ /* 0x000fe4000001001a */
[C---:B------:R-:W-:Y:S01]  /*1740*/  FFMA.FTZ R51, R23.reuse, R14, R25 ;  /* 0x0000000e17337223 */ /* 0x040fe20000010019 */
[----:B------:R-:W-:Y:S01]  /*1750*/  FFMA.FTZ R53, R23, R53, R58 ;  /* 0x0000003517357223 */ /* 0x000fe2000001003a */
[----:B------:R-:W0:Y:S01]  /*1760*/  MUFU.EX2 R52, R52 ;  /* 0x0000003400347308 */ /* 0x000e220000000800 */
[----:B------:R-:W-:Y:S01]  /*1770*/  FMUL.FTZ R59, R44, -1.4426950216293334961 ;  /* 0xbfb8aa3b2c3b7820 */ /* 0x000fe20000410000 */
[----:B------:R-:W-:Y:S01]  /*1780*/  FMUL.FTZ R58, R50, -1.4426950216293334961 ;  /* 0xbfb8aa3b323a7820 */ /* 0x000fe20000410000 */
[----:B------:R-:W-:-:S05]  /*1790*/  FMUL.FTZ R56, R51, -1.4426950216293334961 ;  /* 0xbfb8aa3b33387820 */ /* 0x000fca0000410000 */
[----:B------:R-:W1:Y:S08]  /*17a0*/  MUFU.EX2 R59, R59 ;  /* 0x0000003b003b7308 */ /* 0x000e700000000800 */
[----:B------:R-:W2:Y:S08]  /*17b0*/  MUFU.EX2 R58, R58 ;  /* 0x0000003a003a7308 */ /* 0x000eb00000000800 */
[----:B------:R-:W2:Y:S01]  /*17c0*/  MUFU.EX2 R56, R56 ;  /* 0x0000003800387308 */ /* 0x000ea20000000800 */
[----:B0-----:R-:W-:Y:S01]  /*17d0*/  FADD.FTZ R52, R52, 1 ;  /* 0x3f80000034347421 */ /* 0x001fe20000010000 */
[----:B------:R-:W-:Y:S01]  /*17e0*/  FFMA.FTZ R10, R17, R48, R10 ;  /* 0x00000030110a7223 */ /* 0x000fe2000001000a */
[----:B------:R-:W-:Y:S01]  /*17f0*/  FADD.FTZ R9, R9, R54 ;  /* 0x0000003609097221 */ /* 0x000fe20000010000 */
[----:B------:R-:W-:Y:S01]  /*1800*/  FFMA.FTZ R17, R3, R54, R53 ;  /* 0x0000003603117223 */ /* 0x000fe20000010035 */
[----:B-1----:R-:W-:-:S03]  /*1810*/  FADD.FTZ R59, R59, 1 ;  /* 0x3f8000003b3b7421 */ /* 0x002fc60000010000 */
[----:B------:R-:W0:Y:S01]  /*1820*/  MUFU.RCP R52, R52 ;  /* 0x0000003400347308 */ /* 0x000e220000001000 */
[----:B--2---:R-:W-:Y:S01]  /*1830*/  FADD.FTZ R54, R58, 1 ;  /* 0x3f8000003a367421 */ /* 0x004fe20000010000 */
[----:B------:R-:W-:Y:S02]  /*1840*/  HADD2.F32 R58, -RZ, R29.H1_H1 ;  /* 0x3000001dff3a7230 */ /* 0x000fe40000004100 */
[----:B------:R-:W-:-:S04]  /*1850*/  FADD.FTZ R56, R56, 1 ;  /* 0x3f80000038387421 */ /* 0x000fc80000010000 */
[----:B------:R1:W2:Y:S01]  /*1860*/  MUFU.RCP R53, R59 ;  /* 0x0000003b00357308 */ /* 0x0002a20000001000 */
[----:B------:R-:W-:Y:S01]  /*1870*/  FMUL.FTZ R58, R58, R12 ;  /* 0x0000000c3a3a7220 */ /* 0x000fe20000410000 */
[----:B------:R-:W-:-:S06]  /*1880*/  FADD.FTZ R12, R45, R15 ;  /* 0x0000000f2d0c7221 */ /* 0x000fcc0000010000 */
[----:B------:R-:W2:Y:S01]  /*1890*/  MUFU.RCP R54, R54 ;  /* 0x0000003600367308 */ /* 0x000ea20000001000 */
[----:B------:R-:W-:-:S07]  /*18a0*/  FMUL.FTZ R45, R23, R58 ;  /* 0x0000003a172d7220 */ /* 0x000fce0000410000 */
[----:B------:R-:W2:Y:S01]  /*18b0*/  MUFU.RCP R56, R56 ;  /* 0x0000003800387308 */ /* 0x000ea20000001000 */
[----:B-1----:R-:W-:Y:S01]  /*18c0*/  FFMA.FTZ R59, R24, R15, R17 ;  /* 0x0000000f183b7223 */ /* 0x002fe20000010011 */
[C---:B------:R-:W-:Y:S01]  /*18d0*/  FFMA.FTZ R45, R5.reuse, R45, R55 ;  /* 0x0000002d052d7223 */ /* 0x040fe20000010037 */
[----:B------:R-:W-:Y:S01]  /*18e0*/  FFMA.FTZ R15, R5, R58, R49 ;  /* 0x0000003a050f7223 */ /* 0x000fe20000010031 */
[----:B0-----:R-:W-:Y:S01]  /*18f0*/  FADD.FTZ R5, -R52, 1 ;  /* 0x3f80000034057421 */ /* 0x001fe20000010100 */
[----:B------:R-:W-:Y:S01]  /*1900*/  FADD.FTZ R17, R46, R48 ;  /* 0x000000302e117221 */ /* 0x000fe20000010000 */
[----:B------:R-:W-:Y:S02]  /*1910*/  FADD.FTZ R46, R47, R58 ;  /* 0x0000003a2f2e7221 */ /* 0x000fe40000010000 */
[----:B------:R-:W-:Y:S01]  /*1920*/  FFMA.FTZ R5, R13, R5, 1 ;  /* 0x3f8000000d057423 */ /* 0x000fe20000010005 */
[----:B--2---:R-:W-:Y:S01]  /*1930*/  FADD.FTZ R13, -R53, 1 ;  /* 0x3f800000350d7421 */ /* 0x004fe20000010100 */
[----:B------:R-:W-:Y:S01]  /*1940*/  FFMA.FTZ R55, R22, R48, R59 ;  /* 0x0000003016377223 */ /* 0x000fe2000001003b */
[----:B------:R-:W-:-:S02]  /*1950*/  FADD.FTZ R47, -R54, 1 ;  /* 0x3f800000362f7421 */ /* 0x000fc40000010100 */
[----:B------:R-:W-:Y:S01]  /*1960*/  FFMA.FTZ R13, R44, R13, 1 ;  /* 0x3f8000002c0d7423 */ /* 0x000fe2000001000d */
[--C-:B------:R-:W-:Y:S02]  /*1970*/  HADD2.F32 R44, -RZ, R32.reuse.H0_H0 ;  /* 0x20000020ff2c7230 */ /* 0x100fe40000004100 */
[----:B------:R-:W-:Y:S01]  /*1980*/  FADD.FTZ R48, -R56, 1 ;  /* 0x3f80000038307421 */ /* 0x000fe20000010100 */
[----:B------:R-:W-:Y:S01]  /*1990*/  FFMA.FTZ R47, R50, R47, 1 ;  /* 0x3f800000322f7423 */ /* 0x000fe2000001002f */
[----:B------:R-:W-:Y:S01]  /*19a0*/  FMUL.FTZ R5, R52, R5 ;  /* 0x0000000534057220 */ /* 0x000fe20000410000 */
[----:B------:R-:W-:Y:S02]  /*19b0*/  HADD2.F32 R50, -RZ, R32.H1_H1 ;  /* 0x30000020ff327230 */ /* 0x000fe40000004100 */
[----:B------:R-:W-:Y:S01]  /*19c0*/  FFMA.FTZ R48, R51, R48, 1 ;  /* 0x3f80000033307423 */ /* 0x000fe20000010030 */
[----:B------:R-:W-:Y:S01]  /*19d0*/  FMUL.FTZ R13, R53, R13 ;  /* 0x0000000d350d7220 */ /* 0x000fe20000410000 */
[----:B------:R-:W-:-:S02]  /*19e0*/  HADD2.F32 R49, -RZ, R34.H0_H0 ;  /* 0x20000022ff317230 */ /* 0x000fc40000004100 */
[----:B------:R-:W-:Y:S01]  /*19f0*/  FMUL.FTZ R44, R44, R5 ;  /* 0x000000052c2c7220 */ /* 0x000fe20000410000 */
[----:B------:R-:W-:Y:S01]  /*1a00*/  FMUL.FTZ R52, R56, R48 ;  /* 0x0000003038347220 */ /* 0x000fe20000410000 */
[----:B------:R-:W-:Y:S02]  /*1a10*/  HADD2.F32 R5, -RZ, R33.H0_H0 ;  /* 0x20000021ff057230 */ /* 0x000fe40000004100 */
[----:B------:R-:W-:Y:S01]  /*1a20*/  FMUL.FTZ R47, R54, R47 ;  /* 0x0000002f362f7220 */ /* 0x000fe20000410000 */
[----:B------:R-:W-:Y:S01]  /*1a30*/  FMUL.FTZ R56, R50, R13 ;  /* 0x0000000d32387220 */ /* 0x000fe20000410000 */
[----:B------:R-:W-:Y:S02]  /*1a40*/  FADD.FTZ R50, -R16, R49 ;  /* 0x0000003110327221 */ /* 0x000fe40000010100 */
[----:B------:R-:W-:Y:S02]  /*1a50*/  FMUL.FTZ R49, R5, R47 ;  /* 0x0000002f05317220 */ /* 0x000fe40000410000 */
[----:B------:R-:W-:Y:S01]  /*1a60*/  FMUL.FTZ R5, R0, R50 ;  /* 0x0000003200057220 */ /* 0x000fe20000410000 */
[----:B------:R-:W-:-:S03]  /*1a70*/  FMUL.FTZ R13, R3, R44 ;  /* 0x0000002c030d7220 */ /* 0x000fc60000410000 */
[----:B------:R-:W-:Y:S01]  /*1a80*/  FFMA.FTZ R50, R3, R5, R27 ;  /* 0x0000000503327223 */ /* 0x000fe2000001001b */
[C---:B------:R-:W-:Y:S01]  /*1a90*/  FFMA.FTZ R13, R11.reuse, R13, R45 ;  /* 0x0000000d0b0d7223 */ /* 0x040fe2000001002d */
[----:B------:R-:W-:Y:S02]  /*1aa0*/  HADD2.F32 R48, -RZ, R34.H1_H1 ;  /* 0x30000022ff307230 */ /* 0x000fe40000004100 */
[----:B------:R-:W-:Y:S01]  /*1ab0*/  FMUL.FTZ R45, R50, -1.4426950216293334961 ;  /* 0xbfb8aa3b322d7820 */ /* 0x000fe20000410000 */
[----:B------:R-:W-:Y:S02]  /*1ac0*/  FFMA.FTZ R7, R11, R44, R7 ;  /* 0x0000002c0b077223 */ /* 0x000fe40000010007 */
[----:B------:R-:W-:-:S03]  /*1ad0*/  FADD.FTZ R11, -R16, R48 ;  /* 0x00000030100b7221 */ /* 0x000fc60000010100 */
[----:B------:R-:W0:Y:S01]  /*1ae0*/  MUFU.EX2 R45, R45 ;  /* 0x0000002d002d7308 */ /* 0x000e220000000800 */
[----:B------:R-:W-:Y:S01]  /*1af0*/  FFMA.FTZ R55, R23, R58, R55 ;  /* 0x0000003a17377223 */ /* 0x000fe20000010037 */
[----:B------:R-:W-:Y:S02]  /*1b00*/  HADD2.F32 R47, -RZ, R35.H0_H0 ;  /* 0x20000023ff2f7230 */ /* 0x000fe40000004100 */
[-C--:B------:R-:W-:Y:S01]  /*1b10*/  FMUL.FTZ R48, R24, R56.reuse ;  /* 0x0000003818307220 */ /* 0x080fe20000410000 */
[----:B------:R-:W-:Y:S01]  /*1b20*/  FMUL.FTZ R11, R0, R11 ;  /* 0x0000000b000b7220 */ /* 0x000fe20000410000 */
[C---:B------:R-:W-:Y:S01]  /*1b30*/  FFMA.FTZ R4, R8.reuse, R56, R4 ;  /* 0x0000003808047223 */ /* 0x040fe20000010004 */
[----:B------:R-:W-:Y:S01]  /*1b40*/  FADD.FTZ R9, R9, R44 ;  /* 0x0000002c09097221 */ /* 0x000fe20000010000 */
[----:B------:R-:W-:Y:S01]  /*1b50*/  FFMA.FTZ R13, R8, R48, R13 ;  /* 0x00000030080d7223 */ /* 0x000fe2000001000d */
[----:B------:R-:W-:Y:S01]  /*1b60*/  FFMA.FTZ R55, R3, R44, R55 ;  /* 0x0000002c03377223 */ /* 0x000fe20000010037 */
[----:B------:R-:W-:Y:S01]  /*1b70*/  FADD.FTZ R8, -R16, R47 ;  /* 0x0000002f10087221 */ /* 0x000fe20000010100 */
[----:B------:R-:W-:Y:S01]  /*1b80*/  FFMA.FTZ R51, R24, R11, R18 ;  /* 0x0000000b18337223 */ /* 0x000fe20000010012 */
[----:B------:R-:W-:-:S02]  /*1b90*/  HADD2.F32 R44, -RZ, R33.H1_H1 ;  /* 0x30000021ff2c7230 */ /* 0x000fc40000004100 */
[----:B------:R-:W-:Y:S01]  /*1ba0*/  FMUL.FTZ R47, R22, R49 ;  /* 0x00000031162f7220 */ /* 0x000fe20000410000 */
[----:B------:R-:W-:Y:S02]  /*1bb0*/  HADD2.F32 R48, -RZ, R35.H1_H1 ;  /* 0x30000023ff307230 */ /* 0x000fe40000004100 */
[----:B------:R-:W-:Y:S01]  /*1bc0*/  FMUL.FTZ R8, R0, R8 ;  /* 0x0000000800087220 */ /* 0x000fe20000410000 */
[----:B------:R-:W-:Y:S01]  /*1bd0*/  FMUL.FTZ R59, R51, -1.4426950216293334961 ;  /* 0xbfb8aa3b333b7820 */ /* 0x000fe20000410000 */
[----:B------:R-:W-:Y:S01]  /*1be0*/  FMUL.FTZ R52, R44, R52 ;  /* 0x000000342c347220 */ /* 0x000fe20000410000 */
[----:B------:R-:W-:Y:S01]  /*1bf0*/  IADD3 R44, P0, R21, UR20, RZ ;  /* 0x00000014152c7c10 */ /* 0x000fe2000ff1e0ff */
[C---:B------:R-:W-:Y:S01]  /*1c00*/  FFMA.FTZ R13, R6.reuse, R47, R13 ;  /* 0x0000002f060d7223 */ /* 0x040fe2000001000d */
[----:B------:R-:W-:Y:S01]  /*1c10*/  FFMA.FTZ R6, R6, R49, R10 ;  /* 0x0000003106067223 */ /* 0x000fe2000001000a */
[----:B------:R-:W-:Y:S01]  /*1c20*/  FFMA.FTZ R47, R22, R8, R26 ;  /* 0x00000008162f7223 */ /* 0x000fe2000001001a */
[----:B------:R-:W-:Y:S01]  /*1c30*/  FADD.FTZ R10, -R16, R48 ;  /* 0x00000030100a7221 */ /* 0x000fe20000010100 */
[----:B0-----:R-:W-:Y:S01]  /*1c40*/  FADD.FTZ R54, R45, 1 ;  /* 0x3f8000002d367421 */ /* 0x001fe20000010000 */
[----:B------:R-:W0:Y:S01]  /*1c50*/  MUFU.EX2 R59, R59 ;  /* 0x0000003b003b7308 */ /* 0x000e220000000800 */
[----:B------:R-:W-:Y:S01]  /*1c60*/  IADD3.X R45, R20, UR21, RZ, P0, !PT ;  /* 0x00000015142d7c10 */ /* 0x000fe200087fe4ff */
[----:B------:R-:W-:Y:S01]  /*1c70*/  FMUL.FTZ R58, R47, -1.4426950216293334961 ;  /* 0xbfb8aa3b2f3a7820 */ /* 0x000fe20000410000 */
[----:B------:R-:W-:-:S04]  /*1c80*/  FMUL.FTZ R10, R0, R10 ;  /* 0x0000000a000a7220 */ /* 0x000fc80000410000 */
[----:B------:R-:W2:Y:S01]  /*1c90*/  LDG.E.64.CONSTANT R44, desc[UR12][R44.64] ;  /* 0x0000000c2c2c7981 */ /* 0x000ea2000c1e9b00 */
[----:B------:R-:W-:Y:S01]  /*1ca0*/  FFMA.FTZ R48, R23, R10, R25 ;  /* 0x0000000a17307223 */ /* 0x000fe20000010019 */
[----:B------:R-:W1:Y:S03]  /*1cb0*/  MUFU.EX2 R58, R58 ;  /* 0x0000003a003a7308 */ /* 0x000e660000000800 */
[----:B------:R-:W-:Y:S01]  /*1cc0*/  FMUL.FTZ R53, R48, -1.4426950216293334961 ;  /* 0xbfb8aa3b30357820 */ /* 0x000fe20000410000 */
[----:B------:R-:W-:Y:S01]  /*1cd0*/  FADD.FTZ R12, R12, R56 ;  /* 0x000000380c0c7221 */ /* 0x000fe20000010000 */
[----:B------:R-:W-:Y:S01]  /*1ce0*/  FFMA.FTZ R56, R24, R56, R55 ;  /* 0x0000003818387223 */ /* 0x000fe20000010037 */
[----:B0-----:R-:W-:-:S03]  /*1cf0*/  FADD.FTZ R59, R59, 1 ;  /* 0x3f8000003b3b7421 */ /* 0x001fc60000010000 */
[----:B------:R-:W0:Y:S08]  /*1d00*/  MUFU.EX2 R53, R53 ;  /* 0x0000003500357308 */ /* 0x000e300000000800 */
[----:B------:R-:W0:Y:S01]  /*1d10*/  MUFU.RCP R54, R54 ;  /* 0x0000003600367308 */ /* 0x000e220000001000 */
[----:B-1----:R-:W-:-:S07]  /*1d20*/  FADD.FTZ R58, R58, 1 ;  /* 0x3f8000003a3a7421 */ /* 0x002fce0000010000 */
[----:B------:R1:W0:Y:S02]  /*1d30*/  MUFU.RCP R55, R59 ;  /* 0x0000003b00377308 */ /* 0x0002240000001000 */
[----:B-1----:R-:W-:-:S04]  /*1d40*/  FMUL.FTZ R59, R23, R52 ;  /* 0x00000034173b7220 */ /* 0x002fc80000410000 */
[C---:B------:R-:W-:Y:S01]  /*1d50*/  FFMA.FTZ R13, R14.reuse, R59, R13 ;  /* 0x0000003b0e0d7223 */ /* 0x040fe2000001000d */
[----:B------:R-:W-:Y:S02]  /*1d60*/  FFMA.FTZ R14, R14, R52, R15 ;  /* 0x000000340e0e7223 */ /* 0x000fe4000001000f */
[----:B------:R-:W1:Y:S01]  /*1d70*/  MUFU.RCP R15, R58 ;  /* 0x0000003a000f7308 */ /* 0x000e620000001000 */
[----:B------:R-:W-:Y:S01]  /*1d80*/  FADD.FTZ R17, R17, R49 ;  /* 0x0000003111117221 */ /* 0x000fe20000010000 */
[----:B------:R-:W-:Y:S01]  /*1d90*/  FFMA.FTZ R56, R22, R49, R56 ;  /* 0x0000003116387223 */ /* 0x000fe20000010038 */
[----:B0-----:R-:W-:Y:S01]  /*1da0*/  FADD.FTZ R49, R53, 1 ;  /* 0x3f80000035317421 */ /* 0x001fe20000010000 */
[----:B------:R-:W-:Y:S01]  /*1db0*/  FADD.FTZ R53, -R54, 1 ;  /* 0x3f80000036357421 */ /* 0x000fe20000010100 */
[----:B------:R-:W-:Y:S01]  /*1dc0*/  FADD.FTZ R59, R46, R52 ;  /* 0x000000342e3b7221 */ /* 0x000fe20000010000 */
[----:B------:R-:W-:Y:S02]  /*1dd0*/  FADD.FTZ R46, -R55, 1 ;  /* 0x3f800000372e7421 */ /* 0x000fe40000010100 */
[----:B------:R-:W-:Y:S01]  /*1de0*/  FFMA.FTZ R53, R50, R53, 1 ;  /* 0x3f80000032357423 */ /* 0x000fe20000010035 */
[----:B------:R-:W0:Y:S01]  /*1df0*/  MUFU.RCP R49, R49 ;  /* 0x0000003100317308 */ /* 0x000e220000001000 */
[----:B------:R-:W-:Y:S01]  /*1e00*/  IADD3.X R50, RZ, R2, RZ, P2, !PT ;  /* 0x00000002ff327210 */ /* 0x000fe200017fe4ff */
[----:B------:R1:W-:Y:S01]  /*1e10*/  STL [R1+0x14], R20 ;  /* 0x0000141401007387 */ /* 0x0003e20000100800 */
[----:B------:R-:W-:-:S04]  /*1e20*/  FFMA.FTZ R46, R51, R46, 1 ;  /* 0x3f800000332e7423 */ /* 0x000fc8000001002e */
[----:B------:R-:W-:Y:S01]  /*1e30*/  FMUL.FTZ R55, R55, R46 ;  /* 0x0000002e37377220 */ /* 0x000fe20000410000 */
[C---:B-1----:R-:W-:Y:S02]  /*1e40*/  SHF.L.U32 R20, R57.reuse, 0x1, RZ ;  /* 0x0000000139147819 */ /* 0x042fe400000006ff */
[----:B------:R-:W-:Y:S01]  /*1e50*/  SHF.L.U64.HI R57, R57, 0x1, R50 ;  /* 0x0000000139397819 */ /* 0x000fe20000010232 */
[----:B------:R-:W-:Y:S01]  /*1e60*/  FADD.FTZ R50, -R15, 1 ;  /* 0x3f8000000f327421 */ /* 0x000fe20000010100 */
[----:B------:R-:W-:-:S03]  /*1e70*/  IADD3 R46, P0, R20, UR18, RZ ;  /* 0x00000012142e7c10 */ /* 0x000fc6000ff1e0ff */
[----:B------:R-:W-:Y:S01]  /*1e80*/  FFMA.FTZ R50, R47, R50, 1 ;  /* 0x3f8000002f327423 */ /* 0x000fe20000010032 */
[----:B------:R-:W-:Y:S01]  /*1e90*/  IADD3.X R47, R57, UR19, RZ, P0, !PT ;  /* 0x00000013392f7c10 */ /* 0x000fe200087fe4ff */
[----:B------:R-:W-:Y:S01]  /*1ea0*/  FMUL.FTZ R51, R54, R53 ;  /* 0x0000003536337220 */ /* 0x000fe20000410000 */
[----:B0-----:R-:W-:-:S04]  /*1eb0*/  FADD.FTZ R53, -R49, 1 ;  /* 0x3f80000031357421 */ /* 0x001fc80000010100 */
[----:B------:R-:W2:Y:S01]  /*1ec0*/  LDG.E.64.CONSTANT R46, desc[UR12][R46.64] ;  /* 0x0000000c2e2e7981 */ /* 0x000ea2000c1e9b00 */
[----:B------:R-:W-:Y:S01]  /*1ed0*/  FFMA.FTZ R48, R48, R53, 1 ;  /* 0x3f80000030307423 */ /* 0x000fe20000010035 */
[----:B------:R-:W-:Y:S02]  /*1ee0*/  HADD2.F32 R53, -RZ, R36.H0_H0 ;  /* 0x20000024ff357230 */ /* 0x000fe40000004100 */
[----:B------:R-:W-:-:S03]  /*1ef0*/  FMUL.FTZ R50, R15, R50 ;  /* 0x000000320f327220 */ /* 0x000fc60000410000 */
[----:B------:R-:W-:Y:S01]  /*1f00*/  FMUL.FTZ R51, R53, R51 ;  /* 0x0000003335337220 */ /* 0x000fe20000410000 */
[----:B------:R-:W-:Y:S01]  /*1f10*/  FMUL.FTZ R49, R49, R48 ;  /* 0x0000003031317220 */ /* 0x000fe20000410000 */
[----:B------:R-:W-:Y:S02]  /*1f20*/  HADD2.F32 R48, -RZ, R36.H1_H1 ;  /* 0x30000024ff307230 */ /* 0x000fe40000004100 */
[----:B------:R-:W-:-:S04]  /*1f30*/  FMUL.FTZ R15, R3, R51 ;  /* 0x00000033030f7220 */ /* 0x000fc80000410000 */
[C---:B------:R-:W-:Y:S01]  /*1f40*/  FFMA.FTZ R13, R5.reuse, R15, R13 ;  /* 0x0000000f050d7223 */ /* 0x040fe2000001000d */
[--C-:B------:R-:W-:Y:S02]  /*1f50*/  HADD2.F32 R15, -RZ, R37.reuse.H0_H0 ;  /* 0x20000025ff0f7230 */ /* 0x100fe40000004100 */
[----:B------:R-:W-:Y:S01]  /*1f60*/  FMUL.FTZ R48, R48, R55 ;  /* 0x0000003730307220 */ /* 0x000fe20000410000 */
[----:B------:R-:W-:Y:S01]  /*1f70*/  FFMA.FTZ R55, R5, R51, R7 ;  /* 0x0000003305377223 */ /* 0x000fe20000010007 */
[----:B------:R-:W-:Y:S02]  /*1f80*/  HADD2.F32 R7, -RZ, R37.H1_H1 ;  /* 0x30000025ff077230 */ /* 0x000fe40000004100 */
[----:B------:R-:W-:Y:S01]  /*1f90*/  FMUL.FTZ R50, R15, R50 ;  /* 0x000000320f327220 */ /* 0x000fe20000410000 */
[-C--:B------:R-:W-:Y:S01]  /*1fa0*/  FMUL.FTZ R15, R24, R48.reuse ;  /* 0x00000030180f7220 */ /* 0x080fe20000410000 */
[--C-:B------:R-:W-:Y:S02]  /*1fb0*/  HADD2.F32 R5, -RZ, R38.reuse.H0_H0 ;  /* 0x20000026ff057230 */ /* 0x100fe40000004100 */
[C---:B------:R-:W-:Y:S01]  /*1fc0*/  FFMA.FTZ R4, R11.reuse, R48, R4 ;  /* 0x000000300b047223 */ /* 0x040fe20000010004 */
[-C--:B------:R-:W-:Y:S01]  /*1fd0*/  FMUL.FTZ R53, R22, R50.reuse ;  /* 0x0000003216357220 */ /* 0x080fe20000410000 */
[----:B------:R-:W-:Y:S01]  /*1fe0*/  FFMA.FTZ R11, R11, R15, R13 ;  /* 0x0000000f0b0b7223 */ /* 0x000fe2000001000d */
[----:B------:R-:W-:Y:S01]  /*1ff0*/  FMUL.FTZ R49, R7, R49 ;  /* 0x0000003107317220 */ /* 0x000fe20000410000 */
[----:B------:R-:W-:Y:S01]  /*2000*/  FADD.FTZ R5, -R16, R5 ;  /* 0x0000000510057221 */ /* 0x000fe20000010100 */
[C---:B------:R-:W-:Y:S01]  /*2010*/  FFMA.FTZ R13, R8.reuse, R50, R6 ;  /* 0x00000032080d7223 */ /* 0x040fe20000010006 */
[----:B------:R-:W-:Y:S01]  /*2020*/  FFMA.FTZ R11, R8, R53, R11 ;  /* 0x00000035080b7223 */ /* 0x000fe2000001000b */
[----:B------:R-:W-:Y:S01]  /*2030*/  FMUL.FTZ R8, R23, R49 ;  /* 0x0000003117087220 */ /* 0x000fe20000410000 */
[----:B------:R-:W-:-:S02]  /*2040*/  HADD2.F32 R7, -RZ, R38.H1_H1 ;  /* 0x30000026ff077230 */ /* 0x000fc40000004100 */
[----:B------:R-:W-:Y:S01]  /*2050*/  FMUL.FTZ R15, R0, R5 ;  /* 0x00000005000f7220 */ /* 0x000fe20000410000 */
[C---:B------:R-:W-:Y:S01]  /*2060*/  FFMA.FTZ R5, R10.reuse, R49, R14 ;  /* 0x000000310a057223 */ /* 0x040fe2000001000e */
[----:B------:R-:W-:Y:S01]  /*2070*/  FFMA.FTZ R10, R10, R8, R11 ;  /* 0x000000080a0a7223 */ /* 0x000fe2000001000b */
[----:B------:R-:W-:Y:S02]  /*2080*/  HADD2.F32 R11, -RZ, R39.H0_H0 ;  /* 0x20000027ff0b7230 */ /* 0x000fe40000004100 */
[C---:B------:R-:W-:Y:S01]  /*2090*/  FADD.FTZ R6, -R16.reuse, R7 ;  /* 0x0000000710067221 */ /* 0x040fe20000010100 */
[----:B------:R-:W-:Y:S01]  /*20a0*/  FADD.FTZ R8, R9, R51 ;  /* 0x0000003309087221 */ /* 0x000fe20000010000 */
[----:B------:R-:W-:Y:S01]  /*20b0*/  FFMA.FTZ R53, R3, R15, R27 ;  /* 0x0000000f03357223 */ /* 0x000fe2000001001b */
[----:B------:R-:W-:Y:S01]  /*20c0*/  FADD.FTZ R9, -R16, R11 ;  /* 0x0000000b10097221 */ /* 0x000fe20000010100 */
[----:B------:R-:W-:Y:S01]  /*20d0*/  FMUL.FTZ R6, R0, R6 ;  /* 0x0000000600067220 */ /* 0x000fe20000410000 */
[----:B------:R-:W-:-:S02]  /*20e0*/  FFMA.FTZ R52, R23, R52, R56 ;  /* 0x0000003417347223 */ /* 0x000fc40000010038 */
[----:B------:R-:W-:Y:S01]  /*20f0*/  FMUL.FTZ R9, R0, R9 ;  /* 0x0000000900097220 */ /* 0x000fe20000410000 */
[----:B------:R-:W-:Y:S01]  /*2100*/  FFMA.FTZ R54, R24, R6, R18 ;  /* 0x0000000618367223 */ /* 0x000fe20000010012 */
[----:B------:R-:W-:Y:S01]  /*2110*/  FMUL.FTZ R7, R53, -1.4426950216293334961 ;  /* 0xbfb8aa3b35077820 */ /* 0x000fe20000410000 */
[----:B------:R-:W-:Y:S01]  /*2120*/  FFMA.FTZ R61, R3, R51, R52 ;  /* 0x00000033033d7223 */ /* 0x000fe20000010034 */
[----:B------:R-:W-:Y:S01]  /*2130*/  FFMA.FTZ R52, R22, R9, R26 ;  /* 0x0000000916347223 */ /* 0x000fe2000001001a */
[----:B------:R-:W-:Y:S01]  /*2140*/  FMUL.FTZ R11, R54, -1.4426950216293334961 ;  /* 0xbfb8aa3b360b7820 */ /* 0x000fe20000410000 */
[----:B------:R0:W1:Y:S02]  /*2150*/  MUFU.EX2 R51, R7 ;  /* 0x0000000700337308 */ /* 0x0000640000000800 */
[----:B------:R-:W-:Y:S01]  /*2160*/  FMUL.FTZ R60, R52, -1.4426950216293334961 ;  /* 0xbfb8aa3b343c7820 */ /* 0x000fe20000410000 */
[----:B0-----:R-:W-:-:S05]  /*2170*/  HADD2.F32 R7, -RZ, R39.H1_H1 ;  /* 0x30000027ff077230 */ /* 0x001fca0000004100 */
[----:B------:R-:W0:Y:S01]  /*2180*/  MUFU.EX2 R11, R11 ;  /* 0x0000000b000b7308 */ /* 0x000e220000000800 */
[----:B------:R-:W-:-:S07]  /*2190*/  FADD.FTZ R7, -R16, R7 ;  /* 0x0000000710077221 */ /* 0x000fce0000010100 */
[----:B------:R-:W3:Y:S01]  /*21a0*/  MUFU.EX2 R60, R60 ;  /* 0x0000003c003c7308 */ /* 0x000ee20000000800 */
[----:B------:R-:W-:-:S04]  /*21b0*/  FMUL.FTZ R7, R0, R7 ;  /* 0x0000000700077220 */ /* 0x000fc80000410000 */
[----:B------:R-:W-:Y:S01]  /*21c0*/  FFMA.FTZ R56, R23, R7, R25 ;  /* 0x0000000717387223 */ /* 0x000fe20000010019 */
[----:B-1----:R-:W-:-:S03]  /*21d0*/  FADD.FTZ R51, R51, 1 ;  /* 0x3f80000033337421 */ /* 0x002fc60000010000 */
[----:B------:R-:W-:Y:S01]  /*21e0*/  FMUL.FTZ R14, R56, -1.4426950216293334961 ;  /* 0xbfb8aa3b380e7820 */ /* 0x000fe20000410000 */
[----:B------:R-:W1:Y:S01]  /*21f0*/  MUFU.RCP R58, R51 ;  /* 0x00000033003a7308 */ /* 0x000e620000001000 */
[----:B0-----:R-:W-:Y:S01]  /*2200*/  FADD.FTZ R11, R11, 1 ;  /* 0x3f8000000b0b7421 */ /* 0x001fe20000010000 */
[----:B---3--:R-:W-:-:S06]  /*2210*/  FADD.FTZ R60, R60, 1 ;  /* 0x3f8000003c3c7421 */ /* 0x008fcc0000010000 */
[----:B------:R-:W0:Y:S08]  /*2220*/  MUFU.EX2 R14, R14 ;  /* 0x0000000e000e7308 */ /* 0x000e300000000800 */
[----:B------:R3:W4:Y:S08]  /*2230*/  MUFU.RCP R51, R11 ;  /* 0x0000000b00337308 */ /* 0x0007300000001000 */
[----:B------:R-:W4:Y:S01]  /*2240*/  MUFU.RCP R60, R60 ;  /* 0x0000003c003c7308 */ /* 0x000f220000001000 */
[----:B---3--:R-:W-:Y:S01]  /*2250*/  FADD.FTZ R11, R12, R48 ;  /* 0x000000300c0b7221 */ /* 0x008fe20000010000 */
[----:B------:R-:W-:Y:S01]  /*2260*/  FADD.FTZ R12, R17, R50 ;  /* 0x00000032110c7221 */ /* 0x000fe20000010000 */
[----:B-1----:R-:W-:Y:S01]  /*2270*/  FADD.FTZ R17, -R58, 1 ;  /* 0x3f8000003a117421 */ /* 0x002fe20000010100 */
[----:B0-----:R-:W-:Y:S01]  /*2280*/  FADD.FTZ R14, R14, 1 ;  /* 0x3f8000000e0e7421 */ /* 0x001fe20000010000 */
[----:B------:R-:W-:-:S02]  /*2290*/  FFMA.FTZ R61, R24, R48, R61 ;  /* 0x00000030183d7223 */ /* 0x000fc4000001003d */
[----:B------:R-:W-:Y:S01]  /*22a0*/  FFMA.FTZ R53, R53, R17, 1 ;  /* 0x3f80000035357423 */ /* 0x000fe20000010011 */
[----:B----4-:R-:W-:Y:S01]  /*22b0*/  FADD.FTZ R48, -R51, 1 ;  /* 0x3f80000033307421 */ /* 0x010fe20000010100 */
[----:B------:R0:W1:Y:S03]  /*22c0*/  MUFU.RCP R17, R14 ;  /* 0x0000000e00117308 */ /* 0x0000660000001000 */
[----:B------:R-:W-:Y:S01]  /*22d0*/  FFMA.FTZ R54, R54, R48, 1 ;  /* 0x3f80000036367423 */ /* 0x000fe20000010030 */
[----:B------:R-:W-:Y:S01]  /*22e0*/  FFMA.FTZ R61, R22, R50, R61 ;  /* 0x00000032163d7223 */ /* 0x000fe2000001003d */
[----:B------:R-:W-:Y:S01]  /*22f0*/  FADD.FTZ R48, -R60, 1 ;  /* 0x3f8000003c307421 */ /* 0x000fe20000010100 */
[----:B------:R-:W-:Y:S02]  /*2300*/  FADD.FTZ R59, R59, R49 ;  /* 0x000000313b3b7221 */ /* 0x000fe40000010000 */
[----:B0-----:R-:W-:Y:S01]  /*2310*/  FFMA.FTZ R14, R23, R49, R61 ;  /* 0x00000031170e7223 */ /* 0x001fe2000001003d */
[----:B------:R-:W-:Y:S01]  /*2320*/  FFMA.FTZ R48, R52, R48, 1 ;  /* 0x3f80000034307423 */ /* 0x000fe20000010030 */
[----:B------:R-:W-:-:S02]  /*2330*/  HADD2.F32 R49, -RZ, R40.H0_H0 ;  /* 0x20000028ff317230 */ /* 0x000fc40000004100 */
[----:B------:R-:W-:Y:S01]  /*2340*/  FMUL.FTZ R50, R58, R53 ;  /* 0x000000353a327220 */ /* 0x000fe20000410000 */
[----:B------:R-:W-:Y:S01]  /*2350*/  FMUL.FTZ R60, R60, R48 ;  /* 0x000000303c3c7220 */ /* 0x000fe20000410000 */
[----:B------:R-:W-:Y:S02]  /*2360*/  IADD3 R48, P0, R20, UR20, RZ ;  /* 0x0000001414307c10 */ /* 0x000fe4000ff1e0ff */
[----:B------:R-:W-:Y:S01]  /*2370*/  FMUL.FTZ R50, R49, R50 ;  /* 0x0000003231327220 */ /* 0x000fe20000410000 */
[----:B-1----:R-:W-:Y:S01]  /*2380*/  FADD.FTZ R52, -R17, 1 ;  /* 0x3f80000011347421 */ /* 0x002fe20000010100 */
[----:B------:R-:W-:-:S03]  /*2390*/  IADD3.X R49, R57, UR21, RZ, P0, !PT ;  /* 0x0000001539317c10 */ /* 0x000fc600087fe4ff */
[----:B------:R-:W-:Y:S01]  /*23a0*/  FFMA.FTZ R56, R56, R52, 1 ;  /* 0x3f80000038387423 */ /* 0x000fe20000010034 */
[----:B------:R-:W-:Y:S01]  /*23b0*/  FMUL.FTZ R52, R51, R54 ;  /* 0x0000003633347220 */ /* 0x000fe20000410000 */
[----:B------:R-:W-:Y:S01]  /*23c0*/  FMUL.FTZ R51, R3, R50 ;  /* 0x0000003203337220 */ /* 0x000fe20000410000 */
[----:B------:R-:W3:Y:S03]  /*23d0*/  LDG.E.64.CONSTANT R48, desc[UR12][R48.64] ;  /* 0x0000000c30307981 */ /* 0x000ee6000c1e9b00 */
[----:B------:R-:W-:Y:S01]  /*23e0*/  FFMA.FTZ R51, R15, R51, R10 ;  /* 0x000000330f337223 */ /* 0x000fe2000001000a */
[----:B------:R-:W-:-:S05]  /*23f0*/  HADD2.F32 R10, -RZ, R42.H0_H0 ;  /* 0x2000002aff0a7230 */ /* 0x000fca0000004100 */
[----:B------:R-:W-:Y:S01]  /*2400*/  FADD.FTZ R10, -R16, R10 ;  /* 0x0000000a100a7221 */ /* 0x000fe20000010100 */
[----:B------:R-:W-:Y:S01]  /*2410*/  FFMA.FTZ R55, R15, R50, R55 ;  /* 0x000000320f377223 */ /* 0x000fe20000010037 */
[----:B------:R-:W-:Y:S02]  /*2420*/  HADD2.F32 R15, -RZ, R40.H1_H1 ;  /* 0x30000028ff0f7230 */ /* 0x000fe40000004100 */
[----:B------:R-:W-:-:S04]  /*2430*/  FMUL.FTZ R10, R0, R10 ;  /* 0x0000000a000a7220 */ /* 0x000fc80000410000 */
[----:B------:R-:W-:Y:S01]  /*2440*/  FFMA.FTZ R54, R3, R10, R27 ;  /* 0x0000000a03367223 */ /* 0x000fe2000001001b */
[----:B------:R-:W-:Y:S01]  /*2450*/  FMUL.FTZ R15, R15, R52 ;  /* 0x000000340f0f7220 */ /* 0x000fe20000410000 */
[----:B------:R-:W-:Y:S02]  /*2460*/  HADD2.F32 R53, -RZ, R41.H0_H0 ;  /* 0x20000029ff357230 */ /* 0x000fe40000004100 */
[----:B------:R-:W-:-:S03]  /*2470*/  FMUL.FTZ R52, R54, -1.4426950216293334961 ;  /* 0xbfb8aa3b36347820 */ /* 0x000fc60000410000 */
[----:B------:R-:W-:Y:S01]  /*2480*/  FMUL.FTZ R60, R53, R60 ;  /* 0x0000003c353c7220 */ /* 0x000fe20000410000 */
[----:B------:R-:W-:Y:S02]  /*2490*/  FMUL.FTZ R53, R24, R15 ;  /* 0x0000000f18357220 */ /* 0x000fe40000410000 */
[----:B------:R-:W0:Y:S02]  /*24a0*/  MUFU.EX2 R52, R52 ;  /* 0x0000003400347308 */ /* 0x000e240000000800 */
[C---:B------:R-:W-:Y:S01]  /*24b0*/  FFMA.FTZ R51, R6.reuse, R53, R51 ;  /* 0x0000003506337223 */ /* 0x040fe20000010033 */
[----:B------:R-:W-:Y:S01]  /*24c0*/  FFMA.FTZ R6, R6, R15, R4 ;  /* 0x0000000f06067223 */ /* 0x000fe20000010004 */
[-C--:B------:R-:W-:Y:S01]  /*24d0*/  FMUL.FTZ R4, R22, R60.reuse ;  /* 0x0000003c16047220 */ /* 0x080fe20000410000 */
[----:B------:R-:W-:Y:S01]  /*24e0*/  FFMA.FTZ R13, R9, R60, R13 ;  /* 0x0000003c090d7223 */ /* 0x000fe2000001000d */
[----:B------:R-:W-:Y:S02]  /*24f0*/  FMUL.FTZ R17, R17, R56 ;  /* 0x0000003811117220 */ /* 0x000fe40000410000 */
[----:B------:R-:W-:Y:S01]  /*2500*/  FFMA.FTZ R4, R9, R4, R51 ;  /* 0x0000000409047223 */ /* 0x000fe20000010033 */
[----:B------:R-:W-:-:S05]  /*2510*/  HADD2.F32 R9, -RZ, R41.H1_H1 ;  /* 0x30000029ff097230 */ /* 0x000fca0000004100 */
[----:B------:R-:W-:Y:S01]  /*2520*/  FMUL.FTZ R9, R9, R17 ;  /* 0x0000001109097220 */ /* 0x000fe20000410000 */
[----:B------:R-:W-:Y:S01]  /*2530*/  FADD.FTZ R17, R8, R50 ;  /* 0x0000003208117221 */ /* 0x000fe20000010000 */
[----:B0-----:R-:W-:Y:S01]  /*2540*/  FADD.FTZ R52, R52, 1 ;  /* 0x3f80000034347421 */ /* 0x001fe20000010000 */
[----:B------:R-:W-:Y:S01]  /*2550*/  FFMA.FTZ R50, R3, R50, R14 ;  /* 0x0000003203327223 */ /* 0x000fe2000001000e */
[-C--:B------:R-:W-:Y:S02]  /*2560*/  FMUL.FTZ R8, R23, R9.reuse ;  /* 0x0000000917087220 */ /* 0x080fe40000410000 */
[----:B------:R-:W0:Y:S02]  /*2570*/  MUFU.RCP R14, R52 ;  /* 0x00000034000e7308 */ /* 0x000e240000001000 */
[----:B------:R-:W-:Y:S01]  /*2580*/  FFMA.FTZ R8, R7, R8, R4 ;  /* 0x0000000807087223 */ /* 0x000fe20000010004 */
[----:B------:R-:W-:Y:S02]  /*2590*/  HADD2.F32 R4, -RZ, R42.H1_H1 ;  /* 0x3000002aff047230 */ /* 0x000fe40000004100 */
[----:B------:R-:W-:Y:S01]  /*25a0*/  FADD.FTZ R11, R11, R15 ;  /* 0x0000000f0b0b7221 */ /* 0x000fe20000010000 */
[----:B------:R-:W-:Y:S01]  /*25b0*/  FFMA.FTZ R5, R7, R9, R5 ;  /* 0x0000000907057223 */ /* 0x000fe20000010005 */
[----:B------:R-:W-:Y:S01]  /*25c0*/  FFMA.FTZ R15, R24, R15, R50 ;  /* 0x0000000f180f7223 */ /* 0x000fe20000010032 */
[----:B------:R-:W-:-:S02]  /*25d0*/  HADD2.F32 R50, -RZ, R43.H0_H0 ;  /* 0x2000002bff327230 */ /* 0x000fc40000004100 */
[----:B------:R-:W-:Y:S01]  /*25e0*/  FADD.FTZ R7, -R16, R4 ;  /* 0x0000000410077221 */ /* 0x000fe20000010100 */
[----:B------:R-:W-:-:S03]  /*25f0*/  FADD.FTZ R4, R12, R60 ;  /* 0x0000003c0c047221 */ /* 0x000fc60000010000 */
[----:B------:R-:W-:Y:S01]  /*2600*/  FMUL.FTZ R7, R0, R7 ;  /* 0x0000000700077220 */ /* 0x000fe20000410000 */
[----:B------:R-:W-:-:S03]  /*2610*/  FADD.FTZ R50, -R16, R50 ;  /* 0x0000003210327221 */ /* 0x000fc60000010100 */
[----:B------:R-:W-:Y:S01]  /*2620*/  FFMA.FTZ R53, R24, R7, R18 ;  /* 0x0000000718357223 */ /* 0x000fe20000010012 */
[----:B0-----:R-:W-:Y:S01]  /*2630*/  FADD.FTZ R12, -R14, 1 ;  /* 0x3f8000000e0c7421 */ /* 0x001fe20000010100 */
[----:B------:R-:W-:Y:S01]  /*2640*/  FMUL.FTZ R50, R0, R50 ;  /* 0x0000003200327220 */ /* 0x000fe20000410000 */
[----:B------:R-:W-:Y:S02]  /*2650*/  FFMA.FTZ R60, R22, R60, R15 ;  /* 0x0000003c163c7223 */ /* 0x000fe4000001000f */
[----:B------:R-:W-:Y:S01]  /*2660*/  FFMA.FTZ R54, R54, R12, 1 ;  /* 0x3f80000036367423 */ /* 0x000fe2000001000c */
[----:B------:R-:W-:Y:S01]  /*2670*/  FMUL.FTZ R12, R53, -1.4426950216293334961 ;  /* 0xbfb8aa3b350c7820 */ /* 0x000fe20000410000 */
[----:B------:R-:W-:Y:S02]  /*2680*/  HADD2.F32 R15, -RZ, R43.H1_H1 ;  /* 0x3000002bff0f7230 */ /* 0x000fe40000004100 */
[----:B------:R-:W-:-:S04]  /*2690*/  FFMA.FTZ R56, R22, R50, R26 ;  /* 0x0000003216387223 */ /* 0x000fc8000001001a */
[----:B------:R-:W-:Y:S01]  /*26a0*/  FMUL.FTZ R51, R56, -1.4426950216293334961 ;  /* 0xbfb8aa3b38337820 */ /* 0x000fe20000410000 */
[----:B------:R-:W-:Y:S01]  /*26b0*/  FADD.FTZ R15, -R16, R15 ;  /* 0x0000000f100f7221 */ /* 0x000fe20000010100 */
[----:B------:R-:W0:Y:S03]  /*26c0*/  MUFU.EX2 R12, R12 ;  /* 0x0000000c000c7308 */ /* 0x000e260000000800 */
[----:B------:R-:W-:-:S05]  /*26d0*/  FMUL.FTZ R15, R0, R15 ;  /* 0x0000000f000f7220 */ /* 0x000fca0000410000 */
[----:B------:R-:W1:Y:S01]  /*26e0*/  MUFU.EX2 R51, R51 ;  /* 0x0000003300337308 */ /* 0x000e620000000800 */
[----:B------:R-:W-:-:S04]  /*26f0*/  FFMA.FTZ R58, R23, R15, R25 ;  /* 0x0000000f173a7223 */ /* 0x000fc80000010019 */
[----:B------:R-:W-:Y:S01]  /*2700*/  FMUL.FTZ R52, R58, -1.4426950216293334961 ;  /* 0xbfb8aa3b3a347820 */ /* 0x000fe20000410000 */
[----:B0-----:R-:W-:-:S05]  /*2710*/  FADD.FTZ R12, R12, 1 ;  /* 0x3f8000000c0c7421 */ /* 0x001fca0000010000 */
[----:B------:R-:W0:Y:S01]  /*2720*/  MUFU.EX2 R52, R52 ;  /* 0x0000003400347308 */ /* 0x000e220000000800 */
[----:B-1----:R-:W-:-:S07]  /*2730*/  FADD.FTZ R51, R51, 1 ;  /* 0x3f80000033337421 */ /* 0x002fce0000010000 */
[----:B------:R-:W1:Y:S08]  /*2740*/  MUFU.RCP R12, R12 ;  /* 0x0000000c000c7308 */ /* 0x000e700000001000 */
[----:B------:R-:W4:Y:S01]  /*2750*/  MUFU.RCP R51, R51 ;  /* 0x0000003300337308 */ /* 0x000f220000001000 */
[----:B0-----:R-:W-:Y:S01]  /*2760*/  FADD.FTZ R52, R52, 1 ;  /* 0x3f80000034347421 */ /* 0x001fe20000010000 */
[----:B------:R-:W-:-:S06]  /*2770*/  FMUL.FTZ R14, R14, R54 ;  /* 0x000000360e0e7220 */ /* 0x000fcc0000410000 */
[----:B------:R-:W0:Y:S01]  /*2780*/  MUFU.RCP R52, R52 ;  /* 0x0000003400347308 */ /* 0x000e220000001000 */
[----:B-1----:R-:W-:-:S04]  /*2790*/  FADD.FTZ R54, -R12, 1 ;  /* 0x3f8000000c367421 */ /* 0x002fc80000010100 */
[----:B------:R-:W-:Y:S01]  /*27a0*/  FFMA.FTZ R53, R53, R54, 1 ;  /* 0x3f80000035357423 */ /* 0x000fe20000010036 */
[----:B----4-:R-:W-:-:S04]  /*27b0*/  FADD.FTZ R54, -R51, 1 ;  /* 0x3f80000033367421 */ /* 0x010fc80000010100 */
[----:B------:R-:W-:Y:S01]  /*27c0*/  FFMA.FTZ R56, R56, R54, 1 ;  /* 0x3f80000038387423 */ /* 0x000fe20000010036 */
[----:B--2---:R-:W-:Y:S02]  /*27d0*/  HADD2.F32 R54, -RZ, R44.H0_H0 ;  /* 0x2000002cff367230 */ /* 0x004fe40000004100 */
[----:B------:R-:W-:Y:S01]  /*27e0*/  FADD.FTZ R59, R59, R9 ;  /* 0x000000093b3b7221 */ /* 0x000fe20000010000 */
[----:B------:R-:W-:Y:S02]  /*27f0*/  FFMA.FTZ R9, R23, R9, R60 ;  /* 0x0000000917097223 */ /* 0x000fe4000001003c */
[----:B------:R-:W-:Y:S01]  /*2800*/  FMUL.FTZ R14, R54, R14 ;  /* 0x0000000e360e7220 */ /* 0x000fe20000410000 */
[----:B0-----:R-:W-:Y:S01]  /*2810*/  FADD.FTZ R60, -R52, 1 ;  /* 0x3f800000343c7421 */ /* 0x001fe20000010100 */
[----:B------:R-:W-:Y:S02]  /*2820*/  FMUL.FTZ R56, R51, R56 ;  /* 0x0000003833387220 */ /* 0x000fe40000410000 */
[----:B------:R-:W-:Y:S01]  /*2830*/  FMUL.FTZ R51, R3, R14 ;  /* 0x0000000e03337220 */ /* 0x000fe20000410000 */
[----:B------:R-:W-:Y:S01]  /*2840*/  FFMA.FTZ R60, R58, R60, 1 ;  /* 0x3f8000003a3c7423 */ /* 0x000fe2000001003c */
[----:B------:R-:W-:-:S02]  /*2850*/  FMUL.FTZ R53, R12, R53 ;  /* 0x000000350c357220 */ /* 0x000fc40000410000 */
[----:B------:R-:W-:Y:S01]  /*2860*/  FFMA.FTZ R51, R10, R51, R8 ;  /* 0x000000330a337223 */ /* 0x000fe20000010008 */
[----:B------:R-:W-:Y:S02]  /*2870*/  HADD2.F32 R8, -RZ, R44.H1_H1 ;  /* 0x3000002cff087230 */ /* 0x000fe40000004100 */
[----:B------:R-:W-:Y:S01]  /*2880*/  FMUL.FTZ R12, R52, R60 ;  /* 0x0000003c340c7220 */ /* 0x000fe20000410000 */
[--C-:B------:R-:W-:Y:S02]  /*2890*/  HADD2.F32 R52, -RZ, R45.reuse.H1_H1 ;  /* 0x3000002dff347230 */ /* 0x100fe40000004100 */
[----:B------:R-:W-:Y:S01]  /*28a0*/  FFMA.FTZ R55, R10, R14, R55 ;  /* 0x0000000e0a377223 */ /* 0x000fe20000010037 */
[----:B------:R-:W-:Y:S02]  /*28b0*/  HADD2.F32 R10, -RZ, R45.H0_H0 ;  /* 0x2000002dff0a7230 */ /* 0x000fe40000004100 */
[----:B------:R-:W-:Y:S01]  /*28c0*/  FMUL.FTZ R8, R8, R53 ;  /* 0x0000003508087220 */ /* 0x000fe20000410000 */
[----:B------:R-:W-:-:S03]  /*28d0*/  FMUL.FTZ R12, R52, R12 ;  /* 0x0000000c340c7220 */ /* 0x000fc60000410000 */
[----:B------:R-:W-:Y:S01]  /*28e0*/  FMUL.FTZ R52, R24, R8 ;  /* 0x0000000818347220 */ /* 0x000fe20000410000 */
[----:B------:R-:W-:Y:S01]  /*28f0*/  FMUL.FTZ R10, R10, R56 ;  /* 0x000000380a0a7220 */ /* 0x000fe20000410000 */
[----:B------:R-:W-:Y:S01]  /*2900*/  IADD3.X R2, RZ, R2, RZ, P1, !PT ;  /* 0x00000002ff027210 */ /* 0x000fe20000ffe4ff */
[C---:B------:R-:W-:Y:S01]  /*2910*/  FFMA.FTZ R6, R7.reuse, R8, R6 ;  /* 0x0000000807067223 */ /* 0x040fe20000010006 */
[----:B------:R-:W-:Y:S01]  /*2920*/  FFMA.FTZ R51, R7, R52, R51 ;  /* 0x0000003407337223 */ /* 0x000fe20000010033 */
[----:B------:R-:W-:Y:S01]  /*2930*/  FMUL.FTZ R52, R22, R10 ;  /* 0x0000000a16347220 */ /* 0x000fe20000410000 */
[C---:B------:R-:W-:Y:S02]  /*2940*/  SHF.L.U64.HI R7, R19.reuse, 0x1, R2 ;  /* 0x0000000113077819 */ /* 0x040fe40000010202 */
[----:B------:R-:W-:Y:S01]  /*2950*/  SHF.L.U32 R2, R19, 0x1, RZ ;  /* 0x0000000113027819 */ /* 0x000fe200000006ff */
[C---:B------:R-:W-:Y:S01]  /*2960*/  FFMA.FTZ R51, R50.reuse, R52, R51 ;  /* 0x0000003432337223 */ /* 0x040fe20000010033 */
[----:B------:R-:W-:Y:S01]  /*2970*/  FFMA.FTZ R13, R50, R10, R13 ;  /* 0x0000000a320d7223 */ /* 0x000fe2000001000d */
[-C--:B------:R-:W-:Y:S01]  /*2980*/  FMUL.FTZ R52, R23, R12.reuse ;  /* 0x0000000c17347220 */ /* 0x080fe20000410000 */
[----:B------:R-:W-:Y:S01]  /*2990*/  IADD3 R50, P0, R2, UR18, RZ ;  /* 0x0000001202327c10 */ /* 0x000fe2000ff1e0ff */
[----:B------:R-:W-:-:S02]  /*29a0*/  FFMA.FTZ R19, R15, R12, R5 ;  /* 0x0000000c0f137223 */ /* 0x000fc40000010005 */
[----:B------:R-:W-:Y:S01]  /*29b0*/  FFMA.FTZ R5, R15, R52, R51 ;  /* 0x000000340f057223 */ /* 0x000fe20000010033 */
[----:B------:R-:W-:-:S06]  /*29c0*/  IADD3.X R51, R7, UR19, RZ, P0, !PT ;  /* 0x0000001307337c10 */ /* 0x000fcc00087fe4ff */
[----:B------:R-:W2:Y:S01]  /*29d0*/  LDG.E.64.CONSTANT R50, desc[UR12][R50.64] ;  /* 0x0000000c32327981 */ /* 0x000ea2000c1e9b00 */
[--C-:B------:R-:W-:Y:S02]  /*29e0*/  HADD2.F32 R15, -RZ, R46.reuse.H0_H0 ;  /* 0x2000002eff0f7230 */ /* 0x100fe40000004100 */
[----:B------:R-:W-:Y:S01]  /*29f0*/  FADD.FTZ R17, R17, R14 ;  /* 0x0000000e11117221 */ /* 0x000fe20000010000 */
[----:B------:R-:W-:Y:S01]  /*2a00*/  FFMA.FTZ R58, R3, R14, R9 ;  /* 0x0000000e033a7223 */ /* 0x000fe20000010009 */
[----:B------:R-:W-:Y:S02]  /*2a10*/  HADD2.F32 R14, -RZ, R46.H1_H1 ;  /* 0x3000002eff0e7230 */ /* 0x000fe40000004100 */
[----:B------:R-:W-:Y:S01]  /*2a20*/  FADD.FTZ R9, -R16, R15 ;  /* 0x0000000f10097221 */ /* 0x000fe20000010100 */
[----:B------:R-:W-:Y:S01]  /*2a30*/  FADD.FTZ R11, R11, R8 ;  /* 0x000000080b0b7221 */ /* 0x000fe20000010000 */
[----:B------:R-:W-:Y:S01]  /*2a40*/  FFMA.FTZ R58, R24, R8, R58 ;  /* 0x00000008183a7223 */ /* 0x000fe2000001003a */
[----:B------:R-:W-:Y:S01]  /*2a50*/  FADD.FTZ R8, -R16, R14 ;  /* 0x0000000e10087221 */ /* 0x000fe20000010100 */
[----:B------:R-:W-:Y:S01]  /*2a60*/  FMUL.FTZ R9, R0, R9 ;  /* 0x0000000900097220 */ /* 0x000fe20000410000 */
[----:B------:R-:W-:-:S02]  /*2a70*/  HADD2.F32 R15, -RZ, R47.H0_H0 ;  /* 0x2000002fff0f7230 */ /* 0x000fc40000004100 */
[----:B------:R-:W-:Y:S01]  /*2a80*/  FMUL.FTZ R8, R0, R8 ;  /* 0x0000000800087220 */ /* 0x000fe20000410000 */
[----:B------:R-:W-:Y:S02]  /*2a90*/  FFMA.FTZ R56, R3, R9, R27 ;  /* 0x0000000903387223 */ /* 0x000fe4000001001b */
[----:B------:R-:W-:Y:S01]  /*2aa0*/  FADD.FTZ R15, -R16, R15 ;  /* 0x0000000f100f7221 */ /* 0x000fe20000010100 */
[----:B------:R-:W-:Y:S01]  /*2ab0*/  FFMA.FTZ R53, R24, R8, R18 ;  /* 0x0000000818357223 */ /* 0x000fe20000010012 */
[----:B------:R-:W-:Y:S02]  /*2ac0*/  FMUL.FTZ R52, R56, -1.4426950216293334961 ;  /* 0xbfb8aa3b38347820 */ /* 0x000fe40000410000 */
[----:B------:R-:W-:Y:S01]  /*2ad0*/  FMUL.FTZ R15, R0, R15 ;  /* 0x0000000f000f7220 */ /* 0x000fe20000410000 */
[----:B------:R-:W-:-:S03]  /*2ae0*/  FMUL.FTZ R60, R53, -1.4426950216293334961 ;  /* 0xbfb8aa3b353c7820 */ /* 0x000fc60000410000 */
[----:B------:R-:W0:Y:S01]  /*2af0*/  MUFU.EX2 R52, R52 ;  /* 0x0000003400347308 */ /* 0x000e220000000800 */
[----:B------:R-:W-:-:S04]  /*2b00*/  FFMA.FTZ R14, R22, R15, R26 ;  /* 0x0000000f160e7223 */ /* 0x000fc8000001001a */
[----:B------:R-:W-:-:S03]  /*2b10*/  FMUL.FTZ R54, R14, -1.4426950216293334961 ;  /* 0xbfb8aa3b0e367820 */ /* 0x000fc60000410000 */
[----:B------:R-:W1:Y:S08]  /*2b20*/  MUFU.EX2 R60, R60 ;  /* 0x0000003c003c7308 */ /* 0x000e700000000800 */
[----:B------:R-:W4:Y:S01]  /*2b30*/  MUFU.EX2 R54, R54 ;  /* 0x0000003600367308 */ /* 0x000f220000000800 */
[----:B0-----:R-:W-:Y:S01]  /*2b40*/  FADD.FTZ R52, R52, 1 ;  /* 0x3f80000034347421 */ /* 0x001fe20000010000 */
[----:B------:R0:W-:Y:S06]  /*2b50*/  STL [R1+0x10], R21 ;  /* 0x0000101501007387 */ /* 0x0001ec0000100800 */
[----:B------:R-:W4:Y:S01]  /*2b60*/  MUFU.RCP R52, R52 ;  /* 0x0000003400347308 */ /* 0x000f220000001000 */
[----:B-1----:R-:W-:Y:S01]  /*2b70*/  FADD.FTZ R60, R60, 1 ;  /* 0x3f8000003c3c7421 */ /* 0x002fe20000010000 */
[----:B0-----:R-:W-:Y:S01]  /*2b80*/  FADD.FTZ R21, R4, R10 ;  /* 0x0000000a04157221 */ /* 0x001fe20000010000 */
[----:B------:R-:W-:-:S05]  /*2b90*/  FFMA.FTZ R4, R22, R10, R58 ;  /* 0x0000000a16047223 */ /* 0x000fca000001003a */
[----:B------:R-:W0:Y:S01]  /*2ba0*/  MUFU.RCP R60, R60 ;  /* 0x0000003c003c7308 */ /* 0x000e220000001000 */
[----:B----4-:R-:W-:-:S07]  /*2bb0*/  FADD.FTZ R10, R54, 1 ;  /* 0x3f800000360a7421 */ /* 0x010fce0000010000 */
[----:B------:R-:W1:Y:S01]  /*2bc0*/  MUFU.RCP R10, R10 ;  /* 0x0000000a000a7308 */ /* 0x000e620000001000 */
[----:B------:R-:W-:Y:S01]  /*2bd0*/  FADD.FTZ R54, -R52, 1 ;  /* 0x3f80000034367421 */ /* 0x000fe20000010100 */
[----:B------:R-:W-:Y:S01]  /*2be0*/  FADD.FTZ R59, R59, R12 ;  /* 0x0000000c3b3b7221 */ /* 0x000fe20000010000 */
[----:B------:R-:W-:Y:S01]  /*2bf0*/  FFMA.FTZ R12, R23, R12, R4 ;  /* 0x0000000c170c7223 */ /* 0x000fe20000010004 */
[----:B------:R-:W-:Y:S02]  /*2c00*/  HADD2.F32 R4, -RZ, R47.H1_H1 ;  /* 0x3000002fff047230 */ /* 0x000fe40000004100 */
[----:B------:R-:W-:Y:S01]  /*2c10*/  FFMA.FTZ R56, R56, R54, 1 ;  /* 0x3f80000038387423 */ /* 0x000fe20000010036 */
[----:B0-----:R-:W-:Y:S02]  /*2c20*/  FADD.FTZ R54, -R60, 1 ;  /* 0x3f8000003c367421 */ /* 0x001fe40000010100 */
[----:B------:R-:W-:Y:S02]  /*2c30*/  FADD.FTZ R4, -R16, R4 ;  /* 0x0000000410047221 */ /* 0x000fe40000010100 */
[----:B------:R-:W-:-:S02]  /*2c40*/  FFMA.FTZ R53, R53, R54, 1 ;  /* 0x3f80000035357423 */ /* 0x000fc40000010036 */
[----:B------:R-:W-:Y:S01]  /*2c50*/  FMUL.FTZ R4, R0, R4 ;  /* 0x0000000400047220 */ /* 0x000fe20000410000 */
[----:B-1----:R-:W-:-:S04]  /*2c60*/  FADD.FTZ R54, -R10, 1 ;  /* 0x3f8000000a367421 */ /* 0x002fc80000010100 */
[----:B------:R-:W-:Y:S01]  /*2c70*/  FFMA.FTZ R14, R14, R54, 1 ;  /* 0x3f8000000e0e7423 */ /* 0x000fe20000010036 */
[----:B------:R-:W-:Y:S01]  /*2c80*/  FFMA.FTZ R54, R23, R4, R25 ;  /* 0x0000000417367223 */ /* 0x000fe20000010019 */
[----:B------:R-:W-:-:S03]  /*2c90*/  FMUL.FTZ R52, R52, R56 ;  /* 0x0000003834347220 */ /* 0x000fc60000410000 */
        /* <DEDUP_REMOVED lines=8> */
[----:B------:R-:W-:Y:S01]  /*2d20*/  IADD3 R52, P0, R2, UR20, RZ ;  /* 0x0000001402347c10 */ /* 0x000fe2000ff1e0ff */
[----:B0-----:R-:W-:-:S04]  /*2d30*/  FADD.FTZ R53, -R58, 1 ;  /* 0x3f8000003a357421 */ /* 0x001fc80000010100 */
        /* <DEDUP_REMOVED lines=8> */
[----:B------:R-:W-:-:S03]  /*2dc0*/  HADD2.F32 R5, -RZ, R49.H0_H0 ;  /* 0x20000031ff057230 */ /* 0x000fc60000004100 */
[----:B------:R-:W-:Y:S02]  /*2dd0*/  FMUL.FTZ R60, R9, R60 ;  /* 0x0000003c093c7220 */ /* 0x000fe40000410000 */
[----:B------:R-:W-:Y:S02]  /*2de0*/  FMUL.FTZ R5, R5, R10 ;  /* 0x0000000a05057220 */ /* 0x000fe40000410000 */
[-C--:B------:R-:W-:Y:S01]  /*2df0*/  FMUL.FTZ R9, R24, R60.reuse ;  /* 0x0000003c18097220 */ /* 0x080fe20000410000 */
[----:B------:R0:W-:Y:S03]  /*2e00*/  STL [R1], R20 ;  /* 0x0000001401007387 */ /* 0x0001e60000100800 */
[C---:B------:R-:W-:Y:S01]  /*2e10*/  FFMA.FTZ R54, R8.reuse, R9, R54 ;  /* 0x0000000908367223 */ /* 0x040fe20000010036 */
[----:B0-----:R-:W-:Y:S01]  /*2e20*/  FFMA.FTZ R20, R8, R60, R6 ;  /* 0x0000003c08147223 */ /* 0x001fe20000010006 */
[----:B------:R-:W-:-:S04]  /*2e30*/  FMUL.FTZ R8, R22, R5 ;  /* 0x0000000516087220 */ /* 0x000fc80000410000 */
[----:B------:R-:W-:Y:S01]  /*2e40*/  FFMA.FTZ R8, R15, R8, R54 ;  /* 0x000000080f087223 */ /* 0x000fe20000010036 */
[----:B------:R-:W-:Y:S01]  /*2e50*/  FADD.FTZ R17, R17, R14 ;  /* 0x0000000e11117221 */ /* 0x000fe20000010000 */
[----:B------:R-:W-:Y:S01]  /*2e60*/  FFMA.FTZ R12, R3, R14, R12 ;  /* 0x0000000e030c7223 */ /* 0x000fe2000001000c */
[----:B------:R-:W-:-:S03]  /*2e70*/  FADD.FTZ R11, R11, R60 ;  /* 0x0000003c0b0b7221 */ /* 0x000fc60000010000 */
[----:B------:R-:W-:Y:S01]  /*2e80*/  FFMA.FTZ R60, R24, R60, R12 ;  /* 0x0000003c183c7223 */ /* 0x000fe2000001000c */
[----:B--2---:R-:W-:-:S05]  /*2e90*/  HADD2.F32 R56, -RZ, R50.H0_H0 ;  /* 0x20000032ff387230 */ /* 0x004fca0000004100 */
[----:B------:R-:W-:-:S04]  /*2ea0*/  FADD.FTZ R56, -R16, R56 ;  /* 0x0000003810387221 */ /* 0x000fc80000010100 */
[----:B------:R-:W-:-:S04]  /*2eb0*/  FMUL.FTZ R56, R0, R56 ;  /* 0x0000003800387220 */ /* 0x000fc80000410000 */
[----:B------:R-:W-:Y:S01]  /*2ec0*/  FFMA.FTZ R9, R3, R56, R27 ;  /* 0x0000003803097223 */ /* 0x000fe2000001001b */
[----:B------:R-:W-:Y:S02]  /*2ed0*/  HADD2.F32 R10, -RZ, R50.H1_H1 ;  /* 0x30000032ff0a7230 */ /* 0x000fe40000004100 */
[----:B------:R-:W-:Y:S02]  /*2ee0*/  HADD2.F32 R14, -RZ, R51.H0_H0 ;  /* 0x20000033ff0e7230 */ /* 0x000fe40000004100 */
[----:B------:R-:W-:Y:S01]  /*2ef0*/  FMUL.FTZ R54, R9, -1.4426950216293334961 ;  /* 0xbfb8aa3b09367820 */ /* 0x000fe20000410000 */
[----:B------:R-:W-:Y:S01]  /*2f00*/  FFMA.FTZ R60, R22, R5, R60 ;  /* 0x00000005163c7223 */ /* 0x000fe2000001003c */
[----:B------:R0:W5:Y:S04]  /*2f10*/  LDL.LU R27, [R1+0x88] ;  /* 0x00008800011b7983 */ /* 0x0001680000300800 */
[----:B------:R-:W1:Y:S01]  /*2f20*/  MUFU.EX2 R54, R54 ;  /* 0x0000003600367308 */ /* 0x000e620000000800 */
[----:B------:R-:W-:-:S04]  /*2f30*/  FADD.FTZ R10, -R16, R10 ;  /* 0x0000000a100a7221 */ /* 0x000fc80000010100 */
[----:B------:R-:W-:-:S04]  /*2f40*/  FMUL.FTZ R10, R0, R10 ;  /* 0x0000000a000a7220 */ /* 0x000fc80000410000 */
[----:B------:R-:W-:Y:S01]  /*2f50*/  FFMA.FTZ R6, R24, R10, R18 ;  /* 0x0000000a18067223 */ /* 0x000fe20000010012 */
[----:B------:R-:W-:-:S03]  /*2f60*/  FFMA.FTZ R18, R15, R5, R13 ;  /* 0x000000050f127223 */ /* 0x000fc6000001000d */
[----:B------:R-:W-:Y:S01]  /*2f70*/  FMUL.FTZ R13, R6, -1.4426950216293334961 ;  /* 0xbfb8aa3b060d7820 */ /* 0x000fe20000410000 */
[----:B-1----:R-:W-:-:S05]  /*2f80*/  FADD.FTZ R54, R54, 1 ;  /* 0x3f80000036367421 */ /* 0x002fca0000010000 */
[----:B------:R-:W1:Y:S08]  /*2f90*/  MUFU.EX2 R13, R13 ;  /* 0x0000000d000d7308 */ /* 0x000e700000000800 */
[----:B------:R-:W2:Y:S01]  /*2fa0*/  MUFU.RCP R54, R54 ;  /* 0x0000003600367308 */ /* 0x000ea20000001000 */
[----:B------:R-:W-:-:S04]  /*2fb0*/  FADD.FTZ R14, -R16, R14 ;  /* 0x0000000e100e7221 */ /* 0x000fc80000010100 */
[----:B------:R-:W-:Y:S01]  /*2fc0*/  FMUL.FTZ R12, R0, R14 ;  /* 0x0000000e000c7220 */ /* 0x000fe20000410000 */
[----:B-1----:R-:W-:-:S03]  /*2fd0*/  FADD.FTZ R13, R13, 1 ;  /* 0x3f8000000d0d7421 */ /* 0x002fc60000010000 */
[----:B------:R-:W-:Y:S02]  /*2fe0*/  FFMA.FTZ R15, R22, R12, R26 ;  /* 0x0000000c160f7223 */ /* 0x000fe4000001001a */
[----:B------:R0:W5:Y:S01]  /*2ff0*/  LDL.LU R26, [R1+0x84] ;  /* 0x00008400011a7983 */ /* 0x0001620000300800 */
[----:B--2---:R-:W-:Y:S01]  /*3000*/  FADD.FTZ R14, -R54, 1 ;  /* 0x3f800000360e7421 */ /* 0x004fe20000010100 */
[----:B------:R-:W1:Y:S03]  /*3010*/  MUFU.RCP R13, R13 ;  /* 0x0000000d000d7308 */ /* 0x000e660000001000 */
[----:B------:R-:W-:Y:S01]  /*3020*/  FFMA.FTZ R14, R9, R14, 1 ;  /* 0x3f800000090e7423 */ /* 0x000fe2000001000e */
[----:B------:R-:W-:-:S06]  /*3030*/  FMUL.FTZ R9, R15, -1.4426950216293334961 ;  /* 0xbfb8aa3b0f097820 */ /* 0x000fcc0000410000 */
[----:B------:R-:W2:Y:S01]  /*3040*/  MUFU.EX2 R9, R9 ;  /* 0x0000000900097308 */ /* 0x000ea20000000800 */
[----:B------:R-:W-:Y:S01]  /*3050*/  FMUL.FTZ R54, R54, R14 ;  /* 0x0000000e36367220 */ /* 0x000fe20000410000 */
[----:B-1----:R-:W-:-:S04]  /*3060*/  FADD.FTZ R14, -R13, 1 ;  /* 0x3f8000000d0e7421 */ /* 0x002fc80000010100 */
[----:B------:R-:W-:Y:S01]  /*3070*/  FFMA.FTZ R6, R6, R14, 1 ;  /* 0x3f80000006067423 */ /* 0x000fe2000001000e */
[----:B--2---:R-:W-:-:S03]  /*3080*/  FADD.FTZ R9, R9, 1 ;  /* 0x3f80000009097421 */ /* 0x004fc60000010000 */
[----:B------:R-:W-:Y:S02]  /*3090*/  FMUL.FTZ R6, R13, R6 ;  /* 0x000000060d067220 */ /* 0x000fe40000410000 */
[----:B------:R1:W2:Y:S01]  /*30a0*/  MUFU.RCP R13, R9 ;  /* 0x00000009000d7308 */ /* 0x0002a20000001000 */
[----:B------:R-:W-:-:S05]  /*30b0*/  HADD2.F32 R14, -RZ, R51.H1_H1 ;  /* 0x30000033ff0e7230 */ /* 0x000fca0000004100 */
[----:B------:R-:W-:Y:S01]  /*30c0*/  FADD.FTZ R14, -R16, R14 ;  /* 0x0000000e100e7221 */ /* 0x000fe20000010100 */
[----:B-1----:R-:W-:-:S03]  /*30d0*/  HADD2.F32 R9, -RZ, R49.H1_H1 ;  /* 0x30000031ff097230 */ /* 0x002fc60000004100 */
[----:B------:R-:W-:Y:S02]  /*30e0*/  FMUL.FTZ R14, R0, R14 ;  /* 0x0000000e000e7220 */ /* 0x000fe40000410000 */
[----:B------:R-:W-:Y:S02]  /*30f0*/  FMUL.FTZ R58, R9, R58 ;  /* 0x0000003a093a7220 */ /* 0x000fe40000410000 */
[----:B------:R-:W-:Y:S01]  /*3100*/  FFMA.FTZ R9, R23, R14, R25 ;  /* 0x0000000e17097223 */ /* 0x000fe20000010019 */
[----:B--2---:R-:W-:Y:S01]  /*3110*/  FADD.FTZ R61, -R13, 1 ;  /* 0x3f8000000d3d7421 */ /* 0x004fe20000010100 */
[----:B------:R-:W-:Y:S01]  /*3120*/  FFMA.FTZ R60, R23, R58, R60 ;  /* 0x0000003a173c7223 */ /* 0x000fe2000001003c */
[----:B------:R0:W5:Y:S02]  /*3130*/  LDL.LU R25, [R1+0x80] ;  /* 0x0000800001197983 */ /* 0x0001640000300800 */
[----:B------:R-:W-:Y:S01]  /*3140*/  FFMA.FTZ R61, R15, R61, 1 ;  /* 0x3f8000000f3d7423 */ /* 0x000fe2000001003d */
[----:B------:R-:W-:-:S06]  /*3150*/  FMUL.FTZ R15, R9, -1.4426950216293334961 ;  /* 0xbfb8aa3b090f7820 */ /* 0x000fcc0000410000 */
[----:B------:R-:W1:Y:S01]  /*3160*/  MUFU.EX2 R15, R15 ;  /* 0x0000000f000f7308 */ /* 0x000e620000000800 */
[----:B------:R-:W-:Y:S01]  /*3170*/  FMUL.FTZ R13, R13, R61 ;  /* 0x0000003d0d0d7220 */ /* 0x000fe20000410000 */
[----:B------:R-:W-:-:S04]  /*3180*/  FMUL.FTZ R61, R23, R58 ;  /* 0x0000003a173d7220 */ /* 0x000fc80000410000 */
[----:B------:R-:W-:Y:S01]  /*3190*/  FFMA.FTZ R8, R4, R61, R8 ;  /* 0x0000003d04087223 */ /* 0x000fe20000010008 */
[----:B-1----:R-:W-:Y:S01]  /*31a0*/  FADD.FTZ R15, R15, 1 ;  /* 0x3f8000000f0f7421 */ /* 0x002fe20000010000 */
[----:B---3--:R-:W-:-:S05]  /*31b0*/  HADD2.F32 R61, -RZ, R52.H0_H0 ;  /* 0x20000034ff3d7230 */ /* 0x008fca0000004100 */
[----:B------:R-:W1:Y:S01]  /*31c0*/  MUFU.RCP R15, R15 ;  /* 0x0000000f000f7308 */ /* 0x000e620000001000 */
[----:B------:R-:W-:Y:S01]  /*31d0*/  FMUL.FTZ R54, R61, R54 ;  /* 0x000000363d367220 */ /* 0x000fe20000410000 */
[----:B------:R-:W-:-:S03]  /*31e0*/  HADD2.F32 R61, -RZ, R52.H1_H1 ;  /* 0x30000034ff3d7230 */ /* 0x000fc60000004100 */
[CC--:B------:R-:W-:Y:S01]  /*31f0*/  FFMA.FTZ R60, R3.reuse, R54.reuse, R60 ;  /* 0x00000036033c7223 */ /* 0x0c0fe2000001003c */
[----:B------:R-:W-:Y:S01]  /*3200*/  FMUL.FTZ R3, R3, R54 ;  /* 0x0000003603037220 */ /* 0x000fe20000410000 */
[----:B------:R-:W-:-:S03]  /*3210*/  FMUL.FTZ R6, R61, R6 ;  /* 0x000000063d067220 */ /* 0x000fc60000410000 */
[----:B------:R-:W-:Y:S01]  /*3220*/  FFMA.FTZ R3, R56, R3, R8 ;  /* 0x0000000338037223 */ /* 0x000fe20000010008 */
[----:B------:R-:W-:-:S04]  /*3230*/  FMUL.FTZ R8, R24, R6 ;  /* 0x0000000618087220 */ /* 0x000fc80000410000 */
[----:B------:R-:W-:Y:S01]  /*3240*/  FFMA.FTZ R3, R10, R8, R3 ;  /* 0x000000080a037223 */ /* 0x000fe20000010003 */
[----:B------:R-:W-:Y:S02]  /*3250*/  HADD2.F32 R8, -RZ, R53.H0_H0 ;  /* 0x20000035ff087230 */ /* 0x000fe40000004100 */
[----:B-1----:R-:W-:-:S04]  /*3260*/  FADD.FTZ R61, -R15, 1 ;  /* 0x3f8000000f3d7421 */ /* 0x002fc80000010100 */
[----:B------:R-:W-:Y:S01]  /*3270*/  FFMA.FTZ R61, R9, R61, 1 ;  /* 0x3f800000093d7423 */ /* 0x000fe2000001003d */
[----:B------:R-:W-:Y:S01]  /*3280*/  FMUL.FTZ R13, R8, R13 ;  /* 0x0000000d080d7220 */ /* 0x000fe20000410000 */
[----:B------:R-:W-:Y:S02]  /*3290*/  HADD2.F32 R8, -RZ, R53.H1_H1 ;  /* 0x30000035ff087230 */ /* 0x000fe40000004100 */
[----:B------:R-:W-:Y:S01]  /*32a0*/  FFMA.FTZ R60, R24, R6, R60 ;  /* 0x00000006183c7223 */ /* 0x000fe2000001003c */
[----:B------:R-:W-:Y:S01]  /*32b0*/  FMUL.FTZ R15, R15, R61 ;  /* 0x0000003d0f0f7220 */ /* 0x000fe20000410000 */
[----:B------:R0:W5:Y:S02]  /*32c0*/  LDL.LU R24, [R1+0x7c] ;  /* 0x00007c0001187983 */ /* 0x0001640000300800 */
[----:B------:R-:W-:Y:S01]  /*32d0*/  FFMA.FTZ R60, R22, R13, R60 ;  /* 0x0000000d163c7223 */ /* 0x000fe2000001003c */
[----:B------:R-:W-:Y:S01]  /*32e0*/  FMUL.FTZ R15, R8, R15 ;  /* 0x0000000f080f7220 */ /* 0x000fe20000410000 */
[----:B------:R-:W-:-:S02]  /*32f0*/  FMUL.FTZ R8, R22, R13 ;  /* 0x0000000d16087220 */ /* 0x000fc40000410000 */
[----:B------:R-:W2:Y:S01]  /*3300*/  LDL.LU R22, [R1+0x78] ;  /* 0x0000780001167983 */ /* 0x000ea20000300800 */
[CC--:B------:R-:W-:Y:S01]  /*3310*/  FMUL.FTZ R9, R23.reuse, R15.reuse ;  /* 0x0000000f17097220 */ /* 0x0c0fe20000410000 */
[----:B------:R-:W-:Y:S01]  /*3320*/  FFMA.FTZ R3, R12, R8, R3 ;  /* 0x000000080c037223 */ /* 0x000fe20000010003 */
[----:B------:R-:W-:Y:S01]  /*3330*/  FFMA.FTZ R8, R23, R15, R60 ;  /* 0x0000000f17087223 */ /* 0x000fe2000001003c */
[----:B------:R-:W-:Y:S01]  /*3340*/  FADD.FTZ R5, R21, R5 ;  /* 0x0000000515057221 */ /* 0x000fe20000010000 */
[----:B------:R0:W5:Y:S01]  /*3350*/  LDL.LU R23, [R1+0x74] ;  /* 0x0000740001177983 */ /* 0x0001620000300800 */
[----:B------:R-:W-:Y:S01]  /*3360*/  FFMA.FTZ R9, R14, R9, R3 ;  /* 0x000000090e097223 */ /* 0x000fe20000010003 */
[----:B------:R-:W-:Y:S02]  /*3370*/  FFMA.FTZ R4, R4, R58, R19 ;  /* 0x0000003a04047223 */ /* 0x000fe40000010013 */
[----:B------:R0:W5:Y:S01]  /*3380*/  LDL.LU R21, [R1+0x70] ;  /* 0x0000700001157983 */ /* 0x0001620000300800 */
[----:B------:R-:W-:Y:S01]  /*3390*/  FFMA.FTZ R10, R10, R6, R20 ;  /* 0x000000060a0a7223 */ /* 0x000fe20000010014 */
[----:B------:R-:W-:-:S02]  /*33a0*/  FFMA.FTZ R12, R12, R13, R18 ;  /* 0x0000000d0c0c7223 */ /* 0x000fc40000010012 */
[----:B------:R0:W5:Y:S01]  /*33b0*/  LDL.LU R19, [R1+0x6c] ;  /* 0x00006c0001137983 */ /* 0x0001620000300800 */
[----:B------:R-:W-:Y:S01]  /*33c0*/  UIADD3 UR9, UP0, UR11, 0x28, URZ ;  /* 0x000000280b097890 */ /* 0x000fe2000ff1e03f */
[----:B------:R-:W1:Y:S03]  /*33d0*/  S2R R61, SR_TID.X ;  /* 0x00000000003d7919 */ /* 0x000e660000002100 */
[----:B------:R-:W-:Y:S02]  /*33e0*/  UIADD3.X UR14, URZ, UR5, URZ, UP0, !UPT ;  /* 0x000000053f0e7290 */ /* 0x000fe400087fe43f */
[----:B------:R-:W-:Y:S01]  /*33f0*/  UISETP.GE.U32.AND UP0, UPT, UR9, UR15, UPT ;  /* 0x0000000f0900728c */ /* 0x000fe2000bf06070 */
[----:B--2---:R2:W-:Y:S04]  /*3400*/  STS.64 [R22], R8 ;  /* 0x0000000816007388 */ /* 0x0045e80000000a00 */
[----:B--2---:R0:W5:Y:S04]  /*3410*/  LDL.LU R22, [R1+0x68] ;  /* 0x0000680001167983 */ /* 0x0041680000300800 */
[----:B------:R0:W5:Y:S04]  /*3420*/  LDL.LU R20, [R1+0x64] ;  /* 0x0000640001147983 */ /* 0x0001680000300800 */
[----:B------:R0:W5:Y:S01]  /*3430*/  LDL.LU R18, [R1+0x60] ;  /* 0x0000600001127983 */ /* 0x0001620000300800 */
[----:B------:R-:W-:-:S06]  /*3440*/  UISETP.GE.AND.EX UP0, UPT, UR14, UR7, UPT, UP0 ;  /* 0x000000070e00728c */ /* 0x000fcc000bf06300 */
[----:B------:R-:W-:Y:S01]  /*3450*/  PLOP3.LUT P1, PT, PT, PT, UP0, 0x80, 0x0 ;  /* 0x000000000000781c */ /* 0x000fe20003f2f008 */
[----:B------:R-:W-:Y:S01]  /*3460*/  FADD.FTZ R3, R59, R58 ;  /* 0x0000003a3b037221 */ /* 0x000fe20000010000 */
[----:B------:R-:W-:Y:S01]  /*3470*/  FFMA.FTZ R8, R56, R54, R55 ;  /* 0x0000003638087223 */ /* 0x000fe20000010037 */
[----:B------:R-:W-:Y:S01]  /*3480*/  HFMA2.MMA R56, -RZ, RZ, 0, 0 ;  /* 0x00000000ff387435 */ /* 0x000fe200000001ff */
[----:B------:R-:W-:Y:S01]  /*3490*/  FADD.FTZ R9, R17, R54 ;  /* 0x0000003611097221 */ /* 0x000fe20000010000 */
[----:B------:R-:W-:Y:S01]  /*34a0*/  FFMA.FTZ R14, R14, R15, R4 ;  /* 0x0000000f0e0e7223 */ /* 0x000fe20000010004 */
[----:B------:R-:W-:Y:S01]  /*34b0*/  FADD.FTZ R11, R11, R6 ;  /* 0x000000060b0b7221 */ /* 0x000fe20000010000 */
[----:B------:R-:W-:Y:S01]  /*34c0*/  BAR.SYNC.DEFER_BLOCKING 0x0 ;  /* 0x0000000000007b1d */ /* 0x000fe20000010000 */
[----:B-1----:R-:W-:Y:S01]  /*34d0*/  ISETP.GT.U32.AND P0, PT, R61, 0x7, PT ;  /* 0x000000073d00780c */ /* 0x002fe20003f04070 */
[----:B------:R-:W-:Y:S01]  /*34e0*/  FADD.FTZ R13, R5, R13 ;  /* 0x0000000d050d7221 */ /* 0x000fe20000010000 */
[----:B------:R-:W-:Y:S01]  /*34f0*/  FADD.FTZ R15, R3, R15 ;  /* 0x0000000f030f7221 */ /* 0x000fe20000010000 */
[----:B------:R-:W-:-:S02]  /*3500*/  MOV R17, RZ ;  /* 0x000000ff00117202 */ /* 0x000fc40000000f00 */
[----:B0-----:R-:W-:Y:S08]  /*3510*/  @!P1 BRA `(.L_x_3130) ;  /* 0x0000000000d09947 */ /* 0x001ff00003800000 */
        /* <DEDUP_REMOVED lines=24> */
[----:B------:R-:W-:Y:S01]  /*36a0*/  STS.64 [R5], R12 ;  /* 0x0000000c05007388 */ /* 0x000fe20000000a00 */
[----:B------:R-:W-:-:S03]  /*36b0*/  ULOP3.LUT UR9, UR6, 0x7ffffff8, URZ, 0xc0, !UPT ;  /* 0x7ffffff806097892 */ /* 0x000fc6000f8ec03f */
[----:B------:R2:W-:Y:S01]  /*36c0*/  STS.64 [R4], R14 ;  /* 0x0000000e04007388 */ /* 0x0005e20000000a00 */
        /* <DEDUP_REMOVED lines=25> */
.L_x_3130:
        /* <DEDUP_REMOVED lines=11> */
.L_x_3133:
        /* <DEDUP_REMOVED lines=83> */
.L_x_3132:
[----:B------:R-:W-:Y:S05]  /*3e40*/  BSYNC B0 ;  /* 0x0000000000007941 */ /* 0x000fea0003800000 */
.L_x_3131:
[----:B0-----:R-:W0:Y:S01]  /*3e50*/  SHFL.BFLY PT, R4, R17, 0x2, 0x1f ;  /* 0x0c401f0011047f89 */ /* 0x001e2200000e0000 */
        /* <DEDUP_REMOVED lines=23> */
.L_x_3135:
[----:B------:R-:W-:Y:S05]  /*3fd0*/  BSYNC B0 ;  /* 0x0000000000007941 */ /* 0x000fea0003800000 */
.L_x_3134:
        /* <DEDUP_REMOVED lines=19> */
.L_x_3138:
[----:B------:R-:W2:Y:S04]  /*4110*/  LD.E.STRONG.GPU R6, desc[UR12][R4.64] ;  /* 0x0000000c04067980 */ /* 0x000ea8000c10f900 */
[----:B--2---:R-:W-:Y:S01]  /*4120*/  CCTL.IVALL ;  /* 0x00000000ff00798f */ /* 0x004fe20002000000 */
[----:B------:R-:W-:Y:S05]  /*4130*/  YIELD ;  /* 0x0000000000007946 */ /* 0x000fea0003800000 */
[----:B-----5:R-:W-:-:S04]  /*4140*/  LOP3.LUT R6, R6, R3, RZ, 0x3c, !PT ;  /* 0x0000000306067212 */ /* 0x020fc800078e3cff */
[----:B------:R-:W-:-:S13]  /*4150*/  ISETP.GT.AND P0, PT, R6, -0x1, PT ;  /* 0xffffffff0600780c */ /* 0x000fda0003f04270 */
[----:B------:R-:W-:Y:S05]  /*4160*/  @P0 BRA `(.L_x_3138) ;  /* 0xfffffffc00e80947 */ /* 0x000fea000383ffff */
.L_x_3137:
[----:B------:R-:W-:Y:S05]  /*4170*/  WARPSYNC.ALL ;  /* 0x0000000000007948 */ /* 0x000fea0003800000 */
[----:B------:R-:W-:Y:S06]  /*4180*/  BAR.SYNC.DEFER_BLOCKING 0x0 ;  /* 0x0000000000007b1d */ /* 0x000fec0000010000 */
[----:B------:R-:W-:Y:S05]  /*4190*/  BRA `(.L_x_3139) ;  /* 0x0000000000687947 */ /* 0x000fea0003800000 */
.L_x_3136:
        /* <DEDUP_REMOVED lines=10> */
[----:B------:R-:W-:-:S04]  /*4240*/  MOV R3, 0x7fffffd9 ;  /* 0x7fffffd900037802 */ /* 0x000fc80000000f00 */
[----:B------:R-:W-:Y:S02]  /*4250*/  SEL R3, R3, 0x1, !P0 ;  /* 0x0000000103037807 */ /* 0x000fe40004000000 */
[----:B------:R-:W-:-:S05]  /*4260*/  MOV R4, UR5 ;  /* 0x0000000500047c02 */ /* 0x000fca0008000f00 */
[----:B0-----:R-:W-:Y:S01]  /*4270*/  IMAD.WIDE.U32 R4, R4, 0x4, R54 ;  /* 0x0000000404047825 */ /* 0x001fe200078e0036 */
[----:B------:R-:W-:Y:S06]  /*4280*/  MEMBAR.ALL.GPU ;  /* 0x0000000000007992 */ /* 0x000fec000000a000 */
[----:B------:R-:W-:-:S00]  /*4290*/  ERRBAR ;  /* 0x00000000000079ab */ /* 0x000fc00000000000 */
[----:B------:R-:W-:Y:S06]  /*42a0*/  CGAERRBAR ;  /* 0x00000000000075ab */ /* 0x000fec0000000000 */
[----:B------:R0:W5:Y:S02]  /*42b0*/  ATOM.E.ADD.STRONG.GPU PT, R3, desc[UR12][R4.64], R3 ;  /* 0x000000030403798a */ /* 0x00016400081ee1cc */
.L_x_3141:
[----:B------:R-:W2:Y:S04]  /*42c0*/  LD.E.STRONG.GPU R6, desc[UR12][R4.64] ;  /* 0x0000000c04067980 */ /* 0x000ea8000c10f900 */
[----:B--2---:R-:W-:Y:S01]  /*42d0*/  CCTL.IVALL ;  /* 0x00000000ff00798f */ /* 0x004fe20002000000 */
[----:B------:R-:W-:Y:S05]  /*42e0*/  YIELD ;  /* 0x0000000000007946 */ /* 0x000fea0003800000 */
[----:B-----5:R-:W-:-:S04]  /*42f0*/  LOP3.LUT R6, R6, R3, RZ, 0x3c, !PT ;  /* 0x0000000306067212 */ /* 0x020fc800078e3cff */
[----:B------:R-:W-:-:S13]  /*4300*/  ISETP.GT.AND P0, PT, R6, -0x1, PT ;  /* 0xffffffff0600780c */ /* 0x000fda0003f04270 */
[----:B------:R-:W-:Y:S05]  /*4310*/  @P0 BRA `(.L_x_3141) ;  /* 0xfffffffc00e80947 */ /* 0x000fea000383ffff */
.L_x_3140:
[----:B------:R-:W-:Y:S05]  /*4320*/  WARPSYNC.ALL ;  /* 0x0000000000007948 */ /* 0x000fea0003800000 */
[----:B------:R-:W-:Y:S06]  /*4330*/  BAR.SYNC.DEFER_BLOCKING 0x0 ;  /* 0x0000000000007b1d */ /* 0x000fec0000010000 */
.L_x_3139:
[----:B------:R-:W1:Y:S01]  /*4340*/  S2R R17, SR_TID.X ;  /* 0x0000000000117919 */ /* 0x000e620000002100 */
[----:B0-----:R-:W-:Y:S01]  /*4350*/  MOV R4, UR4 ;  /* 0x0000000400047c02 */ /* 0x001fe20008000f00 */
[----:B------:R-:W2:Y:S01]  /*4360*/  LDL.LU R56, [R1+0x2c] ;  /* 0x00002c0001387983 */ /* 0x000ea20000300800 */
[----:B------:R-:W0:Y:S01]  /*4370*/  S2UR UR14, SR_CgaCtaId ;  /* 0x00000000000e79c3 */ /* 0x000e220000008800 */
[----:B------:R-:W-:Y:S01]  /*4380*/  UMOV UR5, 0x400 ;  /* 0x0000040000057882 */ /* 0x000fe20000000000 */
[----:B------:R-:W-:Y:S01]  /*4390*/  USHF.L.U32 UR11, UR11, 0x1, URZ ;  /* 0x000000010b0b7899 */ /* 0x000fe2000800063f */
[----:B------:R-:W3:Y:S01]  /*43a0*/  LDL.LU R60, [R1+0x18] ;  /* 0x00001800013c7983 */ /* 0x000ee20000300800 */
[----:B------:R-:W-:Y:S01]  /*43b0*/  ULDC.64 UR18, c[0x0][0x210] ;  /* 0x0000840000127ab9 */ /* 0x000fe20000000a00 */
[----:B-1----:R-:W-:Y:S01]  /*43c0*/  ISETP.GT.U32.AND P0, PT, R17, 0xf, PT ;  /* 0x0000000f1100780c */ /* 0x002fe20003f04070 */
[----:B------:R-:W-:Y:S01]  /*43d0*/  UIADD3 UR5, UR5, 0x3480, URZ ;  /* 0x0000348005057890 */ /* 0x000fe2000fffe03f */
[----:B------:R-:W4:Y:S11]  /*43e0*/  LDL.LU R59, [R1+0x1c] ;  /* 0x00001c00013b7983 */ /* 0x000f360000300800 */
[----:B------:R-:W1:Y:S08]  /*43f0*/  @!P0 LDC R3, c[0x0][0x10] ;  /* 0x00000400ff038b82 */ /* 0x000e700000000800 */
[----:B------:R-:W0:Y:S01]  /*4400*/  @!P0 LDC.64 R54, c[0x0][0x260] ;  /* 0x00009800ff368b82 */ /* 0x000e220000000a00 */
[----:B-1----:R-:W-:Y:S01]  /*4410*/  @!P0 IMAD R3, R3, R4, UR6 ;  /* 0x0000000603038e24 */ /* 0x002fe2000f8e0204 */
[----:B------:R-:W-:-:S04]  /*4420*/  @!P0 LOP3.LUT R4, R17, 0x7ffffff8, RZ, 0xc0, !PT ;  /* 0x7ffffff811048812 */ /* 0x000fc800078ec0ff */
[----:B------:R-:W-:Y:S02]  /*4430*/  @!P0 LEA R3, R3, R4, 0x4 ;  /* 0x0000000403038211 */ /* 0x000fe400078e20ff */
[----:B------:R-:W-:-:S04]  /*4440*/  @!P0 LOP3.LUT R4, R17, 0x7, RZ, 0xc0, !PT ;  /* 0x0000000711048812 */ /* 0x000fc800078ec0ff */
[----:B------:R-:W-:-:S04]  /*4450*/  @!P0 IADD3 R3, R3, R4, RZ ;  /* 0x0000000403038210 */ /* 0x000fc80007ffe0ff */
[----:B------:R-:W-:-:S05]  /*4460*/  @!P0 SHF.L.U32 R3, R3, 0x1, RZ ;  /* 0x0000000103038819 */ /* 0x000fca00000006ff */
[----:B0-----:R-:W-:-:S06]  /*4470*/  @!P0 IMAD.WIDE.U32 R4, R3, 0x4, R54 ;  /* 0x0000000403048825 */ /* 0x001fcc00078e0036 */
[----:B------:R-:W2:Y:S01]  /*4480*/  @!P0 LDG.E.64 R4, desc[UR12][R4.64] ;  /* 0x0000000c04048981 */ /* 0x000ea2000c1e1b00 */
[----:B------:R-:W-:Y:S01]  /*4490*/  HFMA2.MMA R3, -RZ, RZ, 0, 0 ;  /* 0x00000000ff037435 */ /* 0x000fe200000001ff */
[----:B------:R-:W-:Y:S02]  /*44a0*/  ULEA UR5, UR14, UR5, 0x18 ;  /* 0x000000050e057291 */ /* 0x000fe4000f8ec03f */
[----:B------:R-:W-:-:S03]  /*44b0*/  ULOP3.LUT UR11, UR11, 0xe, URZ, 0xc0, !UPT ;  /* 0x0000000e0b0b7892 */ /* 0x000fc6000f8ec03f */
[----:B--2---:R-:W-:Y:S01]  /*44c0*/  @!P0 FADD.FTZ R3, RZ, R5 ;  /* 0x00000005ff038221 */ /* 0x004fe20000010000 */
[----:B------:R-:W-:Y:S01]  /*44d0*/  MOV R5, RZ ;  /* 0x000000ff00057202 */ /* 0x000fe20000000f00 */
[----:B------:R-:W-:Y:S01]  /*44e0*/  @!P0 FADD.FTZ R5, RZ, R4 ;  /* 0x00000004ff058221 */ /* 0x000fe20000010000 */
[----:B------:R-:W-:Y:S02]  /*44f0*/  LOP3.LUT P0, RZ, R17, 0xfffffff7, RZ, 0xc0, !PT ;  /* 0xfffffff711ff7812 */ /* 0x000fe4000780c0ff */
        /* <DEDUP_REMOVED lines=11> */
[----:B-1----:R-:W-:-:S03]  /*45b0*/  FADD.FTZ R4, R3, R6 ;  /* 0x0000000603047221 */ /* 0x002fc60000010000 */
[----:B------:R-:W-:Y:S01]  /*45c0*/  @!P0 FMUL.FTZ R5, R5, 2.4414062863797880709e-05 ;  /* 0x37cccccd05058820 */ /* 0x000fe20000410000 */
[----:B------:R-:W-:Y:S01]  /*45d0*/  @!P0 LOP3.LUT R3, R17, 0xfffffff8, RZ, 0xc0, !PT ;  /* 0xfffffff811038812 */ /* 0x000fe200078ec0ff */
[--C-:B-----5:R-:W-:Y:S02]  /*45e0*/  HADD2.F32 R6, -RZ, R22.reuse.H0_H0 ;  /* 0x20000016ff067230 */ /* 0x120fe40000004100 */
[----:B------:R-:W-:Y:S01]  /*45f0*/  @!P0 FMUL.FTZ R4, R4, 2.4414062863797880709e-05 ;  /* 0x37cccccd04048820 */ /* 0x000fe20000410000 */
[----:B------:R-:W-:-:S04]  /*4600*/  HADD2.F32 R22, -RZ, R22.H1_H1 ;  /* 0x30000016ff167230 */ /* 0x000fc80000004100 */
[----:B------:R0:W-:Y:S02]  /*4610*/  @!P0 STS.64 [R3+UR5], R4 ;  /* 0x0000000403008988 */ /* 0x0001e40008000a05 */
[----:B0-----:R-:W-:-:S05]  /*4620*/  HADD2.F32 R3, -RZ, R18.H0_H0 ;  /* 0x20000012ff037230 */ /* 0x001fca0000004100 */
[----:B------:R-:W-:-:S04]  /*4630*/  FADD.FTZ R3, -R16, R3 ;  /* 0x0000000310037221 */ /* 0x000fc80000010100 */
[----:B------:R-:W-:Y:S01]  /*4640*/  FMUL.FTZ R17, R0, R3 ;  /* 0x0000000300117220 */ /* 0x000fe20000410000 */
[--C-:B------:R-:W-:Y:S02]  /*4650*/  HADD2.F32 R3, -RZ, R20.reuse.H0_H0 ;  /* 0x20000014ff037230 */ /* 0x100fe40000004100 */
[----:B------:R-:W-:-:S03]  /*4660*/  HADD2.F32 R20, -RZ, R20.H1_H1 ;  /* 0x30000014ff147230 */ /* 0x000fc60000004100 */
[----:B------:R-:W-:-:S04]  /*4670*/  FFMA.FTZ R4, R17, R3, R6 ;  /* 0x0000000311047223 */ /* 0x000fc80000010006 */
[----:B------:R-:W-:-:S06]  /*4680*/  FMUL.FTZ R5, R4, -1.4426950216293334961 ;  /* 0xbfb8aa3b04057820 */ /* 0x000fcc0000410000 */
[----:B------:R-:W0:Y:S02]  /*4690*/  MUFU.EX2 R5, R5 ;  /* 0x0000000500057308 */ /* 0x000e240000000800 */
[----:B0-----:R-:W-:-:S06]  /*46a0*/  FADD.FTZ R5, R5, 1 ;  /* 0x3f80000005057421 */ /* 0x001fcc0000010000 */
[----:B------:R-:W0:Y:S02]  /*46b0*/  MUFU.RCP R5, R5 ;  /* 0x0000000500057308 */ /* 0x000e240000001000 */
[----:B0-----:R-:W-:-:S04]  /*46c0*/  FADD.FTZ R54, -R5, 1 ;  /* 0x3f80000005367421 */ /* 0x001fc80000010100 */
[----:B------:R-:W-:Y:S01]  /*46d0*/  FFMA.FTZ R54, R4, R54, 1 ;  /* 0x3f80000004367423 */ /* 0x000fe20000010036 */
[----:B------:R-:W-:-:S03]  /*46e0*/  HADD2.F32 R4, -RZ, R18.H1_H1 ;  /* 0x30000012ff047230 */ /* 0x000fc60000004100 */
[----:B------:R-:W-:Y:S01]  /*46f0*/  FMUL.FTZ R18, R5, R54 ;  /* 0x0000003605127220 */ /* 0x000fe20000410000 */
[----:B------:R-:W-:Y:S02]  /*4700*/  HADD2.F32 R5, -RZ, R26.H0_H0 ;  /* 0x2000001aff057230 */ /* 0x000fe40000004100 */
[----:B------:R-:W-:-:S04]  /*4710*/  FADD.FTZ R4, -R16, R4 ;  /* 0x0000000410047221 */ /* 0x000fc80000010100 */
[----:B------:R-:W-:Y:S01]  /*4720*/  FMUL.FTZ R54, R0, R4 ;  /* 0x0000000400367220 */ /* 0x000fe20000410000 */
[----:B------:R-:W-:Y:S01]  /*4730*/  FMUL.FTZ R18, R5, R18 ;  /* 0x0000001205127220 */ /* 0x000fe20000410000 */
[----:B------:R-:W-:Y:S02]  /*4740*/  IADD3 R5, R56, -UR11, RZ ;  /* 0x8000000b38057c10 */ /* 0x000fe4000fffe0ff */
[----:B------:R-:W-:-:S04]  /*4750*/  FFMA.FTZ R55, R54, R20, R22 ;  /* 0x0000001436377223 */ /* 0x000fc80000010016 */
[----:B------:R-:W-:-:S06]  /*4760*/  FMUL.FTZ R4, R55, -1.4426950216293334961 ;  /* 0xbfb8aa3b37047820 */ /* 0x000fcc0000410000 */
[----:B------:R-:W0:Y:S02]  /*4770*/  MUFU.EX2 R4, R4 ;  /* 0x0000000400047308 */ /* 0x000e240000000800 */
[----:B0-----:R-:W-:-:S06]  /*4780*/  FADD.FTZ R4, R4, 1 ;  /* 0x3f80000004047421 */ /* 0x001fcc0000010000 */
[----:B------:R-:W0:Y:S01]  /*4790*/  MUFU.RCP R4, R4 ;  /* 0x0000000400047308 */ /* 0x000e220000001000 */
[----:B------:R-:W-:Y:S01]  /*47a0*/  LEA R5, R5, UR5, 0x3 ;  /* 0x0000000505057c11 */ /* 0x000fe2000f8e18ff */
[----:B0-----:R-:W-:-:S04]  /*47b0*/  FADD.FTZ R56, -R4, 1 ;  /* 0x3f80000004387421 */ /* 0x001fc80000010100 */
[----:B------:R-:W-:-:S04]  /*47c0*/  FFMA.FTZ R56, R55, R56, 1 ;  /* 0x3f80000037387423 */ /* 0x000fc80000010038 */
[----:B------:R-:W-:Y:S01]  /*47d0*/  FMUL.FTZ R56, R4, R56 ;  /* 0x0000003804387220 */ /* 0x000fe20000410000 */
[----:B------:R-:W-:Y:S06]  /*47e0*/  BAR.SYNC.DEFER_BLOCKING 0x0 ;  /* 0x0000000000007b1d */ /* 0x000fec0000010000 */
[----:B------:R-:W0:Y:S01]  /*47f0*/  LDS.64 R4, [R5] ;  /* 0x0000000005047984 */ /* 0x000e220000000a00 */
[----:B------:R-:W-:-:S05]  /*4800*/  HADD2.F32 R26, -RZ, R26.H1_H1 ;  /* 0x3000001aff1a7230 */ /* 0x000fca0000004100 */
[----:B------:R-:W-:Y:S01]  /*4810*/  FMUL.FTZ R26, R26, R56 ;  /* 0x000000381a1a7220 */ /* 0x000fe20000410000 */
[----:B0-----:R-:W-:-:S03]  /*4820*/  FFMA.FTZ R18, R3, R18, -R4 ;  /* 0x0000001203127223 */ /* 0x001fc60000010804 */
[----:B------:R-:W-:Y:S01]  /*4830*/  FFMA.FTZ R26, R20, R26, -R4 ;  /* 0x0000001a141a7223 */ /* 0x000fe20000010804 */
[----:B------:R-:W-:-:S03]  /*4840*/  FFMA.FTZ R18, R17, -R5, R18 ;  /* 0x8000000511127223 */ /* 0x000fc60000010012 */
[----:B------:R-:W-:Y:S01]  /*4850*/  FFMA.FTZ R26, R54, -R5, R26 ;  /* 0x80000005361a7223 */ /* 0x000fe2000001001a */
[----:B------:R-:W-:Y:S02]  /*4860*/  HADD2.F32 R17, -RZ, R19.H0_H0 ;  /* 0x20000013ff117230 */ /* 0x000fe40000004100 */
[C---:B------:R-:W-:Y:S01]  /*4870*/  FMUL.FTZ R54, R0.reuse, R18 ;  /* 0x0000001200367220 */ /* 0x040fe20000410000 */
[----:B------:R-:W-:Y:S02]  /*4880*/  FMUL.FTZ R26, R0, R26 ;  /* 0x0000001a001a7220 */ /* 0x000fe40000410000 */
[----:B------:R-:W-:-:S03]  /*4890*/  FADD.FTZ R17, -R16, R17 ;  /* 0x0000001110117221 */ /* 0x000fc60000010100 */
[----:B------:R-:W-:Y:S01]  /*48a0*/  F2FP.F16.F32.PACK_AB R54, R26, R54 ;  /* 0x000000361a36723e */ /* 0x000fe200000000ff */
[----:B------:R-:W-:Y:S01]  /*48b0*/  FMUL.FTZ R18, R0, R17 ;  /* 0x0000001100127220 */ /* 0x000fe20000410000 */
[----:B------:R-:W-:Y:S02]  /*48c0*/  HADD2.F32 R26, -RZ, R21.H0_H0 ;  /* 0x20000015ff1a7230 */ /* 0x000fe40000004100 */
[----:B------:R-:W-:-:S05]  /*48d0*/  HADD2.F32 R17, -RZ, R23.H0_H0 ;  /* 0x20000017ff117230 */ /* 0x000fca0000004100 */
[----:B------:R-:W-:-:S04]  /*48e0*/  FFMA.FTZ R55, R18, R26, R17 ;  /* 0x0000001a12377223 */ /* 0x000fc80000010011 */
[----:B------:R-:W-:-:S06]  /*48f0*/  FMUL.FTZ R56, R55, -1.4426950216293334961 ;  /* 0xbfb8aa3b37387820 */ /* 0x000fcc0000410000 */
[----:B------:R-:W0:Y:S02]  /*4900*/  MUFU.EX2 R56, R56 ;  /* 0x0000003800387308 */ /* 0x000e240000000800 */
[----:B0-----:R-:W-:-:S06]  /*4910*/  FADD.FTZ R56, R56, 1 ;  /* 0x3f80000038387421 */ /* 0x001fcc0000010000 */
[----:B------:R-:W0:Y:S01]  /*4920*/  MUFU.RCP R56, R56 ;  /* 0x0000003800387308 */ /* 0x000e220000001000 */
[----:B------:R-:W-:Y:S02]  /*4930*/  HADD2.F32 R21, -RZ, R21.H1_H1 ;  /* 0x30000015ff157230 */ /* 0x000fe40000004100 */
[----:B0-----:R-:W-:-:S04]  /*4940*/  FADD.FTZ R58, -R56, 1 ;  /* 0x3f800000383a7421 */ /* 0x001fc80000010100 */
[----:B------:R-:W-:Y:S01]  /*4950*/  FFMA.FTZ R58, R55, R58, 1 ;  /* 0x3f800000373a7423 */ /* 0x000fe2000001003a */
[----:B------:R-:W-:Y:S02]  /*4960*/  HADD2.F32 R55, -RZ, R19.H1_H1 ;  /* 0x30000013ff377230 */ /* 0x000fe40000004100 */
[----:B------:R-:W-:Y:S02]  /*4970*/  HADD2.F32 R19, -RZ, R27.H0_H0 ;  /* 0x2000001bff137230 */ /* 0x000fe40000004100 */
[----:B------:R-:W-:Y:S01]  /*4980*/  FMUL.FTZ R56, R56, R58 ;  /* 0x0000003a38387220 */ /* 0x000fe20000410000 */
[----:B------:R-:W-:-:S03]  /*4990*/  FADD.FTZ R55, -R16, R55 ;  /* 0x0000003710377221 */ /* 0x000fc60000010100 */
[----:B------:R-:W-:Y:S01]  /*49a0*/  FMUL.FTZ R19, R19, R56 ;  /* 0x0000003813137220 */ /* 0x000fe20000410000 */
[----:B------:R-:W-:Y:S02]  /*49b0*/  HADD2.F32 R23, -RZ, R23.H1_H1 ;  /* 0x30000017ff177230 */ /* 0x000fe40000004100 */
[----:B------:R-:W-:Y:S01]  /*49c0*/  FMUL.FTZ R55, R0, R55 ;  /* 0x0000003700377220 */ /* 0x000fe20000410000 */
[----:B------:R-:W-:-:S04]  /*49d0*/  FFMA.FTZ R19, R26, R19, -R4 ;  /* 0x000000131a137223 */ /* 0x000fc80000010804 */
[----:B------:R-:W-:Y:S01]  /*49e0*/  FFMA.FTZ R18, R18, -R5, R19 ;  /* 0x8000000512127223 */ /* 0x000fe20000010013 */
[----:B------:R-:W-:-:S04]  /*49f0*/  FFMA.FTZ R19, R55, R21, R23 ;  /* 0x0000001537137223 */ /* 0x000fc80000010017 */
[----:B------:R-:W-:-:S06]  /*4a00*/  FMUL.FTZ R56, R19, -1.4426950216293334961 ;  /* 0xbfb8aa3b13387820 */ /* 0x000fcc0000410000 */
[----:B------:R-:W0:Y:S02]  /*4a10*/  MUFU.EX2 R56, R56 ;  /* 0x0000003800387308 */ /* 0x000e240000000800 */
[----:B0-----:R-:W-:-:S06]  /*4a20*/  FADD.FTZ R56, R56, 1 ;  /* 0x3f80000038387421 */ /* 0x001fcc0000010000 */
[----:B------:R-:W0:Y:S01]  /*4a30*/  MUFU.RCP R56, R56 ;  /* 0x0000003800387308 */ /* 0x000e220000001000 */
[----:B------:R-:W-:Y:S02]  /*4a40*/  HADD2.F32 R27, -RZ, R27.H1_H1 ;  /* 0x3000001bff1b7230 */ /* 0x000fe40000004100 */
[----:B0-----:R-:W-:-:S04]  /*4a50*/  FADD.FTZ R58, -R56, 1 ;  /* 0x3f800000383a7421 */ /* 0x001fc80000010100 */
[----:B------:R-:W-:-:S04]  /*4a60*/  FFMA.FTZ R58, R19, R58, 1 ;  /* 0x3f800000133a7423 */ /* 0x000fc8000001003a */
[----:B------:R-:W-:-:S04]  /*4a70*/  FMUL.FTZ R58, R56, R58 ;  /* 0x0000003a383a7220 */ /* 0x000fc80000410000 */
[----:B------:R-:W-:-:S04]  /*4a80*/  FMUL.FTZ R27, R27, R58 ;  /* 0x0000003a1b1b7220 */ /* 0x000fc80000410000 */
[----:B------:R-:W-:-:S04]  /*4a90*/  FFMA.FTZ R27, R21, R27, -R4 ;  /* 0x0000001b151b7223 */ /* 0x000fc80000010804 */
[----:B------:R-:W-:Y:S01]  /*4aa0*/  FFMA.FTZ R27, R55, -R5, R27 ;  /* 0x80000005371b7223 */ /* 0x000fe2000001001b */
[----:B------:R-:W-:Y:S01]  /*4ab0*/  FMUL.FTZ R19, R0, R18 ;  /* 0x0000001200137220 */ /* 0x000fe20000410000 */
[----:B---3--:R-:W-:Y:S02]  /*4ac0*/  IADD3 R18, P0, R60, UR18, RZ ;  /* 0x000000123c127c10 */ /* 0x008fe4000ff1e0ff */
[----:B------:R-:W-:Y:S01]  /*4ad0*/  FMUL.FTZ R27, R0, R27 ;  /* 0x0000001b001b7220 */ /* 0x000fe20000410000 */
[----:B------:R-:W-:Y:S01]  /*4ae0*/  PRMT R55, R54, 0x7632, R55 ;  /* 0x0000763236377816 */ /* 0x000fe20000000037 */
[----:B------:R-:W2:Y:S03]  /*4af0*/  LDL.LU R60, [R1+0x38] ;  /* 0x00003800013c7983 */ /* 0x000ea60000300800 */
[----:B------:R-:W-:Y:S02]  /*4b00*/  F2FP.F16.F32.PACK_AB R27, R27, R19 ;  /* 0x000000131b1b723e */ /* 0x000fe400000000ff */
[----:B----4-:R-:W-:-:S02]  /*4b10*/  IADD3.X R19, R59, UR19, RZ, P0, !PT ;  /* 0x000000133b137c10 */ /* 0x010fc400087fe4ff */
[----:B------:R-:W3:Y:S04]  /*4b20*/  LDL.LU R59, [R1+0x4c] ;  /* 0x00004c00013b7983 */ /* 0x000ee80000300800 */
[----:B------:R0:W-:Y:S04]  /*4b30*/  STG.E.U16 desc[UR12][R18.64], R54 ;  /* 0x0000003612007986 */ /* 0x0001e8000c10150c */
[----:B------:R1:W-:Y:S01]  /*4b40*/  STG.E.U16 desc[UR12][R18.64+0x2], R55 ;  /* 0x0000023712007986 */ /* 0x0003e2000c10150c */
[----:B0-----:R-:W-:Y:S01]  /*4b50*/  PRMT R54, R27, 0x7632, R54 ;  /* 0x000076321b367816 */ /* 0x001fe20000000036 */
[----:B-1----:R-:W-:-:S02]  /*4b60*/  HADD2.F32 R55, -RZ, R24.H0_H0 ;  /* 0x20000018ff377230 */ /* 0x002fc40000004100 */
[----:B------:R-:W-:Y:S01]  /*4b70*/  STG.E.U16 desc[UR12][R18.64+0x4], R27 ;  /* 0x0000041b12007986 */ /* 0x000fe2000c10150c */
[----:B------:R-:W-:-:S03]  /*4b80*/  HADD2.F32 R24, -RZ, R24.H1_H1 ;  /* 0x30000018ff187230 */ /* 0x000fc60000004100 */
[----:B------:R0:W-:Y:S02]  /*4b90*/  STG.E.U16 desc[UR12][R18.64+0x6], R54 ;  /* 0x0000063612007986 */ /* 0x0001e4000c10150c */
[C---:B------:R-:W-:Y:S01]  /*4ba0*/  FADD.FTZ R24, -R16.reuse, R24 ;  /* 0x0000001810187221 */ /* 0x040fe20000010100 */
[----:B0-----:R-:W-:-:S04]  /*4bb0*/  FADD.FTZ R18, -R16, R55 ;  /* 0x0000003710127221 */ /* 0x001fc80000010100 */
[C---:B------:R-:W-:Y:S01]  /*4bc0*/  FMUL.FTZ R18, R0.reuse, R18 ;  /* 0x0000001200127220 */ /* 0x040fe20000410000 */
[----:B------:R-:W-:-:S03]  /*4bd0*/  FMUL.FTZ R24, R0, R24 ;  /* 0x0000001800187220 */ /* 0x000fc60000410000 */
[----:B------:R-:W-:Y:S01]  /*4be0*/  FFMA.FTZ R54, R3, R18, R6 ;  /* 0x0000001203367223 */ /* 0x000fe20000010006 */
[----:B------:R-:W-:-:S03]  /*4bf0*/  FFMA.FTZ R56, R20, R24, R22 ;  /* 0x0000001814387223 */ /* 0x000fc60000010016 */
[----:B------:R-:W-:Y:S01]  /*4c00*/  FMUL.FTZ R27, R54, -1.4426950216293334961 ;  /* 0xbfb8aa3b361b7820 */ /* 0x000fe20000410000 */
[----:B------:R-:W-:-:S05]  /*4c10*/  FMUL.FTZ R19, R56, -1.4426950216293334961 ;  /* 0xbfb8aa3b38137820 */ /* 0x000fca0000410000 */
[----:B------:R-:W0:Y:S08]  /*4c20*/  MUFU.EX2 R27, R27 ;  /* 0x0000001b001b7308 */ /* 0x000e300000000800 */
[----:B------:R-:W1:Y:S01]  /*4c30*/  MUFU.EX2 R19, R19 ;  /* 0x0000001300137308 */ /* 0x000e620000000800 */
[----:B0-----:R-:W-:-:S07]  /*4c40*/  FADD.FTZ R27, R27, 1 ;  /* 0x3f8000001b1b7421 */ /* 0x001fce0000010000 */
[----:B------:R-:W0:Y:S01]  /*4c50*/  MUFU.RCP R55, R27 ;  /* 0x0000001b00377308 */ /* 0x000e220000001000 */
[----:B-1----:R-:W-:-:S07]  /*4c60*/  FADD.FTZ R19, R19, 1 ;  /* 0x3f80000013137421 */ /* 0x002fce0000010000 */
[----:B------:R1:W4:Y:S02]  /*4c70*/  MUFU.RCP R27, R19 ;  /* 0x00000013001b7308 */ /* 0x0003240000001000 */
[----:B-1----:R-:W-:Y:S02]  /*4c80*/  HADD2.F32 R19, -RZ, R25.H0_H0 ;  /* 0x20000019ff137230 */ /* 0x002fe40000004100 */
[----:B0-----:R-:W-:-:S03]  /*4c90*/  FADD.FTZ R58, -R55, 1 ;  /* 0x3f800000373a7421 */ /* 0x001fc60000010100 */
[----:B------:R-:W-:Y:S01]  /*4ca0*/  FADD.FTZ R19, -R16, R19 ;  /* 0x0000001310137221 */ /* 0x000fe20000010100 */
[----:B------:R-:W-:Y:S01]  /*4cb0*/  FFMA.FTZ R58, R54, R58, 1 ;  /* 0x3f800000363a7423 */ /* 0x000fe2000001003a */
[----:B----4-:R-:W-:Y:S02]  /*4cc0*/  FADD.FTZ R54, -R27, 1 ;  /* 0x3f8000001b367421 */ /* 0x010fe40000010100 */
[----:B------:R-:W-:Y:S02]  /*4cd0*/  FMUL.FTZ R19, R0, R19 ;  /* 0x0000001300137220 */ /* 0x000fe40000410000 */
[----:B------:R-:W-:Y:S02]  /*4ce0*/  FFMA.FTZ R56, R56, R54, 1 ;  /* 0x3f80000038387423 */ /* 0x000fe40000010036 */
[----:B------:R-:W-:Y:S01]  /*4cf0*/  FFMA.FTZ R54, R26, R19, R17 ;  /* 0x000000131a367223 */ /* 0x000fe20000010011 */
[----:B------:R-:W-:-:S03]  /*4d00*/  FMUL.FTZ R55, R55, R58 ;  /* 0x0000003a37377220 */ /* 0x000fc60000410000 */
[----:B------:R-:W-:-:S06]  /*4d10*/  FMUL.FTZ R58, R54, -1.4426950216293334961 ;  /* 0xbfb8aa3b363a7820 */ /* 0x000fcc0000410000 */
[----:B------:R-:W0:Y:S01]  /*4d20*/  MUFU.EX2 R58, R58 ;  /* 0x0000003a003a7308 */ /* 0x000e220000000800 */
[----:B------:R-:W-:Y:S01]  /*4d30*/  FMUL.FTZ R27, R27, R56 ;  /* 0x000000381b1b7220 */ /* 0x000fe20000410000 */
[----:B0-----:R-:W-:-:S06]  /*4d40*/  FADD.FTZ R58, R58, 1 ;  /* 0x3f8000003a3a7421 */ /* 0x001fcc0000010000 */
[----:B------:R-:W0:Y:S01]  /*4d50*/  MUFU.RCP R58, R58 ;  /* 0x0000003a003a7308 */ /* 0x000e220000001000 */
[----:B------:R-:W-:Y:S02]  /*4d60*/  HADD2.F32 R56, -RZ, R25.H1_H1 ;  /* 0x30000019ff387230 */ /* 0x000fe40000004100 */
[----:B------:R-:W-:-:S03]  /*4d70*/  HADD2.F32 R25, -RZ, R28.H0_H0 ;  /* 0x2000001cff197230 */ /* 0x000fc60000004100 */
[----:B------:R-:W-:Y:S02]  /*4d80*/  FADD.FTZ R56, -R16, R56 ;  /* 0x0000003810387221 */ /* 0x000fe40000010100 */
[----:B------:R-:W-:Y:S01]  /*4d90*/  FMUL.FTZ R25, R25, R55 ;  /* 0x0000003719197220 */ /* 0x000fe20000410000 */
[----:B0-----:R-:W-:-:S04]  /*4da0*/  FADD.FTZ R55, -R58, 1 ;  /* 0x3f8000003a377421 */ /* 0x001fc80000010100 */
[----:B------:R-:W-:Y:S01]  /*4db0*/  FFMA.FTZ R55, R54, R55, 1 ;  /* 0x3f80000036377423 */ /* 0x000fe20000010037 */
[----:B------:R-:W-:-:S03]  /*4dc0*/  FMUL.FTZ R54, R0, R56 ;  /* 0x0000003800367220 */ /* 0x000fc60000410000 */
[----:B------:R-:W-:Y:S01]  /*4dd0*/  FMUL.FTZ R58, R58, R55 ;  /* 0x000000373a3a7220 */ /* 0x000fe20000410000 */
[----:B------:R-:W-:-:S04]  /*4de0*/  FFMA.FTZ R55, R21, R54, R23 ;  /* 0x0000003615377223 */ /* 0x000fc80000010017 */
[----:B------:R-:W-:-:S06]  /*4df0*/  FMUL.FTZ R56, R55, -1.4426950216293334961 ;  /* 0xbfb8aa3b37387820 */ /* 0x000fcc0000410000 */
[----:B------:R-:W0:Y:S01]  /*4e00*/  MUFU.EX2 R56, R56 ;  /* 0x0000003800387308 */ /* 0x000e220000000800 */
[----:B------:R-:W-:Y:S02]  /*4e10*/  HADD2.F32 R28, -RZ, R28.H1_H1 ;  /* 0x3000001cff1c7230 */ /* 0x000fe40000004100 */
[----:B0-----:R-:W-:-:S06]  /*4e20*/  FADD.FTZ R56, R56, 1 ;  /* 0x3f80000038387421 */ /* 0x001fcc0000010000 */
[----:B------:R-:W0:Y:S01]  /*4e30*/  MUFU.RCP R56, R56 ;  /* 0x0000003800387308 */ /* 0x000e220000001000 */
[----:B------:R-:W-:Y:S01]  /*4e40*/  FMUL.FTZ R27, R28, R27 ;  /* 0x0000001b1c1b7220 */ /* 0x000fe20000410000 */
[----:B------:R-:W-:-:S05]  /*4e50*/  HADD2.F32 R28, -RZ, R29.H0_H0 ;  /* 0x2000001dff1c7230 */ /* 0x000fca0000004100 */
[----:B------:R-:W-:Y:S01]  /*4e60*/  FMUL.FTZ R58, R28, R58 ;  /* 0x0000003a1c3a7220 */ /* 0x000fe20000410000 */
[----:B0-----:R-:W-:-:S04]  /*4e70*/  FADD.FTZ R28, -R56, 1 ;  /* 0x3f800000381c7421 */ /* 0x001fc80000010100 */
[----:B------:R-:W-:Y:S01]  /*4e80*/  FFMA.FTZ R28, R55, R28, 1 ;  /* 0x3f800000371c7423 */ /* 0x000fe2000001001c */
[----:B------:R-:W-:Y:S02]  /*4e90*/  HADD2.F32 R55, -RZ, R30.H0_H0 ;  /* 0x2000001eff377230 */ /* 0x000fe40000004100 */
[----:B------:R-:W-:-:S03]  /*4ea0*/  HADD2.F32 R29, -RZ, R29.H1_H1 ;  /* 0x3000001dff1d7230 */ /* 0x000fc60000004100 */
[----:B------:R-:W-:Y:S01]  /*4eb0*/  FADD.FTZ R55, -R16, R55 ;  /* 0x0000003710377221 */ /* 0x000fe20000010100 */
[----:B------:R-:W-:-:S03]  /*4ec0*/  FMUL.FTZ R28, R56, R28 ;  /* 0x0000001c381c7220 */ /* 0x000fc60000410000 */
[----:B------:R-:W-:Y:S01]  /*4ed0*/  FMUL.FTZ R55, R0, R55 ;  /* 0x0000003700377220 */ /* 0x000fe20000410000 */
[----:B------:R-:W-:-:S03]  /*4ee0*/  FMUL.FTZ R28, R29, R28 ;  /* 0x0000001c1d1c7220 */ /* 0x000fc60000410000 */
[----:B------:R-:W-:-:S04]  /*4ef0*/  FFMA.FTZ R29, R3, R55, R6 ;  /* 0x00000037031d7223 */ /* 0x000fc80000010006 */
[----:B------:R-:W-:-:S06]  /*4f00*/  FMUL.FTZ R56, R29, -1.4426950216293334961 ;  /* 0xbfb8aa3b1d387820 */ /* 0x000fcc0000410000 */
[----:B------:R-:W0:Y:S01]  /*4f10*/  MUFU.EX2 R56, R56 ;  /* 0x0000003800387308 */ /* 0x000e220000000800 */
[----:B------:R-:W-:Y:S02]  /*4f20*/  HADD2.F32 R30, -RZ, R30.H1_H1 ;  /* 0x3000001eff1e7230 */ /* 0x000fe40000004100 */
[----:B------:R-:W-:Y:S01]  /*4f30*/  FFMA.FTZ R25, R3, R25, -R4 ;  /* 0x0000001903197223 */ /* 0x000fe20000010804 */
[----:B0-----:R-:W-:-:S06]  /*4f40*/  FADD.FTZ R56, R56, 1 ;  /* 0x3f80000038387421 */ /* 0x001fcc0000010000 */
[----:B------:R-:W0:Y:S01]  /*4f50*/  MUFU.RCP R56, R56 ;  /* 0x0000003800387308 */ /* 0x000e220000001000 */
[----:B------:R-:W-:Y:S01]  /*4f60*/  FFMA.FTZ R18, R18, -R5, R25 ;  /* 0x8000000512127223 */ /* 0x000fe20000010019 */
        /* <DEDUP_REMOVED lines=8> */
[----:B------:R-:W-:Y:S01]  /*4ff0*/  FFMA.FTZ R27, R20, R27, -R4 ;  /* 0x0000001b141b7223 */ /* 0x000fe20000010804 */
[----:B0-----:R-:W-:-:S06]  /*5000*/  FADD.FTZ R30, R30, 1 ;  /* 0x3f8000001e1e7421 */ /* 0x001fcc0000010000 */
[----:B------:R-:W0:Y:S01]  /*5010*/  MUFU.RCP R30, R30 ;  /* 0x0000001e001e7308 */ /* 0x000e220000001000 */
[----:B------:R-:W-:Y:S01]  /*5020*/  FFMA.FTZ R24, R24, -R5, R27 ;  /* 0x8000000518187223 */ /* 0x000fe2000001001b */
[----:B------:R-:W-:-:S05]  /*5030*/  HADD2.F32 R27, -RZ, R32.H0_H0 ;  /* 0x20000020ff1b7230 */ /* 0x000fca0000004100 */
[----:B------:R-:W-:Y:S01]  /*5040*/  FMUL.FTZ R56, R27, R56 ;  /* 0x000000381b387220 */ /* 0x000fe20000410000 */
[----:B0-----:R-:W-:-:S04]  /*5050*/  FADD.FTZ R27, -R30, 1 ;  /* 0x3f8000001e1b7421 */ /* 0x001fc80000010100 */
[----:B------:R-:W-:Y:S01]  /*5060*/  FFMA.FTZ R27, R29, R27, 1 ;  /* 0x3f8000001d1b7423 */ /* 0x000fe2000001001b */
[----:B------:R-:W-:-:S05]  /*5070*/  HADD2.F32 R29, -RZ, R31.H0_H0 ;  /* 0x2000001fff1d7230 */ /* 0x000fca0000004100 */
[----:B------:R-:W-:Y:S01]  /*5080*/  FADD.FTZ R29, -R16, R29 ;  /* 0x0000001d101d7221 */ /* 0x000fe20000010100 */
[----:B------:R-:W-:-:S03]  /*5090*/  HADD2.F32 R32, -RZ, R32.H1_H1 ;  /* 0x30000020ff207230 */ /* 0x000fc60000004100 */
[----:B------:R-:W-:Y:S01]  /*50a0*/  FMUL.FTZ R29, R0, R29 ;  /* 0x0000001d001d7220 */ /* 0x000fe20000410000 */
[----:B------:R-:W-:-:S03]  /*50b0*/  FMUL.FTZ R30, R30, R27 ;  /* 0x0000001b1e1e7220 */ /* 0x000fc60000410000 */
[----:B------:R-:W-:Y:S01]  /*50c0*/  FFMA.FTZ R27, R26, R29, R17 ;  /* 0x0000001d1a1b7223 */ /* 0x000fe20000010011 */
[----:B------:R-:W-:-:S03]  /*50d0*/  FMUL.FTZ R30, R32, R30 ;  /* 0x0000001e201e7220 */ /* 0x000fc60000410000 */
[----:B------:R-:W-:-:S06]  /*50e0*/  FMUL.FTZ R32, R27, -1.4426950216293334961 ;  /* 0xbfb8aa3b1b207820 */ /* 0x000fcc0000410000 */
[----:B------:R-:W0:Y:S02]  /*50f0*/  MUFU.EX2 R32, R32 ;  /* 0x0000002000207308 */ /* 0x000e240000000800 */
[----:B0-----:R-:W-:-:S06]  /*5100*/  FADD.FTZ R32, R32, 1 ;  /* 0x3f80000020207421 */ /* 0x001fcc0000010000 */
[----:B------:R-:W0:Y:S01]  /*5110*/  MUFU.RCP R32, R32 ;  /* 0x0000002000207308 */ /* 0x000e220000001000 */
[----:B------:R-:W-:Y:S01]  /*5120*/  FFMA.FTZ R58, R26, R58, -R4 ;  /* 0x0000003a1a3a7223 */ /* 0x000fe20000010804 */
[----:B------:R-:W-:-:S03]  /*5130*/  HADD2.F32 R31, -RZ, R31.H1_H1 ;  /* 0x3000001fff1f7230 */ /* 0x000fc60000004100 */
[----:B------:R-:W-:Y:S02]  /*5140*/  FFMA.FTZ R19, R19, -R5, R58 ;  /* 0x8000000513137223 */ /* 0x000fe4000001003a */
        /* <DEDUP_REMOVED lines=15> */
[----:B------:R-:W-:-:S04]  /*5240*/  FFMA.FTZ R28, R31, R28, 1 ;  /* 0x3f8000001f1c7423 */ /* 0x000fc8000001001c */
[----:B------:R-:W-:Y:S01]  /*5250*/  FMUL.FTZ R32, R32, R28 ;  /* 0x0000001c20207220 */ /* 0x000fe20000410000 */
[----:B------:R-:W-:-:S05]  /*5260*/  HADD2.F32 R28, -RZ, R34.H0_H0 ;  /* 0x20000022ff1c7230 */ /* 0x000fca0000004100 */
[----:B------:R-:W-:Y:S01]  /*5270*/  FADD.FTZ R28, -R16, R28 ;  /* 0x0000001c101c7221 */ /* 0x000fe20000010100 */
[----:B------:R-:W-:-:S03]  /*5280*/  HADD2.F32 R33, -RZ, R33.H1_H1 ;  /* 0x30000021ff217230 */ /* 0x000fc60000004100 */
[----:B------:R-:W-:-:S04]  /*5290*/  FMUL.FTZ R28, R0, R28 ;  /* 0x0000001c001c7220 */ /* 0x000fc80000410000 */
        /* <DEDUP_REMOVED lines=236> */
[----:B------:R-:W-:-:S04]  /*6160*/  FADD.FTZ R32, -R16, R32 ;  /* 0x0000002010207221 */ /* 0x000fc80000010100 */
[----:B------:R-:W-:Y:S01]  /*6170*/  FMUL.FTZ R32, R0, R32 ;  /* 0x0000002000207220 */ /* 0x000fe20000410000 */
[----:B------:R-:W-:-:S03]  /*6180*/  FMUL.FTZ R47, R48, R47 ;  /* 0x0000002f302f7220 */ /* 0x000fc60000410000 */
[----:B------:R-:W-:-:S04]  /*6190*/  FFMA.FTZ R6, R3, R32, R6 ;  /* 0x0000002003067223 */ /* 0x000fc80000010006 */
[----:B------:R-:W-:-:S06]  /*61a0*/  FMUL.FTZ R48, R6, -1.4426950216293334961 ;  /* 0xbfb8aa3b06307820 */ /* 0x000fcc0000410000 */
[----:B------:R-:W0:Y:S01]  /*61b0*/  MUFU.EX2 R48, R48 ;  /* 0x0000003000307308 */ /* 0x000e220000000800 */
[----:B------:R-:W-:Y:S02]  /*61c0*/  HADD2.F32 R50, -RZ, R50.H1_H1 ;  /* 0x30000032ff327230 */ /* 0x000fe40000004100 */
[----:B0-----:R-:W-:-:S06]  /*61d0*/  FADD.FTZ R48, R48, 1 ;  /* 0x3f80000030307421 */ /* 0x001fcc0000010000 */
[----:B------:R-:W0:Y:S01]  /*61e0*/  MUFU.RCP R48, R48 ;  /* 0x0000003000307308 */ /* 0x000e220000001000 */
[----:B------:R-:W-:Y:S01]  /*61f0*/  FADD.FTZ R50, -R16, R50 ;  /* 0x0000003210327221 */ /* 0x000fe20000010100 */
[----:B------:R-:W-:-:S03]  /*6200*/  HADD2.F32 R49, -RZ, R49.H1_H1 ;  /* 0x30000031ff317230 */ /* 0x000fc60000004100 */
[----:B------:R-:W-:Y:S02]  /*6210*/  FMUL.FTZ R50, R0, R50 ;  /* 0x0000003200327220 */ /* 0x000fe40000410000 */
[----:B------:R-:W-:Y:S02]  /*6220*/  FMUL.FTZ R47, R49, R47 ;  /* 0x0000002f312f7220 */ /* 0x000fe40000410000 */
        /* <DEDUP_REMOVED lines=8> */
[----:B------:R-:W-:-:S05]  /*62b0*/  HADD2.F32 R49, -RZ, R52.H0_H0 ;  /* 0x20000034ff317230 */ /* 0x000fca0000004100 */
[----:B------:R-:W-:Y:S01]  /*62c0*/  FMUL.FTZ R48, R49, R48 ;  /* 0x0000003031307220 */ /* 0x000fe20000410000 */
[----:B0-----:R-:W-:-:S04]  /*62d0*/  FADD.FTZ R49, -R6, 1 ;  /* 0x3f80000006317421 */ /* 0x001fc80000010100 */
[----:B------:R-:W-:Y:S01]  /*62e0*/  FFMA.FTZ R22, R22, R49, 1 ;  /* 0x3f80000016167423 */ /* 0x000fe20000010031 */
[--C-:B------:R-:W-:Y:S02]  /*62f0*/  HADD2.F32 R49, -RZ, R51.reuse.H0_H0 ;  /* 0x20000033ff317230 */ /* 0x100fe40000004100 */
[----:B------:R-:W-:-:S03]  /*6300*/  HADD2.F32 R51, -RZ, R51.H1_H1 ;  /* 0x30000033ff337230 */ /* 0x000fc60000004100 */
[C---:B------:R-:W-:Y:S02]  /*6310*/  FADD.FTZ R49, -R16.reuse, R49 ;  /* 0x0000003110317221 */ /* 0x040fe40000010100 */
[----:B------:R-:W-:Y:S02]  /*6320*/  FADD.FTZ R51, -R16, R51 ;  /* 0x0000003310337221 */ /* 0x000fe40000010100 */
[C---:B------:R-:W-:Y:S02]  /*6330*/  FMUL.FTZ R49, R0.reuse, R49 ;  /* 0x0000003100317220 */ /* 0x040fe40000410000 */
[----:B------:R-:W-:Y:S02]  /*6340*/  FMUL.FTZ R51, R0, R51 ;  /* 0x0000003300337220 */ /* 0x000fe40000410000 */
[----:B------:R-:W-:Y:S02]  /*6350*/  FFMA.FTZ R17, R26, R49, R17 ;  /* 0x000000311a117223 */ /* 0x000fe40000010011 */
[----:B------:R-:W-:-:S02]  /*6360*/  FFMA.FTZ R23, R21, R51, R23 ;  /* 0x0000003315177223 */ /* 0x000fc40000010017 */
[----:B------:R-:W-:Y:S01]  /*6370*/  FMUL.FTZ R16, R17, -1.4426950216293334961 ;  /* 0xbfb8aa3b11107820 */ /* 0x000fe20000410000 */
[----:B------:R-:W-:Y:S01]  /*6380*/  FMUL.FTZ R22, R6, R22 ;  /* 0x0000001606167220 */ /* 0x000fe20000410000 */
[----:B------:R-:W-:-:S04]  /*6390*/  FMUL.FTZ R6, R23, -1.4426950216293334961 ;  /* 0xbfb8aa3b17067820 */ /* 0x000fc80000410000 */
[----:B------:R-:W0:Y:S08]  /*63a0*/  MUFU.EX2 R16, R16 ;  /* 0x0000001000107308 */ /* 0x000e300000000800 */
[----:B------:R-:W1:Y:S01]  /*63b0*/  MUFU.EX2 R6, R6 ;  /* 0x0000000600067308 */ /* 0x000e620000000800 */
[----:B0-----:R-:W-:-:S07]  /*63c0*/  FADD.FTZ R16, R16, 1 ;  /* 0x3f80000010107421 */ /* 0x001fce0000010000 */
[----:B------:R-:W0:Y:S01]  /*63d0*/  MUFU.RCP R16, R16 ;  /* 0x0000001000107308 */ /* 0x000e220000001000 */
[----:B-1----:R-:W-:-:S07]  /*63e0*/  FADD.FTZ R6, R6, 1 ;  /* 0x3f80000006067421 */ /* 0x002fce0000010000 */
[----:B------:R-:W1:Y:S01]  /*63f0*/  MUFU.RCP R6, R6 ;  /* 0x0000000600067308 */ /* 0x000e620000001000 */
[----:B------:R-:W-:-:S05]  /*6400*/  HADD2.F32 R52, -RZ, R52.H1_H1 ;  /* 0x30000034ff347230 */ /* 0x000fca0000004100 */
[----:B------:R-:W-:Y:S01]  /*6410*/  FMUL.FTZ R22, R52, R22 ;  /* 0x0000001634167220 */ /* 0x000fe20000410000 */
[----:B0-----:R-:W-:-:S04]  /*6420*/  FADD.FTZ R52, -R16, 1 ;  /* 0x3f80000010347421 */ /* 0x001fc80000010100 */
[----:B------:R-:W-:Y:S01]  /*6430*/  FFMA.FTZ R52, R17, R52, 1 ;  /* 0x3f80000011347423 */ /* 0x000fe20000010034 */
[----:B-1----:R-:W-:-:S04]  /*6440*/  FADD.FTZ R17, -R6, 1 ;  /* 0x3f80000006117421 */ /* 0x002fc80000010100 */
[----:B------:R-:W-:Y:S01]  /*6450*/  FFMA.FTZ R17, R23, R17, 1 ;  /* 0x3f80000017117423 */ /* 0x000fe20000010011 */
[----:B------:R-:W-:Y:S02]  /*6460*/  FMUL.FTZ R52, R16, R52 ;  /* 0x0000003410347220 */ /* 0x000fe40000410000 */
[----:B------:R-:W4:Y:S01]  /*6470*/  LDL.LU R16, [R1+0x44] ;  /* 0x0000440001107983 */ /* 0x000f220000300800 */
[----:B------:R-:W-:Y:S01]  /*6480*/  FMUL.FTZ R17, R6, R17 ;  /* 0x0000001106117220 */ /* 0x000fe20000410000 */
[----:B------:R-:W-:Y:S02]  /*6490*/  HADD2.F32 R6, -RZ, R53.H0_H0 ;  /* 0x20000035ff067230 */ /* 0x000fe40000004100 */
[----:B------:R-:W-:-:S03]  /*64a0*/  FFMA.FTZ R58, R26, R58, -R4 ;  /* 0x0000003a1a3a7223 */ /* 0x000fc60000010804 */
[----:B------:R-:W-:-:S04]  /*64b0*/  FMUL.FTZ R6, R6, R52 ;  /* 0x0000003406067220 */ /* 0x000fc80000410000 */
[--C-:B------:R-:W-:Y:S02]  /*64c0*/  FFMA.FTZ R6, R26, R6, -R4.reuse ;  /* 0x000000061a067223 */ /* 0x100fe40000010804 */
[----:B------:R-:W4:Y:S01]  /*64d0*/  LDL.LU R26, [R1+0x48] ;  /* 0x00004800011a7983 */ /* 0x000f220000300800 */
[----:B------:R-:W-:Y:S02]  /*64e0*/  HADD2.F32 R53, -RZ, R53.H1_H1 ;  /* 0x30000035ff357230 */ /* 0x000fe40000004100 */
[--C-:B------:R-:W-:Y:S01]  /*64f0*/  FFMA.FTZ R47, R21, R47, -R4.reuse ;  /* 0x0000002f152f7223 */ /* 0x100fe20000010804 */
[--C-:B------:R-:W-:Y:S02]  /*6500*/  FFMA.FTZ R56, R3, R56, -R4.reuse ;  /* 0x0000003803387223 */ /* 0x100fe40000010804 */
[----:B------:R-:W-:Y:S01]  /*6510*/  FMUL.FTZ R17, R53, R17 ;  /* 0x0000001135117220 */ /* 0x000fe20000410000 */
[----:B------:R-:W-:Y:S01]  /*6520*/  FFMA.FTZ R47, R45, -R5, R47 ;  /* 0x800000052d2f7223 */ /* 0x000fe2000001002f */
[--C-:B------:R-:W-:Y:S01]  /*6530*/  FFMA.FTZ R48, R3, R48, -R4.reuse ;  /* 0x0000003003307223 */ /* 0x100fe20000010804 */
[C-C-:B------:R-:W-:Y:S01]  /*6540*/  FFMA.FTZ R41, R20.reuse, R41, -R4.reuse ;  /* 0x0000002914297223 */ /* 0x140fe20000010804 */
[--C-:B------:R-:W-:Y:S01]  /*6550*/  FFMA.FTZ R22, R20, R22, -R4.reuse ;  /* 0x0000001614167223 */ /* 0x100fe20000010804 */
[----:B------:R-:W-:Y:S01]  /*6560*/  FFMA.FTZ R17, R21, R17, -R4 ;  /* 0x0000001115117223 */ /* 0x000fe20000010804 */
[C---:B------:R-:W-:Y:S01]  /*6570*/  FMUL.FTZ R18, R0.reuse, R18 ;  /* 0x0000001200127220 */ /* 0x040fe20000410000 */
[C---:B------:R-:W-:Y:S01]  /*6580*/  FMUL.FTZ R24, R0.reuse, R24 ;  /* 0x0000001800187220 */ /* 0x040fe20000410000 */
[C---:B------:R-:W-:Y:S01]  /*6590*/  FMUL.FTZ R19, R0.reuse, R19 ;  /* 0x0000001300137220 */ /* 0x040fe20000410000 */
[----:B------:R-:W-:Y:S01]  /*65a0*/  FMUL.FTZ R54, R0, R54 ;  /* 0x0000003600367220 */ /* 0x000fe20000410000 */
[----:B------:R-:W4:Y:S01]  /*65b0*/  LDL.LU R45, [R1+0x3c] ;  /* 0x00003c00012d7983 */ /* 0x000f220000300800 */
[----:B--2---:R-:W-:Y:S01]  /*65c0*/  IADD3 R4, P0, R60, UR18, RZ ;  /* 0x000000123c047c10 */ /* 0x004fe2000ff1e0ff */
[-C--:B------:R-:W-:Y:S01]  /*65d0*/  FFMA.FTZ R56, R44, -R5.reuse, R56 ;  /* 0x800000052c387223 */ /* 0x080fe20000010038 */
[-C--:B------:R-:W-:Y:S01]  /*65e0*/  FFMA.FTZ R41, R43, -R5.reuse, R41 ;  /* 0x800000052b297223 */ /* 0x080fe20000010029 */
[-C--:B------:R-:W-:Y:S01]  /*65f0*/  FFMA.FTZ R58, R46, -R5.reuse, R58 ;  /* 0x800000052e3a7223 */ /* 0x080fe2000001003a */
[-C--:B------:R-:W-:Y:S01]  /*6600*/  FFMA.FTZ R48, R32, -R5.reuse, R48 ;  /* 0x8000000520307223 */ /* 0x080fe20000010030 */
[-C--:B------:R-:W-:Y:S01]  /*6610*/  FFMA.FTZ R22, R50, -R5.reuse, R22 ;  /* 0x8000000532167223 */ /* 0x080fe20000010016 */
[-C--:B------:R-:W-:Y:S01]  /*6620*/  FFMA.FTZ R49, R49, -R5.reuse, R6 ;  /* 0x8000000531317223 */ /* 0x080fe20000010006 */
[----:B------:R-:W-:Y:S01]  /*6630*/  FFMA.FTZ R17, R51, -R5, R17 ;  /* 0x8000000533117223 */ /* 0x000fe20000010011 */
[----:B------:R-:W2:Y:S01]  /*6640*/  LDL.LU R44, [R1+0x40] ;  /* 0x00004000012c7983 */ /* 0x000ea20000300800 */
[----:B------:R-:W-:Y:S01]  /*6650*/  F2FP.F16.F32.PACK_AB R18, R24, R18 ;  /* 0x000000121812723e */ /* 0x000fe200000000ff */
[----:B------:R-:W-:Y:S01]  /*6660*/  FMUL.FTZ R29, R0, R29 ;  /* 0x0000001d001d7220 */ /* 0x000fe20000410000 */
[----:B------:R-:W-:Y:S01]  /*6670*/  F2FP.F16.F32.PACK_AB R19, R54, R19 ;  /* 0x000000133613723e */ /* 0x000fe200000000ff */
[----:B------:R-:W2:Y:S01]  /*6680*/  LDL.LU R43, [R1+0x30] ;  /* 0x00003000012b7983 */ /* 0x000ea20000300800 */
[----:B---3--:R-:W-:Y:S01]  /*6690*/  IADD3.X R5, R59, UR19, RZ, P0, !PT ;  /* 0x000000133b057c10 */ /* 0x008fe200087fe4ff */
        /* <DEDUP_REMOVED lines=22> */
[----:B------:R-:W3:Y:S01]  /*6800*/  LDL.LU R32, [R1+0x34] ;  /* 0x0000340001207983 */ /* 0x000ee20000300800 */
[----:B------:R-:W-:Y:S01]  /*6810*/  PRMT R22, R18, 0x7632, R22 ;  /* 0x0000763212167816 */ /* 0x000fe20000000016 */
[----:B------:R-:W-:Y:S01]  /*6820*/  FMUL.FTZ R0, R0, R17 ;  /* 0x0000001100007220 */ /* 0x000fe20000410000 */
[----:B------:R-:W-:-:S02]  /*6830*/  PRMT R23, R19, 0x7632, R23 ;  /* 0x0000763213177816 */ /* 0x000fc40000000017 */
[----:B------:R-:W-:Y:S01]  /*6840*/  F2FP.F16.F32.PACK_AB R20, R20, R29 ;  /* 0x0000001d1414723e */ /* 0x000fe200000000ff */
[----:B------:R-:W-:Y:S04]  /*6850*/  STG.E.U16 desc[UR12][R4.64], R18 ;  /* 0x0000001204007986 */ /* 0x000fe8000c10150c */
[----:B------:R-:W-:Y:S04]  /*6860*/  STG.E.U16 desc[UR12][R4.64+0x2], R22 ;  /* 0x0000021604007986 */ /* 0x000fe8000c10150c */
[----:B------:R-:W-:Y:S04]  /*6870*/  STG.E.U16 desc[UR12][R4.64+0x4], R19 ;  /* 0x0000041304007986 */ /* 0x000fe8000c10150c */
[----:B------:R0:W-:Y:S02]  /*6880*/  STG.E.U16 desc[UR12][R4.64+0x6], R23 ;  /* 0x0000061704007986 */ /* 0x0001e4000c10150c */
[----:B0-----:R-:W-:-:S02]  /*6890*/  PRMT R5, R20, 0x7632, R5 ;  /* 0x0000763214057816 */ /* 0x001fc40000000005 */
[----:B----4-:R-:W-:-:S04]  /*68a0*/  IADD3 R16, P0, R16, UR18, RZ ;  /* 0x0000001210107c10 */ /* 0x010fc8000ff1e0ff */
[----:B------:R-:W-:Y:S02]  /*68b0*/  IADD3.X R17, R26, UR19, RZ, P0, !PT ;  /* 0x000000131a117c10 */ /* 0x000fe400087fe4ff */
[----:B------:R-:W4:Y:S04]  /*68c0*/  LDL.LU R26, [R1+0x10] ;  /* 0x00001000011a7983 */ /* 0x000f280000300800 */
[----:B------:R-:W4:Y:S04]  /*68d0*/  LDL.LU R25, [R1+0x14] ;  /* 0x0000140001197983 */ /* 0x000f280000300800 */
[----:B------:R0:W-:Y:S04]  /*68e0*/  STG.E.U16 desc[UR12][R16.64+0x4], R20 ;  /* 0x0000041410007986 */ /* 0x0001e8000c10150c */
[----:B0-----:R-:W4:Y:S01]  /*68f0*/  LDL.LU R20, [R1] ;  /* 0x0000000001147983 */ /* 0x001f220000300800 */
[----:B------:R-:W-:-:S02]  /*6900*/  F2FP.F16.F32.PACK_AB R6, R6, R55 ;  /* 0x000000370606723e */ /* 0x000fc400000000ff */
[----:B------:R-:W-:Y:S02]  /*6910*/  IADD3 R18, P0, R45, UR18, RZ ;  /* 0x000000122d127c10 */ /* 0x000fe4000ff1e0ff */
[----:B------:R-:W-:Y:S02]  /*6920*/  PRMT R24, R6, 0x7632, R24 ;  /* 0x0000763206187816 */ /* 0x000fe40000000018 */
[----:B------:R-:W-:Y:S02]  /*6930*/  F2FP.F16.F32.PACK_AB R28, R31, R28 ;  /* 0x0000001c1f1c723e */ /* 0x000fe400000000ff */
[----:B------:R-:W-:Y:S02]  /*6940*/  F2FP.F16.F32.PACK_AB R30, R33, R30 ;  /* 0x0000001e211e723e */ /* 0x000fe400000000ff */
[----:B--2---:R-:W-:Y:S02]  /*6950*/  IADD3.X R19, R44, UR19, RZ, P0, !PT ;  /* 0x000000132c137c10 */ /* 0x004fe400087fe4ff */
[----:B------:R-:W-:-:S02]  /*6960*/  IADD3 R4, P0, R43, UR18, RZ ;  /* 0x000000122b047c10 */ /* 0x000fc4000ff1e0ff */
[----:B------:R-:W-:Y:S01]  /*6970*/  F2FP.F16.F32.PACK_AB R35, R35, R36 ;  /* 0x000000242323723e */ /* 0x000fe200000000ff */
[----:B------:R0:W-:Y:S01]  /*6980*/  STG.E.U16 desc[UR12][R16.64], R6 ;  /* 0x0000000610007986 */ /* 0x0001e2000c10150c */
[----:B------:R-:W-:-:S03]  /*6990*/  PRMT R22, R28, 0x7632, R22 ;  /* 0x000076321c167816 */ /* 0x000fc60000000016 */
[----:B------:R-:W-:Y:S01]  /*69a0*/  STG.E.U16 desc[UR12][R16.64+0x2], R24 ;  /* 0x0000021810007986 */ /* 0x000fe2000c10150c */
[----:B------:R-:W-:-:S03]  /*69b0*/  F2FP.F16.F32.PACK_AB R34, R34, R37 ;  /* 0x000000252222723e */ /* 0x000fc600000000ff */
[----:B------:R3:W-:Y:S01]  /*69c0*/  STG.E.U16 desc[UR12][R16.64+0x6], R5 ;  /* 0x0000060510007986 */ /* 0x0007e2000c10150c */
[----:B0-----:R-:W-:-:S03]  /*69d0*/  PRMT R6, R30, 0x7632, R6 ;  /* 0x000076321e067816 */ /* 0x001fc60000000006 */
[----:B------:R-:W-:Y:S01]  /*69e0*/  STG.E.U16 desc[UR12][R18.64], R28 ;  /* 0x0000001c12007986 */ /* 0x000fe2000c10150c */
[----:B------:R-:W-:Y:S02]  /*69f0*/  F2FP.F16.F32.PACK_AB R39, R40, R39 ;  /* 0x000000272827723e */ /* 0x000fe400000000ff */
[----:B---3--:R-:W-:Y:S02]  /*6a00*/  IADD3.X R5, R32, UR19, RZ, P0, !PT ;  /* 0x0000001320057c10 */ /* 0x008fe400087fe4ff */
[----:B------:R-:W-:Y:S01]  /*6a10*/  PRMT R17, R35, 0x7632, R17 ;  /* 0x0000763223117816 */ /* 0x000fe20000000011 */
[----:B------:R-:W-:Y:S01]  /*6a20*/  STG.E.U16 desc[UR12][R18.64+0x2], R22 ;  /* 0x0000021612007986 */ /* 0x000fe2000c10150c */
[----:B------:R-:W-:-:S03]  /*6a30*/  F2FP.F16.F32.PACK_AB R3, R3, R42 ;  /* 0x0000002a0303723e */ /* 0x000fc600000000ff */
[----:B------:R-:W-:Y:S04]  /*6a40*/  STG.E.U16 desc[UR12][R18.64+0x4], R30 ;  /* 0x0000041e12007986 */ /* 0x000fe8000c10150c */
[----:B------:R0:W-:Y:S04]  /*6a50*/  STG.E.U16 desc[UR12][R18.64+0x6], R6 ;  /* 0x0000060612007986 */ /* 0x0001e8000c10150c */
[----:B------:R-:W-:Y:S01]  /*6a60*/  STG.E.U16 desc[UR12][R4.64+0x2], R17 ;  /* 0x0000021104007986 */ /* 0x000fe2000c10150c */
[----:B------:R-:W-:Y:S02]  /*6a70*/  F2FP.F16.F32.PACK_AB R41, R41, R56 ;  /* 0x000000382929723e */ /* 0x000fe400000000ff */
[----:B0-----:R-:W-:Y:S01]  /*6a80*/  PRMT R19, R34, 0x7632, R19 ;  /* 0x0000763222137816 */ /* 0x001fe20000000013 */
[----:B------:R-:W-:Y:S01]  /*6a90*/  STG.E.U16 desc[UR12][R4.64], R35 ;  /* 0x0000002304007986 */ /* 0x000fe2000c10150c */
[----:B------:R-:W-:-:S03]  /*6aa0*/  PRMT R6, R39, 0x7632, R6 ;  /* 0x0000763227067816 */ /* 0x000fc60000000006 */
[----:B------:R-:W-:Y:S01]  /*6ab0*/  STG.E.U16 desc[UR12][R4.64+0x4], R34 ;  /* 0x0000042204007986 */ /* 0x000fe2000c10150c */
[----:B------:R-:W-:-:S03]  /*6ac0*/  F2FP.F16.F32.PACK_AB R47, R47, R58 ;  /* 0x0000003a2f2f723e */ /* 0x000fc600000000ff */
[----:B------:R0:W-:Y:S01]  /*6ad0*/  STG.E.U16 desc[UR12][R4.64+0x6], R19 ;  /* 0x0000061304007986 */ /* 0x0001e2000c10150c */
[----:B------:R-:W-:Y:S02]  /*6ae0*/  F2FP.F16.F32.PACK_AB R21, R21, R48 ;  /* 0x000000301515723e */ /* 0x000fe400000000ff */
[----:B------:R-:W-:Y:S01]  /*6af0*/  F2FP.F16.F32.PACK_AB R0, R0, R49 ;  /* 0x000000310000723e */ /* 0x000fe200000000ff */
[----:B------:R-:W-:Y:S01]  /*6b00*/  UISETP.GE.U32.AND UP0, UPT, UR9, UR15, UPT ;  /* 0x0000000f0900728c */ /* 0x000fe2000bf06070 */
[----:B0-----:R-:W-:Y:S02]  /*6b10*/  PRMT R5, R3, 0x7632, R5 ;  /* 0x0000763203057816 */ /* 0x001fe40000000005 */
[----:B------:R-:W-:Y:S01]  /*6b20*/  PRMT R4, R41, 0x7632, R4 ;  /* 0x0000763229047816 */ /* 0x000fe20000000004 */
[----:B------:R-:W-:Y:S02]  /*6b30*/  UISETP.GE.AND.EX UP0, UPT, UR10, UR7, UPT, UP0 ;  /* 0x000000070a00728c */ /* 0x000fe4000bf06300 */
[----:B------:R-:W-:Y:S01]  /*6b40*/  ULOP3.LUT UR4, UR4, 0x1, URZ, 0x3c, !UPT ;  /* 0x0000000104047892 */ /* 0x000fe2000f8e3c3f */
[----:B------:R-:W-:Y:S01]  /*6b50*/  UMOV UR5, UR10 ;  /* 0x0000000a00057c82 */ /* 0x000fe20008000000 */
[----:B------:R-:W-:Y:S01]  /*6b60*/  UMOV UR11, UR9 ;  /* 0x00000009000b7c82 */ /* 0x000fe20008000000 */
[----:B----4-:R-:W-:-:S04]  /*6b70*/  IADD3 R16, P0, R26, UR18, RZ ;  /* 0x000000121a107c10 */ /* 0x010fc8000ff1e0ff */
[----:B------:R-:W-:-:S05]  /*6b80*/  IADD3.X R17, R25, UR19, RZ, P0, !PT ;  /* 0x0000001319117c10 */ /* 0x000fca00087fe4ff */
[----:B------:R0:W-:Y:S01]  /*6b90*/  STG.E.U16 desc[UR12][R16.64+0x2], R6 ;  /* 0x0000020610007986 */ /* 0x0001e2000c10150c */
[----:B------:R-:W-:-:S04]  /*6ba0*/  IADD3 R18, P0, R20, UR18, RZ ;  /* 0x0000001214127c10 */ /* 0x000fc8000ff1e0ff */
[----:B------:R-:W-:Y:S02]  /*6bb0*/  IADD3.X R19, R57, UR19, RZ, P0, !PT ;  /* 0x0000001339137c10 */ /* 0x000fe400087fe4ff */
[----:B------:R-:W-:Y:S01]  /*6bc0*/  IADD3 R2, P0, R2, UR18, RZ ;  /* 0x0000001202027c10 */ /* 0x000fe2000ff1e0ff */
[----:B------:R1:W-:Y:S01]  /*6bd0*/  STG.E.U16 desc[UR12][R16.64+0x4], R3 ;  /* 0x0000040310007986 */ /* 0x0003e2000c10150c */
[----:B0-----:R-:W-:-:S03]  /*6be0*/  PRMT R6, R47, 0x7632, R6 ;  /* 0x000076322f067816 */ /* 0x001fc60000000006 */
[----:B------:R0:W-:Y:S04]  /*6bf0*/  STG.E.U16 desc[UR12][R16.64+0x6], R5 ;  /* 0x0000060510007986 */ /* 0x0001e8000c10150c */
[----:B------:R2:W-:Y:S01]  /*6c00*/  STG.E.U16 desc[UR12][R16.64], R39 ;  /* 0x0000002710007986 */ /* 0x0005e2000c10150c */
[----:B-1----:R-:W-:Y:S02]  /*6c10*/  IADD3.X R3, R7, UR19, RZ, P0, !PT ;  /* 0x0000001307037c10 */ /* 0x002fe400087fe4ff */
[----:B------:R-:W-:Y:S02]  /*6c20*/  PRMT R7, R0, 0x7632, R7 ;  /* 0x0000763200077816 */ /* 0x000fe40000000007 */
[----:B0-----:R-:W-:Y:S01]  /*6c30*/  PRMT R5, R21, 0x7632, R5 ;  /* 0x0000763215057816 */ /* 0x001fe20000000005 */
        /* <DEDUP_REMOVED lines=8> */
[----:B------:R-:W-:-:S13]  /*6cc0*/  PLOP3.LUT P0, PT, PT, PT, UP0, 0x80, 0x0 ;  /* 0x000000000000781c */ /* 0x000fda0003f0f008 */
[----:B--2---:R-:W-:Y:S05]  /*6cd0*/  @!P0 BRA `(.L_x_3142) ;  /* 0xffffff9800008947 */ /* 0x004fea000383ffff */
.L_x_3129:
        /* <DEDUP_REMOVED lines=9> */
[----:B------:R-:W0:Y:S01]  /*6d70*/  LDC.64 R14, c[0x0][0x258] ;  /* 0x00009600ff0e7b82 */ /* 0x000e220000000a00 */
        /* <DEDUP_REMOVED lines=45> */
.L_x_3159:
        /* <DEDUP_REMOVED lines=45> */
.L_x_3146:
[----:B------:R-:W-:Y:S05]  /*7320*/  BSYNC B1 ;  /* 0x0000000000017941 */ /* 0x000fea0003800000 */
.L_x_3145:
        /* <DEDUP_REMOVED lines=21> */
.L_x_3149:
        /* <DEDUP_REMOVED lines=55> */
.L_x_3148:
[----:B------:R-:W-:Y:S05]  /*77f0*/  BSYNC B1 ;  /* 0x0000000000017941 */ /* 0x000fea0003800000 */
.L_x_3147:
        /* <DEDUP_REMOVED lines=35> */
.L_x_3151:
[----:B------:R-:W-:Y:S05]  /*7a30*/  BSYNC B1 ;  /* 0x0000000000017941 */ /* 0x000fea0003800000 */
.L_x_3150:
        /* <DEDUP_REMOVED lines=15> */
.L_x_3144:
[----:B------:R-:W-:Y:S05]  /*7b30*/  BSYNC B0 ;  /* 0x0000000000007941 */ /* 0x000fea0003800000 */
.L_x_3143:
        /* <DEDUP_REMOVED lines=50> */
.L_x_3168:
        /* <DEDUP_REMOVED lines=46> */
.L_x_3178:
        /* <DEDUP_REMOVED lines=41> */
.L_x_3188:
[----:B--2---:R-:W-:Y:S01]  /*83d0*/  FADD.FTZ R15, R14, R30 ;  /* 0x0000001e0e0f7221 */ /* 0x004fe20000010000 */
[----:B------:R-:W-:-:S04]  /*83e0*/  @!P1 F2FP.F16.F32.PACK_AB R14, RZ, R24 ;  /* 0x00000018ff0e923e */ /* 0x000fc800000000ff */
[----:B------:R-:W-:Y:S01]  /*83f0*/  @!P1 F2FP.F16.F32.PACK_AB R15, RZ, R15 ;  /* 0x0000000fff0f923e */ /* 0x000fe200000000ff */
[----:B------:R3:W-:Y:S03]  /*8400*/  @!P1 STG.E.U16 desc[UR12][R16.64+0x50], R14 ;  /* 0x0000500e10009986 */ /* 0x0007e6000c10150c */
[----:B------:R-:W-:Y:S02]  /*8410*/  PRMT R20, R15, 0x7610, R20 ;  /* 0x000076100f147816 */ /* 0x000fe40000000014 */
[----:B------:R-:W-:-:S03]  /*8420*/  LEA.HI R15, R56, 0x3c, RZ, 0x1c ;  /* 0x0000003c380f7811 */ /* 0x000fc600078fe0ff */
[----:B------:R3:W-:Y:S04]  /*8430*/  @!P1 STG.E.U16 desc[UR12][R18.64+0x50], R20 ;  /* 0x0000501412009986 */ /* 0x0007e8000c10150c */
.L_x_3154:
[----:B------:R-:W-:Y:S05]  /*8440*/  BSYNC B0 ;  /* 0x0000000000007941 */ /* 0x000fea0003800000 */
.L_x_3153:
        /* <DEDUP_REMOVED lines=120> */
[----:B------:R-:W-:Y:S01]  /*8bd0*/  @!P0 F2FP.F16.F32.PACK_AB R30, RZ, R16 ;  /* 0x00000010ff1e823e */ /* 0x000fe200000000ff */
        /* <DEDUP_REMOVED lines=13> */
[----:B------:R-:W-:Y:S01]  /*8cb0*/  @!P0 F2FP.F16.F32.PACK_AB R44, RZ, R44 ;  /* 0x0000002cff2c823e */ /* 0x000fe200000000ff */
        /* <DEDUP_REMOVED lines=14> */
[----:B------:R-:W-:-:S04]  /*8da0*/  @!P0 F2FP.F16.F32.PACK_AB R26, RZ, R38 ;  /* 0x00000026ff1a823e */ /* 0x000fc800000000ff */
[----:B------:R4:W-:Y:S01]  /*8db0*/  @!P0 STG.E.U16 desc[UR12][R24.64], R30 ;  /* 0x0000001e18008986 */ /* 0x0009e2000c10150c */
[----:B-1----:R-:W-:-:S03]  /*8dc0*/  @!P0 IMAD.WIDE R20, R41, 0x2, R20 ;  /* 0x0000000229148825 */ /* 0x002fc600078e0214 */
[----:B------:R1:W-:Y:S01]  /*8dd0*/  @!P0 STG.E.U16 desc[UR12][R22.64], R44 ;  /* 0x0000002c16008986 */ /* 0x0003e2000c10150c */
[----:B--2---:R-:W-:Y:S01]  /*8de0*/  @!P0 IMAD.WIDE R16, R41, 0x2, R16 ;  /* 0x0000000229108825 */ /* 0x004fe200078e0210 */
[----:B----4-:R-:W-:-:S03]  /*8df0*/  @!P0 F2FP.F16.F32.PACK_AB R25, RZ, R33 ;  /* 0x00000021ff19823e */ /* 0x010fc600000000ff */
[----:B---3--:R-:W-:Y:S01]  /*8e00*/  FADD.FTZ R35, R42, R35 ;  /* 0x000000232a237221 */ /* 0x008fe20000010000 */
[----:B------:R-:W-:Y:S02]  /*8e10*/  MOV R30, 0xffff ;  /* 0x0000ffff001e7802 */ /* 0x000fe40000000f00 */
[----:B-1----:R-:W-:Y:S02]  /*8e20*/  @!P0 F2FP.F16.F32.PACK_AB R23, RZ, R34 ;  /* 0x00000022ff17823e */ /* 0x002fe400000000ff */
[----:B------:R-:W-:Y:S01]  /*8e30*/  @!P0 F2FP.F16.F32.PACK_AB R33, RZ, R37 ;  /* 0x00000025ff21823e */ /* 0x000fe200000000ff */
[----:B0-----:R-:W-:Y:S01]  /*8e40*/  @!P0 IMAD.WIDE R14, R41, 0x2, R14 ;  /* 0x00000002290e8825 */ /* 0x001fe200078e020e */
[----:B------:R0:W1:Y:S04]  /*8e50*/  SHFL.BFLY PT, R30, R31, 0x1, 0x101f ;  /* 0x0c301f001f1e7f89 */ /* 0x00006800000e0000 */
[----:B------:R0:W-:Y:S04]  /*8e60*/  @!P0 STG.E.U16 desc[UR12][R20.64+0x28], R23 ;  /* 0x0000281714008986 */ /* 0x0001e8000c10150c */
[----:B------:R0:W-:Y:S04]  /*8e70*/  @!P0 STG.E.U16 desc[UR12][R18.64+0x28], R25 ;  /* 0x0000281912008986 */ /* 0x0001e8000c10150c */
[----:B------:R0:W-:Y:S04]  /*8e80*/  @!P0 STG.E.U16 desc[UR12][R16.64+0x50], R26 ;  /* 0x0000501a10008986 */ /* 0x0001e8000c10150c */
[----:B------:R0:W-:Y:S02]  /*8e90*/  @!P0 STG.E.U16 desc[UR12][R14.64+0x50], R33 ;  /* 0x000050210e008986 */ /* 0x0001e4000c10150c */
.L_x_3222:
        /* <DEDUP_REMOVED lines=9> */
.L_x_3152:
        /* <DEDUP_REMOVED lines=8> */
.L_x_3155:
[----:B------:R-:W-:Y:S01]  /*8fb0*/  HFMA2.MMA R28, -RZ, RZ, 0, 4.76837158203125e-07 ;  /* 0x00000008ff1c7435 */ /* 0x000fe200000001ff */
[----:B-1----:R-:W-:Y:S02]  /*8fc0*/  MOV R29, R14 ;  /* 0x0000000e001d7202 */ /* 0x002fe40000000f00 */
[----:B------:R-:W-:Y:S02]  /*8fd0*/  MOV R27, 0x101f ;  /* 0x0000101f001b7802 */ /* 0x000fe40000000f00 */
[----:B------:R-:W-:-:S07]  /*8fe0*/  MOV R26, 0xffff ;  /* 0x0000ffff001a7802 */ /* 0x000fce0000000f00 */
[----:B0-2---:R-:W-:Y:S05]  /*8ff0*/  WARPSYNC.COLLECTIVE R26, `(.L_x_3160) ;  /* 0x000000001a087348 */ /* 0x005fea0003c00000 */
[----:B------:R1:W3:Y:S02]  /*9000*/  SHFL.BFLY P2, R30, R29, R28, R27 ;  /* 0x0c00001c1d1e7389 */ /* 0x0002e4000004001b */
[----:B0123--:R-:W-:Y:S01]  /*9010*/  ENDCOLLECTIVE ;  /* 0x000000000000791b */ /* 0x00ffe20003800000 */
.L_x_3160:
[----:B------:R-:W-:Y:S02]  /*9020*/  MOV R29, R15 ;  /* 0x0000000f001d7202 */ /* 0x000fe40000000f00 */
[----:B------:R-:W-:-:S07]  /*9030*/  MOV R17, R30 ;  /* 0x0000001e00117202 */ /* 0x000fce0000000f00 */
[----:B------:R-:W-:Y:S05]  /*9040*/  WARPSYNC.COLLECTIVE R26, `(.L_x_3161) ;  /* 0x000000001a087348 */ /* 0x000fea0003c00000 */
[----:B------:R0:W1:Y:S02]  /*9050*/  SHFL.BFLY P2, R30, R29, R28, R27 ;  /* 0x0c00001c1d1e7389 */ /* 0x000064000004001b */
[----:B01----:R-:W-:Y:S01]  /*9060*/  ENDCOLLECTIVE ;  /* 0x000000000000791b */ /* 0x003fe20003800000 */
.L_x_3161:
[----:B------:R-:W-:Y:S01]  /*9070*/  FADD.FTZ R17, R17, R14 ;  /* 0x0000000e11117221 */ /* 0x000fe20000010000 */
[----:B------:R-:W-:-:S04]  /*9080*/  HFMA2.MMA R28, -RZ, RZ, 0, 2.384185791015625e-07 ;  /* 0x00000004ff1c7435 */ /* 0x000fc800000001ff */
[----:B------:R-:W-:Y:S02]  /*9090*/  MOV R29, R17 ;  /* 0x00000011001d7202 */ /* 0x000fe40000000f00 */
[----:B------:R-:W-:-:S07]  /*90a0*/  MOV R16, R30 ;  /* 0x0000001e00107202 */ /* 0x000fce0000000f00 */
[----:B------:R-:W-:Y:S05]  /*90b0*/  WARPSYNC.COLLECTIVE R26, `(.L_x_3162) ;  /* 0x000000001a087348 */ /* 0x000fea0003c00000 */
[----:B------:R0:W1:Y:S02]  /*90c0*/  SHFL.BFLY P2, R30, R29, R28, R27 ;  /* 0x0c00001c1d1e7389 */ /* 0x000064000004001b */
[----:B01----:R-:W-:Y:S01]  /*90d0*/  ENDCOLLECTIVE ;  /* 0x000000000000791b */ /* 0x003fe20003800000 */
.L_x_3162:
[----:B------:R-:W-:-:S05]  /*90e0*/  FADD.FTZ R16, R16, R15 ;  /* 0x0000000f10107221 */ /* 0x000fca0000010000 */
[----:B------:R-:W-:Y:S02]  /*90f0*/  MOV R29, R16 ;  /* 0x00000010001d7202 */ /* 0x000fe40000000f00 */
[----:B------:R-:W-:-:S07]  /*9100*/  MOV R18, R30 ;  /* 0x0000001e00127202 */ /* 0x000fce0000000f00 */
[----:B------:R-:W-:Y:S05]  /*9110*/  WARPSYNC.COLLECTIVE R26, `(.L_x_3163) ;  /* 0x000000001a087348 */ /* 0x000fea0003c00000 */
[----:B------:R0:W1:Y:S02]  /*9120*/  SHFL.BFLY P2, R30, R29, R28, R27 ;  /* 0x0c00001c1d1e7389 */ /* 0x000064000004001b */
[----:B01----:R-:W-:Y:S01]  /*9130*/  ENDCOLLECTIVE ;  /* 0x000000000000791b */ /* 0x003fe20003800000 */
.L_x_3163:
[----:B------:R-:W-:Y:S01]  /*9140*/  FADD.FTZ R18, R17, R18 ;  /* 0x0000001211127221 */ /* 0x000fe20000010000 */
[----:B------:R-:W-:-:S04]  /*9150*/  HFMA2.MMA R28, -RZ, RZ, 0, 1.1920928955078125e-07 ;  /* 0x00000002ff1c7435 */ /* 0x000fc800000001ff */
[----:B------:R-:W-:Y:S02]  /*9160*/  MOV R29, R18 ;  /* 0x00000012001d7202 */ /* 0x000fe40000000f00 */
[----:B------:R-:W-:-:S07]  /*9170*/  MOV R19, R30 ;  /* 0x0000001e00137202 */ /* 0x000fce0000000f00 */
[----:B------:R-:W-:Y:S05]  /*9180*/  WARPSYNC.COLLECTIVE R26, `(.L_x_3164) ;  /* 0x000000001a087348 */ /* 0x000fea0003c00000 */
[----:B------:R0:W1:Y:S02]  /*9190*/  SHFL.BFLY P2, R30, R29, R28, R27 ;  /* 0x0c00001c1d1e7389 */ /* 0x000064000004001b */
[----:B01----:R-:W-:Y:S01]  /*91a0*/  ENDCOLLECTIVE ;  /* 0x000000000000791b */ /* 0x003fe20003800000 */
.L_x_3164:
[----:B------:R-:W-:-:S05]  /*91b0*/  FADD.FTZ R19, R16, R19 ;  /* 0x0000001310137221 */ /* 0x000fca0000010000 */
[----:B------:R-:W-:Y:S02]  /*91c0*/  MOV R29, R19 ;  /* 0x00000013001d7202 */ /* 0x000fe40000000f00 */
[----:B------:R-:W-:-:S07]  /*91d0*/  MOV R21, R30 ;  /* 0x0000001e00157202 */ /* 0x000fce0000000f00 */
[----:B------:R-:W-:Y:S05]  /*91e0*/  WARPSYNC.COLLECTIVE R26, `(.L_x_3165) ;  /* 0x000000001a087348 */ /* 0x000fea0003c00000 */
[----:B------:R0:W1:Y:S02]  /*91f0*/  SHFL.BFLY P2, R30, R29, R28, R27 ;  /* 0x0c00001c1d1e7389 */ /* 0x000064000004001b */
[----:B01----:R-:W-:Y:S01]  /*9200*/  ENDCOLLECTIVE ;  /* 0x000000000000791b */ /* 0x003fe20003800000 */
.L_x_3165:
[----:B------:R-:W-:Y:S01]  /*9210*/  FADD.FTZ R21, R18, R21 ;  /* 0x0000001512157221 */ /* 0x000fe20000010000 */
[----:B------:R-:W-:-:S04]  /*9220*/  HFMA2.MMA R28, -RZ, RZ, 0, 5.9604644775390625e-08 ;  /* 0x00000001ff1c7435 */ /* 0x000fc800000001ff */
[----:B------:R-:W-:Y:S02]  /*9230*/  MOV R29, R21 ;  /* 0x00000015001d7202 */ /* 0x000fe40000000f00 */
[----:B------:R-:W-:-:S07]  /*9240*/  MOV R14, R30 ;  /* 0x0000001e000e7202 */ /* 0x000fce0000000f00 */
[----:B------:R-:W-:Y:S05]  /*9250*/  WARPSYNC.COLLECTIVE R26, `(.L_x_3166) ;  /* 0x000000001a087348 */ /* 0x000fea0003c00000 */
[----:B------:R0:W1:Y:S02]  /*9260*/  SHFL.BFLY P2, R30, R29, R28, R27 ;  /* 0x0c00001c1d1e7389 */ /* 0x000064000004001b */
[----:B01----:R-:W-:Y:S01]  /*9270*/  ENDCOLLECTIVE ;  /* 0x000000000000791b */ /* 0x003fe20003800000 */
.L_x_3166:
[----:B------:R-:W-:-:S05]  /*9280*/  FADD.FTZ R14, R19, R14 ;  /* 0x0000000e130e7221 */ /* 0x000fca0000010000 */
[----:B------:R-:W-:Y:S02]  /*9290*/  MOV R29, R14 ;  /* 0x0000000e001d7202 */ /* 0x000fe40000000f00 */
[----:B------:R-:W-:-:S07]  /*92a0*/  MOV R20, R30 ;  /* 0x0000001e00147202 */ /* 0x000fce0000000f00 */
[----:B------:R-:W-:Y:S05]  /*92b0*/  WARPSYNC.COLLECTIVE R26, `(.L_x_3167) ;  /* 0x000000001a087348 */ /* 0x000fea0003c00000 */
[----:B------:R0:W1:Y:S02]  /*92c0*/  SHFL.BFLY P2, R30, R29, R28, R27 ;  /* 0x0c00001c1d1e7389 */ /* 0x000064000004001b */
[----:B01----:R-:W-:Y:S01]  /*92d0*/  ENDCOLLECTIVE ;  /* 0x000000000000791b */ /* 0x003fe20003800000 */
.L_x_3167:
[----:B------:R-:W-:Y:S01]  /*92e0*/  FADD.FTZ R20, R21, R20 ;  /* 0x0000001415147221 */ /* 0x000fe20000010000 */
[----:B------:R-:W-:Y:S06]  /*92f0*/  BRA `(.L_x_3168) ;  /* 0xffffffe800d87947 */ /* 0x000fec000383ffff */
.L_x_3156:
        /* <DEDUP_REMOVED lines=8> */
.L_x_3170:
[----:B------:R-:W-:Y:S05]  /*9380*/  BSYNC B1 ;  /* 0x0000000000017941 */ /* 0x000fea0003800000 */
.L_x_3169:
        /* <DEDUP_REMOVED lines=8> */
.L_x_3171:
[----:B------:R-:W-:Y:S01]  /*9410*/  FADD.FTZ R21, R21, R14 ;  /* 0x0000000e15157221 */ /* 0x000fe20000010000 */
[----:B------:R-:W-:-:S04]  /*9420*/  HFMA2.MMA R28, -RZ, RZ, 0, 2.384185791015625e-07 ;  /* 0x00000004ff1c7435 */ /* 0x000fc800000001ff */
[----:B------:R-:W-:Y:S02]  /*9430*/  MOV R29, R21 ;  /* 0x00000015001d7202 */ /* 0x000fe40000000f00 */
[----:B------:R-:W-:-:S07]  /*9440*/  MOV R20, R30 ;  /* 0x0000001e00147202 */ /* 0x000fce0000000f00 */
[----:B------:R-:W-:Y:S05]  /*9450*/  WARPSYNC.COLLECTIVE R26, `(.L_x_3172) ;  /* 0x000000001a087348 */ /* 0x000fea0003c00000 */
[----:B------:R0:W1:Y:S02]  /*9460*/  SHFL.BFLY P2, R30, R29, R28, R27 ;  /* 0x0c00001c1d1e7389 */ /* 0x000064000004001b */
[----:B01----:R-:W-:Y:S01]  /*9470*/  ENDCOLLECTIVE ;  /* 0x000000000000791b */ /* 0x003fe20003800000 */
.L_x_3172:
[----:B------:R-:W-:-:S05]  /*9480*/  FADD.FTZ R20, R20, R15 ;  /* 0x0000000f14147221 */ /* 0x000fca0000010000 */
[----:B------:R-:W-:Y:S02]  /*9490*/  MOV R29, R20 ;  /* 0x00000014001d7202 */ /* 0x000fe40000000f00 */
[----:B------:R-:W-:-:S07]  /*94a0*/  MOV R22, R30 ;  /* 0x0000001e00167202 */ /* 0x000fce0000000f00 */
[----:B------:R-:W-:Y:S05]  /*94b0*/  WARPSYNC.COLLECTIVE R26, `(.L_x_3173) ;  /* 0x000000001a087348 */ /* 0x000fea0003c00000 */
[----:B------:R0:W1:Y:S02]  /*94c0*/  SHFL.BFLY P2, R30, R29, R28, R27 ;  /* 0x0c00001c1d1e7389 */ /* 0x000064000004001b */
[----:B01----:R-:W-:Y:S01]  /*94d0*/  ENDCOLLECTIVE ;  /* 0x000000000000791b */ /* 0x003fe20003800000 */
.L_x_3173:
[----:B------:R-:W-:Y:S01]  /*94e0*/  FADD.FTZ R22, R21, R22 ;  /* 0x0000001615167221 */ /* 0x000fe20000010000 */
[----:B------:R-:W-:-:S04]  /*94f0*/  HFMA2.MMA R28, -RZ, RZ, 0, 1.1920928955078125e-07 ;  /* 0x00000002ff1c7435 */ /* 0x000fc800000001ff */
[----:B------:R-:W-:Y:S02]  /*9500*/  MOV R29, R22 ;  /* 0x00000016001d7202 */ /* 0x000fe40000000f00 */
[----:B------:R-:W-:-:S07]  /*9510*/  MOV R23, R30 ;  /* 0x0000001e00177202 */ /* 0x000fce0000000f00 */
[----:B------:R-:W-:Y:S05]  /*9520*/  WARPSYNC.COLLECTIVE R26, `(.L_x_3174) ;  /* 0x000000001a087348 */ /* 0x000fea0003c00000 */
[----:B------:R0:W1:Y:S02]  /*9530*/  SHFL.BFLY P2, R30, R29, R28, R27 ;  /* 0x0c00001c1d1e7389 */ /* 0x000064000004001b */
[----:B01----:R-:W-:Y:S01]  /*9540*/  ENDCOLLECTIVE ;  /* 0x000000000000791b */ /* 0x003fe20003800000 */
.L_x_3174:
[----:B------:R-:W-:-:S05]  /*9550*/  FADD.FTZ R23, R20, R23 ;  /* 0x0000001714177221 */ /* 0x000fca0000010000 */
[----:B------:R-:W-:Y:S02]  /*9560*/  MOV R29, R23 ;  /* 0x00000017001d7202 */ /* 0x000fe40000000f00 */
[----:B------:R-:W-:-:S07]  /*9570*/  MOV R25, R30 ;  /* 0x0000001e00197202 */ /* 0x000fce0000000f00 */
[----:B------:R-:W-:Y:S05]  /*9580*/  WARPSYNC.COLLECTIVE R26, `(.L_x_3175) ;  /* 0x000000001a087348 */ /* 0x000fea0003c00000 */
[----:B------:R0:W1:Y:S02]  /*9590*/  SHFL.BFLY P2, R30, R29, R28, R27 ;  /* 0x0c00001c1d1e7389 */ /* 0x000064000004001b */
[----:B01----:R-:W-:Y:S01]  /*95a0*/  ENDCOLLECTIVE ;  /* 0x000000000000791b */ /* 0x003fe20003800000 */
.L_x_3175:
[----:B------:R-:W-:Y:S01]  /*95b0*/  FADD.FTZ R25, R22, R25 ;  /* 0x0000001916197221 */ /* 0x000fe20000010000 */
[----:B------:R-:W-:-:S04]  /*95c0*/  HFMA2.MMA R28, -RZ, RZ, 0, 5.9604644775390625e-08 ;  /* 0x00000001ff1c7435 */ /* 0x000fc800000001ff */
[----:B------:R-:W-:Y:S02]  /*95d0*/  MOV R29, R25 ;  /* 0x00000019001d7202 */ /* 0x000fe40000000f00 */
[----:B------:R-:W-:-:S07]  /*95e0*/  MOV R14, R30 ;  /* 0x0000001e000e7202 */ /* 0x000fce0000000f00 */
[----:B------:R-:W-:Y:S05]  /*95f0*/  WARPSYNC.COLLECTIVE R26, `(.L_x_3176) ;  /* 0x000000001a087348 */ /* 0x000fea0003c00000 */
[----:B------:R0:W1:Y:S02]  /*9600*/  SHFL.BFLY P2, R30, R29, R28, R27 ;  /* 0x0c00001c1d1e7389 */ /* 0x000064000004001b */
[----:B01----:R-:W-:Y:S01]  /*9610*/  ENDCOLLECTIVE ;  /* 0x000000000000791b */ /* 0x003fe20003800000 */
.L_x_3176:
[----:B------:R-:W-:-:S05]  /*9620*/  FADD.FTZ R14, R23, R14 ;  /* 0x0000000e170e7221 */ /* 0x000fca0000010000 */
[----:B------:R-:W-:Y:S02]  /*9630*/  MOV R29, R14 ;  /* 0x0000000e001d7202 */ /* 0x000fe40000000f00 */
[----:B------:R-:W-:-:S07]  /*9640*/  MOV R24, R30 ;  /* 0x0000001e00187202 */ /* 0x000fce0000000f00 */
[----:B------:R-:W-:Y:S05]  /*9650*/  WARPSYNC.COLLECTIVE R26, `(.L_x_3177) ;  /* 0x000000001a087348 */ /* 0x000fea0003c00000 */
[----:B------:R0:W1:Y:S02]  /*9660*/  SHFL.BFLY P2, R30, R29, R28, R27 ;  /* 0x0c00001c1d1e7389 */ /* 0x000064000004001b */
[----:B01----:R-:W-:Y:S01]  /*9670*/  ENDCOLLECTIVE ;  /* 0x000000000000791b */ /* 0x003fe20003800000 */
.L_x_3177:
[----:B------:R-:W-:Y:S01]  /*9680*/  FADD.FTZ R24, R25, R24 ;  /* 0x0000001819187221 */ /* 0x000fe20000010000 */
[----:B------:R-:W-:Y:S06]  /*9690*/  BRA `(.L_x_3178) ;  /* 0xffffffe800a87947 */ /* 0x000fec000383ffff */
.L_x_3157:
        /* <DEDUP_REMOVED lines=8> */
.L_x_3180:
[----:B------:R-:W-:Y:S05]  /*9720*/  BSYNC B1 ;  /* 0x0000000000017941 */ /* 0x000fea0003800000 */
.L_x_3179:
        /* <DEDUP_REMOVED lines=8> */
.L_x_3181:
[----:B------:R-:W-:Y:S01]  /*97b0*/  FADD.FTZ R21, R21, R14 ;  /* 0x0000000e15157221 */ /* 0x000fe20000010000 */
[----:B------:R-:W-:-:S04]  /*97c0*/  HFMA2.MMA R28, -RZ, RZ, 0, 2.384185791015625e-07 ;  /* 0x00000004ff1c7435 */ /* 0x000fc800000001ff */
[----:B------:R-:W-:Y:S02]  /*97d0*/  MOV R29, R21 ;  /* 0x00000015001d7202 */ /* 0x000fe40000000f00 */
[----:B------:R-:W-:-:S07]  /*97e0*/  MOV R20, R30 ;  /* 0x0000001e00147202 */ /* 0x000fce0000000f00 */
[----:B------:R-:W-:Y:S05]  /*97f0*/  WARPSYNC.COLLECTIVE R26, `(.L_x_3182) ;  /* 0x000000001a087348 */ /* 0x000fea0003c00000 */
[----:B------:R0:W1:Y:S02]  /*9800*/  SHFL.BFLY P2, R30, R29, R28, R27 ;  /* 0x0c00001c1d1e7389 */ /* 0x000064000004001b */
[----:B01----:R-:W-:Y:S01]  /*9810*/  ENDCOLLECTIVE ;  /* 0x000000000000791b */ /* 0x003fe20003800000 */
.L_x_3182:
[----:B------:R-:W-:-:S05]  /*9820*/  FADD.FTZ R20, R20, R15 ;  /* 0x0000000f14147221 */ /* 0x000fca0000010000 */
[----:B------:R-:W-:Y:S02]  /*9830*/  MOV R29, R20 ;  /* 0x00000014001d7202 */ /* 0x000fe40000000f00 */
[----:B------:R-:W-:-:S07]  /*9840*/  MOV R22, R30 ;  /* 0x0000001e00167202 */ /* 0x000fce0000000f00 */
[----:B------:R-:W-:Y:S05]  /*9850*/  WARPSYNC.COLLECTIVE R26, `(.L_x_3183) ;  /* 0x000000001a087348 */ /* 0x000fea0003c00000 */
[----:B------:R0:W1:Y:S02]  /*9860*/  SHFL.BFLY P2, R30, R29, R28, R27 ;  /* 0x0c00001c1d1e7389 */ /* 0x000064000004001b */
[----:B01----:R-:W-:Y:S01]  /*9870*/  ENDCOLLECTIVE ;  /* 0x000000000000791b */ /* 0x003fe20003800000 */
.L_x_3183:
[----:B------:R-:W-:Y:S01]  /*9880*/  FADD.FTZ R22, R21, R22 ;  /* 0x0000001615167221 */ /* 0x000fe20000010000 */
[----:B------:R-:W-:-:S04]  /*9890*/  HFMA2.MMA R28, -RZ, RZ, 0, 1.1920928955078125e-07 ;  /* 0x00000002ff1c7435 */ /* 0x000fc800000001ff */
[----:B------:R-:W-:Y:S02]  /*98a0*/  MOV R29, R22 ;  /* 0x00000016001d7202 */ /* 0x000fe40000000f00 */
[----:B------:R-:W-:-:S07]  /*98b0*/  MOV R23, R30 ;  /* 0x0000001e00177202 */ /* 0x000fce0000000f00 */
[----:B------:R-:W-:Y:S05]  /*98c0*/  WARPSYNC.COLLECTIVE R26, `(.L_x_3184) ;  /* 0x000000001a087348 */ /* 0x000fea0003c00000 */
[----:B------:R0:W1:Y:S02]  /*98d0*/  SHFL.BFLY P2, R30, R29, R28, R27 ;  /* 0x0c00001c1d1e7389 */ /* 0x000064000004001b */
[----:B01----:R-:W-:Y:S01]  /*98e0*/  ENDCOLLECTIVE ;  /* 0x000000000000791b */ /* 0x003fe20003800000 */
.L_x_3184:
[----:B------:R-:W-:-:S05]  /*98f0*/  FADD.FTZ R23, R20, R23 ;  /* 0x0000001714177221 */ /* 0x000fca0000010000 */
[----:B------:R-:W-:Y:S02]  /*9900*/  MOV R29, R23 ;  /* 0x00000017001d7202 */ /* 0x000fe40000000f00 */
[----:B------:R-:W-:-:S07]  /*9910*/  MOV R25, R30 ;  /* 0x0000001e00197202 */ /* 0x000fce0000000f00 */
[----:B------:R-:W-:Y:S05]  /*9920*/  WARPSYNC.COLLECTIVE R26, `(.L_x_3185) ;  /* 0x000000001a087348 */ /* 0x000fea0003c00000 */
[----:B------:R0:W1:Y:S02]  /*9930*/  SHFL.BFLY P2, R30, R29, R28, R27 ;  /* 0x0c00001c1d1e7389 */ /* 0x000064000004001b */
[----:B01----:R-:W-:Y:S01]  /*9940*/  ENDCOLLECTIVE ;  /* 0x000000000000791b */ /* 0x003fe20003800000 */
.L_x_3185:
[----:B------:R-:W-:Y:S01]  /*9950*/  FADD.FTZ R25, R22, R25 ;  /* 0x0000001916197221 */ /* 0x000fe20000010000 */
[----:B------:R-:W-:-:S04]  /*9960*/  HFMA2.MMA R28, -RZ, RZ, 0, 5.9604644775390625e-08 ;  /* 0x00000001ff1c7435 */ /* 0x000fc800000001ff */
[----:B------:R-:W-:Y:S02]  /*9970*/  MOV R29, R25 ;  /* 0x00000019001d7202 */ /* 0x000fe40000000f00 */
[----:B------:R-:W-:-:S07]  /*9980*/  MOV R14, R30 ;  /* 0x0000001e000e7202 */ /* 0x000fce0000000f00 */
[----:B------:R-:W-:Y:S05]  /*9990*/  WARPSYNC.COLLECTIVE R26, `(.L_x_3186) ;  /* 0x000000001a087348 */ /* 0x000fea0003c00000 */
[----:B------:R0:W1:Y:S02]  /*99a0*/  SHFL.BFLY P2, R30, R29, R28, R27 ;  /* 0x0c00001c1d1e7389 */ /* 0x000064000004001b */
[----:B01----:R-:W-:Y:S01]  /*99b0*/  ENDCOLLECTIVE ;  /* 0x000000000000791b */ /* 0x003fe20003800000 */
.L_x_3186:
[----:B------:R-:W-:-:S05]  /*99c0*/  FADD.FTZ R14, R23, R14 ;  /* 0x0000000e170e7221 */ /* 0x000fca0000010000 */
[----:B------:R-:W-:Y:S02]  /*99d0*/  MOV R29, R14 ;  /* 0x0000000e001d7202 */ /* 0x000fe40000000f00 */
[----:B------:R-:W-:-:S07]  /*99e0*/  MOV R24, R30 ;  /* 0x0000001e00187202 */ /* 0x000fce0000000f00 */
[----:B------:R-:W-:Y:S05]  /*99f0*/  WARPSYNC.COLLECTIVE R26, `(.L_x_3187) ;  /* 0x000000001a087348 */ /* 0x000fea0003c00000 */
[----:B------:R0:W1:Y:S02]  /*9a00*/  SHFL.BFLY P2, R30, R29, R28, R27 ;  /* 0x0c00001c1d1e7389 */ /* 0x000064000004001b */
[----:B01----:R-:W-:Y:S01]  /*9a10*/  ENDCOLLECTIVE ;  /* 0x000000000000791b */ /* 0x003fe20003800000 */
.L_x_3187:
[----:B------:R-:W-:Y:S01]  /*9a20*/  FADD.FTZ R24, R25, R24 ;  /* 0x0000001819187221 */ /* 0x000fe20000010000 */
[----:B------:R-:W-:Y:S06]  /*9a30*/  BRA `(.L_x_3188) ;  /* 0xffffffe800647947 */ /* 0x000fec000383ffff */
.L_x_3158:
        /* <DEDUP_REMOVED lines=8> */
.L_x_3190:
[----:B------:R-:W-:Y:S05]  /*9ac0*/  BSYNC B0 ;  /* 0x0000000000007941 */ /* 0x000fea0003800000 */
.L_x_3189:
        /* <DEDUP_REMOVED lines=10> */
.L_x_3191:
        /* <DEDUP_REMOVED lines=17> */
.L_x_3192:
[----:B------:R-:W-:Y:S02]  /*9c80*/  MOV R29, R17 ;  /* 0x00000011001d7202 */ /* 0x000fe40000000f00 */
[----:B------:R-:W-:-:S07]  /*9c90*/  MOV R16, R30 ;  /* 0x0000001e00107202 */ /* 0x000fce0000000f00 */
[----:B------:R-:W-:Y:S05]  /*9ca0*/  WARPSYNC.COLLECTIVE R26, `(.L_x_3193) ;  /* 0x000000001a087348 */ /* 0x000fea0003c00000 */
[----:B------:R0:W1:Y:S02]  /*9cb0*/  SHFL.BFLY P2, R30, R29, R28, R27 ;  /* 0x0c00001c1d1e7389 */ /* 0x000064000004001b */
[----:B01----:R-:W-:Y:S01]  /*9cc0*/  ENDCOLLECTIVE ;  /* 0x000000000000791b */ /* 0x003fe20003800000 */
.L_x_3193:
        /* <DEDUP_REMOVED lines=13> */
.L_x_3194:
[----:B------:R0:W1:Y:S04]  /*9da0*/  @!P0 LDS R37, [R22] ;  /* 0x0000000016258984 */ /* 0x0000680000000800 */
[----:B------:R0:W2:Y:S01]  /*9db0*/  @!P0 LDS R38, [R22+0x500] ;  /* 0x0005000016268984 */ /* 0x0000a20000000800 */
[----:B------:R-:W-:Y:S02]  /*9dc0*/  MOV R29, R14 ;  /* 0x0000000e001d7202 */ /* 0x000fe40000000f00 */
[----:B------:R-:W-:-:S07]  /*9dd0*/  MOV R16, R30 ;  /* 0x0000001e00107202 */ /* 0x000fce0000000f00 */
[----:B012---:R-:W-:Y:S05]  /*9de0*/  WARPSYNC.COLLECTIVE R26, `(.L_x_3195) ;  /* 0x000000001a087348 */ /* 0x007fea0003c00000 */
[----:B------:R3:W4:Y:S02]  /*9df0*/  SHFL.BFLY P2, R30, R29, R28, R27 ;  /* 0x0c00001c1d1e7389 */ /* 0x000724000004001b */
[----:B01234-:R-:W-:Y:S01]  /*9e00*/  ENDCOLLECTIVE ;  /* 0x000000000000791b */ /* 0x01ffe20003800000 */
.L_x_3195:
        /* <DEDUP_REMOVED lines=9> */
.L_x_3196:
[----:B------:R-:W-:Y:S02]  /*9ea0*/  MOV R29, R17 ;  /* 0x00000011001d7202 */ /* 0x000fe40000000f00 */
[----:B------:R-:W-:-:S07]  /*9eb0*/  MOV R19, R30 ;  /* 0x0000001e00137202 */ /* 0x000fce0000000f00 */
[----:B------:R-:W-:Y:S05]  /*9ec0*/  WARPSYNC.COLLECTIVE R26, `(.L_x_3197) ;  /* 0x000000001a087348 */ /* 0x000fea0003c00000 */
[----:B------:R0:W1:Y:S02]  /*9ed0*/  SHFL.BFLY P2, R30, R29, R28, R27 ;  /* 0x0c00001c1d1e7389 */ /* 0x000064000004001b */
[----:B01----:R-:W-:Y:S01]  /*9ee0*/  ENDCOLLECTIVE ;  /* 0x000000000000791b */ /* 0x003fe20003800000 */
.L_x_3197:
[----:B------:R-:W-:Y:S01]  /*9ef0*/  FADD.FTZ R16, R16, R19 ;  /* 0x0000001310107221 */ /* 0x000fe20000010000 */
[----:B------:R-:W-:Y:S01]  /*9f00*/  HFMA2.MMA R28, -RZ, RZ, 0, 4.76837158203125e-07 ;  /* 0x00000008ff1c7435 */ /* 0x000fe200000001ff */
[----:B------:R-:W-:Y:S02]  /*9f10*/  MOV R29, R32 ;  /* 0x00000020001d7202 */ /* 0x000fe40000000f00 */
[----:B------:R-:W-:-:S08]  /*9f20*/  MOV R14, R30 ;  /* 0x0000001e000e7202 */ /* 0x000fd00000000f00 */
[----:B------:R-:W-:Y:S05]  /*9f30*/  WARPSYNC.COLLECTIVE R26, `(.L_x_3198) ;  /* 0x000000001a087348 */ /* 0x000fea0003c00000 */
[----:B------:R0:W1:Y:S02]  /*9f40*/  SHFL.BFLY P2, R30, R29, R28, R27 ;  /* 0x0c00001c1d1e7389 */ /* 0x000064000004001b */
[----:B01----:R-:W-:Y:S01]  /*9f50*/  ENDCOLLECTIVE ;  /* 0x000000000000791b */ /* 0x003fe20003800000 */
.L_x_3198:
[----:B------:R-:W-:Y:S01]  /*9f60*/  FADD.FTZ R44, R17, R14 ;  /* 0x0000000e112c7221 */ /* 0x000fe20000010000 */
[----:B------:R-:W-:Y:S02]  /*9f70*/  MOV R29, R34 ;  /* 0x00000022001d7202 */ /* 0x000fe40000000f00 */
[----:B------:R-:W-:-:S07]  /*9f80*/  MOV R31, R30 ;  /* 0x0000001e001f7202 */ /* 0x000fce0000000f00 */
[----:B------:R-:W-:Y:S05]  /*9f90*/  WARPSYNC.COLLECTIVE R26, `(.L_x_3199) ;  /* 0x000000001a087348 */ /* 0x000fea0003c00000 */
[----:B------:R0:W1:Y:S02]  /*9fa0*/  SHFL.BFLY P2, R30, R29, R28, R27 ;  /* 0x0c00001c1d1e7389 */ /* 0x000064000004001b */
[----:B01----:R-:W-:Y:S01]  /*9fb0*/  ENDCOLLECTIVE ;  /* 0x000000000000791b */ /* 0x003fe20003800000 */
.L_x_3199:
[----:B------:R-:W-:Y:S01]  /*9fc0*/  FADD.FTZ R31, R31, R32 ;  /* 0x000000201f1f7221 */ /* 0x000fe20000010000 */
[----:B------:R-:W-:-:S04]  /*9fd0*/  HFMA2.MMA R28, -RZ, RZ, 0, 2.384185791015625e-07 ;  /* 0x00000004ff1c7435 */ /* 0x000fc800000001ff */
[----:B------:R-:W-:Y:S02]  /*9fe0*/  MOV R29, R31 ;  /* 0x0000001f001d7202 */ /* 0x000fe40000000f00 */
[----:B------:R-:W-:-:S07]  /*9ff0*/  MOV R33, R30 ;  /* 0x0000001e00217202 */ /* 0x000fce0000000f00 */
[----:B------:R-:W-:Y:S05]  /*a000*/  WARPSYNC.COLLECTIVE R26, `(.L_x_3200) ;  /* 0x000000001a087348 */ /* 0x000fea0003c00000 */
[----:B------:R0:W1:Y:S02]  /*a010*/  SHFL.BFLY P2, R30, R29, R28, R27 ;  /* 0x0c00001c1d1e7389 */ /* 0x000064000004001b */
[----:B01----:R-:W-:Y:S01]  /*a020*/  ENDCOLLECTIVE ;  /* 0x000000000000791b */ /* 0x003fe20003800000 */
.L_x_3200:
[----:B------:R-:W-:-:S05]  /*a030*/  FADD.FTZ R33, R33, R34 ;  /* 0x0000002221217221 */ /* 0x000fca0000010000 */
[----:B------:R-:W-:Y:S02]  /*a040*/  MOV R29, R33 ;  /* 0x00000021001d7202 */ /* 0x000fe40000000f00 */
[----:B------:R-:W-:-:S07]  /*a050*/  MOV R20, R30 ;  /* 0x0000001e00147202 */ /* 0x000fce0000000f00 */
[----:B------:R-:W-:Y:S05]  /*a060*/  WARPSYNC.COLLECTIVE R26, `(.L_x_3201) ;  /* 0x000000001a087348 */ /* 0x000fea0003c00000 */
[----:B------:R0:W1:Y:S02]  /*a070*/  SHFL.BFLY P2, R30, R29, R28, R27 ;  /* 0x0c00001c1d1e7389 */ /* 0x000064000004001b */
[----:B01----:R-:W-:Y:S01]  /*a080*/  ENDCOLLECTIVE ;  /* 0x000000000000791b */ /* 0x003fe20003800000 */
.L_x_3201:
[----:B------:R-:W-:Y:S01]  /*a090*/  FADD.FTZ R35, R31, R20 ;  /* 0x000000141f237221 */ /* 0x000fe20000010000 */
[----:B------:R-:W-:-:S04]  /*a0a0*/  HFMA2.MMA R28, -RZ, RZ, 0, 1.1920928955078125e-07 ;  /* 0x00000002ff1c7435 */ /* 0x000fc800000001ff */
[----:B------:R-:W-:Y:S02]  /*a0b0*/  MOV R29, R35 ;  /* 0x00000023001d7202 */ /* 0x000fe40000000f00 */
[----:B------:R-:W-:-:S07]  /*a0c0*/  MOV R36, R30 ;  /* 0x0000001e00247202 */ /* 0x000fce0000000f00 */
[----:B------:R-:W-:Y:S05]  /*a0d0*/  WARPSYNC.COLLECTIVE R26, `(.L_x_3202) ;  /* 0x000000001a087348 */ /* 0x000fea0003c00000 */
[----:B------:R0:W1:Y:S02]  /*a0e0*/  SHFL.BFLY P2, R30, R29, R28, R27 ;  /* 0x0c00001c1d1e7389 */ /* 0x000064000004001b */
[----:B01----:R-:W-:Y:S01]  /*a0f0*/  ENDCOLLECTIVE ;  /* 0x000000000000791b */ /* 0x003fe20003800000 */
.L_x_3202:
[----:B------:R-:W-:-:S05]  /*a100*/  FADD.FTZ R36, R33, R36 ;  /* 0x0000002421247221 */ /* 0x000fca0000010000 */
[----:B------:R-:W-:Y:S02]  /*a110*/  MOV R29, R36 ;  /* 0x00000024001d7202 */ /* 0x000fe40000000f00 */
[----:B------:R-:W-:-:S07]  /*a120*/  MOV R18, R30 ;  /* 0x0000001e00127202 */ /* 0x000fce0000000f00 */
[----:B------:R-:W-:Y:S05]  /*a130*/  WARPSYNC.COLLECTIVE R26, `(.L_x_3203) ;  /* 0x000000001a087348 */ /* 0x000fea0003c00000 */
[----:B------:R0:W1:Y:S02]  /*a140*/  SHFL.BFLY P2, R30, R29, R28, R27 ;  /* 0x0c00001c1d1e7389 */ /* 0x000064000004001b */
[----:B01----:R-:W-:Y:S01]  /*a150*/  ENDCOLLECTIVE ;  /* 0x000000000000791b */ /* 0x003fe20003800000 */
.L_x_3203:
        /* <DEDUP_REMOVED lines=8> */
.L_x_3204:
[----:B------:R-:W-:Y:S01]  /*a1e0*/  FADD.FTZ R36, R36, R21 ;  /* 0x0000001524247221 */ /* 0x000fe20000010000 */
[----:B------:R-:W-:-:S04]  /*a1f0*/  HFMA2.MMA R21, -RZ, RZ, 0, 0 ;  /* 0x00000000ff157435 */ /* 0x000fc800000001ff */
[----:B------:R-:W-:Y:S02]  /*a200*/  MOV R29, R36 ;  /* 0x00000024001d7202 */ /* 0x000fe40000000f00 */
[----:B------:R-:W-:-:S07]  /*a210*/  MOV R34, R30 ;  /* 0x0000001e00227202 */ /* 0x000fce0000000f00 */
[----:B------:R-:W-:Y:S05]  /*a220*/  WARPSYNC.COLLECTIVE R26, `(.L_x_3205) ;  /* 0x000000001a087348 */ /* 0x000fea0003c00000 */
[----:B------:R0:W1:Y:S02]  /*a230*/  SHFL.BFLY P2, R30, R29, R28, R27 ;  /* 0x0c00001c1d1e7389 */ /* 0x000064000004001b */
[----:B01----:R-:W-:Y:S01]  /*a240*/  ENDCOLLECTIVE ;  /* 0x000000000000791b */ /* 0x003fe20003800000 */
.L_x_3205:
[----:B------:R-:W-:Y:S01]  /*a250*/  FADD.FTZ R34, R35, R34 ;  /* 0x0000002223227221 */ /* 0x000fe20000010000 */
[----:B------:R-:W-:Y:S01]  /*a260*/  HFMA2.MMA R28, -RZ, RZ, 0, 4.76837158203125e-07 ;  /* 0x00000008ff1c7435 */ /* 0x000fe200000001ff */
[----:B------:R-:W-:Y:S02]  /*a270*/  MOV R29, R24 ;  /* 0x00000018001d7202 */ /* 0x000fe40000000f00 */
[----:B------:R-:W-:-:S08]  /*a280*/  MOV R33, R30 ;  /* 0x0000001e00217202 */ /* 0x000fd00000000f00 */
[----:B------:R-:W-:Y:S05]  /*a290*/  WARPSYNC.COLLECTIVE R26, `(.L_x_3206) ;  /* 0x000000001a087348 */ /* 0x000fea0003c00000 */
[----:B------:R0:W1:Y:S02]  /*a2a0*/  SHFL.BFLY P2, R30, R29, R28, R27 ;  /* 0x0c00001c1d1e7389 */ /* 0x000064000004001b */
[----:B01----:R-:W-:Y:S01]  /*a2b0*/  ENDCOLLECTIVE ;  /* 0x000000000000791b */ /* 0x003fe20003800000 */
.L_x_3206:
[----:B------:R-:W-:Y:S01]  /*a2c0*/  FADD.FTZ R33, R36, R33 ;  /* 0x0000002124217221 */ /* 0x000fe20000010000 */
[----:B------:R-:W-:Y:S02]  /*a2d0*/  MOV R29, R23 ;  /* 0x00000017001d7202 */ /* 0x000fe40000000f00 */
[----:B------:R-:W-:-:S07]  /*a2e0*/  MOV R37, R30 ;  /* 0x0000001e00257202 */ /* 0x000fce0000000f00 */
[----:B------:R-:W-:Y:S05]  /*a2f0*/  WARPSYNC.COLLECTIVE R26, `(.L_x_3207) ;  /* 0x000000001a087348 */ /* 0x000fea0003c00000 */
[----:B------:R0:W1:Y:S02]  /*a300*/  SHFL.BFLY P2, R30, R29, R28, R27 ;  /* 0x0c00001c1d1e7389 */ /* 0x000064000004001b */
[----:B01----:R-:W-:Y:S01]  /*a310*/  ENDCOLLECTIVE ;  /* 0x000000000000791b */ /* 0x003fe20003800000 */
.L_x_3207:
        /* <DEDUP_REMOVED lines=8> */
.L_x_3208:
        /* <DEDUP_REMOVED lines=8> */
.L_x_3209:
        /* <DEDUP_REMOVED lines=10> */
.L_x_3210:
[----:B------:R0:W1:Y:S04]  /*a4c0*/  @!P0 LDS R22, [R39] ;  /* 0x0000000027168984 */ /* 0x0000680000000800 */
[----:B------:R0:W2:Y:S01]  /*a4d0*/  @!P0 LDS R20, [R39+0x500] ;  /* 0x0005000027148984 */ /* 0x0000a20000000800 */
[----:B------:R-:W-:Y:S02]  /*a4e0*/  MOV R29, R37 ;  /* 0x00000025001d7202 */ /* 0x000fe40000000f00 */
[----:B------:R-:W-:-:S07]  /*a4f0*/  MOV R23, R30 ;  /* 0x0000001e00177202 */ /* 0x000fce0000000f00 */
[----:B012---:R-:W-:Y:S05]  /*a500*/  WARPSYNC.COLLECTIVE R26, `(.L_x_3211) ;  /* 0x000000001a087348 */ /* 0x007fea0003c00000 */
[----:B------:R3:W4:Y:S02]  /*a510*/  SHFL.BFLY P2, R30, R29, R28, R27 ;  /* 0x0c00001c1d1e7389 */ /* 0x000724000004001b */
[----:B01234-:R-:W-:Y:S01]  /*a520*/  ENDCOLLECTIVE ;  /* 0x000000000000791b */ /* 0x01ffe20003800000 */
.L_x_3211:
        /* <DEDUP_REMOVED lines=9> */
.L_x_3212:
        /* <DEDUP_REMOVED lines=9> */
.L_x_3213:
[----:B------:R-:W-:Y:S01]  /*a650*/  FADD.FTZ R38, R38, R39 ;  /* 0x0000002726267221 */ /* 0x000fe20000010000 */
[----:B------:R-:W-:Y:S01]  /*a660*/  HFMA2.MMA R28, -RZ, RZ, 0, 4.76837158203125e-07 ;  /* 0x00000008ff1c7435 */ /* 0x000fe200000001ff */
[----:B------:R-:W-:Y:S02]  /*a670*/  MOV R29, R21 ;  /* 0x00000015001d7202 */ /* 0x000fe40000000f00 */
[----:B------:R-:W-:-:S08]  /*a680*/  MOV R40, R30 ;  /* 0x0000001e00287202 */ /* 0x000fd00000000f00 */
[----:B------:R-:W-:Y:S05]  /*a690*/  WARPSYNC.COLLECTIVE R26, `(.L_x_3214) ;  /* 0x000000001a087348 */ /* 0x000fea0003c00000 */
[----:B------:R0:W1:Y:S02]  /*a6a0*/  SHFL.BFLY P2, R30, R29, R28, R27 ;  /* 0x0c00001c1d1e7389 */ /* 0x000064000004001b */
[----:B01----:R-:W-:Y:S01]  /*a6b0*/  ENDCOLLECTIVE ;  /* 0x000000000000791b */ /* 0x003fe20003800000 */
.L_x_3214:
[----:B------:R-:W-:Y:S01]  /*a6c0*/  FADD.FTZ R37, R37, R40 ;  /* 0x0000002825257221 */ /* 0x000fe20000010000 */
[----:B------:R-:W-:Y:S02]  /*a6d0*/  MOV R29, R18 ;  /* 0x00000012001d7202 */ /* 0x000fe40000000f00 */
[----:B------:R-:W-:-:S07]  /*a6e0*/  MOV R42, R30 ;  /* 0x0000001e002a7202 */ /* 0x000fce0000000f00 */
[----:B------:R-:W-:Y:S05]  /*a6f0*/  WARPSYNC.COLLECTIVE R26, `(.L_x_3215) ;  /* 0x000000001a087348 */ /* 0x000fea0003c00000 */
[----:B------:R0:W1:Y:S02]  /*a700*/  SHFL.BFLY P2, R30, R29, R28, R27 ;  /* 0x0c00001c1d1e7389 */ /* 0x000064000004001b */
[----:B01----:R-:W-:Y:S01]  /*a710*/  ENDCOLLECTIVE ;  /* 0x000000000000791b */ /* 0x003fe20003800000 */
.L_x_3215:
[----:B------:R-:W-:Y:S01]  /*a720*/  FADD.FTZ R42, R42, R21 ;  /* 0x000000152a2a7221 */ /* 0x000fe20000010000 */
[----:B------:R-:W-:-:S04]  /*a730*/  HFMA2.MMA R28, -RZ, RZ, 0, 2.384185791015625e-07 ;  /* 0x00000004ff1c7435 */ /* 0x000fc800000001ff */
[----:B------:R-:W-:Y:S02]  /*a740*/  MOV R29, R42 ;  /* 0x0000002a001d7202 */ /* 0x000fe40000000f00 */
[----:B------:R-:W-:-:S07]  /*a750*/  MOV R23, R30 ;  /* 0x0000001e00177202 */ /* 0x000fce0000000f00 */
[----:B------:R-:W-:Y:S05]  /*a760*/  WARPSYNC.COLLECTIVE R26, `(.L_x_3216) ;  /* 0x000000001a087348 */ /* 0x000fea0003c00000 */
[----:B------:R0:W1:Y:S02]  /*a770*/  SHFL.BFLY P2, R30, R29, R28, R27 ;  /* 0x0c00001c1d1e7389 */ /* 0x000064000004001b */
[----:B01----:R-:W-:Y:S01]  /*a780*/  ENDCOLLECTIVE ;  /* 0x000000000000791b */ /* 0x003fe20003800000 */
.L_x_3216:
        /* <DEDUP_REMOVED lines=8> */
.L_x_3217:
        /* <DEDUP_REMOVED lines=12> */
.L_x_3218:
[----:B------:R-:W-:Y:S01]  /*a8d0*/  FADD.FTZ R31, R31, R20 ;  /* 0x000000141f1f7221 */ /* 0x000fe20000010000 */
[C---:B------:R-:W-:Y:S01]  /*a8e0*/  @!P0 IMAD.WIDE R14, R41.reuse, 0x2, R14 ;  /* 0x00000002290e8825 */ /* 0x040fe200078e020e */
[----:B------:R-:W0:Y:S03]  /*a8f0*/  @!P0 LDC.64 R20, c[0x0][0x218] ;  /* 0x00008600ff148b82 */ /* 0x000e260000000a00 */
        /* <DEDUP_REMOVED lines=10> */
.L_x_3219:
        /* <DEDUP_REMOVED lines=14> */
.L_x_3220:
        /* <DEDUP_REMOVED lines=11> */
.L_x_3221:
[----:B------:R-:W-:Y:S01]  /*ab30*/  FADD.FTZ R35, R42, R35 ;  /* 0x000000232a237221 */ /* 0x000fe20000010000 */
[----:B------:R-:W-:Y:S06]  /*ab40*/  BRA `(.L_x_3222) ;  /* 0xffffffe000d47947 */ /* 0x000fec000383ffff */
.L_x_3223:
        /* <DEDUP_REMOVED lines=11> */
.L_x_3590:


//--------------------- .text._ZN13group_norm_v218gn_bwd_cuda_kernelI6__halfLi320ELi3ELi16ELi160ELi256ELb1ELb1ELi32ELi320ELi320ELi4ELb1ELi48ELb0ELb0ELNS_15WgradSyncMethodE3ENS_16CompileConditionILi900EEEEEvPT_S6_S6_PKS5_S8_S8_S8_PKfflPfPj --------------------------
	.section	.text._ZN13group_norm_v218gn_bwd_cuda_kernelI6__halfLi320ELi3ELi16ELi160ELi256ELb1ELb1ELi32ELi320ELi320ELi4ELb1ELi48ELb0ELb0ELNS_15WgradSyncMethodE3ENS_16CompileConditionILi900EEEEEvPT_S6_S6_PKS5_S8_S8_S8_PKfflPfPj,"ax",@progbits
	.align	128
        .global         _ZN13group_norm_v218gn_bwd_cuda_kernelI6__halfLi320ELi3ELi16ELi160ELi256ELb1ELb1ELi32ELi320ELi320ELi4ELb1ELi48ELb0ELb0ELNS_15WgradSyncMethodE3ENS_16CompileConditionILi900EEEEEvPT_S6_S6_PKS5_S8_S8_S8_PKfflPfPj
        .type           _ZN13group_norm_v218gn_bwd_cuda_kernelI6__halfLi320ELi3ELi16ELi160ELi256ELb1ELb1ELi32ELi320ELi320ELi4ELb1ELi48ELb0ELb0ELNS_15WgradSyncMethodE3ENS_16CompileConditionILi900EEEEEvPT_S6_S6_PKS5_S8_S8_S8_PKfflPfPj,@function
        .size           _ZN13group_norm_v218gn_bwd_cuda_kernelI6__halfLi320ELi3ELi16ELi160ELi256ELb1ELb1ELi32ELi320ELi320ELi4ELb1ELi48ELb0ELb0ELNS_15WgradSyncMethodE3ENS_16CompileConditionILi900EEEEEvPT_S6_S6_PKS5_S8_S8_S8_PKfflPfPj,(.L_x_3591 - _ZN13group_norm_v218gn_bwd_cuda_kernelI6__halfLi320ELi3ELi16ELi160ELi256ELb1ELb1ELi32ELi320ELi320ELi4ELb1ELi48ELb0ELb0ELNS_15WgradSyncMethodE3ENS_16CompileConditionILi900EEEEEvPT_S6_S6_PKS5_S8_S8_S8_PKfflPfPj)
        .other          _ZN13group_norm_v218gn_bwd_cuda_kernelI6__halfLi320ELi3ELi16ELi160ELi256ELb1ELb1ELi32ELi320ELi320ELi4ELb1ELi48ELb0ELb0ELNS_15WgradSyncMethodE3ENS_16CompileConditionILi900EEEEEvPT_S6_S6_PKS5_S8_S8_S8_PKfflPfPj,@"STO_CUDA_ENTRY STV_DEFAULT"
_ZN13group_norm_v218gn_bwd_cuda_kernelI6__halfLi320ELi3ELi16ELi160ELi256ELb1ELb1ELi32ELi320ELi320ELi4ELb1ELi48ELb0ELb0ELNS_15WgradSyncMethodE3ENS_16CompileConditionILi900EEEEEvPT_S6_S6_PKS5_S8_S8_S8_PKfflPfPj:
.text._ZN13group_norm_v218gn_bwd_cuda_kernelI6__halfLi320ELi3ELi16ELi160ELi256ELb1ELb1ELi32ELi320ELi320ELi4ELb1ELi48ELb0ELb0ELNS_15WgradSyncMethodE3ENS_16CompileConditionILi900EEEEEvPT_S6_S6_PKS5_S8_S8_S8_PKfflPfPj:
        /* <DEDUP_REMOVED lines=32> */
.L_x_3226:
[----:B------:R-:W2:Y:S04]  /*0200*/  LD.E.STRONG.GPU R0, desc[UR12][R2.64] ;  /* 0x0000000c02007980 */ /* 0x000ea8000c10f900 */
[----:B--2---:R-:W-:Y:S01]  /*0210*/  CCTL.IVALL ;  /* 0x00000000ff00798f */ /* 0x004fe20002000000 */
[----:B------:R-:W-:Y:S05]  /*0220*/  YIELD ;  /* 0x0000000000007946 */ /* 0x000fea0003800000 */
[----:B-----5:R-:W-:-:S04]  /*0230*/  LOP3.LUT R0, R0, R5, RZ, 0x3c, !PT ;  /* 0x0000000500007212 */ /* 0x020fc800078e3cff */
[----:B------:R-:W-:-:S13]  /*0240*/  ISETP.GT.AND P0, PT, R0, -0x1, PT ;  /* 0xffffffff0000780c */ /* 0x000fda0003f04270 */
[----:B------:R-:W-:Y:S05]  /*0250*/  @P0 BRA `(.L_x_3226) ;  /* 0xfffffffc00e80947 */ /* 0x000fea000383ffff */
.L_x_3225:
[----:B------:R-:W-:Y:S05]  /*0260*/  WARPSYNC.ALL ;  /* 0x0000000000007948 */ /* 0x000fea0003800000 */
[----:B------:R-:W-:Y:S06]  /*0270*/  BAR.SYNC.DEFER_BLOCKING 0x0 ;  /* 0x0000000000007b1d */ /* 0x000fec0000010000 */
[----:B------:R-:W-:Y:S05]  /*0280*/  BRA `(.L_x_3227) ;  /* 0x0000006800947947 */ /* 0x000fea0003800000 */
.L_x_3224:
        /* <DEDUP_REMOVED lines=37> */
.L_x_3240:
        /* <DEDUP_REMOVED lines=824> */
.L_x_3228:
        /* <DEDUP_REMOVED lines=11> */
.L_x_3231:
        /* <DEDUP_REMOVED lines=83> */
.L_x_3230:
[----:B------:R-:W-:Y:S05]  /*3e40*/  BSYNC B0 ;  /* 0x0000000000007941 */ /* 0x000fea0003800000 */
.L_x_3229:
        /* <DEDUP_REMOVED lines=24> */
.L_x_3233:
[----:B------:R-:W-:Y:S05]  /*3fd0*/  BSYNC B0 ;  /* 0x0000000000007941 */ /* 0x000fea0003800000 */
.L_x_3232:
        /* <DEDUP_REMOVED lines=19> */
.L_x_3236:
[----:B------:R-:W2:Y:S04]  /*4110*/  LD.E.STRONG.GPU R6, desc[UR12][R4.64] ;  /* 0x0000000c04067980 */ /* 0x000ea8000c10f900 */
[----:B--2---:R-:W-:Y:S01]  /*4120*/  CCTL.IVALL ;  /* 0x00000000ff00798f */ /* 0x004fe20002000000 */
[----:B------:R-:W-:Y:S05]  /*4130*/  YIELD ;  /* 0x0000000000007946 */ /* 0x000fea0003800000 */
[----:B-----5:R-:W-:-:S04]  /*4140*/  LOP3.LUT R6, R6, R3, RZ, 0x3c, !PT ;  /* 0x0000000306067212 */ /* 0x020fc800078e3cff */
[----:B------:R-:W-:-:S13]  /*4150*/  ISETP.GT.AND P0, PT, R6, -0x1, PT ;  /* 0xffffffff0600780c */ /* 0x000fda0003f04270 */
[----:B------:R-:W-:Y:S05]  /*4160*/  @P0 BRA `(.L_x_3236) ;  /* 0xfffffffc00e80947 */ /* 0x000fea000383ffff */
.L_x_3235:
[----:B------:R-:W-:Y:S05]  /*4170*/  WARPSYNC.ALL ;  /* 0x0000000000007948 */ /* 0x000fea0003800000 */
[----:B------:R-:W-:Y:S06]  /*4180*/  BAR.SYNC.DEFER_BLOCKING 0x0 ;  /* 0x0000000000007b1d */ /* 0x000fec0000010000 */
[----:B------:R-:W-:Y:S05]  /*4190*/  BRA `(.L_x_3237) ;  /* 0x0000000000687947 */ /* 0x000fea0003800000 */
.L_x_3234:
        /* <DEDUP_REMOVED lines=18> */
.L_x_3239:
[----:B------:R-:W2:Y:S04]  /*42c0*/  LD.E.STRONG.GPU R6, desc[UR12][R4.64] ;  /* 0x0000000c04067980 */ /* 0x000ea8000c10f900 */
[----:B--2---:R-:W-:Y:S01]  /*42d0*/  CCTL.IVALL ;  /* 0x00000000ff00798f */ /* 0x004fe20002000000 */
[----:B------:R-:W-:Y:S05]  /*42e0*/  YIELD ;  /* 0x0000000000007946 */ /* 0x000fea0003800000 */
[----:B-----5:R-:W-:-:S04]  /*42f0*/  LOP3.LUT R6, R6, R3, RZ, 0x3c, !PT ;  /* 0x0000000306067212 */ /* 0x020fc800078e3cff */
[----:B------:R-:W-:-:S13]  /*4300*/  ISETP.GT.AND P0, PT, R6, -0x1, PT ;  /* 0xffffffff0600780c */ /* 0x000fda0003f04270 */
[----:B------:R-:W-:Y:S05]  /*4310*/  @P0 BRA `(.L_x_3239) ;  /* 0xfffffffc00e80947 */ /* 0x000fea000383ffff */
.L_x_3238:
[----:B------:R-:W-:Y:S05]  /*4320*/  WARPSYNC.ALL ;  /* 0x0000000000007948 */ /* 0x000fea0003800000 */
[----:B------:R-:W-:Y:S06]  /*4330*/  BAR.SYNC.DEFER_BLOCKING 0x0 ;  /* 0x0000000000007b1d */ /* 0x000fec0000010000 */
.L_x_3237:
        /* <DEDUP_REMOVED lines=666> */
.L_x_3227:
        /* <DEDUP_REMOVED lines=55> */
.L_x_3257:
        /* <DEDUP_REMOVED lines=45> */
.L_x_3244:
[----:B------:R-:W-:Y:S05]  /*7320*/  BSYNC B1 ;  /* 0x0000000000017941 */ /* 0x000fea0003800000 */
.L_x_3243:
        /* <DEDUP_REMOVED lines=21> */
.L_x_3247:
        /* <DEDUP_REMOVED lines=55> */
.L_x_3246:
[----:B------:R-:W-:Y:S05]  /*77f0*/  BSYNC B1 ;  /* 0x0000000000017941 */ /* 0x000fea0003800000 */
.L_x_3245:
        /* <DEDUP_REMOVED lines=35> */
.L_x_3249:
[----:B------:R-:W-:Y:S05]  /*7a30*/  BSYNC B1 ;  /* 0x0000000000017941 */ /* 0x000fea0003800000 */
.L_x_3248:
        /* <DEDUP_REMOVED lines=15> */
.L_x_3242:
[----:B------:R-:W-:Y:S05]  /*7b30*/  BSYNC B0 ;  /* 0x0000000000007941 */ /* 0x000fea0003800000 */
.L_x_3241:
        /* <DEDUP_REMOVED lines=50> */
.L_x_3266:
        /* <DEDUP_REMOVED lines=46> */
.L_x_3276:
        /* <DEDUP_REMOVED lines=41> */
.L_x_3286:
[----:B--2---:R-:W-:Y:S01]  /*83d0*/  FADD.FTZ R15, R14, R30 ;  /* 0x0000001e0e0f7221 */ /* 0x004fe20000010000 */
[----:B------:R-:W-:-:S04]  /*83e0*/  @!P1 F2FP.F16.F32.PACK_AB R14, RZ, R24 ;  /* 0x00000018ff0e923e */ /* 0x000fc800000000ff */
[----:B------:R-:W-:Y:S01]  /*83f0*/  @!P1 F2FP.F16.F32.PACK_AB R15, RZ, R15 ;  /* 0x0000000fff0f923e */ /* 0x000fe200000000ff */
[----:B------:R3:W-:Y:S03]  /*8400*/  @!P1 STG.E.U16 desc[UR12][R16.64+0x50], R14 ;  /* 0x0000500e10009986 */ /* 0x0007e6000c10150c */
[----:B------:R-:W-:Y:S02]  /*8410*/  PRMT R20, R15, 0x7610, R20 ;  /* 0x000076100f147816 */ /* 0x000fe40000000014 */
[----:B------:R-:W-:-:S03]  /*8420*/  LEA.HI R15, R56, 0x3c, RZ, 0x1c ;  /* 0x0000003c380f7811 */ /* 0x000fc600078fe0ff */
[----:B------:R3:W-:Y:S04]  /*8430*/  @!P1 STG.E.U16 desc[UR12][R18.64+0x50], R20 ;  /* 0x0000501412009986 */ /* 0x0007e8000c10150c */
.L_x_3252:
[----:B------:R-:W-:Y:S05]  /*8440*/  BSYNC B0 ;  /* 0x0000000000007941 */ /* 0x000fea0003800000 */
.L_x_3251:
        /* <DEDUP_REMOVED lines=165> */
.L_x_3320:
        /* <DEDUP_REMOVED lines=9> */
.L_x_3250:
        /* <DEDUP_REMOVED lines=8> */
.L_x_3253:
[----:B------:R-:W-:Y:S01]  /*8fb0*/  HFMA2.MMA R28, -RZ, RZ, 0, 4.76837158203125e-07 ;  /* 0x00000008ff1c7435 */ /* 0x000fe200000001ff */
[----:B-1----:R-:W-:Y:S02]  /*8fc0*/  MOV R29, R14 ;  /* 0x0000000e001d7202 */ /* 0x002fe40000000f00 */
[----:B------:R-:W-:Y:S02]  /*8fd0*/  MOV R27, 0x101f ;  /* 0x0000101f001b7802 */ /* 0x000fe40000000f00 */
[----:B------:R-:W-:-:S07]  /*8fe0*/  MOV R26, 0xffff ;  /* 0x0000ffff001a7802 */ /* 0x000fce0000000f00 */
[----:B0-2---:R-:W-:Y:S05]  /*8ff0*/  WARPSYNC.COLLECTIVE R26, `(.L_x_3258) ;  /* 0x000000001a087348 */ /* 0x005fea0003c00000 */
[----:B------:R1:W3:Y:S02]  /*9000*/  SHFL.BFLY P2, R30, R29, R28, R27 ;  /* 0x0c00001c1d1e7389 */ /* 0x0002e4000004001b */
[----:B0123--:R-:W-:Y:S01]  /*9010*/  ENDCOLLECTIVE ;  /* 0x000000000000791b */ /* 0x00ffe20003800000 */
.L_x_3258:
[----:B------:R-:W-:Y:S02]  /*9020*/  MOV R29, R15 ;  /* 0x0000000f001d7202 */ /* 0x000fe40000000f00 */
[----:B------:R-:W-:-:S07]  /*9030*/  MOV R17, R30 ;  /* 0x0000001e00117202 */ /* 0x000fce0000000f00 */
[----:B------:R-:W-:Y:S05]  /*9040*/  WARPSYNC.COLLECTIVE R26, `(.L_x_3259) ;  /* 0x000000001a087348 */ /* 0x000fea0003c00000 */
[----:B------:R0:W1:Y:S02]  /*9050*/  SHFL.BFLY P2, R30, R29, R28, R27 ;  /* 0x0c00001c1d1e7389 */ /* 0x000064000004001b */
[----:B01----:R-:W-:Y:S01]  /*9060*/  ENDCOLLECTIVE ;  /* 0x000000000000791b */ /* 0x003fe20003800000 */
.L_x_3259:
[----:B------:R-:W-:Y:S01]  /*9070*/  FADD.FTZ R17, R17, R14 ;  /* 0x0000000e11117221 */ /* 0x000fe20000010000 */
[----:B------:R-:W-:-:S04]  /*9080*/  HFMA2.MMA R28, -RZ, RZ, 0, 2.384185791015625e-07 ;  /* 0x00000004ff1c7435 */ /* 0x000fc800000001ff */
[----:B------:R-:W-:Y:S02]  /*9090*/  MOV R29, R17 ;  /* 0x00000011001d7202 */ /* 0x000fe40000000f00 */
[----:B------:R-:W-:-:S07]  /*90a0*/  MOV R16, R30 ;  /* 0x0000001e00107202 */ /* 0x000fce0000000f00 */
[----:B------:R-:W-:Y:S05]  /*90b0*/  WARPSYNC.COLLECTIVE R26, `(.L_x_3260) ;  /* 0x000000001a087348 */ /* 0x000fea0003c00000 */
[----:B------:R0:W1:Y:S02]  /*90c0*/  SHFL.BFLY P2, R30, R29, R28, R27 ;  /* 0x0c00001c1d1e7389 */ /* 0x000064000004001b */
[----:B01----:R-:W-:Y:S01]  /*90d0*/  ENDCOLLECTIVE ;  /* 0x000000000000791b */ /* 0x003fe20003800000 */
.L_x_3260:
[----:B------:R-:W-:-:S05]  /*90e0*/  FADD.FTZ R16, R16, R15 ;  /* 0x0000000f10107221 */ /* 0x000fca0000010000 */
[----:B------:R-:W-:Y:S02]  /*90f0*/  MOV R29, R16 ;  /* 0x00000010001d7202 */ /* 0x000fe40000000f00 */
[----:B------:R-:W-:-:S07]  /*9100*/  MOV R18, R30 ;  /* 0x0000001e00127202 */ /* 0x000fce0000000f00 */
[----:B------:R-:W-:Y:S05]  /*9110*/  WARPSYNC.COLLECTIVE R26, `(.L_x_3261) ;  /* 0x000000001a087348 */ /* 0x000fea0003c00000 */
[----:B------:R0:W1:Y:S02]  /*9120*/  SHFL.BFLY P2, R30, R29, R28, R27 ;  /* 0x0c00001c1d1e7389 */ /* 0x000064000004001b */
[----:B01----:R-:W-:Y:S01]  /*9130*/  ENDCOLLECTIVE ;  /* 0x000000000000791b */ /* 0x003fe20003800000 */
.L_x_3261:
[----:B------:R-:W-:Y:S01]  /*9140*/  FADD.FTZ R18, R17, R18 ;  /* 0x0000001211127221 */ /* 0x000fe20000010000 */
[----:B------:R-:W-:-:S04]  /*9150*/  HFMA2.MMA R28, -RZ, RZ, 0, 1.1920928955078125e-07 ;  /* 0x00000002ff1c7435 */ /* 0x000fc800000001ff */
[----:B------:R-:W-:Y:S02]  /*9160*/  MOV R29, R18 ;  /* 0x00000012001d7202 */ /* 0x000fe40000000f00 */
[----:B------:R-:W-:-:S07]  /*9170*/  MOV R19, R30 ;  /* 0x0000001e00137202 */ /* 0x000fce0000000f00 */
[----:B------:R-:W-:Y:S05]  /*9180*/  WARPSYNC.COLLECTIVE R26, `(.L_x_3262) ;  /* 0x000000001a087348 */ /* 0x000fea0003c00000 */
[----:B------:R0:W1:Y:S02]  /*9190*/  SHFL.BFLY P2, R30, R29, R28, R27 ;  /* 0x0c00001c1d1e7389 */ /* 0x000064000004001b */
[----:B01----:R-:W-:Y:S01]  /*91a0*/  ENDCOLLECTIVE ;  /* 0x000000000000791b */ /* 0x003fe20003800000 */
.L_x_3262:
[----:B------:R-:W-:-:S05]  /*91b0*/  FADD.FTZ R19, R16, R19 ;  /* 0x0000001310137221 */ /* 0x000fca0000010000 */
[----:B------:R-:W-:Y:S02]  /*91c0*/  MOV R29, R19 ;  /* 0x00000013001d7202 */ /* 0x000fe40000000f00 */
[----:B------:R-:W-:-:S07]  /*91d0*/  MOV R21, R30 ;  /* 0x0000001e00157202 */ /* 0x000fce0000000f00 */
[----:B------:R-:W-:Y:S05]  /*91e0*/  WARPSYNC.COLLECTIVE R26, `(.L_x_3263) ;  /* 0x000000001a087348 */ /* 0x000fea0003c00000 */
[----:B------:R0:W1:Y:S02]  /*91f0*/  SHFL.BFLY P2, R30, R29, R28, R27 ;  /* 0x0c00001c1d1e7389 */ /* 0x000064000004001b */
[----:B01----:R-:W-:Y:S01]  /*9200*/  ENDCOLLECTIVE ;  /* 0x000000000000791b */ /* 0x003fe20003800000 */
.L_x_3263:
[----:B------:R-:W-:Y:S01]  /*9210*/  FADD.FTZ R21, R18, R21 ;  /* 0x0000001512157221 */ /* 0x000fe20000010000 */
[----:B------:R-:W-:-:S04]  /*9220*/  HFMA2.MMA R28, -RZ, RZ, 0, 5.9604644775390625e-08 ;  /* 0x00000001ff1c7435 */ /* 0x000fc800000001ff */
[----:B------:R-:W-:Y:S02]  /*9230*/  MOV R29, R21 ;  /* 0x00000015001d7202 */ /* 0x000fe40000000f00 */
[----:B------:R-:W-:-:S07]  /*9240*/  MOV R14, R30 ;  /* 0x0000001e000e7202 */ /* 0x000fce0000000f00 */
[----:B------:R-:W-:Y:S05]  /*9250*/  WARPSYNC.COLLECTIVE R26, `(.L_x_3264) ;  /* 0x000000001a087348 */ /* 0x000fea0003c00000 */
[----:B------:R0:W1:Y:S02]  /*9260*/  SHFL.BFLY P2, R30, R29, R28, R27 ;  /* 0x0c00001c1d1e7389 */ /* 0x000064000004001b */
[----:B01----:R-:W-:Y:S01]  /*9270*/  ENDCOLLECTIVE ;  /* 0x000000000000791b */ /* 0x003fe20003800000 */
.L_x_3264:
[----:B------:R-:W-:-:S05]  /*9280*/  FADD.FTZ R14, R19, R14 ;  /* 0x0000000e130e7221 */ /* 0x000fca0000010000 */
[----:B------:R-:W-:Y:S02]  /*9290*/  MOV R29, R14 ;  /* 0x0000000e001d7202 */ /* 0x000fe40000000f00 */
[----:B------:R-:W-:-:S07]  /*92a0*/  MOV R20, R30 ;  /* 0x0000001e00147202 */ /* 0x000fce0000000f00 */
[----:B------:R-:W-:Y:S05]  /*92b0*/  WARPSYNC.COLLECTIVE R26, `(.L_x_3265) ;  /* 0x000000001a087348 */ /* 0x000fea0003c00000 */
[----:B------:R0:W1:Y:S02]  /*92c0*/  SHFL.BFLY P2, R30, R29, R28, R27 ;  /* 0x0c00001c1d1e7389 */ /* 0x000064000004001b */
[----:B01----:R-:W-:Y:S01]  /*92d0*/  ENDCOLLECTIVE ;  /* 0x000000000000791b */ /* 0x003fe20003800000 */
.L_x_3265:
[----:B------:R-:W-:Y:S01]  /*92e0*/  FADD.FTZ R20, R21, R20 ;  /* 0x0000001415147221 */ /* 0x000fe20000010000 */
[----:B------:R-:W-:Y:S06]  /*92f0*/  BRA `(.L_x_3266) ;  /* 0xffffffe800d87947 */ /* 0x000fec000383ffff */
.L_x_3254:
        /* <DEDUP_REMOVED lines=8> */
.L_x_3268:
[----:B------:R-:W-:Y:S05]  /*9380*/  BSYNC B1 ;  /* 0x0000000000017941 */ /* 0x000fea0003800000 */
.L_x_3267:
        /* <DEDUP_REMOVED lines=8> */
.L_x_3269:
[----:B------:R-:W-:Y:S01]  /*9410*/  FADD.FTZ R21, R21, R14 ;  /* 0x0000000e15157221 */ /* 0x000fe20000010000 */
[----:B------:R-:W-:-:S04]  /*9420*/  HFMA2.MMA R28, -RZ, RZ, 0, 2.384185791015625e-07 ;  /* 0x00000004ff1c7435 */ /* 0x000fc800000001ff */
[----:B------:R-:W-:Y:S02]  /*9430*/  MOV R29, R21 ;  /* 0x00000015001d7202 */ /* 0x000fe40000000f00 */
[----:B------:R-:W-:-:S07]  /*9440*/  MOV R20, R30 ;  /* 0x0000001e00147202 */ /* 0x000fce0000000f00 */
[----:B------:R-:W-:Y:S05]  /*9450*/  WARPSYNC.COLLECTIVE R26, `(.L_x_3270) ;  /* 0x000000001a087348 */ /* 0x000fea0003c00000 */
[----:B------:R0:W1:Y:S02]  /*9460*/  SHFL.BFLY P2, R30, R29, R28, R27 ;  /* 0x0c00001c1d1e7389 */ /* 0x000064000004001b */
[----:B01----:R-:W-:Y:S01]  /*9470*/  ENDCOLLECTIVE ;  /* 0x000000000000791b */ /* 0x003fe20003800000 */
.L_x_3270:
[----:B------:R-:W-:-:S05]  /*9480*/  FADD.FTZ R20, R20, R15 ;  /* 0x0000000f14147221 */ /* 0x000fca0000010000 */
[----:B------:R-:W-:Y:S02]  /*9490*/  MOV R29, R20 ;  /* 0x00000014001d7202 */ /* 0x000fe40000000f00 */
[----:B------:R-:W-:-:S07]  /*94a0*/  MOV R22, R30 ;  /* 0x0000001e00167202 */ /* 0x000fce0000000f00 */
[----:B------:R-:W-:Y:S05]  /*94b0*/  WARPSYNC.COLLECTIVE R26, `(.L_x_3271) ;  /* 0x000000001a087348 */ /* 0x000fea0003c00000 */
[----:B------:R0:W1:Y:S02]  /*94c0*/  SHFL.BFLY P2, R30, R29, R28, R27 ;  /* 0x0c00001c1d1e7389 */ /* 0x000064000004001b */
[----:B01----:R-:W-:Y:S01]  /*94d0*/  ENDCOLLECTIVE ;  /* 0x000000000000791b */ /* 0x003fe20003800000 */
.L_x_3271:
[----:B------:R-:W-:Y:S01]  /*94e0*/  FADD.FTZ R22, R21, R22 ;  /* 0x0000001615167221 */ /* 0x000fe20000010000 */
[----:B------:R-:W-:-:S04]  /*94f0*/  HFMA2.MMA R28, -RZ, RZ, 0, 1.1920928955078125e-07 ;  /* 0x00000002ff1c7435 */ /* 0x000fc800000001ff */
[----:B------:R-:W-:Y:S02]  /*9500*/  MOV R29, R22 ;  /* 0x00000016001d7202 */ /* 0x000fe40000000f00 */
[----:B------:R-:W-:-:S07]  /*9510*/  MOV R23, R30 ;  /* 0x0000001e00177202 */ /* 0x000fce0000000f00 */
[----:B------:R-:W-:Y:S05]  /*9520*/  WARPSYNC.COLLECTIVE R26, `(.L_x_3272) ;  /* 0x000000001a087348 */ /* 0x000fea0003c00000 */
[----:B------:R0:W1:Y:S02]  /*9530*/  SHFL.BFLY P2, R30, R29, R28, R27 ;  /* 0x0c00001c1d1e7389 */ /* 0x000064000004001b */
[----:B01----:R-:W-:Y:S01]  /*9540*/  ENDCOLLECTIVE ;  /* 0x000000000000791b */ /* 0x003fe20003800000 */
.L_x_3272:
[----:B------:R-:W-:-:S05]  /*9550*/  FADD.FTZ R23, R20, R23 ;  /* 0x0000001714177221 */ /* 0x000fca0000010000 */
[----:B------:R-:W-:Y:S02]  /*9560*/  MOV R29, R23 ;  /* 0x00000017001d7202 */ /* 0x000fe40000000f00 */
[----:B------:R-:W-:-:S07]  /*9570*/  MOV R25, R30 ;  /* 0x0000001e00197202 */ /* 0x000fce0000000f00 */
[----:B------:R-:W-:Y:S05]  /*9580*/  WARPSYNC.COLLECTIVE R26, `(.L_x_3273) ;  /* 0x000000001a087348 */ /* 0x000fea0003c00000 */
[----:B------:R0:W1:Y:S02]  /*9590*/  SHFL.BFLY P2, R30, R29, R28, R27 ;  /* 0x0c00001c1d1e7389 */ /* 0x000064000004001b */
[----:B01----:R-:W-:Y:S01]  /*95a0*/  ENDCOLLECTIVE ;  /* 0x000000000000791b */ /* 0x003fe20003800000 */
.L_x_3273:
[----:B------:R-:W-:Y:S01]  /*95b0*/  FADD.FTZ R25, R22, R25 ;  /* 0x0000001916197221 */ /* 0x000fe20000010000 */
[----:B------:R-:W-:-:S04]  /*95c0*/  HFMA2.MMA R28, -RZ, RZ, 0, 5.9604644775390625e-08 ;  /* 0x00000001ff1c7435 */ /* 0x000fc800000001ff */
[----:B------:R-:W-:Y:S02]  /*95d0*/  MOV R29, R25 ;  /* 0x00000019001d7202 */ /* 0x000fe40000000f00 */
[----:B------:R-:W-:-:S07]  /*95e0*/  MOV R14, R30 ;  /* 0x0000001e000e7202 */ /* 0x000fce0000000f00 */
[----:B------:R-:W-:Y:S05]  /*95f0*/  WARPSYNC.COLLECTIVE R26, `(.L_x_3274) ;  /* 0x000000001a087348 */ /* 0x000fea0003c00000 */
[----:B------:R0:W1:Y:S02]  /*9600*/  SHFL.BFLY P2, R30, R29, R28, R27 ;  /* 0x0c00001c1d1e7389 */ /* 0x000064000004001b */
[----:B01----:R-:W-:Y:S01]  /*9610*/  ENDCOLLECTIVE ;  /* 0x000000000000791b */ /* 0x003fe20003800000 */
.L_x_3274:
[----:B------:R-:W-:-:S05]  /*9620*/  FADD.FTZ R14, R23, R14 ;  /* 0x0000000e170e7221 */ /* 0x000fca0000010000 */
[----:B------:R-:W-:Y:S02]  /*9630*/  MOV R29, R14 ;  /* 0x0000000e001d7202 */ /* 0x000fe40000000f00 */
[----:B------:R-:W-:-:S07]  /*9640*/  MOV R24, R30 ;  /* 0x0000001e00187202 */ /* 0x000fce0000000f00 */
[----:B------:R-:W-:Y:S05]  /*9650*/  WARPSYNC.COLLECTIVE R26, `(.L_x_3275) ;  /* 0x000000001a087348 */ /* 0x000fea0003c00000 */
[----:B------:R0:W1:Y:S02]  /*9660*/  SHFL.BFLY P2, R30, R29, R28, R27 ;  /* 0x0c00001c1d1e7389 */ /* 0x000064000004001b */
[----:B01----:R-:W-:Y:S01]  /*9670*/  ENDCOLLECTIVE ;  /* 0x000000000000791b */ /* 0x003fe20003800000 */
.L_x_3275:
[----:B------:R-:W-:Y:S01]  /*9680*/  FADD.FTZ R24, R25, R24 ;  /* 0x0000001819187221 */ /* 0x000fe20000010000 */
[----:B------:R-:W-:Y:S06]  /*9690*/  BRA `(.L_x_3276) ;  /* 0xffffffe800a87947 */ /* 0x000fec000383ffff */
.L_x_3255:
        /* <DEDUP_REMOVED lines=8> */
.L_x_3278:
[----:B------:R-:W-:Y:S05]  /*9720*/  BSYNC B1 ;  /* 0x0000000000017941 */ /* 0x000fea0003800000 */
.L_x_3277:
        /* <DEDUP_REMOVED lines=8> */
.L_x_3279:
[----:B------:R-:W-:Y:S01]  /*97b0*/  FADD.FTZ R21, R21, R14 ;  /* 0x0000000e15157221 */ /* 0x000fe20000010000 */
[----:B------:R-:W-:-:S04]  /*97c0*/  HFMA2.MMA R28, -RZ, RZ, 0, 2.384185791015625e-07 ;  /* 0x00000004ff1c7435 */ /* 0x000fc800000001ff */
[----:B------:R-:W-:Y:S02]  /*97d0*/  MOV R29, R21 ;  /* 0x00000015001d7202 */ /* 0x000fe40000000f00 */
[----:B------:R-:W-:-:S07]  /*97e0*/  MOV R20, R30 ;  /* 0x0000001e00147202 */ /* 0x000fce0000000f00 */
[----:B------:R-:W-:Y:S05]  /*97f0*/  WARPSYNC.COLLECTIVE R26, `(.L_x_3280) ;  /* 0x000000001a087348 */ /* 0x000fea0003c00000 */
[----:B------:R0:W1:Y:S02]  /*9800*/  SHFL.BFLY P2, R30, R29, R28, R27 ;  /* 0x0c00001c1d1e7389 */ /* 0x000064000004001b */
[----:B01----:R-:W-:Y:S01]  /*9810*/  ENDCOLLECTIVE ;  /* 0x000000000000791b */ /* 0x003fe20003800000 */
.L_x_3280:
[----:B------:R-:W-:-:S05]  /*9820*/  FADD.FTZ R20, R20, R15 ;  /* 0x0000000f14147221 */ /* 0x000fca0000010000 */
[----:B------:R-:W-:Y:S02]  /*9830*/  MOV R29, R20 ;  /* 0x00000014001d7202 */ /* 0x000fe40000000f00 */
[----:B------:R-:W-:-:S07]  /*9840*/  MOV R22, R30 ;  /* 0x0000001e00167202 */ /* 0x000fce0000000f00 */
[----:B------:R-:W-:Y:S05]  /*9850*/  WARPSYNC.COLLECTIVE R26, `(.L_x_3281) ;  /* 0x000000001a087348 */ /* 0x000fea0003c00000 */
[----:B------:R0:W1:Y:S02]  /*9860*/  SHFL.BFLY P2, R30, R29, R28, R27 ;  /* 0x0c00001c1d1e7389 */ /* 0x000064000004001b */
[----:B01----:R-:W-:Y:S01]  /*9870*/  ENDCOLLECTIVE ;  /* 0x000000000000791b */ /* 0x003fe20003800000 */
.L_x_3281:
[----:B------:R-:W-:Y:S01]  /*9880*/  FADD.FTZ R22, R21, R22 ;  /* 0x0000001615167221 */ /* 0x000fe20000010000 */
[----:B------:R-:W-:-:S04]  /*9890*/  HFMA2.MMA R28, -RZ, RZ, 0, 1.1920928955078125e-07 ;  /* 0x00000002ff1c7435 */ /* 0x000fc800000001ff */
[----:B------:R-:W-:Y:S02]  /*98a0*/  MOV R29, R22 ;  /* 0x00000016001d7202 */ /* 0x000fe40000000f00 */
[----:B------:R-:W-:-:S07]  /*98b0*/  MOV R23, R30 ;  /* 0x0000001e00177202 */ /* 0x000fce0000000f00 */
[----:B------:R-:W-:Y:S05]  /*98c0*/  WARPSYNC.COLLECTIVE R26, `(.L_x_3282) ;  /* 0x000000001a087348 */ /* 0x000fea0003c00000 */
[----:B------:R0:W1:Y:S02]  /*98d0*/  SHFL.BFLY P2, R30, R29, R28, R27 ;  /* 0x0c00001c1d1e7389 */ /* 0x000064000004001b */
[----:B01----:R-:W-:Y:S01]  /*98e0*/  ENDCOLLECTIVE ;  /* 0x000000000000791b */ /* 0x003fe20003800000 */
.L_x_3282:
[----:B------:R-:W-:-:S05]  /*98f0*/  FADD.FTZ R23, R20, R23 ;  /* 0x0000001714177221 */ /* 0x000fca0000010000 */
[----:B------:R-:W-:Y:S02]  /*9900*/  MOV R29, R23 ;  /* 0x00000017001d7202 */ /* 0x000fe40000000f00 */
[----:B------:R-:W-:-:S07]  /*9910*/  MOV R25, R30 ;  /* 0x0000001e00197202 */ /* 0x000fce0000000f00 */
[----:B------:R-:W-:Y:S05]  /*9920*/  WARPSYNC.COLLECTIVE R26, `(.L_x_3283) ;  /* 0x000000001a087348 */ /* 0x000fea0003c00000 */
[----:B------:R0:W1:Y:S02]  /*9930*/  SHFL.BFLY P2, R30, R29, R28, R27 ;  /* 0x0c00001c1d1e7389 */ /* 0x000064000004001b */
[----:B01----:R-:W-:Y:S01]  /*9940*/  ENDCOLLECTIVE ;  /* 0x000000000000791b */ /* 0x003fe20003800000 */
.L_x_3283:
[----:B------:R-:W-:Y:S01]  /*9950*/  FADD.FTZ R25, R22, R25 ;  /* 0x0000001916197221 */ /* 0x000fe20000010000 */
[----:B------:R-:W-:-:S04]  /*9960*/  HFMA2.MMA R28, -RZ, RZ, 0, 5.9604644775390625e-08 ;  /* 0x00000001ff1c7435 */ /* 0x000fc800000001ff */
[----:B------:R-:W-:Y:S02]  /*9970*/  MOV R29, R25 ;  /* 0x00000019001d7202 */ /* 0x000fe40000000f00 */
[----:B------:R-:W-:-:S07]  /*9980*/  MOV R14, R30 ;  /* 0x0000001e000e7202 */ /* 0x000fce0000000f00 */
[----:B------:R-:W-:Y:S05]  /*9990*/  WARPSYNC.COLLECTIVE R26, `(.L_x_3284) ;  /* 0x000000001a087348 */ /* 0x000fea0003c00000 */
[----:B------:R0:W1:Y:S02]  /*99a0*/  SHFL.BFLY P2, R30, R29, R28, R27 ;  /* 0x0c00001c1d1e7389 */ /* 0x000064000004001b */
[----:B01----:R-:W-:Y:S01]  /*99b0*/  ENDCOLLECTIVE ;  /* 0x000000000000791b */ /* 0x003fe20003800000 */
.L_x_3284:
[----:B------:R-:W-:-:S05]  /*99c0*/  FADD.FTZ R14, R23, R14 ;  /* 0x0000000e170e7221 */ /* 0x000fca0000010000 */
[----:B------:R-:W-:Y:S02]  /*99d0*/  MOV R29, R14 ;  /* 0x0000000e001d7202 */ /* 0x000fe40000000f00 */
[----:B------:R-:W-:-:S07]  /*99e0*/  MOV R24, R30 ;  /* 0x0000001e00187202 */ /* 0x000fce0000000f00 */
[----:B------:R-:W-:Y:S05]  /*99f0*/  WARPSYNC.COLLECTIVE R26, `(.L_x_3285) ;  /* 0x000000001a087348 */ /* 0x000fea0003c00000 */
[----:B------:R0:W1:Y:S02]  /*9a00*/  SHFL.BFLY P2, R30, R29, R28, R27 ;  /* 0x0c00001c1d1e7389 */ /* 0x000064000004001b */
[----:B01----:R-:W-:Y:S01]  /*9a10*/  ENDCOLLECTIVE ;  /* 0x000000000000791b */ /* 0x003fe20003800000 */
.L_x_3285:
[----:B------:R-:W-:Y:S01]  /*9a20*/  FADD.FTZ R24, R25, R24 ;  /* 0x0000001819187221 */ /* 0x000fe20000010000 */
[----:B------:R-:W-:Y:S06]  /*9a30*/  BRA `(.L_x_3286) ;  /* 0xffffffe800647947 */ /* 0x000fec000383ffff */
.L_x_3256:
        /* <DEDUP_REMOVED lines=8> */
.L_x_3288:
[----:B------:R-:W-:Y:S05]  /*9ac0*/  BSYNC B0 ;  /* 0x0000000000007941 */ /* 0x000fea0003800000 */
.L_x_3287:
        /* <DEDUP_REMOVED lines=10> */
.L_x_3289:
        /* <DEDUP_REMOVED lines=17> */
.L_x_3290:
[----:B------:R-:W-:Y:S02]  /*9c80*/  MOV R29, R17 ;  /* 0x00000011001d7202 */ /* 0x000fe40000000f00 */
[----:B------:R-:W-:-:S07]  /*9c90*/  MOV R16, R30 ;  /* 0x0000001e00107202 */ /* 0x000fce0000000f00 */
[----:B------:R-:W-:Y:S05]  /*9ca0*/  WARPSYNC.COLLECTIVE R26, `(.L_x_3291) ;  /* 0x000000001a087348 */ /* 0x000fea0003c00000 */
[----:B------:R0:W1:Y:S02]  /*9cb0*/  SHFL.BFLY P2, R30, R29, R28, R27 ;  /* 0x0c00001c1d1e7389 */ /* 0x000064000004001b */
[----:B01----:R-:W-:Y:S01]  /*9cc0*/  ENDCOLLECTIVE ;  /* 0x000000000000791b */ /* 0x003fe20003800000 */
.L_x_3291:
        /* <DEDUP_REMOVED lines=13> */
.L_x_3292:
[----:B------:R0:W1:Y:S04]  /*9da0*/  @!P0 LDS R37, [R22] ;  /* 0x0000000016258984 */ /* 0x0000680000000800 */
[----:B------:R0:W2:Y:S01]  /*9db0*/  @!P0 LDS R38, [R22+0x500] ;  /* 0x0005000016268984 */ /* 0x0000a20000000800 */
[----:B------:R-:W-:Y:S02]  /*9dc0*/  MOV R29, R14 ;  /* 0x0000000e001d7202 */ /* 0x000fe40000000f00 */
[----:B------:R-:W-:-:S07]  /*9dd0*/  MOV R16, R30 ;  /* 0x0000001e00107202 */ /* 0x000fce0000000f00 */
[----:B012---:R-:W-:Y:S05]  /*9de0*/  WARPSYNC.COLLECTIVE R26, `(.L_x_3293) ;  /* 0x000000001a087348 */ /* 0x007fea0003c00000 */
[----:B------:R3:W4:Y:S02]  /*9df0*/  SHFL.BFLY P2, R30, R29, R28, R27 ;  /* 0x0c00001c1d1e7389 */ /* 0x000724000004001b */
[----:B01234-:R-:W-:Y:S01]  /*9e00*/  ENDCOLLECTIVE ;  /* 0x000000000000791b */ /* 0x01ffe20003800000 */
.L_x_3293:
        /* <DEDUP_REMOVED lines=9> */
.L_x_3294:
[----:B------:R-:W-:Y:S02]  /*9ea0*/  MOV R29, R17 ;  /* 0x00000011001d7202 */ /* 0x000fe40000000f00 */
[----:B------:R-:W-:-:S07]  /*9eb0*/  MOV R19, R30 ;  /* 0x0000001e00137202 */ /* 0x000fce0000000f00 */
[----:B------:R-:W-:Y:S05]  /*9ec0*/  WARPSYNC.COLLECTIVE R26, `(.L_x_3295) ;  /* 0x000000001a087348 */ /* 0x000fea0003c00000 */
[----:B------:R0:W1:Y:S02]  /*9ed0*/  SHFL.BFLY P2, R30, R29, R28, R27 ;  /* 0x0c00001c1d1e7389 */ /* 0x000064000004001b */
[----:B01----:R-:W-:Y:S01]  /*9ee0*/  ENDCOLLECTIVE ;  /* 0x000000000000791b */ /* 0x003fe20003800000 */
.L_x_3295:
[----:B------:R-:W-:Y:S01]  /*9ef0*/  FADD.FTZ R16, R16, R19 ;  /* 0x0000001310107221 */ /* 0x000fe20000010000 */
[----:B------:R-:W-:Y:S01]  /*9f00*/  HFMA2.MMA R28, -RZ, RZ, 0, 4.76837158203125e-07 ;  /* 0x00000008ff1c7435 */ /* 0x000fe200000001ff */
[----:B------:R-:W-:Y:S02]  /*9f10*/  MOV R29, R32 ;  /* 0x00000020001d7202 */ /* 0x000fe40000000f00 */
[----:B------:R-:W-:-:S08]  /*9f20*/  MOV R14, R30 ;  /* 0x0000001e000e7202 */ /* 0x000fd00000000f00 */
[----:B------:R-:W-:Y:S05]  /*9f30*/  WARPSYNC.COLLECTIVE R26, `(.L_x_3296) ;  /* 0x000000001a087348 */ /* 0x000fea0003c00000 */
[----:B------:R0:W1:Y:S02]  /*9f40*/  SHFL.BFLY P2, R30, R29, R28, R27 ;  /* 0x0c00001c1d1e7389 */ /* 0x000064000004001b */
[----:B01----:R-:W-:Y:S01]  /*9f50*/  ENDCOLLECTIVE ;  /* 0x000000000000791b */ /* 0x003fe20003800000 */
.L_x_3296:
[----:B------:R-:W-:Y:S01]  /*9f60*/  FADD.FTZ R44, R17, R14 ;  /* 0x0000000e112c7221 */ /* 0x000fe20000010000 */
[----:B------:R-:W-:Y:S02]  /*9f70*/  MOV R29, R34 ;  /* 0x00000022001d7202 */ /* 0x000fe40000000f00 */
[----:B------:R-:W-:-:S07]  /*9f80*/  MOV R31, R30 ;  /* 0x0000001e001f7202 */ /* 0x000fce0000000f00 */
[----:B------:R-:W-:Y:S05]  /*9f90*/  WARPSYNC.COLLECTIVE R26, `(.L_x_3297) ;  /* 0x000000001a087348 */ /* 0x000fea0003c00000 */
[----:B------:R0:W1:Y:S02]  /*9fa0*/  SHFL.BFLY P2, R30, R29, R28, R27 ;  /* 0x0c00001c1d1e7389 */ /* 0x000064000004001b */
[----:B01----:R-:W-:Y:S01]  /*9fb0*/  ENDCOLLECTIVE ;  /* 0x000000000000791b */ /* 0x003fe20003800000 */
.L_x_3297:
[----:B------:R-:W-:Y:S01]  /*9fc0*/  FADD.FTZ R31, R31, R32 ;  /* 0x000000201f1f7221 */ /* 0x000fe20000010000 */
[----:B------:R-:W-:-:S04]  /*9fd0*/  HFMA2.MMA R28, -RZ, RZ, 0, 2.384185791015625e-07 ;  /* 0x00000004ff1c7435 */ /* 0x000fc800000001ff */
[----:B------:R-:W-:Y:S02]  /*9fe0*/  MOV R29, R31 ;  /* 0x0000001f001d7202 */ /* 0x000fe40000000f00 */
[----:B------:R-:W-:-:S07]  /*9ff0*/  MOV R33, R30 ;  /* 0x0000001e00217202 */ /* 0x000fce0000000f00 */
[----:B------:R-:W-:Y:S05]  /*a000*/  WARPSYNC.COLLECTIVE R26, `(.L_x_3298) ;  /* 0x000000001a087348 */ /* 0x000fea0003c00000 */
[----:B------:R0:W1:Y:S02]  /*a010*/  SHFL.BFLY P2, R30, R29, R28, R27 ;  /* 0x0c00001c1d1e7389 */ /* 0x000064000004001b */
[----:B01----:R-:W-:Y:S01]  /*a020*/  ENDCOLLECTIVE ;  /* 0x000000000000791b */ /* 0x003fe20003800000 */
.L_x_3298:
[----:B------:R-:W-:-:S05]  /*a030*/  FADD.FTZ R33, R33, R34 ;  /* 0x0000002221217221 */ /* 0x000fca0000010000 */
[----:B------:R-:W-:Y:S02]  /*a040*/  MOV R29, R33 ;  /* 0x00000021001d7202 */ /* 0x000fe40000000f00 */
[----:B------:R-:W-:-:S07]  /*a050*/  MOV R20, R30 ;  /* 0x0000001e00147202 */ /* 0x000fce0000000f00 */
[----:B------:R-:W-:Y:S05]  /*a060*/  WARPSYNC.COLLECTIVE R26, `(.L_x_3299) ;  /* 0x000000001a087348 */ /* 0x000fea0003c00000 */
[----:B------:R0:W1:Y:S02]  /*a070*/  SHFL.BFLY P2, R30, R29, R28, R27 ;  /* 0x0c00001c1d1e7389 */ /* 0x000064000004001b */
[----:B01----:R-:W-:Y:S01]  /*a080*/  ENDCOLLECTIVE ;  /* 0x000000000000791b */ /* 0x003fe20003800000 */
.L_x_3299:
[----:B------:R-:W-:Y:S01]  /*a090*/  FADD.FTZ R35, R31, R20 ;  /* 0x000000141f237221 */ /* 0x000fe20000010000 */
[----:B------:R-:W-:-:S04]  /*a0a0*/  HFMA2.MMA R28, -RZ, RZ, 0, 1.1920928955078125e-07 ;  /* 0x00000002ff1c7435 */ /* 0x000fc800000001ff */
[----:B------:R-:W-:Y:S02]  /*a0b0*/  MOV R29, R35 ;  /* 0x00000023001d7202 */ /* 0x000fe40000000f00 */
[----:B------:R-:W-:-:S07]  /*a0c0*/  MOV R36, R30 ;  /* 0x0000001e00247202 */ /* 0x000fce0000000f00 */
[----:B------:R-:W-:Y:S05]  /*a0d0*/  WARPSYNC.COLLECTIVE R26, `(.L_x_3300) ;  /* 0x000000001a087348 */ /* 0x000fea0003c00000 */
[----:B------:R0:W1:Y:S02]  /*a0e0*/  SHFL.BFLY P2, R30, R29, R28, R27 ;  /* 0x0c00001c1d1e7389 */ /* 0x000064000004001b */
[----:B01----:R-:W-:Y:S01]  /*a0f0*/  ENDCOLLECTIVE ;  /* 0x000000000000791b */ /* 0x003fe20003800000 */
.L_x_3300:
[----:B------:R-:W-:-:S05]  /*a100*/  FADD.FTZ R36, R33, R36 ;  /* 0x0000002421247221 */ /* 0x000fca0000010000 */
[----:B------:R-:W-:Y:S02]  /*a110*/  MOV R29, R36 ;  /* 0x00000024001d7202 */ /* 0x000fe40000000f00 */
[----:B------:R-:W-:-:S07]  /*a120*/  MOV R18, R30 ;  /* 0x0000001e00127202 */ /* 0x000fce0000000f00 */
[----:B------:R-:W-:Y:S05]  /*a130*/  WARPSYNC.COLLECTIVE R26, `(.L_x_3301) ;  /* 0x000000001a087348 */ /* 0x000fea0003c00000 */
[----:B------:R0:W1:Y:S02]  /*a140*/  SHFL.BFLY P2, R30, R29, R28, R27 ;  /* 0x0c00001c1d1e7389 */ /* 0x000064000004001b */
[----:B01----:R-:W-:Y:S01]  /*a150*/  ENDCOLLECTIVE ;  /* 0x000000000000791b */ /* 0x003fe20003800000 */
.L_x_3301:
        /* <DEDUP_REMOVED lines=8> */
.L_x_3302:
[----:B------:R-:W-:Y:S01]  /*a1e0*/  FADD.FTZ R36, R36, R21 ;  /* 0x0000001524247221 */ /* 0x000fe20000010000 */
[----:B------:R-:W-:-:S04]  /*a1f0*/  HFMA2.MMA R21, -RZ, RZ, 0, 0 ;  /* 0x00000000ff157435 */ /* 0x000fc800000001ff */
[----:B------:R-:W-:Y:S02]  /*a200*/  MOV R29, R36 ;  /* 0x00000024001d7202 */ /* 0x000fe40000000f00 */
[----:B------:R-:W-:-:S07]  /*a210*/  MOV R34, R30 ;  /* 0x0000001e00227202 */ /* 0x000fce0000000f00 */
[----:B------:R-:W-:Y:S05]  /*a220*/  WARPSYNC.COLLECTIVE R26, `(.L_x_3303) ;  /* 0x000000001a087348 */ /* 0x000fea0003c00000 */
[----:B------:R0:W1:Y:S02]  /*a230*/  SHFL.BFLY P2, R30, R29, R28, R27 ;  /* 0x0c00001c1d1e7389 */ /* 0x000064000004001b */
[----:B01----:R-:W-:Y:S01]  /*a240*/  ENDCOLLECTIVE ;  /* 0x000000000000791b */ /* 0x003fe20003800000 */
.L_x_3303:
[----:B------:R-:W-:Y:S01]  /*a250*/  FADD.FTZ R34, R35, R34 ;  /* 0x0000002223227221 */ /* 0x000fe20000010000 */
[----:B------:R-:W-:Y:S01]  /*a260*/  HFMA2.MMA R28, -RZ, RZ, 0, 4.76837158203125e-07 ;  /* 0x00000008ff1c7435 */ /* 0x000fe200000001ff */
[----:B------:R-:W-:Y:S02]  /*a270*/  MOV R29, R24 ;  /* 0x00000018001d7202 */ /* 0x000fe40000000f00 */
[----:B------:R-:W-:-:S08]  /*a280*/  MOV R33, R30 ;  /* 0x0000001e00217202 */ /* 0x000fd00000000f00 */
[----:B------:R-:W-:Y:S05]  /*a290*/  WARPSYNC.COLLECTIVE R26, `(.L_x_3304) ;  /* 0x000000001a087348 */ /* 0x000fea0003c00000 */
[----:B------:R0:W1:Y:S02]  /*a2a0*/  SHFL.BFLY P2, R30, R29, R28, R27 ;  /* 0x0c00001c1d1e7389 */ /* 0x000064000004001b */
[----:B01----:R-:W-:Y:S01]  /*a2b0*/  ENDCOLLECTIVE ;  /* 0x000000000000791b */ /* 0x003fe20003800000 */
.L_x_3304:
[----:B------:R-:W-:Y:S01]  /*a2c0*/  FADD.FTZ R33, R36, R33 ;  /* 0x0000002124217221 */ /* 0x000fe20000010000 */
[----:B------:R-:W-:Y:S02]  /*a2d0*/  MOV R29, R23 ;  /* 0x00000017001d7202 */ /* 0x000fe40000000f00 */
[----:B------:R-:W-:-:S07]  /*a2e0*/  MOV R37, R30 ;  /* 0x0000001e00257202 */ /* 0x000fce0000000f00 */
[----:B------:R-:W-:Y:S05]  /*a2f0*/  WARPSYNC.COLLECTIVE R26, `(.L_x_3305) ;  /* 0x000000001a087348 */ /* 0x000fea0003c00000 */
[----:B------:R0:W1:Y:S02]  /*a300*/  SHFL.BFLY P2, R30, R29, R28, R27 ;  /* 0x0c00001c1d1e7389 */ /* 0x000064000004001b */
[----:B01----:R-:W-:Y:S01]  /*a310*/  ENDCOLLECTIVE ;  /* 0x000000000000791b */ /* 0x003fe20003800000 */
.L_x_3305:
        /* <DEDUP_REMOVED lines=8> */
.L_x_3306:
        /* <DEDUP_REMOVED lines=8> */
.L_x_3307:
        /* <DEDUP_REMOVED lines=10> */
.L_x_3308:
[----:B------:R0:W1:Y:S04]  /*a4c0*/  @!P0 LDS R22, [R39] ;  /* 0x0000000027168984 */ /* 0x0000680000000800 */
[----:B------:R0:W2:Y:S01]  /*a4d0*/  @!P0 LDS R20, [R39+0x500] ;  /* 0x0005000027148984 */ /* 0x0000a20000000800 */
[----:B------:R-:W-:Y:S02]  /*a4e0*/  MOV R29, R37 ;  /* 0x00000025001d7202 */ /* 0x000fe40000000f00 */
[----:B------:R-:W-:-:S07]  /*a4f0*/  MOV R23, R30 ;  /* 0x0000001e00177202 */ /* 0x000fce0000000f00 */
[----:B012---:R-:W-:Y:S05]  /*a500*/  WARPSYNC.COLLECTIVE R26, `(.L_x_3309) ;  /* 0x000000001a087348 */ /* 0x007fea0003c00000 */
[----:B------:R3:W4:Y:S02]  /*a510*/  SHFL.BFLY P2, R30, R29, R28, R27 ;  /* 0x0c00001c1d1e7389 */ /* 0x000724000004001b */
[----:B01234-:R-:W-:Y:S01]  /*a520*/  ENDCOLLECTIVE ;  /* 0x000000000000791b */ /* 0x01ffe20003800000 */
.L_x_3309:
        /* <DEDUP_REMOVED lines=9> */
.L_x_3310:
        /* <DEDUP_REMOVED lines=9> */
.L_x_3311:
[----:B------:R-:W-:Y:S01]  /*a650*/  FADD.FTZ R38, R38, R39 ;  /* 0x0000002726267221 */ /* 0x000fe20000010000 */
[----:B------:R-:W-:Y:S01]  /*a660*/  HFMA2.MMA R28, -RZ, RZ, 0, 4.76837158203125e-07 ;  /* 0x00000008ff1c7435 */ /* 0x000fe200000001ff */
[----:B------:R-:W-:Y:S02]  /*a670*/  MOV R29, R21 ;  /* 0x00000015001d7202 */ /* 0x000fe40000000f00 */
[----:B------:R-:W-:-:S08]  /*a680*/  MOV R40, R30 ;  /* 0x0000001e00287202 */ /* 0x000fd00000000f00 */
[----:B------:R-:W-:Y:S05]  /*a690*/  WARPSYNC.COLLECTIVE R26, `(.L_x_3312) ;  /* 0x000000001a087348 */ /* 0x000fea0003c00000 */
[----:B------:R0:W1:Y:S02]  /*a6a0*/  SHFL.BFLY P2, R30, R29, R28, R27 ;  /* 0x0c00001c1d1e7389 */ /* 0x000064000004001b */
[----:B01----:R-:W-:Y:S01]  /*a6b0*/  ENDCOLLECTIVE ;  /* 0x000000000000791b */ /* 0x003fe20003800000 */
.L_x_3312:
[----:B------:R-:W-:Y:S01]  /*a6c0*/  FADD.FTZ R37, R37, R40 ;  /* 0x0000002825257221 */ /* 0x000fe20000010000 */
[----:B------:R-:W-:Y:S02]  /*a6d0*/  MOV R29, R18 ;  /* 0x00000012001d7202 */ /* 0x000fe40000000f00 */
[----:B------:R-:W-:-:S07]  /*a6e0*/  MOV R42, R30 ;  /* 0x0000001e002a7202 */ /* 0x000fce0000000f00 */
[----:B------:R-:W-:Y:S05]  /*a6f0*/  WARPSYNC.COLLECTIVE R26, `(.L_x_3313) ;  /* 0x000000001a087348 */ /* 0x000fea0003c00000 */
[----:B------:R0:W1:Y:S02]  /*a700*/  SHFL.BFLY P2, R30, R29, R28, R27 ;  /* 0x0c00001c1d1e7389 */ /* 0x000064000004001b */
[----:B01----:R-:W-:Y:S01]  /*a710*/  ENDCOLLECTIVE ;  /* 0x000000000000791b */ /* 0x003fe20003800000 */
.L_x_3313:
[----:B------:R-:W-:Y:S01]  /*a720*/  FADD.FTZ R42, R42, R21 ;  /* 0x000000152a2a7221 */ /* 0x000fe20000010000 */
[----:B------:R-:W-:-:S04]  /*a730*/  HFMA2.MMA R28, -RZ, RZ, 0, 2.384185791015625e-07 ;  /* 0x00000004ff1c7435 */ /* 0x000fc800000001ff */
[----:B------:R-:W-:Y:S02]  /*a740*/  MOV R29, R42 ;  /* 0x0000002a001d7202 */ /* 0x000fe40000000f00 */
[----:B------:R-:W-:-:S07]  /*a750*/  MOV R23, R30 ;  /* 0x0000001e00177202 */ /* 0x000fce0000000f00 */
[----:B------:R-:W-:Y:S05]  /*a760*/  WARPSYNC.COLLECTIVE R26, `(.L_x_3314) ;  /* 0x000000001a087348 */ /* 0x000fea0003c00000 */
[----:B------:R0:W1:Y:S02]  /*a770*/  SHFL.BFLY P2, R30, R29, R28, R27 ;  /* 0x0c00001c1d1e7389 */ /* 0x000064000004001b */
[----:B01----:R-:W-:Y:S01]  /*a780*/  ENDCOLLECTIVE ;  /* 0x000000000000791b */ /* 0x003fe20003800000 */
.L_x_3314:
        /* <DEDUP_REMOVED lines=8> */
.L_x_3315:
        /* <DEDUP_REMOVED lines=12> */
.L_x_3316:
        /* <DEDUP_REMOVED lines=13> */
.L_x_3317:
        /* <DEDUP_REMOVED lines=14> */
.L_x_3318:
        /* <DEDUP_REMOVED lines=11> */
.L_x_3319:
[----:B------:R-:W-:Y:S01]  /*ab30*/  FADD.FTZ R35, R42, R35 ;  /* 0x000000232a237221 */ /* 0x000fe20000010000 */
[----:B------:R-:W-:Y:S06]  /*ab40*/  BRA `(.L_x_3320) ;  /* 0xffffffe000d47947 */ /* 0x000fec000383ffff */
.L_x_3321:
        /* <DEDUP_REMOVED lines=11> */
.L_x_3591:


//--------------------- .text._ZN13group_norm_v214gn_cuda_kernelI6__halfLi320ELi3ELi32ELi80ELi256ELb0ELi8ELi320ELi320ELi4ELb1ELi10ELb0ELb0ENS_16CompileConditionILi900EEEEEvPT_PKS4_S7_S7_flPfS8_Pj --------------------------
	.section	.text._ZN13group_norm_v214gn_cuda_kernelI6__halfLi320ELi3ELi32ELi80ELi256ELb0ELi8ELi320ELi320ELi4ELb1ELi10ELb0ELb0ENS_16CompileConditionILi900EEEEEvPT_PKS4_S7_S7_flPfS8_Pj,"ax",@progbits
	.align	128
        .global         _ZN13group_norm_v214gn_cuda_kernelI6__halfLi320ELi3ELi32ELi80ELi256ELb0ELi8ELi320ELi320ELi4ELb1ELi10ELb0ELb0ENS_16CompileConditionILi900EEEEEvPT_PKS4_S7_S7_flPfS8_Pj
        .type           _ZN13group_norm_v214gn_cuda_kernelI6__halfLi320ELi3ELi32ELi80ELi256ELb0ELi8ELi320ELi320ELi4ELb1ELi10ELb0ELb0ENS_16CompileConditionILi900EEEEEvPT_PKS4_S7_S7_flPfS8_Pj,@function
        .size           _ZN13group_norm_v214gn_cuda_kernelI6__halfLi320ELi3ELi32ELi80ELi256ELb0ELi8ELi320ELi320ELi4ELb1ELi10ELb0ELb0ENS_16CompileConditionILi900EEEEEvPT_PKS4_S7_S7_flPfS8_Pj,(.L_x_3592 - _ZN13group_norm_v214gn_cuda_kernelI6__halfLi320ELi3ELi32ELi80ELi256ELb0ELi8ELi320ELi320ELi4ELb1ELi10ELb0ELb0ENS_16CompileConditionILi900EEEEEvPT_PKS4_S7_S7_flPfS8_Pj)
        .other          _ZN13group_norm_v214gn_cuda_kernelI6__halfLi320ELi3ELi32ELi80ELi256ELb0ELi8ELi320ELi320ELi4ELb1ELi10ELb0ELb0ENS_16CompileConditionILi900EEEEEvPT_PKS4_S7_S7_flPfS8_Pj,@"STO_CUDA_ENTRY STV_DEFAULT"
_ZN13group_norm_v214gn_cuda_kernelI6__halfLi320ELi3ELi32ELi80ELi256ELb0ELi8ELi320ELi320ELi4ELb1ELi10ELb0ELb0ENS_16CompileConditionILi900EEEEEvPT_PKS4_S7_S7_flPfS8_Pj:
.text._ZN13group_norm_v214gn_cuda_kernelI6__halfLi320ELi3ELi32ELi80ELi256ELb0ELi8ELi320ELi320ELi4ELb1ELi10ELb0ELb0ENS_16CompileConditionILi900EEEEEvPT_PKS4_S7_S7_flPfS8_Pj:
        /* <DEDUP_REMOVED lines=20> */
[----:B------:R-:W-:Y:S02]  /*0140*/  IMAD R3, R3, 0x28, R6 ;  /* 0x0000002803037824 */ /* 0x000fe400078e0206 */
[----:B------:R-:W-:-:S03]  /*0150*/  IMAD.MOV.U32 R6, RZ, RZ, RZ ;  /* 0x000000ffff067224 */ /* 0x000fc600078e00ff */
[----:B--2---:R-:W-:-:S07]  /*0160*/  LEA R14, R7, R3, 0x3 ;  /* 0x00000003070e7211 */ /* 0x004fce00078e18ff */
.L_x_3330:
        /* <DEDUP_REMOVED lines=33> */
[----:B------:R-:W5:Y:S01]  /*0380*/  LDG.E.64.CONSTANT R28, desc[UR8][R28.64] ;  /* 0x000000081c1c7981 */ /* 0x000f62000c1e9b00 */
[----:B------:R-:W-:Y:S01]  /*0390*/  ISETP.GT.U32.AND P0, PT, R2, 0xf, PT ;  /* 0x0000000f0200780c */ /* 0x000fe20003f04070 */
[----:B------:R-:W-:Y:S01]  /*03a0*/  BSSY B0, `(.L_x_3322) ;  /* 0x00000d9000007945 */ /* 0x000fe20003800000 */
[----:B------:R-:W-:Y:S01]  /*03b0*/  CS2R R34, SRZ ;  /* 0x0000000000227805 */ /* 0x000fe2000001ff00 */
[----:B--2---:R-:W-:-:S02]  /*03c0*/  HADD2.F32 R3, -RZ, R16.H0_H0 ;  /* 0x20000010ff037230 */ /* 0x004fc40000004100 */
[----:B------:R-:W-:Y:S02]  /*03d0*/  HADD2.F32 R13, -RZ, R16.H1_H1 ;  /* 0x30000010ff0d7230 */ /* 0x000fe40000004100 */
[--C-:B------:R-:W-:Y:S02]  /*03e0*/  HADD2.F32 R15, -RZ, R17.reuse.H0_H0 ;  /* 0x20000011ff0f7230 */ /* 0x100fe40000004100 */
[----:B------:R-:W-:Y:S01]  /*03f0*/  FFMA.FTZ R18, R3, R3, RZ ;  /* 0x0000000303127223 */ /* 0x000fe200000100ff */
[----:B------:R-:W-:Y:S01]  /*0400*/  FADD.FTZ R16, RZ, R3 ;  /* 0x00000003ff107221 */ /* 0x000fe20000010000 */
[----:B------:R-:W-:Y:S02]  /*0410*/  HADD2.F32 R17, -RZ, R17.H1_H1 ;  /* 0x30000011ff117230 */ /* 0x000fe40000004100 */
[----:B------:R-:W-:Y:S01]  /*0420*/  FFMA.FTZ R18, R13, R13, R18 ;  /* 0x0000000d0d127223 */ /* 0x000fe20000010012 */
[----:B------:R-:W-:-:S03]  /*0430*/  FADD.FTZ R16, R16, R13 ;  /* 0x0000000d10107221 */ /* 0x000fc60000010000 */
[----:B------:R-:W-:Y:S01]  /*0440*/  FFMA.FTZ R18, R15, R15, R18 ;  /* 0x0000000f0f127223 */ /* 0x000fe20000010012 */
[----:B------:R-:W-:Y:S01]  /*0450*/  FADD.FTZ R16, R16, R15 ;  /* 0x0000000f10107221 */ /* 0x000fe20000010000 */
[--C-:B---3--:R-:W-:Y:S02]  /*0460*/  HADD2.F32 R19, -RZ, R50.reuse.H0_H0 ;  /* 0x20000032ff137230 */ /* 0x108fe40000004100 */
[----:B------:R-:W-:Y:S01]  /*0470*/  FFMA.FTZ R18, R17, R17, R18 ;  /* 0x0000001111127223 */ /* 0x000fe20000010012 */
[----:B------:R-:W-:Y:S01]  /*0480*/  FADD.FTZ R16, R16, R17 ;  /* 0x0000001110107221 */ /* 0x000fe20000010000 */
[----:B------:R-:W-:Y:S02]  /*0490*/  HADD2.F32 R21, -RZ, R50.H1_H1 ;  /* 0x30000032ff157230 */ /* 0x000fe40000004100 */
[----:B------:R-:W-:Y:S01]  /*04a0*/  FFMA.FTZ R18, R19, R19, R18 ;  /* 0x0000001313127223 */ /* 0x000fe20000010012 */
[----:B------:R-:W-:Y:S01]  /*04b0*/  FADD.FTZ R16, R16, R19 ;  /* 0x0000001310107221 */ /* 0x000fe20000010000 */
[----:B------:R-:W-:-:S02]  /*04c0*/  HADD2.F32 R23, -RZ, R51.H0_H0 ;  /* 0x20000033ff177230 */ /* 0x000fc40000004100 */
[----:B------:R-:W-:Y:S01]  /*04d0*/  FFMA.FTZ R18, R21, R21, R18 ;  /* 0x0000001515127223 */ /* 0x000fe20000010012 */
[----:B------:R-:W-:Y:S01]  /*04e0*/  FADD.FTZ R16, R16, R21 ;  /* 0x0000001510107221 */ /* 0x000fe20000010000 */
[----:B------:R-:W-:Y:S02]  /*04f0*/  HADD2.F32 R51, -RZ, R51.H1_H1 ;  /* 0x30000033ff337230 */ /* 0x000fe40000004100 */
        /* <DEDUP_REMOVED lines=9> */
[----:B------:R-:W-:-:S03]  /*0590*/  IMAD.SHL.U32 R53, R2, 0x8, RZ ;  /* 0x0000000802357824 */ /* 0x000fc600078e00ff */
[----:B0-----:R-:W-:Y:S02]  /*05a0*/  LOP3.LUT R31, R16, 0x1c, RZ, 0xc0, !PT ;  /* 0x0000001c101f7812 */ /* 0x001fe400078ec0ff */
[----:B------:R-:W-:Y:S02]  /*05b0*/  LOP3.LUT R53, R53, 0x18, RZ, 0xc0, !PT ;  /* 0x0000001835357812 */ /* 0x000fe400078ec0ff */
[----:B------:R-:W-:-:S05]  /*05c0*/  LEA.HI R16, R2, R31, RZ, 0x1e ;  /* 0x0000001f02107211 */ /* 0x000fca00078ff0ff */
[----:B------:R-:W-:Y:S01]  /*05d0*/  IMAD R25, R16, 0x50, -R25 ;  /* 0x0000005010197824 */ /* 0x000fe200078e0a19 */
[----:B------:R-:W-:-:S03]  /*05e0*/  MOV R16, 0x400 ;  /* 0x0000040000107802 */ /* 0x000fc60000000f00 */
[C---:B------:R-:W-:Y:S01]  /*05f0*/  VIADD R41, R25.reuse, 0x8 ;  /* 0x0000000819297836 */ /* 0x040fe20000000000 */
[C---:B------:R-:W-:Y:S01]  /*0600*/  IADD3 R43, R25.reuse, 0xc, RZ ;  /* 0x0000000c192b7810 */ /* 0x040fe20007ffe0ff */
[C---:B------:R-:W-:Y:S01]  /*0610*/  VIADD R59, R25.reuse, 0x2c ;  /* 0x0000002c193b7836 */ /* 0x040fe20000000000 */
[C---:B------:R-:W-:Y:S01]  /*0620*/  IADD3 R18, R25.reuse, 0x4, RZ ;  /* 0x0000000419127810 */ /* 0x040fe20007ffe0ff */
[C---:B------:R-:W-:Y:S01]  /*0630*/  VIADD R45, R25.reuse, 0x44 ;  /* 0x00000044192d7836 */ /* 0x040fe20000000000 */
[----:B------:R-:W-:Y:S02]  /*0640*/  SHF.R.S32.HI R22, RZ, 0x1f, R43 ;  /* 0x0000001fff167819 */ /* 0x000fe4000001142b */
[----:B------:R-:W-:Y:S02]  /*0650*/  SHF.R.S32.HI R20, RZ, 0x1f, R41 ;  /* 0x0000001fff147819 */ /* 0x000fe40000011429 */
[----:B------:R-:W-:Y:S01]  /*0660*/  LEA.HI R43, R22, R43, RZ, 0x2 ;  /* 0x0000002b162b7211 */ /* 0x000fe200078f10ff */
[----:B------:R-:W-:Y:S01]  /*0670*/  VIADD R22, R25, 0x14 ;  /* 0x0000001419167836 */ /* 0x000fe20000000000 */
[----:B------:R-:W-:-:S02]  /*0680*/  SHF.R.S32.HI R31, RZ, 0x1f, R18 ;  /* 0x0000001fff1f7819 */ /* 0x000fc40000011412 */
[C---:B------:R-:W-:Y:S02]  /*0690*/  IADD3 R47, R25.reuse, 0x10, RZ ;  /* 0x00000010192f7810 */ /* 0x040fe40007ffe0ff */
[----:B------:R-:W-:Y:S02]  /*06a0*/  IADD3 R24, R25, 0x18, RZ ;  /* 0x0000001819187810 */ /* 0x000fe40007ffe0ff */
[----:B------:R-:W-:Y:S02]  /*06b0*/  LEA.HI R41, R20, R41, RZ, 0x2 ;  /* 0x0000002914297211 */ /* 0x000fe400078f10ff */
[----:B------:R-:W-:Y:S02]  /*06c0*/  LEA.HI R18, R31, R18, RZ, 0x2 ;  /* 0x000000121f127211 */ /* 0x000fe400078f10ff */
[----:B------:R-:W-:Y:S02]  /*06d0*/  SHF.R.S32.HI R20, RZ, 0x1f, R47 ;  /* 0x0000001fff147819 */ /* 0x000fe4000001142f */
[----:B-1----:R-:W-:-:S02]  /*06e0*/  LEA R16, R33, R16, 0x18 ;  /* 0x0000001021107211 */ /* 0x002fc400078ec0ff */
[----:B------:R-:W-:Y:S02]  /*06f0*/  SHF.R.S32.HI R31, RZ, 0x1f, R22 ;  /* 0x0000001fff1f7819 */ /* 0x000fe40000011416 */
[----:B------:R-:W-:Y:S02]  /*0700*/  SHF.R.S32.HI R33, RZ, 0x1f, R24 ;  /* 0x0000001fff217819 */ /* 0x000fe40000011418 */
[----:B------:R-:W-:Y:S02]  /*0710*/  IADD3 R30, R25, 0x1c, RZ ;  /* 0x0000001c191e7810 */ /* 0x000fe40007ffe0ff */
[----:B------:R-:W-:Y:S02]  /*0720*/  LEA.HI R47, R20, R47, RZ, 0x2 ;  /* 0x0000002f142f7211 */ /* 0x000fe400078f10ff */
[----:B------:R-:W-:Y:S02]  /*0730*/  LEA.HI R20, R31, R22, RZ, 0x2 ;  /* 0x000000161f147211 */ /* 0x000fe400078f10ff */
[----:B------:R-:W-:-:S02]  /*0740*/  LEA.HI R22, R33, R24, RZ, 0x2 ;  /* 0x0000001821167211 */ /* 0x000fc400078f10ff */
[C---:B------:R-:W-:Y:S02]  /*0750*/  IADD3 R61, R25.reuse, 0x24, RZ ;  /* 0x00000024193d7810 */ /* 0x040fe40007ffe0ff */
[----:B------:R-:W-:Y:S02]  /*0760*/  IADD3 R33, R25, 0x28, RZ ;  /* 0x0000002819217810 */ /* 0x000fe40007ffe0ff */
[----:B------:R-:W-:Y:S02]  /*0770*/  SHF.R.S32.HI R35, RZ, 0x1f, R30 ;  /* 0x0000001fff237819 */ /* 0x000fe4000001141e */
[----:B------:R-:W-:Y:S02]  /*0780*/  SHF.R.S32.HI R32, RZ, 0x1f, R61 ;  /* 0x0000001fff207819 */ /* 0x000fe4000001143d */
[----:B------:R-:W-:Y:S02]  /*0790*/  SHF.R.S32.HI R34, RZ, 0x1f, R33 ;  /* 0x0000001fff227819 */ /* 0x000fe40000011421 */
[----:B------:R-:W-:Y:S01]  /*07a0*/  LEA.HI R24, R35, R30, RZ, 0x2 ;  /* 0x0000001e23187211 */ /* 0x000fe200078f10ff */
[C---:B------:R-:W-:Y:S01]  /*07b0*/  VIADD R30, R25.reuse, 0x20 ;  /* 0x00000020191e7836 */ /* 0x040fe20000000000 */
[----:B------:R-:W-:-:S02]  /*07c0*/  IADD3 R49, R25, 0x30, RZ ;  /* 0x0000003019317810 */ /* 0x000fc40007ffe0ff */
[----:B------:R-:W-:Y:S02]  /*07d0*/  LEA.HI R61, R32, R61, RZ, 0x2 ;  /* 0x0000003d203d7211 */ /* 0x000fe400078f10ff */
[----:B------:R-:W-:Y:S02]  /*07e0*/  LEA.HI R32, R34, R33, RZ, 0x2 ;  /* 0x0000002122207211 */ /* 0x000fe400078f10ff */
[----:B------:R-:W-:Y:S02]  /*07f0*/  SHF.R.S32.HI R34, RZ, 0x1f, R49 ;  /* 0x0000001fff227819 */ /* 0x000fe40000011431 */
[----:B------:R-:W-:Y:S02]  /*0800*/  SHF.R.S32.HI R31, RZ, 0x1f, R30 ;  /* 0x0000001fff1f7819 */ /* 0x000fe4000001141e */
[----:B------:R-:W-:Y:S02]  /*0810*/  LEA.HI R49, R34, R49, RZ, 0x2 ;  /* 0x0000003122317211 */ /* 0x000fe400078f10ff */
[----:B------:R-:W-:-:S02]  /*0820*/  SHF.R.S32.HI R34, RZ, 0x1f, R25 ;  /* 0x0000001fff227819 */ /* 0x000fc40000011419 */
[----:B------:R-:W-:Y:S01]  /*0830*/  LEA.HI R30, R31, R30, RZ, 0x2 ;  /* 0x0000001e1f1e7211 */ /* 0x000fe200078f10ff */
[C---:B------:R-:W-:Y:S01]  /*0840*/  VIADD R31, R25.reuse, 0x38 ;  /* 0x00000038191f7836 */ /* 0x040fe20000000000 */
[----:B------:R-:W-:Y:S02]  /*0850*/  LEA.HI R34, R34, R25, RZ, 0x2 ;  /* 0x0000001922227211 */ /* 0x000fe400078f10ff */
[C---:B------:R-:W-:Y:S02]  /*0860*/  IADD3 R57, R25.reuse, 0x34, RZ ;  /* 0x0000003419397810 */ /* 0x040fe40007ffe0ff */
[C---:B------:R-:W-:Y:S02]  /*0870*/  IADD3 R55, R25.reuse, 0x3c, RZ ;  /* 0x0000003c19377810 */ /* 0x040fe40007ffe0ff */
[----:B------:R-:W-:Y:S02]  /*0880*/  SHF.R.S32.HI R38, RZ, 0x1f, R31 ;  /* 0x0000001fff267819 */ /* 0x000fe4000001141f */
[----:B------:R-:W-:-:S02]  /*0890*/  IADD3 R33, R25, 0x40, RZ ;  /* 0x0000004019217810 */ /* 0x000fc40007ffe0ff */
        /* <DEDUP_REMOVED lines=9> */
[----:B------:R-:W-:Y:S02]  /*0930*/  SHF.R.S32.HI R36, RZ, 0x1f, R57 ;  /* 0x0000001fff247819 */ /* 0x000fe40000011439 */
[----:B------:R-:W-:Y:S02]  /*0940*/  SHF.R.S32.HI R18, RZ, 0x2, R22 ;  /* 0x00000002ff127819 */ /* 0x000fe40000011416 */
[----:B------:R-:W-:Y:S02]  /*0950*/  SHF.R.S32.HI R22, RZ, 0x2, R24 ;  /* 0x00000002ff167819 */ /* 0x000fe40000011418 */
[----:B------:R-:W-:Y:S01]  /*0960*/  LEA.HI R45, R38, R45, RZ, 0x2 ;  /* 0x0000002d262d7211 */ /* 0x000fe200078f10ff */
[----:B------:R-:W-:Y:S01]  /*0970*/  IMAD R50, R18, 0x28, R16 ;  /* 0x0000002812327824 */ /* 0x000fe200078e0210 */
[----:B------:R-:W-:Y:S01]  /*0980*/  SHF.R.S32.HI R24, RZ, 0x2, R30 ;  /* 0x00000002ff187819 */ /* 0x000fe2000001141e */
[--C-:B------:R-:W-:Y:S01]  /*0990*/  IMAD R30, R39, 0x28, R16.reuse ;  /* 0x00000028271e7824 */ /* 0x100fe200078e0210 */
[----:B------:R-:W-:Y:S01]  /*09a0*/  LEA.HI R57, R36, R57, RZ, 0x2 ;  /* 0x0000003924397211 */ /* 0x000fe200078f10ff */
[--C-:B------:R-:W-:Y:S01]  /*09b0*/  IMAD R22, R22, 0x28, R16.reuse ;  /* 0x0000002816167824 */ /* 0x100fe200078e0210 */
[----:B------:R-:W-:Y:S01]  /*09c0*/  SHF.R.S32.HI R38, RZ, 0x1f, R35 ;  /* 0x0000001fff267819 */ /* 0x000fe20000011423 */
[----:B------:R-:W-:Y:S01]  /*09d0*/  IMAD R18, R24, 0x28, R16 ;  /* 0x0000002818127824 */ /* 0x000fe200078e0210 */
[----:B------:R-:W-:-:S02]  /*09e0*/  SHF.R.S32.HI R36, RZ, 0x1f, R33 ;  /* 0x0000001fff247819 */ /* 0x000fc40000011421 */
[----:B------:R-:W-:Y:S02]  /*09f0*/  IADD3 R34, R34, R53, RZ ;  /* 0x0000003522227210 */ /* 0x000fe40007ffe0ff */
[----:B------:R-:W-:Y:S02]  /*0a00*/  SHF.R.S32.HI R40, RZ, 0x1f, R55 ;  /* 0x0000001fff287819 */ /* 0x000fe40000011437 */
[----:B------:R-:W-:Y:S02]  /*0a10*/  SHF.R.S32.HI R41, RZ, 0x2, R41 ;  /* 0x00000002ff297819 */ /* 0x000fe40000011429 */
[----:B------:R-:W-:Y:S02]  /*0a20*/  LEA.HI R33, R36, R33, RZ, 0x2 ;  /* 0x0000002124217211 */ /* 0x000fe400078f10ff */
[----:B------:R-:W-:Y:S02]  /*0a30*/  LEA.HI R35, R38, R35, RZ, 0x2 ;  /* 0x0000002326237211 */ /* 0x000fe400078f10ff */
[----:B------:R-:W-:Y:S01]  /*0a40*/  IADD3 R30, R53, R30, RZ ;  /* 0x0000001e351e7210 */ /* 0x000fe20007ffe0ff */
[----:B------:R-:W0:Y:S01]  /*0a50*/  LDS.64 R38, [R34] ;  /* 0x0000000022267984 */ /* 0x000e220000000a00 */
[----:B------:R-:W-:-:S02]  /*0a60*/  SHF.R.S32.HI R36, RZ, 0x1f, R37 ;  /* 0x0000001fff247819 */ /* 0x000fc40000011425 */
[----:B------:R-:W-:Y:S02]  /*0a70*/  SHF.R.S32.HI R43, RZ, 0x2, R43 ;  /* 0x00000002ff2b7819 */ /* 0x000fe4000001142b */
[----:B------:R-:W-:Y:S01]  /*0a80*/  SHF.R.S32.HI R25, RZ, 0x2, R32 ;  /* 0x00000002ff197819 */ /* 0x000fe20000011420 */
[--C-:B------:R-:W-:Y:S01]  /*0a90*/  IMAD R32, R41, 0x28, R16.reuse ;  /* 0x0000002829207824 */ /* 0x100fe200078e0210 */
[----:B------:R-:W-:Y:S02]  /*0aa0*/  LEA.HI R55, R40, R55, RZ, 0x2 ;  /* 0x0000003728377211 */ /* 0x000fe400078f10ff */
[----:B------:R-:W-:Y:S01]  /*0ab0*/  LEA.HI R37, R36, R37, RZ, 0x2 ;  /* 0x0000002524257211 */ /* 0x000fe200078f10ff */
[----:B------:R1:W2:Y:S01]  /*0ac0*/  LDS.64 R40, [R30] ;  /* 0x000000001e287984 */ /* 0x0002a20000000a00 */
[----:B------:R-:W-:Y:S01]  /*0ad0*/  SHF.R.S32.HI R47, RZ, 0x2, R47 ;  /* 0x00000002ff2f7819 */ /* 0x000fe2000001142f */
[----:B------:R-:W-:Y:S01]  /*0ae0*/  IMAD R36, R43, 0x28, R16 ;  /* 0x000000282b247824 */ /* 0x000fe200078e0210 */
[----:B------:R-:W-:Y:S01]  /*0af0*/  SHF.R.S32.HI R20, RZ, 0x2, R20 ;  /* 0x00000002ff147819 */ /* 0x000fe20000011414 */
[----:B------:R-:W-:Y:S01]  /*0b00*/  IMAD.IADD R32, R53, 0x1, R32 ;  /* 0x0000000135207824 */ /* 0x000fe200078e0220 */
[----:B------:R-:W-:Y:S01]  /*0b10*/  SHF.R.S32.HI R49, RZ, 0x2, R49 ;  /* 0x00000002ff317819 */ /* 0x000fe20000011431 */
[--C-:B------:R-:W-:Y:S01]  /*0b20*/  IMAD R44, R47, 0x28, R16.reuse ;  /* 0x000000282f2c7824 */ /* 0x100fe200078e0210 */
[----:B------:R-:W-:Y:S01]  /*0b30*/  IADD3 R46, R53, R36, RZ ;  /* 0x00000024352e7210 */ /* 0x000fe20007ffe0ff */
[--C-:B------:R-:W-:Y:S01]  /*0b40*/  IMAD R20, R20, 0x28, R16.reuse ;  /* 0x0000002814147824 */ /* 0x100fe200078e0210 */
[----:B------:R3:W4:Y:S01]  /*0b50*/  LDS.64 R42, [R32] ;  /* 0x00000000202a7984 */ /* 0x0007220000000a00 */
[----:B------:R-:W-:Y:S01]  /*0b60*/  IMAD R36, R25, 0x28, R16 ;  /* 0x0000002819247824 */ /* 0x000fe200078e0210 */
[C---:B------:R-:W-:Y:S01]  /*0b70*/  IADD3 R24, R53.reuse, R44, RZ ;  /* 0x0000002c35187210 */ /* 0x040fe20007ffe0ff */
[----:B------:R-:W-:Y:S01]  /*0b80*/  IMAD.IADD R48, R53, 0x1, R20 ;  /* 0x0000000135307824 */ /* 0x000fe200078e0214 */
[----:B------:R-:W4:Y:S01]  /*0b90*/  LDS.64 R46, [R46] ;  /* 0x000000002e2e7984 */ /* 0x000f220000000a00 */
[----:B------:R-:W-:Y:S01]  /*0ba0*/  SHF.R.S32.HI R31, RZ, 0x2, R31 ;  /* 0x00000002ff1f7819 */ /* 0x000fe2000001141f */
[--C-:B------:R-:W-:Y:S01]  /*0bb0*/  IMAD R54, R49, 0x28, R16.reuse ;  /* 0x0000002831367824 */ /* 0x100fe200078e0210 */
[----:B-1----:R-:W-:Y:S01]  /*0bc0*/  IADD3 R30, R53, R50, RZ ;  /* 0x00000032351e7210 */ /* 0x002fe20007ffe0ff */
[----:B------:R-:W1:Y:S01]  /*0bd0*/  LDS.64 R24, [R24] ;  /* 0x0000000018187984 */ /* 0x000e620000000a00 */
[----:B------:R-:W-:Y:S01]  /*0be0*/  SHF.R.S32.HI R61, RZ, 0x2, R61 ;  /* 0x00000002ff3d7819 */ /* 0x000fe2000001143d */
[--C-:B------:R-:W-:Y:S01]  /*0bf0*/  IMAD R44, R31, 0x28, R16.reuse ;  /* 0x000000281f2c7824 */ /* 0x100fe200078e0210 */
[----:B------:R-:W-:Y:S01]  /*0c00*/  SHF.R.S32.HI R55, RZ, 0x2, R55 ;  /* 0x00000002ff377819 */ /* 0x000fe20000011437 */
[----:B------:R-:W1:Y:S01]  /*0c10*/  LDS.64 R48, [R48] ;  /* 0x0000000030307984 */ /* 0x000e620000000a00 */
[----:B------:R-:W-:Y:S01]  /*0c20*/  SHF.R.S32.HI R33, RZ, 0x2, R33 ;  /* 0x00000002ff217819 */ /* 0x000fe20000011421 */
[--C-:B------:R-:W-:Y:S01]  /*0c30*/  IMAD R34, R61, 0x28, R16.reuse ;  /* 0x000000283d227824 */ /* 0x100fe200078e0210 */
[----:B---3--:R-:W-:Y:S01]  /*0c40*/  IADD3 R32, R53, R22, RZ ;  /* 0x0000001635207210 */ /* 0x008fe20007ffe0ff */
[----:B------:R-:W3:Y:S01]  /*0c50*/  LDS.64 R30, [R30] ;  /* 0x000000001e1e7984 */ /* 0x000ee20000000a00 */
[----:B------:R-:W-:Y:S01]  /*0c60*/  SHF.R.S32.HI R37, RZ, 0x2, R37 ;  /* 0x00000002ff257819 */ /* 0x000fe20000011425 */
[--C-:B------:R-:W-:Y:S01]  /*0c70*/  IMAD R50, R55, 0x28, R16.reuse ;  /* 0x0000002837327824 */ /* 0x100fe200078e0210 */
[----:B------:R-:W-:Y:S01]  /*0c80*/  SHF.R.S32.HI R59, RZ, 0x2, R59 ;  /* 0x00000002ff3b7819 */ /* 0x000fe2000001143b */
[----:B------:R-:W-:Y:S01]  /*0c90*/  IMAD R22, R33, 0x28, R16 ;  /* 0x0000002821167824 */ /* 0x000fe200078e0210 */
[----:B------:R-:W-:Y:S01]  /*0ca0*/  SHF.R.S32.HI R57, RZ, 0x2, R57 ;  /* 0x00000002ff397819 */ /* 0x000fe20000011439 */
[----:B------:R-:W-:Y:S01]  /*0cb0*/  IMAD.IADD R55, R53, 0x1, R18 ;  /* 0x0000000135377824 */ /* 0x000fe200078e0212 */
[----:B------:R-:W-:Y:S01]  /*0cc0*/  SHF.R.S32.HI R45, RZ, 0x2, R45 ;  /* 0x00000002ff2d7819 */ /* 0x000fe2000001142d */
[----:B------:R-:W3:Y:S01]  /*0cd0*/  LDS.64 R32, [R32] ;  /* 0x0000000020207984 */ /* 0x000ee20000000a00 */
[----:B------:R-:W-:Y:S01]  /*0ce0*/  SHF.R.S32.HI R35, RZ, 0x2, R35 ;  /* 0x00000002ff237819 */ /* 0x000fe20000011423 */
[--C-:B------:R-:W-:Y:S01]  /*0cf0*/  IMAD R18, R37, 0x28, R16.reuse ;  /* 0x0000002825127824 */ /* 0x100fe200078e0210 */
[----:B------:R-:W-:Y:S01]  /*0d00*/  IADD3 R37, R53, R34, RZ ;  /* 0x0000002235257210 */ /* 0x000fe20007ffe0ff */
[--C-:B------:R-:W-:Y:S01]  /*0d10*/  IMAD R56, R59, 0x28, R16.reuse ;  /* 0x000000283b387824 */ /* 0x100fe200078e0210 */
[----:B------:R-:W-:Y:S01]  /*0d20*/  IADD3 R54, R53, R54, RZ ;  /* 0x0000003635367210 */ /* 0x000fe20007ffe0ff */
[--C-:B------:R-:W-:Y:S01]  /*0d30*/  IMAD R52, R57, 0x28, R16.reuse ;  /* 0x0000002839347824 */ /* 0x100fe200078e0210 */
[----:B------:R-:W-:Y:S01]  /*0d40*/  IADD3 R22, R53, R22, RZ ;  /* 0x0000001635167210 */ /* 0x000fe20007ffe0ff */
[----:B------:R-:W-:-:S02]  /*0d50*/  IMAD R20, R45, 0x28, R16 ;  /* 0x000000282d147824 */ /* 0x000fc400078e0210 */
[----:B0-----:R-:W-:Y:S01]  /*0d60*/  FADD.FTZ R45, RZ, R38 ;  /* 0x00000026ff2d7221 */ /* 0x001fe20000010000 */
[----:B------:R-:W-:Y:S01]  /*0d70*/  IMAD R16, R35, 0x28, R16 ;  /* 0x0000002823107824 */ /* 0x000fe200078e0210 */
[----:B------:R-:W-:Y:S01]  /*0d80*/  IADD3 R38, R53, R36, RZ ;  /* 0x0000002435267210 */ /* 0x000fe20007ffe0ff */
[----:B------:R0:W3:Y:S01]  /*0d90*/  LDS.64 R34, [R55] ;  /* 0x0000000037227984 */ /* 0x0000e20000000a00 */
[----:B--2---:R-:W-:Y:S01]  /*0da0*/  FADD.FTZ R45, R45, R40 ;  /* 0x000000282d2d7221 */ /* 0x004fe20000010000 */
[----:B------:R-:W-:Y:S01]  /*0db0*/  FADD.FTZ R40, RZ, R39 ;  /* 0x00000027ff287221 */ /* 0x000fe20000010000 */
[----:B------:R-:W-:Y:S01]  /*0dc0*/  IMAD.IADD R57, R53, 0x1, R56 ;  /* 0x0000000135397824 */ /* 0x000fe200078e0238 */
[----:B------:R-:W2:Y:S01]  /*0dd0*/  LDS.64 R36, [R37] ;  /* 0x0000000025247984 */ /* 0x000ea20000000a00 */
[----:B----4-:R-:W-:Y:S01]  /*0de0*/  FADD.FTZ R45, R45, R42 ;  /* 0x0000002a2d2d7221 */ /* 0x010fe20000010000 */
[----:B------:R-:W-:Y:S01]  /*0df0*/  FADD.FTZ R56, R40, R41 ;  /* 0x0000002928387221 */ /* 0x000fe20000010000 */
[----:B------:R-:W-:Y:S01]  /*0e00*/  IADD3 R52, R53, R52, RZ ;  /* 0x0000003435347210 */ /* 0x000fe20007ffe0ff */
[----:B------:R-:W4:Y:S01]  /*0e10*/  LDS.64 R38, [R38] ;  /* 0x0000000026267984 */ /* 0x000f220000000a00 */
[----:B0-----:R-:W-:Y:S01]  /*0e20*/  FADD.FTZ R55, R45, R46 ;  /* 0x0000002e2d377221 */ /* 0x001fe20000010000 */
[----:B------:R-:W-:Y:S01]  /*0e30*/  FADD.FTZ R56, R56, R43 ;  /* 0x0000002b38387221 */ /* 0x000fe20000010000 */
[----:B------:R-:W-:Y:S01]  /*0e40*/  IMAD.IADD R46, R53, 0x1, R44 ;  /* 0x00000001352e7824 */ /* 0x000fe200078e022c */
[----:B------:R-:W0:Y:S01]  /*0e50*/  LDS.64 R40, [R57] ;  /* 0x0000000039287984 */ /* 0x000e220000000a00 */
[----:B-1----:R-:W-:Y:S01]  /*0e60*/  FADD.FTZ R55, R55, R24 ;  /* 0x0000001837377221 */ /* 0x002fe20000010000 */
[----:B------:R-:W-:Y:S01]  /*0e70*/  FADD.FTZ R56, R56, R47 ;  /* 0x0000002f38387221 */ /* 0x000fe20000010000 */
[----:B------:R-:W-:Y:S01]  /*0e80*/  IADD3 R24, R53, R50, RZ ;  /* 0x0000003235187210 */ /* 0x000fe20007ffe0ff */
[----:B------:R-:W1:Y:S01]  /*0e90*/  LDS.64 R42, [R54] ;  /* 0x00000000362a7984 */ /* 0x000e620000000a00 */
[----:B------:R-:W-:Y:S01]  /*0ea0*/  FADD.FTZ R55, R55, R48 ;  /* 0x0000003037377221 */ /* 0x000fe20000010000 */
[----:B------:R-:W-:Y:S01]  /*0eb0*/  FADD.FTZ R56, R56, R25 ;  /* 0x0000001938387221 */ /* 0x000fe20000010000 */
[----:B------:R-:W-:Y:S01]  /*0ec0*/  IMAD.IADD R20, R53, 0x1, R20 ;  /* 0x0000000135147824 */ /* 0x000fe200078e0214 */
[----:B------:R-:W1:Y:S01]  /*0ed0*/  LDS.64 R44, [R52] ;  /* 0x00000000342c7984 */ /* 0x000e620000000a00 */
[----:B---3--:R-:W-:Y:S01]  /*0ee0*/  FADD.FTZ R55, R55, R30 ;  /* 0x0000001e37377221 */ /* 0x008fe20000010000 */
[----:B------:R-:W-:Y:S01]  /*0ef0*/  FADD.FTZ R56, R56, R49 ;  /* 0x0000003138387221 */ /* 0x000fe20000010000 */
[C---:B------:R-:W-:Y:S01]  /*0f00*/  IADD3 R18, R53.reuse, R18, RZ ;  /* 0x0000001235127210 */ /* 0x040fe20007ffe0ff */
[----:B------:R-:W3:Y:S01]  /*0f10*/  LDS.64 R46, [R46] ;  /* 0x000000002e2e7984 */ /* 0x000ee20000000a00 */
[----:B------:R-:W-:Y:S01]  /*0f20*/  IADD3 R16, R53, R16, RZ ;  /* 0x0000001035107210 */ /* 0x000fe20007ffe0ff */
[----:B------:R-:W-:-:S02]  /*0f30*/  FADD.FTZ R56, R56, R31 ;  /* 0x0000001f38387221 */ /* 0x000fc40000010000 */
[----:B------:R-:W3:Y:S01]  /*0f40*/  LDS.64 R24, [R24] ;  /* 0x0000000018187984 */ /* 0x000ee20000000a00 */
[----:B------:R-:W-:Y:S01]  /*0f50*/  FADD.FTZ R55, R55, R32 ;  /* 0x0000002037377221 */ /* 0x000fe20000010000 */
[----:B------:R-:W-:Y:S02]  /*0f60*/  FADD.FTZ R56, R56, R33 ;  /* 0x0000002138387221 */ /* 0x000fe40000010000 */
[----:B------:R-:W3:Y:S04]  /*0f70*/  LDS.64 R48, [R22] ;  /* 0x0000000016307984 */ /* 0x000ee80000000a00 */
[----:B------:R-:W3:Y:S01]  /*0f80*/  LDS.64 R30, [R20] ;  /* 0x00000000141e7984 */ /* 0x000ee20000000a00 */
[----:B------:R-:W-:-:S03]  /*0f90*/  FADD.FTZ R55, R55, R34 ;  /* 0x0000002237377221 */ /* 0x000fc60000010000 */
[----:B------:R-:W3:Y:S01]  /*0fa0*/  LDS.64 R32, [R18] ;  /* 0x0000000012207984 */ /* 0x000ee20000000a00 */
[----:B------:R-:W-:Y:S01]  /*0fb0*/  FADD.FTZ R56, R56, R35 ;  /* 0x0000002338387221 */ /* 0x000fe20000010000 */
[----:B--2---:R-:W-:Y:S02]  /*0fc0*/  FADD.FTZ R55, R55, R36 ;  /* 0x0000002437377221 */ /* 0x004fe40000010000 */
[----:B------:R-:W2:Y:S01]  /*0fd0*/  LDS.64 R34, [R16] ;  /* 0x0000000010227984 */ /* 0x000ea20000000a00 */
[----:B------:R-:W-:Y:S01]  /*0fe0*/  FADD.FTZ R56, R56, R37 ;  /* 0x0000002538387221 */ /* 0x000fe20000010000 */
[----:B----4-:R-:W-:-:S03]  /*0ff0*/  FADD.FTZ R55, R55, R38 ;  /* 0x0000002637377221 */ /* 0x010fc60000010000 */
[----:B------:R-:W-:Y:S01]  /*1000*/  FADD.FTZ R56, R56, R39 ;  /* 0x0000002738387221 */ /* 0x000fe20000010000 */
[----:B0-----:R-:W-:-:S03]  /*1010*/  FADD.FTZ R55, R55, R40 ;  /* 0x0000002837377221 */ /* 0x001fc60000010000 */
[----:B------:R-:W-:Y:S01]  /*1020*/  FADD.FTZ R56, R56, R41 ;  /* 0x0000002938387221 */ /* 0x000fe20000010000 */
[----:B-1----:R-:W-:-:S03]  /*1030*/  FADD.FTZ R55, R55, R42 ;  /* 0x0000002a37377221 */ /* 0x002fc60000010000 */
[----:B------:R-:W-:Y:S01]  /*1040*/  FADD.FTZ R56, R56, R43 ;  /* 0x0000002b38387221 */ /* 0x000fe20000010000 */
[----:B------:R-:W-:-:S03]  /*1050*/  FADD.FTZ R55, R55, R44 ;  /* 0x0000002c37377221 */ /* 0x000fc60000010000 */
[----:B------:R-:W-:Y:S01]  /*1060*/  FADD.FTZ R56, R56, R45 ;  /* 0x0000002d38387221 */ /* 0x000fe20000010000 */
[----:B---3--:R-:W-:-:S03]  /*1070*/  FADD.FTZ R55, R55, R46 ;  /* 0x0000002e37377221 */ /* 0x008fc60000010000 */
        /* <DEDUP_REMOVED lines=9> */
[----:B--2---:R-:W-:-:S03]  /*1110*/  FADD.FTZ R34, R55, R34 ;  /* 0x0000002237227221 */ /* 0x004fc60000010000 */
[----:B------:R-:W-:-:S07]  /*1120*/  FADD.FTZ R35, R56, R35 ;  /* 0x0000002338237221 */ /* 0x000fce0000010000 */
.L_x_3323:
[----:B------:R-:W-:Y:S05]  /*1130*/  BSYNC B0 ;  /* 0x0000000000007941 */ /* 0x000fea0003800000 */
.L_x_3322:
        /* <DEDUP_REMOVED lines=21> */
.L_x_3325:
[----:B------:R-:W-:Y:S05]  /*1290*/  BSYNC B0 ;  /* 0x0000000000007941 */ /* 0x000fea0003800000 */
.L_x_3324:
[----:B------:R-:W-:Y:S01]  /*12a0*/  BAR.SYNC.DEFER_BLOCKING 0x0 ;  /* 0x0000000000007b1d */ /* 0x000fe20000010000 */
[C---:B------:R-:W-:Y:S02]  /*12b0*/  ISETP.NE.AND P1, PT, R2.reuse, RZ, PT ;  /* 0x000000ff0200720c */ /* 0x040fe40003f25270 */
[----:B------:R-:W-:-:S11]  /*12c0*/  ISETP.GT.U32.AND P0, PT, R2, 0x7f, PT ;  /* 0x0000007f0200780c */ /* 0x000fd60003f04070 */
        /* <DEDUP_REMOVED lines=10> */
.L_x_3327:
[----:B------:R-:W2:Y:S04]  /*1370*/  LD.E.STRONG.GPU R16, desc[UR8][R24.64] ;  /* 0x0000000818107980 */ /* 0x000ea8000c10f900 */
[----:B--2---:R-:W-:Y:S01]  /*1380*/  CCTL.IVALL ;  /* 0x00000000ff00798f */ /* 0x004fe20002000000 */
[----:B------:R-:W-:Y:S05]  /*1390*/  YIELD ;  /* 0x0000000000007946 */ /* 0x000fea0003800000 */
[----:B-----5:R-:W-:-:S04]  /*13a0*/  LOP3.LUT R16, R16, R31, RZ, 0x3c, !PT ;  /* 0x0000001f10107212 */ /* 0x020fc800078e3cff */
[----:B------:R-:W-:-:S13]  /*13b0*/  ISETP.GT.AND P1, PT, R16, -0x1, PT ;  /* 0xffffffff1000780c */ /* 0x000fda0003f24270 */
[----:B------:R-:W-:Y:S05]  /*13c0*/  @P1 BRA `(.L_x_3327) ;  /* 0xfffffffc00e81947 */ /* 0x000fea000383ffff */
.L_x_3326:
[----:B------:R-:W-:Y:S05]  /*13d0*/  WARPSYNC.ALL ;  /* 0x0000000000007948 */ /* 0x000fea0003800000 */
[----:B0-----:R-:W0:Y:S08]  /*13e0*/  @!P0 LDC R31, c[0x0][0x10] ;  /* 0x00000400ff1f8b82 */ /* 0x001e300000000800 */
[----:B------:R-:W-:Y:S01]  /*13f0*/  BAR.SYNC.DEFER_BLOCKING 0x0 ;  /* 0x0000000000007b1d */ /* 0x000fe20000010000 */
[----:B------:R-:W-:-:S07]  /*1400*/  @!P0 LOP3.LUT R33, R2, 0x1f, RZ, 0xc0, !PT ;  /* 0x0000001f02218812 */ /* 0x000fce00078ec0ff */
[----:B------:R-:W1:Y:S01]  /*1410*/  @!P0 LDC.64 R24, c[0x0][0x248] ;  /* 0x00009200ff188b82 */ /* 0x000e620000000a00 */
[----:B------:R-:W-:Y:S01]  /*1420*/  HFMA2.MMA R18, -RZ, RZ, 0, 0 ;  /* 0x00000000ff127435 */ /* 0x000fe200000001ff */
[----:B------:R-:W-:Y:S01]  /*1430*/  ULDC.64 UR12, c[0x0][0x240] ;  /* 0x00009000000c7ab9 */ /* 0x000fe20000000a00 */
[----:B0-----:R-:W-:Y:S01]  /*1440*/  @!P0 IMAD R16, R31, UR4, R0 ;  /* 0x000000041f108c24 */ /* 0x001fe2000f8e0200 */
[----:B------:R-:W-:-:S04]  /*1450*/  @!P0 LOP3.LUT R31, R2, 0x7fffffe0, RZ, 0xc0, !PT ;  /* 0x7fffffe0021f8812 */ /* 0x000fc800078ec0ff */
[----:B------:R-:W-:-:S04]  /*1460*/  @!P0 LEA R16, R16, R31, 0x7 ;  /* 0x0000001f10108211 */ /* 0x000fc800078e38ff */
[----:B------:R-:W-:-:S05]  /*1470*/  @!P0 IADD3 R16, R16, R33, RZ ;  /* 0x0000002110108210 */ /* 0x000fca0007ffe0ff */
[----:B------:R-:W-:-:S04]  /*1480*/  @!P0 IMAD.SHL.U32 R31, R16, 0x2, RZ ;  /* 0x00000002101f8824 */ /* 0x000fc800078e00ff */
[----:B-1----:R-:W-:-:S06]  /*1490*/  @!P0 IMAD.WIDE.U32 R24, R31, 0x4, R24 ;  /* 0x000000041f188825 */ /* 0x002fcc00078e0018 */
[----:B------:R-:W2:Y:S01]  /*14a0*/  @!P0 LDG.E.64 R24, desc[UR8][R24.64] ;  /* 0x0000000818188981 */ /* 0x000ea2000c1e1b00 */
[----:B------:R-:W-:Y:S01]  /*14b0*/  MOV R16, RZ ;  /* 0x000000ff00107202 */ /* 0x000fe20000000f00 */
[----:B------:R-:W-:Y:S01]  /*14c0*/  BSSY B0, `(.L_x_3328) ;  /* 0x000003b000007945 */ /* 0x000fe20003800000 */
[----:B------:R-:W-:Y:S01]  /*14d0*/  ISETP.EQ.U32.AND P1, PT, RZ, UR12, PT ;  /* 0x0000000cff007c0c */ /* 0x000fe2000bf22070 */
[----:B--2---:R-:W-:Y:S01]  /*14e0*/  @!P0 FADD.FTZ R18, RZ, R24 ;  /* 0x00000018ff128221 */ /* 0x004fe20000010000 */
[----:B------:R-:W-:Y:S01]  /*14f0*/  @!P0 FADD.FTZ R16, RZ, R25 ;  /* 0x00000019ff108221 */ /* 0x000fe20000010000 */
[----:B------:R-:W-:-:S03]  /*1500*/  LOP3.LUT P0, RZ, R2, 0xffffff9f, RZ, 0xc0, !PT ;  /* 0xffffff9f02ff7812 */ /* 0x000fc6000780c0ff */
[----:B------:R-:W0:Y:S04]  /*1510*/  SHFL.BFLY PT, R31, R18, 0x10, 0x1f ;  /* 0x0e001f00121f7f89 */ /* 0x000e2800000e0000 */
[----:B------:R-:W1:Y:S06]  /*1520*/  SHFL.BFLY PT, R33, R16, 0x10, 0x1f ;  /* 0x0e001f0010217f89 */ /* 0x000e6c00000e0000 */
[----:B------:R-:W2:Y:S01]  /*1530*/  @!P0 S2R R37, SR_CgaCtaId ;  /* 0x0000000000258919 */ /* 0x000ea20000008800 */
[----:B------:R-:W-:Y:S01]  /*1540*/  @!P0 SHF.R.U32.HI R30, RZ, 0x2, R2 ;  /* 0x00000002ff1e8819 */ /* 0x000fe20000011602 */
        /* <DEDUP_REMOVED lines=11> */
[----:B------:R-:W-:-:S03]  /*1600*/  @!P0 MOV R22, 0x400 ;  /* 0x0000040000168802 */ /* 0x000fc60000000f00 */
[----:B------:R-:W1:Y:S02]  /*1610*/  SHFL.BFLY PT, R18, R35, 0x2, 0x1f ;  /* 0x0c401f0023127f89 */ /* 0x000e6400000e0000 */
[----:B------:R-:W-:Y:S02]  /*1620*/  @!P0 VIADD R22, R22, 0xc80 ;  /* 0x00000c8016168836 */ /* 0x000fe40000000000 */
[----:B0-----:R-:W-:-:S03]  /*1630*/  FADD.FTZ R16, R25, R16 ;  /* 0x0000001019107221 */ /* 0x001fc60000010000 */
[----:B--2---:R-:W-:Y:S01]  /*1640*/  @!P0 LEA R25, R37, R22, 0x18 ;  /* 0x0000001625198211 */ /* 0x004fe200078ec0ff */
[----:B-1----:R-:W-:Y:S01]  /*1650*/  FADD.FTZ R18, R35, R18 ;  /* 0x0000001223127221 */ /* 0x002fe20000010000 */
[----:B------:R-:W0:Y:S04]  /*1660*/  SHFL.BFLY PT, R31, R16, 0x1, 0x1f ;  /* 0x0c201f00101f7f89 */ /* 0x000e2800000e0000 */
[----:B------:R-:W1:Y:S01]  /*1670*/  SHFL.BFLY PT, R33, R18, 0x1, 0x1f ;  /* 0x0c201f0012217f89 */ /* 0x000e6200000e0000 */
[----:B0-----:R-:W-:Y:S01]  /*1680*/  FADD.FTZ R24, R16, R31 ;  /* 0x0000001f10187221 */ /* 0x001fe20000010000 */
[----:B------:R-:W-:-:S03]  /*1690*/  @!P0 LOP3.LUT R16, R30, 0x3ffffff8, RZ, 0xc0, !PT ;  /* 0x3ffffff81e108812 */ /* 0x000fc600078ec0ff */
[----:B------:R-:W-:Y:S01]  /*16a0*/  @!P0 FMUL.FTZ R24, R24, 4.8828125727595761418e-05 ;  /* 0x384ccccd18188820 */ /* 0x000fe20000410000 */
[----:B-1----:R-:W-:Y:S01]  /*16b0*/  FADD.FTZ R33, R18, R33 ;  /* 0x0000002112217221 */ /* 0x002fe20000010000 */
[----:B------:R-:W-:Y:S02]  /*16c0*/  @!P0 IADD3 R16, R16, R25, RZ ;  /* 0x0000001910108210 */ /* 0x000fe40007ffe0ff */
        /* <DEDUP_REMOVED lines=26> */
.L_x_3329:
[----:B------:R-:W-:Y:S05]  /*1870*/  BSYNC B0 ;  /* 0x0000000000007941 */ /* 0x000fea0003800000 */
.L_x_3328:
[----:B------:R-:W1:Y:S01]  /*1880*/  S2UR UR7, SR_CgaCtaId ;  /* 0x00000000000779c3 */ /* 0x000e620000008800 */
[----:B------:R-:W-:Y:S01]  /*1890*/  SHF.L.U32 R16, R5, 0x2, RZ ;  /* 0x0000000205107819 */ /* 0x000fe200000006ff */
[----:B------:R-:W-:Y:S01]  /*18a0*/  IMAD R7, R7, 0x50, R8 ;  /* 0x0000005007077824 */ /* 0x000fe200078e0208 */
[----:B------:R-:W-:Y:S01]  /*18b0*/  UMOV UR6, 0x400 ;  /* 0x0000040000067882 */ /* 0x000fe20000000000 */
[----:B------:R-:W-:Y:S01]  /*18c0*/  ULDC.64 UR12, c[0x0][0x210] ;  /* 0x00008400000c7ab9 */ /* 0x000fe20000000a00 */
[----:B------:R-:W-:Y:S01]  /*18d0*/  LOP3.LUT R16, R16, 0x1c, RZ, 0xc0, !PT ;  /* 0x0000001c10107812 */ /* 0x000fe200078ec0ff */
[----:B------:R-:W-:Y:S01]  /*18e0*/  UIADD3 UR6, UR6, 0xc80, URZ ;  /* 0x00000c8006067890 */ /* 0x000fe2000fffe03f */
[----:B0-----:R-:W-:Y:S01]  /*18f0*/  SHF.L.U32 R30, R7, 0x2, RZ ;  /* 0x00000002071e7819 */ /* 0x001fe200000006ff */
[----:B-----5:R-:W-:Y:S01]  /*1900*/  HADD2.F32 R20, -RZ, R27.H0_H0 ;  /* 0x2000001bff147230 */ /* 0x020fe20000004100 */
[----:B------:R-:W-:Y:S01]  /*1910*/  ULOP3.LUT UR4, UR4, 0x1, URZ, 0x3c, !UPT ;  /* 0x0000000104047892 */ /* 0x000fe2000f8e3c3f */
[----:B------:R-:W-:Y:S01]  /*1920*/  IMAD.MOV R16, RZ, RZ, -R16 ;  /* 0x000000ffff107224 */ /* 0x000fe200078e0a10 */
[----:B------:R-:W-:Y:S01]  /*1930*/  SHF.R.S32.HI R31, RZ, 0x1f, R30 ;  /* 0x0000001fff1f7819 */ /* 0x000fe2000001141e */
[----:B------:R-:W-:-:S03]  /*1940*/  IMAD.WIDE.U32 R24, R30, -0x33333333, RZ ;  /* 0xcccccccd1e187825 */ /* 0x000fc600078e00ff */
[----:B------:R-:W-:Y:S01]  /*1950*/  MOV R24, R16 ;  /* 0x0000001000187202 */ /* 0x000fe20000000f00 */
[----:B------:R-:W-:-:S03]  /*1960*/  IMAD.WIDE.U32 R8, R9, 0xa0000, R30 ;  /* 0x000a000009087825 */ /* 0x000fc600078e001e */
[----:B------:R-:W-:Y:S01]  /*1970*/  LEA.HI R24, R25, R24, RZ, 0x1a ;  /* 0x0000001819187211 */ /* 0x000fe200078fd0ff */
[----:B------:R-:W-:Y:S01]  /*1980*/  HADD2.F32 R22, -RZ, R27.H1_H1 ;  /* 0x3000001bff167230 */ /* 0x000fe20000004100 */
[----:B------:R-:W-:Y:S02]  /*1990*/  IADD3 R10, R10, R9, RZ ;  /* 0x000000090a0a7210 */ /* 0x000fe40007ffe0ff */
[-C--:B------:R-:W-:Y:S01]  /*19a0*/  IADD3 R7, P0, R11, R8.reuse, RZ ;  /* 0x000000080b077210 */ /* 0x080fe20007f1e0ff */
[----:B-1----:R-:W-:Y:S01]  /*19b0*/  ULEA UR6, UR7, UR6, 0x18 ;  /* 0x0000000607067291 */ /* 0x002fe2000f8ec03f */
[----:B------:R-:W-:-:S03]  /*19c0*/  IADD3 R9, P1, R12, R8, RZ ;  /* 0x000000080c097210 */ /* 0x000fc60007f3e0ff */
[----:B------:R-:W-:Y:S01]  /*19d0*/  IMAD.X R16, RZ, RZ, R10, P0 ;  /* 0x000000ffff107224 */ /* 0x000fe200000e060a */
[----:B------:R-:W-:Y:S02]  /*19e0*/  IADD3.X R12, RZ, R10, RZ, P1, !PT ;  /* 0x0000000aff0c7210 */ /* 0x000fe40000ffe4ff */
[----:B------:R-:W-:Y:S01]  /*19f0*/  LEA R24, R24, UR6, 0x3 ;  /* 0x0000000618187c11 */ /* 0x000fe2000f8e18ff */
[----:B------:R-:W-:Y:S01]  /*1a00*/  ULDC UR6, c[0x0][0x230] ;  /* 0x00008c0000067ab9 */ /* 0x000fe20000000800 */
[----:B------:R-:W-:Y:S02]  /*1a10*/  LEA R10, P0, R9, UR12, 0x1 ;  /* 0x0000000c090a7c11 */ /* 0x000fe4000f8008ff */
[----:B------:R-:W-:Y:S02]  /*1a20*/  LEA R8, P1, R7, UR12, 0x1 ;  /* 0x0000000c07087c11 */ /* 0x000fe4000f8208ff */
[----:B------:R-:W0:Y:S01]  /*1a30*/  LDS.64 R24, [R24] ;  /* 0x0000000018187984 */ /* 0x000e220000000a00 */
[----:B------:R-:W-:-:S02]  /*1a40*/  LEA.HI.X R11, R9, UR13, R12, 0x1, P0 ;  /* 0x0000000d090b7c11 */ /* 0x000fc400080f0c0c */
[----:B------:R-:W-:Y:S01]  /*1a50*/  LEA.HI.X R9, R7, UR13, R16, 0x1, P1 ;  /* 0x0000000d07097c11 */ /* 0x000fe200088f0c10 */
[--C-:B------:R-:W-:Y:S01]  /*1a60*/  HADD2.F32 R16, -RZ, R26.reuse.H0_H0 ;  /* 0x2000001aff107230 */ /* 0x100fe20000004100 */
[----:B------:R-:W-:Y:S01]  /*1a70*/  IADD3 R5, P0, R5, 0xa, RZ ;  /* 0x0000000a05057810 */ /* 0x000fe20007f1e0ff */
[----:B------:R-:W-:Y:S02]  /*1a80*/  HADD2.F32 R26, -RZ, R26.H1_H1 ;  /* 0x3000001aff1a7230 */ /* 0x000fe40000004100 */
[----:B------:R-:W-:Y:S01]  /*1a90*/  HADD2.F32 R7, -RZ, R28.H0_H0 ;  /* 0x2000001cff077230 */ /* 0x000fe20000004100 */
        /* <DEDUP_REMOVED lines=9> */
[----:B------:R-:W-:Y:S02]  /*1b30*/  HADD2.F32 R17, -RZ, R29.H0_H0 ;  /* 0x2000001dff117230 */ /* 0x000fe40000004100 */
[--C-:B------:R-:W-:Y:S01]  /*1b40*/  FADD.FTZ R19, R19, -R24.reuse ;  /* 0x8000001813137221 */ /* 0x100fe20000010000 */
[--C-:B------:R-:W-:Y:S01]  /*1b50*/  FADD.FTZ R21, R21, -R24.reuse ;  /* 0x8000001815157221 */ /* 0x100fe20000010000 */
[--C-:B------:R-:W-:Y:S01]  /*1b60*/  FADD.FTZ R23, R23, -R24.reuse ;  /* 0x8000001817177221 */ /* 0x100fe20000010000 */
[----:B------:R-:W-:Y:S01]  /*1b70*/  FADD.FTZ R51, R51, -R24 ;  /* 0x8000001833337221 */ /* 0x000fe20000010000 */
[----:B------:R-:W-:-:S02]  /*1b80*/  HADD2.F32 R15, -RZ, R28.H1_H1 ;  /* 0x3000001cff0f7230 */ /* 0x000fc40000004100 */
[----:B------:R-:W-:Y:S02]  /*1b90*/  HADD2.F32 R29, -RZ, R29.H1_H1 ;  /* 0x3000001dff1d7230 */ /* 0x000fe40000004100 */
        /* <DEDUP_REMOVED lines=14> */
[----:B------:R-:W-:Y:S01]  /*1c80*/  F2FP.F16.F32.PACK_AB R3, R18, R3 ;  /* 0x000000031203723e */ /* 0x000fe200000000ff */
[----:B------:R-:W-:Y:S01]  /*1c90*/  FFMA.FTZ R23, R20, R23, R17 ;  /* 0x0000001714177223 */ /* 0x000fe20000010011 */
[----:B------:R-:W-:Y:S01]  /*1ca0*/  F2FP.F16.F32.PACK_AB R31, R12, R31 ;  /* 0x0000001f0c1f723e */ /* 0x000fe200000000ff */
[----:B------:R-:W-:Y:S01]  /*1cb0*/  FFMA.FTZ R22, R22, R51, R29 ;  /* 0x0000003316167223 */ /* 0x000fe2000001001d */
[----:B------:R-:W-:Y:S01]  /*1cc0*/  PRMT R7, R3, 0x7632, R7 ;  /* 0x0000763203077816 */ /* 0x000fe20000000007 */
[----:B------:R-:W-:Y:S01]  /*1cd0*/  STG.E.U16 desc[UR8][R10.64], R3 ;  /* 0x000000030a007986 */ /* 0x000fe2000c101508 */
[----:B------:R-:W-:-:S02]  /*1ce0*/  PRMT R12, R31, 0x7632, R12 ;  /* 0x000076321f0c7816 */ /* 0x000fc4000000000c */
[----:B------:R-:W-:Y:S01]  /*1cf0*/  F2FP.F16.F32.PACK_AB R19, R26, R19 ;  /* 0x000000131a13723e */ /* 0x000fe200000000ff */
[----:B------:R-:W-:Y:S01]  /*1d00*/  STG.E.U16 desc[UR8][R10.64+0x2], R7 ;  /* 0x000002070a007986 */ /* 0x000fe2000c101508 */
[----:B------:R-:W-:-:S03]  /*1d10*/  F2FP.F16.F32.PACK_AB R23, R22, R23 ;  /* 0x000000171617723e */ /* 0x000fc600000000ff */
        /* <DEDUP_REMOVED lines=10> */
.L_x_3331:
        /* <DEDUP_REMOVED lines=12> */
.L_x_3592:


//--------------------- .text._ZN13group_norm_v214gn_cuda_kernelI6__halfLi320ELi1ELi32ELi80ELi256ELb0ELi16ELi320ELi320ELi4ELb1ELi9ELb0ELb0ENS_16CompileConditionILi900EEEEEvPT_PKS4_S7_S7_flPfS8_Pj --------------------------
	.section	.text._ZN13group_norm_v214gn_cuda_kernelI6__halfLi320ELi1ELi32ELi80ELi256ELb0ELi16ELi320ELi320ELi4ELb1ELi9ELb0ELb0ENS_16CompileConditionILi900EEEEEvPT_PKS4_S7_S7_flPfS8_Pj,"ax",@progbits
	.align	128
        .global         _ZN13group_norm_v214gn_cuda_kernelI6__halfLi320ELi1ELi32ELi80ELi256ELb0ELi16ELi320ELi320ELi4ELb1ELi9ELb0ELb0ENS_16CompileConditionILi900EEEEEvPT_PKS4_S7_S7_flPfS8_Pj
        .type           _ZN13group_norm_v214gn_cuda_kernelI6__halfLi320ELi1ELi32ELi80ELi256ELb0ELi16ELi320ELi320ELi4ELb1ELi9ELb0ELb0ENS_16CompileConditionILi900EEEEEvPT_PKS4_S7_S7_flPfS8_Pj,@function
        .size           _ZN13group_norm_v214gn_cuda_kernelI6__halfLi320ELi1ELi32ELi80ELi256ELb0ELi16ELi320ELi320ELi4ELb1ELi9ELb0ELb0ENS_16CompileConditionILi900EEEEEvPT_PKS4_S7_S7_flPfS8_Pj,(.L_x_3593 - _ZN13group_norm_v214gn_cuda_kernelI6__halfLi320ELi1ELi32ELi80ELi256ELb0ELi16ELi320ELi320ELi4ELb1ELi9ELb0ELb0ENS_16CompileConditionILi900EEEEEvPT_PKS4_S7_S7_flPfS8_Pj)
        .other          _ZN13group_norm_v214gn_cuda_kernelI6__halfLi320ELi1ELi32ELi80ELi256ELb0ELi16ELi320ELi320ELi4ELb1ELi9ELb0ELb0ENS_16CompileConditionILi900EEEEEvPT_PKS4_S7_S7_flPfS8_Pj,@"STO_CUDA_ENTRY STV_DEFAULT"
_ZN13group_norm_v214gn_cuda_kernelI6__halfLi320ELi1ELi32ELi80ELi256ELb0ELi16ELi320ELi320ELi4ELb1ELi9ELb0ELb0ENS_16CompileConditionILi900EEEEEvPT_PKS4_S7_S7_flPfS8_Pj:
.text._ZN13group_norm_v214gn_cuda_kernelI6__halfLi320ELi1ELi32ELi80ELi256ELb0ELi16ELi320ELi320ELi4ELb1ELi9ELb0ELb0ENS_16CompileConditionILi900EEEEEvPT_PKS4_S7_S7_flPfS8_Pj:
        /* <DEDUP_REMOVED lines=11> */
[----:B------:R-:W-:Y:S01]  /*00b0*/  ULDC.64 UR10, c[0x0][0x240] ;  /* 0x00009000000a7ab9 */ /* 0x000fe20000000a00 */
[----:B------:R-:W2:Y:S01]  /*00c0*/  S2R R8, SR_CTAID.X ;  /* 0x0000000000087919 */ /* 0x000ea20000002500 */
[----:B------:R-:W-:Y:S02]  /*00d0*/  ISETP.EQ.U32.AND P2, PT, RZ, UR10, PT ;  /* 0x0000000aff007c0c */ /* 0x000fe4000bf42070 */
[----:B------:R-:W-:Y:S01]  /*00e0*/  MOV R9, UR8 ;  /* 0x0000000800097c02 */ /* 0x000fe20008000f00 */
[----:B-1----:R-:W-:Y:S02]  /*00f0*/  ULEA UR6, UR5, UR4, 0x18 ;  /* 0x0000000405067291 */ /* 0x002fe4000f8ec03f */
[----:B------:R-:W-:-:S04]  /*0100*/  UIADD3 UR4, UR4, 0xc80, URZ ;  /* 0x00000c8004047890 */ /* 0x000fc8000fffe03f */
[----:B------:R-:W-:Y:S01]  /*0110*/  MOV R10, UR6 ;  /* 0x00000006000a7c02 */ /* 0x000fe20008000f00 */
[----:B0-----:R-:W-:Y:S01]  /*0120*/  IMAD.WIDE.U32 R6, R4, -0x33333333, RZ ;  /* 0xcccccccd04067825 */ /* 0x001fe200078e00ff */
[--C-:B------:R-:W-:Y:S01]  /*0130*/  SHF.R.U32.HI R3, RZ, 0x2, R4.reuse ;  /* 0x00000002ff037819 */ /* 0x100fe20000011604 */
[----:B------:R-:W-:Y:S01]  /*0140*/  ULDC.64 UR6, c[0x0][0x250] ;  /* 0x0000940000067ab9 */ /* 0x000fe20000000a00 */
[----:B------:R-:W-:Y:S01]  /*0150*/  ULEA UR4, UR5, UR4, 0x18 ;  /* 0x0000000405047291 */ /* 0x000fe2000f8ec03f */
[----:B--2---:R-:W-:Y:S01]  /*0160*/  LOP3.LUT R5, R8, 0xf, RZ, 0xc0, !PT ;  /* 0x0000000f08057812 */ /* 0x004fe200078ec0ff */
[----:B------:R-:W-:Y:S01]  /*0170*/  ULEA UR6, UP0, UR8, UR6, 0x2 ;  /* 0x0000000608067291 */ /* 0x000fe2000f80103f */
[----:B------:R-:W-:Y:S02]  /*0180*/  SHF.L.U32 R6, R3, 0x4, RZ ;  /* 0x0000000403067819 */ /* 0x000fe400000006ff */
[----:B------:R-:W-:Y:S01]  /*0190*/  SHF.R.U32.HI R7, RZ, 0x6, R7 ;  /* 0x00000006ff077819 */ /* 0x000fe20000011607 */
[----:B------:R-:W-:Y:S01]  /*01a0*/  ULEA.HI.X UR7, UR8, UR7, URZ, 0x2, UP0 ;  /* 0x0000000708077291 */ /* 0x000fe200080f143f */
[----:B------:R-:W-:Y:S01]  /*01b0*/  LOP3.LUT R5, R6, 0xfffffff0, R5, 0xe2, !PT ;  /* 0xfffffff006057812 */ /* 0x000fe200078ee205 */
[----:B------:R-:W-:Y:S01]  /*01c0*/  IMAD.U32 R86, RZ, RZ, UR6 ;  /* 0x00000006ff567e24 */ /* 0x000fe2000f8e00ff */
[C---:B------:R-:W-:Y:S01]  /*01d0*/  SHF.L.U32 R6, R8.reuse, 0x4, RZ ;  /* 0x0000000408067819 */ /* 0x040fe200000006ff */
[----:B------:R-:W-:Y:S01]  /*01e0*/  IMAD R3, R7, -0x50, R4 ;  /* 0xffffffb007037824 */ /* 0x000fe200078e0204 */
[----:B------:R-:W-:-:S02]  /*01f0*/  LOP3.LUT P0, RZ, R8, 0xf, RZ, 0xc0, !PT ;  /* 0x0000000f08ff7812 */ /* 0x000fc4000780c0ff */
[----:B------:R-:W-:Y:S01]  /*0200*/  LOP3.LUT R6, R6, 0xf0, RZ, 0xc0, !PT ;  /* 0x000000f006067812 */ /* 0x000fe200078ec0ff */
[----:B------:R-:W-:Y:S01]  /*0210*/  IMAD R3, R3, 0x28, R10 ;  /* 0x0000002803037824 */ /* 0x000fe200078e020a */
[----:B------:R-:W-:Y:S01]  /*0220*/  HFMA2.MMA R10, -RZ, RZ, 0, 5.9604644775390625e-08 ;  /* 0x00000001ff0a7435 */ /* 0x000fe200000001ff */
[----:B------:R-:W-:Y:S01]  /*0230*/  ISETP.NE.AND P1, PT, R8, RZ, PT ;  /* 0x000000ff0800720c */ /* 0x000fe20003f25270 */
[----:B------:R-:W-:Y:S01]  /*0240*/  HFMA2.MMA R8, -RZ, RZ, 0, 0 ;  /* 0x00000000ff087435 */ /* 0x000fe200000001ff */
[----:B------:R-:W-:Y:S01]  /*0250*/  IADD3 R11, R6, R7, RZ ;  /* 0x00000007060b7210 */ /* 0x000fe20007ffe0ff */
[----:B------:R-:W-:Y:S01]  /*0260*/  IMAD R30, R7, 0x8, R3 ;  /* 0x00000008071e7824 */ /* 0x000fe200078e0203 */
[----:B------:R-:W0:Y:S01]  /*0270*/  LDC R6, c[0x0][0x10] ;  /* 0x00000400ff067b82 */ /* 0x000e220000000800 */
[----:B------:R-:W-:Y:S02]  /*0280*/  SHF.R.U32.HI R12, RZ, 0x1, R4 ;  /* 0x00000001ff0c7819 */ /* 0x000fe40000011604 */
[----:B------:R-:W-:Y:S01]  /*0290*/  IMAD R11, R11, 0xa00, RZ ;  /* 0x00000a000b0b7824 */ /* 0x000fe200078e02ff */
[----:B------:R-:W-:-:S02]  /*02a0*/  ISETP.GT.U32.OR P0, PT, R4, 0x3, P0 ;  /* 0x000000030400780c */ /* 0x000fc40000704470 */
[----:B------:R-:W-:Y:S02]  /*02b0*/  MOV R7, RZ ;  /* 0x000000ff00077202 */ /* 0x000fe40000000f00 */
[----:B------:R-:W-:Y:S02]  /*02c0*/  SEL R10, R10, 0x7ffffff1, P1 ;  /* 0x7ffffff10a0a7807 */ /* 0x000fe40000800000 */
[----:B------:R-:W-:Y:S02]  /*02d0*/  LOP3.LUT R12, R12, 0x7ffffff8, RZ, 0xc0, !PT ;  /* 0x7ffffff80c0c7812 */ /* 0x000fe400078ec0ff */
[----:B------:R-:W-:Y:S02]  /*02e0*/  MOV R87, UR7 ;  /* 0x0000000700577c02 */ /* 0x000fe40008000f00 */
[----:B------:R-:W-:Y:S02]  /*02f0*/  LEA R13, R4, UR4, 0x3 ;  /* 0x00000004040d7c11 */ /* 0x000fe4000f8e18ff */
[----:B------:R-:W-:-:S02]  /*0300*/  IADD3 R14, R11, 0x2800, RZ ;  /* 0x000028000b0e7810 */ /* 0x000fc40007ffe0ff */
[C---:B------:R-:W-:Y:S02]  /*0310*/  IADD3 R15, R11.reuse, 0x5000, RZ ;  /* 0x000050000b0f7810 */ /* 0x040fe40007ffe0ff */
[----:B------:R-:W-:Y:S02]  /*0320*/  IADD3 R16, R11, 0x7800, RZ ;  /* 0x000078000b107810 */ /* 0x000fe40007ffe0ff */
[----:B------:R-:W-:Y:S01]  /*0330*/  ISETP.EQ.OR.EX P0, PT, RZ, UR11, P0, P2 ;  /* 0x0000000bff007c0c */ /* 0x000fe20008702720 */
[----:B------:R-:W-:-:S12]  /*0340*/  ULDC.64 UR10, c[0x0][0x208] ;  /* 0x00008200000a7ab9 */ /* 0x000fd80000000a00 */
.L_x_3340:
[----:B---3--:R-:W-:Y:S01]  /*0350*/  IMAD.WIDE.U32 R18, R4, -0x33333333, RZ ;  /* 0xcccccccd04127825 */ /* 0x008fe200078e00ff */
[C---:B------:R-:W-:Y:S01]  /*0360*/  LOP3.LUT R17, R9.reuse, 0x7, RZ, 0xc0, !PT ;  /* 0x0000000709117812 */ /* 0x040fe200078ec0ff */
[----:B------:R-:W-:Y:S01]  /*0370*/  ULDC.64 UR6, c[0x0][0x218] ;  /* 0x0000860000067ab9 */ /* 0x000fe20000000a00 */
[----:B------:R-:W-:Y:S01]  /*0380*/  SHF.R.U64 R20, R9, 0x3, R8 ;  /* 0x0000000309147819 */ /* 0x000fe20000001208 */
[----:B-1----:R-:W1:Y:S01]  /*0390*/  LDC.64 R40, c[0x0][0x220] ;  /* 0x00008800ff287b82 */ /* 0x002e620000000a00 */
[----:B------:R-:W-:Y:S01]  /*03a0*/  SHF.R.U32.HI R19, RZ, 0x6, R19 ;  /* 0x00000006ff137819 */ /* 0x000fe20000011613 */
[----:B------:R-:W-:-:S04]  /*03b0*/  IMAD R45, R17, 0x140, RZ ;  /* 0x00000140112d7824 */ /* 0x000fc800078e02ff */
[----:B------:R-:W-:Y:S01]  /*03c0*/  IMAD R18, R19, -0x50, R4 ;  /* 0xffffffb013127824 */ /* 0x000fe200078e0204 */
[----:B------:R-:W-:Y:S01]  /*03d0*/  SHF.R.U32.HI R19, RZ, 0x3, R8 ;  /* 0x00000003ff137819 */ /* 0x000fe20000011608 */
[----:B------:R-:W2:Y:S02]  /*03e0*/  LDC.64 R42, c[0x0][0x228] ;  /* 0x00008a00ff2a7b82 */ /* 0x000ea40000000a00 */
[----:B------:R-:W-:Y:S02]  /*03f0*/  IMAD R34, R18, 0x4, R45 ;  /* 0x0000000412227824 */ /* 0x000fe400078e022d */
[----:B------:R-:W-:-:S03]  /*0400*/  IMAD R27, R19, 0xa0000, RZ ;  /* 0x000a0000131b7824 */ /* 0x000fc600078e02ff */
        /* <DEDUP_REMOVED lines=10> */
[----:B------:R-:W3:Y:S01]  /*04b0*/  LDG.E.64.CONSTANT R32, desc[UR10][R32.64] ;  /* 0x0000000a20207981 */ /* 0x000ee2000c1e9b00 */
[----:B------:R-:W-:Y:S01]  /*04c0*/  IMAD.SHL.U32 R23, R24, 0x2, RZ ;  /* 0x0000000218177824 */ /* 0x000fe200078e00ff */
[----:B------:R-:W-:-:S04]  /*04d0*/  IADD3.X R3, RZ, R27, RZ, P1, !PT ;  /* 0x0000001bff037210 */ /* 0x000fc80000ffe4ff */
[----:B------:R-:W-:Y:S02]  /*04e0*/  SHF.L.U64.HI R24, R24, 0x1, R3 ;  /* 0x0000000118187819 */ /* 0x000fe40000010203 */
[----:B------:R-:W-:-:S04]  /*04f0*/  IADD3 R66, P1, R23, UR6, RZ ;  /* 0x0000000617427c10 */ /* 0x000fc8000ff3e0ff */
[----:B------:R-:W-:Y:S02]  /*0500*/  IADD3.X R67, R24, UR7, RZ, P1, !PT ;  /* 0x0000000718437c10 */ /* 0x000fe40008ffe4ff */
[----:B------:R-:W-:-:S04]  /*0510*/  IADD3 R26, P1, R15, R28, RZ ;  /* 0x0000001c0f1a7210 */ /* 0x000fc80007f3e0ff */
[----:B------:R-:W4:Y:S01]  /*0520*/  LDG.E.64.CONSTANT R66, desc[UR10][R66.64] ;  /* 0x0000000a42427981 */ /* 0x000f22000c1e9b00 */
[----:B------:R-:W-:Y:S02]  /*0530*/  IADD3.X R3, RZ, R27, RZ, P1, !PT ;  /* 0x0000001bff037210 */ /* 0x000fe40000ffe4ff */
[C---:B------:R-:W-:Y:S02]  /*0540*/  SHF.L.U32 R25, R26.reuse, 0x1, RZ ;  /* 0x000000011a197819 */ /* 0x040fe400000006ff */
        /* <DEDUP_REMOVED lines=9> */
[----:B------:R-:W-:-:S06]  /*05e0*/  IADD3.X R83, R28, UR7, RZ, P1, !PT ;  /* 0x000000071c537c10 */ /* 0x000fcc0008ffe4ff */
[----:B------:R-:W4:Y:S01]  /*05f0*/  LDG.E.64.CONSTANT R82, desc[UR10][R82.64] ;  /* 0x0000000a52527981 */ /* 0x000f22000c1e9b00 */
[----:B-1----:R-:W-:-:S04]  /*0600*/  IMAD.WIDE R40, R34, 0x2, R40 ;  /* 0x0000000222287825 */ /* 0x002fc800078e0228 */
[----:B--2---:R-:W-:Y:S02]  /*0610*/  IMAD.WIDE R42, R34, 0x2, R42 ;  /* 0x00000002222a7825 */ /* 0x004fe400078e022a */
[----:B------:R-:W5:Y:S04]  /*0620*/  LDG.E.64.CONSTANT R40, desc[UR10][R40.64] ;  /* 0x0000000a28287981 */ /* 0x000f68000c1e9b00 */
[----:B------:R-:W5:Y:S01]  /*0630*/  LDG.E.64.CONSTANT R42, desc[UR10][R42.64] ;  /* 0x0000000a2a2a7981 */ /* 0x000f62000c1e9b00 */
[----:B------:R-:W-:Y:S01]  /*0640*/  ISETP.GT.U32.AND P1, PT, R4, 0xf, PT ;  /* 0x0000000f0400780c */ /* 0x000fe20003f24070 */
[----:B------:R-:W-:Y:S01]  /*0650*/  IMAD.SHL.U32 R85, R9, 0x4, RZ ;  /* 0x0000000409557824 */ /* 0x000fe200078e00ff */
[----:B------:R-:W-:Y:S01]  /*0660*/  BSSY B0, `(.L_x_3332) ;  /* 0x00000f0000007945 */ /* 0x000fe20003800000 */
[----:B------:R-:W-:-:S03]  /*0670*/  CS2R R60, SRZ ;  /* 0x00000000003c7805 */ /* 0x000fc6000001ff00 */
[----:B------:R-:W-:Y:S01]  /*0680*/  LOP3.LUT R85, R85, 0x1c, RZ, 0xc0, !PT ;  /* 0x0000001c55557812 */ /* 0x000fe200078ec0ff */
[--C-:B---3--:R-:W-:Y:S02]  /*0690*/  HADD2.F32 R3, -RZ, R32.reuse.H0_H0 ;  /* 0x20000020ff037230 */ /* 0x108fe40000004100 */
        /* <DEDUP_REMOVED lines=8> */
[----:B------:R-:W-:-:S03]  /*0720*/  FADD.FTZ R32, R32, R31 ;  /* 0x0000001f20207221 */ /* 0x000fc60000010000 */
[----:B------:R-:W-:Y:S01]  /*0730*/  FFMA.FTZ R34, R33, R33, R34 ;  /* 0x0000002121227223 */ /* 0x000fe20000010022 */
[--C-:B----4-:R-:W-:Y:S02]  /*0740*/  HADD2.F32 R35, -RZ, R66.reuse.H0_H0 ;  /* 0x20000042ff237230 */ /* 0x110fe40000004100 */
[----:B------:R-:W-:Y:S01]  /*0750*/  FADD.FTZ R32, R32, R33 ;  /* 0x0000002120207221 */ /* 0x000fe20000010000 */
[----:B------:R-:W-:Y:S02]  /*0760*/  HADD2.F32 R37, -RZ, R66.H1_H1 ;  /* 0x30000042ff257230 */ /* 0x000fe40000004100 */
[--C-:B------:R-:W-:Y:S02]  /*0770*/  HADD2.F32 R65, -RZ, R67.reuse.H0_H0 ;  /* 0x20000043ff417230 */ /* 0x100fe40000004100 */
[----:B------:R-:W-:Y:S01]  /*0780*/  FFMA.FTZ R34, R35, R35, R34 ;  /* 0x0000002323227223 */ /* 0x000fe20000010022 */
[----:B------:R-:W-:Y:S01]  /*0790*/  FADD.FTZ R32, R32, R35 ;  /* 0x0000002320207221 */ /* 0x000fe20000010000 */
[----:B------:R-:W-:-:S02]  /*07a0*/  HADD2.F32 R67, -RZ, R67.H1_H1 ;  /* 0x30000043ff437230 */ /* 0x000fc40000004100 */
[----:B------:R-:W-:Y:S01]  /*07b0*/  FFMA.FTZ R34, R37, R37, R34 ;  /* 0x0000002525227223 */ /* 0x000fe20000010022 */
[----:B------:R-:W-:-:S03]  /*07c0*/  FADD.FTZ R32, R32, R37 ;  /* 0x0000002520207221 */ /* 0x000fc60000010000 */
[----:B------:R-:W-:Y:S01]  /*07d0*/  FFMA.FTZ R34, R65, R65, R34 ;  /* 0x0000004141227223 */ /* 0x000fe20000010022 */
[----:B------:R-:W-:Y:S01]  /*07e0*/  FADD.FTZ R32, R32, R65 ;  /* 0x0000004120207221 */ /* 0x000fe20000010000 */
[--C-:B------:R-:W-:Y:S02]  /*07f0*/  HADD2.F32 R69, -RZ, R74.reuse.H0_H0 ;  /* 0x2000004aff457230 */ /* 0x100fe40000004100 */
        /* <DEDUP_REMOVED lines=10> */
[----:B------:R-:W-:Y:S01]  /*08a0*/  FADD.FTZ R32, R32, R73 ;  /* 0x0000004920207221 */ /* 0x000fe20000010000 */
[--C-:B------:R-:W-:Y:S02]  /*08b0*/  HADD2.F32 R77, -RZ, R82.reuse.H0_H0 ;  /* 0x20000052ff4d7230 */ /* 0x100fe40000004100 */
[----:B------:R-:W-:Y:S01]  /*08c0*/  FFMA.FTZ R34, R75, R75, R34 ;  /* 0x0000004b4b227223 */ /* 0x000fe20000010022 */
[----:B------:R-:W-:Y:S01]  /*08d0*/  FADD.FTZ R32, R32, R75 ;  /* 0x0000004b20207221 */ /* 0x000fe20000010000 */
[----:B------:R-:W-:-:S02]  /*08e0*/  HADD2.F32 R79, -RZ, R82.H1_H1 ;  /* 0x30000052ff4f7230 */ /* 0x000fc40000004100 */
[----:B------:R-:W-:Y:S01]  /*08f0*/  FFMA.FTZ R34, R77, R77, R34 ;  /* 0x0000004d4d227223 */ /* 0x000fe20000010022 */
[----:B------:R-:W-:Y:S01]  /*0900*/  FADD.FTZ R32, R32, R77 ;  /* 0x0000004d20207221 */ /* 0x000fe20000010000 */
[--C-:B------:R-:W-:Y:S02]  /*0910*/  HADD2.F32 R81, -RZ, R83.reuse.H0_H0 ;  /* 0x20000053ff517230 */ /* 0x100fe40000004100 */
        /* <DEDUP_REMOVED lines=10> */
[----:B------:R-:W-:Y:S01]  /*09c0*/  LEA.HI R32, R4, R85, RZ, 0x1e ;  /* 0x0000005504207211 */ /* 0x000fe200078ff0ff */
[----:B------:R-:W2:Y:S01]  /*09d0*/  S2R R44, SR_CgaCtaId ;  /* 0x00000000002c7919 */ /* 0x000ea20000008800 */
[----:B------:R-:W-:-:S03]  /*09e0*/  MOV R91, 0x400 ;  /* 0x00000400005b7802 */ /* 0x000fc60000000f00 */
[----:B------:R-:W-:-:S04]  /*09f0*/  IMAD R32, R32, 0x50, -R45 ;  /* 0x0000005020207824 */ /* 0x000fc800078e0a2d */
[C---:B------:R-:W-:Y:S01]  /*0a00*/  VIADD R50, R32.reuse, 0x14 ;  /* 0x0000001420327836 */ /* 0x040fe20000000000 */
[C---:B------:R-:W-:Y:S02]  /*0a10*/  IADD3 R48, R32.reuse, 0x24, RZ ;  /* 0x0000002420307810 */ /* 0x040fe40007ffe0ff */
[C---:B-1----:R-:W-:Y:S02]  /*0a20*/  IADD3 R38, R32.reuse, 0x4, RZ ;  /* 0x0000000420267810 */ /* 0x042fe40007ffe0ff */
[----:B------:R-:W-:Y:S02]  /*0a30*/  SHF.R.S32.HI R49, RZ, 0x1f, R50 ;  /* 0x0000001fff317819 */ /* 0x000fe40000011432 */
[C---:B------:R-:W-:Y:S02]  /*0a40*/  IADD3 R34, R32.reuse, 0x8, RZ ;  /* 0x0000000820227810 */ /* 0x040fe40007ffe0ff */
[----:B------:R-:W-:Y:S02]  /*0a50*/  IADD3 R36, R32, 0xc, RZ ;  /* 0x0000000c20247810 */ /* 0x000fe40007ffe0ff */
[----:B------:R-:W-:-:S02]  /*0a60*/  LEA.HI R50, R49, R50, RZ, 0x2 ;  /* 0x0000003231327211 */ /* 0x000fc400078f10ff */
[----:B------:R-:W-:Y:S02]  /*0a70*/  SHF.R.S32.HI R49, RZ, 0x1f, R48 ;  /* 0x0000001fff317819 */ /* 0x000fe40000011430 */
[----:B------:R-:W-:Y:S02]  /*0a80*/  SHF.R.S32.HI R39, RZ, 0x1f, R38 ;  /* 0x0000001fff277819 */ /* 0x000fe40000011426 */
[C---:B------:R-:W-:Y:S02]  /*0a90*/  IADD3 R68, R32.reuse, 0x30, RZ ;  /* 0x0000003020447810 */ /* 0x040fe40007ffe0ff */
[----:B------:R-:W-:Y:S02]  /*0aa0*/  SHF.R.S32.HI R45, RZ, 0x1f, R34 ;  /* 0x0000001fff2d7819 */ /* 0x000fe40000011422 */
[----:B------:R-:W-:Y:S02]  /*0ab0*/  SHF.R.S32.HI R47, RZ, 0x1f, R36 ;  /* 0x0000001fff2f7819 */ /* 0x000fe40000011424 */
[----:B------:R-:W-:-:S02]  /*0ac0*/  IADD3 R52, R32, 0x10, RZ ;  /* 0x0000001020347810 */ /* 0x000fc40007ffe0ff */
[----:B------:R-:W-:Y:S02]  /*0ad0*/  LEA.HI R48, R49, R48, RZ, 0x2 ;  /* 0x0000003031307211 */ /* 0x000fe400078f10ff */
[----:B------:R-:W-:Y:S02]  /*0ae0*/  LEA.HI R38, R39, R38, RZ, 0x2 ;  /* 0x0000002627267211 */ /* 0x000fe400078f10ff */
[C---:B------:R-:W-:Y:S02]  /*0af0*/  IADD3 R46, R32.reuse, 0x1c, RZ ;  /* 0x0000001c202e7810 */ /* 0x040fe40007ffe0ff */
[----:B------:R-:W-:Y:S02]  /*0b00*/  SHF.R.S32.HI R49, RZ, 0x1f, R68 ;  /* 0x0000001fff317819 */ /* 0x000fe40000011444 */
[----:B------:R-:W-:Y:S01]  /*0b10*/  LEA.HI R39, R45, R34, RZ, 0x2 ;  /* 0x000000222d277211 */ /* 0x000fe200078f10ff */
[----:B------:R-:W-:Y:S01]  /*0b20*/  VIADD R34, R32, 0x2c ;  /* 0x0000002c20227836 */ /* 0x000fe20000000000 */
[----:B------:R-:W-:-:S02]  /*0b30*/  LEA.HI R45, R47, R36, RZ, 0x2 ;  /* 0x000000242f2d7211 */ /* 0x000fc400078f10ff */
[----:B------:R-:W-:Y:S02]  /*0b40*/  SHF.R.S32.HI R47, RZ, 0x1f, R52 ;  /* 0x0000001fff2f7819 */ /* 0x000fe40000011434 */
[C---:B------:R-:W-:Y:S02]  /*0b50*/  IADD3 R62, R32.reuse, 0x18, RZ ;  /* 0x00000018203e7810 */ /* 0x040fe40007ffe0ff */
[----:B------:R-:W-:Y:S02]  /*0b60*/  SHF.R.S32.HI R53, RZ, 0x1f, R46 ;  /* 0x0000001fff357819 */ /* 0x000fe4000001142e */
[----:B------:R-:W-:Y:S02]  /*0b70*/  IADD3 R72, R32, 0x20, RZ ;  /* 0x0000002020487810 */ /* 0x000fe40007ffe0ff */
[----:B------:R-:W-:Y:S02]  /*0b80*/  LEA.HI R68, R49, R68, RZ, 0x2 ;  /* 0x0000004431447211 */ /* 0x000fe400078f10ff */
[----:B------:R-:W-:-:S02]  /*0b90*/  SHF.R.S32.HI R49, RZ, 0x1f, R32 ;  /* 0x0000001fff317819 */ /* 0x000fc40000011420 */
[----:B------:R-:W-:Y:S02]  /*0ba0*/  LEA.HI R52, R47, R52, RZ, 0x2 ;  /* 0x000000342f347211 */ /* 0x000fe400078f10ff */
[----:B------:R-:W-:Y:S02]  /*0bb0*/  SHF.R.S32.HI R51, RZ, 0x1f, R62 ;  /* 0x0000001fff337819 */ /* 0x000fe4000001143e */
[----:B------:R-:W-:Y:S02]  /*0bc0*/  LEA.HI R46, R53, R46, RZ, 0x2 ;  /* 0x0000002e352e7211 */ /* 0x000fe400078f10ff */
[----:B------:R-:W-:Y:S02]  /*0bd0*/  SHF.R.S32.HI R47, RZ, 0x1f, R72 ;  /* 0x0000001fff2f7819 */ /* 0x000fe40000011448 */
[----:B------:R-:W-:Y:S02]  /*0be0*/  IADD3 R70, R32, 0x28, RZ ;  /* 0x0000002820467810 */ /* 0x000fe40007ffe0ff */
[----:B------:R-:W-:-:S02]  /*0bf0*/  SHF.R.S32.HI R53, RZ, 0x1f, R34 ;  /* 0x0000001fff357819 */ /* 0x000fc40000011422 */
[----:B------:R-:W-:Y:S02]  /*0c00*/  LEA.HI R49, R49, R32, RZ, 0x2 ;  /* 0x0000002031317211 */ /* 0x000fe400078f10ff */
[----:B------:R-:W-:Y:S02]  /*0c10*/  LEA.HI R62, R51, R62, RZ, 0x2 ;  /* 0x0000003e333e7211 */ /* 0x000fe400078f10ff */
[----:B------:R-:W-:Y:S02]  /*0c20*/  LEA.HI R72, R47, R72, RZ, 0x2 ;  /* 0x000000482f487211 */ /* 0x000fe400078f10ff */
[----:B--2---:R-:W-:Y:S01]  /*0c30*/  LEA R91, R44, R91, 0x18 ;  /* 0x0000005b2c5b7211 */ /* 0x004fe200078ec0ff */
[----:B------:R-:W-:Y:S01]  /*0c40*/  VIADD R44, R32, 0x44 ;  /* 0x00000044202c7836 */ /* 0x000fe20000000000 */
[----:B------:R-:W-:Y:S02]  /*0c50*/  SHF.R.S32.HI R51, RZ, 0x1f, R70 ;  /* 0x0000001fff337819 */ /* 0x000fe40000011446 */
[----:B------:R-:W-:-:S02]  /*0c60*/  LEA.HI R47, R53, R34, RZ, 0x2 ;  /* 0x00000022352f7211 */ /* 0x000fc400078f10ff */
[----:B------:R-:W-:Y:S02]  /*0c70*/  SHF.R.S32.HI R54, RZ, 0x2, R49 ;  /* 0x00000002ff367819 */ /* 0x000fe40000011431 */
[C---:B------:R-:W-:Y:S02]  /*0c80*/  IADD3 R66, R32.reuse, 0x34, RZ ;  /* 0x0000003420427810 */ /* 0x040fe40007ffe0ff */
[----:B------:R-:W-:Y:S01]  /*0c90*/  IADD3 R60, R32, 0x38, RZ ;  /* 0x00000038203c7810 */ /* 0x000fe20007ffe0ff */
[----:B------:R-:W-:Y:S01]  /*0ca0*/  IMAD R49, R54, 0x28, R91 ;  /* 0x0000002836317824 */ /* 0x000fe200078e025b */
[C---:B------:R-:W-:Y:S02]  /*0cb0*/  IADD3 R64, R32.reuse, 0x3c, RZ ;  /* 0x0000003c20407810 */ /* 0x040fe40007ffe0ff */
[C---:B------:R-:W-:Y:S02]  /*0cc0*/  IADD3 R34, R32.reuse, 0x40, RZ ;  /* 0x0000004020227810 */ /* 0x040fe40007ffe0ff */
[----:B------:R-:W-:-:S02]  /*0cd0*/  IADD3 R36, R32, 0x48, RZ ;  /* 0x0000004820247810 */ /* 0x000fc40007ffe0ff */
[----:B------:R-:W-:Y:S02]  /*0ce0*/  IADD3 R58, R32, 0x4c, RZ ;  /* 0x0000004c203a7810 */ /* 0x000fe40007ffe0ff */
[----:B------:R-:W-:Y:S02]  /*0cf0*/  SHF.L.U32 R32, R4, 0x3, RZ ;  /* 0x0000000304207819 */ /* 0x000fe400000006ff */
[----:B------:R-:W-:Y:S02]  /*0d00*/  LEA.HI R70, R51, R70, RZ, 0x2 ;  /* 0x0000004633467211 */ /* 0x000fe400078f10ff */
[----:B------:R-:W-:Y:S02]  /*0d10*/  SHF.R.S32.HI R56, RZ, 0x2, R38 ;  /* 0x00000002ff387819 */ /* 0x000fe40000011426 */
[----:B------:R-:W-:Y:S02]  /*0d20*/  SHF.R.S32.HI R51, RZ, 0x1f, R66 ;  /* 0x0000001fff337819 */ /* 0x000fe40000011442 */
[----:B------:R-:W-:-:S02]  /*0d30*/  LOP3.LUT R32, R32, 0x18, RZ, 0xc0, !PT ;  /* 0x0000001820207812 */ /* 0x000fc400078ec0ff */
[----:B------:R-:W-:Y:S02]  /*0d40*/  SHF.R.S32.HI R53, RZ, 0x1f, R60 ;  /* 0x0000001fff357819 */ /* 0x000fe4000001143c */
[----:B------:R-:W-:Y:S01]  /*0d50*/  SHF.R.S32.HI R54, RZ, 0x2, R39 ;  /* 0x00000002ff367819 */ /* 0x000fe20000011427 */
[----:B------:R-:W-:Y:S01]  /*0d60*/  IMAD R39, R56, 0x28, R91 ;  /* 0x0000002838277824 */ /* 0x000fe200078e025b */
[----:B------:R-:W-:Y:S02]  /*0d70*/  LEA.HI R66, R51, R66, RZ, 0x2 ;  /* 0x0000004233427211 */ /* 0x000fe400078f10ff */
[----:B------:R-:W-:Y:S02]  /*0d80*/  SHF.R.S32.HI R51, RZ, 0x1f, R34 ;  /* 0x0000001fff337819 */ /* 0x000fe40000011422 */
[----:B------:R-:W-:Y:S02]  /*0d90*/  IADD3 R49, R49, R32, RZ ;  /* 0x0000002031317210 */ /* 0x000fe40007ffe0ff */
[----:B------:R-:W-:-:S02]  /*0da0*/  LEA.HI R60, R53, R60, RZ, 0x2 ;  /* 0x0000003c353c7211 */ /* 0x000fc400078f10ff */
[----:B------:R-:W-:Y:S01]  /*0db0*/  SHF.R.S32.HI R53, RZ, 0x1f, R44 ;  /* 0x0000001fff357819 */ /* 0x000fe2000001142c */
[----:B------:R1:W2:Y:S01]  /*0dc0*/  LDS.64 R56, [R49] ;  /* 0x0000000031387984 */ /* 0x0002a20000000a00 */
[----:B------:R-:W-:Y:S01]  /*0dd0*/  SHF.R.S32.HI R74, RZ, 0x2, R45 ;  /* 0x00000002ff4a7819 */ /* 0x000fe2000001142d */
[----:B------:R-:W-:Y:S01]  /*0de0*/  IMAD R45, R54, 0x28, R91 ;  /* 0x00000028362d7824 */ /* 0x000fe200078e025b */
[----:B------:R-:W-:Y:S02]  /*0df0*/  SHF.R.S32.HI R55, RZ, 0x1f, R64 ;  /* 0x0000001fff377819 */ /* 0x000fe40000011440 */
[----:B------:R-:W-:Y:S01]  /*0e00*/  LEA.HI R34, R51, R34, RZ, 0x2 ;  /* 0x0000002233227211 */ /* 0x000fe200078f10ff */
[C---:B------:R-:W-:Y:S01]  /*0e10*/  IMAD.IADD R45, R32.reuse, 0x1, R45 ;  /* 0x00000001202d7824 */ /* 0x040fe200078e022d */
[----:B------:R-:W-:Y:S02]  /*0e20*/  IADD3 R39, R32, R39, RZ ;  /* 0x0000002720277210 */ /* 0x000fe40007ffe0ff */
[----:B------:R-:W-:-:S02]  /*0e30*/  SHF.R.S32.HI R51, RZ, 0x1f, R36 ;  /* 0x0000001fff337819 */ /* 0x000fc40000011424 */
[----:B------:R-:W-:Y:S02]  /*0e40*/  SHF.R.S32.HI R52, RZ, 0x2, R52 ;  /* 0x00000002ff347819 */ /* 0x000fe40000011434 */
[----:B------:R-:W-:Y:S02]  /*0e50*/  SHF.R.S32.HI R38, RZ, 0x2, R46 ;  /* 0x00000002ff267819 */ /* 0x000fe4000001142e */
[----:B------:R-:W-:Y:S02]  /*0e60*/  LEA.HI R44, R53, R44, RZ, 0x2 ;  /* 0x0000002c352c7211 */ /* 0x000fe400078f10ff */
[----:B------:R-:W-:Y:S01]  /*0e70*/  SHF.R.S32.HI R46, RZ, 0x2, R47 ;  /* 0x00000002ff2e7819 */ /* 0x000fe2000001142f */
[----:B------:R-:W-:Y:S01]  /*0e80*/  IMAD R47, R74, 0x28, R91 ;  /* 0x000000284a2f7824 */ /* 0x000fe200078e025b */
[----:B------:R-:W-:Y:S02]  /*0e90*/  SHF.R.S32.HI R53, RZ, 0x1f, R58 ;  /* 0x0000001fff357819 */ /* 0x000fe4000001143a */
[----:B------:R-:W-:-:S02]  /*0ea0*/  LEA.HI R64, R55, R64, RZ, 0x2 ;  /* 0x0000004037407211 */ /* 0x000fc400078f10ff */
[----:B------:R-:W-:Y:S01]  /*0eb0*/  LEA.HI R36, R51, R36, RZ, 0x2 ;  /* 0x0000002433247211 */ /* 0x000fe200078f10ff */
[----:B------:R3:W4:Y:S01]  /*0ec0*/  LDS.64 R54, [R39] ;  /* 0x0000000027367984 */ /* 0x0007220000000a00 */
[----:B------:R-:W-:Y:S01]  /*0ed0*/  SHF.R.S32.HI R50, RZ, 0x2, R50 ;  /* 0x00000002ff327819 */ /* 0x000fe20000011432 */
[--C-:B------:R-:W-:Y:S01]  /*0ee0*/  IMAD R51, R52, 0x28, R91.reuse ;  /* 0x0000002834337824 */ /* 0x100fe200078e025b */
[----:B------:R-:W-:Y:S02]  /*0ef0*/  LEA.HI R58, R53, R58, RZ, 0x2 ;  /* 0x0000003a353a7211 */ /* 0x000fe400078f10ff */
[----:B------:R-:W-:Y:S01]  /*0f00*/  IADD3 R47, R32, R47, RZ ;  /* 0x0000002f202f7210 */ /* 0x000fe20007ffe0ff */
[----:B------:R-:W0:Y:S01]  /*0f10*/  LDS.64 R52, [R45] ;  /* 0x000000002d347984 */ /* 0x000e220000000a00 */
[----:B------:R-:W-:Y:S01]  /*0f20*/  SHF.R.S32.HI R62, RZ, 0x2, R62 ;  /* 0x00000002ff3e7819 */ /* 0x000fe2000001143e */
[----:B------:R-:W-:Y:S01]  /*0f30*/  IMAD R59, R50, 0x28, R91 ;  /* 0x00000028323b7824 */ /* 0x000fe200078e025b */
[----:B------:R-:W-:-:S02]  /*0f40*/  IADD3 R63, R32, R51, RZ ;  /* 0x00000033203f7210 */ /* 0x000fc40007ffe0ff */
[----:B------:R2:W0:Y:S01]  /*0f50*/  LDS.64 R50, [R47] ;  /* 0x000000002f327984 */ /* 0x0004220000000a00 */
[--C-:B-1----:R-:W-:Y:S01]  /*0f60*/  IMAD R49, R62, 0x28, R91.reuse ;  /* 0x000000283e317824 */ /* 0x102fe200078e025b */
[----:B---3--:R-:W-:Y:S01]  /*0f70*/  IADD3 R39, R32, R59, RZ ;  /* 0x0000003b20277210 */ /* 0x008fe20007ffe0ff */
[--C-:B------:R-:W-:Y:S01]  /*0f80*/  IMAD R59, R38, 0x28, R91.reuse ;  /* 0x00000028263b7824 */ /* 0x100fe200078e025b */
[----:B------:R-:W1:Y:S01]  /*0f90*/  LDS.64 R62, [R63] ;  /* 0x000000003f3e7984 */ /* 0x000e620000000a00 */
[----:B------:R-:W-:Y:S01]  /*0fa0*/  SHF.R.S32.HI R48, RZ, 0x2, R48 ;  /* 0x00000002ff307819 */ /* 0x000fe20000011430 */
[----:B--2---:R-:W-:Y:S01]  /*0fb0*/  FADD.FTZ R56, RZ, R56 ;  /* 0x00000038ff387221 */ /* 0x004fe20000010000 */
[----:B------:R-:W-:Y:S01]  /*0fc0*/  IADD3 R49, R32, R49, RZ ;  /* 0x0000003120317210 */ /* 0x000fe20007ffe0ff */
[----:B------:R-:W2:Y:S01]  /*0fd0*/  LDS.64 R38, [R39] ;  /* 0x0000000027267984 */ /* 0x000ea20000000a00 */
[----:B------:R-:W-:Y:S01]  /*0fe0*/  SHF.R.S32.HI R72, RZ, 0x2, R72 ;  /* 0x00000002ff487819 */ /* 0x000fe20000011448 */
[--C-:B------:R-:W-:Y:S01]  /*0ff0*/  IMAD R89, R48, 0x28, R91.reuse ;  /* 0x0000002830597824 */ /* 0x100fe200078e025b */
[----:B------:R-:W-:Y:S01]  /*1000*/  IADD3 R47, R32, R59, RZ ;  /* 0x0000003b202f7210 */ /* 0x000fe20007ffe0ff */
[--C-:B------:R-:W-:Y:S01]  /*1010*/  IMAD R59, R46, 0x28, R91.reuse ;  /* 0x000000282e3b7824 */ /* 0x100fe200078e025b */
[----:B------:R-:W3:Y:S01]  /*1020*/  LDS.64 R48, [R49] ;  /* 0x0000000031307984 */ /* 0x000ee20000000a00 */
[----:B------:R-:W-:Y:S01]  /*1030*/  IMAD R61, R72, 0x28, R91 ;  /* 0x00000028483d7824 */ /* 0x000fe200078e025b */
[----:B------:R-:W-:-:S02]  /*1040*/  SHF.R.S32.HI R70, RZ, 0x2, R70 ;  /* 0x00000002ff467819 */ /* 0x000fc40000011446 */
[----:B------:R-:W-:Y:S01]  /*1050*/  SHF.R.S32.HI R68, RZ, 0x2, R68 ;  /* 0x00000002ff447819 */ /* 0x000fe20000011444 */
[----:B------:R-:W3:Y:S01]  /*1060*/  LDS.64 R46, [R47] ;  /* 0x000000002f2e7984 */ /* 0x000ee20000000a00 */
[----:B------:R-:W-:Y:S01]  /*1070*/  SHF.R.S32.HI R66, RZ, 0x2, R66 ;  /* 0x00000002ff427819 */ /* 0x000fe20000011442 */
[----:B------:R-:W-:Y:S01]  /*1080*/  IMAD.IADD R61, R32, 0x1, R61 ;  /* 0x00000001203d7824 */ /* 0x000fe200078e023d */
[----:B------:R-:W-:Y:S01]  /*1090*/  SHF.R.S32.HI R60, RZ, 0x2, R60 ;  /* 0x00000002ff3c7819 */ /* 0x000fe2000001143c */
[--C-:B------:R-:W-:Y:S01]  /*10a0*/  IMAD R45, R70, 0x28, R91.reuse ;  /* 0x00000028462d7824 */ /* 0x100fe200078e025b */
[----:B------:R-:W-:Y:S01]  /*10b0*/  SHF.R.S32.HI R44, RZ, 0x2, R44 ;  /* 0x00000002ff2c7819 */ /* 0x000fe2000001142c */
[--C-:B------:R-:W-:Y:S01]  /*10c0*/  IMAD R70, R68, 0x28, R91.reuse ;  /* 0x0000002844467824 */ /* 0x100fe200078e025b */
[----:B------:R-:W-:Y:S01]  /*10d0*/  IADD3 R72, R32, R89, RZ ;  /* 0x0000005920487210 */ /* 0x000fe20007ffe0ff */
[--C-:B------:R-:W-:Y:S01]  /*10e0*/  IMAD R68, R66, 0x28, R91.reuse ;  /* 0x0000002842447824 */ /* 0x100fe200078e025b */
[----:B------:R-:W-:Y:S01]  /*10f0*/  SHF.R.S32.HI R64, RZ, 0x2, R64 ;  /* 0x00000002ff407819 */ /* 0x000fe20000011440 */
[--C-:B------:R-:W-:Y:S01]  /*1100*/  IMAD R66, R60, 0x28, R91.reuse ;  /* 0x000000283c427824 */ /* 0x100fe200078e025b */
[----:B------:R-:W-:Y:S01]  /*1110*/  SHF.R.S32.HI R34, RZ, 0x2, R34 ;  /* 0x00000002ff227819 */ /* 0x000fe20000011422 */
[----:B------:R-:W3:Y:S01]  /*1120*/  LDS.64 R60, [R61] ;  /* 0x000000003d3c7984 */ /* 0x000ee20000000a00 */
[----:B------:R-:W-:Y:S01]  /*1130*/  SHF.R.S32.HI R36, RZ, 0x2, R36 ;  /* 0x00000002ff247819 */ /* 0x000fe20000011424 */
[--C-:B------:R-:W-:Y:S01]  /*1140*/  IMAD R93, R44, 0x28, R91.reuse ;  /* 0x000000282c5d7824 */ /* 0x100fe200078e025b */
[----:B------:R-:W-:Y:S01]  /*1150*/  SHF.R.S32.HI R58, RZ, 0x2, R58 ;  /* 0x00000002ff3a7819 */ /* 0x000fe2000001143a */
[--C-:B------:R-:W-:Y:S01]  /*1160*/  IMAD R64, R64, 0x28, R91.reuse ;  /* 0x0000002840407824 */ /* 0x100fe200078e025b */
[----:B------:R-:W-:Y:S01]  /*1170*/  IADD3 R74, R32, R45, RZ ;  /* 0x0000002d204a7210 */ /* 0x000fe20007ffe0ff */
[--C-:B------:R-:W-:Y:S01]  /*1180*/  IMAD R34, R34, 0x28, R91.reuse ;  /* 0x0000002822227824 */ /* 0x100fe200078e025b */
[----:B------:R-:W3:Y:S01]  /*1190*/  LDS.64 R44, [R72] ;  /* 0x00000000482c7984 */ /* 0x000ee20000000a00 */
[--C-:B------:R-:W-:Y:S01]  /*11a0*/  IMAD R89, R36, 0x28, R91.reuse ;  /* 0x0000002824597824 */ /* 0x100fe200078e025b */
[----:B------:R-:W-:Y:S01]  /*11b0*/  IADD3 R76, R32, R59, RZ ;  /* 0x0000003b204c7210 */ /* 0x000fe20007ffe0ff */
[----:B------:R-:W-:-:S02]  /*11c0*/  IMAD R91, R58, 0x28, R91 ;  /* 0x000000283a5b7824 */ /* 0x000fc400078e025b */
[----:B------:R-:W-:Y:S01]  /*11d0*/  FADD.FTZ R36, RZ, R57 ;  /* 0x00000039ff247221 */ /* 0x000fe20000010000 */
[----:B------:R-:W3:Y:S01]  /*11e0*/  LDS.64 R58, [R74] ;  /* 0x000000004a3a7984 */ /* 0x000ee20000000a00 */
[----:B----4-:R-:W-:Y:S01]  /*11f0*/  FADD.FTZ R54, R56, R54 ;  /* 0x0000003638367221 */ /* 0x010fe20000010000 */
[----:B------:R-:W-:Y:S01]  /*1200*/  IADD3 R70, R32, R70, RZ ;  /* 0x0000004620467210 */ /* 0x000fe20007ffe0ff */
[----:B------:R-:W-:Y:S01]  /*1210*/  FADD.FTZ R36, R36, R55 ;  /* 0x0000003724247221 */ /* 0x000fe20000010000 */
[----:B------:R-:W4:Y:S01]  /*1220*/  LDS.64 R56, [R76] ;  /* 0x000000004c387984 */ /* 0x000f220000000a00 */
[----:B0-----:R-:W-:Y:S01]  /*1230*/  FADD.FTZ R52, R54, R52 ;  /* 0x0000003436347221 */ /* 0x001fe20000010000 */
[----:B------:R-:W-:Y:S01]  /*1240*/  IADD3 R68, R32, R68, RZ ;  /* 0x0000004420447210 */ /* 0x000fe20007ffe0ff */
[----:B------:R-:W-:Y:S01]  /*1250*/  FADD.FTZ R36, R36, R53 ;  /* 0x0000003524247221 */ /* 0x000fe20000010000 */
[----:B------:R-:W0:Y:S01]  /*1260*/  LDS.64 R54, [R70] ;  /* 0x0000000046367984 */ /* 0x000e220000000a00 */
[----:B------:R-:W-:Y:S01]  /*1270*/  FADD.FTZ R50, R52, R50 ;  /* 0x0000003234327221 */ /* 0x000fe20000010000 */
[----:B------:R-:W-:-:S02]  /*1280*/  IMAD.IADD R66, R32, 0x1, R66 ;  /* 0x0000000120427824 */ /* 0x000fc400078e0242 */
[----:B------:R-:W-:Y:S01]  /*1290*/  FADD.FTZ R36, R36, R51 ;  /* 0x0000003324247221 */ /* 0x000fe20000010000 */
[----:B------:R3:W0:Y:S01]  /*12a0*/  LDS.64 R52, [R68] ;  /* 0x0000000044347984 */ /* 0x0006220000000a00 */
[----:B-1----:R-:W-:Y:S01]  /*12b0*/  FADD.FTZ R62, R50, R62 ;  /* 0x0000003e323e7221 */ /* 0x002fe20000010000 */
[----:B------:R-:W-:Y:S01]  /*12c0*/  IADD3 R64, R32, R64, RZ ;  /* 0x0000004020407210 */ /* 0x000fe20007ffe0ff */
[----:B------:R-:W-:Y:S01]  /*12d0*/  FADD.FTZ R36, R36, R63 ;  /* 0x0000003f24247221 */ /* 0x000fe20000010000 */
[----:B------:R-:W1:Y:S01]  /*12e0*/  LDS.64 R50, [R66] ;  /* 0x0000000042327984 */ /* 0x000e620000000a00 */
[----:B--2---:R-:W-:Y:S01]  /*12f0*/  FADD.FTZ R38, R62, R38 ;  /* 0x000000263e267221 */ /* 0x004fe20000010000 */
[----:B------:R-:W-:Y:S01]  /*1300*/  IADD3 R34, R32, R34, RZ ;  /* 0x0000002220227210 */ /* 0x000fe20007ffe0ff */
[----:B------:R-:W-:Y:S01]  /*1310*/  FADD.FTZ R36, R36, R39 ;  /* 0x0000002724247221 */ /* 0x000fe20000010000 */
[----:B------:R-:W2:Y:S01]  /*1320*/  LDS.64 R62, [R64] ;  /* 0x00000000403e7984 */ /* 0x000ea20000000a00 */
[----:B---3--:R-:W-:Y:S01]  /*1330*/  FADD.FTZ R48, R38, R48 ;  /* 0x0000003026307221 */ /* 0x008fe20000010000 */
[----:B------:R-:W-:Y:S01]  /*1340*/  IADD3 R68, R32, R93, RZ ;  /* 0x0000005d20447210 */ /* 0x000fe20007ffe0ff */
[----:B------:R-:W-:Y:S01]  /*1350*/  FADD.FTZ R36, R36, R49 ;  /* 0x0000003124247221 */ /* 0x000fe20000010000 */
[----:B------:R-:W3:Y:S01]  /*1360*/  LDS.64 R38, [R34] ;  /* 0x0000000022267984 */ /* 0x000ee20000000a00 */
[----:B------:R-:W-:Y:S01]  /*1370*/  FADD.FTZ R93, R48, R46 ;  /* 0x0000002e305d7221 */ /* 0x000fe20000010000 */
[----:B------:R-:W-:Y:S01]  /*1380*/  IADD3 R46, R32, R89, RZ ;  /* 0x00000059202e7210 */ /* 0x000fe20007ffe0ff */
[----:B------:R-:W-:Y:S01]  /*1390*/  FADD.FTZ R36, R36, R47 ;  /* 0x0000002f24247221 */ /* 0x000fe20000010000 */
[----:B------:R-:W3:Y:S01]  /*13a0*/  LDS.64 R48, [R68] ;  /* 0x0000000044307984 */ /* 0x000ee20000000a00 */
[----:B------:R-:W-:Y:S01]  /*13b0*/  IADD3 R91, R32, R91, RZ ;  /* 0x0000005b205b7210 */ /* 0x000fe20007ffe0ff */
[----:B------:R-:W-:Y:S01]  /*13c0*/  FADD.FTZ R93, R93, R60 ;  /* 0x0000003c5d5d7221 */ /* 0x000fe20000010000 */
[----:B------:R-:W-:Y:S01]  /*13d0*/  FADD.FTZ R36, R36, R61 ;  /* 0x0000003d24247221 */ /* 0x000fe20000010000 */
[----:B------:R-:W3:Y:S02]  /*13e0*/  LDS.64 R46, [R46] ;  /* 0x000000002e2e7984 */ /* 0x000ee40000000a00 */
[----:B------:R-:W-:-:S02]  /*13f0*/  FADD.FTZ R93, R93, R44 ;  /* 0x0000002c5d5d7221 */ /* 0x000fc40000010000 */
[----:B------:R-:W3:Y:S01]  /*1400*/  LDS.64 R60, [R91] ;  /* 0x000000005b3c7984 */ /* 0x000ee20000000a00 */
        /* <DEDUP_REMOVED lines=9> */
[----:B-1----:R-:W-:-:S03]  /*14a0*/  FADD.FTZ R93, R93, R50 ;  /* 0x000000325d5d7221 */ /* 0x002fc60000010000 */
[----:B------:R-:W-:Y:S01]  /*14b0*/  FADD.FTZ R36, R36, R51 ;  /* 0x0000003324247221 */ /* 0x000fe20000010000 */
[----:B--2---:R-:W-:-:S03]  /*14c0*/  FADD.FTZ R93, R93, R62 ;  /* 0x0000003e5d5d7221 */ /* 0x004fc60000010000 */
        /* <DEDUP_REMOVED lines=8> */
[----:B------:R-:W-:-:S07]  /*1550*/  FADD.FTZ R61, R36, R61 ;  /* 0x0000003d243d7221 */ /* 0x000fce0000010000 */
.L_x_3333:
[----:B------:R-:W-:Y:S05]  /*1560*/  BSYNC B0 ;  /* 0x0000000000007941 */ /* 0x000fea0003800000 */
.L_x_3332:
[----:B-1----:R-:W1:Y:S01]  /*1570*/  SHFL.BFLY PT, R39, R60, 0x2, 0x1f ;  /* 0x0c401f003c277f89 */ /* 0x002e6200000e0000 */
[C---:B------:R-:W-:Y:S02]  /*1580*/  LOP3.LUT P2, RZ, R4.reuse, 0xfffffff3, RZ, 0xc0, !PT ;  /* 0xfffffff304ff7812 */ /* 0x040fe4000784c0ff */
[C---:B------:R-:W-:Y:S01]  /*1590*/  ISETP.NE.AND P3, PT, R4.reuse, RZ, PT ;  /* 0x000000ff0400720c */ /* 0x040fe20003f65270 */
[----:B------:R-:W2:Y:S01]  /*15a0*/  SHFL.BFLY PT, R32, R61, 0x2, 0x1f ;  /* 0x0c401f003d207f89 */ /* 0x000ea200000e0000 */
[----:B------:R-:W-:-:S09]  /*15b0*/  ISETP.GT.U32.AND P1, PT, R4, 0x3f, PT ;  /* 0x0000003f0400780c */ /* 0x000fd20003f24070 */
[----:B------:R-:W3:Y:S01]  /*15c0*/  @!P2 LDC.64 R44, c[0x0][0x248] ;  /* 0x00009200ff2cab82 */ /* 0x000ee20000000a00 */
[----:B-1----:R-:W-:Y:S01]  /*15d0*/  FADD.FTZ R34, R39, R60 ;  /* 0x0000003c27227221 */ /* 0x002fe20000010000 */
[----:B--2---:R-:W-:-:S04]  /*15e0*/  FADD.FTZ R36, R32, R61 ;  /* 0x0000003d20247221 */ /* 0x004fc80000010000 */
[----:B------:R-:W1:Y:S01]  /*15f0*/  SHFL.BFLY PT, R47, R34, 0x1, 0x1f ;  /* 0x0c201f00222f7f89 */ /* 0x000e6200000e0000 */
[----:B0-----:R-:W-:-:S03]  /*1600*/  @!P2 IMAD R32, R6, R7, UR8 ;  /* 0x000000080620ae24 */ /* 0x001fc6000f8e0207 */
[----:B------:R-:W0:Y:S01]  /*1610*/  SHFL.BFLY PT, R49, R36, 0x1, 0x1f ;  /* 0x0c201f0024317f89 */ /* 0x000e2200000e0000 */
[----:B------:R-:W-:-:S05]  /*1620*/  @!P2 IMAD R32, R32, 0x40, R5 ;  /* 0x000000402020a824 */ /* 0x000fca00078e0205 */
[----:B------:R-:W-:-:S05]  /*1630*/  @!P2 SHF.L.U32 R39, R32, 0x1, RZ ;  /* 0x000000012027a819 */ /* 0x000fca00000006ff */
[----:B---3--:R-:W-:-:S04]  /*1640*/  @!P2 IMAD.WIDE.U32 R44, R39, 0x4, R44 ;  /* 0x00000004272ca825 */ /* 0x008fc800078e002c */
[----:B-1----:R-:W-:Y:S01]  /*1650*/  @!P2 FADD.FTZ R38, R34, R47 ;  /* 0x0000002f2226a221 */ /* 0x002fe20000010000 */
[----:B------:R-:W-:Y:S01]  /*1660*/  MOV R34, RZ ;  /* 0x000000ff00227202 */ /* 0x000fe20000000f00 */
[----:B0-----:R-:W-:Y:S01]  /*1670*/  @!P2 FADD.FTZ R39, R36, R49 ;  /* 0x000000312427a221 */ /* 0x001fe20000010000 */
[----:B------:R-:W-:-:S04]  /*1680*/  HFMA2.MMA R36, -RZ, RZ, 0, 0 ;  /* 0x00000000ff247435 */ /* 0x000fc800000001ff */
[----:B------:R0:W-:Y:S01]  /*1690*/  @!P2 STG.E.64 desc[UR10][R44.64], R38 ;  /* 0x000000262c00a986 */ /* 0x0001e2000c101b0a */
[----:B------:R-:W-:Y:S06]  /*16a0*/  BAR.SYNC.DEFER_BLOCKING 0x0 ;  /* 0x0000000000007b1d */ /* 0x000fec0000010000 */
[----:B------:R-:W-:Y:S05]  /*16b0*/  @P3 BRA `(.L_x_3334) ;  /* 0x0000000000283947 */ /* 0x000fea0003800000 */
[----:B------:R-:W-:Y:S06]  /*16c0*/  MEMBAR.ALL.GPU ;  /* 0x0000000000007992 */ /* 0x000fec000000a000 */
[----:B------:R-:W-:-:S00]  /*16d0*/  ERRBAR ;  /* 0x00000000000079ab */ /* 0x000fc00000000000 */
[----:B------:R-:W-:Y:S06]  /*16e0*/  CGAERRBAR ;  /* 0x00000000000075ab */ /* 0x000fec0000000000 */
[----:B------:R1:W5:Y:S02]  /*16f0*/  ATOM.E.ADD.STRONG.GPU PT, R32, desc[UR10][R86.64], R10 ;  /* 0x0000000a5620798a */ /* 0x00036400081ee1ca */
.L_x_3335:
[----:B0-----:R-:W2:Y:S04]  /*1700*/  LD.E.STRONG.GPU R39, desc[UR10][R86.64] ;  /* 0x0000000a56277980 */ /* 0x001ea8000c10f900 */
[----:B--2---:R-:W-:Y:S01]  /*1710*/  CCTL.IVALL ;  /* 0x00000000ff00798f */ /* 0x004fe20002000000 */
[----:B------:R-:W-:Y:S05]  /*1720*/  YIELD ;  /* 0x0000000000007946 */ /* 0x000fea0003800000 */
[----:B-----5:R-:W-:-:S04]  /*1730*/  LOP3.LUT R39, R39, R32, RZ, 0x3c, !PT ;  /* 0x0000002027277212 */ /* 0x020fc800078e3cff */
[----:B------:R-:W-:-:S13]  /*1740*/  ISETP.GT.AND P2, PT, R39, -0x1, PT ;  /* 0xffffffff2700780c */ /* 0x000fda0003f44270 */
[----:B------:R-:W-:Y:S05]  /*1750*/  @P2 BRA `(.L_x_3335) ;  /* 0xfffffffc00e82947 */ /* 0x000fea000383ffff */
.L_x_3334:
        /* <DEDUP_REMOVED lines=8> */
[----:B------:R-:W-:-:S04]  /*17e0*/  LEA R45, R45, R34, 0x6 ;  /* 0x000000222d2d7211 */ /* 0x000fc800078e30ff */
[----:B------:R-:W-:-:S05]  /*17f0*/  IADD3 R32, R32, R45, RZ ;  /* 0x0000002d20207210 */ /* 0x000fca0007ffe0ff */
[----:B------:R-:W-:-:S04]  /*1800*/  IMAD.SHL.U32 R45, R32, 0x2, RZ ;  /* 0x00000002202d7824 */ /* 0x000fc800078e00ff */
[----:B0-----:R-:W-:-:S06]  /*1810*/  IMAD.WIDE.U32 R38, R45, 0x4, R38 ;  /* 0x000000042d267825 */ /* 0x001fcc00078e0026 */
[----:B------:R-:W2:Y:S02]  /*1820*/  LDG.E.64 R38, desc[UR10][R38.64] ;  /* 0x0000000a26267981 */ /* 0x000ea4000c1e1b00 */
[----:B--2---:R-:W-:Y:S01]  /*1830*/  FADD.FTZ R36, RZ, R38 ;  /* 0x00000026ff247221 */ /* 0x004fe20000010000 */
[----:B------:R-:W-:-:S07]  /*1840*/  FADD.FTZ R34, RZ, R39 ;  /* 0x00000027ff227221 */ /* 0x000fce0000010000 */
.L_x_3337:
[----:B------:R-:W-:Y:S05]  /*1850*/  BSYNC B0 ;  /* 0x0000000000007941 */ /* 0x000fea0003800000 */
.L_x_3336:
[----:B0-----:R-:W0:Y:S01]  /*1860*/  SHFL.BFLY PT, R39, R36, 0x8, 0x1f ;  /* 0x0d001f0024277f89 */ /* 0x001e2200000e0000 */
[----:B------:R-:W-:Y:S01]  /*1870*/  LOP3.LUT P1, RZ, R4, 0xffffffcf, RZ, 0xc0, !PT ;  /* 0xffffffcf04ff7812 */ /* 0x000fe2000782c0ff */
[----:B------:R-:W-:Y:S02]  /*1880*/  BSSY B0, `(.L_x_3338) ;  /* 0x0000020000007945 */ /* 0x000fe40003800000 */
[----:B------:R-:W2:Y:S01]  /*1890*/  SHFL.BFLY PT, R45, R34, 0x8, 0x1f ;  /* 0x0d001f00222d7f89 */ /* 0x000ea200000e0000 */
[----:B0-----:R-:W-:Y:S01]  /*18a0*/  FADD.FTZ R39, R39, R36 ;  /* 0x0000002427277221 */ /* 0x001fe20000010000 */
[----:B--2---:R-:W-:-:S04]  /*18b0*/  FADD.FTZ R45, R45, R34 ;  /* 0x000000222d2d7221 */ /* 0x004fc80000010000 */
[----:B------:R-:W0:Y:S04]  /*18c0*/  SHFL.BFLY PT, R32, R39, 0x4, 0x1f ;  /* 0x0c801f0027207f89 */ /* 0x000e2800000e0000 */
        /* <DEDUP_REMOVED lines=9> */
[----:B0-----:R-:W-:-:S04]  /*1960*/  @!P1 FADD.FTZ R38, R47, R38 ;  /* 0x000000262f269221 */ /* 0x001fc80000010000 */
[----:B------:R-:W-:Y:S01]  /*1970*/  @!P1 FMUL.FTZ R38, R38, 4.8828125727595761418e-05 ;  /* 0x384ccccd26269820 */ /* 0x000fe20000410000 */
[----:B--2---:R-:W-:-:S03]  /*1980*/  @!P1 FADD.FTZ R39, R49, R34 ;  /* 0x0000002231279221 */ /* 0x004fc60000010000 */
[----:B------:R-:W-:-:S04]  /*1990*/  @!P1 FMUL.FTZ R32, R38, R38 ;  /* 0x0000002626209220 */ /* 0x000fc80000410000 */
[----:B------:R-:W-:-:S05]  /*19a0*/  @!P1 FFMA.FTZ R39, R39, 4.8828125727595761418e-05, -R32 ;  /* 0x384ccccd27279823 */ /* 0x000fca0000010820 */
[----:B------:R-:W-:-:S05]  /*19b0*/  @!P1 FMNMX.FTZ R39, RZ, R39, !PT ;  /* 0x00000027ff279209 */ /* 0x000fca0007810000 */
[----:B------:R0:W-:Y:S01]  /*19c0*/  @!P1 STS.64 [R12+UR4], R38 ;  /* 0x000000260c009988 */ /* 0x0001e20008000a04 */
[----:B------:R-:W-:Y:S06]  /*19d0*/  BAR.SYNC.DEFER_BLOCKING 0x0 ;  /* 0x0000000000007b1d */ /* 0x000fec0000010000 */
[----:B------:R-:W-:Y:S05]  /*19e0*/  @P0 BRA `(.L_x_3339) ;  /* 0x0000000000240947 */ /* 0x000fea0003800000 */
[----:B0-----:R-:W0:Y:S01]  /*19f0*/  LDS.64 R38, [R13] ;  /* 0x000000000d267984 */ /* 0x001e220000000a00 */
[----:B------:R-:W-:Y:S01]  /*1a00*/  IADD3 R45, R85, R4, RZ ;  /* 0x00000004552d7210 */ /* 0x000fe20007ffe0ff */
[----:B------:R-:W-:-:S03]  /*1a10*/  ULDC.64 UR6, c[0x0][0x240] ;  /* 0x0000900000067ab9 */ /* 0x000fc60000000a00 */
[----:B------:R-:W-:Y:S02]  /*1a20*/  SHF.R.S32.HI R32, RZ, 0x1f, R45 ;  /* 0x0000001fff207819 */ /* 0x000fe4000001142d */
[----:B------:R-:W-:-:S04]  /*1a30*/  LEA R45, P1, R20, R45, 0x5 ;  /* 0x0000002d142d7211 */ /* 0x000fc800078228ff */
[----:B------:R-:W-:Y:S02]  /*1a40*/  LEA.HI.X R32, R20, R32, R19, 0x5, P1 ;  /* 0x0000002014207211 */ /* 0x000fe400008f2c13 */
[----:B------:R-:W-:-:S04]  /*1a50*/  LEA R44, P1, R45, UR6, 0x3 ;  /* 0x000000062d2c7c11 */ /* 0x000fc8000f8218ff */
[----:B------:R-:W-:-:S05]  /*1a60*/  LEA.HI.X R45, R45, UR7, R32, 0x3, P1 ;  /* 0x000000072d2d7c11 */ /* 0x000fca00088f1c20 */
[----:B0-----:R2:W-:Y:S04]  /*1a70*/  STG.E.64 desc[UR10][R44.64], R38 ;  /* 0x000000262c007986 */ /* 0x0015e8000c101b0a */
.L_x_3339:
[----:B------:R-:W-:Y:S05]  /*1a80*/  BSYNC B0 ;  /* 0x0000000000007941 */ /* 0x000fea0003800000 */
.L_x_3338:
[----:B------:R-:W3:Y:S01]  /*1a90*/  S2UR UR6, SR_CgaCtaId ;  /* 0x00000000000679c3 */ /* 0x000ee20000008800 */
[----:B------:R-:W-:Y:S01]  /*1aa0*/  IMAD R18, R17, 0x50, R18 ;  /* 0x0000005011127824 */ /* 0x000fe200078e0212 */
[----:B------:R-:W-:Y:S01]  /*1ab0*/  UMOV UR5, 0x400 ;  /* 0x0000040000057882 */ /* 0x000fe20000000000 */
[----:B------:R-:W-:Y:S01]  /*1ac0*/  IADD3 R85, RZ, -R85, RZ ;  /* 0x80000055ff557210 */ /* 0x000fe20007ffe0ff */
[----:B------:R-:W-:Y:S01]  /*1ad0*/  UIADD3 UR5, UR5, 0xc80, URZ ;  /* 0x00000c8005057890 */ /* 0x000fe2000fffe03f */
[----:B-----5:R-:W-:Y:S01]  /*1ae0*/  HADD2.F32 R17, -RZ, R42.H0_H0 ;  /* 0x2000002aff117230 */ /* 0x020fe20000004100 */
[----:B------:R-:W-:Y:S02]  /*1af0*/  SHF.L.U32 R18, R18, 0x2, RZ ;  /* 0x0000000212127819 */ /* 0x000fe400000006ff */
[----:B------:R-:W-:-:S03]  /*1b00*/  LOP3.LUT R7, R7, 0x1, RZ, 0x3c, !PT ;  /* 0x0000000107077812 */ /* 0x000fc600078e3cff */
[----:B------:R-:W-:Y:S01]  /*1b10*/  IMAD.WIDE.U32 R18, R18, -0x33333333, RZ ;  /* 0xcccccccd12127825 */ /* 0x000fe200078e00ff */
[----:B------:R-:W-:-:S04]  /*1b20*/  MOV R18, R85 ;  /* 0x0000005500127202 */ /* 0x000fc80000000f00 */
[----:B------:R-:W-:Y:S01]  /*1b30*/  LEA.HI R18, R19, R18, RZ, 0x1a ;  /* 0x0000001213127211 */ /* 0x000fe200078fd0ff */
[----:B---3--:R-:W-:-:S03]  /*1b40*/  ULEA UR5, UR6, UR5, 0x18 ;  /* 0x0000000506057291 */ /* 0x008fc6000f8ec03f */
[----:B------:R-:W-:-:S03]  /*1b50*/  ULDC.64 UR6, c[0x0][0x210] ;  /* 0x0000840000067ab9 */ /* 0x000fc60000000a00 */
[----:B------:R-:W-:Y:S01]  /*1b60*/  LEA R18, R18, UR5, 0x3 ;  /* 0x0000000512127c11 */ /* 0x000fe2000f8e18ff */
[----:B------:R-:W-:-:S05]  /*1b70*/  ULDC UR5, c[0x0][0x230] ;  /* 0x00008c0000057ab9 */ /* 0x000fca0000000800 */
[----:B------:R-:W3:Y:S02]  /*1b80*/  LDS.64 R18, [R18] ;  /* 0x0000000012127984 */ /* 0x000ee40000000a00 */
[----:B---3--:R-:W-:Y:S01]  /*1b90*/  FADD.FTZ R19, R19, UR5 ;  /* 0x0000000513137e21 */ /* 0x008fe20008010000 */
[--C-:B------:R-:W-:Y:S01]  /*1ba0*/  FADD.FTZ R3, R3, -R18.reuse ;  /* 0x8000001203037221 */ /* 0x100fe20000010000 */
[--C-:B------:R-:W-:Y:S01]  /*1bb0*/  FADD.FTZ R35, R35, -R18.reuse ;  /* 0x8000001223237221 */ /* 0x100fe20000010000 */
[--C-:B------:R-:W-:Y:S01]  /*1bc0*/  FADD.FTZ R69, R69, -R18.reuse ;  /* 0x8000001245457221 */ /* 0x100fe20000010000 */
[----:B------:R-:W3:Y:S01]  /*1bd0*/  MUFU.RSQ R20, R19 ;  /* 0x0000001300147308 */ /* 0x000ee20000001400 */
        /* <DEDUP_REMOVED lines=13> */
[----:B------:R-:W-:-:S02]  /*1cb0*/  HADD2.F32 R18, -RZ, R40.H0_H0 ;  /* 0x20000028ff127230 */ /* 0x000fc40000004100 */
[----:B------:R-:W-:Y:S02]  /*1cc0*/  HADD2.F32 R40, -RZ, R40.H1_H1 ;  /* 0x30000028ff287230 */ /* 0x000fe40000004100 */
[----:B---3--:R-:W-:Y:S01]  /*1cd0*/  FMUL.FTZ R3, R3, R20 ;  /* 0x0000001403037220 */ /* 0x008fe20000410000 */
[C---:B------:R-:W-:Y:S01]  /*1ce0*/  FMUL.FTZ R35, R20.reuse, R35 ;  /* 0x0000002314237220 */ /* 0x040fe20000410000 */
[C---:B------:R-:W-:Y:S01]  /*1cf0*/  FMUL.FTZ R32, R20.reuse, R69 ;  /* 0x0000004514207220 */ /* 0x040fe20000410000 */
[----:B------:R-:W-:Y:S01]  /*1d00*/  FMUL.FTZ R34, R20, R77 ;  /* 0x0000004d14227220 */ /* 0x000fe20000410000 */
[--C-:B------:R-:W-:Y:S01]  /*1d10*/  FFMA.FTZ R3, R3, R18, R17.reuse ;  /* 0x0000001203037223 */ /* 0x100fe20000010011 */
[C-C-:B------:R-:W-:Y:S01]  /*1d20*/  FFMA.FTZ R35, R18.reuse, R35, R17.reuse ;  /* 0x0000002312237223 */ /* 0x140fe20000010011 */
[C-C-:B0-2---:R-:W-:Y:S01]  /*1d30*/  FFMA.FTZ R39, R18.reuse, R32, R17.reuse ;  /* 0x0000002012277223 */ /* 0x145fe20000010011 */
[----:B------:R-:W-:Y:S01]  /*1d40*/  FFMA.FTZ R45, R18, R34, R17 ;  /* 0x00000022122d7223 */ /* 0x000fe20000010011 */
[----:B------:R-:W-:-:S02]  /*1d50*/  HADD2.F32 R17, -RZ, R42.H1_H1 ;  /* 0x3000002aff117230 */ /* 0x000fc40000004100 */
        /* <DEDUP_REMOVED lines=12> */
[----:B------:R-:W-:-:S02]  /*1e20*/  HADD2.F32 R19, -RZ, R43.H0_H0 ;  /* 0x2000002bff137230 */ /* 0x000fc40000004100 */
[--C-:B------:R-:W-:Y:S01]  /*1e30*/  FFMA.FTZ R20, R29, R40, R17.reuse ;  /* 0x000000281d147223 */ /* 0x100fe20000010011 */
[--C-:B------:R-:W-:Y:S02]  /*1e40*/  HADD2.F32 R32, -RZ, R41.reuse.H0_H0 ;  /* 0x20000029ff207230 */ /* 0x100fe40000004100 */
[----:B------:R-:W-:Y:S01]  /*1e50*/  FFMA.FTZ R42, R40, R36, R17 ;  /* 0x00000024282a7223 */ /* 0x000fe20000010011 */
[----:B------:R-:W-:Y:S01]  /*1e60*/  HADD2.F32 R34, -RZ, R41.H1_H1 ;  /* 0x30000029ff227230 */ /* 0x000fe20000004100 */
[----:B------:R-:W-:Y:S01]  /*1e70*/  IADD3 R18, P1, R21, UR6, RZ ;  /* 0x0000000615127c10 */ /* 0x000fe2000ff3e0ff */
[----:B------:R-:W-:Y:S02]  /*1e80*/  HADD2.F32 R43, -RZ, R43.H1_H1 ;  /* 0x3000002bff2b7230 */ /* 0x000fe40000004100 */
[--C-:B------:R-:W-:Y:S01]  /*1e90*/  FFMA.FTZ R31, R31, R32, R19.reuse ;  /* 0x000000201f1f7223 */ /* 0x100fe20000010013 */
[----:B------:R-:W-:Y:S01]  /*1ea0*/  F2FP.F16.F32.PACK_AB R3, R20, R3 ;  /* 0x000000031403723e */ /* 0x000fe200000000ff */
[C-C-:B------:R-:W-:Y:S01]  /*1eb0*/  FFMA.FTZ R65, R32.reuse, R65, R19.reuse ;  /* 0x0000004120417223 */ /* 0x140fe20000010013 */
[C---:B------:R-:W-:Y:S01]  /*1ec0*/  FFMA.FTZ R44, R32.reuse, R44, R19 ;  /* 0x0000002c202c7223 */ /* 0x040fe20000010013 */
[----:B------:R-:W-:Y:S01]  /*1ed0*/  FFMA.FTZ R36, R33, R34, R43 ;  /* 0x0000002221247223 */ /* 0x000fe2000001002b */
[----:B------:R-:W-:Y:S01]  /*1ee0*/  FFMA.FTZ R50, R32, R50, R19 ;  /* 0x0000003220327223 */ /* 0x000fe20000010013 */
[----:B------:R-:W-:Y:S01]  /*1ef0*/  IADD3.X R19, R22, UR7, RZ, P1, !PT ;  /* 0x0000000716137c10 */ /* 0x000fe20008ffe4ff */
[C---:B------:R-:W-:Y:S01]  /*1f00*/  FFMA.FTZ R38, R40.reuse, R37, R17 ;  /* 0x0000002528267223 */ /* 0x040fe20000010011 */
[----:B------:R-:W-:Y:S01]  /*1f10*/  PRMT R21, R3, 0x7632, R21 ;  /* 0x0000763203157816 */ /* 0x000fe20000000015 */
[----:B------:R-:W-:Y:S01]  /*1f20*/  FFMA.FTZ R48, R40, R48, R17 ;  /* 0x0000003028307223 */ /* 0x000fe20000010011 */
[----:B------:R-:W-:Y:S01]  /*1f30*/  F2FP.F16.F32.PACK_AB R31, R36, R31 ;  /* 0x0000001f241f723e */ /* 0x000fe200000000ff */
[C-C-:B------:R-:W-:Y:S01]  /*1f40*/  FFMA.FTZ R22, R34.reuse, R67, R43.reuse ;  /* 0x0000004322167223 */ /* 0x140fe2000001002b */
[C---:B------:R-:W-:Y:S01]  /*1f50*/  FFMA.FTZ R17, R34.reuse, R46, R43 ;  /* 0x0000002e22117223 */ /* 0x040fe2000001002b */
[----:B------:R-:W-:Y:S01]  /*1f60*/  IADD3 R20, P1, R23, UR6, RZ ;  /* 0x0000000617147c10 */ /* 0x000fe2000ff3e0ff */
[----:B------:R0:W-:Y:S01]  /*1f70*/  STG.E.U16 desc[UR10][R18.64+0x2], R21 ;  /* 0x0000021512007986 */ /* 0x0001e2000c10150a */
[----:B------:R-:W-:Y:S01]  /*1f80*/  PRMT R23, R31, 0x7632, R23 ;  /* 0x000076321f177816 */ /* 0x000fe20000000017 */
[----:B------:R-:W-:Y:S01]  /*1f90*/  FFMA.FTZ R43, R34, R52, R43 ;  /* 0x00000034222b7223 */ /* 0x000fe2000001002b */
[----:B------:R-:W-:Y:S01]  /*1fa0*/  F2FP.F16.F32.PACK_AB R35, R38, R35 ;  /* 0x000000232623723e */ /* 0x000fe200000000ff */
[----:B------:R2:W-:Y:S01]  /*1fb0*/  STG.E.U16 desc[UR10][R18.64], R3 ;  /* 0x0000000312007986 */ /* 0x0005e2000c10150a */
[----:B------:R-:W-:-:S02]  /*1fc0*/  F2FP.F16.F32.PACK_AB R65, R22, R65 ;  /* 0x000000411641723e */ /* 0x000fc400000000ff */
[----:B------:R-:W-:Y:S01]  /*1fd0*/  F2FP.F16.F32.PACK_AB R44, R17, R44 ;  /* 0x0000002c112c723e */ /* 0x000fe200000000ff */
[----:B------:R-:W-:Y:S01]  /*1fe0*/  STG.E.U16 desc[UR10][R18.64+0x4], R31 ;  /* 0x0000041f12007986 */ /* 0x000fe2000c10150a */
[----:B------:R-:W-:Y:S02]  /*1ff0*/  F2FP.F16.F32.PACK_AB R39, R42, R39 ;  /* 0x000000272a27723e */ /* 0x000fe400000000ff */
[----:B------:R-:W-:Y:S01]  /*2000*/  F2FP.F16.F32.PACK_AB R45, R48, R45 ;  /* 0x0000002d302d723e */ /* 0x000fe200000000ff */
[----:B------:R3:W-:Y:S01]  /*2010*/  STG.E.U16 desc[UR10][R18.64+0x6], R23 ;  /* 0x0000061712007986 */ /* 0x0007e2000c10150a */
[----:B0-----:R-:W-:Y:S02]  /*2020*/  IADD3.X R21, R24, UR7, RZ, P1, !PT ;  /* 0x0000000718157c10 */ /* 0x001fe40008ffe4ff */
[----:B------:R-:W-:Y:S02]  /*2030*/  IADD3 R22, P1, R25, UR6, RZ ;  /* 0x0000000619167c10 */ /* 0x000fe4000ff3e0ff */
[----:B------:R-:W-:Y:S01]  /*2040*/  PRMT R24, R35, 0x7632, R24 ;  /* 0x0000763223187816 */ /* 0x000fe20000000018 */
[----:B------:R-:W-:Y:S01]  /*2050*/  STG.E.U16 desc[UR10][R20.64], R35 ;  /* 0x0000002314007986 */ /* 0x000fe2000c10150a */
[----:B--2---:R-:W-:-:S02]  /*2060*/  PRMT R3, R65, 0x7632, R3 ;  /* 0x0000763241037816 */ /* 0x004fc40000000003 */
[----:B------:R-:W-:Y:S01]  /*2070*/  F2FP.F16.F32.PACK_AB R50, R43, R50 ;  /* 0x000000322b32723e */ /* 0x000fe200000000ff */
[----:B------:R-:W-:Y:S01]  /*2080*/  STG.E.U16 desc[UR10][R20.64+0x2], R24 ;  /* 0x0000021814007986 */ /* 0x000fe2000c10150a */
[----:B------:R-:W-:Y:S02]  /*2090*/  PRMT R17, R39, 0x7632, R17 ;  /* 0x0000763227117816 */ /* 0x000fe40000000011 */
[----:B---3--:R-:W-:Y:S01]  /*20a0*/  IADD3.X R23, R26, UR7, RZ, P1, !PT ;  /* 0x000000071a177c10 */ /* 0x008fe20008ffe4ff */
[----:B------:R-:W-:Y:S01]  /*20b0*/  STG.E.U16 desc[UR10][R20.64+0x4], R65 ;  /* 0x0000044114007986 */ /* 0x000fe2000c10150a */
[----:B------:R-:W-:Y:S02]  /*20c0*/  PRMT R19, R44, 0x7632, R19 ;  /* 0x000076322c137816 */ /* 0x000fe40000000013 */
[----:B------:R-:W-:Y:S01]  /*20d0*/  IADD3 R18, P1, R27, UR6, RZ ;  /* 0x000000061b127c10 */ /* 0x000fe2000ff3e0ff */
[----:B------:R0:W-:Y:S04]  /*20e0*/  STG.E.U16 desc[UR10][R20.64+0x6], R3 ;  /* 0x0000060314007986 */ /* 0x0001e8000c10150a */
[----:B------:R2:W-:Y:S04]  /*20f0*/  STG.E.U16 desc[UR10][R22.64+0x6], R19 ;  /* 0x0000061316007986 */ /* 0x0005e8000c10150a */
[----:B------:R3:W-:Y:S01]  /*2100*/  STG.E.U16 desc[UR10][R22.64], R39 ;  /* 0x0000002716007986 */ /* 0x0007e2000c10150a */
[----:B0-----:R-:W-:-:S03]  /*2110*/  PRMT R3, R45, 0x7632, R3 ;  /* 0x000076322d037816 */ /* 0x001fc60000000003 */
[----:B------:R3:W-:Y:S01]  /*2120*/  STG.E.U16 desc[UR10][R22.64+0x2], R17 ;  /* 0x0000021116007986 */ /* 0x0007e2000c10150a */
[----:B------:R-:W-:Y:S02]  /*2130*/  PRMT R20, R50, 0x7632, R20 ;  /* 0x0000763232147816 */ /* 0x000fe40000000014 */
[----:B--2---:R-:W-:Y:S01]  /*2140*/  IADD3.X R19, R28, UR7, RZ, P1, !PT ;  /* 0x000000071c137c10 */ /* 0x004fe20008ffe4ff */
[----:B------:R3:W-:Y:S01]  /*2150*/  STG.E.U16 desc[UR10][R22.64+0x4], R44 ;  /* 0x0000042c16007986 */ /* 0x0007e2000c10150a */
[----:B------:R-:W-:-:S03]  /*2160*/  IADD3 R9, P1, R9, 0x9, RZ ;  /* 0x0000000909097810 */ /* 0x000fc60007f3e0ff */
[----:B------:R3:W-:Y:S01]  /*2170*/  STG.E.U16 desc[UR10][R18.64], R45 ;  /* 0x0000002d12007986 */ /* 0x0007e2000c10150a */
[----:B------:R-:W-:Y:S02]  /*2180*/  IADD3.X R8, RZ, R8, RZ, P1, !PT ;  /* 0x00000008ff087210 */ /* 0x000fe40000ffe4ff */
[----:B------:R-:W-:Y:S01]  /*2190*/  ISETP.GE.U32.AND P1, PT, R9, R0, PT ;  /* 0x000000000900720c */ /* 0x000fe20003f26070 */
[----:B------:R3:W-:Y:S03]  /*21a0*/  STG.E.U16 desc[UR10][R18.64+0x2], R3 ;  /* 0x0000020312007986 */ /* 0x0007e6000c10150a */
[----:B------:R-:W-:Y:S01]  /*21b0*/  ISETP.GE.AND.EX P1, PT, R8, R2, PT, P1 ;  /* 0x000000020800720c */ /* 0x000fe20003f26310 */
[----:B------:R3:W-:Y:S04]  /*21c0*/  STG.E.U16 desc[UR10][R18.64+0x4], R50 ;  /* 0x0000043212007986 */ /* 0x0007e8000c10150a */
[----:B------:R3:W-:Y:S08]  /*21d0*/  STG.E.U16 desc[UR10][R18.64+0x6], R20 ;  /* 0x0000061412007986 */ /* 0x0007f0000c10150a */
[----:B------:R-:W-:Y:S05]  /*21e0*/  @!P1 BRA `(.L_x_3340) ;  /* 0xffffffe000589947 */ /* 0x000fea000383ffff */
[----:B------:R-:W-:Y:S05]  /*21f0*/  EXIT ;  /* 0x000000000000794d */ /* 0x000fea0003800000 */
.L_x_3341:
        /* <DEDUP_REMOVED lines=16> */
.L_x_3593:


//--------------------- .text._ZN13group_norm_v214gn_cuda_kernelI6__halfLi320ELi3ELi32ELi80ELi256ELb0ELi16ELi320ELi320ELi4ELb1ELi21ELb0ELb0ENS_16CompileConditionILi900EEEEEvPT_PKS4_S7_S7_flPfS8_Pj --------------------------
	.section	.text._ZN13group_norm_v214gn_cuda_kernelI6__halfLi320ELi3ELi32ELi80ELi256ELb0ELi16ELi320ELi320ELi4ELb1ELi21ELb0ELb0ENS_16CompileConditionILi900EEEEEvPT_PKS4_S7_S7_flPfS8_Pj,"ax",@progbits
	.align	128
        .global         _ZN13group_norm_v214gn_cuda_kernelI6__halfLi320ELi3ELi32ELi80ELi256ELb0ELi16ELi320ELi320ELi4ELb1ELi21ELb0ELb0ENS_16CompileConditionILi900EEEEEvPT_PKS4_S7_S7_flPfS8_Pj
        .type           _ZN13group_norm_v214gn_cuda_kernelI6__halfLi320ELi3ELi32ELi80ELi256ELb0ELi16ELi320ELi320ELi4ELb1ELi21ELb0ELb0ENS_16CompileConditionILi900EEEEEvPT_PKS4_S7_S7_flPfS8_Pj,@function
        .size           _ZN13group_norm_v214gn_cuda_kernelI6__halfLi320ELi3ELi32ELi80ELi256ELb0ELi16ELi320ELi320ELi4ELb1ELi21ELb0ELb0ENS_16CompileConditionILi900EEEEEvPT_PKS4_S7_S7_flPfS8_Pj,(.L_x_3594 - _ZN13group_norm_v214gn_cuda_kernelI6__halfLi320ELi3ELi32ELi80ELi256ELb0ELi16ELi320ELi320ELi4ELb1ELi21ELb0ELb0ENS_16CompileConditionILi900EEEEEvPT_PKS4_S7_S7_flPfS8_Pj)
        .other          _ZN13group_norm_v214gn_cuda_kernelI6__halfLi320ELi3ELi32ELi80ELi256ELb0ELi16ELi320ELi320ELi4ELb1ELi21ELb0ELb0ENS_16CompileConditionILi900EEEEEvPT_PKS4_S7_S7_flPfS8_Pj,@"STO_CUDA_ENTRY STV_DEFAULT"
_ZN13group_norm_v214gn_cuda_kernelI6__halfLi320ELi3ELi32ELi80ELi256ELb0ELi16ELi320ELi320ELi4ELb1ELi21ELb0ELb0ENS_16CompileConditionILi900EEEEEvPT_PKS4_S7_S7_flPfS8_Pj:
.text._ZN13group_norm_v214gn_cuda_kernelI6__halfLi320ELi3ELi32ELi80ELi256ELb0ELi16ELi320ELi320ELi4ELb1ELi21ELb0ELb0ENS_16CompileConditionILi900EEEEEvPT_PKS4_S7_S7_flPfS8_Pj:
        /* <DEDUP_REMOVED lines=23> */
.L_x_3350:
[----:B0-----:R-:W-:Y:S01]  /*0170*/  IMAD.WIDE.U32 R8, R2, -0x33333333, RZ ;  /* 0xcccccccd02087825 */ /* 0x001fe200078e00ff */
[----:B------:R-:W-:Y:S01]  /*0180*/  LOP3.LUT R22, R5, 0x7, RZ, 0xc0, !PT ;  /* 0x0000000705167812 */ /* 0x000fe200078ec0ff */
[----:B------:R-:W-:Y:S01]  /*0190*/  ULDC.64 UR6, c[0x0][0x218] ;  /* 0x0000860000067ab9 */ /* 0x000fe20000000a00 */
[----:B------:R-:W-:Y:S02]  /*01a0*/  SHF.L.U32 R3, R4, 0x4, RZ ;  /* 0x0000000404037819 */ /* 0x000fe400000006ff */
        /* <DEDUP_REMOVED lines=22> */
[----:B------:R-:W-:Y:S01]  /*0310*/  LEA.HI.X R25, R3, UR7, R10, 0x1, P0 ;  /* 0x0000000703197c11 */ /* 0x000fe200080f0c0a */
[----:B------:R-:W-:-:S05]  /*0320*/  VIADD R10, R14, 0x5000 ;  /* 0x000050000e0a7836 */ /* 0x000fca0000000000 */
[----:B------:R-:W3:Y:S01]  /*0330*/  LDG.E.64.CONSTANT R24, desc[UR8][R24.64] ;  /* 0x0000000818187981 */ /* 0x000ee2000c1e9b00 */
[----:B------:R-:W-:Y:S02]  /*0340*/  IADD3 R3, P0, R10, R26, RZ ;  /* 0x0000001a0a037210 */ /* 0x000fe40007f1e0ff */
[----:B------:R-:W-:Y:S02]  /*0350*/  IADD3 R11, R14, 0x7800, RZ ;  /* 0x000078000e0b7810 */ /* 0x000fe40007ffe0ff */
[----:B------:R-:W-:Y:S02]  /*0360*/  IADD3.X R28, RZ, R13, RZ, P0, !PT ;  /* 0x0000000dff1c7210 */ /* 0x000fe400007fe4ff */
[----:B------:R-:W-:-:S04]  /*0370*/  LEA R56, P0, R3, UR6, 0x1 ;  /* 0x0000000603387c11 */ /* 0x000fc8000f8008ff */
[----:B------:R-:W-:Y:S02]  /*0380*/  LEA.HI.X R57, R3, UR7, R28, 0x1, P0 ;  /* 0x0000000703397c11 */ /* 0x000fe400080f0c1c */
[----:B------:R-:W-:Y:S01]  /*0390*/  IADD3 R26, P0, R11, R26, RZ ;  /* 0x0000001a0b1a7210 */ /* 0x000fe20007f1e0ff */
[----:B------:R-:W0:Y:S03]  /*03a0*/  LDC.64 R28, c[0x0][0x220] ;  /* 0x00008800ff1c7b82 */ /* 0x000e260000000a00 */
        /* <DEDUP_REMOVED lines=10> */
[----:B------:R-:W-:Y:S01]  /*0450*/  ISETP.GT.U32.AND P0, PT, R2, 0xf, PT ;  /* 0x0000000f0200780c */ /* 0x000fe20003f04070 */
[----:B------:R-:W-:Y:S01]  /*0460*/  BSSY B0, `(.L_x_3342) ;  /* 0x00000f1000007945 */ /* 0x000fe20003800000 */
[----:B------:R-:W-:Y:S01]  /*0470*/  CS2R R48, SRZ ;  /* 0x0000000000307805 */ /* 0x000fe2000001ff00 */
[--C-:B--2---:R-:W-:Y:S02]  /*0480*/  HADD2.F32 R3, -RZ, R18.reuse.H0_H0 ;  /* 0x20000012ff037230 */ /* 0x104fe40000004100 */
[----:B------:R-:W-:-:S03]  /*0490*/  HADD2.F32 R13, -RZ, R18.H1_H1 ;  /* 0x30000012ff0d7230 */ /* 0x000fc60000004100 */
[----:B------:R-:W-:Y:S01]  /*04a0*/  FFMA.FTZ R20, R3, R3, RZ ;  /* 0x0000000303147223 */ /* 0x000fe200000100ff */
[----:B------:R-:W-:Y:S01]  /*04b0*/  FADD.FTZ R18, RZ, R3 ;  /* 0x00000003ff127221 */ /* 0x000fe20000010000 */
[--C-:B------:R-:W-:Y:S02]  /*04c0*/  HADD2.F32 R15, -RZ, R19.reuse.H0_H0 ;  /* 0x20000013ff0f7230 */ /* 0x100fe40000004100 */
[----:B------:R-:W-:Y:S01]  /*04d0*/  FFMA.FTZ R20, R13, R13, R20 ;  /* 0x0000000d0d147223 */ /* 0x000fe20000010014 */
[----:B------:R-:W-:Y:S01]  /*04e0*/  FADD.FTZ R18, R18, R13 ;  /* 0x0000000d12127221 */ /* 0x000fe20000010000 */
[----:B------:R-:W-:Y:S02]  /*04f0*/  HADD2.F32 R17, -RZ, R19.H1_H1 ;  /* 0x30000013ff117230 */ /* 0x000fe40000004100 */
[----:B------:R-:W-:Y:S01]  /*0500*/  FFMA.FTZ R20, R15, R15, R20 ;  /* 0x0000000f0f147223 */ /* 0x000fe20000010014 */
[----:B------:R-:W-:Y:S01]  /*0510*/  FADD.FTZ R18, R18, R15 ;  /* 0x0000000f12127221 */ /* 0x000fe20000010000 */
[----:B---3--:R-:W-:-:S02]  /*0520*/  HADD2.F32 R19, -RZ, R24.H0_H0 ;  /* 0x20000018ff137230 */ /* 0x008fc40000004100 */
        /* <DEDUP_REMOVED lines=11> */
[--C-:B----4-:R-:W-:Y:S02]  /*05e0*/  HADD2.F32 R51, -RZ, R56.reuse.H0_H0 ;  /* 0x20000038ff337230 */ /* 0x110fe40000004100 */
        /* <DEDUP_REMOVED lines=30> */
[----:B------:R-:W-:-:S04]  /*07d0*/  SHF.L.U32 R48, R2, 0x3, RZ ;  /* 0x0000000302307819 */ /* 0x000fc800000006ff */
[----:B0-----:R-:W-:Y:S02]  /*07e0*/  LOP3.LUT R31, R24, 0x1c, RZ, 0xc0, !PT ;  /* 0x0000001c181f7812 */ /* 0x001fe400078ec0ff */
[----:B------:R-:W-:Y:S02]  /*07f0*/  MOV R24, 0x400 ;  /* 0x0000040000187802 */ /* 0x000fe40000000f00 */
[----:B------:R-:W-:Y:S02]  /*0800*/  LEA.HI R31, R2, R31, RZ, 0x1e ;  /* 0x0000001f021f7211 */ /* 0x000fe400078ff0ff */
[----:B------:R-:W-:-:S03]  /*0810*/  LOP3.LUT R48, R48, 0x18, RZ, 0xc0, !PT ;  /* 0x0000001830307812 */ /* 0x000fc600078ec0ff */
[----:B------:R-:W-:-:S04]  /*0820*/  IMAD R46, R31, 0x50, -R46 ;  /* 0x000000501f2e7824 */ /* 0x000fc800078e0a2e */
[C---:B------:R-:W-:Y:S01]  /*0830*/  VIADD R41, R46.reuse, 0x14 ;  /* 0x000000142e297836 */ /* 0x040fe20000000000 */
[----:B------:R-:W-:Y:S01]  /*0840*/  SHF.R.S32.HI R31, RZ, 0x1f, R46 ;  /* 0x0000001fff1f7819 */ /* 0x000fe2000001142e */
[C---:B------:R-:W-:Y:S01]  /*0850*/  VIADD R40, R46.reuse, 0x24 ;  /* 0x000000242e287836 */ /* 0x040fe20000000000 */
[----:B------:R-:W-:Y:S02]  /*0860*/  IADD3 R30, R46, 0x4, RZ ;  /* 0x000000042e1e7810 */ /* 0x000fe40007ffe0ff */
[----:B------:R-:W-:Y:S02]  /*0870*/  LEA.HI R31, R31, R46, RZ, 0x2 ;  /* 0x0000002e1f1f7211 */ /* 0x000fe400078f10ff */
[----:B------:R-:W-:Y:S02]  /*0880*/  SHF.R.S32.HI R33, RZ, 0x1f, R30 ;  /* 0x0000001fff217819 */ /* 0x000fe4000001141e */
[----:B------:R-:W-:Y:S02]  /*0890*/  SHF.R.S32.HI R31, RZ, 0x2, R31 ;  /* 0x00000002ff1f7819 */ /* 0x000fe4000001141f */
[----:B------:R-:W-:-:S02]  /*08a0*/  LEA.HI R33, R33, R30, RZ, 0x2 ;  /* 0x0000001e21217211 */ /* 0x000fc400078f10ff */
[----:B-1----:R-:W-:Y:S02]  /*08b0*/  LEA R24, R35, R24, 0x18 ;  /* 0x0000001823187211 */ /* 0x002fe400078ec0ff */
[C---:B------:R-:W-:Y:S02]  /*08c0*/  IADD3 R32, R46.reuse, 0x8, RZ ;  /* 0x000000082e207810 */ /* 0x040fe40007ffe0ff */
[----:B------:R-:W-:Y:S01]  /*08d0*/  SHF.R.S32.HI R33, RZ, 0x2, R33 ;  /* 0x00000002ff217819 */ /* 0x000fe20000011421 */
[----:B------:R-:W-:Y:S01]  /*08e0*/  IMAD R31, R31, 0x28, R24 ;  /* 0x000000281f1f7824 */ /* 0x000fe200078e0218 */
[----:B------:R-:W-:Y:S02]  /*08f0*/  SHF.R.S32.HI R35, RZ, 0x1f, R32 ;  /* 0x0000001fff237819 */ /* 0x000fe40000011420 */
[----:B------:R-:W-:Y:S01]  /*0900*/  IADD3 R44, R46, 0x18, RZ ;  /* 0x000000182e2c7810 */ /* 0x000fe20007ffe0ff */
[----:B------:R-:W-:Y:S01]  /*0910*/  IMAD R33, R33, 0x28, R24 ;  /* 0x0000002821217824 */ /* 0x000fe200078e0218 */
[----:B------:R-:W-:-:S02]  /*0920*/  IADD3 R31, R31, R48, RZ ;  /* 0x000000301f1f7210 */ /* 0x000fc40007ffe0ff */
[----:B------:R-:W-:Y:S01]  /*0930*/  LEA.HI R35, R35, R32, RZ, 0x2 ;  /* 0x0000002023237211 */ /* 0x000fe200078f10ff */
[----:B------:R-:W-:Y:S01]  /*0940*/  VIADD R32, R46, 0xc ;  /* 0x0000000c2e207836 */ /* 0x000fe20000000000 */
[----:B------:R-:W-:Y:S02]  /*0950*/  IADD3 R33, R48, R33, RZ ;  /* 0x0000002130217210 */ /* 0x000fe40007ffe0ff */
[----:B------:R-:W0:Y:S01]  /*0960*/  LDS.64 R30, [R31] ;  /* 0x000000001f1e7984 */ /* 0x000e220000000a00 */
[----:B------:R-:W-:Y:S02]  /*0970*/  SHF.R.S32.HI R35, RZ, 0x2, R35 ;  /* 0x00000002ff237819 */ /* 0x000fe40000011423 */
[----:B------:R-:W-:Y:S02]  /*0980*/  SHF.R.S32.HI R37, RZ, 0x1f, R32 ;  /* 0x0000001fff257819 */ /* 0x000fe40000011420 */
[----:B------:R-:W-:Y:S01]  /*0990*/  SHF.R.S32.HI R43, RZ, 0x1f, R44 ;  /* 0x0000001fff2b7819 */ /* 0x000fe2000001142c */
[----:B------:R-:W-:Y:S01]  /*09a0*/  IMAD R35, R35, 0x28, R24 ;  /* 0x0000002823237824 */ /* 0x000fe200078e0218 */
[----:B------:R-:W-:-:S02]  /*09b0*/  LEA.HI R37, R37, R32, RZ, 0x2 ;  /* 0x0000002025257211 */ /* 0x000fc400078f10ff */
[----:B------:R-:W1:Y:S01]  /*09c0*/  LDS.64 R32, [R33] ;  /* 0x0000000021207984 */ /* 0x000e620000000a00 */
[----:B------:R-:W-:Y:S02]  /*09d0*/  IADD3 R42, R46, 0x1c, RZ ;  /* 0x0000001c2e2a7810 */ /* 0x000fe40007ffe0ff */
[----:B------:R-:W-:Y:S02]  /*09e0*/  IADD3 R35, R48, R35, RZ ;  /* 0x0000002330237210 */ /* 0x000fe40007ffe0ff */
[----:B------:R-:W-:Y:S02]  /*09f0*/  IADD3 R39, R46, 0x10, RZ ;  /* 0x000000102e277810 */ /* 0x000fe40007ffe0ff */
[----:B------:R-:W-:Y:S02]  /*0a00*/  SHF.R.S32.HI R37, RZ, 0x2, R37 ;  /* 0x00000002ff257819 */ /* 0x000fe40000011425 */
[----:B------:R-:W2:Y:S01]  /*0a10*/  LDS.64 R34, [R35] ;  /* 0x0000000023227984 */ /* 0x000ea20000000a00 */
[----:B------:R-:W-:-:S02]  /*0a20*/  SHF.R.S32.HI R38, RZ, 0x1f, R41 ;  /* 0x0000001fff267819 */ /* 0x000fc40000011429 */
[----:B------:R-:W-:Y:S01]  /*0a30*/  LEA.HI R44, R43, R44, RZ, 0x2 ;  /* 0x0000002c2b2c7211 */ /* 0x000fe200078f10ff */
[----:B------:R-:W-:Y:S01]  /*0a40*/  IMAD R37, R37, 0x28, R24 ;  /* 0x0000002825257824 */ /* 0x000fe200078e0218 */
[----:B------:R-:W-:Y:S02]  /*0a50*/  IADD3 R47, R46, 0x20, RZ ;  /* 0x000000202e2f7810 */ /* 0x000fe40007ffe0ff */
[----:B------:R-:W-:Y:S02]  /*0a60*/  SHF.R.S32.HI R43, RZ, 0x1f, R42 ;  /* 0x0000001fff2b7819 */ /* 0x000fe4000001142a */
[----:B------:R-:W-:Y:S02]  /*0a70*/  SHF.R.S32.HI R36, RZ, 0x1f, R39 ;  /* 0x0000001fff247819 */ /* 0x000fe40000011427 */
[----:B------:R-:W-:Y:S02]  /*0a80*/  LEA.HI R41, R38, R41, RZ, 0x2 ;  /* 0x0000002926297211 */ /* 0x000fe400078f10ff */
[----:B------:R-:W-:-:S02]  /*0a90*/  SHF.R.S32.HI R38, RZ, 0x1f, R47 ;  /* 0x0000001fff267819 */ /* 0x000fc4000001142f */
[----:B------:R-:W-:Y:S02]  /*0aa0*/  LEA.HI R42, R43, R42, RZ, 0x2 ;  /* 0x0000002a2b2a7211 */ /* 0x000fe400078f10ff */
[----:B------:R-:W-:Y:S02]  /*0ab0*/  SHF.R.S32.HI R43, RZ, 0x1f, R40 ;  /* 0x0000001fff2b7819 */ /* 0x000fe40000011428 */
[----:B------:R-:W-:Y:S02]  /*0ac0*/  LEA.HI R39, R36, R39, RZ, 0x2 ;  /* 0x0000002724277211 */ /* 0x000fe400078f10ff */
[----:B------:R-:W-:Y:S02]  /*0ad0*/  IADD3 R45, R46, 0x28, RZ ;  /* 0x000000282e2d7810 */ /* 0x000fe40007ffe0ff */
[----:B------:R-:W-:Y:S02]  /*0ae0*/  IADD3 R37, R48, R37, RZ ;  /* 0x0000002530257210 */ /* 0x000fe40007ffe0ff */
[----:B------:R-:W-:-:S02]  /*0af0*/  LEA.HI R47, R38, R47, RZ, 0x2 ;  /* 0x0000002f262f7211 */ /* 0x000fc400078f10ff */
[----:B------:R-:W-:Y:S02]  /*0b00*/  LEA.HI R38, R43, R40, RZ, 0x2 ;  /* 0x000000282b267211 */ /* 0x000fe400078f10ff */
[----:B------:R-:W-:Y:S01]  /*0b10*/  SHF.R.S32.HI R50, RZ, 0x1f, R45 ;  /* 0x0000001fff327819 */ /* 0x000fe2000001142d */
[----:B------:R-:W3:Y:S01]  /*0b20*/  LDS.64 R36, [R37] ;  /* 0x0000000025247984 */ /* 0x000ee20000000a00 */
[----:B------:R-:W-:Y:S02]  /*0b30*/  SHF.R.S32.HI R43, RZ, 0x2, R39 ;  /* 0x00000002ff2b7819 */ /* 0x000fe40000011427 */
[----:B------:R-:W-:Y:S02]  /*0b40*/  LEA.HI R39, R50, R45, RZ, 0x2 ;  /* 0x0000002d32277211 */ /* 0x000fe400078f10ff */
[----:B------:R-:W-:Y:S01]  /*0b50*/  IADD3 R49, R46, 0x2c, RZ ;  /* 0x0000002c2e317810 */ /* 0x000fe20007ffe0ff */
[----:B------:R-:W-:Y:S02]  /*0b60*/  IMAD R45, R43, 0x28, R24 ;  /* 0x000000282b2d7824 */ /* 0x000fe400078e0218 */
[----:B0-----:R-:W-:Y:S01]  /*0b70*/  FADD.FTZ R43, RZ, R30 ;  /* 0x0000001eff2b7221 */ /* 0x001fe20000010000 */
[----:B------:R-:W-:Y:S01]  /*0b80*/  FADD.FTZ R30, RZ, R31 ;  /* 0x0000001fff1e7221 */ /* 0x000fe20000010000 */
[----:B------:R-:W-:-:S02]  /*0b90*/  SHF.R.S32.HI R40, RZ, 0x1f, R49 ;  /* 0x0000001fff287819 */ /* 0x000fc40000011431 */
[----:B------:R-:W-:Y:S01]  /*0ba0*/  IADD3 R31, R48, R45, RZ ;  /* 0x0000002d301f7210 */ /* 0x000fe20007ffe0ff */
[----:B-1----:R-:W-:Y:S01]  /*0bb0*/  FADD.FTZ R43, R43, R32 ;  /* 0x000000202b2b7221 */ /* 0x002fe20000010000 */
[----:B------:R-:W-:Y:S01]  /*0bc0*/  FADD.FTZ R32, R30, R33 ;  /* 0x000000211e207221 */ /* 0x000fe20000010000 */
[C---:B------:R-:W-:Y:S01]  /*0bd0*/  IADD3 R50, R46.reuse, 0x30, RZ ;  /* 0x000000302e327810 */ /* 0x040fe20007ffe0ff */
[----:B------:R-:W-:Y:S01]  /*0be0*/  VIADD R45, R46, 0x34 ;  /* 0x000000342e2d7836 */ /* 0x000fe20000000000 */
[----:B------:R-:W-:Y:S01]  /*0bf0*/  LEA.HI R40, R40, R49, RZ, 0x2 ;  /* 0x0000003128287211 */ /* 0x000fe200078f10ff */
[----:B------:R-:W0:Y:S01]  /*0c00*/  LDS.64 R30, [R31] ;  /* 0x000000001f1e7984 */ /* 0x000e220000000a00 */
[----:B------:R-:W-:Y:S01]  /*0c10*/  SHF.R.S32.HI R49, RZ, 0x1f, R50 ;  /* 0x0000001fff317819 */ /* 0x000fe20000011432 */
[----:B--2---:R-:W-:Y:S01]  /*0c20*/  FADD.FTZ R33, R43, R34 ;  /* 0x000000222b217221 */ /* 0x004fe20000010000 */
[----:B------:R-:W-:Y:S01]  /*0c30*/  IADD3 R43, R46, 0x3c, RZ ;  /* 0x0000003c2e2b7810 */ /* 0x000fe20007ffe0ff */
[----:B------:R-:W-:Y:S01]  /*0c40*/  FADD.FTZ R32, R32, R35 ;  /* 0x0000002320207221 */ /* 0x000fe20000010000 */
[----:B------:R-:W-:-:S02]  /*0c50*/  LEA.HI R49, R49, R50, RZ, 0x2 ;  /* 0x0000003231317211 */ /* 0x000fc400078f10ff */
[----:B------:R-:W-:Y:S02]  /*0c60*/  IADD3 R52, R46, 0x38, RZ ;  /* 0x000000382e347810 */ /* 0x000fe40007ffe0ff */
[----:B------:R-:W-:Y:S02]  /*0c70*/  SHF.R.S32.HI R50, RZ, 0x1f, R43 ;  /* 0x0000001fff327819 */ /* 0x000fe4000001142b */
[----:B------:R-:W-:Y:S02]  /*0c80*/  SHF.R.S32.HI R34, RZ, 0x1f, R45 ;  /* 0x0000001fff227819 */ /* 0x000fe4000001142d */
[----:B------:R-:W-:Y:S02]  /*0c90*/  SHF.R.S32.HI R35, RZ, 0x1f, R52 ;  /* 0x0000001fff237819 */ /* 0x000fe40000011434 */
[----:B------:R-:W-:Y:S02]  /*0ca0*/  LEA.HI R43, R50, R43, RZ, 0x2 ;  /* 0x0000002b322b7211 */ /* 0x000fe400078f10ff */
[----:B------:R-:W-:-:S02]  /*0cb0*/  IADD3 R50, R46, 0x40, RZ ;  /* 0x000000402e327810 */ /* 0x000fc40007ffe0ff */
[----:B------:R-:W-:Y:S02]  /*0cc0*/  LEA.HI R34, R34, R45, RZ, 0x2 ;  /* 0x0000002d22227211 */ /* 0x000fe400078f10ff */
[----:B------:R-:W-:Y:S02]  /*0cd0*/  LEA.HI R52, R35, R52, RZ, 0x2 ;  /* 0x0000003423347211 */ /* 0x000fe400078f10ff */
[----:B------:R-:W-:Y:S01]  /*0ce0*/  IADD3 R45, R46, 0x44, RZ ;  /* 0x000000442e2d7810 */ /* 0x000fe20007ffe0ff */
[----:B---3--:R-:W-:Y:S01]  /*0cf0*/  FADD.FTZ R33, R33, R36 ;  /* 0x0000002421217221 */ /* 0x008fe20000010000 */
[----:B------:R-:W-:Y:S01]  /*0d00*/  SHF.R.S32.HI R35, RZ, 0x1f, R50 ;  /* 0x0000001fff237819 */ /* 0x000fe20000011432 */
[----:B------:R-:W-:Y:S01]  /*0d10*/  FADD.FTZ R32, R32, R37 ;  /* 0x0000002520207221 */ /* 0x000fe20000010000 */
[----:B------:R-:W-:Y:S02]  /*0d20*/  SHF.R.S32.HI R41, RZ, 0x2, R41 ;  /* 0x00000002ff297819 */ /* 0x000fe40000011429 */
[----:B------:R-:W-:-:S02]  /*0d30*/  SHF.R.S32.HI R36, RZ, 0x1f, R45 ;  /* 0x0000001fff247819 */ /* 0x000fc4000001142d */
[----:B------:R-:W-:Y:S01]  /*0d40*/  LEA.HI R50, R35, R50, RZ, 0x2 ;  /* 0x0000003223327211 */ /* 0x000fe200078f10ff */
[----:B------:R-:W-:Y:S01]  /*0d50*/  IMAD R35, R41, 0x28, R24 ;  /* 0x0000002829237824 */ /* 0x000fe200078e0218 */
[----:B------:R-:W-:Y:S01]  /*0d60*/  LEA.HI R45, R36, R45, RZ, 0x2 ;  /* 0x0000002d242d7211 */ /* 0x000fe200078f10ff */
[C---:B------:R-:W-:Y:S01]  /*0d70*/  VIADD R36, R46.reuse, 0x48 ;  /* 0x000000482e247836 */ /* 0x040fe20000000000 */
[----:B------:R-:W-:Y:S02]  /*0d80*/  IADD3 R37, R46, 0x4c, RZ ;  /* 0x0000004c2e257810 */ /* 0x000fe40007ffe0ff */
[----:B------:R-:W-:Y:S02]  /*0d90*/  SHF.R.S32.HI R44, RZ, 0x2, R44 ;  /* 0x00000002ff2c7819 */ /* 0x000fe4000001142c */
[----:B------:R-:W-:Y:S01]  /*0da0*/  IADD3 R46, R48, R35, RZ ;  /* 0x00000023302e7210 */ /* 0x000fe20007ffe0ff */
[----:B0-----:R-:W-:Y:S01]  /*0db0*/  FADD.FTZ R33, R33, R30 ;  /* 0x0000001e21217221 */ /* 0x001fe20000010000 */
[----:B------:R-:W-:Y:S01]  /*0dc0*/  SHF.R.S32.HI R41, RZ, 0x1f, R36 ;  /* 0x0000001fff297819 */ /* 0x000fe20000011424 */
[----:B------:R-:W-:Y:S01]  /*0dd0*/  FADD.FTZ R54, R32, R31 ;  /* 0x0000001f20367221 */ /* 0x000fe20000010000 */
[----:B------:R-:W-:Y:S01]  /*0de0*/  IMAD R44, R44, 0x28, R24 ;  /* 0x000000282c2c7824 */ /* 0x000fe200078e0218 */
[----:B------:R0:W1:Y:S01]  /*0df0*/  LDS.64 R30, [R46] ;  /* 0x000000002e1e7984 */ /* 0x0000620000000a00 */
[----:B------:R-:W-:-:S02]  /*0e00*/  LEA.HI R41, R41, R36, RZ, 0x2 ;  /* 0x0000002429297211 */ /* 0x000fc400078f10ff */
[----:B------:R-:W-:Y:S02]  /*0e10*/  SHF.R.S32.HI R32, RZ, 0x1f, R37 ;  /* 0x0000001fff207819 */ /* 0x000fe40000011425 */
[----:B------:R-:W-:Y:S02]  /*0e20*/  SHF.R.S32.HI R35, RZ, 0x2, R42 ;  /* 0x00000002ff237819 */ /* 0x000fe4000001142a */
[----:B------:R-:W-:Y:S02]  /*0e30*/  SHF.R.S32.HI R36, RZ, 0x2, R34 ;  /* 0x00000002ff247819 */ /* 0x000fe40000011422 */
[----:B------:R-:W-:Y:S02]  /*0e40*/  IADD3 R34, R48, R44, RZ ;  /* 0x0000002c30227210 */ /* 0x000fe40007ffe0ff */
[----:B------:R-:W-:Y:S01]  /*0e50*/  LEA.HI R37, R32, R37, RZ, 0x2 ;  /* 0x0000002520257211 */ /* 0x000fe200078f10ff */
[----:B------:R-:W-:Y:S01]  /*0e60*/  IMAD R36, R36, 0x28, R24 ;  /* 0x0000002824247824 */ /* 0x000fe200078e0218 */
[----:B------:R-:W-:Y:S01]  /*0e70*/  SHF.R.S32.HI R32, RZ, 0x2, R40 ;  /* 0x00000002ff207819 */ /* 0x000fe20000011428 */
[----:B------:R-:W-:Y:S01]  /*0e80*/  IMAD R40, R35, 0x28, R24 ;  /* 0x0000002823287824 */ /* 0x000fe200078e0218 */
[----:B------:R-:W-:Y:S01]  /*0e90*/  SHF.R.S32.HI R47, RZ, 0x2, R47 ;  /* 0x00000002ff2f7819 */ /* 0x000fe2000001142f */
[----:B------:R-:W2:Y:S01]  /*0ea0*/  LDS.64 R34, [R34] ;  /* 0x0000000022227984 */ /* 0x000ea20000000a00 */
[----:B------:R-:W-:Y:S01]  /*0eb0*/  SHF.R.S32.HI R38, RZ, 0x2, R38 ;  /* 0x00000002ff267819 */ /* 0x000fe20000011426 */
[----:B------:R-:W-:Y:S01]  /*0ec0*/  IMAD R32, R32, 0x28, R24 ;  /* 0x0000002820207824 */ /* 0x000fe200078e0218 */
[----:B------:R-:W-:Y:S01]  /*0ed0*/  SHF.R.S32.HI R39, RZ, 0x2, R39 ;  /* 0x00000002ff277819 */ /* 0x000fe20000011427 */
[C---:B------:R-:W-:Y:S01]  /*0ee0*/  IMAD.IADD R36, R48.reuse, 0x1, R36 ;  /* 0x0000000130247824 */ /* 0x040fe200078e0224 */
[----:B0-----:R-:W-:Y:S01]  /*0ef0*/  IADD3 R46, R48, R40, RZ ;  /* 0x00000028302e7210 */ /* 0x001fe20007ffe0ff */
[--C-:B------:R-:W-:Y:S01]  /*0f00*/  IMAD R40, R47, 0x28, R24.reuse ;  /* 0x000000282f287824 */ /* 0x100fe200078e0218 */
[----:B------:R-:W-:Y:S01]  /*0f10*/  SHF.R.S32.HI R43, RZ, 0x2, R43 ;  /* 0x00000002ff2b7819 */ /* 0x000fe2000001142b */
[--C-:B------:R-:W-:Y:S01]  /*0f20*/  IMAD R47, R38, 0x28, R24.reuse ;  /* 0x00000028262f7824 */ /* 0x100fe200078e0218 */
[----:B------:R-:W-:Y:S01]  /*0f30*/  SHF.R.S32.HI R49, RZ, 0x2, R49 ;  /* 0x00000002ff317819 */ /* 0x000fe20000011431 */
[----:B------:R-:W-:Y:S01]  /*0f40*/  IMAD R44, R39, 0x28, R24 ;  /* 0x00000028272c7824 */ /* 0x000fe200078e0218 */
[----:B------:R-:W-:Y:S01]  /*0f50*/  SHF.R.S32.HI R52, RZ, 0x2, R52 ;  /* 0x00000002ff347819 */ /* 0x000fe20000011434 */
[----:B------:R-:W0:Y:S01]  /*0f60*/  LDS.64 R38, [R46] ;  /* 0x000000002e267984 */ /* 0x000e220000000a00 */
[C---:B------:R-:W-:Y:S01]  /*0f70*/  IMAD.IADD R42, R48.reuse, 0x1, R40 ;  /* 0x00000001302a7824 */ /* 0x040fe200078e0228 */
[----:B------:R-:W-:Y:S01]  /*0f80*/  IADD3 R47, R48, R47, RZ ;  /* 0x0000002f302f7210 */ /* 0x000fe20007ffe0ff */
[----:B------:R-:W-:Y:S01]  /*0f90*/  IMAD R40, R43, 0x28, R24 ;  /* 0x000000282b287824 */ /* 0x000fe200078e0218 */
[----:B------:R-:W-:Y:S01]  /*0fa0*/  SHF.R.S32.HI R50, RZ, 0x2, R50 ;  /* 0x00000002ff327819 */ /* 0x000fe20000011432 */
[--C-:B------:R-:W-:Y:S01]  /*0fb0*/  IMAD R49, R49, 0x28, R24.reuse ;  /* 0x0000002831317824 */ /* 0x100fe200078e0218 */
[----:B------:R-:W-:Y:S01]  /*0fc0*/  SHF.R.S32.HI R45, RZ, 0x2, R45 ;  /* 0x00000002ff2d7819 */ /* 0x000fe2000001142d */
[----:B------:R-:W3:Y:S01]  /*0fd0*/  LDS.64 R42, [R42] ;  /* 0x000000002a2a7984 */ /* 0x000ee20000000a00 */
[----:B------:R-:W-:Y:S01]  /*0fe0*/  SHF.R.S32.HI R41, RZ, 0x2, R41 ;  /* 0x00000002ff297819 */ /* 0x000fe20000011429 */
[----:B------:R-:W-:Y:S01]  /*0ff0*/  IMAD R52, R52, 0x28, R24 ;  /* 0x0000002834347824 */ /* 0x000fe200078e0218 */
[----:B------:R-:W-:Y:S01]  /*1000*/  SHF.R.S32.HI R37, RZ, 0x2, R37 ;  /* 0x00000002ff257819 */ /* 0x000fe20000011425 */
[----:B------:R-:W4:Y:S01]  /*1010*/  LDS.64 R46, [R47] ;  /* 0x000000002f2e7984 */ /* 0x000f220000000a00 */
[----:B-1----:R-:W-:Y:S01]  /*1020*/  FADD.FTZ R33, R33, R30 ;  /* 0x0000001e21217221 */ /* 0x002fe20000010000 */
[----:B------:R-:W-:Y:S01]  /*1030*/  IADD3 R30, R48, R44, RZ ;  /* 0x0000002c301e7210 */ /* 0x000fe20007ffe0ff */
[--C-:B------:R-:W-:Y:S01]  /*1040*/  IMAD R50, R50, 0x28, R24.reuse ;  /* 0x0000002832327824 */ /* 0x100fe200078e0218 */
[----:B------:R-:W-:Y:S01]  /*1050*/  IADD3 R32, R48, R32, RZ ;  /* 0x0000002030207210 */ /* 0x000fe20007ffe0ff */
[----:B------:R-:W-:-:S02]  /*1060*/  IMAD R45, R45, 0x28, R24 ;  /* 0x000000282d2d7824 */ /* 0x000fc400078e0218 */
[----:B------:R-:W-:Y:S01]  /*1070*/  FADD.FTZ R54, R54, R31 ;  /* 0x0000001f36367221 */ /* 0x000fe20000010000 */
[--C-:B------:R-:W-:Y:S01]  /*1080*/  IMAD R41, R41, 0x28, R24.reuse ;  /* 0x0000002829297824 */ /* 0x100fe200078e0218 */
[----:B------:R-:W1:Y:S01]  /*1090*/  LDS.64 R30, [R30] ;  /* 0x000000001e1e7984 */ /* 0x000e620000000a00 */
[----:B------:R-:W-:Y:S01]  /*10a0*/  IMAD R37, R37, 0x28, R24 ;  /* 0x0000002825257824 */ /* 0x000fe200078e0218 */
[C---:B------:R-:W-:Y:S01]  /*10b0*/  IADD3 R49, R48.reuse, R49, RZ ;  /* 0x0000003130317210 */ /* 0x040fe20007ffe0ff */
[C---:B------:R-:W-:Y:S01]  /*10c0*/  IMAD.IADD R24, R48.reuse, 0x1, R41 ;  /* 0x0000000130187824 */ /* 0x040fe200078e0229 */
[C---:B------:R-:W-:Y:S02]  /*10d0*/  IADD3 R52, R48.reuse, R52, RZ ;  /* 0x0000003430347210 */ /* 0x040fe40007ffe0ff */
[C---:B------:R-:W-:Y:S02]  /*10e0*/  IADD3 R40, R48.reuse, R40, RZ ;  /* 0x0000002830287210 */ /* 0x040fe40007ffe0ff */
[----:B------:R-:W-:Y:S01]  /*10f0*/  IADD3 R50, R48, R50, RZ ;  /* 0x0000003230327210 */ /* 0x000fe20007ffe0ff */
[----:B--2---:R-:W-:Y:S01]  /*1100*/  FADD.FTZ R54, R54, R35 ;  /* 0x0000002336367221 */ /* 0x004fe20000010000 */
[----:B------:R-:W-:-:S02]  /*1110*/  IADD3 R44, R48, R45, RZ ;  /* 0x0000002d302c7210 */ /* 0x000fc40007ffe0ff */
[----:B------:R-:W-:Y:S01]  /*1120*/  IADD3 R48, R48, R37, RZ ;  /* 0x0000002530307210 */ /* 0x000fe20007ffe0ff */
[----:B------:R-:W-:Y:S02]  /*1130*/  FADD.FTZ R37, R33, R34 ;  /* 0x0000002221257221 */ /* 0x000fe40000010000 */
[----:B------:R-:W2:Y:S04]  /*1140*/  LDS.64 R32, [R32] ;  /* 0x0000000020207984 */ /* 0x000ea80000000a00 */
[----:B------:R-:W2:Y:S01]  /*1150*/  LDS.64 R34, [R49] ;  /* 0x0000000031227984 */ /* 0x000ea20000000a00 */
[----:B0-----:R-:W-:Y:S01]  /*1160*/  FADD.FTZ R41, R37, R38 ;  /* 0x0000002625297221 */ /* 0x001fe20000010000 */
[----:B------:R-:W-:Y:S02]  /*1170*/  FADD.FTZ R54, R54, R39 ;  /* 0x0000002736367221 */ /* 0x000fe40000010000 */
[----:B------:R-:W0:Y:S04]  /*1180*/  LDS.64 R36, [R36] ;  /* 0x0000000024247984 */ /* 0x000e280000000a00 */
[----:B------:R-:W0:Y:S01]  /*1190*/  LDS.64 R38, [R52] ;  /* 0x0000000034267984 */ /* 0x000e220000000a00 */
[----:B---3--:R-:W-:Y:S01]  /*11a0*/  FADD.FTZ R45, R41, R42 ;  /* 0x0000002a292d7221 */ /* 0x008fe20000010000 */
[----:B------:R-:W-:-:S02]  /*11b0*/  FADD.FTZ R54, R54, R43 ;  /* 0x0000002b36367221 */ /* 0x000fc40000010000 */
[----:B------:R-:W3:Y:S01]  /*11c0*/  LDS.64 R40, [R40] ;  /* 0x0000000028287984 */ /* 0x000ee20000000a00 */
[----:B----4-:R-:W-:Y:S01]  /*11d0*/  FADD.FTZ R56, R45, R46 ;  /* 0x0000002e2d387221 */ /* 0x010fe20000010000 */
[----:B------:R-:W-:Y:S02]  /*11e0*/  FADD.FTZ R54, R54, R47 ;  /* 0x0000002f36367221 */ /* 0x000fe40000010000 */
[----:B------:R-:W4:Y:S04]  /*11f0*/  LDS.64 R42, [R50] ;  /* 0x00000000322a7984 */ /* 0x000f280000000a00 */
[----:B------:R-:W4:Y:S01]  /*1200*/  LDS.64 R44, [R44] ;  /* 0x000000002c2c7984 */ /* 0x000f220000000a00 */
[----:B-1----:R-:W-:Y:S01]  /*1210*/  FADD.FTZ R30, R56, R30 ;  /* 0x0000001e381e7221 */ /* 0x002fe20000010000 */
[----:B------:R-:W-:-:S02]  /*1220*/  FADD.FTZ R54, R54, R31 ;  /* 0x0000001f36367221 */ /* 0x000fc40000010000 */
[----:B------:R-:W1:Y:S04]  /*1230*/  LDS.64 R46, [R24] ;  /* 0x00000000182e7984 */ /* 0x000e680000000a00 */
[----:B------:R-:W1:Y:S01]  /*1240*/  LDS.64 R48, [R48] ;  /* 0x0000000030307984 */ /* 0x000e620000000a00 */
[----:B--2---:R-:W-:Y:S01]  /*1250*/  FADD.FTZ R31, R30, R32 ;  /* 0x000000201e1f7221 */ /* 0x004fe20000010000 */
[----:B------:R-:W-:-:S03]  /*1260*/  FADD.FTZ R54, R54, R33 ;  /* 0x0000002136367221 */ /* 0x000fc60000010000 */
[----:B------:R-:W-:Y:S01]  /*1270*/  FADD.FTZ R31, R31, R34 ;  /* 0x000000221f1f7221 */ /* 0x000fe20000010000 */
[----:B------:R-:W-:-:S03]  /*1280*/  FADD.FTZ R54, R54, R35 ;  /* 0x0000002336367221 */ /* 0x000fc60000010000 */
[----:B0-----:R-:W-:Y:S01]  /*1290*/  FADD.FTZ R31, R31, R36 ;  /* 0x000000241f1f7221 */ /* 0x001fe20000010000 */
[----:B------:R-:W-:-:S03]  /*12a0*/  FADD.FTZ R54, R54, R37 ;  /* 0x0000002536367221 */ /* 0x000fc60000010000 */
[----:B------:R-:W-:Y:S01]  /*12b0*/  FADD.FTZ R31, R31, R38 ;  /* 0x000000261f1f7221 */ /* 0x000fe20000010000 */
[----:B------:R-:W-:-:S03]  /*12c0*/  FADD.FTZ R54, R54, R39 ;  /* 0x0000002736367221 */ /* 0x000fc60000010000 */
[----:B---3--:R-:W-:Y:S01]  /*12d0*/  FADD.FTZ R31, R31, R40 ;  /* 0x000000281f1f7221 */ /* 0x008fe20000010000 */
[----:B------:R-:W-:-:S03]  /*12e0*/  FADD.FTZ R54, R54, R41 ;  /* 0x0000002936367221 */ /* 0x000fc60000010000 */
[----:B----4-:R-:W-:Y:S01]  /*12f0*/  FADD.FTZ R31, R31, R42 ;  /* 0x0000002a1f1f7221 */ /* 0x010fe20000010000 */
[----:B------:R-:W-:-:S03]  /*1300*/  FADD.FTZ R54, R54, R43 ;  /* 0x0000002b36367221 */ /* 0x000fc60000010000 */
[----:B------:R-:W-:Y:S01]  /*1310*/  FADD.FTZ R31, R31, R44 ;  /* 0x0000002c1f1f7221 */ /* 0x000fe20000010000 */
[----:B------:R-:W-:-:S03]  /*1320*/  FADD.FTZ R54, R54, R45 ;  /* 0x0000002d36367221 */ /* 0x000fc60000010000 */
[----:B-1----:R-:W-:Y:S01]  /*1330*/  FADD.FTZ R31, R31, R46 ;  /* 0x0000002e1f1f7221 */ /* 0x002fe20000010000 */
[----:B------:R-:W-:-:S03]  /*1340*/  FADD.FTZ R54, R54, R47 ;  /* 0x0000002f36367221 */ /* 0x000fc60000010000 */
[----:B------:R-:W-:Y:S01]  /*1350*/  FADD.FTZ R48, R31, R48 ;  /* 0x000000301f307221 */ /* 0x000fe20000010000 */
[----:B------:R-:W-:-:S07]  /*1360*/  FADD.FTZ R49, R54, R49 ;  /* 0x0000003136317221 */ /* 0x000fce0000010000 */
.L_x_3343:
[----:B------:R-:W-:Y:S05]  /*1370*/  BSYNC B0 ;  /* 0x0000000000007941 */ /* 0x000fea0003800000 */
.L_x_3342:
        /* <DEDUP_REMOVED lines=21> */
.L_x_3345:
[----:B------:R-:W-:Y:S05]  /*14d0*/  BSYNC B0 ;  /* 0x0000000000007941 */ /* 0x000fea0003800000 */
.L_x_3344:
        /* <DEDUP_REMOVED lines=13> */
.L_x_3347:
[----:B------:R-:W2:Y:S04]  /*15b0*/  LD.E.STRONG.GPU R24, desc[UR8][R30.64] ;  /* 0x000000081e187980 */ /* 0x000ea8000c10f900 */
[----:B--2---:R-:W-:Y:S01]  /*15c0*/  CCTL.IVALL ;  /* 0x00000000ff00798f */ /* 0x004fe20002000000 */
[----:B------:R-:W-:Y:S05]  /*15d0*/  YIELD ;  /* 0x0000000000007946 */ /* 0x000fea0003800000 */
[----:B-----5:R-:W-:-:S04]  /*15e0*/  LOP3.LUT R24, R24, R33, RZ, 0x3c, !PT ;  /* 0x0000002118187212 */ /* 0x020fc800078e3cff */
[----:B------:R-:W-:-:S13]  /*15f0*/  ISETP.GT.AND P0, PT, R24, -0x1, PT ;  /* 0xffffffff1800780c */ /* 0x000fda0003f04270 */
[----:B------:R-:W-:Y:S05]  /*1600*/  @P0 BRA `(.L_x_3347) ;  /* 0xfffffffc00e80947 */ /* 0x000fea000383ffff */
.L_x_3346:
[----:B------:R-:W-:Y:S05]  /*1610*/  WARPSYNC.ALL ;  /* 0x0000000000007948 */ /* 0x000fea0003800000 */
[----:B0-----:R-:W0:Y:S08]  /*1620*/  @!P1 LDC R33, c[0x0][0x10] ;  /* 0x00000400ff219b82 */ /* 0x001e300000000800 */
[----:B------:R-:W-:Y:S01]  /*1630*/  BAR.SYNC.DEFER_BLOCKING 0x0 ;  /* 0x0000000000007b1d */ /* 0x000fe20000010000 */
[----:B------:R-:W-:-:S07]  /*1640*/  @!P1 LOP3.LUT R35, R2, 0xf, RZ, 0xc0, !PT ;  /* 0x0000000f02239812 */ /* 0x000fce00078ec0ff */
[----:B------:R-:W1:Y:S01]  /*1650*/  @!P1 LDC.64 R30, c[0x0][0x248] ;  /* 0x00009200ff1e9b82 */ /* 0x000e620000000a00 */
[----:B------:R-:W-:Y:S01]  /*1660*/  HFMA2.MMA R32, -RZ, RZ, 0, 0 ;  /* 0x00000000ff207435 */ /* 0x000fe200000001ff */
[C---:B------:R-:W-:Y:S01]  /*1670*/  LOP3.LUT P0, RZ, R2.reuse, 0xffffffcf, RZ, 0xc0, !PT ;  /* 0xffffffcf02ff7812 */ /* 0x040fe2000780c0ff */
[----:B------:R-:W-:Y:S01]  /*1680*/  ULDC.64 UR12, c[0x0][0x240] ;  /* 0x00009000000c7ab9 */ /* 0x000fe20000000a00 */
[----:B0-----:R-:W-:Y:S01]  /*1690*/  @!P1 IMAD R24, R33, UR4, R0 ;  /* 0x0000000421189c24 */ /* 0x001fe2000f8e0200 */
[----:B------:R-:W-:-:S04]  /*16a0*/  @!P1 LOP3.LUT R33, R2, 0x7ffffff0, RZ, 0xc0, !PT ;  /* 0x7ffffff002219812 */ /* 0x000fc800078ec0ff */
[----:B------:R-:W-:-:S04]  /*16b0*/  @!P1 LEA R24, R24, R33, 0x6 ;  /* 0x0000002118189211 */ /* 0x000fc800078e30ff */
[----:B------:R-:W-:-:S04]  /*16c0*/  @!P1 IADD3 R24, R24, R35, RZ ;  /* 0x0000002318189210 */ /* 0x000fc80007ffe0ff */
[----:B------:R-:W-:-:S05]  /*16d0*/  @!P1 SHF.L.U32 R33, R24, 0x1, RZ ;  /* 0x0000000118219819 */ /* 0x000fca00000006ff */
[----:B-1----:R-:W-:-:S06]  /*16e0*/  @!P1 IMAD.WIDE.U32 R30, R33, 0x4, R30 ;  /* 0x00000004211e9825 */ /* 0x002fcc00078e001e */
[----:B------:R-:W2:Y:S01]  /*16f0*/  @!P1 LDG.E.64 R30, desc[UR8][R30.64] ;  /* 0x000000081e1e9981 */ /* 0x000ea2000c1e1b00 */
[----:B------:R-:W-:Y:S01]  /*1700*/  IMAD.MOV.U32 R24, RZ, RZ, RZ ;  /* 0x000000ffff187224 */ /* 0x000fe200078e00ff */
        /* <DEDUP_REMOVED lines=9> */
[----:B------:R-:W1:Y:S04]  /*17a0*/  SHFL.BFLY PT, R34, R33, 0x4, 0x1f ;  /* 0x0c801f0021227f89 */ /* 0x000e6800000e0000 */
[----:B------:R-:W2:Y:S01]  /*17b0*/  SHFL.BFLY PT, R36, R35, 0x4, 0x1f ;  /* 0x0c801f0023247f89 */ /* 0x000ea200000e0000 */
[----:B-1----:R-:W-:Y:S01]  /*17c0*/  FADD.FTZ R34, R33, R34 ;  /* 0x0000002221227221 */ /* 0x002fe20000010000 */
[----:B------:R-:W-:Y:S01]  /*17d0*/  @!P0 MOV R33, 0x400 ;  /* 0x0000040000218802 */ /* 0x000fe20000000f00 */
[----:B--2---:R-:W-:-:S03]  /*17e0*/  FADD.FTZ R36, R35, R36 ;  /* 0x0000002423247221 */ /* 0x004fc60000010000 */
[----:B------:R-:W1:Y:S01]  /*17f0*/  SHFL.BFLY PT, R31, R34, 0x2, 0x1f ;  /* 0x0c401f00221f7f89 */ /* 0x000e6200000e0000 */
[----:B------:R-:W-:-:S03]  /*1800*/  @!P0 IADD3 R33, R33, 0xc80, RZ ;  /* 0x00000c8021218810 */ /* 0x000fc60007ffe0ff */
[----:B------:R-:W2:Y:S01]  /*1810*/  SHFL.BFLY PT, R37, R36, 0x2, 0x1f ;  /* 0x0c401f0024257f89 */ /* 0x000ea200000e0000 */
[----:B0-----:R-:W-:Y:S01]  /*1820*/  @!P0 LEA R33, R38, R33, 0x18 ;  /* 0x0000002126218211 */ /* 0x001fe200078ec0ff */
[----:B-1----:R-:W-:Y:S01]  /*1830*/  FADD.FTZ R31, R34, R31 ;  /* 0x0000001f221f7221 */ /* 0x002fe20000010000 */
[----:B--2---:R-:W-:-:S04]  /*1840*/  FADD.FTZ R37, R36, R37 ;  /* 0x0000002524257221 */ /* 0x004fc80000010000 */
[----:B------:R-:W0:Y:S04]  /*1850*/  SHFL.BFLY PT, R24, R31, 0x1, 0x1f ;  /* 0x0c201f001f187f89 */ /* 0x000e2800000e0000 */
[----:B------:R-:W1:Y:S01]  /*1860*/  SHFL.BFLY PT, R32, R37, 0x1, 0x1f ;  /* 0x0c201f0025207f89 */ /* 0x000e6200000e0000 */
[----:B0-----:R-:W-:-:S04]  /*1870*/  FADD.FTZ R24, R31, R24 ;  /* 0x000000181f187221 */ /* 0x001fc80000010000 */
[----:B------:R-:W-:Y:S01]  /*1880*/  @!P0 FMUL.FTZ R30, R24, 4.8828125727595761418e-05 ;  /* 0x384ccccd181e8820 */ /* 0x000fe20000410000 */
[----:B-1----:R-:W-:Y:S01]  /*1890*/  FADD.FTZ R35, R37, R32 ;  /* 0x0000002025237221 */ /* 0x002fe20000010000 */
[----:B------:R-:W-:Y:S02]  /*18a0*/  @!P0 SHF.R.U32.HI R32, RZ, 0x1, R2 ;  /* 0x00000001ff208819 */ /* 0x000fe40000011602 */
[----:B------:R-:W-:Y:S02]  /*18b0*/  @!P0 FMUL.FTZ R24, R30, R30 ;  /* 0x0000001e1e188220 */ /* 0x000fe40000410000 */
[----:B------:R-:W-:Y:S02]  /*18c0*/  @!P0 LOP3.LUT R32, R32, 0x7ffffff8, RZ, 0xc0, !PT ;  /* 0x7ffffff820208812 */ /* 0x000fe400078ec0ff */
[----:B------:R-:W-:Y:S02]  /*18d0*/  @!P0 FFMA.FTZ R24, R35, 4.8828125727595761418e-05, -R24 ;  /* 0x384ccccd23188823 */ /* 0x000fe40000010818 */
        /* <DEDUP_REMOVED lines=25> */
.L_x_3349:
[----:B------:R-:W-:Y:S05]  /*1a70*/  BSYNC B0 ;  /* 0x0000000000007941 */ /* 0x000fea0003800000 */
.L_x_3348:
[----:B------:R-:W1:Y:S01]  /*1a80*/  S2UR UR7, SR_CgaCtaId ;  /* 0x00000000000779c3 */ /* 0x000e620000008800 */
[----:B------:R-:W-:Y:S01]  /*1a90*/  IMAD.SHL.U32 R24, R5, 0x4, RZ ;  /* 0x0000000405187824 */ /* 0x000fe200078e00ff */
[----:B------:R-:W-:Y:S01]  /*1aa0*/  UMOV UR6, 0x400 ;  /* 0x0000040000067882 */ /* 0x000fe20000000000 */
[----:B------:R-:W-:Y:S01]  /*1ab0*/  IMAD R7, R22, 0x50, R7 ;  /* 0x0000005016077824 */ /* 0x000fe200078e0207 */
[----:B------:R-:W-:Y:S02]  /*1ac0*/  UIADD3 UR6, UR6, 0xc80, URZ ;  /* 0x00000c8006067890 */ /* 0x000fe4000fffe03f */
[----:B------:R-:W-:Y:S01]  /*1ad0*/  LOP3.LUT R24, R24, 0x1c, RZ, 0xc0, !PT ;  /* 0x0000001c18187812 */ /* 0x000fe200078ec0ff */
[----:B------:R-:W-:Y:S01]  /*1ae0*/  ULOP3.LUT UR4, UR4, 0x1, URZ, 0x3c, !UPT ;  /* 0x0000000104047892 */ /* 0x000fe2000f8e3c3f */
[----:B0-----:R-:W-:Y:S02]  /*1af0*/  SHF.L.U32 R32, R7, 0x2, RZ ;  /* 0x0000000207207819 */ /* 0x001fe400000006ff */
[----:B------:R-:W-:-:S02]  /*1b00*/  IADD3 R24, RZ, -R24, RZ ;  /* 0x80000018ff187210 */ /* 0x000fc40007ffe0ff */
[----:B------:R-:W-:Y:S01]  /*1b10*/  SHF.R.S32.HI R33, RZ, 0x1f, R32 ;  /* 0x0000001fff217819 */ /* 0x000fe20000011420 */
[----:B------:R-:W-:Y:S01]  /*1b20*/  IMAD.WIDE.U32 R30, R32, -0x33333333, RZ ;  /* 0xcccccccd201e7825 */ /* 0x000fe200078e00ff */
[----:B------:R-:W-:-:S03]  /*1b30*/  MOV R30, R24 ;  /* 0x00000018001e7202 */ /* 0x000fc60000000f00 */
[----:B------:R-:W-:Y:S01]  /*1b40*/  IMAD.WIDE.U32 R32, R8, 0xa0000, R32 ;  /* 0x000a000008207825 */ /* 0x000fe200078e0020 */
[----:B------:R-:W-:-:S04]  /*1b50*/  LEA.HI R30, R31, R30, RZ, 0x1a ;  /* 0x0000001e1f1e7211 */ /* 0x000fc800078fd0ff */
[----:B------:R-:W-:Y:S01]  /*1b60*/  IADD3 R24, R9, R33, RZ ;  /* 0x0000002109187210 */ /* 0x000fe20007ffe0ff */
[----:B-1----:R-:W-:Y:S01]  /*1b70*/  ULEA UR6, UR7, UR6, 0x18 ;  /* 0x0000000607067291 */ /* 0x002fe2000f8ec03f */
[-C--:B------:R-:W-:Y:S02]  /*1b80*/  IADD3 R12, P0, R12, R32.reuse, RZ ;  /* 0x000000200c0c7210 */ /* 0x080fe40007f1e0ff */
[----:B------:R-:W-:-:S03]  /*1b90*/  IADD3 R14, P1, R14, R32, RZ ;  /* 0x000000200e0e7210 */ /* 0x000fc60007f3e0ff */
[----:B------:R-:W-:Y:S01]  /*1ba0*/  LEA R30, R30, UR6, 0x3 ;  /* 0x000000061e1e7c11 */ /* 0x000fe2000f8e18ff */
[----:B------:R-:W-:Y:S01]  /*1bb0*/  ULDC.64 UR6, c[0x0][0x210] ;  /* 0x0000840000067ab9 */ /* 0x000fe20000000a00 */
[----:B------:R-:W-:Y:S01]  /*1bc0*/  IMAD.X R9, RZ, RZ, R24, P0 ;  /* 0x000000ffff097224 */ /* 0x000fe200000e0618 */
[----:B------:R-:W-:Y:S02]  /*1bd0*/  IADD3.X R7, RZ, R24, RZ, P1, !PT ;  /* 0x00000018ff077210 */ /* 0x000fe40000ffe4ff */
[----:B------:R-:W-:Y:S01]  /*1be0*/  LEA R34, P2, R14, UR6, 0x1 ;  /* 0x000000060e227c11 */ /* 0x000fe2000f8408ff */
[----:B------:R-:W0:Y:S01]  /*1bf0*/  LDS.64 R30, [R30] ;  /* 0x000000001e1e7984 */ /* 0x000e220000000a00 */
[----:B------:R-:W-:Y:S02]  /*1c00*/  LEA R8, P3, R12, UR6, 0x1 ;  /* 0x000000060c087c11 */ /* 0x000fe4000f8608ff */
[-C--:B------:R-:W-:Y:S02]  /*1c10*/  IADD3 R22, P1, R10, R32.reuse, RZ ;  /* 0x000000200a167210 */ /* 0x080fe40007f3e0ff */
[----:B------:R-:W-:-:S02]  /*1c20*/  IADD3 R11, P0, R11, R32, RZ ;  /* 0x000000200b0b7210 */ /* 0x000fc40007f1e0ff */
[----:B------:R-:W-:Y:S02]  /*1c30*/  LEA.HI.X R35, R14, UR7, R7, 0x1, P2 ;  /* 0x000000070e237c11 */ /* 0x000fe400090f0c07 */
[----:B------:R-:W-:Y:S02]  /*1c40*/  LEA.HI.X R9, R12, UR7, R9, 0x1, P3 ;  /* 0x000000070c097c11 */ /* 0x000fe400098f0c09 */
[-C--:B------:R-:W-:Y:S02]  /*1c50*/  IADD3.X R7, RZ, R24.reuse, RZ, P1, !PT ;  /* 0x00000018ff077210 */ /* 0x080fe40000ffe4ff */
[----:B------:R-:W-:Y:S02]  /*1c60*/  IADD3.X R12, RZ, R24, RZ, P0, !PT ;  /* 0x00000018ff0c7210 */ /* 0x000fe400007fe4ff */
[C---:B------:R-:W-:Y:S02]  /*1c70*/  LEA R32, P1, R22.reuse, UR6, 0x1 ;  /* 0x0000000616207c11 */ /* 0x040fe4000f8208ff */
[----:B------:R-:W-:Y:S01]  /*1c80*/  LEA R10, P0, R11, UR6, 0x1 ;  /* 0x000000060b0a7c11 */ /* 0x000fe2000f8008ff */
[----:B------:R-:W-:Y:S01]  /*1c90*/  ULDC UR6, c[0x0][0x230] ;  /* 0x00008c0000067ab9 */ /* 0x000fe20000000800 */
[----:B------:R-:W-:-:S02]  /*1ca0*/  LEA.HI.X R33, R22, UR7, R7, 0x1, P1 ;  /* 0x0000000716217c11 */ /* 0x000fc400088f0c07 */
[----:B------:R-:W-:Y:S02]  /*1cb0*/  LEA.HI.X R11, R11, UR7, R12, 0x1, P0 ;  /* 0x000000070b0b7c11 */ /* 0x000fe400080f0c0c */
        /* <DEDUP_REMOVED lines=11> */
[--C-:B------:R-:W-:Y:S01]  /*1d70*/  FADD.FTZ R14, R13, -R30.reuse ;  /* 0x8000001e0d0e7221 */ /* 0x100fe20000010000 */
[--C-:B------:R-:W-:Y:S01]  /*1d80*/  FADD.FTZ R24, R17, -R30.reuse ;  /* 0x8000001e11187221 */ /* 0x100fe20000010000 */
[----:B------:R-:W-:Y:S01]  /*1d90*/  FADD.FTZ R20, R20, -R30 ;  /* 0x8000001e14147221 */ /* 0x000fe20000010000 */
[----:B-----5:R-:W-:-:S02]  /*1da0*/  HADD2.F32 R18, -RZ, R28.H0_H0 ;  /* 0x2000001cff127230 */ /* 0x020fc40000004100 */
[--C-:B------:R-:W-:Y:S01]  /*1db0*/  FADD.FTZ R22, R15, -R30.reuse ;  /* 0x8000001e0f167221 */ /* 0x100fe20000010000 */
[----:B------:R-:W-:Y:S02]  /*1dc0*/  HADD2.F32 R19, -RZ, R26.H0_H0 ;  /* 0x2000001aff137230 */ /* 0x000fe40000004100 */
        /* <DEDUP_REMOVED lines=28> */
[----:B------:R-:W-:-:S02]  /*1f90*/  HADD2.F32 R18, -RZ, R29.H0_H0 ;  /* 0x2000001dff127230 */ /* 0x000fc40000004100 */
[----:B------:R-:W-:Y:S02]  /*1fa0*/  HADD2.F32 R29, -RZ, R29.H1_H1 ;  /* 0x3000001dff1d7230 */ /* 0x000fe40000004100 */
[----:B------:R-:W-:Y:S02]  /*1fb0*/  HADD2.F32 R22, -RZ, R27.H1_H1 ;  /* 0x3000001bff167230 */ /* 0x000fe40000004100 */
[--C-:B------:R-:W-:Y:S01]  /*1fc0*/  FFMA.FTZ R13, R13, R18, R23.reuse ;  /* 0x000000120d0d7223 */ /* 0x100fe20000010017 */
[----:B------:R-:W-:Y:S02]  /*1fd0*/  HADD2.F32 R28, -RZ, R28.H1_H1 ;  /* 0x3000001cff1c7230 */ /* 0x000fe40000004100 */
[--C-:B------:R-:W-:Y:S01]  /*1fe0*/  FFMA.FTZ R15, R18, R15, R23.reuse ;  /* 0x0000000f120f7223 */ /* 0x100fe20000010017 */
[----:B------:R-:W-:Y:S02]  /*1ff0*/  HADD2.F32 R19, -RZ, R26.H1_H1 ;  /* 0x3000001aff137230 */ /* 0x000fe40000004100 */
[--C-:B------:R-:W-:Y:S01]  /*2000*/  FFMA.FTZ R12, R12, R29, R22.reuse ;  /* 0x0000001d0c0c7223 */ /* 0x100fe20000010016 */
[C-C-:B------:R-:W-:Y:S01]  /*2010*/  FFMA.FTZ R48, R18.reuse, R48, R23.reuse ;  /* 0x0000003012307223 */ /* 0x140fe20000010017 */
[----:B------:R-:W-:Y:S01]  /*2020*/  FFMA.FTZ R56, R18, R56, R23 ;  /* 0x0000003812387223 */ /* 0x000fe20000010017 */
[--C-:B------:R-:W-:Y:S01]  /*2030*/  FFMA.FTZ R31, R29, R31, R22.reuse ;  /* 0x0000001f1d1f7223 */ /* 0x100fe20000010016 */
[--C-:B------:R-:W-:Y:S01]  /*2040*/  FFMA.FTZ R21, R21, R28, R19.reuse ;  /* 0x0000001c15157223 */ /* 0x100fe20000010013 */
[----:B------:R-:W-:Y:S01]  /*2050*/  F2FP.F16.F32.PACK_AB R13, R12, R13 ;  /* 0x0000000d0c0d723e */ /* 0x000fe200000000ff */
[C-C-:B------:R-:W-:Y:S01]  /*2060*/  FFMA.FTZ R25, R28.reuse, R38, R19.reuse ;  /* 0x000000261c197223 */ /* 0x140fe20000010013 */
[--C-:B------:R-:W-:Y:S01]  /*2070*/  FFMA.FTZ R12, R29, R7, R22.reuse ;  /* 0x000000071d0c7223 */ /* 0x100fe20000010016 */
[C-C-:B------:R-:W-:Y:S01]  /*2080*/  FFMA.FTZ R46, R28.reuse, R46, R19.reuse ;  /* 0x0000002e1c2e7223 */ /* 0x140fe20000010013 */
[----:B------:R-:W-:Y:S01]  /*2090*/  F2FP.F16.F32.PACK_AB R20, R21, R20 ;  /* 0x000000141514723e */ /* 0x000fe200000000ff */
[----:B------:R-:W-:Y:S01]  /*20a0*/  FFMA.FTZ R7, R29, R14, R22 ;  /* 0x0000000e1d077223 */ /* 0x000fe20000010016 */
[----:B------:R-:W-:Y:S01]  /*20b0*/  F2FP.F16.F32.PACK_AB R36, R25, R36 ;  /* 0x000000241924723e */ /* 0x000fe200000000ff */
[----:B------:R-:W-:Y:S01]  /*20c0*/  FFMA.FTZ R54, R28, R54, R19 ;  /* 0x000000361c367223 */ /* 0x000fe20000010013 */
[----:B------:R-:W-:Y:S01]  /*20d0*/  F2FP.F16.F32.PACK_AB R15, R12, R15 ;  /* 0x0000000f0c0f723e */ /* 0x000fe200000000ff */
[----:B------:R-:W-:Y:S01]  /*20e0*/  STG.E.U16 desc[UR8][R34.64], R20 ;  /* 0x0000001422007986 */ /* 0x000fe2000c101508 */
[----:B------:R-:W-:-:S02]  /*20f0*/  PRMT R14, R20, 0x7632, R14 ;  /* 0x00007632140e7816 */ /* 0x000fc4000000000e */
[----:B------:R-:W-:Y:S01]  /*2100*/  PRMT R18, R13, 0x7632, R18 ;  /* 0x000076320d127816 */ /* 0x000fe20000000012 */
[----:B------:R-:W-:Y:S01]  /*2110*/  STG.E.U16 desc[UR8][R34.64+0x4], R13 ;  /* 0x0000040d22007986 */ /* 0x000fe2000c101508 */
[----:B------:R-:W-:Y:S02]  /*2120*/  PRMT R12, R36, 0x7632, R12 ;  /* 0x00007632240c7816 */ /* 0x000fe4000000000c */
[----:B------:R-:W-:Y:S01]  /*2130*/  PRMT R19, R15, 0x7632, R19 ;  /* 0x000076320f137816 */ /* 0x000fe20000000013 */
[----:B------:R-:W-:Y:S01]  /*2140*/  STG.E.U16 desc[UR8][R34.64+0x2], R14 ;  /* 0x0000020e22007986 */ /* 0x000fe2000c101508 */
[----:B------:R-:W-:Y:S02]  /*2150*/  F2FP.F16.F32.PACK_AB R3, R46, R3 ;  /* 0x000000032e03723e */ /* 0x000fe400000000ff */
[----:B------:R-:W-:Y:S01]  /*2160*/  F2FP.F16.F32.PACK_AB R48, R7, R48 ;  /* 0x000000300730723e */ /* 0x000fe200000000ff */
[----:B------:R-:W-:Y:S01]  /*2170*/  STG.E.U16 desc[UR8][R34.64+0x6], R18 ;  /* 0x0000061222007986 */ /* 0x000fe2000c101508 */
[----:B------:R-:W-:-:S02]  /*2180*/  F2FP.F16.F32.PACK_AB R17, R54, R17 ;  /* 0x000000113611723e */ /* 0x000fc400000000ff */
[----:B------:R-:W-:Y:S01]  /*2190*/  F2FP.F16.F32.PACK_AB R56, R31, R56 ;  /* 0x000000381f38723e */ /* 0x000fe200000000ff */
[----:B------:R-:W-:Y:S01]  /*21a0*/  STG.E.U16 desc[UR8][R8.64], R36 ;  /* 0x0000002408007986 */ /* 0x000fe2000c101508 */
[----:B------:R-:W-:-:S03]  /*21b0*/  PRMT R7, R3, 0x7632, R7 ;  /* 0x0000763203077816 */ /* 0x000fc60000000007 */
[----:B------:R0:W-:Y:S04]  /*21c0*/  STG.E.U16 desc[UR8][R8.64+0x2], R12 ;  /* 0x0000020c08007986 */ /* 0x0001e8000c101508 */
[----:B------:R-:W-:Y:S04]  /*21d0*/  STG.E.U16 desc[UR8][R8.64+0x4], R15 ;  /* 0x0000040f08007986 */ /* 0x000fe8000c101508 */
[----:B------:R1:W-:Y:S01]  /*21e0*/  STG.E.U16 desc[UR8][R8.64+0x6], R19 ;  /* 0x0000061308007986 */ /* 0x0003e2000c101508 */
[----:B0-----:R-:W-:-:S03]  /*21f0*/  PRMT R12, R56, 0x7632, R12 ;  /* 0x00007632380c7816 */ /* 0x001fc6000000000c */
[----:B------:R0:W-:Y:S04]  /*2200*/  STG.E.U16 desc[UR8][R32.64], R3 ;  /* 0x0000000320007986 */ /* 0x0001e8000c101508 */
[----:B------:R0:W-:Y:S01]  /*2210*/  STG.E.U16 desc[UR8][R32.64+0x2], R7 ;  /* 0x0000020720007986 */ /* 0x0001e2000c101508 */
[----:B-1----:R-:W-:-:S03]  /*2220*/  PRMT R9, R48, 0x7632, R9 ;  /* 0x0000763230097816 */ /* 0x002fc60000000009 */
        /* <DEDUP_REMOVED lines=9> */
.L_x_3351:
        /* <DEDUP_REMOVED lines=12> */
.L_x_3594:


//--------------------- .text._ZN13group_norm_v214gn_cuda_kernelI6__halfLi320ELi1ELi32ELi80ELi256ELb0ELi32ELi320ELi320ELi4ELb1ELi18ELb0ELb0ENS_16CompileConditionILi900EEEEEvPT_PKS4_S7_S7_flPfS8_Pj --------------------------
	.section	.text._ZN13group_norm_v214gn_cuda_kernelI6__halfLi320ELi1ELi32ELi80ELi256ELb0ELi32ELi320ELi320ELi4ELb1ELi18ELb0ELb0ENS_16CompileConditionILi900EEEEEvPT_PKS4_S7_S7_flPfS8_Pj,"ax",@progbits
	.align	128
        .global         _ZN13group_norm_v214gn_cuda_kernelI6__halfLi320ELi1ELi32ELi80ELi256ELb0ELi32ELi320ELi320ELi4ELb1ELi18ELb0ELb0ENS_16CompileConditionILi900EEEEEvPT_PKS4_S7_S7_flPfS8_Pj
        .type           _ZN13group_norm_v214gn_cuda_kernelI6__halfLi320ELi1ELi32ELi80ELi256ELb0ELi32ELi320ELi320ELi4ELb1ELi18ELb0ELb0ENS_16CompileConditionILi900EEEEEvPT_PKS4_S7_S7_flPfS8_Pj,@function
        .size           _ZN13group_norm_v214gn_cuda_kernelI6__halfLi320ELi1ELi32ELi80ELi256ELb0ELi32ELi320ELi320ELi4ELb1ELi18ELb0ELb0ENS_16CompileConditionILi900EEEEEvPT_PKS4_S7_S7_flPfS8_Pj,(.L_x_3595 - _ZN13group_norm_v214gn_cuda_kernelI6__halfLi320ELi1ELi32ELi80ELi256ELb0ELi32ELi320ELi320ELi4ELb1ELi18ELb0ELb0ENS_16CompileConditionILi900EEEEEvPT_PKS4_S7_S7_flPfS8_Pj)
        .other          _ZN13group_norm_v214gn_cuda_kernelI6__halfLi320ELi1ELi32ELi80ELi256ELb0ELi32ELi320ELi320ELi4ELb1ELi18ELb0ELb0ENS_16CompileConditionILi900EEEEEvPT_PKS4_S7_S7_flPfS8_Pj,@"STO_CUDA_ENTRY STV_DEFAULT"
_ZN13group_norm_v214gn_cuda_kernelI6__halfLi320ELi1ELi32ELi80ELi256ELb0ELi32ELi320ELi320ELi4ELb1ELi18ELb0ELb0ENS_16CompileConditionILi900EEEEEvPT_PKS4_S7_S7_flPfS8_Pj:
.text._ZN13group_norm_v214gn_cuda_kernelI6__halfLi320ELi1ELi32ELi80ELi256ELb0ELi32ELi320ELi320ELi4ELb1ELi18ELb0ELb0ENS_16CompileConditionILi900EEEEEvPT_PKS4_S7_S7_flPfS8_Pj:
        /* <DEDUP_REMOVED lines=17> */
[----:B-1----:R-:W-:Y:S01]  /*0110*/  LEA R6, R8, R3, 0x18 ;  /* 0x0000000308067211 */ /* 0x002fe200078ec0ff */
[----:B------:R-:W-:-:S03]  /*0120*/  HFMA2.MMA R8, -RZ, RZ, 0, 0 ;  /* 0x00000000ff087435 */ /* 0x000fc600000001ff */
[----:B------:R-:W-:-:S05]  /*0130*/  SHF.R.U32.HI R7, RZ, 0x6, R7 ;  /* 0x00000006ff077819 */ /* 0x000fca0000011607 */
[----:B------:R-:W-:-:S04]  /*0140*/  IMAD R3, R7, -0x50, R2 ;  /* 0xffffffb007037824 */ /* 0x000fc800078e0202 */
[----:B------:R-:W-:-:S05]  /*0150*/  IMAD R6, R3, 0x28, R6 ;  /* 0x0000002803067824 */ /* 0x000fca00078e0206 */
[----:B--2---:R-:W-:-:S07]  /*0160*/  LEA R6, R7, R6, 0x3 ;  /* 0x0000000607067211 */ /* 0x004fce00078e18ff */
.L_x_3360:
        /* <DEDUP_REMOVED lines=13> */
[----:B------:R-:W-:Y:S01]  /*0240*/  IMAD R10, R10, 0xa0000, RZ ;  /* 0x000a00000a0a7824 */ /* 0x000fe200078e02ff */
[----:B------:R-:W-:-:S03]  /*0250*/  LEA R20, R7, R34, 0x2 ;  /* 0x0000002207147211 */ /* 0x000fc600078e10ff */
[----:B------:R-:W-:Y:S01]  /*0260*/  IMAD R11, R3, 0xa00, RZ ;  /* 0x00000a00030b7824 */ /* 0x000fe200078e02ff */
[----:B------:R-:W-:-:S03]  /*0270*/  SHF.R.S32.HI R21, RZ, 0x1f, R20 ;  /* 0x0000001fff157819 */ /* 0x000fc60000011414 */
[----:B------:R-:W-:-:S05]  /*0280*/  IMAD.WIDE.U32 R24, R9, 0xa0000, R20 ;  /* 0x000a000009187825 */ /* 0x000fca00078e0014 */
[----:B------:R-:W-:Y:S02]  /*0290*/  IADD3 R19, R25, R10, RZ ;  /* 0x0000000a19137210 */ /* 0x000fe40007ffe0ff */
        /* <DEDUP_REMOVED lines=12> */
[----:B------:R-:W3:Y:S01]  /*0360*/  LDG.E.64.CONSTANT R30, desc[UR8][R30.64] ;  /* 0x000000081e1e7981 */ /* 0x000ee2000c1e9b00 */
        /* <DEDUP_REMOVED lines=63> */
[--C-:B----4-:R-:W-:Y:S02]  /*0760*/  HADD2.F32 R33, -RZ, R38.reuse.H0_H0 ;  /* 0x20000026ff217230 */ /* 0x110fe40000004100 */
        /* <DEDUP_REMOVED lines=76> */
[----:B------:R-:W-:Y:S01]  /*0c30*/  SHF.L.U32 R36, R5, 0x2, RZ ;  /* 0x0000000205247819 */ /* 0x000fe200000006ff */
[----:B------:R-:W1:Y:S03]  /*0c40*/  S2R R57, SR_CgaCtaId ;  /* 0x0000000000397919 */ /* 0x000e660000008800 */
[----:B0-----:R-:W-:Y:S02]  /*0c50*/  LOP3.LUT R49, R36, 0x1c, RZ, 0xc0, !PT ;  /* 0x0000001c24317812 */ /* 0x001fe400078ec0ff */
[----:B------:R-:W-:Y:S02]  /*0c60*/  MOV R36, 0x400 ;  /* 0x0000040000247802 */ /* 0x000fe40000000f00 */
[----:B------:R-:W-:-:S05]  /*0c70*/  LEA.HI R49, R2, R49, RZ, 0x1e ;  /* 0x0000003102317211 */ /* 0x000fca00078ff0ff */
[----:B------:R-:W-:-:S05]  /*0c80*/  IMAD R34, R49, 0x50, -R34 ;  /* 0x0000005031227824 */ /* 0x000fca00078e0a22 */
[C---:B------:R-:W-:Y:S02]  /*0c90*/  IADD3 R38, R34.reuse, 0x4, RZ ;  /* 0x0000000422267810 */ /* 0x040fe40007ffe0ff */
[C---:B------:R-:W-:Y:S02]  /*0ca0*/  IADD3 R65, R34.reuse, 0xc, RZ ;  /* 0x0000000c22417810 */ /* 0x040fe40007ffe0ff */
[----:B------:R-:W-:Y:S02]  /*0cb0*/  SHF.R.S32.HI R49, RZ, 0x1f, R38 ;  /* 0x0000001fff317819 */ /* 0x000fe40000011426 */
[C---:B------:R-:W-:Y:S02]  /*0cc0*/  IADD3 R61, R34.reuse, 0x14, RZ ;  /* 0x00000014223d7810 */ /* 0x040fe40007ffe0ff */
[----:B------:R-:W-:Y:S02]  /*0cd0*/  LEA.HI R38, R49, R38, RZ, 0x2 ;  /* 0x0000002631267211 */ /* 0x000fe400078f10ff */
[----:B------:R-:W-:-:S02]  /*0ce0*/  IADD3 R49, R34, 0x1c, RZ ;  /* 0x0000001c22317810 */ /* 0x000fc40007ffe0ff */
[----:B------:R-:W-:Y:S02]  /*0cf0*/  SHF.R.S32.HI R42, RZ, 0x1f, R65 ;  /* 0x0000001fff2a7819 */ /* 0x000fe40000011441 */
[----:B------:R-:W-:Y:S02]  /*0d00*/  SHF.R.S32.HI R48, RZ, 0x1f, R49 ;  /* 0x0000001fff307819 */ /* 0x000fe40000011431 */
[----:B------:R-:W-:Y:S02]  /*0d10*/  IADD3 R63, R34, 0x10, RZ ;  /* 0x00000010223f7810 */ /* 0x000fe40007ffe0ff */
[----:B------:R-:W-:Y:S02]  /*0d20*/  LEA.HI R49, R48, R49, RZ, 0x2 ;  /* 0x0000003130317211 */ /* 0x000fe400078f10ff */
[----:B------:R-:W-:Y:S02]  /*0d30*/  IADD3 R40, R34, 0x8, RZ ;  /* 0x0000000822287810 */ /* 0x000fe40007ffe0ff */
[----:B------:R-:W-:-:S02]  /*0d40*/  SHF.R.S32.HI R44, RZ, 0x1f, R61 ;  /* 0x0000001fff2c7819 */ /* 0x000fc4000001143d */
[----:B------:R-:W-:Y:S02]  /*0d50*/  IADD3 R48, R34, 0x28, RZ ;  /* 0x0000002822307810 */ /* 0x000fe40007ffe0ff */
[----:B------:R-:W-:Y:S02]  /*0d60*/  LEA.HI R65, R42, R65, RZ, 0x2 ;  /* 0x000000412a417211 */ /* 0x000fe400078f10ff */
[----:B-1----:R-:W-:Y:S02]  /*0d70*/  LEA R36, R57, R36, 0x18 ;  /* 0x0000002439247211 */ /* 0x002fe400078ec0ff */
[----:B------:R-:W-:Y:S02]  /*0d80*/  SHF.R.S32.HI R42, RZ, 0x1f, R63 ;  /* 0x0000001fff2a7819 */ /* 0x000fe4000001143f */
[----:B------:R-:W-:Y:S02]  /*0d90*/  SHF.R.S32.HI R55, RZ, 0x1f, R40 ;  /* 0x0000001fff377819 */ /* 0x000fe40000011428 */
[----:B------:R-:W-:-:S02]  /*0da0*/  IADD3 R73, R34, 0x18, RZ ;  /* 0x0000001822497810 */ /* 0x000fc40007ffe0ff */
[----:B------:R-:W-:Y:S02]  /*0db0*/  LEA.HI R61, R44, R61, RZ, 0x2 ;  /* 0x0000003d2c3d7211 */ /* 0x000fe400078f10ff */
[C---:B------:R-:W-:Y:S02]  /*0dc0*/  IADD3 R59, R34.reuse, 0x24, RZ ;  /* 0x00000024223b7810 */ /* 0x040fe40007ffe0ff */
[----:B------:R-:W-:Y:S02]  /*0dd0*/  SHF.R.S32.HI R57, RZ, 0x1f, R48 ;  /* 0x0000001fff397819 */ /* 0x000fe40000011430 */
[----:B------:R-:W-:Y:S02]  /*0de0*/  IADD3 R44, R34, 0x20, RZ ;  /* 0x00000020222c7810 */ /* 0x000fe40007ffe0ff */
[----:B------:R-:W-:Y:S02]  /*0df0*/  LEA.HI R63, R42, R63, RZ, 0x2 ;  /* 0x0000003f2a3f7211 */ /* 0x000fe400078f10ff */
[----:B------:R-:W-:-:S02]  /*0e00*/  LEA.HI R40, R55, R40, RZ, 0x2 ;  /* 0x0000002837287211 */ /* 0x000fc400078f10ff */
[----:B------:R-:W-:Y:S02]  /*0e10*/  SHF.R.S32.HI R46, RZ, 0x1f, R73 ;  /* 0x0000001fff2e7819 */ /* 0x000fe40000011449 */
[C---:B------:R-:W-:Y:S02]  /*0e20*/  IADD3 R54, R34.reuse, 0x2c, RZ ;  /* 0x0000002c22367810 */ /* 0x040fe40007ffe0ff */
[----:B------:R-:W-:Y:S02]  /*0e30*/  SHF.R.S32.HI R42, RZ, 0x1f, R59 ;  /* 0x0000001fff2a7819 */ /* 0x000fe4000001143b */
[----:B------:R-:W-:Y:S02]  /*0e40*/  LEA.HI R48, R57, R48, RZ, 0x2 ;  /* 0x0000003039307211 */ /* 0x000fe400078f10ff */
[----:B------:R-:W-:Y:S02]  /*0e50*/  SHF.R.S32.HI R55, RZ, 0x1f, R44 ;  /* 0x0000001fff377819 */ /* 0x000fe4000001142c */
[----:B------:R-:W-:-:S02]  /*0e60*/  IADD3 R57, R34, 0x30, RZ ;  /* 0x0000003022397810 */ /* 0x000fc40007ffe0ff */
[----:B------:R-:W-:Y:S02]  /*0e70*/  IADD3 R74, R34, 0x34, RZ ;  /* 0x00000034224a7810 */ /* 0x000fe40007ffe0ff */
[----:B------:R-:W-:Y:S02]  /*0e80*/  LEA.HI R73, R46, R73, RZ, 0x2 ;  /* 0x000000492e497211 */ /* 0x000fe400078f10ff */
[----:B------:R-:W-:Y:S02]  /*0e90*/  SHF.R.S32.HI R67, RZ, 0x1f, R54 ;  /* 0x0000001fff437819 */ /* 0x000fe40000011436 */
[----:B------:R-:W-:Y:S02]  /*0ea0*/  LEA.HI R59, R42, R59, RZ, 0x2 ;  /* 0x0000003b2a3b7211 */ /* 0x000fe400078f10ff */
[----:B------:R-:W-:Y:S02]  /*0eb0*/  LEA.HI R44, R55, R44, RZ, 0x2 ;  /* 0x0000002c372c7211 */ /* 0x000fe400078f10ff */
[----:B------:R-:W-:-:S02]  /*0ec0*/  IADD3 R46, R34, 0x38, RZ ;  /* 0x00000038222e7810 */ /* 0x000fc40007ffe0ff */
[----:B------:R-:W-:Y:S02]  /*0ed0*/  SHF.R.S32.HI R42, RZ, 0x1f, R57 ;  /* 0x0000001fff2a7819 */ /* 0x000fe40000011439 */
[----:B------:R-:W-:Y:S02]  /*0ee0*/  IADD3 R71, R34, 0x3c, RZ ;  /* 0x0000003c22477810 */ /* 0x000fe40007ffe0ff */
[----:B------:R-:W-:Y:S02]  /*0ef0*/  SHF.R.S32.HI R55, RZ, 0x1f, R74 ;  /* 0x0000001fff377819 */ /* 0x000fe4000001144a */
[----:B------:R-:W-:Y:S02]  /*0f00*/  LEA.HI R54, R67, R54, RZ, 0x2 ;  /* 0x0000003643367211 */ /* 0x000fe400078f10ff */
[----:B------:R-:W-:Y:S02]  /*0f10*/  SHF.R.S32.HI R67, RZ, 0x1f, R46 ;  /* 0x0000001fff437819 */ /* 0x000fe4000001142e */
[----:B------:R-:W-:-:S02]  /*0f20*/  LEA.HI R57, R42, R57, RZ, 0x2 ;  /* 0x000000392a397211 */ /* 0x000fc400078f10ff */
[----:B------:R-:W-:Y:S02]  /*0f30*/  SHF.R.S32.HI R56, RZ, 0x1f, R71 ;  /* 0x0000001fff387819 */ /* 0x000fe40000011447 */
[----:B------:R-:W-:Y:S02]  /*0f40*/  LEA.HI R74, R55, R74, RZ, 0x2 ;  /* 0x0000004a374a7211 */ /* 0x000fe400078f10ff */
[----:B------:R-:W-:Y:S02]  /*0f50*/  IADD3 R42, R34, 0x40, RZ ;  /* 0x00000040222a7810 */ /* 0x000fe40007ffe0ff */
[----:B------:R-:W-:Y:S02]  /*0f60*/  SHF.R.S32.HI R55, RZ, 0x1f, R34 ;  /* 0x0000001fff377819 */ /* 0x000fe40000011422 */
[----:B------:R-:W-:Y:S02]  /*0f70*/  LEA.HI R46, R67, R46, RZ, 0x2 ;  /* 0x0000002e432e7211 */ /* 0x000fe400078f10ff */
[----:B------:R-:W-:-:S02]  /*0f80*/  LEA.HI R71, R56, R71, RZ, 0x2 ;  /* 0x0000004738477211 */ /* 0x000fc400078f10ff */
[C---:B------:R-:W-:Y:S02]  /*0f90*/  IADD3 R58, R34.reuse, 0x44, RZ ;  /* 0x00000044223a7810 */ /* 0x040fe40007ffe0ff */
[----:B------:R-:W-:Y:S02]  /*0fa0*/  SHF.R.S32.HI R67, RZ, 0x1f, R42 ;  /* 0x0000001fff437819 */ /* 0x000fe4000001142a */
[----:B------:R-:W-:Y:S02]  /*0fb0*/  LEA.HI R56, R55, R34, RZ, 0x2 ;  /* 0x0000002237387211 */ /* 0x000fe400078f10ff */
[----:B------:R-:W-:Y:S02]  /*0fc0*/  SHF.R.S32.HI R69, RZ, 0x1f, R58 ;  /* 0x0000001fff457819 */ /* 0x000fe4000001143a */
[----:B------:R-:W-:Y:S02]  /*0fd0*/  LEA.HI R42, R67, R42, RZ, 0x2 ;  /* 0x0000002a432a7211 */ /* 0x000fe400078f10ff */
[----:B------:R-:W-:-:S02]  /*0fe0*/  IADD3 R68, R34, 0x4c, RZ ;  /* 0x0000004c22447810 */ /* 0x000fc40007ffe0ff */
[----:B------:R-:W-:Y:S02]  /*0ff0*/  SHF.R.S32.HI R67, RZ, 0x2, R56 ;  /* 0x00000002ff437819 */ /* 0x000fe40000011438 */
[----:B------:R-:W-:Y:S02]  /*1000*/  IADD3 R60, R34, 0x48, RZ ;  /* 0x00000048223c7810 */ /* 0x000fe40007ffe0ff */
[----:B------:R-:W-:Y:S01]  /*1010*/  SHF.L.U32 R34, R2, 0x3, RZ ;  /* 0x0000000302227819 */ /* 0x000fe200000006ff */
[----:B------:R-:W-:Y:S01]  /*1020*/  IMAD R67, R67, 0x28, R36 ;  /* 0x0000002843437824 */ /* 0x000fe200078e0224 */
[----:B------:R-:W-:Y:S02]  /*1030*/  LEA.HI R55, R69, R58, RZ, 0x2 ;  /* 0x0000003a45377211 */ /* 0x000fe400078f10ff */
[----:B------:R-:W-:Y:S02]  /*1040*/  SHF.R.S32.HI R58, RZ, 0x1f, R68 ;  /* 0x0000001fff3a7819 */ /* 0x000fe40000011444 */
[----:B------:R-:W-:-:S02]  /*1050*/  SHF.R.S32.HI R56, RZ, 0x2, R38 ;  /* 0x00000002ff387819 */ /* 0x000fc40000011426 */
[----:B------:R-:W-:Y:S02]  /*1060*/  LOP3.LUT R34, R34, 0x18, RZ, 0xc0, !PT ;  /* 0x0000001822227812 */ /* 0x000fe400078ec0ff */
[----:B------:R-:W-:Y:S01]  /*1070*/  LEA.HI R68, R58, R68, RZ, 0x2 ;  /* 0x000000443a447211 */ /* 0x000fe200078f10ff */
[----:B------:R-:W-:Y:S01]  /*1080*/  IMAD R56, R56, 0x28, R36 ;  /* 0x0000002838387824 */ /* 0x000fe200078e0224 */
[----:B------:R-:W-:Y:S02]  /*1090*/  SHF.R.S32.HI R58, RZ, 0x2, R40 ;  /* 0x00000002ff3a7819 */ /* 0x000fe40000011428 */
[----:B------:R-:W-:Y:S02]  /*10a0*/  IADD3 R67, R67, R34, RZ ;  /* 0x0000002243437210 */ /* 0x000fe40007ffe0ff */
[----:B------:R-:W-:Y:S01]  /*10b0*/  SHF.R.S32.HI R65, RZ, 0x2, R65 ;  /* 0x00000002ff417819 */ /* 0x000fe20000011441 */
[----:B------:R-:W-:Y:S01]  /*10c0*/  IMAD R58, R58, 0x28, R36 ;  /* 0x000000283a3a7824 */ /* 0x000fe200078e0224 */
[----:B------:R-:W-:-:S02]  /*10d0*/  IADD3 R56, R34, R56, RZ ;  /* 0x0000003822387210 */ /* 0x000fc40007ffe0ff */
[----:B------:R-:W-:Y:S01]  /*10e0*/  SHF.R.S32.HI R63, RZ, 0x2, R63 ;  /* 0x00000002ff3f7819 */ /* 0x000fe2000001143f */
[----:B------:R-:W0:Y:S01]  /*10f0*/  LDS.64 R66, [R67] ;  /* 0x0000000043427984 */ /* 0x000e220000000a00 */
[----:B------:R-:W-:Y:S01]  /*1100*/  SHF.R.S32.HI R40, RZ, 0x2, R48 ;  /* 0x00000002ff287819 */ /* 0x000fe20000011430 */
[----:B------:R-:W-:Y:S01]  /*1110*/  IMAD R48, R65, 0x28, R36 ;  /* 0x0000002841307824 */ /* 0x000fe200078e0224 */
[----:B------:R-:W-:Y:S01]  /*1120*/  SHF.R.S32.HI R69, RZ, 0x1f, R60 ;  /* 0x0000001fff457819 */ /* 0x000fe2000001143c */
[----:B------:R1:W2:Y:S01]  /*1130*/  LDS.64 R64, [R56] ;  /* 0x0000000038407984 */ /* 0x0002a20000000a00 */
[C---:B------:R-:W-:Y:S02]  /*1140*/  IADD3 R58, R34.reuse, R58, RZ ;  /* 0x0000003a223a7210 */ /* 0x040fe40007ffe0ff */
[----:B------:R-:W-:Y:S02]  /*1150*/  SHF.R.S32.HI R61, RZ, 0x2, R61 ;  /* 0x00000002ff3d7819 */ /* 0x000fe4000001143d */
[----:B------:R-:W-:Y:S01]  /*1160*/  SHF.R.S32.HI R38, RZ, 0x2, R54 ;  /* 0x00000002ff267819 */ /* 0x000fe20000011436 */
[--C-:B------:R-:W-:Y:S01]  /*1170*/  IMAD R54, R63, 0x28, R36.reuse ;  /* 0x000000283f367824 */ /* 0x100fe200078e0224 */
[----:B------:R-:W-:Y:S01]  /*1180*/  LEA.HI R69, R69, R60, RZ, 0x2 ;  /* 0x0000003c45457211 */ /* 0x000fe200078f10ff */
[----:B------:R3:W4:Y:S01]  /*1190*/  LDS.64 R62, [R58] ;  /* 0x000000003a3e7984 */ /* 0x0007220000000a00 */
[----:B------:R-:W-:Y:S01]  /*11a0*/  IADD3 R60, R34, R48, RZ ;  /* 0x00000030223c7210 */ /* 0x000fe20007ffe0ff */
[--C-:B------:R-:W-:Y:S01]  /*11b0*/  IMAD R48, R61, 0x28, R36.reuse ;  /* 0x000000283d307824 */ /* 0x100fe200078e0224 */
[----:B------:R-:W-:Y:S01]  /*11c0*/  SHF.R.S32.HI R73, RZ, 0x2, R73 ;  /* 0x00000002ff497819 */ /* 0x000fe20000011449 */
[----:B------:R-:W-:Y:S01]  /*11d0*/  IMAD R78, R38, 0x28, R36 ;  /* 0x00000028264e7824 */ /* 0x000fe200078e0224 */
[----:B------:R-:W-:-:S02]  /*11e0*/  IADD3 R72, R34, R54, RZ ;  /* 0x0000003622487210 */ /* 0x000fc40007ffe0ff */
[----:B------:R-:W-:Y:S01]  /*11f0*/  SHF.R.S32.HI R49, RZ, 0x2, R49 ;  /* 0x00000002ff317819 */ /* 0x000fe20000011431 */
[----:B------:R-:W4:Y:S01]  /*1200*/  LDS.64 R60, [R60] ;  /* 0x000000003c3c7984 */ /* 0x000f220000000a00 */
[----:B------:R-:W-:Y:S01]  /*1210*/  IMAD R54, R73, 0x28, R36 ;  /* 0x0000002849367824 */ /* 0x000fe200078e0224 */
[C---:B------:R-:W-:Y:S02]  /*1220*/  IADD3 R48, R34.reuse, R48, RZ ;  /* 0x0000003022307210 */ /* 0x040fe40007ffe0ff */
[----:B------:R-:W4:Y:S01]  /*1230*/  LDS.64 R72, [R72] ;  /* 0x0000000048487984 */ /* 0x000f220000000a00 */
[----:B------:R-:W-:Y:S01]  /*1240*/  SHF.R.S32.HI R44, RZ, 0x2, R44 ;  /* 0x00000002ff2c7819 */ /* 0x000fe2000001142c */
[--C-:B-1----:R-:W-:Y:S01]  /*1250*/  IMAD R56, R49, 0x28, R36.reuse ;  /* 0x0000002831387824 */ /* 0x102fe200078e0224 */
[----:B------:R-:W-:Y:S01]  /*1260*/  SHF.R.S32.HI R59, RZ, 0x2, R59 ;  /* 0x00000002ff3b7819 */ /* 0x000fe2000001143b */
[----:B------:R-:W1:Y:S01]  /*1270*/  LDS.64 R48, [R48] ;  /* 0x0000000030307984 */ /* 0x000e620000000a00 */
[----:B---3--:R-:W-:Y:S01]  /*1280*/  IADD3 R58, R34, R54, RZ ;  /* 0x00000036223a7210 */ /* 0x008fe20007ffe0ff */
[--C-:B------:R-:W-:Y:S01]  /*1290*/  IMAD R44, R44, 0x28, R36.reuse ;  /* 0x000000282c2c7824 */ /* 0x100fe200078e0224 */
[----:B------:R-:W-:Y:S01]  /*12a0*/  SHF.R.S32.HI R57, RZ, 0x2, R57 ;  /* 0x00000002ff397819 */ /* 0x000fe20000011439 */
[--C-:B------:R-:W-:Y:S01]  /*12b0*/  IMAD R70, R59, 0x28, R36.reuse ;  /* 0x000000283b467824 */ /* 0x100fe200078e0224 */
[----:B------:R-:W-:Y:S01]  /*12c0*/  IADD3 R56, R34, R56, RZ ;  /* 0x0000003822387210 */ /* 0x000fe20007ffe0ff */
[--C-:B------:R-:W-:Y:S01]  /*12d0*/  IMAD R54, R40, 0x28, R36.reuse ;  /* 0x0000002828367824 */ /* 0x100fe200078e0224 */
[----:B------:R-:W3:Y:S01]  /*12e0*/  LDS.64 R58, [R58] ;  /* 0x000000003a3a7984 */ /* 0x000ee20000000a00 */
[----:B------:R-:W-:Y:S01]  /*12f0*/  SHF.R.S32.HI R71, RZ, 0x2, R71 ;  /* 0x00000002ff477819 */ /* 0x000fe20000011447 */
[--C-:B------:R-:W-:Y:S01]  /*1300*/  IMAD R76, R57, 0x28, R36.reuse ;  /* 0x00000028394c7824 */ /* 0x100fe200078e0224 */
[C---:B------:R-:W-:Y:S01]  /*1310*/  IADD3 R80, R34.reuse, R44, RZ ;  /* 0x0000002c22507210 */ /* 0x040fe20007ffe0ff */
[----:B------:R-:W3:Y:S01]  /*1320*/  LDS.64 R56, [R56] ;  /* 0x0000000038387984 */ /* 0x000ee20000000a00 */
[----:B------:R-:W-:Y:S01]  /*1330*/  SHF.R.S32.HI R55, RZ, 0x2, R55 ;  /* 0x00000002ff377819 */ /* 0x000fe20000011437 */
[----:B------:R-:W-:Y:S01]  /*1340*/  IMAD R44, R71, 0x28, R36 ;  /* 0x00000028472c7824 */ /* 0x000fe200078e0224 */
[----:B------:R-:W-:Y:S01]  /*1350*/  IADD3 R82, R34, R70, RZ ;  /* 0x0000004622527210 */ /* 0x000fe20007ffe0ff */
[----:B0-----:R-:W-:Y:S01]  /*1360*/  FADD.FTZ R66, RZ, R66 ;  /* 0x00000042ff427221 */ /* 0x001fe20000010000 */
[----:B------:R-:W0:Y:S01]  /*1370*/  LDS.64 R70, [R80] ;  /* 0x0000000050467984 */ /* 0x000e220000000a00 */
[----:B------:R-:W-:Y:S01]  /*1380*/  SHF.R.S32.HI R74, RZ, 0x2, R74 ;  /* 0x00000002ff4a7819 */ /* 0x000fe2000001144a */
[----:B------:R-:W-:Y:S01]  /*1390*/  IMAD R40, R55, 0x28, R36 ;  /* 0x0000002837287824 */ /* 0x000fe200078e0224 */
[----:B------:R-:W-:Y:S01]  /*13a0*/  SHF.R.S32.HI R46, RZ, 0x2, R46 ;  /* 0x00000002ff2e7819 */ /* 0x000fe2000001142e */
[----:B--2---:R-:W-:Y:S01]  /*13b0*/  FADD.FTZ R64, R66, R64 ;  /* 0x0000004042407221 */ /* 0x004fe20000010000 */
[----:B------:R-:W-:Y:S01]  /*13c0*/  SHF.R.S32.HI R42, RZ, 0x2, R42 ;  /* 0x00000002ff2a7819 */ /* 0x000fe2000001142a */
[--C-:B------:R-:W-:Y:S01]  /*13d0*/  IMAD R74, R74, 0x28, R36.reuse ;  /* 0x000000284a4a7824 */ /* 0x100fe200078e0224 */
[----:B------:R-:W-:Y:S01]  /*13e0*/  SHF.R.S32.HI R69, RZ, 0x2, R69 ;  /* 0x00000002ff457819 */ /* 0x000fe20000011445 */
[----:B------:R-:W-:Y:S01]  /*13f0*/  IMAD R46, R46, 0x28, R36 ;  /* 0x000000282e2e7824 */ /* 0x000fe200078e0224 */
[----:B------:R-:W-:Y:S01]  /*1400*/  SHF.R.S32.HI R68, RZ, 0x2, R68 ;  /* 0x00000002ff447819 */ /* 0x000fe20000011444 */
[--C-:B------:R-:W-:Y:S01]  /*1410*/  IMAD R42, R42, 0x28, R36.reuse ;  /* 0x000000282a2a7824 */ /* 0x100fe200078e0224 */
[----:B------:R-:W-:Y:S01]  /*1420*/  IADD3 R84, R34, R54, RZ ;  /* 0x0000003622547210 */ /* 0x000fe20007ffe0ff */
[--C-:B------:R-:W-:Y:S01]  /*1430*/  IMAD R38, R69, 0x28, R36.reuse ;  /* 0x0000002845267824 */ /* 0x100fe200078e0224 */
[----:B------:R-:W2:Y:S01]  /*1440*/  LDS.64 R54, [R82] ;  /* 0x0000000052367984 */ /* 0x000ea20000000a00 */
[----:B------:R-:W-:Y:S01]  /*1450*/  IMAD R36, R68, 0x28, R36 ;  /* 0x0000002844247824 */ /* 0x000fe200078e0224 */
[C---:B------:R-:W-:Y:S01]  /*1460*/  IADD3 R86, R34.reuse, R78, RZ ;  /* 0x0000004e22567210 */ /* 0x040fe20007ffe0ff */
[----:B------:R-:W-:Y:S01]  /*1470*/  FADD.FTZ R78, RZ, R67 ;  /* 0x00000043ff4e7221 */ /* 0x000fe20000010000 */
[----:B------:R-:W2:Y:S01]  /*1480*/  LDS.64 R68, [R84] ;  /* 0x0000000054447984 */ /* 0x000ea20000000a00 */
[----:B------:R-:W-:Y:S01]  /*1490*/  IADD3 R76, R34, R76, RZ ;  /* 0x0000004c224c7210 */ /* 0x000fe20007ffe0ff */
[----:B----4-:R-:W-:Y:S01]  /*14a0*/  FADD.FTZ R62, R64, R62 ;  /* 0x0000003e403e7221 */ /* 0x010fe20000010000 */
[----:B------:R-:W-:Y:S01]  /*14b0*/  FADD.FTZ R78, R78, R65 ;  /* 0x000000414e4e7221 */ /* 0x000fe20000010000 */
[----:B------:R-:W4:Y:S01]  /*14c0*/  LDS.64 R66, [R86] ;  /* 0x0000000056427984 */ /* 0x000f220000000a00 */
[----:B------:R-:W-:Y:S01]  /*14d0*/  IADD3 R74, R34, R74, RZ ;  /* 0x0000004a224a7210 */ /* 0x000fe20007ffe0ff */
[----:B------:R-:W-:Y:S01]  /*14e0*/  FADD.FTZ R60, R62, R60 ;  /* 0x0000003c3e3c7221 */ /* 0x000fe20000010000 */
[----:B------:R-:W-:Y:S01]  /*14f0*/  FADD.FTZ R78, R78, R63 ;  /* 0x0000003f4e4e7221 */ /* 0x000fe20000010000 */
[----:B------:R-:W4:Y:S01]  /*1500*/  LDS.64 R64, [R76] ;  /* 0x000000004c407984 */ /* 0x000f220000000a00 */
[----:B------:R-:W-:Y:S01]  /*1510*/  IADD3 R46, R34, R46, RZ ;  /* 0x0000002e222e7210 */ /* 0x000fe20007ffe0ff */
[----:B------:R-:W-:Y:S01]  /*1520*/  FADD.FTZ R72, R60, R72 ;  /* 0x000000483c487221 */ /* 0x000fe20000010000 */
[----:B------:R-:W-:Y:S01]  /*1530*/  FADD.FTZ R78, R78, R61 ;  /* 0x0000003d4e4e7221 */ /* 0x000fe20000010000 */
[----:B------:R-:W4:Y:S01]  /*1540*/  LDS.64 R62, [R74] ;  /* 0x000000004a3e7984 */ /* 0x000f220000000a00 */
[----:B------:R-:W-:Y:S01]  /*1550*/  IADD3 R44, R34, R44, RZ ;  /* 0x0000002c222c7210 */ /* 0x000fe20007ffe0ff */
[----:B-1----:R-:W-:Y:S01]  /*1560*/  FADD.FTZ R48, R72, R48 ;  /* 0x0000003048307221 */ /* 0x002fe20000010000 */
[----:B------:R-:W-:Y:S01]  /*1570*/  FADD.FTZ R78, R78, R73 ;  /* 0x000000494e4e7221 */ /* 0x000fe20000010000 */
[----:B------:R-:W1:Y:S01]  /*1580*/  LDS.64 R60, [R46] ;  /* 0x000000002e3c7984 */ /* 0x000e620000000a00 */
[----:B------:R-:W-:Y:S01]  /*1590*/  IADD3 R42, R34, R42, RZ ;  /* 0x0000002a222a7210 */ /* 0x000fe20007ffe0ff */
[----:B---3--:R-:W-:Y:S01]  /*15a0*/  FADD.FTZ R58, R48, R58 ;  /* 0x0000003a303a7221 */ /* 0x008fe20000010000 */
[----:B------:R-:W-:Y:S01]  /*15b0*/  FADD.FTZ R78, R78, R49 ;  /* 0x000000314e4e7221 */ /* 0x000fe20000010000 */
[----:B------:R-:W3:Y:S01]  /*15c0*/  LDS.64 R72, [R44] ;  /* 0x000000002c487984 */ /* 0x000ee20000000a00 */
[----:B------:R-:W-:Y:S01]  /*15d0*/  IADD3 R40, R34, R40, RZ ;  /* 0x0000002822287210 */ /* 0x000fe20007ffe0ff */
[----:B------:R-:W-:Y:S01]  /*15e0*/  FADD.FTZ R56, R58, R56 ;  /* 0x000000383a387221 */ /* 0x000fe20000010000 */
[----:B------:R-:W-:Y:S01]  /*15f0*/  FADD.FTZ R78, R78, R59 ;  /* 0x0000003b4e4e7221 */ /* 0x000fe20000010000 */
[----:B------:R-:W3:Y:S01]  /*1600*/  LDS.64 R48, [R42] ;  /* 0x000000002a307984 */ /* 0x000ee20000000a00 */
[----:B------:R-:W-:Y:S01]  /*1610*/  IADD3 R38, R34, R38, RZ ;  /* 0x0000002622267210 */ /* 0x000fe20007ffe0ff */
[----:B0-----:R-:W-:Y:S01]  /*1620*/  FADD.FTZ R70, R56, R70 ;  /* 0x0000004638467221 */ /* 0x001fe20000010000 */
[----:B------:R-:W-:Y:S01]  /*1630*/  FADD.FTZ R78, R78, R57 ;  /* 0x000000394e4e7221 */ /* 0x000fe20000010000 */
[----:B------:R-:W0:Y:S01]  /*1640*/  LDS.64 R58, [R40] ;  /* 0x00000000283a7984 */ /* 0x000e220000000a00 */
[----:B------:R-:W-:-:S02]  /*1650*/  IADD3 R36, R34, R36, RZ ;  /* 0x0000002422247210 */ /* 0x000fc40007ffe0ff */
[----:B------:R-:W-:Y:S01]  /*1660*/  FADD.FTZ R78, R78, R71 ;  /* 0x000000474e4e7221 */ /* 0x000fe20000010000 */
[----:B------:R-:W0:Y:S01]  /*1670*/  LDS.64 R56, [R38] ;  /* 0x0000000026387984 */ /* 0x000e220000000a00 */
[----:B--2---:R-:W-:Y:S02]  /*1680*/  FADD.FTZ R54, R70, R54 ;  /* 0x0000003646367221 */ /* 0x004fe40000010000 */
[----:B------:R-:W-:Y:S01]  /*1690*/  FADD.FTZ R78, R78, R55 ;  /* 0x000000374e4e7221 */ /* 0x000fe20000010000 */
[----:B------:R-:W2:Y:S01]  /*16a0*/  LDS.64 R70, [R36] ;  /* 0x0000000024467984 */ /* 0x000ea20000000a00 */
[----:B------:R-:W-:Y:S02]  /*16b0*/  FADD.FTZ R55, R54, R68 ;  /* 0x0000004436377221 */ /* 0x000fe40000010000 */
[----:B------:R-:W-:Y:S02]  /*16c0*/  FADD.FTZ R78, R78, R69 ;  /* 0x000000454e4e7221 */ /* 0x000fe40000010000 */
[----:B----4-:R-:W-:-:S02]  /*16d0*/  FADD.FTZ R55, R55, R66 ;  /* 0x0000004237377221 */ /* 0x010fc40000010000 */
[----:B------:R-:W-:Y:S02]  /*16e0*/  FADD.FTZ R78, R78, R67 ;  /* 0x000000434e4e7221 */ /* 0x000fe40000010000 */
[----:B------:R-:W-:Y:S02]  /*16f0*/  FADD.FTZ R55, R55, R64 ;  /* 0x0000004037377221 */ /* 0x000fe40000010000 */
[----:B------:R-:W-:Y:S02]  /*1700*/  FADD.FTZ R78, R78, R65 ;  /* 0x000000414e4e7221 */ /* 0x000fe40000010000 */
[----:B------:R-:W-:Y:S02]  /*1710*/  FADD.FTZ R55, R55, R62 ;  /* 0x0000003e37377221 */ /* 0x000fe40000010000 */
[----:B------:R-:W-:Y:S02]  /*1720*/  FADD.FTZ R78, R78, R63 ;  /* 0x0000003f4e4e7221 */ /* 0x000fe40000010000 */
[----:B-1----:R-:W-:-:S02]  /*1730*/  FADD.FTZ R55, R55, R60 ;  /* 0x0000003c37377221 */ /* 0x002fc40000010000 */
[----:B------:R-:W-:Y:S02]  /*1740*/  FADD.FTZ R78, R78, R61 ;  /* 0x0000003d4e4e7221 */ /* 0x000fe40000010000 */
[----:B---3--:R-:W-:Y:S02]  /*1750*/  FADD.FTZ R55, R55, R72 ;  /* 0x0000004837377221 */ /* 0x008fe40000010000 */
[----:B------:R-:W-:Y:S02]  /*1760*/  FADD.FTZ R78, R78, R73 ;  /* 0x000000494e4e7221 */ /* 0x000fe40000010000 */
[----:B------:R-:W-:Y:S02]  /*1770*/  FADD.FTZ R55, R55, R48 ;  /* 0x0000003037377221 */ /* 0x000fe40000010000 */
[----:B------:R-:W-:Y:S02]  /*1780*/  FADD.FTZ R78, R78, R49 ;  /* 0x000000314e4e7221 */ /* 0x000fe40000010000 */
[----:B0-----:R-:W-:-:S02]  /*1790*/  FADD.FTZ R55, R55, R58 ;  /* 0x0000003a37377221 */ /* 0x001fc40000010000 */
[----:B------:R-:W-:Y:S02]  /*17a0*/  FADD.FTZ R78, R78, R59 ;  /* 0x0000003b4e4e7221 */ /* 0x000fe40000010000 */
[----:B------:R-:W-:Y:S02]  /*17b0*/  FADD.FTZ R55, R55, R56 ;  /* 0x0000003837377221 */ /* 0x000fe40000010000 */
[----:B------:R-:W-:Y:S02]  /*17c0*/  FADD.FTZ R78, R78, R57 ;  /* 0x000000394e4e7221 */ /* 0x000fe40000010000 */
[----:B--2---:R-:W-:Y:S02]  /*17d0*/  FADD.FTZ R70, R55, R70 ;  /* 0x0000004637467221 */ /* 0x004fe40000010000 */
[----:B------:R-:W-:-:S07]  /*17e0*/  FADD.FTZ R71, R78, R71 ;  /* 0x000000474e477221 */ /* 0x000fce0000010000 */
.L_x_3353:
[----:B------:R-:W-:Y:S05]  /*17f0*/  BSYNC B0 ;  /* 0x0000000000007941 */ /* 0x000fea0003800000 */
.L_x_3352:
        /* <DEDUP_REMOVED lines=21> */
.L_x_3355:
[----:B------:R-:W-:Y:S05]  /*1950*/  BSYNC B0 ;  /* 0x0000000000007941 */ /* 0x000fea0003800000 */
.L_x_3354:
[----:B------:R-:W-:Y:S01]  /*1960*/  BAR.SYNC.DEFER_BLOCKING 0x0 ;  /* 0x0000000000007b1d */ /* 0x000fe20000010000 */
[C---:B------:R-:W-:Y:S02]  /*1970*/  ISETP.NE.AND P0, PT, R2.reuse, RZ, PT ;  /* 0x000000ff0200720c */ /* 0x040fe40003f05270 */
[----:B------:R-:W-:-:S11]  /*1980*/  ISETP.GT.U32.AND P1, PT, R2, 0x1f, PT ;  /* 0x0000001f0200780c */ /* 0x000fd60003f24070 */
        /* <DEDUP_REMOVED lines=10> */
.L_x_3357:
[----:B------:R-:W2:Y:S04]  /*1a30*/  LD.E.STRONG.GPU R34, desc[UR8][R48.64] ;  /* 0x0000000830227980 */ /* 0x000ea8000c10f900 */
[----:B--2---:R-:W-:Y:S01]  /*1a40*/  CCTL.IVALL ;  /* 0x00000000ff00798f */ /* 0x004fe20002000000 */
[----:B------:R-:W-:Y:S05]  /*1a50*/  YIELD ;  /* 0x0000000000007946 */ /* 0x000fea0003800000 */
[----:B-----5:R-:W-:-:S04]  /*1a60*/  LOP3.LUT R34, R34, R55, RZ, 0x3c, !PT ;  /* 0x0000003722227212 */ /* 0x020fc800078e3cff */
[----:B------:R-:W-:-:S13]  /*1a70*/  ISETP.GT.AND P0, PT, R34, -0x1, PT ;  /* 0xffffffff2200780c */ /* 0x000fda0003f04270 */
[----:B------:R-:W-:Y:S05]  /*1a80*/  @P0 BRA `(.L_x_3357) ;  /* 0xfffffffc00e80947 */ /* 0x000fea000383ffff */
.L_x_3356:
        /* <DEDUP_REMOVED lines=15> */
[----:B------:R-:W-:Y:S01]  /*1b80*/  MOV R34, RZ ;  /* 0x000000ff00227202 */ /* 0x000fe20000000f00 */
        /* <DEDUP_REMOVED lines=13> */
[----:B-1----:R-:W-:Y:S01]  /*1c60*/  FADD.FTZ R38, R55, R38 ;  /* 0x0000002637267221 */ /* 0x002fe20000010000 */
[----:B--2---:R-:W-:-:S04]  /*1c70*/  FADD.FTZ R40, R57, R40 ;  /* 0x0000002839287221 */ /* 0x004fc80000010000 */
[----:B------:R-:W1:Y:S04]  /*1c80*/  SHFL.BFLY PT, R49, R38, 0x1, 0x1f ;  /* 0x0c201f0026317f89 */ /* 0x000e6800000e0000 */
[----:B------:R-:W2:Y:S01]  /*1c90*/  SHFL.BFLY PT, R59, R40, 0x1, 0x1f ;  /* 0x0c201f00283b7f89 */ /* 0x000ea200000e0000 */
[----:B-1----:R-:W-:Y:S01]  /*1ca0*/  FADD.FTZ R48, R38, R49 ;  /* 0x0000003126307221 */ /* 0x002fe20000010000 */
[----:B0-----:R-:W-:Y:S02]  /*1cb0*/  @!P0 LEA R49, R61, R36, 0x18 ;  /* 0x000000243d318211 */ /* 0x001fe400078ec0ff */
[----:B------:R-:W-:Y:S01]  /*1cc0*/  @!P0 LOP3.LUT R36, R2, 0xfffffff8, RZ, 0xc0, !PT ;  /* 0xfffffff802248812 */ /* 0x000fe200078ec0ff */
[----:B------:R-:W-:Y:S01]  /*1cd0*/  @!P0 FMUL.FTZ R48, R48, 4.8828125727595761418e-05 ;  /* 0x384ccccd30308820 */ /* 0x000fe20000410000 */
[----:B--2---:R-:W-:-:S02]  /*1ce0*/  FADD.FTZ R59, R40, R59 ;  /* 0x0000003b283b7221 */ /* 0x004fc40000010000 */
[----:B------:R-:W-:Y:S01]  /*1cf0*/  @!P0 IADD3 R36, R36, R49, RZ ;  /* 0x0000003124248210 */ /* 0x000fe20007ffe0ff */
        /* <DEDUP_REMOVED lines=26> */
.L_x_3359:
[----:B------:R-:W-:Y:S05]  /*1ea0*/  BSYNC B0 ;  /* 0x0000000000007941 */ /* 0x000fea0003800000 */
.L_x_3358:
[----:B------:R-:W1:Y:S01]  /*1eb0*/  S2UR UR7, SR_CgaCtaId ;  /* 0x00000000000779c3 */ /* 0x000e620000008800 */
[----:B------:R-:W-:Y:S01]  /*1ec0*/  SHF.L.U32 R34, R5, 0x2, RZ ;  /* 0x0000000205227819 */ /* 0x000fe200000006ff */
[----:B------:R-:W-:Y:S01]  /*1ed0*/  IMAD R7, R26, 0x50, R7 ;  /* 0x000000501a077824 */ /* 0x000fe200078e0207 */
[----:B------:R-:W-:Y:S01]  /*1ee0*/  UMOV UR6, 0x400 ;  /* 0x0000040000067882 */ /* 0x000fe20000000000 */
[----:B------:R-:W-:Y:S01]  /*1ef0*/  ULOP3.LUT UR4, UR4, 0x1, URZ, 0x3c, !UPT ;  /* 0x0000000104047892 */ /* 0x000fe2000f8e3c3f */
[----:B------:R-:W-:Y:S01]  /*1f00*/  LOP3.LUT R34, R34, 0x1c, RZ, 0xc0, !PT ;  /* 0x0000001c22227812 */ /* 0x000fe200078ec0ff */
[----:B------:R-:W-:Y:S01]  /*1f10*/  UIADD3 UR6, UR6, 0xc80, URZ ;  /* 0x00000c8006067890 */ /* 0x000fe2000fffe03f */
[----:B0-----:R-:W-:Y:S02]  /*1f20*/  SHF.L.U32 R54, R7, 0x2, RZ ;  /* 0x0000000207367819 */ /* 0x001fe400000006ff */
[----:B------:R-:W-:Y:S02]  /*1f30*/  IADD3 R34, RZ, -R34, RZ ;  /* 0x80000022ff227210 */ /* 0x000fe40007ffe0ff */
[----:B------:R-:W-:Y:S01]  /*1f40*/  SHF.R.S32.HI R55, RZ, 0x1f, R54 ;  /* 0x0000001fff377819 */ /* 0x000fe20000011436 */
[----:B------:R-:W-:Y:S01]  /*1f50*/  IMAD.WIDE.U32 R48, R54, -0x33333333, RZ ;  /* 0xcccccccd36307825 */ /* 0x000fe200078e00ff */
[----:B------:R-:W-:-:S03]  /*1f60*/  MOV R48, R34 ;  /* 0x0000002200307202 */ /* 0x000fc60000000f00 */
[----:B------:R-:W-:Y:S01]  /*1f70*/  IMAD.WIDE.U32 R54, R9, 0xa0000, R54 ;  /* 0x000a000009367825 */ /* 0x000fe200078e0036 */
[----:B------:R-:W-:-:S04]  /*1f80*/  LEA.HI R48, R49, R48, RZ, 0x1a ;  /* 0x0000003031307211 */ /* 0x000fc800078fd0ff */
[----:B------:R-:W-:Y:S02]  /*1f90*/  IADD3 R36, R10, R55, RZ ;  /* 0x000000370a247210 */ /* 0x000fe40007ffe0ff */
[-C--:B------:R-:W-:Y:S01]  /*1fa0*/  IADD3 R11, P4, R11, R54.reuse, RZ ;  /* 0x000000360b0b7210 */ /* 0x080fe20007f9e0ff */
[----:B-1----:R-:W-:Y:S01]  /*1fb0*/  ULEA UR6, UR7, UR6, 0x18 ;  /* 0x0000000607067291 */ /* 0x002fe2000f8ec03f */
[-C--:B------:R-:W-:Y:S02]  /*1fc0*/  IADD3 R15, P5, R15, R54.reuse, RZ ;  /* 0x000000360f0f7210 */ /* 0x080fe40007fbe0ff */
[-C--:B------:R-:W-:Y:S02]  /*1fd0*/  IADD3 R34, P0, R18, R54.reuse, RZ ;  /* 0x0000003612227210 */ /* 0x080fe40007f1e0ff */
[-C--:B------:R-:W-:Y:S02]  /*1fe0*/  IADD3 R9, P3, R14, R54.reuse, RZ ;  /* 0x000000360e097210 */ /* 0x080fe40007f7e0ff */
[----:B------:R-:W-:Y:S01]  /*1ff0*/  LEA R48, R48, UR6, 0x3 ;  /* 0x0000000630307c11 */ /* 0x000fe2000f8e18ff */
[----:B------:R-:W-:Y:S01]  /*2000*/  ULDC.64 UR6, c[0x0][0x210] ;  /* 0x0000840000067ab9 */ /* 0x000fe20000000a00 */
[----:B------:R-:W-:-:S02]  /*2010*/  IADD3 R26, P2, R17, R54, RZ ;  /* 0x00000036111a7210 */ /* 0x000fc40007f5e0ff */
[-C--:B------:R-:W-:Y:S02]  /*2020*/  IADD3.X R14, RZ, R36.reuse, RZ, P4, !PT ;  /* 0x00000024ff0e7210 */ /* 0x080fe400027fe4ff */
[----:B------:R-:W0:Y:S01]  /*2030*/  LDS.64 R48, [R48] ;  /* 0x0000000030307984 */ /* 0x000e220000000a00 */
[----:B------:R-:W-:Y:S02]  /*2040*/  IADD3.X R18, RZ, R36, RZ, P5, !PT ;  /* 0x00000024ff127210 */ /* 0x000fe40002ffe4ff */
[-C--:B------:R-:W-:Y:S02]  /*2050*/  IADD3 R17, P1, R16, R54.reuse, RZ ;  /* 0x0000003610117210 */ /* 0x080fe40007f3e0ff */
[----:B------:R-:W-:Y:S02]  /*2060*/  LEA R10, P4, R11, UR6, 0x1 ;  /* 0x000000060b0a7c11 */ /* 0x000fe4000f8808ff */
[-C--:B------:R-:W-:Y:S02]  /*2070*/  IADD3 R13, P5, R13, R54.reuse, RZ ;  /* 0x000000360d0d7210 */ /* 0x080fe40007fbe0ff */
[----:B------:R-:W-:-:S02]  /*2080*/  IADD3 R54, P6, R12, R54, RZ ;  /* 0x000000360c367210 */ /* 0x000fc40007fde0ff */
[----:B------:R-:W-:Y:S02]  /*2090*/  LEA.HI.X R11, R11, UR7, R14, 0x1, P4 ;  /* 0x000000070b0b7c11 */ /* 0x000fe4000a0f0c0e */
[-C--:B------:R-:W-:Y:S02]  /*20a0*/  IADD3.X R16, RZ, R36.reuse, RZ, P3, !PT ;  /* 0x00000024ff107210 */ /* 0x080fe40001ffe4ff */
[-C--:B------:R-:W-:Y:S02]  /*20b0*/  IADD3.X R14, RZ, R36.reuse, RZ, P5, !PT ;  /* 0x00000024ff0e7210 */ /* 0x080fe40002ffe4ff */
[----:B------:R-:W-:Y:S02]  /*20c0*/  IADD3.X R7, RZ, R36, RZ, P6, !PT ;  /* 0x00000024ff077210 */ /* 0x000fe400037fe4ff */
[----:B------:R-:W-:Y:S02]  /*20d0*/  LEA R58, P4, R13, UR6, 0x1 ;  /* 0x000000060d3a7c11 */ /* 0x000fe4000f8808ff */
[----:B------:R-:W-:-:S02]  /*20e0*/  LEA R60, P3, R54, UR6, 0x1 ;  /* 0x00000006363c7c11 */ /* 0x000fc4000f8608ff */
[----:B------:R-:W-:Y:S02]  /*20f0*/  LEA R56, P5, R9, UR6, 0x1 ;  /* 0x0000000609387c11 */ /* 0x000fe4000f8a08ff */
[----:B------:R-:W-:Y:S02]  /*2100*/  LEA R12, P6, R15, UR6, 0x1 ;  /* 0x000000060f0c7c11 */ /* 0x000fe4000f8c08ff */
[----:B------:R-:W-:Y:S02]  /*2110*/  LEA.HI.X R59, R13, UR7, R14, 0x1, P4 ;  /* 0x000000070d3b7c11 */ /* 0x000fe4000a0f0c0e */
[----:B------:R-:W-:Y:S02]  /*2120*/  LEA.HI.X R61, R54, UR7, R7, 0x1, P3 ;  /* 0x00000007363d7c11 */ /* 0x000fe400098f0c07 */
[----:B------:R-:W-:Y:S02]  /*2130*/  LEA.HI.X R57, R9, UR7, R16, 0x1, P5 ;  /* 0x0000000709397c11 */ /* 0x000fe4000a8f0c10 */
[----:B------:R-:W-:-:S02]  /*2140*/  LEA.HI.X R13, R15, UR7, R18, 0x1, P6 ;  /* 0x000000070f0d7c11 */ /* 0x000fc4000b0f0c12 */
[-C--:B------:R-:W-:Y:S02]  /*2150*/  IADD3.X R7, RZ, R36.reuse, RZ, P2, !PT ;  /* 0x00000024ff077210 */ /* 0x080fe400017fe4ff */
[-C--:B------:R-:W-:Y:S02]  /*2160*/  IADD3.X R18, RZ, R36.reuse, RZ, P1, !PT ;  /* 0x00000024ff127210 */ /* 0x080fe40000ffe4ff */
[----:B------:R-:W-:Y:S01]  /*2170*/  IADD3.X R9, RZ, R36, RZ, P0, !PT ;  /* 0x00000024ff097210 */ /* 0x000fe200007fe4ff */
[--C-:B0-----:R-:W-:Y:S01]  /*2180*/  FADD.FTZ R36, R33, -R48.reuse ;  /* 0x8000003021247221 */ /* 0x101fe20000010000 */
[----:B------:R-:W-:Y:S01]  /*2190*/  LEA R14, P1, R17, UR6, 0x1 ;  /* 0x00000006110e7c11 */ /* 0x000fe2000f8208ff */
[--C-:B------:R-:W-:Y:S01]  /*21a0*/  FADD.FTZ R42, R3, -R48.reuse ;  /* 0x80000030032a7221 */ /* 0x100fe20000010000 */
[----:B------:R-:W-:Y:S01]  /*21b0*/  LEA R16, P2, R26, UR6, 0x1 ;  /* 0x000000061a107c11 */ /* 0x000fe2000f8408ff */
[----:B------:R-:W-:Y:S01]  /*21c0*/  FADD.FTZ R40, R31, -R48 ;  /* 0x800000301f287221 */ /* 0x000fe20000010000 */
[----:B------:R-:W-:Y:S01]  /*21d0*/  LEA R54, P0, R34, UR6, 0x1 ;  /* 0x0000000622367c11 */ /* 0x000fe2000f8008ff */
[----:B------:R-:W-:Y:S01]  /*21e0*/  ULDC UR6, c[0x0][0x230] ;  /* 0x00008c0000067ab9 */ /* 0x000fe20000000800 */
[----:B------:R-:W-:Y:S01]  /*21f0*/  LEA.HI.X R15, R17, UR7, R18, 0x1, P1 ;  /* 0x00000007110f7c11 */ /* 0x000fe200088f0c12 */
[----:B------:R-:W-:Y:S01]  /*2200*/  FADD.FTZ R49, R49, UR6 ;  /* 0x0000000631317e21 */ /* 0x000fe20008010000 */
[--C-:B------:R-:W-:Y:S01]  /*2210*/  FADD.FTZ R18, R23, -R48.reuse ;  /* 0x8000003017127221 */ /* 0x100fe20000010000 */
[----:B------:R-:W-:Y:S01]  /*2220*/  LEA.HI.X R17, R26, UR7, R7, 0x1, P2 ;  /* 0x000000071a117c11 */ /* 0x000fe200090f0c07 */
[--C-:B------:R-:W-:Y:S01]  /*2230*/  FADD.FTZ R26, R25, -R48.reuse ;  /* 0x80000030191a7221 */ /* 0x100fe20000010000 */
[----:B------:R-:W0:Y:S01]  /*2240*/  MUFU.RSQ R23, R49 ;  /* 0x0000003100177308 */ /* 0x000e220000001400 */
[--C-:B------:R-:W-:Y:S01]  /*2250*/  FADD.FTZ R72, R41, -R48.reuse ;  /* 0x8000003029487221 */ /* 0x100fe20000010000 */
[--C-:B------:R-:W-:Y:S01]  /*2260*/  FADD.FTZ R62, R75, -R48.reuse ;  /* 0x800000304b3e7221 */ /* 0x100fe20000010000 */
[--C-:B------:R-:W-:Y:S01]  /*2270*/  FADD.FTZ R44, R77, -R48.reuse ;  /* 0x800000304d2c7221 */ /* 0x100fe20000010000 */
[--C-:B------:R-:W-:Y:S01]  /*2280*/  FADD.FTZ R84, R83, -R48.reuse ;  /* 0x8000003053547221 */ /* 0x100fe20000010000 */
[--C-:B------:R-:W-:Y:S01]  /*2290*/  FADD.FTZ R92, R91, -R48.reuse ;  /* 0x800000305b5c7221 */ /* 0x100fe20000010000 */
[----:B------:R-:W-:Y:S01]  /*22a0*/  LEA.HI.X R55, R34, UR7, R9, 0x1, P0 ;  /* 0x0000000722377c11 */ /* 0x000fe200080f0c09 */
        /* <DEDUP_REMOVED lines=21> */
[----:B-----5:R-:W-:-:S02]  /*2400*/  HADD2.F32 R24, -RZ, R50.H0_H0 ;  /* 0x20000032ff187230 */ /* 0x020fc40000004100 */
[----:B------:R-:W-:Y:S01]  /*2410*/  FADD.FTZ R48, R32, -R48 ;  /* 0x8000003020307221 */ /* 0x000fe20000010000 */
[----:B------:R-:W-:Y:S02]  /*2420*/  HADD2.F32 R37, -RZ, R52.H0_H0 ;  /* 0x20000034ff257230 */ /* 0x000fe40000004100 */
[C---:B0-----:R-:W-:Y:S01]  /*2430*/  FMUL.FTZ R26, R23.reuse, R26 ;  /* 0x0000001a171a7220 */ /* 0x041fe20000410000 */
        /* <DEDUP_REMOVED lines=32> */
[--C-:B------:R-:W-:Y:S01]  /*2640*/  FFMA.FTZ R33, R24, R20, R37.reuse ;  /* 0x0000001418217223 */ /* 0x100fe20000010025 */
[--C-:B------:R-:W-:Y:S01]  /*2650*/  FFMA.FTZ R42, R42, R24, R37.reuse ;  /* 0x000000182a2a7223 */ /* 0x100fe20000010025 */
[C-C-:B------:R-:W-:Y:S01]  /*2660*/  FFMA.FTZ R31, R24.reuse, R72, R37.reuse ;  /* 0x00000048181f7223 */ /* 0x140fe20000010025 */
[C-C-:B------:R-:W-:Y:S01]  /*2670*/  FFMA.FTZ R26, R24.reuse, R62, R37.reuse ;  /* 0x0000003e181a7223 */ /* 0x140fe20000010025 */
[C-C-:B------:R-:W-:Y:S01]  /*2680*/  FFMA.FTZ R23, R24.reuse, R84, R37.reuse ;  /* 0x0000005418177223 */ /* 0x140fe20000010025 */
[C-C-:B------:R-:W-:Y:S01]  /*2690*/  FFMA.FTZ R20, R24.reuse, R92, R37.reuse ;  /* 0x0000005c18147223 */ /* 0x140fe20000010025 */
[----:B------:R-:W-:Y:S01]  /*26a0*/  FFMA.FTZ R24, R24, R44, R37 ;  /* 0x0000002c18187223 */ /* 0x000fe20000010025 */
[----:B------:R-:W-:Y:S01]  /*26b0*/  HADD2.F32 R37, -RZ, R50.H1_H1 ;  /* 0x30000032ff257230 */ /* 0x000fe20000004100 */
[----:B------:R-:W-:Y:S01]  /*26c0*/  IADD3 R5, P0, R5, 0x12, RZ ;  /* 0x0000001205057810 */ /* 0x000fe20007f1e0ff */
[----:B------:R-:W-:-:S02]  /*26d0*/  HADD2.F32 R52, -RZ, R52.H1_H1 ;  /* 0x30000034ff347230 */ /* 0x000fc40000004100 */
[--C-:B------:R-:W-:Y:S01]  /*26e0*/  HADD2.F32 R44, -RZ, R51.reuse.H0_H0 ;  /* 0x20000033ff2c7230 */ /* 0x100fe20000004100 */
[----:B------:R-:W-:Y:S01]  /*26f0*/  IADD3.X R8, RZ, R8, RZ, P0, !PT ;  /* 0x00000008ff087210 */ /* 0x000fe200007fe4ff */
[----:B------:R-:W-:Y:S02]  /*2700*/  HADD2.F32 R51, -RZ, R51.H1_H1 ;  /* 0x30000033ff337230 */ /* 0x000fe40000004100 */
[C-C-:B------:R-:W-:Y:S01]  /*2710*/  FFMA.FTZ R49, R37.reuse, R34, R52.reuse ;  /* 0x0000002225317223 */ /* 0x140fe20000010034 */
[--C-:B------:R-:W-:Y:S02]  /*2720*/  HADD2.F32 R46, -RZ, R53.reuse.H0_H0 ;  /* 0x20000035ff2e7230 */ /* 0x100fe40000004100 */
[C-C-:B------:R-:W-:Y:S01]  /*2730*/  FFMA.FTZ R50, R37.reuse, R38, R52.reuse ;  /* 0x0000002625327223 */ /* 0x140fe20000010034 */
[----:B------:R-:W-:Y:S02]  /*2740*/  HADD2.F32 R48, -RZ, R53.H1_H1 ;  /* 0x30000035ff307230 */ /* 0x000fe40000004100 */
[--C-:B------:R-:W-:Y:S01]  /*2750*/  FFMA.FTZ R34, R37, R47, R52.reuse ;  /* 0x0000002f25227223 */ /* 0x100fe20000010034 */
[----:B------:R-:W-:Y:S01]  /*2760*/  FFMA.FTZ R45, R29, R37, R52 ;  /* 0x000000251d2d7223 */ /* 0x000fe20000010034 */
[----:B------:R-:W-:Y:S01]  /*2770*/  FFMA.FTZ R38, R9, R44, R46 ;  /* 0x0000002c09267223 */ /* 0x000fe2000001002e */
[C---:B------:R-:W-:Y:S01]  /*2780*/  FFMA.FTZ R40, R37.reuse, R40, R52 ;  /* 0x0000002825287223 */ /* 0x040fe20000010034 */
[----:B------:R-:W-:Y:S01]  /*2790*/  FFMA.FTZ R47, R18, R51, R48 ;  /* 0x00000033122f7223 */ /* 0x000fe20000010030 */
[C-C-:B------:R-:W-:Y:S01]  /*27a0*/  FFMA.FTZ R43, R37.reuse, R43, R52.reuse ;  /* 0x0000002b252b7223 */ /* 0x140fe20000010034 */
[C-C-:B------:R-:W-:Y:S01]  /*27b0*/  FFMA.FTZ R29, R37.reuse, R63, R52.reuse ;  /* 0x0000003f251d7223 */ /* 0x140fe20000010034 */
[----:B------:R-:W-:Y:S01]  /*27c0*/  FFMA.FTZ R37, R37, R65, R52 ;  /* 0x0000004125257223 */ /* 0x000fe20000010034 */
[----:B------:R-:W-:Y:S01]  /*27d0*/  F2FP.F16.F32.PACK_AB R42, R45, R42 ;  /* 0x0000002a2d2a723e */ /* 0x000fe200000000ff */
[C-C-:B------:R-:W-:Y:S01]  /*27e0*/  FFMA.FTZ R21, R44.reuse, R21, R46.reuse ;  /* 0x000000152c157223 */ /* 0x140fe2000001002e */
[----:B------:R-:W-:Y:S01]  /*27f0*/  F2FP.F16.F32.PACK_AB R38, R47, R38 ;  /* 0x000000262f26723e */ /* 0x000fe200000000ff */
[C---:B------:R-:W-:Y:S01]  /*2800*/  FFMA.FTZ R52, R44.reuse, R32, R46 ;  /* 0x000000202c347223 */ /* 0x040fe2000001002e */
[C---:B------:R-:W-:Y:S01]  /*2810*/  FFMA.FTZ R18, R51.reuse, R3, R48 ;  /* 0x0000000333127223 */ /* 0x040fe20000010030 */
[----:B------:R-:W-:Y:S01]  /*2820*/  FFMA.FTZ R25, R44, R25, R46 ;  /* 0x000000192c197223 */ /* 0x000fe2000001002e */
[C-C-:B------:R-:W-:Y:S01]  /*2830*/  FFMA.FTZ R32, R51.reuse, R7, R48.reuse ;  /* 0x0000000733207223 */ /* 0x140fe20000010030 */
[----:B------:R-:W-:Y:S01]  /*2840*/  PRMT R3, R42, 0x7632, R3 ;  /* 0x000076322a037816 */ /* 0x000fe20000000003 */
[----:B------:R-:W-:Y:S01]  /*2850*/  FFMA.FTZ R19, R51, R19, R48 ;  /* 0x0000001333137223 */ /* 0x000fe20000010030 */
[----:B------:R-:W-:Y:S01]  /*2860*/  PRMT R7, R38, 0x7632, R7 ;  /* 0x0000763226077816 */ /* 0x000fe20000000007 */
[----:B------:R-:W-:Y:S01]  /*2870*/  FFMA.FTZ R35, R44, R35, R46 ;  /* 0x000000232c237223 */ /* 0x000fe2000001002e */
[----:B------:R-:W-:Y:S01]  /*2880*/  F2FP.F16.F32.PACK_AB R36, R49, R36 ;  /* 0x000000243124723e */ /* 0x000fe200000000ff */
[----:B------:R-:W-:Y:S01]  /*2890*/  FFMA.FTZ R22, R51, R22, R48 ;  /* 0x0000001633167223 */ /* 0x000fe20000010030 */
[----:B------:R-:W-:Y:S01]  /*28a0*/  F2FP.F16.F32.PACK_AB R21, R18, R21 ;  /* 0x000000151215723e */ /* 0x000fe200000000ff */
[----:B------:R-:W-:Y:S01]  /*28b0*/  STG.E.U16 desc[UR8][R10.64], R42 ;  /* 0x0000002a0a007986 */ /* 0x000fe2000c101508 */
[----:B------:R-:W-:Y:S01]  /*28c0*/  F2FP.F16.F32.PACK_AB R33, R50, R33 ;  /* 0x000000213221723e */ /* 0x000fe200000000ff */
[--C-:B------:R-:W-:Y:S01]  /*28d0*/  FFMA.FTZ R39, R44, R39, R46.reuse ;  /* 0x000000272c277223 */ /* 0x100fe2000001002e */
[----:B------:R-:W-:Y:S01]  /*28e0*/  F2FP.F16.F32.PACK_AB R25, R32, R25 ;  /* 0x000000192019723e */ /* 0x000fe200000000ff */
[----:B------:R0:W-:Y:S01]  /*28f0*/  STG.E.U16 desc[UR8][R10.64+0x2], R3 ;  /* 0x000002030a007986 */ /* 0x0001e2000c101508 */
[----:B------:R-:W-:Y:S01]  /*2900*/  F2FP.F16.F32.PACK_AB R31, R40, R31 ;  /* 0x0000001f281f723e */ /* 0x000fe200000000ff */
[C---:B------:R-:W-:Y:S01]  /*2910*/  FFMA.FTZ R41, R44.reuse, R41, R46 ;  /* 0x000000292c297223 */ /* 0x040fe2000001002e */
[----:B------:R-:W-:Y:S01]  /*2920*/  PRMT R18, R21, 0x7632, R18 ;  /* 0x0000763215127816 */ /* 0x000fe20000000012 */
[----:B------:R-:W-:Y:S01]  /*2930*/  STG.E.U16 desc[UR8][R10.64+0x4], R38 ;  /* 0x000004260a007986 */ /* 0x000fe2000c101508 */
[----:B------:R-:W-:Y:S01]  /*2940*/  F2FP.F16.F32.PACK_AB R52, R19, R52 ;  /* 0x000000341334723e */ /* 0x000fe200000000ff */
[----:B------:R-:W-:Y:S01]  /*2950*/  FFMA.FTZ R9, R44, R67, R46 ;  /* 0x000000432c097223 */ /* 0x000fe2000001002e */
[--C-:B------:R-:W-:Y:S01]  /*2960*/  FFMA.FTZ R28, R51, R28, R48.reuse ;  /* 0x0000001c331c7223 */ /* 0x100fe20000010030 */
[----:B------:R1:W-:Y:S01]  /*2970*/  STG.E.U16 desc[UR8][R10.64+0x6], R7 ;  /* 0x000006070a007986 */ /* 0x0003e2000c101508 */
[----:B------:R-:W-:Y:S01]  /*2980*/  F2FP.F16.F32.PACK_AB R26, R43, R26 ;  /* 0x0000001a2b1a723e */ /* 0x000fe200000000ff */
[C-C-:B------:R-:W-:Y:S01]  /*2990*/  FFMA.FTZ R44, R51.reuse, R27, R48.reuse ;  /* 0x0000001b332c7223 */ /* 0x140fe20000010030 */
[----:B------:R-:W-:Y:S01]  /*29a0*/  F2FP.F16.F32.PACK_AB R35, R22, R35 ;  /* 0x000000231623723e */ /* 0x000fe200000000ff */
[----:B------:R-:W-:Y:S01]  /*29b0*/  FFMA.FTZ R30, R51, R30, R48 ;  /* 0x0000001e331e7223 */ /* 0x000fe20000010030 */
[----:B0-----:R-:W-:Y:S01]  /*29c0*/  PRMT R3, R33, 0x7632, R3 ;  /* 0x0000763221037816 */ /* 0x001fe20000000003 */
[----:B------:R-:W-:Y:S01]  /*29d0*/  STG.E.U16 desc[UR8][R60.64], R36 ;  /* 0x000000243c007986 */ /* 0x000fe2000c101508 */
[----:B------:R-:W-:-:S02]  /*29e0*/  F2FP.F16.F32.PACK_AB R23, R34, R23 ;  /* 0x000000172217723e */ /* 0x000fc400000000ff */
[----:B------:R-:W-:Y:S01]  /*29f0*/  F2FP.F16.F32.PACK_AB R39, R28, R39 ;  /* 0x000000271c27723e */ /* 0x000fe200000000ff */
[----:B------:R-:W-:Y:S01]  /*2a00*/  STG.E.U16 desc[UR8][R60.64+0x4], R21 ;  /* 0x000004153c007986 */ /* 0x000fe2000c101508 */
[----:B------:R-:W-:Y:S02]  /*2a10*/  F2FP.F16.F32.PACK_AB R20, R29, R20 ;  /* 0x000000141d14723e */ /* 0x000fe400000000ff */
[----:B-1----:R-:W-:Y:S01]  /*2a20*/  PRMT R11, R36, 0x7632, R11 ;  /* 0x00007632240b7816 */ /* 0x002fe2000000000b */
[----:B------:R-:W-:Y:S01]  /*2a30*/  STG.E.U16 desc[UR8][R60.64+0x6], R18 ;  /* 0x000006123c007986 */ /* 0x000fe2000c101508 */
[----:B------:R-:W-:Y:S02]  /*2a40*/  PRMT R7, R25, 0x7632, R7 ;  /* 0x0000763219077816 */ /* 0x000fe40000000007 */
[----:B------:R-:W-:Y:S01]  /*2a50*/  PRMT R10, R31, 0x7632, R10 ;  /* 0x000076321f0a7816 */ /* 0x000fe2000000000a */
[----:B------:R0:W-:Y:S01]  /*2a60*/  STG.E.U16 desc[UR8][R60.64+0x2], R11 ;  /* 0x0000020b3c007986 */ /* 0x0001e2000c101508 */
[----:B------:R-:W-:-:S02]  /*2a70*/  F2FP.F16.F32.PACK_AB R41, R44, R41 ;  /* 0x000000292c29723e */ /* 0x000fc400000000ff */
[----:B------:R-:W-:Y:S01]  /*2a80*/  F2FP.F16.F32.PACK_AB R24, R37, R24 ;  /* 0x000000182518723e */ /* 0x000fe200000000ff */
[----:B------:R-:W-:Y:S01]  /*2a90*/  STG.E.U16 desc[UR8][R58.64], R33 ;  /* 0x000000213a007986 */ /* 0x000fe2000c101508 */
[----:B------:R-:W-:Y:S02]  /*2aa0*/  F2FP.F16.F32.PACK_AB R9, R30, R9 ;  /* 0x000000091e09723e */ /* 0x000fe400000000ff */
[----:B------:R-:W-:Y:S01]  /*2ab0*/  PRMT R27, R24, 0x7632, R27 ;  /* 0x00007632181b7816 */ /* 0x000fe2000000001b */
[----:B------:R1:W-:Y:S01]  /*2ac0*/  STG.E.U16 desc[UR8][R58.64+0x2], R3 ;  /* 0x000002033a007986 */ /* 0x0003e2000c101508 */
[----:B------:R-:W-:-:S03]  /*2ad0*/  ISETP.GE.U32.AND P0, PT, R5, UR10, PT ;  /* 0x0000000a05007c0c */ /* 0x000fc6000bf06070 */
[----:B------:R-:W-:Y:S01]  /*2ae0*/  STG.E.U16 desc[UR8][R58.64+0x4], R25 ;  /* 0x000004193a007986 */ /* 0x000fe2000c101508 */
[----:B0-----:R-:W-:Y:S02]  /*2af0*/  PRMT R11, R52, 0x7632, R11 ;  /* 0x00007632340b7816 */ /* 0x001fe4000000000b */
[----:B------:R-:W-:Y:S01]  /*2b00*/  ISETP.GE.AND.EX P0, PT, R8, UR5, PT, P0 ;  /* 0x0000000508007c0c */ /* 0x000fe2000bf06300 */
        /* <DEDUP_REMOVED lines=30> */
.L_x_3361:
        /* <DEDUP_REMOVED lines=9> */
.L_x_3595:


//--------------------- .text._ZN13group_norm_v214gn_cuda_kernelI6__halfLi320ELi3ELi32ELi80ELi256ELb0ELi32ELi320ELi320ELi4ELb1ELi43ELb0ELb0ENS_16CompileConditionILi900EEEEEvPT_PKS4_S7_S7_flPfS8_Pj --------------------------
	.section	.text._ZN13group_norm_v214gn_cuda_kernelI6__halfLi320ELi3ELi32ELi80ELi256ELb0ELi32ELi320ELi320ELi4ELb1ELi43ELb0ELb0ENS_16CompileConditionILi900EEEEEvPT_PKS4_S7_S7_flPfS8_Pj,"ax",@progbits
	.align	128
        .global         _ZN13group_norm_v214gn_cuda_kernelI6__halfLi320ELi3ELi32ELi80ELi256ELb0ELi32ELi320ELi320ELi4ELb1ELi43ELb0ELb0ENS_16CompileConditionILi900EEEEEvPT_PKS4_S7_S7_flPfS8_Pj
        .type           _ZN13group_norm_v214gn_cuda_kernelI6__halfLi320ELi3ELi32ELi80ELi256ELb0ELi32ELi320ELi320ELi4ELb1ELi43ELb0ELb0ENS_16CompileConditionILi900EEEEEvPT_PKS4_S7_S7_flPfS8_Pj,@function
        .size           _ZN13group_norm_v214gn_cuda_kernelI6__halfLi320ELi3ELi32ELi80ELi256ELb0ELi32ELi320ELi320ELi4ELb1ELi43ELb0ELb0ENS_16CompileConditionILi900EEEEEvPT_PKS4_S7_S7_flPfS8_Pj,(.L_x_3596 - _ZN13group_norm_v214gn_cuda_kernelI6__halfLi320ELi3ELi32ELi80ELi256ELb0ELi32ELi320ELi320ELi4ELb1ELi43ELb0ELb0ENS_16CompileConditionILi900EEEEEvPT_PKS4_S7_S7_flPfS8_Pj)
        .other          _ZN13group_norm_v214gn_cuda_kernelI6__halfLi320ELi3ELi32ELi80ELi256ELb0ELi32ELi320ELi320ELi4ELb1ELi43ELb0ELb0ENS_16CompileConditionILi900EEEEEvPT_PKS4_S7_S7_flPfS8_Pj,@"STO_CUDA_ENTRY STV_DEFAULT"
_ZN13group_norm_v214gn_cuda_kernelI6__halfLi320ELi3ELi32ELi80ELi256ELb0ELi32ELi320ELi320ELi4ELb1ELi43ELb0ELb0ENS_16CompileConditionILi900EEEEEvPT_PKS4_S7_S7_flPfS8_Pj:
.text._ZN13group_norm_v214gn_cuda_kernelI6__halfLi320ELi3ELi32ELi80ELi256ELb0ELi32ELi320ELi320ELi4ELb1ELi43ELb0ELb0ENS_16CompileConditionILi900EEEEEvPT_PKS4_S7_S7_flPfS8_Pj:
        /* <DEDUP_REMOVED lines=23> */
.L_x_3370:
[----:B0-----:R-:W-:Y:S01]  /*0170*/  IMAD.WIDE.U32 R6, R0, -0x33333333, RZ ;  /* 0xcccccccd00067825 */ /* 0x001fe200078e00ff */
        /* <DEDUP_REMOVED lines=12> */
[----:B------:R-:W1:Y:S01]  /*0240*/  LDC.64 R32, c[0x0][0x228] ;  /* 0x00008a00ff207b82 */ /* 0x000e620000000a00 */
[----:B------:R-:W-:Y:S01]  /*0250*/  ULDC.64 UR18, c[0x0][0x218] ;  /* 0x0000860000127ab9 */ /* 0x000fe20000000a00 */
        /* <DEDUP_REMOVED lines=14> */
[----:B------:R-:W-:Y:S02]  /*0340*/  LEA.HI.X R27, R3, UR19, R8, 0x1, P0 ;  /* 0x00000013031b7c11 */ /* 0x000fe400080f0c08 */
[----:B------:R-:W-:-:S04]  /*0350*/  IADD3 R8, R6, 0x5000, RZ ;  /* 0x0000500006087810 */ /* 0x000fc80007ffe0ff */
[----:B------:R-:W3:Y:S01]  /*0360*/  LDG.E.64.CONSTANT R26, desc[UR14][R26.64] ;  /* 0x0000000e1a1a7981 */ /* 0x000ee2000c1e9b00 */
        /* <DEDUP_REMOVED lines=41> */
[--C-:B--2---:R-:W-:Y:S02]  /*0600*/  HADD2.F32 R3, -RZ, R18.reuse.H0_H0 ;  /* 0x20000012ff037230 */ /* 0x104fe40000004100 */
[----:B------:R-:W-:-:S02]  /*0610*/  HADD2.F32 R15, -RZ, R18.H1_H1 ;  /* 0x30000012ff0f7230 */ /* 0x000fc40000004100 */
        /* <DEDUP_REMOVED lines=71> */
[----:B------:R-:W-:Y:S01]  /*0a90*/  HADD2.F32 R30, -RZ, R44.H1_H1 ;  /* 0x3000002cff1e7230 */ /* 0x000fe20000004100 */
[----:B------:R-:W-:Y:S01]  /*0aa0*/  MOV R44, RZ ;  /* 0x000000ff002c7202 */ /* 0x000fe20000000f00 */
        /* <DEDUP_REMOVED lines=34> */
[----:B------:R-:W-:-:S05]  /*0cd0*/  IMAD R52, R52, R39, -UR8 ;  /* 0x8000000834347e24 */ /* 0x000fca000f8e0227 */
[----:B------:R-:W-:Y:S02]  /*0ce0*/  IADD3 R38, R52, 0x4, RZ ;  /* 0x0000000434267810 */ /* 0x000fe40007ffe0ff */
[----:B------:R-:W-:Y:S02]  /*0cf0*/  SHF.R.S32.HI R39, RZ, 0x1f, R52 ;  /* 0x0000001fff277819 */ /* 0x000fe40000011434 */
[----:B------:R-:W-:Y:S02]  /*0d00*/  SHF.R.S32.HI R41, RZ, 0x1f, R38 ;  /* 0x0000001fff297819 */ /* 0x000fe40000011426 */
[----:B------:R-:W-:Y:S02]  /*0d10*/  LEA.HI R39, R39, R52, RZ, 0x2 ;  /* 0x0000003427277211 */ /* 0x000fe400078f10ff */
[----:B------:R-:W-:Y:S02]  /*0d20*/  LEA.HI R41, R41, R38, RZ, 0x2 ;  /* 0x0000002629297211 */ /* 0x000fe400078f10ff */
[----:B-1----:R-:W-:-:S02]  /*0d30*/  LEA R44, R43, R44, 0x18 ;  /* 0x0000002c2b2c7211 */ /* 0x002fc400078ec0ff */
[----:B------:R-:W-:Y:S02]  /*0d40*/  SHF.R.S32.HI R39, RZ, 0x2, R39 ;  /* 0x00000002ff277819 */ /* 0x000fe40000011427 */
[----:B------:R-:W-:Y:S02]  /*0d50*/  SHF.R.S32.HI R41, RZ, 0x2, R41 ;  /* 0x00000002ff297819 */ /* 0x000fe40000011429 */
[----:B------:R-:W-:Y:S01]  /*0d60*/  IADD3 R54, R52, 0xc, RZ ;  /* 0x0000000c34367810 */ /* 0x000fe20007ffe0ff */
[--C-:B------:R-:W-:Y:S02]  /*0d70*/  IMAD R38, R39, 0x28, R44.reuse ;  /* 0x0000002827267824 */ /* 0x100fe400078e022c */
[----:B------:R-:W-:-:S03]  /*0d80*/  IMAD R40, R41, 0x28, R44 ;  /* 0x0000002829287824 */ /* 0x000fc600078e022c */
[----:B------:R-:W-:Y:S02]  /*0d90*/  IADD3 R41, R38, R45, RZ ;  /* 0x0000002d26297210 */ /* 0x000fe40007ffe0ff */
[----:B------:R-:W-:Y:S02]  /*0da0*/  IADD3 R42, R45, R40, RZ ;  /* 0x000000282d2a7210 */ /* 0x000fe40007ffe0ff */
[----:B------:R-:W-:Y:S02]  /*0db0*/  IADD3 R38, R52, 0x8, RZ ;  /* 0x0000000834267810 */ /* 0x000fe40007ffe0ff */
[----:B------:R-:W0:Y:S02]  /*0dc0*/  LDS.64 R40, [R41] ;  /* 0x0000000029287984 */ /* 0x000e240000000a00 */
[----:B------:R-:W-:Y:S02]  /*0dd0*/  SHF.R.S32.HI R39, RZ, 0x1f, R38 ;  /* 0x0000001fff277819 */ /* 0x000fe40000011426 */
[----:B------:R-:W1:Y:S02]  /*0de0*/  LDS.64 R42, [R42] ;  /* 0x000000002a2a7984 */ /* 0x000e640000000a00 */
[----:B------:R-:W-:-:S04]  /*0df0*/  LEA.HI R39, R39, R38, RZ, 0x2 ;  /* 0x0000002627277211 */ /* 0x000fc800078f10ff */
[----:B------:R-:W-:-:S05]  /*0e00*/  SHF.R.S32.HI R39, RZ, 0x2, R39 ;  /* 0x00000002ff277819 */ /* 0x000fca0000011427 */
[----:B------:R-:W-:-:S05]  /*0e10*/  IMAD R38, R39, 0x28, R44 ;  /* 0x0000002827267824 */ /* 0x000fca00078e022c */
[----:B------:R-:W-:-:S06]  /*0e20*/  IADD3 R38, R45, R38, RZ ;  /* 0x000000262d267210 */ /* 0x000fcc0007ffe0ff */
[----:B------:R-:W2:Y:S01]  /*0e30*/  LDS.64 R38, [R38] ;  /* 0x0000000026267984 */ /* 0x000ea20000000a00 */
[----:B0-----:R-:W-:-:S04]  /*0e40*/  FADD.FTZ R40, RZ, R40 ;  /* 0x00000028ff287221 */ /* 0x001fc80000010000 */
[----:B-1----:R-:W-:Y:S01]  /*0e50*/  FADD.FTZ R40, R40, R42 ;  /* 0x0000002a28287221 */ /* 0x002fe20000010000 */
[----:B------:R-:W-:-:S04]  /*0e60*/  SHF.R.S32.HI R42, RZ, 0x1f, R54 ;  /* 0x0000001fff2a7819 */ /* 0x000fc80000011436 */
[----:B------:R-:W-:Y:S01]  /*0e70*/  LEA.HI R42, R42, R54, RZ, 0x2 ;  /* 0x000000362a2a7211 */ /* 0x000fe200078f10ff */
[----:B------:R-:W-:-:S03]  /*0e80*/  FADD.FTZ R54, RZ, R41 ;  /* 0x00000029ff367221 */ /* 0x000fc60000010000 */
[----:B------:R-:W-:Y:S01]  /*0e90*/  SHF.R.S32.HI R42, RZ, 0x2, R42 ;  /* 0x00000002ff2a7819 */ /* 0x000fe2000001142a */
[----:B------:R-:W-:-:S04]  /*0ea0*/  FADD.FTZ R54, R54, R43 ;  /* 0x0000002b36367221 */ /* 0x000fc80000010000 */
[----:B------:R-:W-:-:S05]  /*0eb0*/  IMAD R42, R42, 0x28, R44 ;  /* 0x000000282a2a7824 */ /* 0x000fca00078e022c */
[----:B------:R-:W-:Y:S01]  /*0ec0*/  IADD3 R42, R45, R42, RZ ;  /* 0x0000002a2d2a7210 */ /* 0x000fe20007ffe0ff */
[----:B--2---:R-:W-:Y:S01]  /*0ed0*/  FADD.FTZ R38, R40, R38 ;  /* 0x0000002628267221 */ /* 0x004fe20000010000 */
[----:B------:R-:W-:Y:S01]  /*0ee0*/  IADD3 R40, R52, 0x10, RZ ;  /* 0x0000001034287810 */ /* 0x000fe20007ffe0ff */
[----:B------:R-:W-:-:S03]  /*0ef0*/  FADD.FTZ R54, R54, R39 ;  /* 0x0000002736367221 */ /* 0x000fc60000010000 */
[----:B------:R-:W0:Y:S01]  /*0f00*/  LDS.64 R42, [R42] ;  /* 0x000000002a2a7984 */ /* 0x000e220000000a00 */
[----:B------:R-:W-:-:S04]  /*0f10*/  SHF.R.S32.HI R41, RZ, 0x1f, R40 ;  /* 0x0000001fff297819 */ /* 0x000fc80000011428 */
[----:B------:R-:W-:-:S04]  /*0f20*/  LEA.HI R41, R41, R40, RZ, 0x2 ;  /* 0x0000002829297211 */ /* 0x000fc800078f10ff */
[----:B------:R-:W-:-:S05]  /*0f30*/  SHF.R.S32.HI R41, RZ, 0x2, R41 ;  /* 0x00000002ff297819 */ /* 0x000fca0000011429 */
[----:B------:R-:W-:-:S05]  /*0f40*/  IMAD R40, R41, 0x28, R44 ;  /* 0x0000002829287824 */ /* 0x000fca00078e022c */
[----:B------:R-:W-:-:S06]  /*0f50*/  IADD3 R40, R45, R40, RZ ;  /* 0x000000282d287210 */ /* 0x000fcc0007ffe0ff */
[----:B------:R-:W1:Y:S01]  /*0f60*/  LDS.64 R40, [R40] ;  /* 0x0000000028287984 */ /* 0x000e620000000a00 */
[----:B0-----:R-:W-:Y:S01]  /*0f70*/  FADD.FTZ R39, R38, R42 ;  /* 0x0000002a26277221 */ /* 0x001fe20000010000 */
[----:B------:R-:W-:Y:S01]  /*0f80*/  IADD3 R38, R52, 0x14, RZ ;  /* 0x0000001434267810 */ /* 0x000fe20007ffe0ff */
[----:B------:R-:W-:-:S03]  /*0f90*/  FADD.FTZ R54, R54, R43 ;  /* 0x0000002b36367221 */ /* 0x000fc60000010000 */
[----:B------:R-:W-:-:S04]  /*0fa0*/  SHF.R.S32.HI R42, RZ, 0x1f, R38 ;  /* 0x0000001fff2a7819 */ /* 0x000fc80000011426 */
[----:B------:R-:W-:Y:S02]  /*0fb0*/  LEA.HI R42, R42, R38, RZ, 0x2 ;  /* 0x000000262a2a7211 */ /* 0x000fe400078f10ff */
[----:B------:R-:W-:Y:S02]  /*0fc0*/  IADD3 R38, R52, 0x18, RZ ;  /* 0x0000001834267810 */ /* 0x000fe40007ffe0ff */
[----:B------:R-:W-:-:S05]  /*0fd0*/  SHF.R.S32.HI R42, RZ, 0x2, R42 ;  /* 0x00000002ff2a7819 */ /* 0x000fca000001142a */
[----:B------:R-:W-:-:S05]  /*0fe0*/  IMAD R42, R42, 0x28, R44 ;  /* 0x000000282a2a7824 */ /* 0x000fca00078e022c */
[----:B------:R-:W-:Y:S01]  /*0ff0*/  IADD3 R42, R45, R42, RZ ;  /* 0x0000002a2d2a7210 */ /* 0x000fe20007ffe0ff */
[----:B-1----:R-:W-:Y:S01]  /*1000*/  FADD.FTZ R40, R39, R40 ;  /* 0x0000002827287221 */ /* 0x002fe20000010000 */
[----:B------:R-:W-:Y:S01]  /*1010*/  SHF.R.S32.HI R39, RZ, 0x1f, R38 ;  /* 0x0000001fff277819 */ /* 0x000fe20000011426 */
[----:B------:R-:W-:-:S03]  /*1020*/  FADD.FTZ R54, R54, R41 ;  /* 0x0000002936367221 */ /* 0x000fc60000010000 */
[----:B------:R-:W0:Y:S01]  /*1030*/  LDS.64 R42, [R42] ;  /* 0x000000002a2a7984 */ /* 0x000e220000000a00 */
        /* <DEDUP_REMOVED lines=12> */
[----:B------:R-:W-:Y:S02]  /*1100*/  IMAD R42, R42, 0x28, R44 ;  /* 0x000000282a2a7824 */ /* 0x000fe400078e022c */
[----:B-1----:R-:W-:-:S03]  /*1110*/  FADD.FTZ R38, R41, R38 ;  /* 0x0000002629267221 */ /* 0x002fc60000010000 */
[----:B------:R-:W-:Y:S01]  /*1120*/  IADD3 R42, R45, R42, RZ ;  /* 0x0000002a2d2a7210 */ /* 0x000fe20007ffe0ff */
[----:B------:R-:W-:Y:S01]  /*1130*/  FADD.FTZ R54, R54, R39 ;  /* 0x0000002736367221 */ /* 0x000fe20000010000 */
[----:B------:R-:W-:-:S04]  /*1140*/  SHF.R.S32.HI R41, RZ, 0x1f, R40 ;  /* 0x0000001fff297819 */ /* 0x000fc80000011428 */
        /* <DEDUP_REMOVED lines=14> */
[----:B-1----:R-:W-:Y:S01]  /*1230*/  FADD.FTZ R40, R39, R40 ;  /* 0x0000002827287221 */ /* 0x002fe20000010000 */
[----:B------:R-:W-:Y:S01]  /*1240*/  SHF.R.S32.HI R39, RZ, 0x1f, R38 ;  /* 0x0000001fff277819 */ /* 0x000fe20000011426 */
[----:B------:R-:W-:Y:S01]  /*1250*/  FADD.FTZ R54, R54, R41 ;  /* 0x0000002936367221 */ /* 0x000fe20000010000 */
[----:B------:R-:W-:Y:S02]  /*1260*/  IADD3 R56, R45, R42, RZ ;  /* 0x0000002a2d387210 */ /* 0x000fe40007ffe0ff */
[----:B------:R-:W-:-:S03]  /*1270*/  LEA.HI R39, R39, R38, RZ, 0x2 ;  /* 0x0000002627277211 */ /* 0x000fc600078f10ff */
[----:B------:R-:W0:Y:S01]  /*1280*/  LDS.64 R42, [R56] ;  /* 0x00000000382a7984 */ /* 0x000e220000000a00 */
        /* <DEDUP_REMOVED lines=8> */
[----:B------:R-:W-:-:S04]  /*1310*/  LEA.HI R41, R41, R40, RZ, 0x2 ;  /* 0x0000002829297211 */ /* 0x000fc800078f10ff */
[----:B------:R-:W-:Y:S01]  /*1320*/  SHF.R.S32.HI R41, RZ, 0x2, R41 ;  /* 0x00000002ff297819 */ /* 0x000fe20000011429 */
[----:B-1----:R-:W-:-:S04]  /*1330*/  FADD.FTZ R43, R42, R38 ;  /* 0x000000262a2b7221 */ /* 0x002fc80000010000 */
[----:B------:R-:W-:Y:S01]  /*1340*/  IMAD R40, R41, 0x28, R44 ;  /* 0x0000002829287824 */ /* 0x000fe200078e022c */
[----:B------:R-:W-:Y:S01]  /*1350*/  IADD3 R38, R52, 0x30, RZ ;  /* 0x0000003034267810 */ /* 0x000fe20007ffe0ff */
[----:B------:R-:W-:-:S03]  /*1360*/  FADD.FTZ R54, R54, R39 ;  /* 0x0000002736367221 */ /* 0x000fc60000010000 */
[----:B------:R-:W-:Y:S02]  /*1370*/  IADD3 R40, R45, R40, RZ ;  /* 0x000000282d287210 */ /* 0x000fe40007ffe0ff */
        /* <DEDUP_REMOVED lines=13> */
[----:B------:R-:W-:Y:S02]  /*1450*/  SHF.R.S32.HI R41, RZ, 0x2, R41 ;  /* 0x00000002ff297819 */ /* 0x000fe40000011429 */
[----:B------:R-:W-:-:S04]  /*1460*/  SHF.R.S32.HI R42, RZ, 0x1f, R40 ;  /* 0x0000001fff2a7819 */ /* 0x000fc80000011428 */
[----:B------:R-:W-:Y:S01]  /*1470*/  LEA.HI R42, R42, R40, RZ, 0x2 ;  /* 0x000000282a2a7211 */ /* 0x000fe200078f10ff */
[----:B------:R-:W-:Y:S02]  /*1480*/  IMAD R40, R41, 0x28, R44 ;  /* 0x0000002829287824 */ /* 0x000fe400078e022c */
[----:B-1----:R-:W-:Y:S01]  /*1490*/  FADD.FTZ R38, R43, R38 ;  /* 0x000000262b267221 */ /* 0x002fe20000010000 */
[----:B------:R-:W-:Y:S01]  /*14a0*/  FADD.FTZ R54, R54, R39 ;  /* 0x0000002736367221 */ /* 0x000fe20000010000 */
[----:B------:R-:W-:Y:S02]  /*14b0*/  SHF.R.S32.HI R42, RZ, 0x2, R42 ;  /* 0x00000002ff2a7819 */ /* 0x000fe4000001142a */
[----:B------:R-:W-:-:S03]  /*14c0*/  IADD3 R56, R45, R40, RZ ;  /* 0x000000282d387210 */ /* 0x000fc60007ffe0ff */
[----:B------:R-:W-:Y:S02]  /*14d0*/  IMAD R42, R42, 0x28, R44 ;  /* 0x000000282a2a7824 */ /* 0x000fe400078e022c */
[----:B------:R0:W1:Y:S03]  /*14e0*/  LDS.64 R40, [R56] ;  /* 0x0000000038287984 */ /* 0x0000660000000a00 */
[----:B------:R-:W-:Y:S02]  /*14f0*/  IADD3 R42, R45, R42, RZ ;  /* 0x0000002a2d2a7210 */ /* 0x000fe40007ffe0ff */
[----:B0-----:R-:W-:-:S04]  /*1500*/  IADD3 R56, R52, 0x4c, RZ ;  /* 0x0000004c34387810 */ /* 0x001fc80007ffe0ff */
[----:B------:R-:W0:Y:S01]  /*1510*/  LDS.64 R42, [R42] ;  /* 0x000000002a2a7984 */ /* 0x000e220000000a00 */
[----:B-1----:R-:W-:Y:S01]  /*1520*/  FADD.FTZ R39, R38, R40 ;  /* 0x0000002826277221 */ /* 0x002fe20000010000 */
[----:B------:R-:W-:Y:S01]  /*1530*/  FADD.FTZ R40, R54, R41 ;  /* 0x0000002936287221 */ /* 0x000fe20000010000 */
[C---:B------:R-:W-:Y:S02]  /*1540*/  IADD3 R38, R52.reuse, 0x3c, RZ ;  /* 0x0000003c34267810 */ /* 0x040fe40007ffe0ff */
[----:B------:R-:W-:Y:S01]  /*1550*/  IADD3 R54, R52, 0x48, RZ ;  /* 0x0000004834367810 */ /* 0x000fe20007ffe0ff */
[----:B0-----:R-:W-:Y:S01]  /*1560*/  FADD.FTZ R41, R39, R42 ;  /* 0x0000002a27297221 */ /* 0x001fe20000010000 */
[----:B------:R-:W-:Y:S01]  /*1570*/  FADD.FTZ R40, R40, R43 ;  /* 0x0000002b28287221 */ /* 0x000fe20000010000 */
[----:B------:R-:W-:Y:S02]  /*1580*/  SHF.R.S32.HI R39, RZ, 0x1f, R38 ;  /* 0x0000001fff277819 */ /* 0x000fe40000011426 */
[----:B------:R-:W-:-:S02]  /*1590*/  IADD3 R43, R52, 0x40, RZ ;  /* 0x00000040342b7810 */ /* 0x000fc40007ffe0ff */
[----:B------:R-:W-:Y:S02]  /*15a0*/  LEA.HI R39, R39, R38, RZ, 0x2 ;  /* 0x0000002627277211 */ /* 0x000fe400078f10ff */
[----:B------:R-:W-:Y:S02]  /*15b0*/  SHF.R.S32.HI R38, RZ, 0x1f, R43 ;  /* 0x0000001fff267819 */ /* 0x000fe4000001142b */
[----:B------:R-:W-:Y:S02]  /*15c0*/  IADD3 R42, R52, 0x44, RZ ;  /* 0x00000044342a7810 */ /* 0x000fe40007ffe0ff */
[----:B------:R-:W-:Y:S02]  /*15d0*/  LEA.HI R43, R38, R43, RZ, 0x2 ;  /* 0x0000002b262b7211 */ /* 0x000fe400078f10ff */
[----:B------:R-:W-:Y:S02]  /*15e0*/  SHF.R.S32.HI R38, RZ, 0x1f, R42 ;  /* 0x0000001fff267819 */ /* 0x000fe4000001142a */
[----:B------:R-:W-:-:S02]  /*15f0*/  SHF.R.S32.HI R39, RZ, 0x2, R39 ;  /* 0x00000002ff277819 */ /* 0x000fc40000011427 */
[----:B------:R-:W-:Y:S02]  /*1600*/  LEA.HI R42, R38, R42, RZ, 0x2 ;  /* 0x0000002a262a7211 */ /* 0x000fe400078f10ff */
[----:B------:R-:W-:Y:S01]  /*1610*/  SHF.R.S32.HI R43, RZ, 0x2, R43 ;  /* 0x00000002ff2b7819 */ /* 0x000fe2000001142b */
[----:B------:R-:W-:Y:S01]  /*1620*/  IMAD R38, R39, 0x28, R44 ;  /* 0x0000002827267824 */ /* 0x000fe200078e022c */
[----:B------:R-:W-:Y:S02]  /*1630*/  SHF.R.S32.HI R39, RZ, 0x1f, R54 ;  /* 0x0000001fff277819 */ /* 0x000fe40000011436 */
[----:B------:R-:W-:Y:S01]  /*1640*/  SHF.R.S32.HI R42, RZ, 0x2, R42 ;  /* 0x00000002ff2a7819 */ /* 0x000fe2000001142a */
[--C-:B------:R-:W-:Y:S01]  /*1650*/  IMAD R58, R43, 0x28, R44.reuse ;  /* 0x000000282b3a7824 */ /* 0x100fe200078e022c */
[----:B------:R-:W-:Y:S02]  /*1660*/  LEA.HI R52, R39, R54, RZ, 0x2 ;  /* 0x0000003627347211 */ /* 0x000fe400078f10ff */
[----:B------:R-:W-:Y:S01]  /*1670*/  IADD3 R38, R45, R38, RZ ;  /* 0x000000262d267210 */ /* 0x000fe20007ffe0ff */
[----:B------:R-:W-:Y:S01]  /*1680*/  IMAD R42, R42, 0x28, R44 ;  /* 0x000000282a2a7824 */ /* 0x000fe200078e022c */
[----:B------:R-:W-:-:S02]  /*1690*/  SHF.R.S32.HI R39, RZ, 0x1f, R56 ;  /* 0x0000001fff277819 */ /* 0x000fc40000011438 */
[----:B------:R-:W-:Y:S02]  /*16a0*/  SHF.R.S32.HI R52, RZ, 0x2, R52 ;  /* 0x00000002ff347819 */ /* 0x000fe40000011434 */
[----:B------:R-:W-:Y:S02]  /*16b0*/  LEA.HI R54, R39, R56, RZ, 0x2 ;  /* 0x0000003827367211 */ /* 0x000fe400078f10ff */
[----:B------:R-:W0:Y:S01]  /*16c0*/  LDS.64 R38, [R38] ;  /* 0x0000000026267984 */ /* 0x000e220000000a00 */
[----:B------:R-:W-:Y:S01]  /*16d0*/  IMAD R52, R52, 0x28, R44 ;  /* 0x0000002834347824 */ /* 0x000fe200078e022c */
[----:B------:R-:W-:Y:S02]  /*16e0*/  SHF.R.S32.HI R54, RZ, 0x2, R54 ;  /* 0x00000002ff367819 */ /* 0x000fe40000011436 */
[C---:B------:R-:W-:Y:S02]  /*16f0*/  IADD3 R58, R45.reuse, R58, RZ ;  /* 0x0000003a2d3a7210 */ /* 0x040fe40007ffe0ff */
[C---:B------:R-:W-:Y:S01]  /*1700*/  IADD3 R56, R45.reuse, R42, RZ ;  /* 0x0000002a2d387210 */ /* 0x040fe20007ffe0ff */
[----:B------:R-:W-:Y:S01]  /*1710*/  IMAD R54, R54, 0x28, R44 ;  /* 0x0000002836367824 */ /* 0x000fe200078e022c */
[----:B------:R-:W-:-:S04]  /*1720*/  IADD3 R42, R45, R52, RZ ;  /* 0x000000342d2a7210 */ /* 0x000fc80007ffe0ff */
[----:B------:R-:W-:Y:S02]  /*1730*/  IADD3 R45, R45, R54, RZ ;  /* 0x000000362d2d7210 */ /* 0x000fe40007ffe0ff */
        /* <DEDUP_REMOVED lines=14> */
.L_x_3363:
[----:B------:R-:W-:Y:S05]  /*1820*/  BSYNC B0 ;  /* 0x0000000000007941 */ /* 0x000fea0003800000 */
.L_x_3362:
        /* <DEDUP_REMOVED lines=22> */
.L_x_3365:
[----:B------:R-:W-:Y:S05]  /*1990*/  BSYNC B0 ;  /* 0x0000000000007941 */ /* 0x000fea0003800000 */
.L_x_3364:
[----:B------:R-:W-:Y:S01]  /*19a0*/  BAR.SYNC.DEFER_BLOCKING 0x0 ;  /* 0x0000000000007b1d */ /* 0x000fe20000010000 */
[C---:B------:R-:W-:Y:S02]  /*19b0*/  ISETP.NE.AND P0, PT, R0.reuse, RZ, PT ;  /* 0x000000ff0000720c */ /* 0x040fe40003f05270 */
[----:B------:R-:W-:-:S11]  /*19c0*/  ISETP.GT.U32.AND P1, PT, R0, 0x1f, PT ;  /* 0x0000001f0000780c */ /* 0x000fd60003f24070 */
[----:B------:R-:W-:Y:S05]  /*19d0*/  @P0 BRA `(.L_x_3366) ;  /* 0x0000000000400947 */ /* 0x000fea0003800000 */
        /* <DEDUP_REMOVED lines=10> */
.L_x_3367:
[----:B------:R-:W2:Y:S04]  /*1a80*/  LD.E.STRONG.GPU R40, desc[UR14][R38.64] ;  /* 0x0000000e26287980 */ /* 0x000ea8000c10f900 */
[----:B--2---:R-:W-:Y:S01]  /*1a90*/  CCTL.IVALL ;  /* 0x00000000ff00798f */ /* 0x004fe20002000000 */
[----:B------:R-:W-:Y:S05]  /*1aa0*/  YIELD ;  /* 0x0000000000007946 */ /* 0x000fea0003800000 */
[----:B-----5:R-:W-:-:S04]  /*1ab0*/  LOP3.LUT R40, R40, R41, RZ, 0x3c, !PT ;  /* 0x0000002928287212 */ /* 0x020fc800078e3cff */
[----:B------:R-:W-:-:S13]  /*1ac0*/  ISETP.GT.AND P0, PT, R40, -0x1, PT ;  /* 0xffffffff2800780c */ /* 0x000fda0003f04270 */
[----:B------:R-:W-:Y:S05]  /*1ad0*/  @P0 BRA `(.L_x_3367) ;  /* 0xfffffffc00e80947 */ /* 0x000fea000383ffff */
.L_x_3366:
[----:B------:R-:W-:Y:S05]  /*1ae0*/  WARPSYNC.ALL ;  /* 0x0000000000007948 */ /* 0x000fea0003800000 */
[----:B0-----:R-:W0:Y:S01]  /*1af0*/  @!P1 LDC R40, c[0x0][0x10] ;  /* 0x00000400ff289b82 */ /* 0x001e220000000800 */
[----:B------:R-:W-:-:S07]  /*1b00*/  MOV R41, UR4 ;  /* 0x0000000400297c02 */ /* 0x000fce0008000f00 */
[----:B------:R-:W-:Y:S01]  /*1b10*/  BAR.SYNC.DEFER_BLOCKING 0x0 ;  /* 0x0000000000007b1d */ /* 0x000fe20000010000 */
[----:B------:R-:W-:-:S07]  /*1b20*/  @!P1 LOP3.LUT R43, R0, 0x7, RZ, 0xc0, !PT ;  /* 0x00000007002b9812 */ /* 0x000fce00078ec0ff */
[----:B------:R-:W1:Y:S01]  /*1b30*/  @!P1 LDC.64 R38, c[0x0][0x248] ;  /* 0x00009200ff269b82 */ /* 0x000e620000000a00 */
[----:B------:R-:W-:Y:S01]  /*1b40*/  LOP3.LUT P0, RZ, R0, 0xffffffe7, RZ, 0xc0, !PT ;  /* 0xffffffe700ff7812 */ /* 0x000fe2000780c0ff */
        /* <DEDUP_REMOVED lines=58> */
.L_x_3369:
[----:B------:R-:W-:Y:S05]  /*1ef0*/  BSYNC B0 ;  /* 0x0000000000007941 */ /* 0x000fea0003800000 */
.L_x_3368:
[----:B------:R-:W1:Y:S01]  /*1f00*/  S2UR UR12, SR_CgaCtaId ;  /* 0x00000000000c79c3 */ /* 0x000e620000008800 */
[----:B0-----:R-:W-:Y:S01]  /*1f10*/  MOV R38, UR13 ;  /* 0x0000000d00267c02 */ /* 0x001fe20008000f00 */
[----:B------:R-:W-:Y:S01]  /*1f20*/  USHF.L.U32 UR6, UR9, 0x2, URZ ;  /* 0x0000000209067899 */ /* 0x000fe2000800063f */
[----:B------:R-:W-:Y:S01]  /*1f30*/  UMOV UR8, 0x400 ;  /* 0x0000040000087882 */ /* 0x000fe20000000000 */
[----:B------:R-:W-:Y:S02]  /*1f40*/  ULOP3.LUT UR4, UR4, 0x1, URZ, 0x3c, !UPT ;  /* 0x0000000104047892 */ /* 0x000fe4000f8e3c3f */
[----:B------:R-:W-:Y:S01]  /*1f50*/  IMAD R5, R38, 0x50, R5 ;  /* 0x0000005026057824 */ /* 0x000fe200078e0205 */
[----:B------:R-:W-:Y:S02]  /*1f60*/  ULOP3.LUT UR6, UR6, 0x1c, URZ, 0xc0, !UPT ;  /* 0x0000001c06067892 */ /* 0x000fe4000f8ec03f */
[----:B------:R-:W-:Y:S02]  /*1f70*/  UIADD3 UR8, UR8, 0xc80, URZ ;  /* 0x00000c8008087890 */ /* 0x000fe4000fffe03f */
[----:B------:R-:W-:-:S02]  /*1f80*/  SHF.L.U32 R40, R5, 0x2, RZ ;  /* 0x0000000205287819 */ /* 0x000fc400000006ff */
[----:B------:R-:W-:Y:S01]  /*1f90*/  IADD3 R5, RZ, -UR6, RZ ;  /* 0x80000006ff057c10 */ /* 0x000fe2000fffe0ff */
[----:B------:R-:W-:Y:S01]  /*1fa0*/  ULDC UR6, c[0x0][0x230] ;  /* 0x00008c0000067ab9 */ /* 0x000fe20000000800 */
[--C-:B------:R-:W-:Y:S01]  /*1fb0*/  SHF.R.S32.HI R41, RZ, 0x1f, R40.reuse ;  /* 0x0000001fff297819 */ /* 0x100fe20000011428 */
[----:B------:R-:W-:Y:S01]  /*1fc0*/  IMAD.WIDE.U32 R38, R40, -0x33333333, RZ ;  /* 0xcccccccd28267825 */ /* 0x000fe200078e00ff */
[----:B------:R-:W-:Y:S02]  /*1fd0*/  MOV R38, R5 ;  /* 0x0000000500267202 */ /* 0x000fe40000000f00 */
[----:B------:R-:W-:Y:S02]  /*1fe0*/  MOV R5, UR16 ;  /* 0x0000001000057c02 */ /* 0x000fe40008000f00 */
[----:B------:R-:W-:Y:S01]  /*1ff0*/  LEA.HI R38, R39, R38, RZ, 0x1a ;  /* 0x0000002627267211 */ /* 0x000fe200078fd0ff */
[----:B-1----:R-:W-:Y:S02]  /*2000*/  ULEA UR8, UR12, UR8, 0x18 ;  /* 0x000000080c087291 */ /* 0x002fe4000f8ec03f */
[----:B------:R-:W-:Y:S01]  /*2010*/  IMAD.WIDE.U32 R40, R5, 0xa0000, R40 ;  /* 0x000a000005287825 */ /* 0x000fe200078e0028 */
[----:B------:R-:W-:-:S03]  /*2020*/  ULDC.64 UR12, c[0x0][0x210] ;  /* 0x00008400000c7ab9 */ /* 0x000fc60000000a00 */
[----:B------:R-:W-:Y:S02]  /*2030*/  LEA R38, R38, UR8, 0x3 ;  /* 0x0000000826267c11 */ /* 0x000fe4000f8e18ff */
[----:B------:R-:W-:Y:S02]  /*2040*/  IADD3 R5, R41, UR11, RZ ;  /* 0x0000000b29057c10 */ /* 0x000fe4000fffe0ff */
[-C--:B------:R-:W-:Y:S02]  /*2050*/  IADD3 R6, P0, R6, R40.reuse, RZ ;  /* 0x0000002806067210 */ /* 0x080fe40007f1e0ff */
[----:B------:R-:W0:Y:S01]  /*2060*/  LDS.64 R38, [R38] ;  /* 0x0000000026267984 */ /* 0x000e220000000a00 */
[----:B------:R-:W-:Y:S02]  /*2070*/  IADD3 R7, P3, R7, R40, RZ ;  /* 0x0000002807077210 */ /* 0x000fe40007f7e0ff */
[----:B------:R-:W-:Y:S02]  /*2080*/  IADD3.X R43, RZ, R5, RZ, P0, !PT ;  /* 0x00000005ff2b7210 */ /* 0x000fe400007fe4ff */
[----:B------:R-:W-:-:S02]  /*2090*/  LEA R42, P1, R6, UR12, 0x1 ;  /* 0x0000000c062a7c11 */ /* 0x000fc4000f8208ff */
[----:B------:R-:W-:Y:S02]  /*20a0*/  IADD3.X R52, RZ, R5, RZ, P3, !PT ;  /* 0x00000005ff347210 */ /* 0x000fe40001ffe4ff */
[----:B------:R-:W-:Y:S02]  /*20b0*/  LEA.HI.X R43, R6, UR13, R43, 0x1, P1 ;  /* 0x0000000d062b7c11 */ /* 0x000fe400088f0c2b */
[C---:B------:R-:W-:Y:S02]  /*20c0*/  LEA R6, P6, R7.reuse, UR12, 0x1 ;  /* 0x0000000c07067c11 */ /* 0x040fe4000f8c08ff */
[-C--:B------:R-:W-:Y:S02]  /*20d0*/  IADD3 R44, P3, R10, R40.reuse, RZ ;  /* 0x000000280a2c7210 */ /* 0x080fe40007f7e0ff */
[----:B------:R-:W-:Y:S02]  /*20e0*/  LEA.HI.X R7, R7, UR13, R52, 0x1, P6 ;  /* 0x0000000d07077c11 */ /* 0x000fe4000b0f0c34 */
[----:B------:R-:W-:-:S02]  /*20f0*/  IADD3 R13, P0, R13, R40, RZ ;  /* 0x000000280d0d7210 */ /* 0x000fc40007f1e0ff */
[-C--:B------:R-:W-:Y:S02]  /*2100*/  IADD3 R12, P1, R12, R40.reuse, RZ ;  /* 0x000000280c0c7210 */ /* 0x080fe40007f3e0ff */
[-C--:B------:R-:W-:Y:S01]  /*2110*/  IADD3 R9, P4, R9, R40.reuse, RZ ;  /* 0x0000002809097210 */ /* 0x080fe20007f9e0ff */
[----:B0-----:R-:W-:Y:S01]  /*2120*/  FADD.FTZ R41, R39, UR6 ;  /* 0x0000000627297e21 */ /* 0x001fe20008010000 */
[--C-:B------:R-:W-:Y:S01]  /*2130*/  FADD.FTZ R10, R3, -R38.reuse ;  /* 0x80000026030a7221 */ /* 0x100fe20000010000 */
[--C-:B------:R-:W-:Y:S01]  /*2140*/  FADD.FTZ R52, R21, -R38.reuse ;  /* 0x8000002615347221 */ /* 0x100fe20000010000 */
[-C--:B------:R-:W-:Y:S01]  /*2150*/  IADD3 R39, P2, R11, R40.reuse, RZ ;  /* 0x000000280b277210 */ /* 0x080fe20007f5e0ff */
[--C-:B------:R-:W-:Y:S01]  /*2160*/  FADD.FTZ R56, R51, -R38.reuse ;  /* 0x8000002633387221 */ /* 0x100fe20000010000 */
[--C-:B------:R-:W-:Y:S01]  /*2170*/  FADD.FTZ R36, R36, -R38.reuse ;  /* 0x8000002624247221 */ /* 0x100fe20000010000 */
[----:B------:R-:W0:Y:S01]  /*2180*/  MUFU.RSQ R41, R41 ;  /* 0x0000002900297308 */ /* 0x000e220000001400 */
[----:B------:R-:W-:Y:S01]  /*2190*/  IADD3 R40, P5, R8, R40, RZ ;  /* 0x0000002808287210 */ /* 0x000fe20007fbe0ff */
        /* <DEDUP_REMOVED lines=8> */
[----:B------:R-:W-:Y:S02]  /*2220*/  HADD2.F32 R34, -RZ, R34.H1_H1 ;  /* 0x30000022ff227230 */ /* 0x000fe40000004100 */
[--C-:B------:R-:W-:Y:S01]  /*2230*/  FADD.FTZ R49, R49, -R38.reuse ;  /* 0x8000002631317221 */ /* 0x100fe20000010000 */
[--C-:B------:R-:W-:Y:S01]  /*2240*/  FADD.FTZ R53, R53, -R38.reuse ;  /* 0x8000002635357221 */ /* 0x100fe20000010000 */
[--C-:B------:R-:W-:Y:S01]  /*2250*/  FADD.FTZ R61, R61, -R38.reuse ;  /* 0x800000263d3d7221 */ /* 0x100fe20000010000 */
[--C-:B------:R-:W-:Y:S01]  /*2260*/  FADD.FTZ R20, R20, -R38.reuse ;  /* 0x8000002614147221 */ /* 0x100fe20000010000 */
[--C-:B------:R-:W-:Y:S01]  /*2270*/  FADD.FTZ R28, R28, -R38.reuse ;  /* 0x800000261c1c7221 */ /* 0x100fe20000010000 */
        /* <DEDUP_REMOVED lines=18> */
[----:B------:R-:W-:Y:S01]  /*23a0*/  HADD2.F32 R57, -RZ, R32.H1_H1 ;  /* 0x30000020ff397230 */ /* 0x000fe20000004100 */
[----:B------:R-:W-:Y:S01]  /*23b0*/  IADD3.X R11, RZ, R5, RZ, P5, !PT ;  /* 0x00000005ff0b7210 */ /* 0x000fe20002ffe4ff */
[--C-:B------:R-:W-:Y:S01]  /*23c0*/  FADD.FTZ R32, R15, -R38.reuse ;  /* 0x800000260f207221 */ /* 0x100fe20000010000 */
[C---:B------:R-:W-:Y:S01]  /*23d0*/  LEA R10, P4, R40.reuse, UR12, 0x1 ;  /* 0x0000000c280a7c11 */ /* 0x040fe2000f8808ff */
[--C-:B------:R-:W-:Y:S01]  /*23e0*/  FADD.FTZ R58, R17, -R38.reuse ;  /* 0x80000026113a7221 */ /* 0x100fe20000010000 */
[----:B------:R-:W-:Y:S01]  /*23f0*/  LEA R8, P5, R9, UR12, 0x1 ;  /* 0x0000000c09087c11 */ /* 0x000fe2000f8a08ff */
[----:B------:R-:W-:Y:S01]  /*2400*/  FMUL.FTZ R32, R41, R32 ;  /* 0x0000002029207220 */ /* 0x000fe20000410000 */
[----:B------:R-:W-:Y:S01]  /*2410*/  LEA.HI.X R11, R40, UR13, R11, 0x1, P4 ;  /* 0x0000000d280b7c11 */ /* 0x000fe2000a0f0c0b */
[----:B------:R-:W-:Y:S01]  /*2420*/  FADD.FTZ R40, R23, -R38 ;  /* 0x8000002617287221 */ /* 0x000fe20000010000 */
[----:B------:R-:W-:Y:S01]  /*2430*/  LEA.HI.X R9, R9, UR13, R52, 0x1, P5 ;  /* 0x0000000d09097c11 */ /* 0x000fe2000a8f0c34 */
[--C-:B------:R-:W-:Y:S01]  /*2440*/  FADD.FTZ R52, R27, -R38.reuse ;  /* 0x800000261b347221 */ /* 0x100fe20000010000 */
[--C-:B------:R-:W-:Y:S01]  /*2450*/  FADD.FTZ R23, R14, -R38.reuse ;  /* 0x800000260e177221 */ /* 0x100fe20000010000 */
[----:B------:R-:W-:Y:S01]  /*2460*/  FMUL.FTZ R40, R41, R40 ;  /* 0x0000002829287220 */ /* 0x000fe20000410000 */
[----:B------:R-:W-:Y:S01]  /*2470*/  FADD.FTZ R56, R31, -R38 ;  /* 0x800000261f387221 */ /* 0x000fe20000010000 */
[----:B------:R-:W-:Y:S01]  /*2480*/  FFMA.FTZ R17, R32, R34, R57 ;  /* 0x0000002220117223 */ /* 0x000fe20000010039 */
[----:B------:R-:W-:-:S02]  /*2490*/  HADD2.F32 R27, -RZ, R35.H0_H0 ;  /* 0x20000023ff1b7230 */ /* 0x000fc40000004100 */
[----:B------:R-:W-:Y:S01]  /*24a0*/  FFMA.FTZ R14, R34, R40, R57 ;  /* 0x00000028220e7223 */ /* 0x000fe20000010039 */
[----:B------:R-:W-:Y:S02]  /*24b0*/  HADD2.F32 R35, -RZ, R35.H1_H1 ;  /* 0x30000023ff237230 */ /* 0x000fe40000004100 */
[C---:B------:R-:W-:Y:S01]  /*24c0*/  FMUL.FTZ R15, R41.reuse, R58 ;  /* 0x0000003a290f7220 */ /* 0x040fe20000410000 */
[--C-:B------:R-:W-:Y:S02]  /*24d0*/  HADD2.F32 R40, -RZ, R33.reuse.H0_H0 ;  /* 0x20000021ff287230 */ /* 0x100fe40000004100 */
[----:B------:R-:W-:Y:S01]  /*24e0*/  FMUL.FTZ R60, R41, R60 ;  /* 0x0000003c293c7220 */ /* 0x000fe20000410000 */
[----:B------:R-:W-:Y:S01]  /*24f0*/  HADD2.F32 R31, -RZ, R33.H1_H1 ;  /* 0x30000021ff1f7230 */ /* 0x000fe20000004100 */
[----:B------:R-:W-:Y:S01]  /*2500*/  F2FP.F16.F32.PACK_AB R17, R17, R16 ;  /* 0x000000101111723e */ /* 0x000fe200000000ff */
[----:B------:R-:W-:Y:S01]  /*2510*/  FADD.FTZ R54, R25, -R38 ;  /* 0x8000002619367221 */ /* 0x000fe20000010000 */
[----:B------:R-:W-:Y:S01]  /*2520*/  F2FP.F16.F32.PACK_AB R51, R14, R51 ;  /* 0x000000330e33723e */ /* 0x000fe200000000ff */
[----:B------:R-:W-:Y:S01]  /*2530*/  FFMA.FTZ R16, R15, R27, R40 ;  /* 0x0000001b0f107223 */ /* 0x000fe20000010028 */
[----:B------:R-:W-:Y:S01]  /*2540*/  IADD3.X R33, RZ, R5, RZ, P3, !PT ;  /* 0x00000005ff217210 */ /* 0x000fe20001ffe4ff */
[----:B------:R-:W-:Y:S01]  /*2550*/  FFMA.FTZ R19, R60, R35, R31 ;  /* 0x000000233c137223 */ /* 0x000fe2000001001f */
[----:B------:R-:W-:Y:S01]  /*2560*/  LEA R14, P3, R44, UR12, 0x1 ;  /* 0x0000000c2c0e7c11 */ /* 0x000fe2000f8608ff */
[--C-:B------:R-:W-:Y:S01]  /*2570*/  FADD.FTZ R25, R18, -R38.reuse ;  /* 0x8000002612197221 */ /* 0x100fe20000010000 */
[----:B------:R-:W-:Y:S01]  /*2580*/  IADD3.X R18, RZ, R5, RZ, P2, !PT ;  /* 0x00000005ff127210 */ /* 0x000fe200017fe4ff */
[C---:B------:R-:W-:Y:S01]  /*2590*/  FMUL.FTZ R54, R41.reuse, R54 ;  /* 0x0000003629367220 */ /* 0x040fe20000410000 */
[--C-:B------:R-:W-:Y:S01]  /*25a0*/  LEA.HI.X R15, R44, UR13, R33.reuse, 0x1, P3 ;  /* 0x0000000d2c0f7c11 */ /* 0x100fe200098f0c21 */
[----:B------:R-:W-:Y:S01]  /*25b0*/  FMUL.FTZ R49, R41, R49 ;  /* 0x0000003129317220 */ /* 0x000fe20000410000 */
[----:B------:R-:W-:Y:S01]  /*25c0*/  F2FP.F16.F32.PACK_AB R44, R19, R16 ;  /* 0x00000010132c723e */ /* 0x000fe200000000ff */
[----:B------:R-:W-:Y:S01]  /*25d0*/  FMUL.FTZ R53, R41, R53 ;  /* 0x0000003529357220 */ /* 0x000fe20000410000 */
[----:B------:R-:W-:Y:S01]  /*25e0*/  LEA R16, P2, R39, UR12, 0x1 ;  /* 0x0000000c27107c11 */ /* 0x000fe2000f8408ff */
[----:B------:R-:W-:Y:S01]  /*25f0*/  FMUL.FTZ R61, R41, R61 ;  /* 0x0000003d293d7220 */ /* 0x000fe20000410000 */
[----:B------:R-:W-:Y:S01]  /*2600*/  PRMT R33, R17, 0x7632, R33 ;  /* 0x0000763211217816 */ /* 0x000fe20000000021 */
[----:B------:R-:W-:Y:S01]  /*2610*/  FMUL.FTZ R52, R41, R52 ;  /* 0x0000003429347220 */ /* 0x000fe20000410000 */
[----:B------:R-:W-:Y:S01]  /*2620*/  PRMT R19, R17, 0x7610, R19 ;  /* 0x0000761011137816 */ /* 0x000fe20000000013 */
[----:B------:R-:W-:Y:S01]  /*2630*/  FADD.FTZ R22, R22, -R38 ;  /* 0x8000002616167221 */ /* 0x000fe20000010000 */
[-C--:B------:R-:W-:Y:S01]  /*2640*/  IADD3.X R58, RZ, R5.reuse, RZ, P0, !PT ;  /* 0x00000005ff3a7210 */ /* 0x080fe200007fe4ff */
[----:B------:R0:W-:Y:S01]  /*2650*/  STG.E.U16 desc[UR14][R42.64+0x2], R33 ;  /* 0x000002212a007986 */ /* 0x0001e2000c10150e */
[----:B------:R-:W-:Y:S01]  /*2660*/  LEA.HI.X R17, R39, UR13, R18, 0x1, P2 ;  /* 0x0000000d27117c11 */ /* 0x000fe200090f0c12 */
[C-C-:B------:R-:W-:Y:S01]  /*2670*/  FFMA.FTZ R54, R27.reuse, R54, R40.reuse ;  /* 0x000000361b367223 */ /* 0x140fe20000010028 */
[----:B------:R-:W-:Y:S01]  /*2680*/  IADD3.X R5, RZ, R5, RZ, P1, !PT ;  /* 0x00000005ff057210 */ /* 0x000fe20000ffe4ff */
[----:B------:R1:W-:Y:S01]  /*2690*/  STG.E.U16 desc[UR14][R42.64], R19 ;  /* 0x000000132a007986 */ /* 0x0003e2000c10150e */
[C---:B------:R-:W-:Y:S01]  /*26a0*/  LEA R32, P0, R12.reuse, UR12, 0x1 ;  /* 0x0000000c0c207c11 */ /* 0x040fe2000f8008ff */
[--C-:B------:R-:W-:Y:S01]  /*26b0*/  FFMA.FTZ R49, R27, R49, R40.reuse ;  /* 0x000000311b317223 */ /* 0x100fe20000010028 */
[----:B------:R-:W-:Y:S01]  /*26c0*/  LEA R18, P1, R13, UR12, 0x1 ;  /* 0x0000000c0d127c11 */ /* 0x000fe2000f8208ff */
[C-C-:B------:R-:W-:Y:S01]  /*26d0*/  FFMA.FTZ R53, R27.reuse, R53, R40.reuse ;  /* 0x000000351b357223 */ /* 0x140fe20000010028 */
[----:B------:R-:W-:Y:S01]  /*26e0*/  FFMA.FTZ R61, R27, R61, R40 ;  /* 0x0000003d1b3d7223 */ /* 0x000fe20000010028 */
[C---:B------:R-:W-:Y:S01]  /*26f0*/  FMUL.FTZ R23, R41.reuse, R23 ;  /* 0x0000001729177220 */ /* 0x040fe20000410000 */
[C---:B------:R-:W-:Y:S01]  /*2700*/  FMUL.FTZ R22, R41.reuse, R22 ;  /* 0x0000001629167220 */ /* 0x040fe20000410000 */
[----:B0-----:R-:W-:Y:S01]  /*2710*/  LEA.HI.X R33, R12, UR13, R5, 0x1, P0 ;  /* 0x0000000d0c217c11 */ /* 0x001fe200080f0c05 */
[C---:B------:R-:W-:Y:S01]  /*2720*/  FMUL.FTZ R12, R41.reuse, R37 ;  /* 0x00000025290c7220 */ /* 0x040fe20000410000 */
[C---:B------:R-:W-:Y:S01]  /*2730*/  FMUL.FTZ R5, R41.reuse, R20 ;  /* 0x0000001429057220 */ /* 0x040fe20000410000 */
[----:B------:R-:W-:Y:S01]  /*2740*/  FMUL.FTZ R37, R41, R46 ;  /* 0x0000002e29257220 */ /* 0x000fe20000410000 */
[----:B-1----:R-:W-:Y:S01]  /*2750*/  LEA.HI.X R19, R13, UR13, R58, 0x1, P1 ;  /* 0x0000000d0d137c11 */ /* 0x002fe200088f0c3a */
[----:B------:R-:W-:Y:S01]  /*2760*/  FMUL.FTZ R13, R41, R28 ;  /* 0x0000001c290d7220 */ /* 0x000fe20000410000 */
[C-C-:B------:R-:W-:Y:S01]  /*2770*/  FFMA.FTZ R5, R27.reuse, R5, R40.reuse ;  /* 0x000000051b057223 */ /* 0x140fe20000010028 */
[--C-:B------:R-:W-:Y:S01]  /*2780*/  FFMA.FTZ R37, R27, R37, R40.reuse ;  /* 0x000000251b257223 */ /* 0x100fe20000010028 */
[----:B------:R-:W-:Y:S01]  /*2790*/  FMUL.FTZ R56, R41, R56 ;  /* 0x0000003829387220 */ /* 0x000fe20000410000 */
[----:B------:R-:W-:Y:S01]  /*27a0*/  FFMA.FTZ R13, R27, R13, R40 ;  /* 0x0000000d1b0d7223 */ /* 0x000fe20000010028 */
[----:B------:R-:W-:Y:S01]  /*27b0*/  FFMA.FTZ R27, R35, R52, R31 ;  /* 0x00000034231b7223 */ /* 0x000fe2000001001f */
[----:B------:R-:W-:Y:S01]  /*27c0*/  FMUL.FTZ R25, R41, R25 ;  /* 0x0000001929197220 */ /* 0x000fe20000410000 */
[--C-:B------:R-:W-:Y:S01]  /*27d0*/  FADD.FTZ R55, R55, -R38.reuse ;  /* 0x8000002637377221 */ /* 0x100fe20000010000 */
[--C-:B------:R-:W-:Y:S01]  /*27e0*/  FADD.FTZ R59, R59, -R38.reuse ;  /* 0x800000263b3b7221 */ /* 0x100fe20000010000 */
[C-C-:B------:R-:W-:Y:S01]  /*27f0*/  FFMA.FTZ R20, R34.reuse, R23, R57.reuse ;  /* 0x0000001722147223 */ /* 0x140fe20000010039 */
[C-C-:B------:R-:W-:Y:S01]  /*2800*/  FFMA.FTZ R23, R34.reuse, R22, R57.reuse ;  /* 0x0000001622177223 */ /* 0x140fe20000010039 */
[----:B------:R-:W-:Y:S01]  /*2810*/  F2FP.F16.F32.PACK_AB R54, R27, R54 ;  /* 0x000000361b36723e */ /* 0x000fe200000000ff */
[----:B------:R-:W-:Y:S01]  /*2820*/  FFMA.FTZ R56, R34, R56, R57 ;  /* 0x0000003822387223 */ /* 0x000fe20000010039 */
[C-C-:B------:R-:W-:Y:S01]  /*2830*/  FFMA.FTZ R22, R35.reuse, R12, R31.reuse ;  /* 0x0000000c23167223 */ /* 0x140fe2000001001f */
[----:B------:R-:W-:Y:S01]  /*2840*/  FFMA.FTZ R12, R35, R25, R31 ;  /* 0x00000019230c7223 */ /* 0x000fe2000001001f */
[C---:B------:R-:W-:Y:S01]  /*2850*/  FMUL.FTZ R58, R41.reuse, R55 ;  /* 0x00000037293a7220 */ /* 0x040fe20000410000 */
[----:B------:R-:W-:Y:S01]  /*2860*/  FMUL.FTZ R60, R41, R59 ;  /* 0x0000003b293c7220 */ /* 0x000fe20000410000 */
[----:B------:R-:W-:Y:S01]  /*2870*/  PRMT R25, R44, 0x7632, R25 ;  /* 0x000076322c197816 */ /* 0x000fe20000000019 */
[----:B------:R-:W-:Y:S01]  /*2880*/  FADD.FTZ R26, R26, -R38 ;  /* 0x800000261a1a7221 */ /* 0x000fe20000010000 */
[----:B------:R-:W-:Y:S01]  /*2890*/  PRMT R27, R51, 0x7632, R27 ;  /* 0x00007632331b7816 */ /* 0x000fe2000000001b */
[----:B------:R-:W-:Y:S01]  /*28a0*/  FFMA.FTZ R39, R34, R58, R57 ;  /* 0x0000003a22277223 */ /* 0x000fe20000010039 */
[----:B------:R-:W-:Y:S01]  /*28b0*/  PRMT R28, R54, 0x7632, R28 ;  /* 0x00007632361c7816 */ /* 0x000fe2000000001c */
[--C-:B------:R-:W-:Y:S01]  /*28c0*/  FFMA.FTZ R60, R35, R60, R31.reuse ;  /* 0x0000003c233c7223 */ /* 0x100fe2000001001f */
[----:B------:R-:W-:Y:S01]  /*28d0*/  F2FP.F16.F32.PACK_AB R45, R56, R45 ;  /* 0x0000002d382d723e */ /* 0x000fe200000000ff */
[----:B------:R-:W-:Y:S01]  /*28e0*/  STG.E.U16 desc[UR14][R42.64+0x4], R44 ;  /* 0x0000042c2a007986 */ /* 0x000fe2000c10150e */
[----:B------:R-:W-:Y:S01]  /*28f0*/  F2FP.F16.F32.PACK_AB R22, R22, R49 ;  /* 0x000000311616723e */ /* 0x000fe200000000ff */
[----:B------:R-:W-:Y:S01]  /*2900*/  FMUL.FTZ R26, R41, R26 ;  /* 0x0000001a291a7220 */ /* 0x000fe20000410000 */
[--C-:B------:R-:W-:Y:S01]  /*2910*/  FADD.FTZ R30, R30, -R38.reuse ;  /* 0x800000261e1e7221 */ /* 0x100fe20000010000 */
[----:B------:R0:W-:Y:S01]  /*2920*/  STG.E.U16 desc[UR14][R42.64+0x6], R25 ;  /* 0x000006192a007986 */ /* 0x0001e2000c10150e */
[--C-:B------:R-:W-:Y:S01]  /*2930*/  FADD.FTZ R48, R48, -R38.reuse ;  /* 0x8000002630307221 */ /* 0x100fe20000010000 */
[--C-:B------:R-:W-:Y:S01]  /*2940*/  FADD.FTZ R50, R50, -R38.reuse ;  /* 0x8000002632327221 */ /* 0x100fe20000010000 */
[----:B------:R-:W-:Y:S01]  /*2950*/  FADD.FTZ R38, R47, -R38 ;  /* 0x800000262f267221 */ /* 0x000fe20000010000 */
[----:B------:R-:W-:Y:S01]  /*2960*/  STG.E.U16 desc[UR14][R6.64], R51 ;  /* 0x0000003306007986 */ /* 0x000fe2000c10150e */
[----:B------:R-:W-:Y:S01]  /*2970*/  F2FP.F16.F32.PACK_AB R36, R39, R36 ;  /* 0x000000242724723e */ /* 0x000fe200000000ff */
[----:B------:R-:W-:Y:S01]  /*2980*/  FFMA.FTZ R26, R35, R26, R31 ;  /* 0x0000001a231a7223 */ /* 0x000fe2000001001f */
[----:B------:R-:W-:Y:S01]  /*2990*/  F2FP.F16.F32.PACK_AB R53, R60, R53 ;  /* 0x000000353c35723e */ /* 0x000fe200000000ff */
[----:B------:R-:W-:Y:S01]  /*29a0*/  STG.E.U16 desc[UR14][R6.64+0x2], R27 ;  /* 0x0000021b06007986 */ /* 0x000fe2000c10150e */
[C---:B------:R-:W-:Y:S01]  /*29b0*/  FMUL.FTZ R30, R41.reuse, R30 ;  /* 0x0000001e291e7220 */ /* 0x040fe20000410000 */
[C---:B------:R-:W-:Y:S01]  /*29c0*/  FMUL.FTZ R48, R41.reuse, R48 ;  /* 0x0000003029307220 */ /* 0x040fe20000410000 */
[C---:B------:R-:W-:Y:S01]  /*29d0*/  FMUL.FTZ R50, R41.reuse, R50 ;  /* 0x0000003229327220 */ /* 0x040fe20000410000 */
[----:B------:R-:W-:Y:S01]  /*29e0*/  STG.E.U16 desc[UR14][R6.64+0x4], R54 ;  /* 0x0000043606007986 */ /* 0x000fe2000c10150e */
[----:B0-----:R-:W-:Y:S01]  /*29f0*/  PRMT R25, R22, 0x7632, R25 ;  /* 0x0000763216197816 */ /* 0x001fe20000000019 */
[----:B------:R-:W-:Y:S01]  /*2a00*/  FMUL.FTZ R38, R41, R38 ;  /* 0x0000002629267220 */ /* 0x000fe20000410000 */
[----:B------:R-:W-:Y:S01]  /*2a10*/  F2FP.F16.F32.PACK_AB R20, R20, R29 ;  /* 0x0000001d1414723e */ /* 0x000fe200000000ff */
[----:B------:R0:W-:Y:S01]  /*2a20*/  STG.E.U16 desc[UR14][R6.64+0x6], R28 ;  /* 0x0000061c06007986 */ /* 0x0001e2000c10150e */
[----:B------:R-:W-:Y:S01]  /*2a30*/  F2FP.F16.F32.PACK_AB R12, R12, R61 ;  /* 0x0000003d0c0c723e */ /* 0x000fe200000000ff */
[----:B------:R-:W-:Y:S01]  /*2a40*/  FFMA.FTZ R30, R34, R30, R57 ;  /* 0x0000001e221e7223 */ /* 0x000fe20000010039 */
[C---:B------:R-:W-:Y:S01]  /*2a50*/  FFMA.FTZ R48, R35.reuse, R48, R31 ;  /* 0x0000003023307223 */ /* 0x040fe2000001001f */
[----:B------:R-:W-:Y:S01]  /*2a60*/  STG.E.U16 desc[UR14][R10.64], R45 ;  /* 0x0000002d0a007986 */ /* 0x000fe2000c10150e */
[----:B------:R-:W-:Y:S01]  /*2a70*/  F2FP.F16.F32.PACK_AB R5, R26, R5 ;  /* 0x000000051a05723e */ /* 0x000fe200000000ff */
[----:B------:R-:W-:Y:S01]  /*2a80*/  FFMA.FTZ R34, R34, R50, R57 ;  /* 0x0000003222227223 */ /* 0x000fe20000010039 */
[----:B------:R-:W-:Y:S01]  /*2a90*/  FFMA.FTZ R38, R35, R38, R31 ;  /* 0x0000002623267223 */ /* 0x000fe2000001001f */
[----:B------:R-:W-:Y:S01]  /*2aa0*/  STG.E.U16 desc[UR14][R10.64+0x4], R22 ;  /* 0x000004160a007986 */ /* 0x000fe2000c10150e */
[----:B------:R-:W-:Y:S01]  /*2ab0*/  F2FP.F16.F32.PACK_AB R23, R23, R24 ;  /* 0x000000181717723e */ /* 0x000fe200000000ff */
[----:B------:R-:W-:Y:S01]  /*2ac0*/  UIADD3 UR6, UP0, UR9, 0x2b, URZ ;  /* 0x0000002b09067890 */ /* 0x000fe2000ff1e03f */
[----:B------:R-:W-:Y:S01]  /*2ad0*/  F2FP.F16.F32.PACK_AB R21, R30, R21 ;  /* 0x000000151e15723e */ /* 0x000fe200000000ff */
[----:B------:R-:W-:Y:S01]  /*2ae0*/  STG.E.U16 desc[UR14][R10.64+0x6], R25 ;  /* 0x000006190a007986 */ /* 0x000fe2000c10150e */
[----:B0-----:R-:W-:Y:S01]  /*2af0*/  PRMT R7, R45, 0x7632, R7 ;  /* 0x000076322d077816 */ /* 0x001fe20000000007 */
[----:B------:R-:W-:Y:S01]  /*2b00*/  UIADD3.X UR5, URZ, UR5, URZ, UP0, !UPT ;  /* 0x000000053f057290 */ /* 0x000fe200087fe43f */
[----:B------:R-:W-:Y:S01]  /*2b10*/  PRMT R6, R36, 0x7632, R6 ;  /* 0x0000763224067816 */ /* 0x000fe20000000006 */
[----:B------:R-:W-:Y:S01]  /*2b20*/  UISETP.GE.U32.AND UP0, UPT, UR6, UR17, UPT ;  /* 0x000000110600728c */ /* 0x000fe2000bf06070 */
[----:B------:R-:W-:Y:S01]  /*2b30*/  F2FP.F16.F32.PACK_AB R13, R48, R13 ;  /* 0x0000000d300d723e */ /* 0x000fe200000000ff */
[----:B------:R0:W-:Y:S01]  /*2b40*/  STG.E.U16 desc[UR14][R10.64+0x2], R7 ;  /* 0x000002070a007986 */ /* 0x0001e2000c10150e */
[----:B------:R-:W-:Y:S01]  /*2b50*/  F2FP.F16.F32.PACK_AB R3, R34, R3 ;  /* 0x000000032203723e */ /* 0x000fe200000000ff */
[----:B------:R-:W-:Y:S01]  /*2b60*/  UISETP.GE.AND.EX UP0, UPT, UR5, UR10, UPT, UP0 ;  /* 0x0000000a0500728c */ /* 0x000fe2000bf06300 */
[----:B------:R-:W-:Y:S01]  /*2b70*/  F2FP.F16.F32.PACK_AB R37, R38, R37 ;  /* 0x000000252625723e */ /* 0x000fe200000000ff */
[----:B------:R-:W-:Y:S01]  /*2b80*/  STG.E.U16 desc[UR14][R8.64], R36 ;  /* 0x0000002408007986 */ /* 0x000fe2000c10150e */
[----:B------:R-:W-:-:S03]  /*2b90*/  UMOV UR9, UR6 ;  /* 0x0000000600097c82 */ /* 0x000fc60008000000 */
[----:B------:R1:W-:Y:S01]  /*2ba0*/  STG.E.U16 desc[UR14][R8.64+0x2], R6 ;  /* 0x0000020608007986 */ /* 0x0003e2000c10150e */
[----:B------:R-:W-:Y:S02]  /*2bb0*/  PLOP3.LUT P0, PT, PT, PT, UP0, 0x80, 0x0 ;  /* 0x000000000000781c */ /* 0x000fe40003f0f008 */
[----:B0-----:R-:W-:Y:S01]  /*2bc0*/  PRMT R11, R53, 0x7632, R11 ;  /* 0x00007632350b7816 */ /* 0x001fe2000000000b */
[----:B------:R-:W-:Y:S01]  /*2bd0*/  STG.E.U16 desc[UR14][R8.64+0x4], R53 ;  /* 0x0000043508007986 */ /* 0x000fe2000c10150e */
[----:B------:R-:W-:-:S03]  /*2be0*/  PRMT R7, R20, 0x7632, R7 ;  /* 0x0000763214077816 */ /* 0x000fc60000000007 */
[----:B------:R0:W-:Y:S01]  /*2bf0*/  STG.E.U16 desc[UR14][R8.64+0x6], R11 ;  /* 0x0000060b08007986 */ /* 0x0001e2000c10150e */
[----:B-1----:R-:W-:-:S03]  /*2c00*/  PRMT R6, R5, 0x7632, R6 ;  /* 0x0000763205067816 */ /* 0x002fc60000000006 */
[----:B------:R-:W-:Y:S04]  /*2c10*/  STG.E.U16 desc[UR14][R14.64], R20 ;  /* 0x000000140e007986 */ /* 0x000fe8000c10150e */
[----:B------:R1:W-:Y:S01]  /*2c20*/  STG.E.U16 desc[UR14][R14.64+0x2], R7 ;  /* 0x000002070e007986 */ /* 0x0003e2000c10150e */
[----:B0-----:R-:W-:-:S03]  /*2c30*/  PRMT R9, R12, 0x7632, R9 ;  /* 0x000076320c097816 */ /* 0x001fc60000000009 */
[----:B------:R-:W-:Y:S01]  /*2c40*/  STG.E.U16 desc[UR14][R14.64+0x4], R12 ;  /* 0x0000040c0e007986 */ /* 0x000fe2000c10150e */
[----:B------:R-:W-:-:S03]  /*2c50*/  PRMT R8, R23, 0x7632, R8 ;  /* 0x0000763217087816 */ /* 0x000fc60000000008 */
[----:B------:R0:W-:Y:S01]  /*2c60*/  STG.E.U16 desc[UR14][R14.64+0x6], R9 ;  /* 0x000006090e007986 */ /* 0x0001e2000c10150e */
[----:B-1----:R-:W-:-:S03]  /*2c70*/  PRMT R7, R21, 0x7632, R7 ;  /* 0x0000763215077816 */ /* 0x002fc60000000007 */
[----:B------:R1:W-:Y:S04]  /*2c80*/  STG.E.U16 desc[UR14][R16.64+0x4], R5 ;  /* 0x0000040510007986 */ /* 0x0003e8000c10150e */
[----:B------:R2:W-:Y:S01]  /*2c90*/  STG.E.U16 desc[UR14][R16.64+0x6], R6 ;  /* 0x0000060610007986 */ /* 0x0005e2000c10150e */
[----:B0-----:R-:W-:-:S03]  /*2ca0*/  PRMT R9, R13, 0x7632, R9 ;  /* 0x000076320d097816 */ /* 0x001fc60000000009 */
[----:B------:R0:W-:Y:S01]  /*2cb0*/  STG.E.U16 desc[UR14][R16.64], R23 ;  /* 0x0000001710007986 */ /* 0x0001e2000c10150e */
[----:B-1----:R-:W-:-:S03]  /*2cc0*/  PRMT R5, R3, 0x7632, R5 ;  /* 0x0000763203057816 */ /* 0x002fc60000000005 */
        /* <DEDUP_REMOVED lines=12> */
.L_x_3371:
        /* <DEDUP_REMOVED lines=15> */
.L_x_3596:


//--------------------- .text._ZN13group_norm_v214gn_cuda_kernelI6__halfLi320ELi1ELi32ELi80ELi256ELb0ELi64ELi320ELi320ELi4ELb1ELi37ELb0ELb0ENS_16CompileConditionILi900EEEEEvPT_PKS4_S7_S7_flPfS8_Pj --------------------------
	.section	.text._ZN13group_norm_v214gn_cuda_kernelI6__halfLi320ELi1ELi32ELi80ELi256ELb0ELi64ELi320ELi320ELi4ELb1ELi37ELb0ELb0ENS_16CompileConditionILi900EEEEEvPT_PKS4_S7_S7_flPfS8_Pj,"ax",@progbits
	.align	128
        .global         _ZN13group_norm_v214gn_cuda_kernelI6__halfLi320ELi1ELi32ELi80ELi256ELb0ELi64ELi320ELi320ELi4ELb1ELi37ELb0ELb0ENS_16CompileConditionILi900EEEEEvPT_PKS4_S7_S7_flPfS8_Pj
        .type           _ZN13group_norm_v214gn_cuda_kernelI6__halfLi320ELi1ELi32ELi80ELi256ELb0ELi64ELi320ELi320ELi4ELb1ELi37ELb0ELb0ENS_16CompileConditionILi900EEEEEvPT_PKS4_S7_S7_flPfS8_Pj,@function
        .size           _ZN13group_norm_v214gn_cuda_kernelI6__halfLi320ELi1ELi32ELi80ELi256ELb0ELi64ELi320ELi320ELi4ELb1ELi37ELb0ELb0ENS_16CompileConditionILi900EEEEEvPT_PKS4_S7_S7_flPfS8_Pj,(.L_x_3597 - _ZN13group_norm_v214gn_cuda_kernelI6__halfLi320ELi1ELi32ELi80ELi256ELb0ELi64ELi320ELi320ELi4ELb1ELi37ELb0ELb0ENS_16CompileConditionILi900EEEEEvPT_PKS4_S7_S7_flPfS8_Pj)
        .other          _ZN13group_norm_v214gn_cuda_kernelI6__halfLi320ELi1ELi32ELi80ELi256ELb0ELi64ELi320ELi320ELi4ELb1ELi37ELb0ELb0ENS_16CompileConditionILi900EEEEEvPT_PKS4_S7_S7_flPfS8_Pj,@"STO_CUDA_ENTRY STV_DEFAULT"
_ZN13group_norm_v214gn_cuda_kernelI6__halfLi320ELi1ELi32ELi80ELi256ELb0ELi64ELi320ELi320ELi4ELb1ELi37ELb0ELb0ENS_16CompileConditionILi900EEEEEvPT_PKS4_S7_S7_flPfS8_Pj:
.text._ZN13group_norm_v214gn_cuda_kernelI6__halfLi320ELi1ELi32ELi80ELi256ELb0ELi64ELi320ELi320ELi4ELb1ELi37ELb0ELb0ENS_16CompileConditionILi900EEEEEvPT_PKS4_S7_S7_flPfS8_Pj:
        /* <DEDUP_REMOVED lines=11> */
[----:B------:R-:W-:Y:S01]  /*00b0*/  HFMA2.MMA R67, -RZ, RZ, 0, 0 ;  /* 0x00000000ff437435 */ /* 0x000fe200000001ff */
[----:B------:R-:W-:Y:S01]  /*00c0*/  MOV R69, R98 ;  /* 0x0000006200457202 */ /* 0x000fe20000000f00 */
        /* <DEDUP_REMOVED lines=10> */
.L_x_3380:
        /* <DEDUP_REMOVED lines=317> */
[----:B0-----:R-:W-:Y:S02]  /*1540*/  SHF.L.U32 R70, R69, 0x2, RZ ;  /* 0x0000000245467819 */ /* 0x001fe400000006ff */
[----:B------:R-:W-:Y:S02]  /*1550*/  MOV R90, 0x400 ;  /* 0x00000400005a7802 */ /* 0x000fe40000000f00 */
[----:B------:R-:W-:Y:S02]  /*1560*/  LOP3.LUT R70, R70, 0x1c, RZ, 0xc0, !PT ;  /* 0x0000001c46467812 */ /* 0x000fe400078ec0ff */
[C---:B------:R-:W-:Y:S02]  /*1570*/  SHF.L.U32 R117, R97.reuse, 0x3, RZ ;  /* 0x0000000361757819 */ /* 0x040fe400000006ff */
[----:B------:R-:W-:Y:S02]  /*1580*/  LEA.HI R70, R97, R70, RZ, 0x1e ;  /* 0x0000004661467211 */ /* 0x000fe400078ff0ff */
[----:B------:R-:W-:-:S03]  /*1590*/  LOP3.LUT R117, R117, 0x18, RZ, 0xc0, !PT ;  /* 0x0000001875757812 */ /* 0x000fc600078ec0ff */
[----:B------:R-:W-:-:S05]  /*15a0*/  IMAD R70, R70, 0x50, -R109 ;  /* 0x0000005046467824 */ /* 0x000fca00078e0a6d */
[C---:B------:R-:W-:Y:S02]  /*15b0*/  IADD3 R71, R70.reuse, 0x4, RZ ;  /* 0x0000000446477810 */ /* 0x040fe40007ffe0ff */
[C---:B------:R-:W-:Y:S02]  /*15c0*/  IADD3 R77, R70.reuse, 0x8, RZ ;  /* 0x00000008464d7810 */ /* 0x040fe40007ffe0ff */
[----:B------:R-:W-:Y:S02]  /*15d0*/  SHF.R.S32.HI R76, RZ, 0x1f, R71 ;  /* 0x0000001fff4c7819 */ /* 0x000fe40000011447 */
[----:B------:R-:W-:Y:S02]  /*15e0*/  IADD3 R79, R70, 0xc, RZ ;  /* 0x0000000c464f7810 */ /* 0x000fe40007ffe0ff */
[----:B------:R-:W-:Y:S02]  /*15f0*/  SHF.R.S32.HI R78, RZ, 0x1f, R77 ;  /* 0x0000001fff4e7819 */ /* 0x000fe4000001144d */
[----:B------:R-:W-:-:S02]  /*1600*/  LEA.HI R76, R76, R71, RZ, 0x2 ;  /* 0x000000474c4c7211 */ /* 0x000fc400078f10ff */
[----:B------:R-:W-:Y:S02]  /*1610*/  IADD3 R71, R70, 0x10, RZ ;  /* 0x0000001046477810 */ /* 0x000fe40007ffe0ff */
[----:B------:R-:W-:Y:S02]  /*1620*/  SHF.R.S32.HI R80, RZ, 0x1f, R79 ;  /* 0x0000001fff507819 */ /* 0x000fe4000001144f */
[----:B------:R-:W-:Y:S02]  /*1630*/  LEA.HI R78, R78, R77, RZ, 0x2 ;  /* 0x0000004d4e4e7211 */ /* 0x000fe400078f10ff */
[----:B-1----:R-:W-:Y:S02]  /*1640*/  LEA R90, R81, R90, 0x18 ;  /* 0x0000005a515a7211 */ /* 0x002fe400078ec0ff */
[C---:B------:R-:W-:Y:S02]  /*1650*/  IADD3 R77, R70.reuse, 0x14, RZ ;  /* 0x00000014464d7810 */ /* 0x040fe40007ffe0ff */
[----:B------:R-:W-:-:S02]  /*1660*/  IADD3 R81, R70, 0x1c, RZ ;  /* 0x0000001c46517810 */ /* 0x000fc40007ffe0ff */
[----:B------:R-:W-:Y:S02]  /*1670*/  SHF.R.S32.HI R82, RZ, 0x1f, R71 ;  /* 0x0000001fff527819 */ /* 0x000fe40000011447 */
[----:B------:R-:W-:Y:S02]  /*1680*/  LEA.HI R80, R80, R79, RZ, 0x2 ;  /* 0x0000004f50507211 */ /* 0x000fe400078f10ff */
[----:B------:R-:W-:Y:S02]  /*1690*/  IADD3 R79, R70, 0x18, RZ ;  /* 0x00000018464f7810 */ /* 0x000fe40007ffe0ff */
[----:B------:R-:W-:Y:S02]  /*16a0*/  SHF.R.S32.HI R84, RZ, 0x1f, R77 ;  /* 0x0000001fff547819 */ /* 0x000fe4000001144d */
[----:B------:R-:W-:Y:S02]  /*16b0*/  SHF.R.S32.HI R88, RZ, 0x1f, R81 ;  /* 0x0000001fff587819 */ /* 0x000fe40000011451 */
[----:B------:R-:W-:-:S02]  /*16c0*/  LEA.HI R82, R82, R71, RZ, 0x2 ;  /* 0x0000004752527211 */ /* 0x000fc400078f10ff */
[----:B------:R-:W-:Y:S02]  /*16d0*/  IADD3 R71, R70, 0x20, RZ ;  /* 0x0000002046477810 */ /* 0x000fe40007ffe0ff */
[----:B------:R-:W-:Y:S02]  /*16e0*/  SHF.R.S32.HI R86, RZ, 0x1f, R79 ;  /* 0x0000001fff567819 */ /* 0x000fe4000001144f */
[----:B------:R-:W-:Y:S02]  /*16f0*/  LEA.HI R84, R84, R77, RZ, 0x2 ;  /* 0x0000004d54547211 */ /* 0x000fe400078f10ff */
[----:B------:R-:W-:Y:S02]  /*1700*/  LEA.HI R88, R88, R81, RZ, 0x2 ;  /* 0x0000005158587211 */ /* 0x000fe400078f10ff */
        /* <DEDUP_REMOVED lines=20> */
[----:B------:R-:W-:Y:S02]  /*1850*/  SHF.R.S32.HI R71, RZ, 0x1f, R70 ;  /* 0x0000001fff477819 */ /* 0x000fe40000011446 */
[----:B------:R-:W-:Y:S02]  /*1860*/  SHF.R.S32.HI R126, RZ, 0x1f, R79 ;  /* 0x0000001fff7e7819 */ /* 0x000fe4000001144f */
[----:B------:R-:W-:Y:S02]  /*1870*/  LEA.HI R124, R124, R77, RZ, 0x2 ;  /* 0x0000004d7c7c7211 */ /* 0x000fe400078f10ff */
[----:B------:R-:W-:Y:S02]  /*1880*/  LEA.HI R128, R128, R81, RZ, 0x2 ;  /* 0x0000005180807211 */ /* 0x000fe400078f10ff */
[C---:B------:R-:W-:Y:S02]  /*1890*/  IADD3 R77, R70.reuse, 0x40, RZ ;  /* 0x00000040464d7810 */ /* 0x040fe40007ffe0ff */
[----:B------:R-:W-:-:S02]  /*18a0*/  IADD3 R81, R70, 0x48, RZ ;  /* 0x0000004846517810 */ /* 0x000fc40007ffe0ff */
[----:B------:R-:W-:Y:S02]  /*18b0*/  LEA.HI R71, R71, R70, RZ, 0x2 ;  /* 0x0000004647477211 */ /* 0x000fe400078f10ff */
[----:B------:R-:W-:Y:S02]  /*18c0*/  LEA.HI R126, R126, R79, RZ, 0x2 ;  /* 0x0000004f7e7e7211 */ /* 0x000fe400078f10ff */
[C---:B------:R-:W-:Y:S02]  /*18d0*/  IADD3 R79, R70.reuse, 0x44, RZ ;  /* 0x00000044464f7810 */ /* 0x040fe40007ffe0ff */
[----:B------:R-:W-:Y:S02]  /*18e0*/  SHF.R.S32.HI R130, RZ, 0x1f, R77 ;  /* 0x0000001fff827819 */ /* 0x000fe4000001144d */
[----:B------:R-:W-:Y:S02]  /*18f0*/  IADD3 R83, R70, 0x4c, RZ ;  /* 0x0000004c46537810 */ /* 0x000fe40007ffe0ff */
[----:B------:R-:W-:-:S02]  /*1900*/  SHF.R.S32.HI R70, RZ, 0x1f, R81 ;  /* 0x0000001fff467819 */ /* 0x000fc40000011451 */
[----:B------:R-:W-:Y:S02]  /*1910*/  SHF.R.S32.HI R71, RZ, 0x2, R71 ;  /* 0x00000002ff477819 */ /* 0x000fe40000011447 */
[----:B------:R-:W-:Y:S02]  /*1920*/  LEA.HI R130, R130, R77, RZ, 0x2 ;  /* 0x0000004d82827211 */ /* 0x000fe400078f10ff */
[----:B------:R-:W-:Y:S01]  /*1930*/  LEA.HI R95, R70, R81, RZ, 0x2 ;  /* 0x00000051465f7211 */ /* 0x000fe200078f10ff */
[----:B------:R-:W-:Y:S01]  /*1940*/  IMAD R70, R71, 0x28, R90 ;  /* 0x0000002847467824 */ /* 0x000fe200078e025a */
[----:B------:R-:W-:Y:S02]  /*1950*/  SHF.R.S32.HI R77, RZ, 0x2, R76 ;  /* 0x00000002ff4d7819 */ /* 0x000fe4000001144c */
[----:B------:R-:W-:Y:S02]  /*1960*/  SHF.R.S32.HI R132, RZ, 0x1f, R79 ;  /* 0x0000001fff847819 */ /* 0x000fe4000001144f */
[----:B------:R-:W-:Y:S01]  /*1970*/  SHF.R.S32.HI R71, RZ, 0x2, R78 ;  /* 0x00000002ff477819 */ /* 0x000fe2000001144e */
[----:B------:R-:W-:Y:S01]  /*1980*/  IMAD R76, R77, 0x28, R90 ;  /* 0x000000284d4c7824 */ /* 0x000fe200078e025a */
[----:B------:R-:W-:-:S02]  /*1990*/  IADD3 R70, R70, R117, RZ ;  /* 0x0000007546467210 */ /* 0x000fc40007ffe0ff */
[----:B------:R-:W-:Y:S01]  /*19a0*/  LEA.HI R132, R132, R79, RZ, 0x2 ;  /* 0x0000004f84847211 */ /* 0x000fe200078f10ff */
[----:B------:R-:W-:Y:S01]  /*19b0*/  IMAD R78, R71, 0x28, R90 ;  /* 0x00000028474e7824 */ /* 0x000fe200078e025a */
[----:B------:R-:W-:Y:S02]  /*19c0*/  SHF.R.S32.HI R79, RZ, 0x2, R80 ;  /* 0x00000002ff4f7819 */ /* 0x000fe40000011450 */
[----:B------:R-:W-:Y:S02]  /*19d0*/  SHF.R.S32.HI R134, RZ, 0x1f, R83 ;  /* 0x0000001fff867819 */ /* 0x000fe40000011453 */
[----:B------:R-:W-:Y:S01]  /*19e0*/  SHF.R.S32.HI R93, RZ, 0x2, R88 ;  /* 0x00000002ff5d7819 */ /* 0x000fe20000011458 */
[----:B------:R-:W-:Y:S01]  /*19f0*/  IMAD R80, R79, 0x28, R90 ;  /* 0x000000284f507824 */ /* 0x000fe200078e025a */
[----:B------:R-:W-:Y:S01]  /*1a00*/  IADD3 R76, R117, R76, RZ ;  /* 0x0000004c754c7210 */ /* 0x000fe20007ffe0ff */
[----:B------:R-:W0:Y:S01]  /*1a10*/  LDS.64 R88, [R70] ;  /* 0x0000000046587984 */ /* 0x000e220000000a00 */
[----:B------:R-:W-:-:S02]  /*1a20*/  SHF.R.S32.HI R81, RZ, 0x2, R82 ;  /* 0x00000002ff517819 */ /* 0x000fc40000011452 */
[----:B------:R-:W-:Y:S02]  /*1a30*/  LEA.HI R134, R134, R83, RZ, 0x2 ;  /* 0x0000005386867211 */ /* 0x000fe400078f10ff */
[----:B------:R-:W-:Y:S01]  /*1a40*/  SHF.R.S32.HI R91, RZ, 0x2, R86 ;  /* 0x00000002ff5b7819 */ /* 0x000fe20000011456 */
[----:B------:R-:W-:Y:S01]  /*1a50*/  IMAD R82, R81, 0x28, R90 ;  /* 0x0000002851527824 */ /* 0x000fe200078e025a */
[C---:B------:R-:W-:Y:S01]  /*1a60*/  IADD3 R78, R117.reuse, R78, RZ ;  /* 0x0000004e754e7210 */ /* 0x040fe20007ffe0ff */
[----:B------:R1:W2:Y:S01]  /*1a70*/  LDS.64 R86, [R76] ;  /* 0x000000004c567984 */ /* 0x0002a20000000a00 */
[----:B------:R-:W-:Y:S02]  /*1a80*/  SHF.R.S32.HI R83, RZ, 0x2, R84 ;  /* 0x00000002ff537819 */ /* 0x000fe40000011454 */
[----:B------:R-:W-:Y:S01]  /*1a90*/  IADD3 R80, R117, R80, RZ ;  /* 0x0000005075507210 */ /* 0x000fe20007ffe0ff */
[----:B------:R3:W4:Y:S01]  /*1aa0*/  LDS.64 R84, [R78] ;  /* 0x000000004e547984 */ /* 0x0007220000000a00 */
[----:B------:R-:W-:Y:S01]  /*1ab0*/  SHF.R.S32.HI R119, RZ, 0x2, R92 ;  /* 0x00000002ff777819 */ /* 0x000fe2000001145c */
[----:B------:R-:W-:Y:S01]  /*1ac0*/  IMAD R92, R83, 0x28, R90 ;  /* 0x00000028535c7824 */ /* 0x000fe200078e025a */
[----:B------:R-:W-:Y:S01]  /*1ad0*/  SHF.R.S32.HI R121, RZ, 0x2, R94 ;  /* 0x00000002ff797819 */ /* 0x000fe2000001145e */
[----:B-1----:R-:W-:Y:S01]  /*1ae0*/  IMAD R76, R93, 0x28, R90 ;  /* 0x000000285d4c7824 */ /* 0x002fe200078e025a */
[----:B------:R-:W-:-:S02]  /*1af0*/  IADD3 R94, R117, R82, RZ ;  /* 0x00000052755e7210 */ /* 0x000fc40007ffe0ff */
[----:B------:R-:W-:Y:S01]  /*1b00*/  SHF.R.S32.HI R123, RZ, 0x2, R118 ;  /* 0x00000002ff7b7819 */ /* 0x000fe20000011476 */
[----:B------:R-:W1:Y:S01]  /*1b10*/  LDS.64 R82, [R80] ;  /* 0x0000000050527984 */ /* 0x000e620000000a00 */
[--C-:B------:R-:W-:Y:S01]  /*1b20*/  IMAD R118, R91, 0x28, R90.reuse ;  /* 0x000000285b767824 */ /* 0x100fe200078e025a */
[----:B------:R-:W-:Y:S01]  /*1b30*/  IADD3 R70, R117, R92, RZ ;  /* 0x0000005c75467210 */ /* 0x000fe20007ffe0ff */
[--C-:B------:R-:W-:Y:S01]  /*1b40*/  IMAD R92, R119, 0x28, R90.reuse ;  /* 0x00000028775c7824 */ /* 0x100fe200078e025a */
[----:B------:R-:W-:Y:S02]  /*1b50*/  SHF.R.S32.HI R137, RZ, 0x2, R95 ;  /* 0x00000002ff897819 */ /* 0x000fe4000001145f */
[----:B------:R-:W1:Y:S01]  /*1b60*/  LDS.64 R94, [R94] ;  /* 0x000000005e5e7984 */ /* 0x000e620000000a00 */
[----:B------:R-:W-:Y:S01]  /*1b70*/  IADD3 R81, R117, R118, RZ ;  /* 0x0000007675517210 */ /* 0x000fe20007ffe0ff */
[----:B------:R-:W-:Y:S01]  /*1b80*/  IMAD R118, R121, 0x28, R90 ;  /* 0x0000002879767824 */ /* 0x000fe200078e025a */
[C---:B---3--:R-:W-:Y:S01]  /*1b90*/  IADD3 R78, R117.reuse, R76, RZ ;  /* 0x0000004c754e7210 */ /* 0x048fe20007ffe0ff */
[----:B------:R-:W3:Y:S01]  /*1ba0*/  LDS.64 R70, [R70] ;  /* 0x0000000046467984 */ /* 0x000ee20000000a00 */
[----:B------:R-:W-:-:S02]  /*1bb0*/  IADD3 R92, R117, R92, RZ ;  /* 0x0000005c755c7210 */ /* 0x000fc40007ffe0ff */
[----:B------:R-:W-:Y:S01]  /*1bc0*/  SHF.R.S32.HI R125, RZ, 0x2, R120 ;  /* 0x00000002ff7d7819 */ /* 0x000fe20000011478 */
[----:B------:R-:W3:Y:S01]  /*1bd0*/  LDS.64 R80, [R81] ;  /* 0x0000000051507984 */ /* 0x000ee20000000a00 */
[----:B------:R-:W-:Y:S01]  /*1be0*/  IMAD R120, R123, 0x28, R90 ;  /* 0x000000287b787824 */ /* 0x000fe200078e025a */
[----:B------:R-:W-:Y:S02]  /*1bf0*/  SHF.R.S32.HI R77, RZ, 0x2, R126 ;  /* 0x00000002ff4d7819 */ /* 0x000fe4000001147e */
[----:B------:R-:W3:Y:S01]  /*1c00*/  LDS.64 R78, [R78] ;  /* 0x000000004e4e7984 */ /* 0x000ee20000000a00 */
[----:B------:R-:W-:Y:S01]  /*1c10*/  IADD3 R76, R117, R118, RZ ;  /* 0x00000076754c7210 */ /* 0x000fe20007ffe0ff */
[----:B0-----:R-:W-:Y:S01]  /*1c20*/  FADD.FTZ R119, RZ, R88 ;  /* 0x00000058ff777221 */ /* 0x001fe20000010000 */
[----:B------:R-:W-:Y:S01]  /*1c30*/  SHF.R.S32.HI R127, RZ, 0x2, R122 ;  /* 0x00000002ff7f7819 */ /* 0x000fe2000001147a */
[----:B------:R-:W0:Y:S01]  /*1c40*/  LDS.64 R92, [R92] ;  /* 0x000000005c5c7984 */ /* 0x000e220000000a00 */
[----:B------:R-:W-:Y:S01]  /*1c50*/  IMAD R122, R125, 0x28, R90 ;  /* 0x000000287d7a7824 */ /* 0x000fe200078e025a */
[----:B------:R-:W-:Y:S01]  /*1c60*/  SHF.R.S32.HI R129, RZ, 0x2, R124 ;  /* 0x00000002ff817819 */ /* 0x000fe2000001147c */
[----:B------:R-:W-:Y:S01]  /*1c70*/  FADD.FTZ R118, RZ, R89 ;  /* 0x00000059ff767221 */ /* 0x000fe20000010000 */
[----:B------:R-:W-:Y:S01]  /*1c80*/  SHF.R.S32.HI R131, RZ, 0x2, R128 ;  /* 0x00000002ff837819 */ /* 0x000fe20000011480 */
[----:B------:R-:W-:Y:S01]  /*1c90*/  IMAD R128, R77, 0x28, R90 ;  /* 0x000000284d807824 */ /* 0x000fe200078e025a */
[----:B------:R-:W-:Y:S01]  /*1ca0*/  SHF.R.S32.HI R133, RZ, 0x2, R130 ;  /* 0x00000002ff857819 */ /* 0x000fe20000011482 */
[----:B------:R-:W0:Y:S01]  /*1cb0*/  LDS.64 R76, [R76] ;  /* 0x000000004c4c7984 */ /* 0x000e220000000a00 */
[----:B------:R-:W-:Y:S01]  /*1cc0*/  SHF.R.S32.HI R135, RZ, 0x2, R132 ;  /* 0x00000002ff877819 */ /* 0x000fe20000011484 */
[----:B------:R-:W-:Y:S01]  /*1cd0*/  IMAD R124, R127, 0x28, R90 ;  /* 0x000000287f7c7824 */ /* 0x000fe200078e025a */
[----:B------:R-:W-:Y:S01]  /*1ce0*/  SHF.R.S32.HI R139, RZ, 0x2, R134 ;  /* 0x00000002ff8b7819 */ /* 0x000fe20000011486 */
[--C-:B------:R-:W-:Y:S01]  /*1cf0*/  IMAD R126, R129, 0x28, R90.reuse ;  /* 0x00000028817e7824 */ /* 0x100fe200078e025a */
[----:B------:R-:W-:Y:S01]  /*1d00*/  IADD3 R91, R117, R120, RZ ;  /* 0x00000078755b7210 */ /* 0x000fe20007ffe0ff */
[--C-:B------:R-:W-:Y:S01]  /*1d10*/  IMAD R130, R131, 0x28, R90.reuse ;  /* 0x0000002883827824 */ /* 0x100fe200078e025a */
[----:B------:R-:W-:Y:S01]  /*1d20*/  IADD3 R88, R117, R122, RZ ;  /* 0x0000007a75587210 */ /* 0x000fe20007ffe0ff */
[----:B------:R-:W-:-:S02]  /*1d30*/  IMAD R132, R133, 0x28, R90 ;  /* 0x0000002885847824 */ /* 0x000fc400078e025a */
[----:B--2---:R-:W-:Y:S01]  /*1d40*/  FADD.FTZ R119, R119, R86 ;  /* 0x0000005677777221 */ /* 0x004fe20000010000 */
[--C-:B------:R-:W-:Y:S01]  /*1d50*/  IMAD R134, R135, 0x28, R90.reuse ;  /* 0x0000002887867824 */ /* 0x100fe200078e025a */
[----:B------:R-:W-:Y:S01]  /*1d60*/  IADD3 R86, R117, R124, RZ ;  /* 0x0000007c75567210 */ /* 0x000fe20007ffe0ff */
[--C-:B------:R-:W-:Y:S01]  /*1d70*/  IMAD R120, R137, 0x28, R90.reuse ;  /* 0x0000002889787824 */ /* 0x100fe200078e025a */
[----:B------:R-:W-:Y:S01]  /*1d80*/  LDS.64 R88, [R88] ;  /* 0x0000000058587984 */ /* 0x000fe20000000a00 */
[----:B------:R-:W-:Y:S02]  /*1d90*/  IMAD R136, R139, 0x28, R90 ;  /* 0x000000288b887824 */ /* 0x000fe400078e025a */
[----:B------:R-:W-:Y:S01]  /*1da0*/  FADD.FTZ R118, R118, R87 ;  /* 0x0000005776767221 */ /* 0x000fe20000010000 */
[----:B----4-:R-:W-:Y:S01]  /*1db0*/  FADD.FTZ R119, R119, R84 ;  /* 0x0000005477777221 */ /* 0x010fe20000010000 */
[----:B------:R-:W2:Y:S01]  /*1dc0*/  LDS.64 R90, [R91] ;  /* 0x000000005b5a7984 */ /* 0x000ea20000000a00 */
[----:B------:R-:W-:Y:S01]  /*1dd0*/  IADD3 R84, R117, R126, RZ ;  /* 0x0000007e75547210 */ /* 0x000fe20007ffe0ff */
[----:B------:R-:W-:Y:S01]  /*1de0*/  FADD.FTZ R118, R118, R85 ;  /* 0x0000005576767221 */ /* 0x000fe20000010000 */
[----:B-1----:R-:W-:Y:S01]  /*1df0*/  FADD.FTZ R119, R119, R82 ;  /* 0x0000005277777221 */ /* 0x002fe20000010000 */
[----:B------:R-:W1:Y:S01]  /*1e00*/  LDS.64 R86, [R86] ;  /* 0x0000000056567984 */ /* 0x000e620000000a00 */
[----:B------:R-:W-:Y:S01]  /*1e10*/  IADD3 R82, R117, R128, RZ ;  /* 0x0000008075527210 */ /* 0x000fe20007ffe0ff */
[----:B------:R-:W-:Y:S01]  /*1e20*/  FADD.FTZ R118, R118, R83 ;  /* 0x0000005376767221 */ /* 0x000fe20000010000 */
[----:B------:R-:W-:Y:S01]  /*1e30*/  FADD.FTZ R119, R119, R94 ;  /* 0x0000005e77777221 */ /* 0x000fe20000010000 */
[----:B------:R-:W4:Y:S01]  /*1e40*/  LDS.64 R84, [R84] ;  /* 0x0000000054547984 */ /* 0x000f220000000a00 */
[----:B------:R-:W-:Y:S01]  /*1e50*/  IADD3 R94, R117, R130, RZ ;  /* 0x00000082755e7210 */ /* 0x000fe20007ffe0ff */
[----:B------:R-:W-:Y:S01]  /*1e60*/  FADD.FTZ R118, R118, R95 ;  /* 0x0000005f76767221 */ /* 0x000fe20000010000 */
[----:B---3--:R-:W-:Y:S01]  /*1e70*/  FADD.FTZ R119, R119, R70 ;  /* 0x0000004677777221 */ /* 0x008fe20000010000 */
[----:B------:R-:W3:Y:S01]  /*1e80*/  LDS.64 R82, [R82] ;  /* 0x0000000052527984 */ /* 0x000ee20000000a00 */
[----:B------:R-:W-:Y:S01]  /*1e90*/  IADD3 R70, R117, R132, RZ ;  /* 0x0000008475467210 */ /* 0x000fe20007ffe0ff */
[----:B------:R-:W-:Y:S01]  /*1ea0*/  FADD.FTZ R118, R118, R71 ;  /* 0x0000004776767221 */ /* 0x000fe20000010000 */
[----:B------:R-:W-:Y:S01]  /*1eb0*/  FADD.FTZ R119, R119, R80 ;  /* 0x0000005077777221 */ /* 0x000fe20000010000 */
[----:B------:R-:W3:Y:S01]  /*1ec0*/  LDS.64 R94, [R94] ;  /* 0x000000005e5e7984 */ /* 0x000ee20000000a00 */
[----:B------:R-:W-:Y:S01]  /*1ed0*/  IADD3 R80, R117, R134, RZ ;  /* 0x0000008675507210 */ /* 0x000fe20007ffe0ff */
[----:B------:R-:W-:Y:S01]  /*1ee0*/  FADD.FTZ R118, R118, R81 ;  /* 0x0000005176767221 */ /* 0x000fe20000010000 */
[----:B------:R-:W-:Y:S01]  /*1ef0*/  FADD.FTZ R119, R119, R78 ;  /* 0x0000004e77777221 */ /* 0x000fe20000010000 */
[----:B------:R-:W3:Y:S01]  /*1f00*/  LDS.64 R70, [R70] ;  /* 0x0000000046467984 */ /* 0x000ee20000000a00 */
[C---:B------:R-:W-:Y:S01]  /*1f10*/  IADD3 R78, R117.reuse, R120, RZ ;  /* 0x00000078754e7210 */ /* 0x040fe20007ffe0ff */
[----:B------:R-:W-:Y:S01]  /*1f20*/  FADD.FTZ R118, R118, R79 ;  /* 0x0000004f76767221 */ /* 0x000fe20000010000 */
[----:B------:R-:W-:Y:S01]  /*1f30*/  IADD3 R136, R117, R136, RZ ;  /* 0x0000008875887210 */ /* 0x000fe20007ffe0ff */
[----:B------:R-:W3:Y:S01]  /*1f40*/  LDS.64 R80, [R80] ;  /* 0x0000000050507984 */ /* 0x000ee20000000a00 */
[----:B0-----:R-:W-:Y:S01]  /*1f50*/  FADD.FTZ R119, R119, R92 ;  /* 0x0000005c77777221 */ /* 0x001fe20000010000 */
[----:B------:R-:W-:-:S02]  /*1f60*/  FADD.FTZ R118, R118, R93 ;  /* 0x0000005d76767221 */ /* 0x000fc40000010000 */
[----:B------:R-:W0:Y:S01]  /*1f70*/  LDS.64 R78, [R78] ;  /* 0x000000004e4e7984 */ /* 0x000e220000000a00 */
[----:B------:R-:W-:Y:S01]  /*1f80*/  FADD.FTZ R119, R119, R76 ;  /* 0x0000004c77777221 */ /* 0x000fe20000010000 */
[----:B------:R-:W-:Y:S02]  /*1f90*/  FADD.FTZ R118, R118, R77 ;  /* 0x0000004d76767221 */ /* 0x000fe40000010000 */
[----:B------:R-:W0:Y:S01]  /*1fa0*/  LDS.64 R92, [R136] ;  /* 0x00000000885c7984 */ /* 0x000e220000000a00 */
[----:B--2---:R-:W-:Y:S01]  /*1fb0*/  FADD.FTZ R119, R119, R90 ;  /* 0x0000005a77777221 */ /* 0x004fe20000010000 */
[----:B------:R-:W-:-:S03]  /*1fc0*/  FADD.FTZ R118, R118, R91 ;  /* 0x0000005b76767221 */ /* 0x000fc60000010000 */
[----:B------:R-:W-:Y:S01]  /*1fd0*/  FADD.FTZ R119, R119, R88 ;  /* 0x0000005877777221 */ /* 0x000fe20000010000 */
[----:B------:R-:W-:-:S03]  /*1fe0*/  FADD.FTZ R118, R118, R89 ;  /* 0x0000005976767221 */ /* 0x000fc60000010000 */
[----:B-1----:R-:W-:Y:S01]  /*1ff0*/  FADD.FTZ R119, R119, R86 ;  /* 0x0000005677777221 */ /* 0x002fe20000010000 */
[----:B------:R-:W-:-:S03]  /*2000*/  FADD.FTZ R118, R118, R87 ;  /* 0x0000005776767221 */ /* 0x000fc60000010000 */
[----:B----4-:R-:W-:Y:S01]  /*2010*/  FADD.FTZ R119, R119, R84 ;  /* 0x0000005477777221 */ /* 0x010fe20000010000 */
[----:B------:R-:W-:-:S03]  /*2020*/  FADD.FTZ R118, R118, R85 ;  /* 0x0000005576767221 */ /* 0x000fc60000010000 */
[----:B---3--:R-:W-:Y:S01]  /*2030*/  FADD.FTZ R119, R119, R82 ;  /* 0x0000005277777221 */ /* 0x008fe20000010000 */
        /* <DEDUP_REMOVED lines=9> */
[----:B------:R-:W-:Y:S01]  /*20d0*/  FADD.FTZ R92, R119, R92 ;  /* 0x0000005c775c7221 */ /* 0x000fe20000010000 */
[----:B------:R-:W-:-:S07]  /*20e0*/  FADD.FTZ R93, R118, R93 ;  /* 0x0000005d765d7221 */ /* 0x000fce0000010000 */
.L_x_3373:
[----:B------:R-:W-:Y:S05]  /*20f0*/  BSYNC B0 ;  /* 0x0000000000007941 */ /* 0x000fea0003800000 */
.L_x_3372:
        /* <DEDUP_REMOVED lines=12> */
[----:B------:R-:W-:-:S07]  /*21c0*/  LOP3.LUT R80, R96, 0x3, RZ, 0xc0, !PT ;  /* 0x0000000360507812 */ /* 0x000fce00078ec0ff */
[----:B------:R-:W1:Y:S01]  /*21d0*/  LDC.64 R76, c[0x0][0x248] ;  /* 0x00009200ff4c7b82 */ /* 0x000e620000000a00 */
[----:B0-----:R-:W-:Y:S01]  /*21e0*/  IMAD R78, R79, UR4, R98 ;  /* 0x000000044f4e7c24 */ /* 0x001fe2000f8e0262 */
[----:B------:R-:W-:-:S04]  /*21f0*/  LOP3.LUT R79, R80, 0x7ffffffc, R97, 0xf8, !PT ;  /* 0x7ffffffc504f7812 */ /* 0x000fc800078ef861 */
[----:B------:R-:W-:-:S04]  /*2200*/  LEA R78, R78, R79, 0x4 ;  /* 0x0000004f4e4e7211 */ /* 0x000fc800078e20ff */
[----:B------:R-:W-:-:S05]  /*2210*/  SHF.L.U32 R79, R78, 0x1, RZ ;  /* 0x000000014e4f7819 */ /* 0x000fca00000006ff */
[----:B-1----:R-:W-:-:S05]  /*2220*/  IMAD.WIDE.U32 R76, R79, 0x4, R76 ;  /* 0x000000044f4c7825 */ /* 0x002fca00078e004c */
[----:B------:R0:W-:Y:S02]  /*2230*/  STG.E.64 desc[UR8][R76.64], R70 ;  /* 0x000000464c007986 */ /* 0x0001e4000c101b08 */
.L_x_3375:
[----:B------:R-:W-:Y:S05]  /*2240*/  BSYNC B0 ;  /* 0x0000000000007941 */ /* 0x000fea0003800000 */
.L_x_3374:
        /* <DEDUP_REMOVED lines=12> */
.L_x_3377:
[----:B------:R-:W2:Y:S04]  /*2310*/  LD.E.STRONG.GPU R76, desc[UR8][R70.64] ;  /* 0x00000008464c7980 */ /* 0x000ea8000c10f900 */
[----:B--2---:R-:W-:Y:S01]  /*2320*/  CCTL.IVALL ;  /* 0x00000000ff00798f */ /* 0x004fe20002000000 */
[----:B------:R-:W-:Y:S05]  /*2330*/  YIELD ;  /* 0x0000000000007946 */ /* 0x000fea0003800000 */
[----:B-----5:R-:W-:-:S04]  /*2340*/  LOP3.LUT R76, R76, R77, RZ, 0x3c, !PT ;  /* 0x0000004d4c4c7212 */ /* 0x020fc800078e3cff */
[----:B------:R-:W-:-:S13]  /*2350*/  ISETP.GT.AND P2, PT, R76, -0x1, PT ;  /* 0xffffffff4c00780c */ /* 0x000fda0003f44270 */
[----:B------:R-:W-:Y:S05]  /*2360*/  @P2 BRA `(.L_x_3377) ;  /* 0xfffffffc00e82947 */ /* 0x000fea000383ffff */
.L_x_3376:
[----:B------:R-:W-:Y:S05]  /*2370*/  WARPSYNC.ALL ;  /* 0x0000000000007948 */ /* 0x000fea0003800000 */
[----:B0-----:R-:W0:Y:S08]  /*2380*/  @!P1 LDC R77, c[0x0][0x10] ;  /* 0x00000400ff4d9b82 */ /* 0x001e300000000800 */
[----:B------:R-:W-:Y:S01]  /*2390*/  BAR.SYNC.DEFER_BLOCKING 0x0 ;  /* 0x0000000000007b1d */ /* 0x000fe20000010000 */
[----:B------:R-:W-:-:S05]  /*23a0*/  @!P1 LOP3.LUT R79, R97, 0x7ffffffc, RZ, 0xc0, !PT ;  /* 0x7ffffffc614f9812 */ /* 0x000fca00078ec0ff */
[----:B------:R-:W-:Y:S02]  /*23b0*/  ULDC.64 UR12, c[0x0][0x240] ;  /* 0x00009000000c7ab9 */ /* 0x000fe40000000a00 */
[----:B------:R-:W1:Y:S01]  /*23c0*/  @!P1 LDC.64 R70, c[0x0][0x248] ;  /* 0x00009200ff469b82 */ /* 0x000e620000000a00 */
[----:B0-----:R-:W-:Y:S01]  /*23d0*/  @!P1 IMAD R76, R77, UR4, R98 ;  /* 0x000000044d4c9c24 */ /* 0x001fe2000f8e0262 */
        /* <DEDUP_REMOVED lines=53> */
.L_x_3379:
[----:B------:R-:W-:Y:S05]  /*2730*/  BSYNC B0 ;  /* 0x0000000000007941 */ /* 0x000fea0003800000 */
.L_x_3378:
[----:B0-----:R-:W-:Y:S01]  /*2740*/  LEA R70, R108, R109, 0x2 ;  /* 0x0000006d6c467211 */ /* 0x001fe200078e10ff */
[----:B------:R-:W0:Y:S01]  /*2750*/  S2UR UR7, SR_CgaCtaId ;  /* 0x00000000000779c3 */ /* 0x000e220000008800 */
[----:B------:R-:W-:Y:S01]  /*2760*/  SHF.L.U32 R76, R69, 0x2, RZ ;  /* 0x00000002454c7819 */ /* 0x000fe200000006ff */
[----:B------:R-:W-:Y:S01]  /*2770*/  ULDC.64 UR12, c[0x0][0x210] ;  /* 0x00008400000c7ab9 */ /* 0x000fe20000000a00 */
[--C-:B------:R-:W-:Y:S01]  /*2780*/  SHF.R.S32.HI R71, RZ, 0x1f, R70.reuse ;  /* 0x0000001fff477819 */ /* 0x100fe20000011446 */
[----:B------:R-:W-:Y:S01]  /*2790*/  UMOV UR6, 0x400 ;  /* 0x0000040000067882 */ /* 0x000fe20000000000 */
[----:B------:R-:W-:Y:S01]  /*27a0*/  LOP3.LUT R78, R76, 0x1c, RZ, 0xc0, !PT ;  /* 0x0000001c4c4e7812 */ /* 0x000fe200078ec0ff */
[----:B------:R-:W-:Y:S01]  /*27b0*/  UIADD3 UR6, UR6, 0xc80, URZ ;  /* 0x00000c8006067890 */ /* 0x000fe2000fffe03f */
[----:B------:R-:W-:Y:S02]  /*27c0*/  IMAD.WIDE.U32 R76, R103, 0xa0000, R70 ;  /* 0x000a0000674c7825 */ /* 0x000fe400078e0046 */
[----:B------:R-:W-:Y:S01]  /*27d0*/  IADD3 R78, RZ, -R78, RZ ;  /* 0x8000004eff4e7210 */ /* 0x000fe20007ffe0ff */
[----:B------:R-:W-:Y:S01]  /*27e0*/  ULOP3.LUT UR4, UR4, 0x1, URZ, 0x3c, !UPT ;  /* 0x0000000104047892 */ /* 0x000fe2000f8e3c3f */
[----:B------:R-:W-:Y:S01]  /*27f0*/  IMAD.WIDE.U32 R70, R70, -0x33333333, RZ ;  /* 0xcccccccd46467825 */ /* 0x000fe200078e00ff */
[----:B------:R-:W-:-:S02]  /*2800*/  IADD3 R103, R66, R77, RZ ;  /* 0x0000004d42677210 */ /* 0x000fc40007ffe0ff */
[----:B------:R-:W-:Y:S02]  /*2810*/  IADD3 R65, P0, R65, R76, RZ ;  /* 0x0000004c41417210 */ /* 0x000fe40007f1e0ff */
[----:B------:R-:W-:Y:S02]  /*2820*/  MOV R77, R78 ;  /* 0x0000004e004d7202 */ /* 0x000fe40000000f00 */
[----:B------:R-:W-:Y:S02]  /*2830*/  IADD3.X R78, RZ, R103, RZ, P0, !PT ;  /* 0x00000067ff4e7210 */ /* 0x000fe400007fe4ff */
[----:B------:R-:W-:Y:S02]  /*2840*/  LEA R70, P0, R65, UR12, 0x1 ;  /* 0x0000000c41467c11 */ /* 0x000fe4000f8008ff */
[----:B------:R-:W-:Y:S01]  /*2850*/  LEA.HI R66, R71, R77, RZ, 0x1a ;  /* 0x0000004d47427211 */ /* 0x000fe200078fd0ff */
[----:B0-----:R-:W-:Y:S01]  /*2860*/  ULEA UR6, UR7, UR6, 0x18 ;  /* 0x0000000607067291 */ /* 0x001fe2000f8ec03f */
[----:B------:R-:W-:-:S02]  /*2870*/  LEA.HI.X R71, R65, UR13, R78, 0x1, P0 ;  /* 0x0000000d41477c11 */ /* 0x000fc400080f0c4e */
[-C--:B------:R-:W-:Y:S02]  /*2880*/  IADD3 R65, P1, R63, R76.reuse, RZ ;  /* 0x0000004c3f417210 */ /* 0x080fe40007f3e0ff */
[-C--:B------:R-:W-:Y:S02]  /*2890*/  IADD3 R63, P2, R64, R76.reuse, RZ ;  /* 0x0000004c403f7210 */ /* 0x080fe40007f5e0ff */
[----:B------:R-:W-:Y:S02]  /*28a0*/  IADD3 R77, P0, R62, R76, RZ ;  /* 0x0000004c3e4d7210 */ /* 0x000fe40007f1e0ff */
[-C--:B------:R-:W-:Y:S02]  /*28b0*/  IADD3.X R82, RZ, R103.reuse, RZ, P1, !PT ;  /* 0x00000067ff527210 */ /* 0x080fe40000ffe4ff */
[----:B------:R-:W-:Y:S02]  /*28c0*/  IADD3.X R80, RZ, R103, RZ, P2, !PT ;  /* 0x00000067ff507210 */ /* 0x000fe400017fe4ff */
[----:B------:R-:W-:-:S02]  /*28d0*/  LEA R78, P1, R63, UR12, 0x1 ;  /* 0x0000000c3f4e7c11 */ /* 0x000fc4000f8208ff */
[----:B------:R-:W-:Y:S02]  /*28e0*/  IADD3.X R84, RZ, R103, RZ, P0, !PT ;  /* 0x00000067ff547210 */ /* 0x000fe400007fe4ff */
[----:B------:R-:W-:Y:S02]  /*28f0*/  LEA R62, P0, R77, UR12, 0x1 ;  /* 0x0000000c4d3e7c11 */ /* 0x000fe4000f8008ff */
[----:B------:R-:W-:Y:S02]  /*2900*/  LEA.HI.X R79, R63, UR13, R80, 0x1, P1 ;  /* 0x0000000d3f4f7c11 */ /* 0x000fe400088f0c50 */
[----:B------:R-:W-:Y:S02]  /*2910*/  LEA.HI.X R63, R77, UR13, R84, 0x1, P0 ;  /* 0x0000000d4d3f7c11 */ /* 0x000fe400080f0c54 */
[-C--:B------:R-:W-:Y:S02]  /*2920*/  IADD3 R87, P0, R58, R76.reuse, RZ ;  /* 0x0000004c3a577210 */ /* 0x080fe40007f1e0ff */
[----:B------:R-:W-:Y:S01]  /*2930*/  LEA R58, R66, UR6, 0x3 ;  /* 0x00000006423a7c11 */ /* 0x000fe2000f8e18ff */
[----:B------:R-:W-:Y:S01]  /*2940*/  ULDC UR6, c[0x0][0x230] ;  /* 0x00008c0000067ab9 */ /* 0x000fe20000000800 */
[----:B------:R-:W-:-:S02]  /*2950*/  IADD3 R81, P1, R59, R76, RZ ;  /* 0x0000004c3b517210 */ /* 0x000fc40007f3e0ff */
[----:B------:R-:W-:Y:S02]  /*2960*/  LEA R64, P2, R65, UR12, 0x1 ;  /* 0x0000000c41407c11 */ /* 0x000fe4000f8408ff */
[----:B------:R-:W0:Y:S01]  /*2970*/  LDS.64 R58, [R58] ;  /* 0x000000003a3a7984 */ /* 0x000e220000000a00 */
[-C--:B------:R-:W-:Y:S02]  /*2980*/  IADD3 R61, P3, R61, R76.reuse, RZ ;  /* 0x0000004c3d3d7210 */ /* 0x080fe40007f7e0ff */
[----:B------:R-:W-:Y:S02]  /*2990*/  LEA.HI.X R65, R65, UR13, R82, 0x1, P2 ;  /* 0x0000000d41417c11 */ /* 0x000fe400090f0c52 */
[----:B------:R-:W-:Y:S02]  /*29a0*/  IADD3 R77, P2, R60, R76, RZ ;  /* 0x0000004c3c4d7210 */ /* 0x000fe40007f5e0ff */
[-C--:B------:R-:W-:Y:S02]  /*29b0*/  IADD3.X R88, RZ, R103.reuse, RZ, P1, !PT ;  /* 0x00000067ff587210 */ /* 0x080fe40000ffe4ff */
[----:B------:R-:W-:-:S02]  /*29c0*/  IADD3.X R86, RZ, R103, RZ, P2, !PT ;  /* 0x00000067ff567210 */ /* 0x000fc400017fe4ff */
[----:B------:R-:W-:Y:S02]  /*29d0*/  LEA R82, P1, R77, UR12, 0x1 ;  /* 0x0000000c4d527c11 */ /* 0x000fe4000f8208ff */
[-C--:B------:R-:W-:Y:S02]  /*29e0*/  IADD3.X R90, RZ, R103.reuse, RZ, P0, !PT ;  /* 0x00000067ff5a7210 */ /* 0x080fe400007fe4ff */
[----:B------:R-:W-:Y:S02]  /*29f0*/  IADD3.X R66, RZ, R103, RZ, P3, !PT ;  /* 0x00000067ff427210 */ /* 0x000fe40001ffe4ff */
[----:B------:R-:W-:Y:S02]  /*2a00*/  LEA R84, P0, R61, UR12, 0x1 ;  /* 0x0000000c3d547c11 */ /* 0x000fe4000f8008ff */
[----:B------:R-:W-:Y:S02]  /*2a10*/  LEA.HI.X R83, R77, UR13, R86, 0x1, P1 ;  /* 0x0000000d4d537c11 */ /* 0x000fe400088f0c56 */
[----:B------:R-:W-:-:S02]  /*2a20*/  IADD3 R57, P1, R57, R76, RZ ;  /* 0x0000004c39397210 */ /* 0x000fc40007f3e0ff */
[----:B------:R-:W-:Y:S02]  /*2a30*/  LEA R60, P3, R87, UR12, 0x1 ;  /* 0x0000000c573c7c11 */ /* 0x000fe4000f8608ff */
[----:B------:R-:W-:Y:S02]  /*2a40*/  LEA.HI.X R85, R61, UR13, R66, 0x1, P0 ;  /* 0x0000000d3d557c11 */ /* 0x000fe400080f0c42 */
[----:B------:R-:W-:Y:S02]  /*2a50*/  LEA R80, P2, R81, UR12, 0x1 ;  /* 0x0000000c51507c11 */ /* 0x000fe4000f8408ff */
[-C--:B------:R-:W-:Y:S02]  /*2a60*/  IADD3 R66, P4, R54, R76.reuse, RZ ;  /* 0x0000004c36427210 */ /* 0x080fe40007f9e0ff */
[----:B------:R-:W-:Y:S02]  /*2a70*/  IADD3 R95, P0, R50, R76, RZ ;  /* 0x0000004c325f7210 */ /* 0x000fe40007f1e0ff */
[----:B------:R-:W-:-:S02]  /*2a80*/  IADD3.X R54, RZ, R103, RZ, P1, !PT ;  /* 0x00000067ff367210 */ /* 0x000fc40000ffe4ff */
[-C--:B------:R-:W-:Y:S02]  /*2a90*/  IADD3 R77, P5, R53, R76.reuse, RZ ;  /* 0x0000004c354d7210 */ /* 0x080fe40007fbe0ff */
[----:B------:R-:W-:Y:S02]  /*2aa0*/  LEA R50, P1, R57, UR12, 0x1 ;  /* 0x0000000c39327c11 */ /* 0x000fe4000f8208ff */
[----:B------:R-:W-:Y:S01]  /*2ab0*/  LEA.HI.X R61, R87, UR13, R90, 0x1, P3 ;  /* 0x0000000d573d7c11 */ /* 0x000fe200098f0c5a */
[----:B0-----:R-:W-:Y:S01]  /*2ac0*/  FADD.FTZ R59, R59, UR6 ;  /* 0x000000063b3b7e21 */ /* 0x001fe20008010000 */
[-C--:B------:R-:W-:Y:S01]  /*2ad0*/  IADD3 R56, P6, R56, R76.reuse, RZ ;  /* 0x0000004c38387210 */ /* 0x080fe20007fde0ff */
[----:B------:R-:W-:Y:S01]  /*2ae0*/  FADD.FTZ R118, R5, -R58 ;  /* 0x8000003a05767221 */ /* 0x000fe20000010000 */
[----:B------:R-:W-:Y:S01]  /*2af0*/  LEA.HI.X R81, R81, UR13, R88, 0x1, P2 ;  /* 0x0000000d51517c11 */ /* 0x000fe200090f0c58 */
[----:B------:R-:W0:Y:S01]  /*2b00*/  MUFU.RSQ R5, R59 ;  /* 0x0000003b00057308 */ /* 0x000e220000001400 */
[-C--:B------:R-:W-:Y:S01]  /*2b10*/  IADD3 R55, P3, R55, R76.reuse, RZ ;  /* 0x0000004c37377210 */ /* 0x080fe20007f7e0ff */
[--C-:B------:R-:W-:Y:S01]  /*2b20*/  FADD.FTZ R0, R0, -R58.reuse ;  /* 0x8000003a00007221 */ /* 0x100fe20000010000 */
[-C--:B------:R-:W-:Y:S01]  /*2b30*/  IADD3 R94, P2, R51, R76.reuse, RZ ;  /* 0x0000004c335e7210 */ /* 0x080fe20007f5e0ff */
[--C-:B------:R-:W-:Y:S01]  /*2b40*/  FADD.FTZ R46, R46, -R58.reuse ;  /* 0x8000003a2e2e7221 */ /* 0x100fe20000010000 */
[-C--:B------:R-:W-:Y:S01]  /*2b50*/  IADD3.X R92, RZ, R103.reuse, RZ, P5, !PT ;  /* 0x00000067ff5c7210 */ /* 0x080fe20002ffe4ff */
[----:B------:R-:W-:Y:S01]  /*2b60*/  FADD.FTZ R42, R42, -R58 ;  /* 0x8000003a2a2a7221 */ /* 0x000fe20000010000 */
[----:B------:R-:W-:Y:S01]  /*2b70*/  LEA.HI.X R51, R57, UR13, R54, 0x1, P1 ;  /* 0x0000000d39337c11 */ /* 0x000fe200088f0c36 */
[--C-:B------:R-:W-:Y:S01]  /*2b80*/  FADD.FTZ R38, R38, -R58.reuse ;  /* 0x8000003a26267221 */ /* 0x100fe20000010000 */
[----:B------:R-:W-:Y:S01]  /*2b90*/  IADD3 R93, P5, R52, R76, RZ ;  /* 0x0000004c345d7210 */ /* 0x000fe20007fbe0ff */
[--C-:B------:R-:W-:Y:S01]  /*2ba0*/  FADD.FTZ R34, R34, -R58.reuse ;  /* 0x8000003a22227221 */ /* 0x100fe20000010000 */
[-C--:B------:R-:W-:Y:S01]  /*2bb0*/  IADD3.X R53, RZ, R103.reuse, RZ, P6, !PT ;  /* 0x00000067ff357210 */ /* 0x080fe200037fe4ff */
[--C-:B------:R-:W-:Y:S01]  /*2bc0*/  FADD.FTZ R30, R30, -R58.reuse ;  /* 0x8000003a1e1e7221 */ /* 0x100fe20000010000 */
[----:B------:R-:W-:Y:S01]  /*2bd0*/  LEA R90, P1, R56, UR12, 0x1 ;  /* 0x0000000c385a7c11 */ /* 0x000fe2000f8208ff */
        /* <DEDUP_REMOVED lines=9> */
[----:B------:R-:W-:Y:S01]  /*2c70*/  LEA R86, P4, R66, UR12, 0x1 ;  /* 0x0000000c42567c11 */ /* 0x000fe2000f8808ff */
[--C-:B------:R-:W-:Y:S01]  /*2c80*/  FADD.FTZ R6, R6, -R58.reuse ;  /* 0x8000003a06067221 */ /* 0x100fe20000010000 */
[----:B------:R-:W-:Y:S01]  /*2c90*/  LEA.HI.X R91, R56, UR13, R53, 0x1, P1 ;  /* 0x0000000d385b7c11 */ /* 0x000fe200088f0c35 */
[----:B------:R-:W-:Y:S01]  /*2ca0*/  FADD.FTZ R122, R4, -R58 ;  /* 0x8000003a047a7221 */ /* 0x000fe20000010000 */
[----:B------:R-:W-:Y:S01]  /*2cb0*/  LEA.HI.X R77, R77, UR13, R92, 0x1, P6 ;  /* 0x0000000d4d4d7c11 */ /* 0x000fe2000b0f0c5c */
[--C-:B------:R-:W-:Y:S01]  /*2cc0*/  FADD.FTZ R120, R2, -R58.reuse ;  /* 0x8000003a02787221 */ /* 0x100fe20000010000 */
[-C--:B------:R-:W-:Y:S01]  /*2cd0*/  IADD3.X R53, RZ, R103.reuse, RZ, P2, !PT ;  /* 0x00000067ff357210 */ /* 0x080fe200017fe4ff */
[----:B------:R-:W-:Y:S01]  /*2ce0*/  FADD.FTZ R124, R101, -R58 ;  /* 0x8000003a657c7221 */ /* 0x000fe20000010000 */
[----:B------:R-:W-:Y:S01]  /*2cf0*/  LEA.HI.X R89, R55, UR13, R52, 0x1, P3 ;  /* 0x0000000d37597c11 */ /* 0x000fe200098f0c34 */
[--C-:B------:R-:W-:Y:S01]  /*2d00*/  FADD.FTZ R106, R106, -R58.reuse ;  /* 0x8000003a6a6a7221 */ /* 0x100fe20000010000 */
[----:B------:R-:W-:Y:S01]  /*2d10*/  LEA R54, P2, R94, UR12, 0x1 ;  /* 0x0000000c5e367c11 */ /* 0x000fe2000f8408ff */
[--C-:B------:R-:W-:Y:S01]  /*2d20*/  FADD.FTZ R108, R8, -R58.reuse ;  /* 0x8000003a086c7221 */ /* 0x100fe20000010000 */
[-C--:B------:R-:W-:Y:S01]  /*2d30*/  IADD3.X R92, RZ, R103.reuse, RZ, P0, !PT ;  /* 0x00000067ff5c7210 */ /* 0x080fe200007fe4ff */
[--C-:B------:R-:W-:Y:S01]  /*2d40*/  FADD.FTZ R4, R3, -R58.reuse ;  /* 0x8000003a03047221 */ /* 0x100fe20000010000 */
[----:B------:R-:W-:Y:S01]  /*2d50*/  LEA.HI.X R87, R66, UR13, R57, 0x1, P4 ;  /* 0x0000000d42577c11 */ /* 0x000fe2000a0f0c39 */
[--C-:B------:R-:W-:Y:S01]  /*2d60*/  FADD.FTZ R130, R104, -R58.reuse ;  /* 0x8000003a68827221 */ /* 0x100fe20000010000 */
[----:B------:R-:W-:Y:S01]  /*2d70*/  LEA R52, P0, R95, UR12, 0x1 ;  /* 0x0000000c5f347c11 */ /* 0x000fe2000f8008ff */
[--C-:B------:R-:W-:Y:S01]  /*2d80*/  FADD.FTZ R134, R110, -R58.reuse ;  /* 0x8000003a6e867221 */ /* 0x100fe20000010000 */
[----:B------:R-:W-:Y:S01]  /*2d90*/  IADD3.X R66, RZ, R103, RZ, P5, !PT ;  /* 0x00000067ff427210 */ /* 0x000fe20002ffe4ff */
[--C-:B------:R-:W-:Y:S01]  /*2da0*/  FADD.FTZ R112, R112, -R58.reuse ;  /* 0x8000003a70707221 */ /* 0x100fe20000010000 */
[----:B------:R-:W-:Y:S01]  /*2db0*/  LEA R56, P1, R93, UR12, 0x1 ;  /* 0x0000000c5d387c11 */ /* 0x000fe2000f8208ff */
[--C-:B------:R-:W-:Y:S01]  /*2dc0*/  FADD.FTZ R49, R49, -R58.reuse ;  /* 0x8000003a31317221 */ /* 0x100fe20000010000 */
[----:B------:R-:W-:Y:S01]  /*2dd0*/  LEA.HI.X R55, R94, UR13, R53, 0x1, P2 ;  /* 0x0000000d5e377c11 */ /* 0x000fe200090f0c35 */
[----:B------:R-:W-:Y:S01]  /*2de0*/  FADD.FTZ R48, R48, -R58 ;  /* 0x8000003a30307221 */ /* 0x000fe20000010000 */
[----:B------:R-:W-:Y:S01]  /*2df0*/  LEA.HI.X R53, R95, UR13, R92, 0x1, P0 ;  /* 0x0000000d5f357c11 */ /* 0x000fe200080f0c5c */
[----:B------:R-:W-:Y:S01]  /*2e00*/  FADD.FTZ R92, R12, -R58 ;  /* 0x8000003a0c5c7221 */ /* 0x000fe20000010000 */
        /* <DEDUP_REMOVED lines=128> */
[--C-:B------:R-:W-:Y:S01]  /*3610*/  FFMA.FTZ R102, R49, R100, R3.reuse ;  /* 0x0000006431667223 */ /* 0x100fe20000010003 */
[--C-:B------:R-:W-:Y:S02]  /*3620*/  HADD2.F32 R73, -RZ, R75.reuse.H0_H0 ;  /* 0x2000004bff497230 */ /* 0x100fe40000004100 */
[C-C-:B------:R-:W-:Y:S01]  /*3630*/  FFMA.FTZ R45, R100.reuse, R45, R3.reuse ;  /* 0x0000002d642d7223 */ /* 0x140fe20000010003 */
[----:B------:R-:W-:Y:S02]  /*3640*/  HADD2.F32 R75, -RZ, R75.H1_H1 ;  /* 0x3000004bff4b7230 */ /* 0x000fe40000004100 */
[----:B------:R-:W-:Y:S01]  /*3650*/  FFMA.FTZ R106, R100, R41, R3 ;  /* 0x00000029646a7223 */ /* 0x000fe20000010003 */
[----:B------:R-:W-:Y:S01]  /*3660*/  F2FP.F16.F32.PACK_AB R93, R102, R93 ;  /* 0x0000005d665d723e */ /* 0x000fe200000000ff */
[--C-:B------:R-:W-:Y:S01]  /*3670*/  FFMA.FTZ R48, R48, R95, R73.reuse ;  /* 0x0000005f30307223 */ /* 0x100fe20000010049 */
[----:B------:R-:W-:Y:S01]  /*3680*/  FFMA.FTZ R44, R95, R44, R73 ;  /* 0x0000002c5f2c7223 */ /* 0x000fe20000010049 */
[--C-:B------:R-:W-:Y:S01]  /*3690*/  FFMA.FTZ R47, R47, R104, R75.reuse ;  /* 0x000000682f2f7223 */ /* 0x100fe2000001004b */
[----:B------:R-:W-:Y:S01]  /*36a0*/  FFMA.FTZ R43, R104, R43, R75 ;  /* 0x0000002b682b7223 */ /* 0x000fe2000001004b */
[----:B------:R-:W-:Y:S01]  /*36b0*/  FFMA.FTZ R41, R100, R37, R3 ;  /* 0x0000002564297223 */ /* 0x000fe20000010003 */
[C---:B------:R-:W-:Y:S01]  /*36c0*/  FFMA.FTZ R99, R95.reuse, R28, R73 ;  /* 0x0000001c5f637223 */ /* 0x040fe20000010049 */
[----:B------:R-:W-:Y:S01]  /*36d0*/  FFMA.FTZ R49, R104, R31, R75 ;  /* 0x0000001f68317223 */ /* 0x000fe2000001004b */
[C-C-:B------:R-:W-:Y:S01]  /*36e0*/  FFMA.FTZ R94, R100.reuse, R33, R3.reuse ;  /* 0x00000021645e7223 */ /* 0x140fe20000010003 */
[C-C-:B------:R-:W-:Y:S01]  /*36f0*/  FFMA.FTZ R37, R100.reuse, R34, R3.reuse ;  /* 0x0000002264257223 */ /* 0x140fe20000010003 */
[C-C-:B------:R-:W-:Y:S01]  /*3700*/  FFMA.FTZ R74, R100.reuse, R42, R3.reuse ;  /* 0x0000002a644a7223 */ /* 0x140fe20000010003 */
[----:B------:R-:W-:Y:S01]  /*3710*/  FFMA.FTZ R72, R100, R46, R3 ;  /* 0x0000002e64487223 */ /* 0x000fe20000010003 */
[C---:B------:R-:W-:Y:S01]  /*3720*/  FFMA.FTZ R28, R95.reuse, R24, R73 ;  /* 0x000000185f1c7223 */ /* 0x040fe20000010049 */
[----:B------:R-:W-:Y:S01]  /*3730*/  FFMA.FTZ R31, R104, R0, R75 ;  /* 0x00000000681f7223 */ /* 0x000fe2000001004b */
[C-C-:B------:R-:W-:Y:S01]  /*3740*/  FFMA.FTZ R59, R100.reuse, R59, R3.reuse ;  /* 0x0000003b643b7223 */ /* 0x140fe20000010003 */
[C-C-:B------:R-:W-:Y:S01]  /*3750*/  FFMA.FTZ R66, R100.reuse, R66, R3.reuse ;  /* 0x0000004264427223 */ /* 0x140fe20000010003 */
[C-C-:B------:R-:W-:Y:S01]  /*3760*/  FFMA.FTZ R58, R100.reuse, R116, R3.reuse ;  /* 0x00000074643a7223 */ /* 0x140fe20000010003 */
[C-C-:B------:R-:W-:Y:S01]  /*3770*/  FFMA.FTZ R33, R100.reuse, R118, R3.reuse ;  /* 0x0000007664217223 */ /* 0x140fe20000010003 */
[C-C-:B------:R-:W-:Y:S01]  /*3780*/  FFMA.FTZ R46, R100.reuse, R120, R3.reuse ;  /* 0x00000078642e7223 */ /* 0x140fe20000010003 */
[C-C-:B------:R-:W-:Y:S01]  /*3790*/  FFMA.FTZ R42, R100.reuse, R128, R3.reuse ;  /* 0x00000080642a7223 */ /* 0x140fe20000010003 */
[C---:B------:R-:W-:Y:S01]  /*37a0*/  FFMA.FTZ R34, R100.reuse, R132, R3 ;  /* 0x0000008464227223 */ /* 0x040fe20000010003 */
[----:B------:R-:W-:Y:S01]  /*37b0*/  FFMA.FTZ R24, R95, R20, R73 ;  /* 0x000000145f187223 */ /* 0x000fe20000010049 */
[----:B------:R-:W-:Y:S01]  /*37c0*/  F2FP.F16.F32.PACK_AB R48, R47, R48 ;  /* 0x000000302f30723e */ /* 0x000fe200000000ff */
[----:B------:R-:W-:Y:S01]  /*37d0*/  FFMA.FTZ R3, R100, R114, R3 ;  /* 0x0000007264037223 */ /* 0x000fe20000010003 */
[----:B------:R-:W-:Y:S01]  /*37e0*/  PRMT R0, R93, 0x7632, R0 ;  /* 0x000076325d007816 */ /* 0x000fe20000000000 */
[C-C-:B------:R-:W-:Y:S01]  /*37f0*/  FFMA.FTZ R40, R95.reuse, R40, R73.reuse ;  /* 0x000000285f287223 */ /* 0x140fe20000010049 */
[----:B------:R-:W-:Y:S01]  /*3800*/  FFMA.FTZ R20, R95, R16, R73 ;  /* 0x000000105f147223 */ /* 0x000fe20000010049 */
[C---:B------:R-:W-:Y:S01]  /*3810*/  FFMA.FTZ R39, R104.reuse, R39, R75 ;  /* 0x0000002768277223 */ /* 0x040fe2000001004b */
[----:B------:R-:W-:Y:S01]  /*3820*/  F2FP.F16.F32.PACK_AB R38, R45, R38 ;  /* 0x000000262d26723e */ /* 0x000fe200000000ff */
[--C-:B------:R-:W-:Y:S01]  /*3830*/  FFMA.FTZ R36, R95, R36, R73.reuse ;  /* 0x000000245f247223 */ /* 0x100fe20000010049 */
[----:B------:R-:W-:Y:S01]  /*3840*/  F2FP.F16.F32.PACK_AB R44, R43, R44 ;  /* 0x0000002c2b2c723e */ /* 0x000fe200000000ff */
        /* <DEDUP_REMOVED lines=8> */
[C-C-:B------:R-:W-:Y:S01]  /*38d0*/  FFMA.FTZ R47, R104.reuse, R35, R75.reuse ;  /* 0x00000023682f7223 */ /* 0x140fe2000001004b */
[--C-:B------:R-:W-:Y:S01]  /*38e0*/  FFMA.FTZ R100, R104, R27, R75.reuse ;  /* 0x0000001b68647223 */ /* 0x100fe2000001004b */
[----:B------:R-:W-:Y:S01]  /*38f0*/  F2FP.F16.F32.PACK_AB R29, R106, R29 ;  /* 0x0000001d6a1d723e */ /* 0x000fe200000000ff */
[C-C-:B------:R-:W-:Y:S01]  /*3900*/  FFMA.FTZ R73, R104.reuse, R23, R75.reuse ;  /* 0x0000001768497223 */ /* 0x140fe2000001004b */
[C-C-:B------:R-:W-:Y:S01]  /*3910*/  FFMA.FTZ R27, R104.reuse, R4, R75.reuse ;  /* 0x00000004681b7223 */ /* 0x140fe2000001004b */
[C-C-:B------:R-:W-:Y:S01]  /*3920*/  FFMA.FTZ R35, R104.reuse, R8, R75.reuse ;  /* 0x0000000868237223 */ /* 0x140fe2000001004b */
[--C-:B------:R-:W-:Y:S01]  /*3930*/  FFMA.FTZ R23, R104, R6, R75.reuse ;  /* 0x0000000668177223 */ /* 0x100fe2000001004b */
[----:B------:R-:W-:Y:S01]  /*3940*/  PRMT R4, R48, 0x7632, R4 ;  /* 0x0000763230047816 */ /* 0x000fe20000000004 */
[----:B------:R0:W-:Y:S01]  /*3950*/  STG.E.U16 desc[UR8][R70.64+0x2], R0 ;  /* 0x0000020046007986 */ /* 0x0001e2000c101508 */
[----:B------:R-:W-:Y:S01]  /*3960*/  PRMT R6, R38, 0x7632, R6 ;  /* 0x0000763226067816 */ /* 0x000fe20000000006 */
[--C-:B------:R-:W-:Y:S01]  /*3970*/  FFMA.FTZ R95, R104, R19, R75.reuse ;  /* 0x00000013685f7223 */ /* 0x100fe2000001004b */
[----:B------:R-:W-:Y:S01]  /*3980*/  PRMT R8, R44, 0x7632, R8 ;  /* 0x000076322c087816 */ /* 0x000fe20000000008 */
[----:B------:R-:W-:Y:S01]  /*3990*/  STG.E.U16 desc[UR8][R70.64], R93 ;  /* 0x0000005d46007986 */ /* 0x000fe2000c101508 */
[----:B------:R-:W-:Y:S01]  /*39a0*/  F2FP.F16.F32.PACK_AB R40, R39, R40 ;  /* 0x000000282728723e */ /* 0x000fe200000000ff */
[C-C-:B------:R-:W-:Y:S01]  /*39b0*/  FFMA.FTZ R101, R104.reuse, R15, R75.reuse ;  /* 0x0000000f68657223 */ /* 0x140fe2000001004b */
[----:B------:R-:W-:Y:S01]  /*39c0*/  F2FP.F16.F32.PACK_AB R26, R41, R26 ;  /* 0x0000001a291a723e */ /* 0x000fe200000000ff */
[----:B------:R-:W-:Y:S01]  /*39d0*/  STG.E.U16 desc[UR8][R70.64+0x4], R48 ;  /* 0x0000043046007986 */ /* 0x000fe2000c101508 */
[----:B------:R-:W-:Y:S01]  /*39e0*/  F2FP.F16.F32.PACK_AB R36, R47, R36 ;  /* 0x000000242f24723e */ /* 0x000fe200000000ff */
[--C-:B------:R-:W-:Y:S01]  /*39f0*/  FFMA.FTZ R103, R104, R12, R75.reuse ;  /* 0x0000000c68677223 */ /* 0x100fe2000001004b */
[----:B------:R-:W-:Y:S01]  /*3a00*/  F2FP.F16.F32.PACK_AB R25, R94, R25 ;  /* 0x000000195e19723e */ /* 0x000fe200000000ff */
[----:B------:R1:W-:Y:S01]  /*3a10*/  STG.E.U16 desc[UR8][R70.64+0x6], R4 ;  /* 0x0000060446007986 */ /* 0x0003e2000c101508 */
[----:B0-----:R-:W-:Y:S01]  /*3a20*/  PRMT R0, R29, 0x7632, R0 ;  /* 0x000076321d007816 */ /* 0x001fe20000000000 */
[C-C-:B------:R-:W-:Y:S01]  /*3a30*/  FFMA.FTZ R19, R104.reuse, R30, R75.reuse ;  /* 0x0000001e68137223 */ /* 0x140fe2000001004b */
[----:B------:R-:W-:Y:S01]  /*3a40*/  F2FP.F16.F32.PACK_AB R32, R49, R32 ;  /* 0x000000203120723e */ /* 0x000fe200000000ff */
[----:B------:R-:W-:Y:S01]  /*3a50*/  STG.E.U16 desc[UR8][R78.64], R38 ;  /* 0x000000264e007986 */ /* 0x000fe2000c101508 */
[----:B------:R-:W-:Y:S01]  /*3a60*/  F2FP.F16.F32.PACK_AB R22, R37, R22 ;  /* 0x000000162516723e */ /* 0x000fe200000000ff */
[----:B------:R-:W-:Y:S01]  /*3a70*/  FFMA.FTZ R15, R104, R18, R75 ;  /* 0x00000012680f7223 */ /* 0x000fe2000001004b */
[----:B------:R-:W-:Y:S01]  /*3a80*/  F2FP.F16.F32.PACK_AB R99, R100, R99 ;  /* 0x000000636463723e */ /* 0x000fe200000000ff */
[----:B------:R0:W-:Y:S01]  /*3a90*/  STG.E.U16 desc[UR8][R78.64+0x2], R6 ;  /* 0x000002064e007986 */ /* 0x0001e2000c101508 */
[----:B------:R-:W-:-:S02]  /*3aa0*/  F2FP.F16.F32.PACK_AB R28, R73, R28 ;  /* 0x0000001c491c723e */ /* 0x000fc400000000ff */
[----:B------:R-:W-:Y:S01]  /*3ab0*/  PRMT R41, R22, 0x7632, R41 ;  /* 0x0000763216297816 */ /* 0x000fe20000000029 */
[----:B------:R-:W-:Y:S01]  /*3ac0*/  STG.E.U16 desc[UR8][R78.64+0x4], R44 ;  /* 0x0000042c4e007986 */ /* 0x000fe2000c101508 */
[----:B-1----:R-:W-:Y:S02]  /*3ad0*/  PRMT R4, R40, 0x7632, R4 ;  /* 0x0000763228047816 */ /* 0x002fe40000000004 */
[----:B------:R-:W-:Y:S01]  /*3ae0*/  F2FP.F16.F32.PACK_AB R21, R74, R21 ;  /* 0x000000154a15723e */ /* 0x000fe200000000ff */
[----:B------:R1:W-:Y:S01]  /*3af0*/  STG.E.U16 desc[UR8][R78.64+0x6], R8 ;  /* 0x000006084e007986 */ /* 0x0003e2000c101508 */
[----:B------:R-:W-:Y:S02]  /*3b00*/  F2FP.F16.F32.PACK_AB R17, R72, R17 ;  /* 0x000000114811723e */ /* 0x000fe400000000ff */
[----:B------:R-:W-:Y:S01]  /*3b10*/  F2FP.F16.F32.PACK_AB R24, R95, R24 ;  /* 0x000000185f18723e */ /* 0x000fe200000000ff */
[----:B------:R2:W-:Y:S01]  /*3b20*/  STG.E.U16 desc[UR8][R64.64+0x2], R0 ;  /* 0x0000020040007986 */ /* 0x0005e2000c101508 */
[----:B0-----:R-:W-:-:S02]  /*3b30*/  PRMT R6, R26, 0x7632, R6 ;  /* 0x000076321a067816 */ /* 0x001fc40000000006 */
[----:B------:R-:W-:Y:S01]  /*3b40*/  F2FP.F16.F32.PACK_AB R20, R101, R20 ;  /* 0x000000146514723e */ /* 0x000fe200000000ff */
[----:B------:R-:W-:Y:S01]  /*3b50*/  STG.E.U16 desc[UR8][R64.64], R29 ;  /* 0x0000001d40007986 */ /* 0x000fe2000c101508 */
[----:B------:R-:W-:Y:S02]  /*3b60*/  PRMT R30, R17, 0x7632, R30 ;  /* 0x00007632111e7816 */ /* 0x000fe4000000001e */
[----:B------:R-:W-:Y:S01]  /*3b70*/  F2FP.F16.F32.PACK_AB R14, R59, R14 ;  /* 0x0000000e3b0e723e */ /* 0x000fe200000000ff */
[----:B------:R0:W-:Y:S01]  /*3b80*/  STG.E.U16 desc[UR8][R64.64+0x4], R40 ;  /* 0x0000042840007986 */ /* 0x0001e2000c101508 */
[----:B-1----:R-:W-:Y:S02]  /*3b90*/  PRMT R8, R36, 0x7632, R8 ;  /* 0x0000763224087816 */ /* 0x002fe40000000008 */
[----:B------:R-:W-:Y:S01]  /*3ba0*/  F2FP.F16.F32.PACK_AB R13, R66, R13 ;  /* 0x0000000d420d723e */ /* 0x000fe200000000ff */
[----:B------:R1:W-:Y:S01]  /*3bb0*/  STG.E.U16 desc[UR8][R64.64+0x6], R4 ;  /* 0x0000060440007986 */ /* 0x0003e2000c101508 */
[----:B--2---:R-:W-:-:S02]  /*3bc0*/  PRMT R0, R25, 0x7632, R0 ;  /* 0x0000763219007816 */ /* 0x004fc40000000000 */
[----:B------:R-:W-:Y:S01]  /*3bd0*/  F2FP.F16.F32.PACK_AB R92, R103, R92 ;  /* 0x0000005c675c723e */ /* 0x000fe200000000ff */
[----:B------:R-:W-:Y:S01]  /*3be0*/  STG.E.U16 desc[UR8][R62.64], R26 ;  /* 0x0000001a3e007986 */ /* 0x000fe2000c101508 */
[----:B------:R-:W-:Y:S02]  /*3bf0*/  F2FP.F16.F32.PACK_AB R35, R35, R108 ;  /* 0x0000006c2323723e */ /* 0x000fe400000000ff */
[----:B------:R-:W-:Y:S01]  /*3c00*/  PRMT R45, R13, 0x7632, R45 ;  /* 0x000076320d2d7816 */ /* 0x000fe2000000002d */
[----:B------:R2:W-:Y:S01]  /*3c10*/  STG.E.U16 desc[UR8][R62.64+0x2], R6 ;  /* 0x000002063e007986 */ /* 0x0005e2000c101508 */
[----:B0-----:R-:W-:Y:S02]  /*3c20*/  PRMT R40, R21, 0x7632, R40 ;  /* 0x0000763215287816 */ /* 0x001fe40000000028 */
[----:B------:R-:W-:Y:S01]  /*3c30*/  F2FP.F16.F32.PACK_AB R11, R58, R11 ;  /* 0x0000000b3a0b723e */ /* 0x000fe200000000ff */
[----:B------:R-:W-:Y:S01]  /*3c40*/  STG.E.U16 desc[UR8][R62.64+0x4], R36 ;  /* 0x000004243e007986 */ /* 0x000fe2000c101508 */
[----:B-1----:R-:W-:-:S02]  /*3c50*/  PRMT R4, R32, 0x7632, R4 ;  /* 0x0000763220047816 */ /* 0x002fc40000000004 */
[----:B------:R-:W-:Y:S01]  /*3c60*/  F2FP.F16.F32.PACK_AB R10, R33, R10 ;  /* 0x0000000a210a723e */ /* 0x000fe200000000ff */
[----:B------:R-:W-:Y:S01]  /*3c70*/  STG.E.U16 desc[UR8][R62.64+0x6], R8 ;  /* 0x000006083e007986 */ /* 0x000fe2000c101508 */
[----:B------:R-:W-:Y:S02]  /*3c80*/  F2FP.F16.F32.PACK_AB R31, R31, R122 ;  /* 0x0000007a1f1f723e */ /* 0x000fe400000000ff */
[----:B------:R-:W-:Y:S01]  /*3c90*/  F2FP.F16.F32.PACK_AB R27, R27, R126 ;  /* 0x0000007e1b1b723e */ /* 0x000fe200000000ff */
[----:B------:R0:W-:Y:S01]  /*3ca0*/  STG.E.U16 desc[UR8][R84.64+0x2], R0 ;  /* 0x0000020054007986 */ /* 0x0001e2000c101508 */
[----:B--2---:R-:W-:Y:S02]  /*3cb0*/  PRMT R6, R99, 0x7632, R6 ;  /* 0x0000763263067816 */ /* 0x004fe40000000006 */
[----:B------:R-:W-:Y:S01]  /*3cc0*/  PRMT R44, R11, 0x7632, R44 ;  /* 0x000076320b2c7816 */ /* 0x000fe2000000002c */
[----:B------:R1:W-:Y:S01]  /*3cd0*/  STG.E.U16 desc[UR8][R84.64], R25 ;  /* 0x0000001954007986 */ /* 0x0003e2000c101508 */
[----:B------:R-:W-:-:S02]  /*3ce0*/  PRMT R43, R10, 0x7632, R43 ;  /* 0x000076320a2b7816 */ /* 0x000fc4000000002b */
[----:B------:R-:W-:Y:S01]  /*3cf0*/  F2FP.F16.F32.PACK_AB R9, R46, R9 ;  /* 0x000000092e09723e */ /* 0x000fe200000000ff */
[----:B------:R-:W-:Y:S01]  /*3d00*/  STG.E.U16 desc[UR8][R84.64+0x4], R32 ;  /* 0x0000042054007986 */ /* 0x000fe2000c101508 */
[----:B------:R-:W-:Y:S02]  /*3d10*/  F2FP.F16.F32.PACK_AB R7, R42, R7 ;  /* 0x000000072a07723e */ /* 0x000fe400000000ff */
[----:B------:R-:W-:Y:S01]  /*3d20*/  F2FP.F16.F32.PACK_AB R23, R23, R130 ;  /* 0x000000821717723e */ /* 0x000fe200000000ff */
        /* <DEDUP_REMOVED lines=9> */
[----:B------:R-:W-:Y:S01]  /*3dc0*/  STG.E.U16 desc[UR8][R82.64+0x4], R99 ;  /* 0x0000046352007986 */ /* 0x000fe2000c101508 */
[----:B--2---:R-:W-:Y:S02]  /*3dd0*/  PRMT R4, R24, 0x7632, R4 ;  /* 0x0000763218047816 */ /* 0x004fe40000000004 */
[----:B------:R-:W-:Y:S01]  /*3de0*/  PRMT R38, R9, 0x7632, R38 ;  /* 0x0000763209267816 */ /* 0x000fe20000000026 */
[----:B------:R-:W-:Y:S01]  /*3df0*/  STG.E.U16 desc[UR8][R82.64+0x6], R6 ;  /* 0x0000060652007986 */ /* 0x000fe2000c101508 */
[----:B------:R-:W-:-:S02]  /*3e00*/  PRMT R26, R2, 0x7632, R26 ;  /* 0x00007632021a7816 */ /* 0x000fc4000000001a */
[----:B------:R-:W-:Y:S01]  /*3e10*/  PRMT R3, R16, 0x7632, R3 ;  /* 0x0000763210037816 */ /* 0x000fe20000000003 */
[----:B------:R0:W-:Y:S01]  /*3e20*/  STG.E.U16 desc[UR8][R80.64+0x6], R0 ;  /* 0x0000060050007986 */ /* 0x0001e2000c101508 */
[----:B------:R-:W-:-:S03]  /*3e30*/  ISETP.GE.U32.AND P0, PT, R69, UR10, PT ;  /* 0x0000000a45007c0c */ /* 0x000fc6000bf06070 */
[----:B------:R-:W-:Y:S01]  /*3e40*/  STG.E.U16 desc[UR8][R80.64], R21 ;  /* 0x0000001550007986 */ /* 0x000fe2000c101508 */
[----:B------:R-:W-:-:S03]  /*3e50*/  ISETP.GE.AND.EX P0, PT, R67, UR5, PT, P0 ;  /* 0x0000000543007c0c */ /* 0x000fc6000bf06300 */
        /* <DEDUP_REMOVED lines=49> */
.L_x_3381:
        /* <DEDUP_REMOVED lines=9> */
.L_x_3597:


//--------------------- .text._ZN13group_norm_v214gn_cuda_kernelI6__halfLi320ELi1ELi32ELi80ELi256ELb0ELi128ELi320ELi320ELi4ELb1ELi74ELb0ELb0ENS_16CompileConditionILi900EEEEEvPT_PKS4_S7_S7_flPfS8_Pj --------------------------
	.section	.text._ZN13group_norm_v214gn_cuda_kernelI6__halfLi320ELi1ELi32ELi80ELi256ELb0ELi128ELi320ELi320ELi4ELb1ELi74ELb0ELb0ENS_16CompileConditionILi900EEEEEvPT_PKS4_S7_S7_flPfS8_Pj,"ax",@progbits
	.align	128
        .global         _ZN13group_norm_v214gn_cuda_kernelI6__halfLi320ELi1ELi32ELi80ELi256ELb0ELi128ELi320ELi320ELi4ELb1ELi74ELb0ELb0ENS_16CompileConditionILi900EEEEEvPT_PKS4_S7_S7_flPfS8_Pj
        .type           _ZN13group_norm_v214gn_cuda_kernelI6__halfLi320ELi1ELi32ELi80ELi256ELb0ELi128ELi320ELi320ELi4ELb1ELi74ELb0ELb0ENS_16CompileConditionILi900EEEEEvPT_PKS4_S7_S7_flPfS8_Pj,@function
        .size           _ZN13group_norm_v214gn_cuda_kernelI6__halfLi320ELi1ELi32ELi80ELi256ELb0ELi128ELi320ELi320ELi4ELb1ELi74ELb0ELb0ENS_16CompileConditionILi900EEEEEvPT_PKS4_S7_S7_flPfS8_Pj,(.L_x_3598 - _ZN13group_norm_v214gn_cuda_kernelI6__halfLi320ELi1ELi32ELi80ELi256ELb0ELi128ELi320ELi320ELi4ELb1ELi74ELb0ELb0ENS_16CompileConditionILi900EEEEEvPT_PKS4_S7_S7_flPfS8_Pj)
        .other          _ZN13group_norm_v214gn_cuda_kernelI6__halfLi320ELi1ELi32ELi80ELi256ELb0ELi128ELi320ELi320ELi4ELb1ELi74ELb0ELb0ENS_16CompileConditionILi900EEEEEvPT_PKS4_S7_S7_flPfS8_Pj,@"STO_CUDA_ENTRY STV_DEFAULT"
_ZN13group_norm_v214gn_cuda_kernelI6__halfLi320ELi1ELi32ELi80ELi256ELb0ELi128ELi320ELi320ELi4ELb1ELi74ELb0ELb0ENS_16CompileConditionILi900EEEEEvPT_PKS4_S7_S7_flPfS8_Pj:
.text._ZN13group_norm_v214gn_cuda_kernelI6__halfLi320ELi1ELi32ELi80ELi256ELb0ELi128ELi320ELi320ELi4ELb1ELi74ELb0ELb0ENS_16CompileConditionILi900EEEEEvPT_PKS4_S7_S7_flPfS8_Pj:
        /* <DEDUP_REMOVED lines=30> */
[----:B------:R-:W-:Y:S01]  /*01e0*/  IMAD R2, R7, -0x50, R6 ;  /* 0xffffffb007027824 */ /* 0x000fe200078e0206 */
[----:B------:R-:W-:-:S02]  /*01f0*/  SHF.L.U32 R3, R3, 0x1, RZ ;  /* 0x0000000103037819 */ /* 0x000fc400000006ff */
[----:B------:R-:W-:Y:S01]  /*0200*/  ISETP.EQ.U32.OR P0, PT, R0, 0x1, P0 ;  /* 0x000000010000780c */ /* 0x000fe20000702470 */
[----:B------:R-:W-:Y:S01]  /*0210*/  IMAD R2, R2, 0x28, R5 ;  /* 0x0000002802027824 */ /* 0x000fe200078e0205 */
[----:B------:R-:W-:Y:S02]  /*0220*/  LOP3.LUT R0, R3, 0xfffffffe, R0, 0xe2, !PT ;  /* 0xfffffffe03007812 */ /* 0x000fe400078ee200 */
[----:B------:R-:W-:Y:S02]  /*0230*/  ISETP.EQ.OR.EX P0, PT, RZ, UR9, P0, P1 ;  /* 0x00000009ff007c0c */ /* 0x000fe40008702710 */
[----:B------:R-:W-:-:S05]  /*0240*/  LEA R0, R7, R2, 0x3 ;  /* 0x0000000207007211 */ /* 0x000fca00078e18ff */
[----:B------:R0:W-:Y:S06]  /*0250*/  STL [R1+0xa0], R0 ;  /* 0x0000a00001007387 */ /* 0x0001ec0000100800 */
[----:B------:R-:W-:-:S07]  /*0260*/  @P0 LOP3.LUT R73, R73, 0x20, RZ, 0xfc, !PT ;  /* 0x0000002049490812 */ /* 0x000fce00078efcff */
.L_x_3388:
[----:B------:R-:W1:Y:S01]  /*0270*/  S2R R156, SR_TID.X ;  /* 0x00000000009c7919 */ /* 0x000e620000002100 */
[----:B------:R-:W2:Y:S01]  /*0280*/  S2UR UR22, SR_CTAID.X ;  /* 0x00000000001679c3 */ /* 0x000ea20000002500 */
[----:B------:R-:W-:Y:S02]  /*0290*/  ULOP3.LUT UR9, UR10, 0x7, URZ, 0xc0, !UPT ;  /* 0x000000070a097892 */ /* 0x000fe4000f8ec03f */
[----:B------:R-:W-:Y:S02]  /*02a0*/  USHF.R.U64 UR19, UR10, 0x3, UR5 ;  /* 0x000000030a137899 */ /* 0x000fe40008001205 */
[----:B------:R-:W-:Y:S02]  /*02b0*/  UIMAD UR12, UR9, 0x140, URZ ;  /* 0x00000140090c78a4 */ /* 0x000fe4000f8e023f */
[----:B------:R-:W-:Y:S01]  /*02c0*/  USHF.R.U32.HI UR9, URZ, 0x3, UR5 ;  /* 0x000000033f097899 */ /* 0x000fe20008011605 */
[----:B------:R-:W3:Y:S01]  /*02d0*/  LDC.64 R136, c[0x0][0x220] ;  /* 0x00008800ff887b82 */ /* 0x000ee20000000a00 */
[----:B------:R-:W-:Y:S01]  /*02e0*/  MOV R9, UR19 ;  /* 0x0000001300097c02 */ /* 0x000fe20008000f00 */
[----:B------:R-:W-:Y:S01]  /*02f0*/  ULDC.64 UR14, c[0x0][0x218] ;  /* 0x00008600000e7ab9 */ /* 0x000fe20000000a00 */
[----:B------:R-:W-:-:S02]  /*0300*/  UIMAD UR9, UR9, 0xa0000, URZ ;  /* 0x000a0000090978a4 */ /* 0x000fc4000f8e023f */
[----:B--2---:R-:W-:-:S04]  /*0310*/  USHF.L.U32 UR8, UR22, 0x7, URZ ;  /* 0x0000000716087899 */ /* 0x004fc8000800063f */
[----:B------:R-:W-:Y:S01]  /*0320*/  ULOP3.LUT UR8, UR8, 0x80, URZ, 0xc0, !UPT ;  /* 0x0000008008087892 */ /* 0x000fe2000f8ec03f */
[----:B-1----:R-:W-:-:S05]  /*0330*/  IMAD.WIDE.U32 R2, R156, -0x33333333, RZ ;  /* 0xcccccccd9c027825 */ /* 0x002fca00078e00ff */
[----:B------:R-:W-:-:S04]  /*0340*/  SHF.R.U32.HI R2, RZ, 0x6, R3 ;  /* 0x00000006ff027819 */ /* 0x000fc80000011603 */
[C---:B------:R-:W-:Y:S01]  /*0350*/  IADD3 R93, R2.reuse, UR8, RZ ;  /* 0x00000008025d7c10 */ /* 0x040fe2000fffe0ff */
[----:B------:R-:W-:-:S04]  /*0360*/  IMAD R135, R2, -0x50, R156 ;  /* 0xffffffb002877824 */ /* 0x000fc800078e029c */
[----:B------:R-:W-:Y:S01]  /*0370*/  IMAD R93, R93, 0xa00, RZ ;  /* 0x00000a005d5d7824 */ /* 0x000fe200078e02ff */
[----:B------:R-:W-:-:S04]  /*0380*/  LEA R78, R135, UR12, 0x2 ;  /* 0x0000000c874e7c11 */ /* 0x000fc8000f8e10ff */
[--C-:B------:R-:W-:Y:S02]  /*0390*/  SHF.R.S32.HI R79, RZ, 0x1f, R78.reuse ;  /* 0x0000001fff4f7819 */ /* 0x100fe4000001144e */
[C---:B------:R-:W-:Y:S02]  /*03a0*/  IADD3 R5, R93.reuse, 0x2800, RZ ;  /* 0x000028005d057810 */ /* 0x040fe40007ffe0ff */
[----:B0-----:R-:W-:Y:S01]  /*03b0*/  IADD3 R0, R93, 0x5000, RZ ;  /* 0x000050005d007810 */ /* 0x001fe20007ffe0ff */
[----:B------:R-:W-:Y:S02]  /*03c0*/  IMAD.WIDE.U32 R8, R9, 0xa0000, R78 ;  /* 0x000a000009087825 */ /* 0x000fe400078e004e */
[----:B------:R0:W-:Y:S03]  /*03d0*/  STL [R1+0x28], R5 ;  /* 0x0000280501007387 */ /* 0x0001e60000100800 */
[----:B------:R-:W-:Y:S01]  /*03e0*/  IADD3 R4, R9, UR9, RZ ;  /* 0x0000000909047c10 */ /* 0x000fe2000fffe0ff */
[----:B------:R1:W-:Y:S01]  /*03f0*/  STL [R1+0x24], R0 ;  /* 0x0000240001007387 */ /* 0x0003e20000100800 */
[----:B------:R-:W-:-:S02]  /*0400*/  IADD3 R3, P0, R93, R8, RZ ;  /* 0x000000085d037210 */ /* 0x000fc40007f1e0ff */
[----:B------:R-:W-:Y:S02]  /*0410*/  IADD3 R2, P1, R5, R8, RZ ;  /* 0x0000000805027210 */ /* 0x000fe40007f3e0ff */
[-C--:B------:R-:W-:Y:S02]  /*0420*/  IADD3.X R6, RZ, R4.reuse, RZ, P0, !PT ;  /* 0x00000004ff067210 */ /* 0x080fe400007fe4ff */
[C---:B------:R-:W-:Y:S02]  /*0430*/  LEA R12, P0, R3.reuse, UR14, 0x1 ;  /* 0x0000000e030c7c11 */ /* 0x040fe4000f8008ff */
[----:B0-----:R-:W-:Y:S02]  /*0440*/  IADD3.X R5, RZ, R4, RZ, P1, !PT ;  /* 0x00000004ff057210 */ /* 0x001fe40000ffe4ff */
[----:B------:R-:W-:Y:S02]  /*0450*/  LEA.HI.X R13, R3, UR15, R6, 0x1, P0 ;  /* 0x0000000f030d7c11 */ /* 0x000fe400080f0c06 */
[----:B------:R-:W-:-:S02]  /*0460*/  LEA R128, P1, R2, UR14, 0x1 ;  /* 0x0000000e02807c11 */ /* 0x000fc4000f8208ff */
[----:B-1----:R-:W-:Y:S02]  /*0470*/  IADD3 R0, P2, R0, R8, RZ ;  /* 0x0000000800007210 */ /* 0x002fe40007f5e0ff */
[----:B------:R-:W2:Y:S01]  /*0480*/  LDG.E.64.CONSTANT R12, desc[UR16][R12.64] ;  /* 0x000000100c0c7981 */ /* 0x000ea2000c1e9b00 */
[----:B------:R-:W-:Y:S02]  /*0490*/  LEA.HI.X R129, R2, UR15, R5, 0x1, P1 ;  /* 0x0000000f02817c11 */ /* 0x000fe400088f0c05 */
[----:B------:R-:W-:Y:S02]  /*04a0*/  IADD3.X R3, RZ, R4, RZ, P2, !PT ;  /* 0x00000004ff037210 */ /* 0x000fe400017fe4ff */
[C---:B------:R-:W-:Y:S02]  /*04b0*/  LEA R126, P0, R0.reuse, UR14, 0x1 ;  /* 0x0000000e007e7c11 */ /* 0x040fe4000f8008ff */
[----:B------:R-:W4:Y:S02]  /*04c0*/  LDG.E.64.CONSTANT R128, desc[UR16][R128.64] ;  /* 0x0000001080807981 */ /* 0x000f24000c1e9b00 */
[----:B------:R-:W-:-:S02]  /*04d0*/  LEA.HI.X R127, R0, UR15, R3, 0x1, P0 ;  /* 0x0000000f007f7c11 */ /* 0x000fc400080f0c03 */
[----:B------:R-:W-:-:S04]  /*04e0*/  IADD3 R7, R93, 0x7800, RZ ;  /* 0x000078005d077810 */ /* 0x000fc80007ffe0ff */
[----:B-----5:R-:W5:Y:S01]  /*04f0*/  LDG.E.64.CONSTANT R126, desc[UR16][R126.64] ;  /* 0x000000107e7e7981 */ /* 0x020f62000c1e9b00 */
        /* <DEDUP_REMOVED lines=8> */
[C---:B------:R-:W-:Y:S01]  /*0580*/  LEA R120, P0, R0.reuse, UR14, 0x1 ;  /* 0x0000000e00787c11 */ /* 0x040fe2000f8008ff */
[----:B------:R-:W-:Y:S03]  /*0590*/  STL [R1+0x20], R7 ;  /* 0x0000200701007387 */ /* 0x000fe60000100800 */
[----:B------:R-:W-:Y:S01]  /*05a0*/  LEA.HI.X R121, R0, UR15, R3, 0x1, P0 ;  /* 0x0000000f00797c11 */ /* 0x000fe200080f0c03 */
[----:B------:R0:W-:Y:S05]  /*05b0*/  STL [R1+0x1c], R2 ;  /* 0x00001c0201007387 */ /* 0x0001ea0000100800 */
[----:B------:R-:W3:Y:S01]  /*05c0*/  LDG.E.64.CONSTANT R120, desc[UR16][R120.64] ;  /* 0x0000001078787981 */ /* 0x000ee2000c1e9b00 */
[----:B0-----:R-:W-:-:S04]  /*05d0*/  IADD3 R2, R93, 0xc800, RZ ;  /* 0x0000c8005d027810 */ /* 0x001fc80007ffe0ff */
[----:B------:R-:W-:-:S04]  /*05e0*/  IADD3 R0, P0, R2, R8, RZ ;  /* 0x0000000802007210 */ /* 0x000fc80007f1e0ff */
[----:B------:R-:W-:Y:S02]  /*05f0*/  IADD3.X R3, RZ, R4, RZ, P0, !PT ;  /* 0x00000004ff037210 */ /* 0x000fe400007fe4ff */
[C---:B------:R-:W-:Y:S01]  /*0600*/  LEA R116, P0, R0.reuse, UR14, 0x1 ;  /* 0x0000000e00747c11 */ /* 0x040fe2000f8008ff */
[----:B------:R0:W-:Y:S03]  /*0610*/  STL [R1+0x18], R2 ;  /* 0x0000180201007387 */ /* 0x0001e60000100800 */
[----:B------:R-:W-:-:S06]  /*0620*/  LEA.HI.X R117, R0, UR15, R3, 0x1, P0 ;  /* 0x0000000f00757c11 */ /* 0x000fcc00080f0c03 */
[----:B------:R-:W3:Y:S01]  /*0630*/  LDG.E.64.CONSTANT R116, desc[UR16][R116.64] ;  /* 0x0000001074747981 */ /* 0x000ee2000c1e9b00 */
[----:B0-----:R-:W-:-:S04]  /*0640*/  IADD3 R2, R93, 0xf000, RZ ;  /* 0x0000f0005d027810 */ /* 0x001fc80007ffe0ff */
        /* <DEDUP_REMOVED lines=64> */
[----:B------:R-:W-:Y:S01]  /*0a50*/  IADD3 R150, R93, 0x2a800, RZ ;  /* 0x0002a8005d967810 */ /* 0x000fe20007ffe0ff */
[----:B------:R0:W-:Y:S04]  /*0a60*/  STL [R1+0x14], R2 ;  /* 0x0000140201007387 */ /* 0x0001e80000100800 */
[----:B------:R-:W3:Y:S01]  /*0a70*/  LDG.E.64.CONSTANT R38, desc[UR16][R38.64] ;  /* 0x0000001026267981 */ /* 0x000ee2000c1e9b00 */
[----:B0-----:R-:W-:-:S04]  /*0a80*/  IADD3 R2, P1, R150, R8, RZ ;  /* 0x0000000896027210 */ /* 0x001fc80007f3e0ff */
[----:B------:R-:W-:Y:S02]  /*0a90*/  IADD3.X R3, RZ, R4, RZ, P1, !PT ;  /* 0x00000004ff037210 */ /* 0x000fe40000ffe4ff */
[C---:B------:R-:W-:Y:S02]  /*0aa0*/  LEA R34, P1, R2.reuse, UR14, 0x1 ;  /* 0x0000000e02227c11 */ /* 0x040fe4000f8208ff */
[----:B------:R-:W-:Y:S02]  /*0ab0*/  IADD3 R149, R93, 0x2d000, RZ ;  /* 0x0002d0005d957810 */ /* 0x000fe40007ffe0ff */
[----:B------:R-:W-:Y:S02]  /*0ac0*/  LEA.HI.X R35, R2, UR15, R3, 0x1, P1 ;  /* 0x0000000f02237c11 */ /* 0x000fe400088f0c03 */
[----:B------:R-:W-:Y:S02]  /*0ad0*/  IADD3 R0, P2, R149, R8, RZ ;  /* 0x0000000895007210 */ /* 0x000fe40007f5e0ff */
[----:B------:R-:W-:-:S02]  /*0ae0*/  IADD3 R148, R93, 0x2f800, RZ ;  /* 0x0002f8005d947810 */ /* 0x000fc40007ffe0ff */
[----:B------:R-:W3:Y:S01]  /*0af0*/  LDG.E.64.CONSTANT R34, desc[UR16][R34.64] ;  /* 0x0000001022227981 */ /* 0x000ee2000c1e9b00 */
[----:B------:R-:W-:Y:S02]  /*0b00*/  IADD3.X R5, RZ, R4, RZ, P2, !PT ;  /* 0x00000004ff057210 */ /* 0x000fe400017fe4ff */
[----:B------:R-:W-:Y:S02]  /*0b10*/  LEA R30, P0, R0, UR14, 0x1 ;  /* 0x0000000e001e7c11 */ /* 0x000fe4000f8008ff */
[----:B------:R-:W-:Y:S02]  /*0b20*/  IADD3 R3, P1, R148, R8, RZ ;  /* 0x0000000894037210 */ /* 0x000fe40007f3e0ff */
[----:B------:R-:W-:Y:S02]  /*0b30*/  IADD3 R146, R93, 0x34800, RZ ;  /* 0x000348005d927810 */ /* 0x000fe40007ffe0ff */
[----:B------:R-:W-:Y:S02]  /*0b40*/  LEA.HI.X R31, R0, UR15, R5, 0x1, P0 ;  /* 0x0000000f001f7c11 */ /* 0x000fe400080f0c05 */
[----:B------:R-:W-:-:S02]  /*0b50*/  IADD3.X R6, RZ, R4, RZ, P1, !PT ;  /* 0x00000004ff067210 */ /* 0x000fc40000ffe4ff */
[----:B------:R-:W-:Y:S02]  /*0b60*/  LEA R26, P0, R3, UR14, 0x1 ;  /* 0x0000000e031a7c11 */ /* 0x000fe4000f8008ff */
[----:B------:R-:W-:Y:S01]  /*0b70*/  IADD3 R0, P3, R146, R8, RZ ;  /* 0x0000000892007210 */ /* 0x000fe20007f7e0ff */
[----:B------:R-:W3:Y:S01]  /*0b80*/  LDG.E.64.CONSTANT R30, desc[UR16][R30.64] ;  /* 0x000000101e1e7981 */ /* 0x000ee2000c1e9b00 */
[----:B------:R-:W-:Y:S02]  /*0b90*/  IADD3 R147, R93, 0x32000, RZ ;  /* 0x000320005d937810 */ /* 0x000fe40007ffe0ff */
[----:B------:R-:W-:Y:S02]  /*0ba0*/  LEA.HI.X R27, R3, UR15, R6, 0x1, P0 ;  /* 0x0000000f031b7c11 */ /* 0x000fe400080f0c06 */
[----:B------:R-:W-:Y:S02]  /*0bb0*/  IADD3.X R3, RZ, R4, RZ, P3, !PT ;  /* 0x00000004ff037210 */ /* 0x000fe40001ffe4ff */
[----:B------:R-:W-:-:S02]  /*0bc0*/  LEA R18, P0, R0, UR14, 0x1 ;  /* 0x0000000e00127c11 */ /* 0x000fc4000f8008ff */
[----:B------:R-:W-:Y:S02]  /*0bd0*/  IADD3 R2, P2, R147, R8, RZ ;  /* 0x0000000893027210 */ /* 0x000fe40007f5e0ff */
[C---:B------:R-:W-:Y:S02]  /*0be0*/  IADD3 R142, R93.reuse, 0x3e800, RZ ;  /* 0x0003e8005d8e7810 */ /* 0x040fe40007ffe0ff */
[C---:B------:R-:W-:Y:S02]  /*0bf0*/  IADD3 R145, R93.reuse, 0x37000, RZ ;  /* 0x000370005d917810 */ /* 0x040fe40007ffe0ff */
[C---:B------:R-:W-:Y:S02]  /*0c00*/  IADD3 R144, R93.reuse, 0x39800, RZ ;  /* 0x000398005d907810 */ /* 0x040fe40007ffe0ff */
[----:B------:R-:W-:Y:S01]  /*0c10*/  IADD3 R143, R93, 0x3c000, RZ ;  /* 0x0003c0005d8f7810 */ /* 0x000fe20007ffe0ff */
[----:B--2---:R-:W-:Y:S01]  /*0c20*/  HADD2.F32 R134, -RZ, R12.H1_H1 ;  /* 0x3000000cff867230 */ /* 0x004fe20000004100 */
[----:B------:R-:W-:Y:S01]  /*0c30*/  LEA.HI.X R19, R0, UR15, R3, 0x1, P0 ;  /* 0x0000000f00137c11 */ /* 0x000fe200080f0c03 */
[----:B------:R-:W2:Y:S01]  /*0c40*/  LDG.E.64.CONSTANT R26, desc[UR16][R26.64] ;  /* 0x000000101a1a7981 */ /* 0x000ea2000c1e9b00 */
[----:B------:R-:W-:-:S02]  /*0c50*/  IADD3.X R5, RZ, R4, RZ, P2, !PT ;  /* 0x00000004ff057210 */ /* 0x000fc400017fe4ff */
[----:B------:R-:W-:Y:S02]  /*0c60*/  LEA R22, P1, R2, UR14, 0x1 ;  /* 0x0000000e02167c11 */ /* 0x000fe4000f8208ff */
[----:B------:R-:W-:Y:S01]  /*0c70*/  IADD3 R0, P0, R142, R8, RZ ;  /* 0x000000088e007210 */ /* 0x000fe20007f1e0ff */
[--C-:B------:R-:W-:Y:S01]  /*0c80*/  HADD2.F32 R133, -RZ, R13.reuse.H0_H0 ;  /* 0x2000000dff857230 */ /* 0x100fe20000004100 */
[----:B------:R-:W-:Y:S01]  /*0c90*/  LEA.HI.X R23, R2, UR15, R5, 0x1, P1 ;  /* 0x0000000f02177c11 */ /* 0x000fe200088f0c05 */
[----:B------:R-:W-:Y:S01]  /*0ca0*/  HADD2.F32 R132, -RZ, R13.H1_H1 ;  /* 0x3000000dff847230 */ /* 0x000fe20000004100 */
[----:B------:R-:W-:Y:S01]  /*0cb0*/  IADD3.X R3, RZ, R4, RZ, P0, !PT ;  /* 0x00000004ff037210 */ /* 0x000fe200007fe4ff */
[--C-:B----4-:R-:W-:Y:S01]  /*0cc0*/  HADD2.F32 R131, -RZ, R128.reuse.H0_H0 ;  /* 0x20000080ff837230 */ /* 0x110fe20000004100 */
[-C--:B------:R-:W-:Y:S01]  /*0cd0*/  IADD3 R9, P1, R145, R8.reuse, RZ ;  /* 0x0000000891097210 */ /* 0x080fe20007f3e0ff */
[----:B------:R-:W-:Y:S01]  /*0ce0*/  HADD2.F32 R130, -RZ, R128.H1_H1 ;  /* 0x30000080ff827230 */ /* 0x000fe20000004100 */
[----:B------:R-:W-:Y:S01]  /*0cf0*/  IADD3 R7, P2, R144, R8, RZ ;  /* 0x0000000890077210 */ /* 0x000fe20007f5e0ff */
[----:B------:R-:W4:Y:S01]  /*0d00*/  LDG.E.64.CONSTANT R22, desc[UR16][R22.64] ;  /* 0x0000001016167981 */ /* 0x000f22000c1e9b00 */
[----:B------:R-:W-:-:S02]  /*0d10*/  LEA R2, P0, R0, UR14, 0x1 ;  /* 0x0000000e00027c11 */ /* 0x000fc4000f8008ff */
[----:B------:R-:W-:Y:S01]  /*0d20*/  IADD3 R5, P3, R143, R8, RZ ;  /* 0x000000088f057210 */ /* 0x000fe20007f7e0ff */
[----:B------:R-:W-:Y:S01]  /*0d30*/  HADD2.F32 R25, -RZ, R129.H0_H0 ;  /* 0x20000081ff197230 */ /* 0x000fe20000004100 */
[-C--:B------:R-:W-:Y:S01]  /*0d40*/  IADD3.X R24, RZ, R4.reuse, RZ, P1, !PT ;  /* 0x00000004ff187210 */ /* 0x080fe20000ffe4ff */
[----:B-----5:R-:W-:Y:S01]  /*0d50*/  HADD2.F32 R17, -RZ, R126.H0_H0 ;  /* 0x2000007eff117230 */ /* 0x020fe20000004100 */
[----:B------:R-:W-:Y:S01]  /*0d60*/  IADD3.X R20, RZ, R4, RZ, P2, !PT ;  /* 0x00000004ff147210 */ /* 0x000fe200017fe4ff */
[----:B------:R-:W5:Y:S01]  /*0d70*/  LDG.E.64.CONSTANT R18, desc[UR16][R18.64] ;  /* 0x0000001012127981 */ /* 0x000f62000c1e9b00 */
[----:B------:R-:W-:Y:S01]  /*0d80*/  LEA.HI.X R3, R0, UR15, R3, 0x1, P0 ;  /* 0x0000000f00037c11 */ /* 0x000fe200080f0c03 */
[----:B------:R-:W-:Y:S01]  /*0d90*/  HADD2.F32 R0, -RZ, R12.H0_H0 ;  /* 0x2000000cff007230 */ /* 0x000fe20000004100 */
[----:B------:R-:W-:Y:S02]  /*0da0*/  LEA R14, P1, R9, UR14, 0x1 ;  /* 0x0000000e090e7c11 */ /* 0x000fe4000f8208ff */
[----:B------:R-:W-:-:S02]  /*0db0*/  LEA R10, P2, R7, UR14, 0x1 ;  /* 0x0000000e070a7c11 */ /* 0x000fc4000f8408ff */
[----:B------:R-:W-:Y:S01]  /*0dc0*/  IADD3.X R16, RZ, R4, RZ, P3, !PT ;  /* 0x00000004ff107210 */ /* 0x000fe20001ffe4ff */
[----:B------:R-:W-:Y:S01]  /*0dd0*/  HADD2.F32 R129, -RZ, R129.H1_H1 ;  /* 0x30000081ff817230 */ /* 0x000fe20000004100 */
[----:B------:R-:W-:Y:S01]  /*0de0*/  LEA R6, P3, R5, UR14, 0x1 ;  /* 0x0000000e05067c11 */ /* 0x000fe2000f8608ff */
[----:B------:R-:W-:Y:S01]  /*0df0*/  HADD2.F32 R128, -RZ, R126.H1_H1 ;  /* 0x3000007eff807230 */ /* 0x000fe20000004100 */
[----:B------:R-:W-:Y:S01]  /*0e00*/  LEA.HI.X R15, R9, UR15, R24, 0x1, P1 ;  /* 0x0000000f090f7c11 */ /* 0x000fe200088f0c18 */
[----:B------:R-:W-:Y:S01]  /*0e10*/  FFMA.FTZ R9, R0, R0, RZ ;  /* 0x0000000000097223 */ /* 0x000fe200000100ff */
[----:B------:R-:W-:Y:S01]  /*0e20*/  LEA.HI.X R11, R7, UR15, R20, 0x1, P2 ;  /* 0x0000000f070b7c11 */ /* 0x000fe200090f0c14 */
[----:B------:R-:W-:Y:S01]  /*0e30*/  STL [R1], R25 ;  /* 0x0000001901007387 */ /* 0x000fe20000100800 */
[----:B------:R-:W-:Y:S01]  /*0e40*/  LEA.HI.X R7, R5, UR15, R16, 0x1, P3 ;  /* 0x0000000f05077c11 */ /* 0x000fe200098f0c10 */
[----:B------:R-:W-:Y:S01]  /*0e50*/  FADD.FTZ R5, RZ, R0 ;  /* 0x00000000ff057221 */ /* 0x000fe20000010000 */
[----:B------:R-:W-:Y:S01]  /*0e60*/  FFMA.FTZ R16, R134, R134, R9 ;  /* 0x0000008686107223 */ /* 0x000fe20000010009 */
[----:B------:R-:W-:Y:S01]  /*0e70*/  HADD2.F32 R21, -RZ, R127.H0_H0 ;  /* 0x2000007fff157230 */ /* 0x000fe20000004100 */
[----:B------:R-:W5:Y:S01]  /*0e80*/  LDG.E.64.CONSTANT R14, desc[UR16][R14.64] ;  /* 0x000000100e0e7981 */ /* 0x000f62000c1e9b00 */
[----:B------:R-:W-:Y:S01]  /*0e90*/  FADD.FTZ R12, R5, R134 ;  /* 0x00000086050c7221 */ /* 0x000fe20000010000 */
[----:B------:R-:W-:-:S02]  /*0ea0*/  FFMA.FTZ R9, R133, R133, R16 ;  /* 0x0000008585097223 */ /* 0x000fc40000010010 */
[----:B------:R0:W-:Y:S01]  /*0eb0*/  STL [R1+0x4], R17 ;  /* 0x0000041101007387 */ /* 0x0001e20000100800 */
[----:B------:R-:W-:Y:S01]  /*0ec0*/  FADD.FTZ R5, R12, R133 ;  /* 0x000000850c057221 */ /* 0x000fe20000010000 */
[----:B------:R-:W-:Y:S01]  /*0ed0*/  FFMA.FTZ R16, R132, R132, R9 ;  /* 0x0000008484107223 */ /* 0x000fe20000010009 */
[----:B---3--:R-:W-:Y:S01]  /*0ee0*/  HADD2.F32 R126, -RZ, R124.H1_H1 ;  /* 0x3000007cff7e7230 */ /* 0x008fe20000004100 */
[----:B------:R-:W3:Y:S01]  /*0ef0*/  LDG.E.64.CONSTANT R10, desc[UR16][R10.64] ;  /* 0x000000100a0a7981 */ /* 0x000ee2000c1e9b00 */
[----:B------:R-:W-:Y:S01]  /*0f00*/  FADD.FTZ R12, R5, R132 ;  /* 0x00000084050c7221 */ /* 0x000fe20000010000 */
[----:B------:R-:W-:Y:S01]  /*0f10*/  FFMA.FTZ R9, R131, R131, R16 ;  /* 0x0000008383097223 */ /* 0x000fe20000010010 */
[----:B------:R-:W-:Y:S01]  /*0f20*/  HADD2.F32 R28, -RZ, R125.H0_H0 ;  /* 0x2000007dff1c7230 */ /* 0x000fe20000004100 */
[----:B------:R-:W3:Y:S01]  /*0f30*/  LDG.E.64.CONSTANT R6, desc[UR16][R6.64] ;  /* 0x0000001006067981 */ /* 0x000ee2000c1e9b00 */
[----:B------:R-:W-:Y:S01]  /*0f40*/  FADD.FTZ R5, R12, R131 ;  /* 0x000000830c057221 */ /* 0x000fe20000010000 */
[----:B------:R-:W-:Y:S01]  /*0f50*/  FFMA.FTZ R9, R130, R130, R9 ;  /* 0x0000008282097223 */ /* 0x000fe20000010009 */
[----:B------:R-:W-:Y:S01]  /*0f60*/  HADD2.F32 R123, -RZ, R120.H1_H1 ;  /* 0x30000078ff7b7230 */ /* 0x000fe20000004100 */
[----:B------:R-:W-:Y:S01]  /*0f70*/  IADD3 R141, R93, 0x41000, RZ ;  /* 0x000410005d8d7810 */ /* 0x000fe20007ffe0ff */
[----:B------:R-:W-:Y:S01]  /*0f80*/  FADD.FTZ R5, R5, R130 ;  /* 0x0000008205057221 */ /* 0x000fe20000010000 */
[----:B------:R-:W-:Y:S01]  /*0f90*/  FFMA.FTZ R16, R25, R25, R9 ;  /* 0x0000001919107223 */ /* 0x000fe20000010009 */
[----:B------:R-:W-:Y:S01]  /*0fa0*/  HADD2.F32 R122, -RZ, R121.H0_H0 ;  /* 0x20000079ff7a7230 */ /* 0x000fe20000004100 */
[----:B------:R-:W-:Y:S01]  /*0fb0*/  IADD3 R160, R93, 0x43800, RZ ;  /* 0x000438005da07810 */ /* 0x000fe20007ffe0ff */
[----:B------:R-:W-:Y:S01]  /*0fc0*/  FADD.FTZ R12, R5, R25 ;  /* 0x00000019050c7221 */ /* 0x000fe20000010000 */
[----:B------:R-:W-:Y:S01]  /*0fd0*/  FFMA.FTZ R16, R129, R129, R16 ;  /* 0x0000008181107223 */ /* 0x000fe20000010010 */
[----:B------:R-:W-:Y:S01]  /*0fe0*/  HADD2.F32 R119, -RZ, R116.H1_H1 ;  /* 0x30000074ff777230 */ /* 0x000fe20000004100 */
[----:B------:R-:W3:Y:S01]  /*0ff0*/  LDG.E.64.CONSTANT R2, desc[UR16][R2.64] ;  /* 0x0000001002027981 */ /* 0x000ee2000c1e9b00 */
[----:B------:R-:W-:Y:S01]  /*1000*/  FADD.FTZ R12, R12, R129 ;  /* 0x000000810c0c7221 */ /* 0x000fe20000010000 */
[----:B------:R-:W-:-:S03]  /*1010*/  FFMA.FTZ R9, R17, R17, R16 ;  /* 0x0000001111097223 */ /* 0x000fc60000010010 */
[----:B------:R-:W-:Y:S01]  /*1020*/  FADD.FTZ R5, R12, R17 ;  /* 0x000000110c057221 */ /* 0x000fe20000010000 */
[----:B0-----:R-:W-:Y:S01]  /*1030*/  FFMA.FTZ R17, R128, R128, R9 ;  /* 0x0000008080117223 */ /* 0x001fe20000010009 */
[----:B------:R-:W-:Y:S02]  /*1040*/  HADD2.F32 R127, -RZ, R127.H1_H1 ;  /* 0x3000007fff7f7230 */ /* 0x000fe40000004100 */
[----:B------:R-:W-:Y:S01]  /*1050*/  FADD.FTZ R16, R5, R128 ;  /* 0x0000008005107221 */ /* 0x000fe20000010000 */
[----:B------:R-:W-:Y:S01]  /*1060*/  FFMA.FTZ R20, R21, R21, R17 ;  /* 0x0000001515147223 */ /* 0x000fe20000010011 */
[----:B------:R-:W-:Y:S02]  /*1070*/  HADD2.F32 R17, -RZ, R124.H0_H0 ;  /* 0x2000007cff117230 */ /* 0x000fe40000004100 */
[----:B------:R-:W-:Y:S01]  /*1080*/  FADD.FTZ R16, R16, R21 ;  /* 0x0000001510107221 */ /* 0x000fe20000010000 */
[----:B------:R-:W-:Y:S01]  /*1090*/  FFMA.FTZ R20, R127, R127, R20 ;  /* 0x0000007f7f147223 */ /* 0x000fe20000010014 */
[----:B------:R0:W-:Y:S02]  /*10a0*/  STL [R1+0x8], R21 ;  /* 0x0000081501007387 */ /* 0x0001e40000100800 */
[----:B------:R-:W-:-:S02]  /*10b0*/  FADD.FTZ R16, R16, R127 ;  /* 0x0000007f10107221 */ /* 0x000fc40000010000 */
[----:B------:R1:W-:Y:S01]  /*10c0*/  STL [R1+0xc], R17 ;  /* 0x00000c1101007387 */ /* 0x0003e20000100800 */
[----:B0-----:R-:W-:Y:S01]  /*10d0*/  FFMA.FTZ R21, R17, R17, R20 ;  /* 0x0000001111157223 */ /* 0x001fe20000010014 */
[----:B-1----:R-:W-:-:S03]  /*10e0*/  FADD.FTZ R17, R16, R17 ;  /* 0x0000001110117221 */ /* 0x002fc60000010000 */
[----:B------:R-:W-:Y:S01]  /*10f0*/  FFMA.FTZ R21, R126, R126, R21 ;  /* 0x0000007e7e157223 */ /* 0x000fe20000010015 */
[----:B------:R-:W-:Y:S02]  /*1100*/  HADD2.F32 R125, -RZ, R125.H1_H1 ;  /* 0x3000007dff7d7230 */ /* 0x000fe40000004100 */
[----:B------:R-:W-:Y:S01]  /*1110*/  FADD.FTZ R17, R17, R126 ;  /* 0x0000007e11117221 */ /* 0x000fe20000010000 */
[----:B------:R-:W-:Y:S01]  /*1120*/  FFMA.FTZ R20, R28, R28, R21 ;  /* 0x0000001c1c147223 */ /* 0x000fe20000010015 */
[----:B------:R-:W-:Y:S02]  /*1130*/  HADD2.F32 R124, -RZ, R120.H0_H0 ;  /* 0x20000078ff7c7230 */ /* 0x000fe40000004100 */
[----:B------:R-:W-:Y:S01]  /*1140*/  FADD.FTZ R16, R17, R28 ;  /* 0x0000001c11107221 */ /* 0x000fe20000010000 */
[----:B------:R-:W-:-:S03]  /*1150*/  FFMA.FTZ R21, R125, R125, R20 ;  /* 0x0000007d7d157223 */ /* 0x000fc60000010014 */
[----:B------:R-:W-:Y:S01]  /*1160*/  FADD.FTZ R17, R16, R125 ;  /* 0x0000007d10117221 */ /* 0x000fe20000010000 */
[----:B------:R-:W-:-:S03]  /*1170*/  FFMA.FTZ R20, R124, R124, R21 ;  /* 0x0000007c7c147223 */ /* 0x000fc60000010015 */
[----:B------:R-:W-:Y:S01]  /*1180*/  FADD.FTZ R16, R17, R124 ;  /* 0x0000007c11107221 */ /* 0x000fe20000010000 */
        /* <DEDUP_REMOVED lines=8> */
[----:B------:R-:W-:Y:S01]  /*1210*/  FFMA.FTZ R20, R120, R120, R21 ;  /* 0x0000007878147223 */ /* 0x000fe20000010015 */
[--C-:B------:R-:W-:Y:S02]  /*1220*/  HADD2.F32 R118, -RZ, R117.reuse.H0_H0 ;  /* 0x20000075ff767230 */ /* 0x100fe40000004100 */
[----:B------:R-:W-:Y:S01]  /*1230*/  FADD.FTZ R16, R17, R120 ;  /* 0x0000007811107221 */ /* 0x000fe20000010000 */
[----:B------:R-:W-:Y:S01]  /*1240*/  FFMA.FTZ R21, R119, R119, R20 ;  /* 0x0000007777157223 */ /* 0x000fe20000010014 */
[----:B------:R-:W-:Y:S02]  /*1250*/  IADD3 R24, P5, R141, R8, RZ ;  /* 0x000000088d187210 */ /* 0x000fe40007fbe0ff */
[----:B------:R-:W-:Y:S01]  /*1260*/  FADD.FTZ R17, R16, R119 ;  /* 0x0000007710117221 */ /* 0x000fe20000010000 */
[----:B------:R-:W-:Y:S02]  /*1270*/  HADD2.F32 R117, -RZ, R117.H1_H1 ;  /* 0x30000075ff757230 */ /* 0x000fe40000004100 */
[----:B------:R-:W-:Y:S01]  /*1280*/  FFMA.FTZ R20, R118, R118, R21 ;  /* 0x0000007676147223 */ /* 0x000fe20000010015 */
[----:B------:R-:W-:Y:S01]  /*1290*/  IADD3.X R25, RZ, R4, RZ, P5, !PT ;  /* 0x00000004ff197210 */ /* 0x000fe20002ffe4ff */
[----:B------:R-:W-:Y:S01]  /*12a0*/  FADD.FTZ R16, R17, R118 ;  /* 0x0000007611107221 */ /* 0x000fe20000010000 */
[----:B------:R-:W-:Y:S01]  /*12b0*/  LEA R76, P5, R24, UR14, 0x1 ;  /* 0x0000000e184c7c11 */ /* 0x000fe2000f8a08ff */
[--C-:B------:R-:W-:Y:S01]  /*12c0*/  HADD2.F32 R116, -RZ, R112.reuse.H0_H0 ;  /* 0x20000070ff747230 */ /* 0x100fe20000004100 */
[----:B------:R-:W-:Y:S01]  /*12d0*/  IADD3 R13, P4, R160, R8, RZ ;  /* 0x00000008a00d7210 */ /* 0x000fe20007f9e0ff */
[----:B------:R-:W-:Y:S01]  /*12e0*/  FFMA.FTZ R21, R117, R117, R20 ;  /* 0x0000007575157223 */ /* 0x000fe20000010014 */
[----:B------:R-:W-:Y:S01]  /*12f0*/  FADD.FTZ R17, R16, R117 ;  /* 0x0000007510117221 */ /* 0x000fe20000010000 */
[----:B------:R-:W-:Y:S01]  /*1300*/  LEA.HI.X R77, R24, UR15, R25, 0x1, P5 ;  /* 0x0000000f184d7c11 */ /* 0x000fe2000a8f0c19 */
[----:B------:R-:W-:Y:S01]  /*1310*/  HADD2.F32 R115, -RZ, R112.H1_H1 ;  /* 0x30000070ff737230 */ /* 0x000fe20000004100 */
[----:B------:R-:W-:Y:S01]  /*1320*/  IADD3.X R24, RZ, R4, RZ, P4, !PT ;  /* 0x00000004ff187210 */ /* 0x000fe200027fe4ff */
[----:B------:R-:W-:Y:S01]  /*1330*/  FFMA.FTZ R20, R116, R116, R21 ;  /* 0x0000007474147223 */ /* 0x000fe20000010015 */
[----:B------:R-:W-:Y:S01]  /*1340*/  LEA R80, P4, R13, UR14, 0x1 ;  /* 0x0000000e0d507c11 */ /* 0x000fe2000f8808ff */
[----:B------:R-:W-:Y:S01]  /*1350*/  FADD.FTZ R16, R17, R116 ;  /* 0x0000007411107221 */ /* 0x000fe20000010000 */
[----:B------:R-:W-:-:S02]  /*1360*/  HADD2.F32 R114, -RZ, R113.H0_H0 ;  /* 0x20000071ff727230 */ /* 0x000fc40000004100 */
[----:B------:R-:W-:Y:S01]  /*1370*/  FFMA.FTZ R17, R115, R115, R20 ;  /* 0x0000007373117223 */ /* 0x000fe20000010014 */
[----:B------:R-:W-:Y:S01]  /*1380*/  LEA.HI.X R81, R13, UR15, R24, 0x1, P4 ;  /* 0x0000000f0d517c11 */ /* 0x000fe2000a0f0c18 */
[----:B------:R-:W-:Y:S01]  /*1390*/  FADD.FTZ R13, R16, R115 ;  /* 0x00000073100d7221 */ /* 0x000fe20000010000 */
[----:B------:R-:W-:Y:S02]  /*13a0*/  HADD2.F32 R113, -RZ, R113.H1_H1 ;  /* 0x30000071ff717230 */ /* 0x000fe40000004100 */
[----:B------:R-:W-:Y:S01]  /*13b0*/  FFMA.FTZ R20, R114, R114, R17 ;  /* 0x0000007272147223 */ /* 0x000fe20000010011 */
[----:B------:R-:W-:Y:S01]  /*13c0*/  IADD3 R139, R93, 0x46000, RZ ;  /* 0x000460005d8b7810 */ /* 0x000fe20007ffe0ff */
[----:B------:R-:W-:Y:S01]  /*13d0*/  FADD.FTZ R16, R13, R114 ;  /* 0x000000720d107221 */ /* 0x000fe20000010000 */
[--C-:B------:R-:W-:Y:S02]  /*13e0*/  HADD2.F32 R112, -RZ, R108.reuse.H0_H0 ;  /* 0x2000006cff707230 */ /* 0x100fe40000004100 */
[----:B------:R-:W-:Y:S01]  /*13f0*/  FFMA.FTZ R17, R113, R113, R20 ;  /* 0x0000007171117223 */ /* 0x000fe20000010014 */
[----:B------:R-:W3:Y:S01]  /*1400*/  LDG.E.64.CONSTANT R76, desc[UR16][R76.64] ;  /* 0x000000104c4c7981 */ /* 0x000ee2000c1e9b00 */
[----:B------:R-:W-:Y:S01]  /*1410*/  FADD.FTZ R13, R16, R113 ;  /* 0x00000071100d7221 */ /* 0x000fe20000010000 */
[----:B------:R-:W-:Y:S01]  /*1420*/  IADD3 R12, P3, R139, R8, RZ ;  /* 0x000000088b0c7210 */ /* 0x000fe20007f7e0ff */
[----:B------:R-:W-:-:S02]  /*1430*/  HADD2.F32 R111, -RZ, R108.H1_H1 ;  /* 0x3000006cff6f7230 */ /* 0x000fc40000004100 */
[----:B------:R-:W-:Y:S01]  /*1440*/  FFMA.FTZ R20, R112, R112, R17 ;  /* 0x0000007070147223 */ /* 0x000fe20000010011 */
[----:B------:R-:W-:Y:S01]  /*1450*/  FADD.FTZ R16, R13, R112 ;  /* 0x000000700d107221 */ /* 0x000fe20000010000 */
[----:B------:R-:W-:Y:S01]  /*1460*/  IADD3.X R21, RZ, R4, RZ, P3, !PT ;  /* 0x00000004ff157210 */ /* 0x000fe20001ffe4ff */
[--C-:B------:R-:W-:Y:S01]  /*1470*/  HADD2.F32 R110, -RZ, R109.reuse.H0_H0 ;  /* 0x2000006dff6e7230 */ /* 0x100fe20000004100 */
[----:B------:R-:W-:Y:S01]  /*1480*/  LEA R82, P3, R12, UR14, 0x1 ;  /* 0x0000000e0c527c11 */ /* 0x000fe2000f8608ff */
[----:B------:R-:W-:Y:S01]  /*1490*/  FFMA.FTZ R17, R111, R111, R20 ;  /* 0x0000006f6f117223 */ /* 0x000fe20000010014 */
[----:B------:R-:W-:Y:S01]  /*14a0*/  FADD.FTZ R13, R16, R111 ;  /* 0x0000006f100d7221 */ /* 0x000fe20000010000 */
[----:B------:R-:W-:Y:S01]  /*14b0*/  HADD2.F32 R109, -RZ, R109.H1_H1 ;  /* 0x3000006dff6d7230 */ /* 0x000fe20000004100 */
[----:B------:R-:W-:Y:S01]  /*14c0*/  LEA.HI.X R83, R12, UR15, R21, 0x1, P3 ;  /* 0x0000000f0c537c11 */ /* 0x000fe200098f0c15 */
[----:B------:R-:W-:Y:S01]  /*14d0*/  FFMA.FTZ R16, R110, R110, R17 ;  /* 0x0000006e6e107223 */ /* 0x000fe20000010011 */
[----:B------:R-:W-:Y:S01]  /*14e0*/  FADD.FTZ R12, R13, R110 ;  /* 0x0000006e0d0c7221 */ /* 0x000fe20000010000 */
[--C-:B------:R-:W-:Y:S01]  /*14f0*/  HADD2.F32 R108, -RZ, R70.reuse.H0_H0 ;  /* 0x20000046ff6c7230 */ /* 0x100fe20000004100 */
[----:B------:R-:W3:Y:S01]  /*1500*/  LDG.E.64.CONSTANT R80, desc[UR16][R80.64] ;  /* 0x0000001050507981 */ /* 0x000ee2000c1e9b00 */
[----:B------:R-:W-:Y:S01]  /*1510*/  FFMA.FTZ R17, R109, R109, R16 ;  /* 0x0000006d6d117223 */ /* 0x000fe20000010010 */
[----:B------:R-:W-:Y:S01]  /*1520*/  FADD.FTZ R13, R12, R109 ;  /* 0x0000006d0c0d7221 */ /* 0x000fe20000010000 */
[----:B------:R-:W-:Y:S01]  /*1530*/  HADD2.F32 R107, -RZ, R70.H1_H1 ;  /* 0x30000046ff6b7230 */ /* 0x000fe20000004100 */
[----:B------:R-:W-:Y:S01]  /*1540*/  IADD3 R164, R93, 0x48800, RZ ;  /* 0x000488005da47810 */ /* 0x000fe20007ffe0ff */
[----:B------:R-:W-:Y:S01]  /*1550*/  FFMA.FTZ R16, R108, R108, R17 ;  /* 0x0000006c6c107223 */ /* 0x000fe20000010011 */
[----:B------:R-:W-:Y:S01]  /*1560*/  FADD.FTZ R12, R13, R108 ;  /* 0x0000006c0d0c7221 */ /* 0x000fe20000010000 */
[--C-:B------:R-:W-:Y:S01]  /*1570*/  HADD2.F32 R72, -RZ, R71.reuse.H0_H0 ;  /* 0x20000047ff487230 */ /* 0x100fe20000004100 */
[----:B------:R-:W3:Y:S01]  /*1580*/  LDG.E.64.CONSTANT R82, desc[UR16][R82.64] ;  /* 0x0000001052527981 */ /* 0x000ee2000c1e9b00 */
[----:B------:R-:W-:Y:S01]  /*1590*/  FFMA.FTZ R17, R107, R107, R16 ;  /* 0x0000006b6b117223 */ /* 0x000fe20000010010 */
[----:B------:R-:W-:Y:S01]  /*15a0*/  FADD.FTZ R13, R12, R107 ;  /* 0x0000006b0c0d7221 */ /* 0x000fe20000010000 */
[----:B------:R-:W-:-:S02]  /*15b0*/  HADD2.F32 R71, -RZ, R71.H1_H1 ;  /* 0x30000047ff477230 */ /* 0x000fc40000004100 */
[----:B------:R-:W-:Y:S01]  /*15c0*/  FFMA.FTZ R16, R72, R72, R17 ;  /* 0x0000004848107223 */ /* 0x000fe20000010011 */
[----:B------:R-:W-:Y:S01]  /*15d0*/  FADD.FTZ R12, R13, R72 ;  /* 0x000000480d0c7221 */ /* 0x000fe20000010000 */
[----:B------:R-:W-:Y:S01]  /*15e0*/  IADD3 R9, P2, R164, R8, RZ ;  /* 0x00000008a4097210 */ /* 0x000fe20007f5e0ff */
[--C-:B------:R-:W-:Y:S02]  /*15f0*/  HADD2.F32 R70, -RZ, R66.reuse.H0_H0 ;  /* 0x20000042ff467230 */ /* 0x100fe40000004100 */
[----:B------:R-:W-:Y:S01]  /*1600*/  FFMA.FTZ R17, R71, R71, R16 ;  /* 0x0000004747117223 */ /* 0x000fe20000010010 */
[----:B------:R-:W-:Y:S01]  /*1610*/  FADD.FTZ R13, R12, R71 ;  /* 0x000000470c0d7221 */ /* 0x000fe20000010000 */
[----:B------:R-:W-:Y:S01]  /*1620*/  IADD3.X R20, RZ, R4, RZ, P2, !PT ;  /* 0x00000004ff147210 */ /* 0x000fe200017fe4ff */
[----:B------:R-:W-:Y:S01]  /*1630*/  HADD2.F32 R69, -RZ, R66.H1_H1 ;  /* 0x30000042ff457230 */ /* 0x000fe20000004100 */
[----:B------:R-:W-:Y:S01]  /*1640*/  LEA R84, P2, R9, UR14, 0x1 ;  /* 0x0000000e09547c11 */ /* 0x000fe2000f8408ff */
[----:B------:R-:W-:Y:S01]  /*1650*/  FFMA.FTZ R16, R70, R70, R17 ;  /* 0x0000004646107223 */ /* 0x000fe20000010011 */
[----:B------:R-:W-:Y:S01]  /*1660*/  FADD.FTZ R12, R13, R70 ;  /* 0x000000460d0c7221 */ /* 0x000fe20000010000 */
[--C-:B------:R-:W-:Y:S01]  /*1670*/  HADD2.F32 R68, -RZ, R67.reuse.H0_H0 ;  /* 0x20000043ff447230 */ /* 0x100fe20000004100 */
[----:B------:R-:W-:Y:S01]  /*1680*/  LEA.HI.X R85, R9, UR15, R20, 0x1, P2 ;  /* 0x0000000f09557c11 */ /* 0x000fe200090f0c14 */
[----:B------:R-:W-:Y:S01]  /*1690*/  FFMA.FTZ R13, R69, R69, R16 ;  /* 0x00000045450d7223 */ /* 0x000fe20000010010 */
[----:B------:R-:W-:Y:S01]  /*16a0*/  FADD.FTZ R9, R12, R69 ;  /* 0x000000450c097221 */ /* 0x000fe20000010000 */
[----:B------:R-:W-:Y:S01]  /*16b0*/  IADD3 R138, R93, 0x4b000, RZ ;  /* 0x0004b0005d8a7810 */ /* 0x000fe20007ffe0ff */
        /* <DEDUP_REMOVED lines=8> */
[----:B------:R-:W3:Y:S01]  /*1740*/  LDG.E.64.CONSTANT R84, desc[UR16][R84.64] ;  /* 0x0000001054547981 */ /* 0x000ee2000c1e9b00 */
[----:B------:R-:W-:Y:S01]  /*1750*/  HADD2.F32 R65, -RZ, R62.H1_H1 ;  /* 0x3000003eff417230 */ /* 0x000fe20000004100 */
[----:B------:R-:W-:Y:S01]  /*1760*/  IADD3 R140, R93, 0x4d800, RZ ;  /* 0x0004d8005d8c7810 */ /* 0x000fe20007ffe0ff */
[----:B------:R-:W-:Y:S01]  /*1770*/  FFMA.FTZ R16, R66, R66, R13 ;  /* 0x0000004242107223 */ /* 0x000fe2000001000d */
[----:B------:R-:W-:Y:S01]  /*1780*/  LEA R86, P1, R5, UR14, 0x1 ;  /* 0x0000000e05567c11 */ /* 0x000fe2000f8208ff */
[----:B------:R-:W-:Y:S01]  /*1790*/  FADD.FTZ R12, R9, R66 ;  /* 0x00000042090c7221 */ /* 0x000fe20000010000 */
[--C-:B------:R-:W-:Y:S01]  /*17a0*/  HADD2.F32 R64, -RZ, R63.reuse.H0_H0 ;  /* 0x2000003fff407230 */ /* 0x100fe20000004100 */
[----:B------:R-:W-:Y:S01]  /*17b0*/  IADD3 R8, P0, R140, R8, RZ ;  /* 0x000000088c087210 */ /* 0x000fe20007f1e0ff */
[----:B------:R-:W-:Y:S01]  /*17c0*/  FFMA.FTZ R9, R65, R65, R16 ;  /* 0x0000004141097223 */ /* 0x000fe20000010010 */
[----:B------:R-:W-:Y:S01]  /*17d0*/  LEA.HI.X R87, R5, UR15, R20, 0x1, P1 ;  /* 0x0000000f05577c11 */ /* 0x000fe200088f0c14 */
[----:B------:R-:W-:Y:S01]  /*17e0*/  FADD.FTZ R5, R12, R65 ;  /* 0x000000410c057221 */ /* 0x000fe20000010000 */
[----:B------:R-:W-:-:S02]  /*17f0*/  HADD2.F32 R63, -RZ, R63.H1_H1 ;  /* 0x3000003fff3f7230 */ /* 0x000fc40000004100 */
[----:B------:R-:W-:Y:S01]  /*1800*/  FFMA.FTZ R12, R64, R64, R9 ;  /* 0x00000040400c7223 */ /* 0x000fe20000010009 */
[----:B------:R-:W-:Y:S01]  /*1810*/  IADD3.X R13, RZ, R4, RZ, P0, !PT ;  /* 0x00000004ff0d7210 */ /* 0x000fe200007fe4ff */
[----:B------:R-:W-:Y:S01]  /*1820*/  FADD.FTZ R4, R5, R64 ;  /* 0x0000004005047221 */ /* 0x000fe20000010000 */
[--C-:B------:R-:W-:Y:S02]  /*1830*/  HADD2.F32 R62, -RZ, R58.reuse.H0_H0 ;  /* 0x2000003aff3e7230 */ /* 0x100fe40000004100 */
[----:B------:R-:W-:Y:S01]  /*1840*/  FFMA.FTZ R9, R63, R63, R12 ;  /* 0x0000003f3f097223 */ /* 0x000fe2000001000c */
[----:B------:R-:W-:Y:S02]  /*1850*/  HADD2.F32 R61, -RZ, R58.H1_H1 ;  /* 0x3000003aff3d7230 */ /* 0x000fe40000004100 */
[----:B------:R-:W-:Y:S01]  /*1860*/  FADD.FTZ R5, R4, R63 ;  /* 0x0000003f04057221 */ /* 0x000fe20000010000 */
[----:B------:R-:W3:Y:S01]  /*1870*/  LDG.E.64.CONSTANT R86, desc[UR16][R86.64] ;  /* 0x0000001056567981 */ /* 0x000ee2000c1e9b00 */
[----:B------:R-:W-:-:S02]  /*1880*/  FFMA.FTZ R12, R62, R62, R9 ;  /* 0x0000003e3e0c7223 */ /* 0x000fc40000010009 */
[----:B------:R-:W-:Y:S01]  /*1890*/  FADD.FTZ R4, R5, R62 ;  /* 0x0000003e05047221 */ /* 0x000fe20000010000 */
[--C-:B------:R-:W-:Y:S02]  /*18a0*/  HADD2.F32 R60, -RZ, R59.reuse.H0_H0 ;  /* 0x2000003bff3c7230 */ /* 0x100fe40000004100 */
[----:B------:R-:W-:Y:S01]  /*18b0*/  FFMA.FTZ R9, R61, R61, R12 ;  /* 0x0000003d3d097223 */ /* 0x000fe2000001000c */
[----:B------:R-:W-:Y:S01]  /*18c0*/  LEA R88, P0, R8, UR14, 0x1 ;  /* 0x0000000e08587c11 */ /* 0x000fe2000f8008ff */
[----:B------:R-:W-:Y:S01]  /*18d0*/  FADD.FTZ R5, R4, R61 ;  /* 0x0000003d04057221 */ /* 0x000fe20000010000 */
[----:B------:R-:W-:Y:S02]  /*18e0*/  HADD2.F32 R59, -RZ, R59.H1_H1 ;  /* 0x3000003bff3b7230 */ /* 0x000fe40000004100 */
[----:B------:R-:W-:Y:S01]  /*18f0*/  FFMA.FTZ R12, R60, R60, R9 ;  /* 0x0000003c3c0c7223 */ /* 0x000fe20000010009 */
[----:B------:R-:W-:Y:S01]  /*1900*/  LEA.HI.X R89, R8, UR15, R13, 0x1, P0 ;  /* 0x0000000f08597c11 */ /* 0x000fe200080f0c0d */
[----:B------:R-:W-:Y:S01]  /*1910*/  FADD.FTZ R4, R5, R60 ;  /* 0x0000003c05047221 */ /* 0x000fe20000010000 */
[----:B------:R-:W-:-:S02]  /*1920*/  HADD2.F32 R58, -RZ, R54.H0_H0 ;  /* 0x20000036ff3a7230 */ /* 0x000fc40000004100 */
[----:B------:R-:W-:Y:S01]  /*1930*/  FFMA.FTZ R9, R59, R59, R12 ;  /* 0x0000003b3b097223 */ /* 0x000fe2000001000c */
[----:B------:R-:W-:Y:S01]  /*1940*/  FADD.FTZ R5, R4, R59 ;  /* 0x0000003b04057221 */ /* 0x000fe20000010000 */
[----:B------:R-:W-:Y:S01]  /*1950*/  HADD2.F32 R57, -RZ, R54.H1_H1 ;  /* 0x30000036ff397230 */ /* 0x000fe20000004100 */
[----:B------:R-:W3:Y:S01]  /*1960*/  LDG.E.64.CONSTANT R88, desc[UR16][R88.64] ;  /* 0x0000001058587981 */ /* 0x000ee2000c1e9b00 */
        /* <DEDUP_REMOVED lines=14> */
[--C-:B------:R-:W-:Y:S01]  /*1a50*/  HADD2.F32 R52, -RZ, R51.reuse.H0_H0 ;  /* 0x20000033ff347230 */ /* 0x100fe20000004100 */
[----:B------:R0:W-:Y:S01]  /*1a60*/  STL [R1+0x10], R28 ;  /* 0x0000101c01007387 */ /* 0x0001e20000100800 */
[----:B------:R-:W-:Y:S01]  /*1a70*/  FFMA.FTZ R9, R53, R53, R8 ;  /* 0x0000003535097223 */ /* 0x000fe20000010008 */
[----:B------:R-:W-:Y:S01]  /*1a80*/  FADD.FTZ R5, R4, R53 ;  /* 0x0000003504057221 */ /* 0x000fe20000010000 */
[----:B------:R-:W-:Y:S01]  /*1a90*/  HADD2.F32 R51, -RZ, R51.H1_H1 ;  /* 0x30000033ff337230 */ /* 0x000fe20000004100 */
[----:B------:R-:W3:Y:S01]  /*1aa0*/  LDL R157, [R1+0xa0] ;  /* 0x0000a000019d7983 */ /* 0x000ee20000100800 */
        /* <DEDUP_REMOVED lines=62> */
[--C-:B--2---:R-:W-:Y:S02]  /*1e90*/  HADD2.F32 R30, -RZ, R26.reuse.H0_H0 ;  /* 0x2000001aff1e7230 */ /* 0x104fe40000004100 */
[----:B------:R-:W-:Y:S01]  /*1ea0*/  FFMA.FTZ R9, R31, R31, R8 ;  /* 0x0000001f1f097223 */ /* 0x000fe20000010008 */
[----:B------:R-:W-:Y:S01]  /*1eb0*/  FADD.FTZ R5, R4, R31 ;  /* 0x0000001f04057221 */ /* 0x000fe20000010000 */
[----:B------:R-:W-:-:S02]  /*1ec0*/  HADD2.F32 R29, -RZ, R26.H1_H1 ;  /* 0x3000001aff1d7230 */ /* 0x000fc40000004100 */
[----:B------:R-:W-:Y:S01]  /*1ed0*/  FFMA.FTZ R8, R30, R30, R9 ;  /* 0x0000001e1e087223 */ /* 0x000fe20000010009 */
[----:B------:R-:W-:Y:S01]  /*1ee0*/  FADD.FTZ R4, R5, R30 ;  /* 0x0000001e05047221 */ /* 0x000fe20000010000 */
[--C-:B0-----:R-:W-:Y:S02]  /*1ef0*/  HADD2.F32 R28, -RZ, R27.reuse.H0_H0 ;  /* 0x2000001bff1c7230 */ /* 0x101fe40000004100 */
[----:B------:R-:W-:Y:S01]  /*1f00*/  FFMA.FTZ R9, R29, R29, R8 ;  /* 0x0000001d1d097223 */ /* 0x000fe20000010008 */
[----:B------:R-:W-:Y:S01]  /*1f10*/  FADD.FTZ R5, R4, R29 ;  /* 0x0000001d04057221 */ /* 0x000fe20000010000 */
[----:B------:R-:W-:Y:S02]  /*1f20*/  HADD2.F32 R27, -RZ, R27.H1_H1 ;  /* 0x3000001bff1b7230 */ /* 0x000fe40000004100 */
[----:B------:R-:W-:Y:S01]  /*1f30*/  FFMA.FTZ R8, R28, R28, R9 ;  /* 0x0000001c1c087223 */ /* 0x000fe20000010009 */
[----:B------:R-:W-:Y:S01]  /*1f40*/  FADD.FTZ R4, R5, R28 ;  /* 0x0000001c05047221 */ /* 0x000fe20000010000 */
[----:B----4-:R-:W-:-:S02]  /*1f50*/  HADD2.F32 R26, -RZ, R22.H0_H0 ;  /* 0x20000016ff1a7230 */ /* 0x010fc40000004100 */
        /* <DEDUP_REMOVED lines=11> */
[--C-:B-----5:R-:W-:Y:S02]  /*2010*/  HADD2.F32 R22, -RZ, R18.reuse.H0_H0 ;  /* 0x20000012ff167230 */ /* 0x120fe40000004100 */
        /* <DEDUP_REMOVED lines=119> */
[----:B------:R-:W0:Y:S01]  /*2790*/  LDC.64 R86, c[0x0][0x228] ;  /* 0x00008a00ff567b82 */ /* 0x000e220000000a00 */
        /* <DEDUP_REMOVED lines=9> */
[----:B------:R-:W-:Y:S01]  /*2830*/  ISETP.GT.U32.AND P0, PT, R156, 0xf, PT ;  /* 0x0000000f9c00780c */ /* 0x000fe20003f04070 */
[----:B------:R-:W-:Y:S02]  /*2840*/  HADD2.F32 R89, -RZ, R89.H1_H1 ;  /* 0x30000059ff597230 */ /* 0x000fe40000004100 */
        /* <DEDUP_REMOVED lines=8> */
[----:B------:R-:W-:-:S04]  /*28d0*/  IMAD.WIDE R136, R78, 0x2, R136 ;  /* 0x000000024e887825 */ /* 0x000fc800078e0288 */
[----:B0-----:R-:W-:Y:S01]  /*28e0*/  IMAD.WIDE R86, R78, 0x2, R86 ;  /* 0x000000024e567825 */ /* 0x001fe200078e0256 */
[----:B-1----:R-:W-:Y:S01]  /*28f0*/  CS2R R80, SRZ ;  /* 0x0000000000507805 */ /* 0x002fe2000001ff00 */
[----:B------:R-:W-:Y:S06]  /*2900*/  BAR.SYNC.DEFER_BLOCKING 0x0 ;  /* 0x0000000000007b1d */ /* 0x000fec0000010000 */
[----:B------:R-:W-:Y:S05]  /*2910*/  @P0 BRA `(.L_x_3383) ;  /* 0x0000000800ec0947 */ /* 0x000fea0003800000 */
[----:B------:R-:W0:Y:S01]  /*2920*/  S2R R81, SR_CgaCtaId ;  /* 0x0000000000517919 */ /* 0x000e220000008800 */
[----:B------:R-:W-:Y:S01]  /*2930*/  HFMA2.MMA R80, -RZ, RZ, 0, 4.76837158203125e-06 ;  /* 0x00000050ff507435 */ /* 0x000fe200000001ff */
[C---:B------:R-:W-:Y:S02]  /*2940*/  LEA.HI R78, R156.reuse, UR21, RZ, 0x1e ;  /* 0x000000159c4e7c11 */ /* 0x040fe4000f8ff0ff */
[----:B------:R-:W-:Y:S02]  /*2950*/  MOV R84, 0x400 ;  /* 0x0000040000547802 */ /* 0x000fe40000000f00 */
[----:B------:R-:W-:-:S04]  /*2960*/  SHF.L.U32 R85, R156, 0x3, RZ ;  /* 0x000000039c557819 */ /* 0x000fc800000006ff */
[----:B------:R-:W-:Y:S01]  /*2970*/  LOP3.LUT R85, R85, 0x18, RZ, 0xc0, !PT ;  /* 0x0000001855557812 */ /* 0x000fe200078ec0ff */
[----:B------:R-:W-:-:S05]  /*2980*/  IMAD R78, R78, R80, -UR12 ;  /* 0x8000000c4e4e7e24 */ /* 0x000fca000f8e0250 */
[----:B------:R-:W-:Y:S02]  /*2990*/  SHF.R.S32.HI R80, RZ, 0x1f, R78 ;  /* 0x0000001fff507819 */ /* 0x000fe4000001144e */
[----:B------:R-:W-:Y:S02]  /*29a0*/  IADD3 R156, R78, 0x40, RZ ;  /* 0x000000404e9c7810 */ /* 0x000fe40007ffe0ff */
[----:B------:R-:W-:Y:S02]  /*29b0*/  LEA.HI R80, R80, R78, RZ, 0x2 ;  /* 0x0000004e50507211 */ /* 0x000fe400078f10ff */
[C---:B------:R-:W-:Y:S02]  /*29c0*/  IADD3 R157, R78.reuse, 0x44, RZ ;  /* 0x000000444e9d7810 */ /* 0x040fe40007ffe0ff */
[----:B------:R-:W-:Y:S02]  /*29d0*/  SHF.R.S32.HI R80, RZ, 0x2, R80 ;  /* 0x00000002ff507819 */ /* 0x000fe40000011450 */
[----:B------:R-:W-:-:S02]  /*29e0*/  IADD3 R158, R78, 0x48, RZ ;  /* 0x000000484e9e7810 */ /* 0x000fc40007ffe0ff */
[----:B0-----:R-:W-:Y:S02]  /*29f0*/  LEA R84, R81, R84, 0x18 ;  /* 0x0000005451547211 */ /* 0x001fe400078ec0ff */
[----:B------:R-:W-:-:S03]  /*2a00*/  IADD3 R81, R78, 0x4, RZ ;  /* 0x000000044e517810 */ /* 0x000fc60007ffe0ff */
[----:B------:R-:W-:Y:S01]  /*2a10*/  IMAD R80, R80, 0x28, R84 ;  /* 0x0000002850507824 */ /* 0x000fe200078e0254 */
[----:B------:R-:W-:-:S04]  /*2a20*/  SHF.R.S32.HI R82, RZ, 0x1f, R81 ;  /* 0x0000001fff527819 */ /* 0x000fc80000011451 */
[----:B------:R-:W-:Y:S02]  /*2a30*/  LEA.HI R82, R82, R81, RZ, 0x2 ;  /* 0x0000005152527211 */ /* 0x000fe400078f10ff */
[----:B------:R-:W-:Y:S02]  /*2a40*/  IADD3 R80, R80, R85, RZ ;  /* 0x0000005550507210 */ /* 0x000fe40007ffe0ff */
[----:B------:R-:W-:-:S04]  /*2a50*/  SHF.R.S32.HI R82, RZ, 0x2, R82 ;  /* 0x00000002ff527819 */ /* 0x000fc80000011452 */
[----:B------:R-:W0:Y:S01]  /*2a60*/  LDS.64 R80, [R80] ;  /* 0x0000000050507984 */ /* 0x000e220000000a00 */
[----:B------:R-:W-:-:S05]  /*2a70*/  IMAD R82, R82, 0x28, R84 ;  /* 0x0000002852527824 */ /* 0x000fca00078e0254 */
        /* <DEDUP_REMOVED lines=132> */
[----:B------:R-:W-:Y:S02]  /*32c0*/  LEA.HI R157, R81, R157, RZ, 0x2 ;  /* 0x0000009d519d7211 */ /* 0x000fe400078f10ff */
[----:B------:R-:W-:Y:S01]  /*32d0*/  IADD3 R81, R78, 0x4c, RZ ;  /* 0x0000004c4e517810 */ /* 0x000fe20007ffe0ff */
[----:B------:R-:W-:Y:S01]  /*32e0*/  IMAD R156, R156, 0x28, R84 ;  /* 0x000000289c9c7824 */ /* 0x000fe200078e0254 */
[----:B------:R-:W-:Y:S02]  /*32f0*/  SHF.R.S32.HI R78, RZ, 0x1f, R158 ;  /* 0x0000001fff4e7819 */ /* 0x000fe4000001149e */
[----:B------:R-:W-:Y:S02]  /*3300*/  SHF.R.S32.HI R157, RZ, 0x2, R157 ;  /* 0x00000002ff9d7819 */ /* 0x000fe4000001149d */
[----:B------:R-:W-:Y:S02]  /*3310*/  LEA.HI R78, R78, R158, RZ, 0x2 ;  /* 0x0000009e4e4e7211 */ /* 0x000fe400078f10ff */
[----:B------:R-:W-:Y:S01]  /*3320*/  SHF.R.S32.HI R158, RZ, 0x1f, R81 ;  /* 0x0000001fff9e7819 */ /* 0x000fe20000011451 */
[----:B------:R-:W-:Y:S01]  /*3330*/  IMAD R157, R157, 0x28, R84 ;  /* 0x000000289d9d7824 */ /* 0x000fe200078e0254 */
[----:B------:R-:W-:-:S02]  /*3340*/  SHF.R.S32.HI R78, RZ, 0x2, R78 ;  /* 0x00000002ff4e7819 */ /* 0x000fc4000001144e */
[----:B------:R-:W-:Y:S02]  /*3350*/  LEA.HI R81, R158, R81, RZ, 0x2 ;  /* 0x000000519e517211 */ /* 0x000fe400078f10ff */
[C---:B------:R-:W-:Y:S01]  /*3360*/  IADD3 R80, R85.reuse, R80, RZ ;  /* 0x0000005055507210 */ /* 0x040fe20007ffe0ff */
[--C-:B------:R-:W-:Y:S01]  /*3370*/  IMAD R78, R78, 0x28, R84.reuse ;  /* 0x000000284e4e7824 */ /* 0x100fe200078e0254 */
[----:B------:R-:W-:Y:S02]  /*3380*/  SHF.R.S32.HI R81, RZ, 0x2, R81 ;  /* 0x00000002ff517819 */ /* 0x000fe40000011451 */
[C---:B------:R-:W-:Y:S02]  /*3390*/  IADD3 R156, R85.reuse, R156, RZ ;  /* 0x0000009c559c7210 */ /* 0x040fe40007ffe0ff */
[----:B------:R-:W-:Y:S01]  /*33a0*/  IADD3 R78, R85, R78, RZ ;  /* 0x0000004e554e7210 */ /* 0x000fe20007ffe0ff */
[----:B------:R-:W-:Y:S01]  /*33b0*/  IMAD R81, R81, 0x28, R84 ;  /* 0x0000002851517824 */ /* 0x000fe200078e0254 */
[----:B------:R-:W-:-:S04]  /*33c0*/  IADD3 R84, R85, R157, RZ ;  /* 0x0000009d55547210 */ /* 0x000fc80007ffe0ff */
[----:B------:R-:W-:Y:S02]  /*33d0*/  IADD3 R85, R85, R81, RZ ;  /* 0x0000005155557210 */ /* 0x000fe40007ffe0ff */
[----:B------:R-:W0:Y:S02]  /*33e0*/  LDS.64 R80, [R80] ;  /* 0x0000000050507984 */ /* 0x000e240000000a00 */
[----:B0-----:R-:W-:Y:S01]  /*33f0*/  FADD.FTZ R80, R82, R80 ;  /* 0x0000005052507221 */ /* 0x001fe20000010000 */
[----:B------:R-:W-:Y:S02]  /*3400*/  FADD.FTZ R157, R83, R81 ;  /* 0x00000051539d7221 */ /* 0x000fe40000010000 */
[----:B------:R-:W0:Y:S02]  /*3410*/  LDS.64 R82, [R156] ;  /* 0x000000009c527984 */ /* 0x000e240000000a00 */
[----:B0-----:R-:W-:Y:S01]  /*3420*/  FADD.FTZ R82, R80, R82 ;  /* 0x0000005250527221 */ /* 0x001fe20000010000 */
[----:B------:R-:W-:Y:S01]  /*3430*/  FADD.FTZ R157, R157, R83 ;  /* 0x000000539d9d7221 */ /* 0x000fe20000010000 */
[----:B------:R-:W0:Y:S04]  /*3440*/  LDS.64 R80, [R84] ;  /* 0x0000000054507984 */ /* 0x000e280000000a00 */
[----:B------:R-:W-:Y:S01]  /*3450*/  LDS.64 R84, [R85] ;  /* 0x0000000055547984 */ /* 0x000fe20000000a00 */
[----:B0-----:R-:W-:Y:S01]  /*3460*/  FADD.FTZ R80, R82, R80 ;  /* 0x0000005052507221 */ /* 0x001fe20000010000 */
[----:B------:R-:W-:-:S02]  /*3470*/  FADD.FTZ R81, R157, R81 ;  /* 0x000000519d517221 */ /* 0x000fc40000010000 */
[----:B------:R-:W0:Y:S02]  /*3480*/  LDS.64 R82, [R78] ;  /* 0x000000004e527984 */ /* 0x000e240000000a00 */
[----:B0-----:R-:W-:Y:S01]  /*3490*/  FADD.FTZ R80, R80, R82 ;  /* 0x0000005250507221 */ /* 0x001fe20000010000 */
[----:B------:R-:W-:-:S03]  /*34a0*/  FADD.FTZ R81, R81, R83 ;  /* 0x0000005351517221 */ /* 0x000fc60000010000 */
[----:B------:R-:W-:Y:S01]  /*34b0*/  FADD.FTZ R80, R80, R84 ;  /* 0x0000005450507221 */ /* 0x000fe20000010000 */
[----:B------:R-:W-:-:S07]  /*34c0*/  FADD.FTZ R81, R81, R85 ;  /* 0x0000005551517221 */ /* 0x000fce0000010000 */
.L_x_3383:
[----:B------:R-:W-:Y:S05]  /*34d0*/  BSYNC B0 ;  /* 0x0000000000007941 */ /* 0x000fea0003800000 */
.L_x_3382:
[----:B------:R-:W0:Y:S01]  /*34e0*/  S2R R85, SR_TID.X ;  /* 0x0000000000557919 */ /* 0x000e220000002100 */
[----:B------:R-:W1:Y:S04]  /*34f0*/  SHFL.BFLY PT, R82, R80, 0x2, 0x1f ;  /* 0x0c401f0050527f89 */ /* 0x000e6800000e0000 */
[----:B------:R-:W2:Y:S01]  /*3500*/  SHFL.BFLY PT, R78, R81, 0x2, 0x1f ;  /* 0x0c401f00514e7f89 */ /* 0x000ea200000e0000 */
[----:B------:R-:W3:Y:S01]  /*3510*/  S2R R156, SR_TID.X ;  /* 0x00000000009c7919 */ /* 0x000ee20000002100 */
[----:B------:R-:W4:Y:S01]  /*3520*/  S2R R157, SR_CTAID.X ;  /* 0x00000000009d7919 */ /* 0x000f220000002500 */
[----:B------:R-:W5:Y:S01]  /*3530*/  S2R R84, SR_CTAID.Y ;  /* 0x0000000000547919 */ /* 0x000f620000002600 */
[----:B-1----:R-:W-:Y:S01]  /*3540*/  FADD.FTZ R80, R82, R80 ;  /* 0x0000005052507221 */ /* 0x002fe20000010000 */
[----:B--2---:R-:W-:Y:S01]  /*3550*/  FADD.FTZ R81, R78, R81 ;  /* 0x000000514e517221 */ /* 0x004fe20000010000 */
[----:B0-----:R-:W-:-:S03]  /*3560*/  LOP3.LUT P0, RZ, R85, 0xfffffff3, RZ, 0xc0, !PT ;  /* 0xfffffff355ff7812 */ /* 0x001fc6000780c0ff */
[----:B------:R-:W0:Y:S01]  /*3570*/  SHFL.BFLY PT, R83, R80, 0x1, 0x1f ;  /* 0x0c201f0050537f89 */ /* 0x000e2200000e0000 */
[----:B------:R-:W-:-:S03]  /*3580*/  ISETP.GT.U32.AND P1, PT, R85, 0x7, PT ;  /* 0x000000075500780c */ /* 0x000fc60003f24070 */
[----:B------:R-:W1:Y:S01]  /*3590*/  SHFL.BFLY PT, R82, R81, 0x1, 0x1f ;  /* 0x0c201f0051527f89 */ /* 0x000e6200000e0000 */
[----:B---3--:R-:W-:-:S05]  /*35a0*/  SHF.R.U32.HI R156, RZ, 0x2, R156 ;  /* 0x00000002ff9c7819 */ /* 0x008fca000001169c */
[----:B------:R-:W5:Y:S01]  /*35b0*/  @!P0 LDC R78, c[0x0][0x10] ;  /* 0x00000400ff4e8b82 */ /* 0x000f620000000800 */
[----:B----4-:R-:W-:Y:S02]  /*35c0*/  LOP3.LUT R157, R157, 0x1, RZ, 0xc0, !PT ;  /* 0x000000019d9d7812 */ /* 0x010fe400078ec0ff */
[----:B------:R-:W-:-:S04]  /*35d0*/  SHF.L.U32 R156, R156, 0x1, RZ ;  /* 0x000000019c9c7819 */ /* 0x000fc800000006ff */
[----:B------:R-:W-:Y:S01]  /*35e0*/  LOP3.LUT R156, R156, 0xfffffffe, R157, 0xe2, !PT ;  /* 0xfffffffe9c9c7812 */ /* 0x000fe200078ee29d */
[----:B0-----:R-:W-:Y:S01]  /*35f0*/  FADD.FTZ R80, R80, R83 ;  /* 0x0000005350507221 */ /* 0x001fe20000010000 */
[----:B-1----:R-:W-:Y:S02]  /*3600*/  FADD.FTZ R81, R81, R82 ;  /* 0x0000005251517221 */ /* 0x002fe40000010000 */
[----:B------:R-:W0:Y:S01]  /*3610*/  @!P0 LDC.64 R82, c[0x0][0x248] ;  /* 0x00009200ff528b82 */ /* 0x000e220000000a00 */
[----:B-----5:R-:W-:-:S05]  /*3620*/  @!P0 IMAD R78, R78, UR4, R84 ;  /* 0x000000044e4e8c24 */ /* 0x020fca000f8e0254 */
[----:B------:R-:W-:-:S04]  /*3630*/  @!P0 LEA R78, R78, R156, 0x3 ;  /* 0x0000009c4e4e8211 */ /* 0x000fc800078e18ff */
[----:B------:R-:W-:-:S05]  /*3640*/  @!P0 SHF.L.U32 R78, R78, 0x1, RZ ;  /* 0x000000014e4e8819 */ /* 0x000fca00000006ff */
[----:B0-----:R-:W-:Y:S02]  /*3650*/  @!P0 IMAD.WIDE.U32 R82, R78, 0x4, R82 ;  /* 0x000000044e528825 */ /* 0x001fe400078e0052 */
[----:B------:R-:W0:Y:S03]  /*3660*/  @!P1 LDC R78, c[0x0][0x10] ;  /* 0x00000400ff4e9b82 */ /* 0x000e260000000800 */
[----:B------:R1:W-:Y:S05]  /*3670*/  @!P0 STG.E.64 desc[UR16][R82.64], R80 ;  /* 0x0000005052008986 */ /* 0x0003ea000c101b10 */
[----:B------:R-:W-:Y:S01]  /*3680*/  BAR.SYNC.DEFER_BLOCKING 0x0 ;  /* 0x0000000000007b1d */ /* 0x000fe20000010000 */
[----:B------:R-:W-:Y:S01]  /*3690*/  ISETP.NE.AND P0, PT, R85, RZ, PT ;  /* 0x000000ff5500720c */ /* 0x000fe20003f05270 */
[----:B0-----:R-:W-:-:S12]  /*36a0*/  @!P1 IMAD R78, R78, UR4, R84 ;  /* 0x000000044e4e9c24 */ /* 0x001fd8000f8e0254 */
[----:B-1----:R-:W-:Y:S05]  /*36b0*/  @P0 BRA `(.L_x_3384) ;  /* 0x0000000000440947 */ /* 0x002fea0003800000 */
        /* <DEDUP_REMOVED lines=9> */
.L_x_3385:
        /* <DEDUP_REMOVED lines=8> */
.L_x_3384:
[----:B------:R-:W0:Y:S01]  /*37d0*/  S2R R156, SR_TID.X ;  /* 0x00000000009c7919 */ /* 0x000e220000002100 */
[----:B------:R-:W1:Y:S01]  /*37e0*/  @!P1 LDC.64 R84, c[0x0][0x248] ;  /* 0x00009200ff549b82 */ /* 0x000e620000000a00 */
[----:B------:R-:W-:Y:S05]  /*37f0*/  WARPSYNC.ALL ;  /* 0x0000000000007948 */ /* 0x000fea0003800000 */
[----:B------:R2:W5:Y:S02]  /*3800*/  LDG.E.64.CONSTANT R82, desc[UR16][R86.64] ;  /* 0x0000001056527981 */ /* 0x000564000c1e9b00 */
[----:B------:R-:W-:Y:S01]  /*3810*/  BAR.SYNC.DEFER_BLOCKING 0x0 ;  /* 0x0000000000007b1d */ /* 0x000fe20000010000 */
[----:B------:R-:W-:-:S02]  /*3820*/  LOP3.LUT P2, RZ, R73, 0x20, RZ, 0xc0, !PT ;  /* 0x0000002049ff7812 */ /* 0x000fc4000784c0ff */
[----:B0-----:R-:W-:-:S04]  /*3830*/  @!P1 LOP3.LUT R80, R156, 0x7ffffffe, RZ, 0xc0, !PT ;  /* 0x7ffffffe9c509812 */ /* 0x001fc800078ec0ff */
[----:B------:R-:W-:Y:S02]  /*3840*/  @!P1 LEA R78, R78, R80, 0x3 ;  /* 0x000000504e4e9211 */ /* 0x000fe400078e18ff */
[----:B------:R-:W-:-:S04]  /*3850*/  @!P1 LOP3.LUT R80, R156, 0x1, RZ, 0xc0, !PT ;  /* 0x000000019c509812 */ /* 0x000fc800078ec0ff */
[----:B------:R-:W-:Y:S02]  /*3860*/  @!P1 IADD3 R78, R78, R80, RZ ;  /* 0x000000504e4e9210 */ /* 0x000fe40007ffe0ff */
[----:B------:R0:W5:Y:S02]  /*3870*/  LDG.E.64.CONSTANT R80, desc[UR16][R136.64] ;  /* 0x0000001088507981 */ /* 0x000164000c1e9b00 */
[----:B------:R-:W-:-:S05]  /*3880*/  @!P1 SHF.L.U32 R78, R78, 0x1, RZ ;  /* 0x000000014e4e9819 */ /* 0x000fca00000006ff */
[----:B-1----:R-:W-:-:S06]  /*3890*/  @!P1 IMAD.WIDE.U32 R84, R78, 0x4, R84 ;  /* 0x000000044e549825 */ /* 0x002fcc00078e0054 */
[----:B------:R-:W3:Y:S01]  /*38a0*/  @!P1 LDG.E.64 R84, desc[UR16][R84.64] ;  /* 0x0000001054549981 */ /* 0x000ee2000c1e1b00 */
[----:B------:R-:W-:Y:S01]  /*38b0*/  LOP3.LUT P0, RZ, R156, 0xfffffff9, RZ, 0xc0, !PT ;  /* 0xfffffff99cff7812 */ /* 0x000fe2000780c0ff */
[----:B--2---:R-:W-:Y:S01]  /*38c0*/  HFMA2.MMA R86, -RZ, RZ, 0, 0 ;  /* 0x00000000ff567435 */ /* 0x004fe200000001ff */
[----:B------:R-:W-:Y:S01]  /*38d0*/  MOV R78, RZ ;  /* 0x000000ff004e7202 */ /* 0x000fe20000000f00 */
[----:B------:R-:W-:Y:S04]  /*38e0*/  BSSY B0, `(.L_x_3386) ;  /* 0x0000025000007945 */ /* 0x000fe80003800000 */
[----:B---3--:R-:W-:Y:S01]  /*38f0*/  @!P1 FADD.FTZ R86, RZ, R84 ;  /* 0x00000054ff569221 */ /* 0x008fe20000010000 */
[----:B------:R-:W-:-:S05]  /*3900*/  @!P1 FADD.FTZ R78, RZ, R85 ;  /* 0x00000055ff4e9221 */ /* 0x000fca0000010000 */
[----:B------:R-:W1:Y:S01]  /*3910*/  @!P0 S2R R85, SR_CgaCtaId ;  /* 0x0000000000558919 */ /* 0x000e620000008800 */
[----:B------:R-:W2:Y:S04]  /*3920*/  SHFL.BFLY PT, R84, R86, 0x1, 0x1f ;  /* 0x0c201f0056547f89 */ /* 0x000ea800000e0000 */
[----:B------:R-:W3:Y:S01]  /*3930*/  SHFL.BFLY PT, R87, R78, 0x1, 0x1f ;  /* 0x0c201f004e577f89 */ /* 0x000ee200000e0000 */
[----:B--2---:R-:W-:Y:S01]  /*3940*/  FADD.FTZ R84, R84, R86 ;  /* 0x0000005654547221 */ /* 0x004fe20000010000 */
[----:B------:R-:W-:-:S03]  /*3950*/  @!P0 MOV R86, 0x400 ;  /* 0x0000040000568802 */ /* 0x000fc60000000f00 */
[----:B------:R-:W-:Y:S01]  /*3960*/  @!P0 FMUL.FTZ R84, R84, 4.8828125727595761418e-05 ;  /* 0x384ccccd54548820 */ /* 0x000fe20000410000 */
[----:B------:R-:W-:Y:S01]  /*3970*/  @!P0 IADD3 R86, R86, 0xc80, RZ ;  /* 0x00000c8056568810 */ /* 0x000fe20007ffe0ff */
[----:B---3--:R-:W-:Y:S02]  /*3980*/  FADD.FTZ R87, R87, R78 ;  /* 0x0000004e57577221 */ /* 0x008fe40000010000 */
[----:B------:R-:W-:Y:S01]  /*3990*/  @!P0 FMUL.FTZ R78, R84, R84 ;  /* 0x00000054544e8220 */ /* 0x000fe20000410000 */
[----:B-1----:R-:W-:Y:S02]  /*39a0*/  @!P0 LEA R85, R85, R86, 0x18 ;  /* 0x0000005655558211 */ /* 0x002fe400078ec0ff */
[----:B------:R-:W-:Y:S01]  /*39b0*/  @!P0 SHF.L.U32 R86, R156, 0x2, RZ ;  /* 0x000000029c568819 */ /* 0x000fe200000006ff */
[----:B------:R-:W-:-:S03]  /*39c0*/  @!P0 FFMA.FTZ R78, R87, 4.8828125727595761418e-05, -R78 ;  /* 0x384ccccd574e8823 */ /* 0x000fc6000001084e */
[----:B------:R-:W-:-:S04]  /*39d0*/  @!P0 LOP3.LUT R86, R86, 0xfffffff8, RZ, 0xc0, !PT ;  /* 0xfffffff856568812 */ /* 0x000fc800078ec0ff */
[----:B------:R-:W-:Y:S02]  /*39e0*/  @!P0 IADD3 R86, R86, R85, RZ ;  /* 0x0000005556568210 */ /* 0x000fe40007ffe0ff */
[----:B------:R-:W-:-:S05]  /*39f0*/  @!P0 FMNMX.FTZ R85, RZ, R78, !PT ;  /* 0x0000004eff558209 */ /* 0x000fca0007810000 */
[----:B------:R0:W-:Y:S01]  /*3a00*/  @!P0 STS.64 [R86], R84 ;  /* 0x0000005456008388 */ /* 0x0001e20000000a00 */
[----:B------:R-:W-:Y:S06]  /*3a10*/  BAR.SYNC.DEFER_BLOCKING 0x0 ;  /* 0x0000000000007b1d */ /* 0x000fec0000010000 */
[----:B------:R-:W-:Y:S05]  /*3a20*/  @P2 BRA `(.L_x_3387) ;  /* 0x0000000000402947 */ /* 0x000fea0003800000 */
[----:B------:R-:W1:Y:S01]  /*3a30*/  S2UR UR14, SR_CgaCtaId ;  /* 0x00000000000e79c3 */ /* 0x000e620000008800 */
[----:B------:R-:W-:Y:S01]  /*3a40*/  UMOV UR13, 0x400 ;  /* 0x00000400000d7882 */ /* 0x000fe20000000000 */
[----:B------:R-:W-:Y:S01]  /*3a50*/  USHF.L.U64.HI UR8, UR10, 0x2, UR5 ;  /* 0x000000020a087899 */ /* 0x000fe20008010205 */
[----:B0-----:R-:W-:Y:S01]  /*3a60*/  IADD3 R85, R156, UR21, RZ ;  /* 0x000000159c557c10 */ /* 0x001fe2000fffe0ff */
[----:B------:R-:W-:Y:S02]  /*3a70*/  UIADD3 UR13, UR13, 0xc80, URZ ;  /* 0x00000c800d0d7890 */ /* 0x000fe4000fffe03f */
[----:B------:R-:W-:Y:S02]  /*3a80*/  ULOP3.LUT UR18, UR15, 0xffffffe0, URZ, 0xc0, !UPT ;  /* 0xffffffe00f127892 */ /* 0x000fe4000f8ec03f */
[----:B------:R-:W-:Y:S01]  /*3a90*/  ULOP3.LUT UR8, UR8, 0x1fffffff, URZ, 0xc0, !UPT ;  /* 0x1fffffff08087892 */ /* 0x000fe2000f8ec03f */
[----:B------:R-:W-:-:S03]  /*3aa0*/  ULDC.64 UR24, c[0x0][0x240] ;  /* 0x0000900000187ab9 */ /* 0x000fc60000000a00 */
[----:B------:R-:W-:-:S04]  /*3ab0*/  IADD3 R78, P0, R85, UR18, RZ ;  /* 0x00000012554e7c10 */ /* 0x000fc8000ff1e0ff */
[----:B------:R-:W-:Y:S02]  /*3ac0*/  LEA.HI.X.SX32 R85, R85, UR8, 0x1, P0 ;  /* 0x0000000855557c11 */ /* 0x000fe400080f0eff */
[----:B------:R-:W-:-:S04]  /*3ad0*/  LEA R84, P0, R78, UR24, 0x3 ;  /* 0x000000184e547c11 */ /* 0x000fc8000f8018ff */
[----:B------:R-:W-:Y:S01]  /*3ae0*/  LEA.HI.X R85, R78, UR25, R85, 0x3, P0 ;  /* 0x000000194e557c11 */ /* 0x000fe200080f1c55 */
[----:B-1----:R-:W-:-:S06]  /*3af0*/  ULEA UR13, UR14, UR13, 0x18 ;  /* 0x0000000d0e0d7291 */ /* 0x002fcc000f8ec03f */
[----:B------:R-:W-:-:S06]  /*3b00*/  LEA R86, R156, UR13, 0x3 ;  /* 0x0000000d9c567c11 */ /* 0x000fcc000f8e18ff */
[----:B------:R-:W0:Y:S04]  /*3b10*/  LDS.64 R86, [R86] ;  /* 0x0000000056567984 */ /* 0x000e280000000a00 */
[----:B0-----:R1:W-:Y:S02]  /*3b20*/  STG.E.64 desc[UR16][R84.64], R86 ;  /* 0x0000005654007986 */ /* 0x0013e4000c101b10 */
.L_x_3387:
[----:B------:R-:W-:Y:S05]  /*3b30*/  BSYNC B0 ;  /* 0x0000000000007941 */ /* 0x000fea0003800000 */
.L_x_3386:
[----:B01----:R-:W-:Y:S01]  /*3b40*/  LEA R86, R135, UR12, 0x2 ;  /* 0x0000000c87567c11 */ /* 0x003fe2000f8e10ff */
[----:B------:R-:W-:Y:S01]  /*3b50*/  ULDC.64 UR12, c[0x0][0x210] ;  /* 0x00008400000c7ab9 */ /* 0x000fe20000000a00 */
[----:B------:R-:W-:Y:S01]  /*3b60*/  MOV R84, UR19 ;  /* 0x0000001300547c02 */ /* 0x000fe20008000f00 */
[----:B------:R0:W-:Y:S01]  /*3b70*/  STL [R1+0x100], R89 ;  /* 0x0001005901007387 */ /* 0x0001e20000100800 */
[--C-:B------:R-:W-:Y:S02]  /*3b80*/  SHF.R.S32.HI R87, RZ, 0x1f, R86.reuse ;  /* 0x0000001fff577819 */ /* 0x100fe40000011456 */
[----:B------:R-:W-:Y:S02]  /*3b90*/  IADD3 R135, RZ, -UR21, RZ ;  /* 0x80000015ff877c10 */ /* 0x000fe4000fffe0ff */
[----:B------:R-:W-:Y:S01]  /*3ba0*/  LOP3.LUT R73, R73, 0xffffffef, RZ, 0xc0, !PT ;  /* 0xffffffef49497812 */ /* 0x000fe200078ec0ff */
[----:B------:R-:W-:-:S04]  /*3bb0*/  IMAD.WIDE.U32 R84, R84, 0xa0000, R86 ;  /* 0x000a000054547825 */ /* 0x000fc800078e0056 */
[----:B------:R-:W-:Y:S01]  /*3bc0*/  IMAD.WIDE.U32 R86, R86, -0x33333333, RZ ;  /* 0xcccccccd56567825 */ /* 0x000fe200078e00ff */
[-C--:B------:R-:W-:Y:S02]  /*3bd0*/  IADD3 R93, P0, R93, R84.reuse, RZ ;  /* 0x000000545d5d7210 */ /* 0x080fe40007f1e0ff */
[----:B------:R-:W-:Y:S02]  /*3be0*/  IADD3 R78, R85, UR9, RZ ;  /* 0x00000009554e7c10 */ /* 0x000fe4000fffe0ff */
[----:B------:R-:W-:Y:S02]  /*3bf0*/  IADD3 R140, P2, R140, R84, RZ ;  /* 0x000000548c8c7210 */ /* 0x000fe40007f5e0ff */
[----:B------:R-:W-:Y:S02]  /*3c00*/  MOV R85, R135 ;  /* 0x0000008700557202 */ /* 0x000fe40000000f00 */
[----:B------:R-:W-:Y:S01]  /*3c10*/  IADD3.X R135, RZ, R78, RZ, P0, !PT ;  /* 0x0000004eff877210 */ /* 0x000fe200007fe4ff */
[----:B------:R1:W-:Y:S01]  /*3c20*/  STL [R1+0xac], R140 ;  /* 0x0000ac8c01007387 */ /* 0x0003e20000100800 */
[----:B------:R-:W-:-:S02]  /*3c30*/  LEA R86, P0, R93, UR12, 0x1 ;  /* 0x0000000c5d567c11 */ /* 0x000fc4000f8008ff */
[----:B------:R-:W-:Y:S02]  /*3c40*/  LEA.HI R85, R87, R85, RZ, 0x1a ;  /* 0x0000005557557211 */ /* 0x000fe400078fd0ff */
[----:B------:R-:W-:Y:S02]  /*3c50*/  LEA.HI.X R87, R93, UR13, R135, 0x1, P0 ;  /* 0x0000000d5d577c11 */ /* 0x000fe400080f0c87 */
[-C--:B------:R-:W-:Y:S02]  /*3c60*/  IADD3 R93, P3, R138, R84.reuse, RZ ;  /* 0x000000548a5d7210 */ /* 0x080fe40007f7e0ff */
[----:B------:R-:W-:Y:S02]  /*3c70*/  @P2 LOP3.LUT R73, R73, 0x10, RZ, 0xfc, !PT ;  /* 0x0000001049492812 */ /* 0x000fe400078efcff */
[----:B------:R-:W-:Y:S02]  /*3c80*/  IADD3 R141, P1, R141, R84, RZ ;  /* 0x000000548d8d7210 */ /* 0x000fe40007f3e0ff */
[----:B------:R-:W-:-:S02]  /*3c90*/  LOP3.LUT R73, R73, 0xfffffff7, RZ, 0xc0, !PT ;  /* 0xfffffff749497812 */ /* 0x000fc400078ec0ff */
[-C--:B------:R-:W-:Y:S01]  /*3ca0*/  IADD3 R142, P2, R142, R84.reuse, RZ ;  /* 0x000000548e8e7210 */ /* 0x080fe20007f5e0ff */
[----:B------:R-:W-:Y:S01]  /*3cb0*/  STL [R1+0xb4], R141 ;  /* 0x0000b48d01007387 */ /* 0x000fe20000100800 */
[----:B------:R-:W-:Y:S02]  /*3cc0*/  IADD3 R143, P0, R143, R84, RZ ;  /* 0x000000548f8f7210 */ /* 0x000fe40007f1e0ff */
[----:B0-----:R-:W-:Y:S01]  /*3cd0*/  IADD3.X R89, RZ, R78, RZ, P1, !PT ;  /* 0x0000004eff597210 */ /* 0x001fe20000ffe4ff */
[----:B------:R0:W-:Y:S01]  /*3ce0*/  STL [R1+0xb0], R93 ;  /* 0x0000b05d01007387 */ /* 0x0001e20000100800 */
[----:B------:R-:W-:Y:S02]  /*3cf0*/  @P3 LOP3.LUT R73, R73, 0x8, RZ, 0xfc, !PT ;  /* 0x0000000849493812 */ /* 0x000fe400078efcff */
[----:B------:R-:W-:Y:S01]  /*3d00*/  IADD3 R144, P3, R144, R84, RZ ;  /* 0x0000005490907210 */ /* 0x000fe20007f7e0ff */
[----:B------:R-:W-:Y:S01]  /*3d10*/  STL [R1+0xb8], R142 ;  /* 0x0000b88e01007387 */ /* 0x000fe20000100800 */
[----:B-1----:R-:W-:-:S02]  /*3d20*/  IADD3.X R140, RZ, R78, RZ, P2, !PT ;  /* 0x0000004eff8c7210 */ /* 0x002fc400017fe4ff */
[-C--:B------:R-:W-:Y:S01]  /*3d30*/  IADD3 R145, P1, R145, R84.reuse, RZ ;  /* 0x0000005491917210 */ /* 0x080fe20007f3e0ff */
[----:B------:R-:W-:Y:S01]  /*3d40*/  STL [R1+0xbc], R143 ;  /* 0x0000bc8f01007387 */ /* 0x000fe20000100800 */
[----:B------:R-:W-:Y:S02]  /*3d50*/  IADD3 R146, P2, R146, R84, RZ ;  /* 0x0000005492927210 */ /* 0x000fe40007f5e0ff */
[----:B0-----:R-:W-:Y:S01]  /*3d60*/  IADD3.X R93, RZ, R78, RZ, P0, !PT ;  /* 0x0000004eff5d7210 */ /* 0x001fe200007fe4ff */
[----:B------:R-:W-:Y:S01]  /*3d70*/  STL [R1+0xc0], R144 ;  /* 0x0000c09001007387 */ /* 0x000fe20000100800 */
[----:B------:R-:W-:-:S03]  /*3d80*/  IADD3 R147, P0, R147, R84, RZ ;  /* 0x0000005493937210 */ /* 0x000fc60007f1e0ff */
[----:B------:R0:W-:Y:S04]  /*3d90*/  STL [R1+0x9c], R89 ;  /* 0x00009c5901007387 */ /* 0x0001e80000100800 */
[----:B------:R-:W-:Y:S04]  /*3da0*/  STL [R1+0xc4], R140 ;  /* 0x0000c48c01007387 */ /* 0x000fe80000100800 */
[----:B------:R-:W-:Y:S01]  /*3db0*/  STL [R1+0xc8], R145 ;  /* 0x0000c89101007387 */ /* 0x000fe20000100800 */
[----:B0-----:R-:W-:-:S03]  /*3dc0*/  IADD3.X R89, RZ, R78, RZ, P3, !PT ;  /* 0x0000004eff597210 */ /* 0x001fc60001ffe4ff */
[----:B------:R-:W-:Y:S04]  /*3dd0*/  STL [R1+0xcc], R93 ;  /* 0x0000cc5d01007387 */ /* 0x000fe80000100800 */
[----:B------:R-:W-:Y:S04]  /*3de0*/  STL [R1+0xd0], R146 ;  /* 0x0000d09201007387 */ /* 0x000fe80000100800 */
[----:B------:R-:W-:Y:S01]  /*3df0*/  STL [R1+0xd4], R147 ;  /* 0x0000d49301007387 */ /* 0x000fe20000100800 */
[----:B------:R-:W-:-:S03]  /*3e00*/  IADD3 R148, P3, R148, R84, RZ ;  /* 0x0000005494947210 */ /* 0x000fc60007f7e0ff */
[----:B------:R0:W-:Y:S01]  /*3e10*/  STL [R1+0x98], R89 ;  /* 0x0000985901007387 */ /* 0x0001e20000100800 */
[----:B------:R-:W-:-:S03]  /*3e20*/  IADD3.X R141, RZ, R78, RZ, P2, !PT ;  /* 0x0000004eff8d7210 */ /* 0x000fc600017fe4ff */
[----:B------:R-:W2:Y:S04]  /*3e30*/  LDL.LU R138, [R1+0x20] ;  /* 0x00002000018a7983 */ /* 0x000ea80000300800 */
[----:B------:R-:W3:Y:S01]  /*3e40*/  LDL.LU R136, [R1+0x24] ;  /* 0x0000240001887983 */ /* 0x000ee20000300800 */
[----:B0-----:R-:W-:Y:S02]  /*3e50*/  IADD3.X R89, RZ, R78, RZ, P1, !PT ;  /* 0x0000004eff597210 */ /* 0x001fe40000ffe4ff */
[----:B------:R-:W-:Y:S02]  /*3e60*/  IADD3 R149, P1, R149, R84, RZ ;  /* 0x0000005495957210 */ /* 0x000fe40007f3e0ff */
[----:B------:R-:W-:Y:S01]  /*3e70*/  IADD3.X R142, RZ, R78, RZ, P0, !PT ;  /* 0x0000004eff8e7210 */ /* 0x000fe200007fe4ff */
[----:B------:R0:W-:Y:S01]  /*3e80*/  STL [R1+0x94], R89 ;  /* 0x0000945901007387 */ /* 0x0001e20000100800 */
[----:B------:R-:W-:-:S02]  /*3e90*/  IADD3 R150, P2, R150, R84, RZ ;  /* 0x0000005496967210 */ /* 0x000fc40007f5e0ff */
[----:B------:R-:W-:Y:S02]  /*3ea0*/  IADD3.X R143, RZ, R78, RZ, P3, !PT ;  /* 0x0000004eff8f7210 */ /* 0x000fe40001ffe4ff */
[----:B------:R-:W-:Y:S01]  /*3eb0*/  IADD3 R151, P0, R151, R84, RZ ;  /* 0x0000005497977210 */ /* 0x000fe20007f1e0ff */
[----:B0-----:R-:W4:Y:S04]  /*3ec0*/  LDL.LU R89, [R1+0x28] ;  /* 0x0000280001597983 */ /* 0x001f280000300800 */
[----:B------:R-:W-:Y:S04]  /*3ed0*/  STL [R1+0xd8], R148 ;  /* 0x0000d89401007387 */ /* 0x000fe80000100800 */
[----:B------:R-:W-:Y:S04]  /*3ee0*/  STL [R1+0xdc], R141 ;  /* 0x0000dc8d01007387 */ /* 0x000fe80000100800 */
[----:B------:R-:W-:Y:S04]  /*3ef0*/  STL [R1+0xe0], R149 ;  /* 0x0000e09501007387 */ /* 0x000fe80000100800 */
[----:B------:R-:W-:Y:S04]  /*3f00*/  STL [R1+0xe4], R142 ;  /* 0x0000e48e01007387 */ /* 0x000fe80000100800 */
[----:B------:R0:W-:Y:S04]  /*3f10*/  STL [R1+0xe8], R150 ;  /* 0x0000e89601007387 */ /* 0x0001e80000100800 */
[----:B0-----:R-:W4:Y:S04]  /*3f20*/  LDL.LU R150, [R1+0x1c] ;  /* 0x00001c0001967983 */ /* 0x001f280000300800 */
[----:B------:R0:W-:Y:S04]  /*3f30*/  STL [R1+0xec], R143 ;  /* 0x0000ec8f01007387 */ /* 0x0001e80000100800 */
[----:B0-----:R-:W4:Y:S04]  /*3f40*/  LDL.LU R143, [R1+0x18] ;  /* 0x00001800018f7983 */ /* 0x001f280000300800 */
[----:B------:R0:W-:Y:S04]  /*3f50*/  STL [R1+0xf0], R151 ;  /* 0x0000f09701007387 */ /* 0x0001e80000100800 */
[----:B0-----:R-:W4:Y:S01]  /*3f60*/  LDL.LU R151, [R1+0x14] ;  /* 0x0000140001977983 */ /* 0x001f220000300800 */
[----:B------:R-:W-:-:S02]  /*3f70*/  IADD3.X R145, RZ, R78, RZ, P0, !PT ;  /* 0x0000004eff917210 */ /* 0x000fc400007fe4ff */
[----:B------:R-:W-:Y:S02]  /*3f80*/  IADD3 R155, P0, R155, R84, RZ ;  /* 0x000000549b9b7210 */ /* 0x000fe40007f1e0ff */
[----:B------:R-:W-:Y:S02]  /*3f90*/  IADD3.X R144, RZ, R78, RZ, P1, !PT ;  /* 0x0000004eff907210 */ /* 0x000fe40000ffe4ff */
[----:B------:R-:W-:Y:S02]  /*3fa0*/  IADD3 R152, P3, R152, R84, RZ ;  /* 0x0000005498987210 */ /* 0x000fe40007f7e0ff */
[-C--:B------:R-:W-:Y:S02]  /*3fb0*/  IADD3.X R140, RZ, R78.reuse, RZ, P2, !PT ;  /* 0x0000004eff8c7210 */ /* 0x080fe400017fe4ff */
[-C--:B------:R-:W-:Y:S01]  /*3fc0*/  IADD3.X R135, RZ, R78.reuse, RZ, P0, !PT ;  /* 0x0000004eff877210 */ /* 0x080fe200007fe4ff */
[----:B------:R-:W-:Y:S04]  /*3fd0*/  STL [R1+0xf4], R144 ;  /* 0x0000f49001007387 */ /* 0x000fe80000100800 */
[----:B------:R-:W-:Y:S04]  /*3fe0*/  STL [R1+0xf8], R152 ;  /* 0x0000f89801007387 */ /* 0x000fe80000100800 */
[----:B------:R0:W-:Y:S04]  /*3ff0*/  STL [R1+0xfc], R140 ;  /* 0x0000fc8c01007387 */ /* 0x0001e80000100800 */
[----:B------:R1:W-:Y:S04]  /*4000*/  STL [R1+0x90], R135 ;  /* 0x0000908701007387 */ /* 0x0003e80000100800 */
[----:B0-----:R-:W4:Y:S01]  /*4010*/  LDL.LU R140, [R1] ;  /* 0x00000000018c7983 */ /* 0x001f220000300800 */
[----:B------:R-:W-:-:S02]  /*4020*/  IADD3.X R93, RZ, R78, RZ, P3, !PT ;  /* 0x0000004eff5d7210 */ /* 0x000fc40001ffe4ff */
[-C--:B------:R-:W-:Y:S02]  /*4030*/  IADD3 R156, P3, R159, R84.reuse, RZ ;  /* 0x000000549f9c7210 */ /* 0x080fe40007f7e0ff */
[----:B------:R-:W-:Y:S02]  /*4040*/  IADD3 R153, P1, R153, R84, RZ ;  /* 0x0000005499997210 */ /* 0x000fe40007f3e0ff */
[----:B------:R-:W-:Y:S01]  /*4050*/  IADD3.X R148, RZ, R78, RZ, P3, !PT ;  /* 0x0000004eff947210 */ /* 0x000fe20001ffe4ff */
[----:B------:R-:W0:Y:S01]  /*4060*/  S2UR UR9, SR_CgaCtaId ;  /* 0x00000000000979c3 */ /* 0x000e220000008800 */
[----:B-1----:R-:W-:Y:S02]  /*4070*/  IADD3 R135, P3, R139, R84, RZ ;  /* 0x000000548b877210 */ /* 0x002fe40007f7e0ff */
[----:B------:R-:W-:Y:S02]  /*4080*/  IADD3.X R146, RZ, R78, RZ, P1, !PT ;  /* 0x0000004eff927210 */ /* 0x000fe40000ffe4ff */
[----:B------:R-:W-:-:S02]  /*4090*/  IADD3 R157, P1, R161, R84, RZ ;  /* 0x00000054a19d7210 */ /* 0x000fc40007f3e0ff */
[----:B------:R-:W-:Y:S02]  /*40a0*/  LOP3.LUT R73, R73, 0xfffffffd, RZ, 0xc0, !PT ;  /* 0xfffffffd49497812 */ /* 0x000fe400078ec0ff */
[----:B------:R-:W-:Y:S02]  /*40b0*/  IADD3.X R141, RZ, R78, RZ, P1, !PT ;  /* 0x0000004eff8d7210 */ /* 0x000fe40000ffe4ff */
[----:B------:R-:W-:-:S03]  /*40c0*/  IADD3 R137, P1, R160, R84, RZ ;  /* 0x00000054a0897210 */ /* 0x000fc60007f3e0ff */
[----:B------:R-:W-:Y:S01]  /*40d0*/  @P3 LOP3.LUT R73, R73, 0x2, RZ, 0xfc, !PT ;  /* 0x0000000249493812 */ /* 0x000fe200078efcff */
[----:B------:R-:W-:-:S03]  /*40e0*/  UMOV UR8, 0x400 ;  /* 0x0000040000087882 */ /* 0x000fc60000000000 */
[----:B------:R-:W-:Y:S01]  /*40f0*/  LOP3.LUT R73, R73, 0xfffffffe, RZ, 0xc0, !PT ;  /* 0xfffffffe49497812 */ /* 0x000fe200078ec0ff */
[----:B------:R-:W-:Y:S01]  /*4100*/  UIADD3 UR8, UR8, 0xc80, URZ ;  /* 0x00000c8008087890 */ /* 0x000fe2000fffe03f */
[----:B------:R-:W-:-:S04]  /*4110*/  IADD3 R154, P2, R154, R84, RZ ;  /* 0x000000549a9a7210 */ /* 0x000fc80007f5e0ff */
[----:B------:R-:W-:Y:S01]  /*4120*/  @P1 LOP3.LUT R73, R73, 0x1, RZ, 0xfc, !PT ;  /* 0x0000000149491812 */ /* 0x000fe200078efcff */
[----:B0-----:R-:W-:Y:S01]  /*4130*/  ULEA UR8, UR9, UR8, 0x18 ;  /* 0x0000000809087291 */ /* 0x001fe2000f8ec03f */
[----:B------:R-:W-:Y:S02]  /*4140*/  IADD3.X R147, RZ, R78, RZ, P2, !PT ;  /* 0x0000004eff937210 */ /* 0x000fe400017fe4ff */
[-C--:B------:R-:W-:Y:S02]  /*4150*/  IADD3 R158, P2, R162, R84.reuse, RZ ;  /* 0x00000054a29e7210 */ /* 0x080fe40007f5e0ff */
[----:B------:R-:W-:Y:S02]  /*4160*/  IADD3 R159, P0, R163, R84, RZ ;  /* 0x00000054a39f7210 */ /* 0x000fe40007f1e0ff */
[----:B------:R-:W-:Y:S02]  /*4170*/  LOP3.LUT R73, R73, 0xfffffffb, RZ, 0xc0, !PT ;  /* 0xfffffffb49497812 */ /* 0x000fe400078ec0ff */
[----:B------:R-:W-:-:S02]  /*4180*/  IADD3.X R149, RZ, R78, RZ, P2, !PT ;  /* 0x0000004eff957210 */ /* 0x000fc400017fe4ff */
[----:B------:R-:W-:Y:S02]  /*4190*/  IADD3.X R142, RZ, R78, RZ, P0, !PT ;  /* 0x0000004eff8e7210 */ /* 0x000fe400007fe4ff */
[-C--:B------:R-:W-:Y:S02]  /*41a0*/  IADD3 R160, P0, R165, R84.reuse, RZ ;  /* 0x00000054a5a07210 */ /* 0x080fe40007f1e0ff */
[-C--:B---3--:R-:W-:Y:S02]  /*41b0*/  IADD3 R139, P5, R136, R84.reuse, RZ ;  /* 0x00000054888b7210 */ /* 0x088fe40007fbe0ff */
[-C--:B------:R-:W-:Y:S02]  /*41c0*/  IADD3 R136, P6, R164, R84.reuse, RZ ;  /* 0x00000054a4887210 */ /* 0x080fe40007fde0ff */
[----:B--2---:R-:W-:-:S11]  /*41d0*/  IADD3 R138, P4, R138, R84, RZ ;  /* 0x000000548a8a7210 */ /* 0x004fd60007f9e0ff */
[----:B------:R-:W-:Y:S02]  /*41e0*/  @P6 LOP3.LUT R73, R73, 0x4, RZ, 0xfc, !PT ;  /* 0x0000000449496812 */ /* 0x000fe400078efcff */
[-C--:B----4-:R-:W-:Y:S02]  /*41f0*/  IADD3 R164, P6, R89, R84.reuse, RZ ;  /* 0x0000005459a47210 */ /* 0x090fe40007fde0ff */
[-C--:B------:R-:W-:Y:S02]  /*4200*/  IADD3 R163, P3, R150, R84.reuse, RZ ;  /* 0x0000005496a37210 */ /* 0x080fe40007f7e0ff */
[-C--:B------:R-:W-:Y:S02]  /*4210*/  IADD3 R162, P2, R143, R84.reuse, RZ ;  /* 0x000000548fa27210 */ /* 0x080fe40007f5e0ff */
[----:B------:R-:W-:Y:S02]  /*4220*/  IADD3 R161, P1, R151, R84, RZ ;  /* 0x0000005497a17210 */ /* 0x000fe40007f3e0ff */
[----:B------:R-:W-:Y:S01]  /*4230*/  LEA R84, R85, UR8, 0x3 ;  /* 0x0000000855547c11 */ /* 0x000fe2000f8e18ff */
[----:B------:R-:W-:-:S05]  /*4240*/  ULDC UR8, c[0x0][0x230] ;  /* 0x00008c0000087ab9 */ /* 0x000fca0000000800 */
[----:B------:R-:W0:Y:S02]  /*4250*/  LDS.64 R84, [R84] ;  /* 0x0000000054547984 */ /* 0x000e240000000a00 */
[----:B0-----:R-:W-:-:S04]  /*4260*/  FADD.FTZ R85, R85, UR8 ;  /* 0x0000000855557e21 */ /* 0x001fc80008010000 */
[----:B------:R0:W1:Y:S01]  /*4270*/  MUFU.RSQ R165, R85 ;  /* 0x0000005500a57308 */ /* 0x0000620000001400 */
[--C-:B------:R-:W-:Y:S01]  /*4280*/  FADD.FTZ R89, R0, -R84.reuse ;  /* 0x8000005400597221 */ /* 0x100fe20000010000 */
[--C-:B------:R-:W-:Y:S01]  /*4290*/  FADD.FTZ R134, R134, -R84.reuse ;  /* 0x8000005486867221 */ /* 0x100fe20000010000 */
[--C-:B-----5:R-:W-:Y:S02]  /*42a0*/  HADD2.F32 R0, -RZ, R82.reuse.H0_H0 ;  /* 0x20000052ff007230 */ /* 0x120fe40000004100 */
[--C-:B------:R-:W-:Y:S01]  /*42b0*/  FADD.FTZ R131, R131, -R84.reuse ;  /* 0x8000005483837221 */ /* 0x100fe20000010000 */
[----:B------:R-:W-:Y:S02]  /*42c0*/  HADD2.F32 R82, -RZ, R82.H1_H1 ;  /* 0x30000052ff527230 */ /* 0x000fe40000004100 */
[----:B------:R-:W-:Y:S01]  /*42d0*/  FADD.FTZ R130, R130, -R84 ;  /* 0x8000005482827221 */ /* 0x000fe20000010000 */
[--C-:B0-----:R-:W-:Y:S02]  /*42e0*/  HADD2.F32 R85, -RZ, R80.reuse.H0_H0 ;  /* 0x20000050ff557230 */ /* 0x101fe40000004100 */
[----:B------:R-:W-:-:S02]  /*42f0*/  HADD2.F32 R80, -RZ, R80.H1_H1 ;  /* 0x30000050ff507230 */ /* 0x000fc40000004100 */
[----:B-1----:R-:W-:Y:S01]  /*4300*/  FMUL.FTZ R89, R89, R165 ;  /* 0x000000a559597220 */ /* 0x002fe20000410000 */
[C---:B------:R-:W-:Y:S01]  /*4310*/  FMUL.FTZ R134, R165.reuse, R134 ;  /* 0x00000086a5867220 */ /* 0x040fe20000410000 */
[C---:B------:R-:W-:Y:S01]  /*4320*/  FMUL.FTZ R131, R165.reuse, R131 ;  /* 0x00000083a5837220 */ /* 0x040fe20000410000 */
[----:B------:R-:W-:Y:S01]  /*4330*/  FMUL.FTZ R130, R165, R130 ;  /* 0x00000082a5827220 */ /* 0x000fe20000410000 */
[----:B------:R-:W-:Y:S01]  /*4340*/  FFMA.FTZ R89, R89, R85, R0 ;  /* 0x0000005559597223 */ /* 0x000fe20000010000 */
[----:B------:R-:W-:Y:S01]  /*4350*/  FFMA.FTZ R134, R134, R80, R82 ;  /* 0x0000005086867223 */ /* 0x000fe20000010052 */
[----:B------:R-:W-:Y:S01]  /*4360*/  FFMA.FTZ R131, R85, R131, R0 ;  /* 0x0000008355837223 */ /* 0x000fe20000010000 */
[----:B------:R-:W-:-:S03]  /*4370*/  FFMA.FTZ R130, R80, R130, R82 ;  /* 0x0000008250827223 */ /* 0x000fc60000010052 */
[----:B------:R-:W-:Y:S01]  /*4380*/  F2FP.F16.F32.PACK_AB R134, R134, R89 ;  /* 0x000000598686723e */ /* 0x000fe200000000ff */
[--C-:B------:R-:W-:Y:S01]  /*4390*/  FADD.FTZ R89, R133, -R84.reuse ;  /* 0x8000005485597221 */ /* 0x100fe20000010000 */
[----:B------:R-:W-:Y:S01]  /*43a0*/  FADD.FTZ R133, R132, -R84 ;  /* 0x8000005484857221 */ /* 0x000fe20000010000 */
[----:B------:R-:W-:Y:S01]  /*43b0*/  F2FP.F16.F32.PACK_AB R130, R130, R131 ;  /* 0x000000838282723e */ /* 0x000fe200000000ff */
[----:B------:R-:W-:Y:S02]  /*43c0*/  HADD2.F32 R131, -RZ, R81.H0_H0 ;  /* 0x20000051ff837230 */ /* 0x000fe40000004100 */
[----:B------:R-:W-:Y:S02]  /*43d0*/  HADD2.F32 R132, -RZ, R83.H0_H0 ;  /* 0x20000053ff847230 */ /* 0x000fe40000004100 */
[C---:B------:R-:W-:Y:S01]  /*43e0*/  FMUL.FTZ R144, R165.reuse, R89 ;  /* 0x00000059a5907220 */ /* 0x040fe20000410000 */
[----:B------:R-:W-:Y:S02]  /*43f0*/  HADD2.F32 R81, -RZ, R81.H1_H1 ;  /* 0x30000051ff517230 */ /* 0x000fe40000004100 */
[----:B------:R-:W-:Y:S01]  /*4400*/  FMUL.FTZ R133, R165, R133 ;  /* 0x00000085a5857220 */ /* 0x000fe20000410000 */
[----:B------:R-:W-:-:S02]  /*4410*/  HADD2.F32 R83, -RZ, R83.H1_H1 ;  /* 0x30000053ff537230 */ /* 0x000fc40000004100 */
[----:B------:R-:W-:Y:S01]  /*4420*/  FFMA.FTZ R144, R144, R131, R132 ;  /* 0x0000008390907223 */ /* 0x000fe20000010084 */
[----:B------:R-:W-:Y:S01]  /*4430*/  FADD.FTZ R140, R140, -R84 ;  /* 0x800000548c8c7221 */ /* 0x000fe20000010000 */
[----:B------:R-:W2:Y:S01]  /*4440*/  LDL.LU R89, [R1+0x4] ;  /* 0x0000040001597983 */ /* 0x000ea20000300800 */
[----:B------:R-:W-:-:S05]  /*4450*/  FFMA.FTZ R133, R133, R81, R83 ;  /* 0x0000005185857223 */ /* 0x000fca0000010053 */
[----:B------:R-:W-:Y:S01]  /*4460*/  F2FP.F16.F32.PACK_AB R133, R133, R144 ;  /* 0x000000908585723e */ /* 0x000fe200000000ff */
[----:B------:R-:W-:Y:S02]  /*4470*/  FMUL.FTZ R144, R165, R140 ;  /* 0x0000008ca5907220 */ /* 0x000fe40000410000 */
[----:B------:R-:W3:Y:S01]  /*4480*/  LDL.LU R140, [R1+0x8] ;  /* 0x00000800018c7983 */ /* 0x000ee20000300800 */
[--C-:B------:R-:W-:Y:S01]  /*4490*/  FADD.FTZ R129, R129, -R84.reuse ;  /* 0x8000005481817221 */ /* 0x100fe20000010000 */
[--C-:B------:R-:W-:Y:S01]  /*44a0*/  FADD.FTZ R128, R128, -R84.reuse ;  /* 0x8000005480807221 */ /* 0x100fe20000010000 */
[----:B------:R-:W-:Y:S02]  /*44b0*/  FADD.FTZ R127, R127, -R84 ;  /* 0x800000547f7f7221 */ /* 0x000fe40000010000 */
[C---:B------:R-:W-:Y:S01]  /*44c0*/  FMUL.FTZ R129, R165.reuse, R129 ;  /* 0x00000081a5817220 */ /* 0x040fe20000410000 */
[C---:B------:R-:W-:Y:S01]  /*44d0*/  FMUL.FTZ R128, R165.reuse, R128 ;  /* 0x00000080a5807220 */ /* 0x040fe20000410000 */
[----:B------:R-:W-:Y:S01]  /*44e0*/  FMUL.FTZ R127, R165, R127 ;  /* 0x0000007fa57f7220 */ /* 0x000fe20000410000 */
[----:B------:R-:W-:Y:S01]  /*44f0*/  FFMA.FTZ R144, R131, R144, R132 ;  /* 0x0000009083907223 */ /* 0x000fe20000010084 */
[C-C-:B------:R-:W-:Y:S01]  /*4500*/  FFMA.FTZ R129, R81.reuse, R129, R83.reuse ;  /* 0x0000008151817223 */ /* 0x140fe20000010053 */
[----:B------:R-:W-:Y:S01]  /*4510*/  FFMA.FTZ R128, R80, R128, R82 ;  /* 0x0000008050807223 */ /* 0x000fe20000010052 */
[----:B------:R-:W-:Y:S01]  /*4520*/  FFMA.FTZ R127, R81, R127, R83 ;  /* 0x0000007f517f7223 */ /* 0x000fe20000010053 */
[----:B------:R-:W-:-:S02]  /*4530*/  IADD3.X R143, RZ, R78, RZ, P1, !PT ;  /* 0x0000004eff8f7210 */ /* 0x000fc40000ffe4ff */
[----:B------:R-:W-:Y:S02]  /*4540*/  F2FP.F16.F32.PACK_AB R129, R129, R144 ;  /* 0x000000908181723e */ /* 0x000fe400000000ff */
[-C--:B------:R-:W-:Y:S02]  /*4550*/  IADD3.X R151, RZ, R78.reuse, RZ, P2, !PT ;  /* 0x0000004eff977210 */ /* 0x080fe400017fe4ff */
[----:B------:R-:W-:Y:S02]  /*4560*/  IADD3.X R144, RZ, R78, RZ, P3, !PT ;  /* 0x0000004eff907210 */ /* 0x000fe40001ffe4ff */
[C---:B------:R-:W-:Y:S02]  /*4570*/  LOP3.LUT P1, RZ, R73.reuse, 0x1, RZ, 0xc0, !PT ;  /* 0x0000000149ff7812 */ /* 0x040fe4000782c0ff */
[C---:B------:R-:W-:Y:S02]  /*4580*/  LOP3.LUT P2, RZ, R73.reuse, 0x8, RZ, 0xc0, !PT ;  /* 0x0000000849ff7812 */ /* 0x040fe4000784c0ff */
[----:B------:R-:W-:Y:S01]  /*4590*/  LOP3.LUT P3, RZ, R73, 0x10, RZ, 0xc0, !PT ;  /* 0x0000001049ff7812 */ /* 0x000fe2000786c0ff */
[----:B--2---:R-:W-:-:S04]  /*45a0*/  FADD.FTZ R89, R89, -R84 ;  /* 0x8000005459597221 */ /* 0x004fc80000010000 */
[----:B------:R-:W-:Y:S02]  /*45b0*/  FMUL.FTZ R152, R165, R89 ;  /* 0x00000059a5987220 */ /* 0x000fe40000410000 */
[----:B------:R-:W2:Y:S01]  /*45c0*/  LDL.LU R89, [R1+0xc] ;  /* 0x00000c0001597983 */ /* 0x000ea20000300800 */
[----:B---3--:R-:W-:-:S04]  /*45d0*/  FADD.FTZ R140, R140, -R84 ;  /* 0x800000548c8c7221 */ /* 0x008fc80000010000 */
[----:B------:R-:W-:Y:S01]  /*45e0*/  FMUL.FTZ R140, R165, R140 ;  /* 0x0000008ca58c7220 */ /* 0x000fe20000410000 */
[----:B------:R-:W-:-:S03]  /*45f0*/  FFMA.FTZ R152, R85, R152, R0 ;  /* 0x0000009855987223 */ /* 0x000fc60000010000 */
[----:B------:R-:W-:Y:S02]  /*4600*/  FFMA.FTZ R140, R131, R140, R132 ;  /* 0x0000008c838c7223 */ /* 0x000fe40000010084 */
[----:B------:R-:W-:Y:S01]  /*4610*/  F2FP.F16.F32.PACK_AB R128, R128, R152 ;  /* 0x000000988080723e */ /* 0x000fe200000000ff */
[----:B------:R0:W-:Y:S01]  /*4620*/  STL [R1+0xa4], R73 ;  /* 0x0000a44901007387 */ /* 0x0001e20000100800 */
[----:B------:R-:W-:Y:S02]  /*4630*/  IADD3.X R152, RZ, R78, RZ, P4, !PT ;  /* 0x0000004eff987210 */ /* 0x000fe400027fe4ff */
[----:B------:R-:W-:Y:S02]  /*4640*/  F2FP.F16.F32.PACK_AB R127, R127, R140 ;  /* 0x0000008c7f7f723e */ /* 0x000fe400000000ff */
[----:B------:R-:W-:Y:S02]  /*4650*/  IADD3.X R140, RZ, R78, RZ, P5, !PT ;  /* 0x0000004eff8c7210 */ /* 0x000fe40002ffe4ff */
[----:B------:R-:W-:-:S02]  /*4660*/  LOP3.LUT P4, RZ, R73, 0x4, RZ, 0xc0, !PT ;  /* 0x0000000449ff7812 */ /* 0x000fc4000788c0ff */
[----:B------:R-:W-:Y:S02]  /*4670*/  LOP3.LUT P5, RZ, R73, 0x2, RZ, 0xc0, !PT ;  /* 0x0000000249ff7812 */ /* 0x000fe400078ac0ff */
[----:B0-----:R-:W3:Y:S01]  /*4680*/  LDL.LU R73, [R1+0x10] ;  /* 0x0000100001497983 */ /* 0x001ee20000300800 */
[--C-:B------:R-:W-:Y:S01]  /*4690*/  FADD.FTZ R124, R124, -R84.reuse ;  /* 0x800000547c7c7221 */ /* 0x100fe20000010000 */
[--C-:B------:R-:W-:Y:S01]  /*46a0*/  FADD.FTZ R123, R123, -R84.reuse ;  /* 0x800000547b7b7221 */ /* 0x100fe20000010000 */
[--C-:B------:R-:W-:Y:S01]  /*46b0*/  FADD.FTZ R122, R122, -R84.reuse ;  /* 0x800000547a7a7221 */ /* 0x100fe20000010000 */
[--C-:B------:R-:W-:Y:S01]  /*46c0*/  FADD.FTZ R121, R121, -R84.reuse ;  /* 0x8000005479797221 */ /* 0x100fe20000010000 */
[C---:B------:R-:W-:Y:S01]  /*46d0*/  FMUL.FTZ R124, R165.reuse, R124 ;  /* 0x0000007ca57c7220 */ /* 0x040fe20000410000 */
[C---:B------:R-:W-:Y:S01]  /*46e0*/  FMUL.FTZ R123, R165.reuse, R123 ;  /* 0x0000007ba57b7220 */ /* 0x040fe20000410000 */
[C---:B------:R-:W-:Y:S01]  /*46f0*/  FMUL.FTZ R122, R165.reuse, R122 ;  /* 0x0000007aa57a7220 */ /* 0x040fe20000410000 */
[----:B------:R-:W-:Y:S01]  /*4700*/  FMUL.FTZ R121, R165, R121 ;  /* 0x00000079a5797220 */ /* 0x000fe20000410000 */
[----:B------:R-:W-:Y:S01]  /*4710*/  FADD.FTZ R125, R125, -R84 ;  /* 0x800000547d7d7221 */ /* 0x000fe20000010000 */
[----:B------:R-:W-:Y:S01]  /*4720*/  FFMA.FTZ R124, R85, R124, R0 ;  /* 0x0000007c557c7223 */ /* 0x000fe20000010000 */
[----:B------:R-:W-:Y:S01]  /*4730*/  FFMA.FTZ R123, R80, R123, R82 ;  /* 0x0000007b507b7223 */ /* 0x000fe20000010052 */
[----:B------:R-:W-:Y:S01]  /*4740*/  FFMA.FTZ R122, R131, R122, R132 ;  /* 0x0000007a837a7223 */ /* 0x000fe20000010084 */
[--C-:B------:R-:W-:Y:S01]  /*4750*/  FFMA.FTZ R121, R81, R121, R83.reuse ;  /* 0x0000007951797223 */ /* 0x100fe20000010053 */
[--C-:B------:R-:W-:Y:S01]  /*4760*/  FADD.FTZ R126, R126, -R84.reuse ;  /* 0x800000547e7e7221 */ /* 0x100fe20000010000 */
[----:B------:R-:W-:Y:S01]  /*4770*/  FMUL.FTZ R125, R165, R125 ;  /* 0x0000007da57d7220 */ /* 0x000fe20000410000 */
[--C-:B------:R-:W-:Y:S01]  /*4780*/  FADD.FTZ R116, R116, -R84.reuse ;  /* 0x8000005474747221 */ /* 0x100fe20000010000 */
[----:B------:R-:W-:Y:S01]  /*4790*/  F2FP.F16.F32.PACK_AB R123, R123, R124 ;  /* 0x0000007c7b7b723e */ /* 0x000fe200000000ff */
[----:B------:R-:W-:Y:S01]  /*47a0*/  FADD.FTZ R112, R112, -R84 ;  /* 0x8000005470707221 */ /* 0x000fe20000010000 */
[----:B------:R-:W-:Y:S01]  /*47b0*/  F2FP.F16.F32.PACK_AB R121, R121, R122 ;  /* 0x0000007a7979723e */ /* 0x000fe200000000ff */
[----:B------:R-:W-:Y:S01]  /*47c0*/  FMUL.FTZ R126, R165, R126 ;  /* 0x0000007ea57e7220 */ /* 0x000fe20000410000 */
[----:B------:R-:W-:Y:S01]  /*47d0*/  PRMT R122, R134, 0x7632, R122 ;  /* 0x00007632867a7816 */ /* 0x000fe2000000007a */
[----:B------:R-:W-:Y:S01]  /*47e0*/  FFMA.FTZ R125, R81, R125, R83 ;  /* 0x0000007d517d7223 */ /* 0x000fe20000010053 */
[----:B------:R-:W-:Y:S01]  /*47f0*/  PRMT R124, R133, 0x7632, R124 ;  /* 0x00007632857c7816 */ /* 0x000fe2000000007c */
[C---:B------:R-:W-:Y:S01]  /*4800*/  FMUL.FTZ R116, R165.reuse, R116 ;  /* 0x00000074a5747220 */ /* 0x040fe20000410000 */
[----:B------:R-:W-:Y:S01]  /*4810*/  FADD.FTZ R108, R108, -R84 ;  /* 0x800000546c6c7221 */ /* 0x000fe20000010000 */
[----:B------:R-:W-:Y:S01]  /*4820*/  FMUL.FTZ R112, R165, R112 ;  /* 0x00000070a5707220 */ /* 0x000fe20000410000 */
[----:B------:R-:W-:Y:S01]  /*4830*/  FFMA.FTZ R126, R80, R126, R82 ;  /* 0x0000007e507e7223 */ /* 0x000fe20000010052 */
[--C-:B------:R-:W-:Y:S01]  /*4840*/  FADD.FTZ R70, R70, -R84.reuse ;  /* 0x8000005446467221 */ /* 0x100fe20000010000 */
[----:B------:R-:W-:Y:S01]  /*4850*/  STG.E.U16 desc[UR16][R86.64], R134 ;  /* 0x0000008656007986 */ /* 0x000fe2000c101510 */
[--C-:B------:R-:W-:Y:S01]  /*4860*/  FADD.FTZ R66, R66, -R84.reuse ;  /* 0x8000005442427221 */ /* 0x100fe20000010000 */
[----:B------:R-:W-:-:S02]  /*4870*/  FADD.FTZ R62, R62, -R84 ;  /* 0x800000543e3e7221 */ /* 0x000fc40000010000 */
[----:B------:R-:W-:Y:S01]  /*4880*/  STG.E.U16 desc[UR16][R86.64+0x2], R122 ;  /* 0x0000027a56007986 */ /* 0x000fe2000c101510 */
[--C-:B------:R-:W-:Y:S01]  /*4890*/  FADD.FTZ R58, R58, -R84.reuse ;  /* 0x800000543a3a7221 */ /* 0x100fe20000010000 */
[----:B------:R-:W-:Y:S02]  /*48a0*/  FMUL.FTZ R108, R165, R108 ;  /* 0x0000006ca56c7220 */ /* 0x000fe40000410000 */
[----:B------:R-:W-:Y:S01]  /*48b0*/  STG.E.U16 desc[UR16][R86.64+0x4], R133 ;  /* 0x0000048556007986 */ /* 0x000fe2000c101510 */
[----:B------:R-:W-:-:S03]  /*48c0*/  FADD.FTZ R54, R54, -R84 ;  /* 0x8000005436367221 */ /* 0x000fc60000010000 */
[----:B------:R0:W-:Y:S01]  /*48d0*/  STG.E.U16 desc[UR16][R86.64+0x6], R124 ;  /* 0x0000067c56007986 */ /* 0x0001e2000c101510 */
[C---:B------:R-:W-:Y:S01]  /*48e0*/  FMUL.FTZ R70, R165.reuse, R70 ;  /* 0x00000046a5467220 */ /* 0x040fe20000410000 */
[--C-:B------:R-:W-:Y:S01]  /*48f0*/  FADD.FTZ R50, R50, -R84.reuse ;  /* 0x8000005432327221 */ /* 0x100fe20000010000 */
[C---:B------:R-:W-:Y:S01]  /*4900*/  FMUL.FTZ R66, R165.reuse, R66 ;  /* 0x00000042a5427220 */ /* 0x040fe20000410000 */
[--C-:B------:R-:W-:Y:S01]  /*4910*/  FADD.FTZ R46, R46, -R84.reuse ;  /* 0x800000542e2e7221 */ /* 0x100fe20000010000 */
[C---:B------:R-:W-:Y:S01]  /*4920*/  FMUL.FTZ R62, R165.reuse, R62 ;  /* 0x0000003ea53e7220 */ /* 0x040fe20000410000 */
[----:B------:R-:W-:Y:S01]  /*4930*/  FADD.FTZ R42, R42, -R84 ;  /* 0x800000542a2a7221 */ /* 0x000fe20000010000 */
[----:B------:R-:W-:Y:S01]  /*4940*/  FMUL.FTZ R58, R165, R58 ;  /* 0x0000003aa53a7220 */ /* 0x000fe20000410000 */
[C-C-:B0-----:R-:W-:Y:S01]  /*4950*/  FFMA.FTZ R87, R85.reuse, R116, R0.reuse ;  /* 0x0000007455577223 */ /* 0x141fe20000010000 */
[----:B------:R-:W-:Y:S01]  /*4960*/  FFMA.FTZ R108, R85, R108, R0 ;  /* 0x0000006c556c7223 */ /* 0x000fe20000010000 */
[--C-:B------:R-:W-:Y:S01]  /*4970*/  FADD.FTZ R38, R38, -R84.reuse ;  /* 0x8000005426267221 */ /* 0x100fe20000010000 */
[C---:B------:R-:W-:Y:S01]  /*4980*/  FMUL.FTZ R54, R165.reuse, R54 ;  /* 0x00000036a5367220 */ /* 0x040fe20000410000 */
        /* <DEDUP_REMOVED lines=18> */
[C---:B------:R-:W-:Y:S01]  /*4ab0*/  FMUL.FTZ R14, R165.reuse, R14 ;  /* 0x0000000ea50e7220 */ /* 0x040fe20000410000 */
[--C-:B------:R-:W-:Y:S01]  /*4ac0*/  FADD.FTZ R76, R76, -R84.reuse ;  /* 0x800000544c4c7221 */ /* 0x100fe20000010000 */
[C---:B------:R-:W-:Y:S01]  /*4ad0*/  FMUL.FTZ R10, R165.reuse, R10 ;  /* 0x0000000aa50a7220 */ /* 0x040fe20000410000 */
[C---:B------:R-:W-:Y:S01]  /*4ae0*/  FMUL.FTZ R6, R165.reuse, R6 ;  /* 0x00000006a5067220 */ /* 0x040fe20000410000 */
[----:B------:R-:W-:Y:S01]  /*4af0*/  FMUL.FTZ R86, R165, R2 ;  /* 0x00000002a5567220 */ /* 0x000fe20000410000 */
[--C-:B------:R-:W-:Y:S01]  /*4b00*/  FADD.FTZ R91, R91, -R84.reuse ;  /* 0x800000545b5b7221 */ /* 0x100fe20000010000 */
[--C-:B------:R-:W-:Y:S01]  /*4b10*/  FADD.FTZ R96, R96, -R84.reuse ;  /* 0x8000005460607221 */ /* 0x100fe20000010000 */
[C---:B------:R-:W-:Y:S01]  /*4b20*/  FMUL.FTZ R76, R165.reuse, R76 ;  /* 0x0000004ca54c7220 */ /* 0x040fe20000410000 */
[--C-:B------:R-:W-:Y:S01]  /*4b30*/  FADD.FTZ R104, R104, -R84.reuse ;  /* 0x8000005468687221 */ /* 0x100fe20000010000 */
[--C-:B------:R-:W-:Y:S01]  /*4b40*/  FADD.FTZ R100, R100, -R84.reuse ;  /* 0x8000005464647221 */ /* 0x100fe20000010000 */
[----:B------:R-:W-:Y:S01]  /*4b50*/  FMUL.FTZ R91, R165, R91 ;  /* 0x0000005ba55b7220 */ /* 0x000fe20000410000 */
[--C-:B------:R-:W-:Y:S01]  /*4b60*/  FADD.FTZ R115, R115, -R84.reuse ;  /* 0x8000005473737221 */ /* 0x100fe20000010000 */
[----:B------:R-:W-:Y:S01]  /*4b70*/  FMUL.FTZ R96, R165, R96 ;  /* 0x00000060a5607220 */ /* 0x000fe20000410000 */
[--C-:B------:R-:W-:Y:S01]  /*4b80*/  FADD.FTZ R111, R111, -R84.reuse ;  /* 0x800000546f6f7221 */ /* 0x100fe20000010000 */
[C---:B------:R-:W-:Y:S01]  /*4b90*/  FMUL.FTZ R104, R165.reuse, R104 ;  /* 0x00000068a5687220 */ /* 0x040fe20000410000 */
[----:B------:R-:W-:Y:S01]  /*4ba0*/  FMUL.FTZ R100, R165, R100 ;  /* 0x00000064a5647220 */ /* 0x000fe20000410000 */
[--C-:B------:R-:W-:Y:S01]  /*4bb0*/  FADD.FTZ R25, R25, -R84.reuse ;  /* 0x8000005419197221 */ /* 0x100fe20000010000 */
[----:B------:R-:W-:Y:S01]  /*4bc0*/  FMUL.FTZ R115, R165, R115 ;  /* 0x00000073a5737220 */ /* 0x000fe20000410000 */
[--C-:B------:R-:W-:Y:S01]  /*4bd0*/  FADD.FTZ R107, R107, -R84.reuse ;  /* 0x800000546b6b7221 */ /* 0x100fe20000010000 */
[----:B------:R-:W-:Y:S01]  /*4be0*/  FMUL.FTZ R111, R165, R111 ;  /* 0x0000006fa56f7220 */ /* 0x000fe20000410000 */
[--C-:B------:R-:W-:Y:S01]  /*4bf0*/  FADD.FTZ R69, R69, -R84.reuse ;  /* 0x8000005445457221 */ /* 0x100fe20000010000 */
[--C-:B------:R-:W-:Y:S01]  /*4c00*/  FADD.FTZ R65, R65, -R84.reuse ;  /* 0x8000005441417221 */ /* 0x100fe20000010000 */
[--C-:B------:R-:W-:Y:S01]  /*4c10*/  FADD.FTZ R120, R120, -R84.reuse ;  /* 0x8000005478787221 */ /* 0x100fe20000010000 */
[C---:B------:R-:W-:Y:S01]  /*4c20*/  FMUL.FTZ R107, R165.reuse, R107 ;  /* 0x0000006ba56b7220 */ /* 0x040fe20000410000 */
[----:B------:R-:W-:Y:S01]  /*4c30*/  FMUL.FTZ R69, R165, R69 ;  /* 0x00000045a5457220 */ /* 0x000fe20000410000 */
[--C-:B------:R-:W-:Y:S01]  /*4c40*/  FADD.FTZ R61, R61, -R84.reuse ;  /* 0x800000543d3d7221 */ /* 0x100fe20000010000 */
[C---:B------:R-:W-:Y:S01]  /*4c50*/  FMUL.FTZ R65, R165.reuse, R65 ;  /* 0x00000041a5417220 */ /* 0x040fe20000410000 */
[----:B------:R-:W-:Y:S01]  /*4c60*/  FMUL.FTZ R120, R165, R120 ;  /* 0x00000078a5787220 */ /* 0x000fe20000410000 */
[--C-:B------:R-:W-:Y:S01]  /*4c70*/  FADD.FTZ R57, R57, -R84.reuse ;  /* 0x8000005439397221 */ /* 0x100fe20000010000 */
[----:B------:R-:W-:Y:S01]  /*4c80*/  FADD.FTZ R53, R53, -R84 ;  /* 0x8000005435357221 */ /* 0x000fe20000010000 */
[----:B------:R-:W-:Y:S01]  /*4c90*/  FMUL.FTZ R61, R165, R61 ;  /* 0x0000003da53d7220 */ /* 0x000fe20000410000 */
[----:B------:R-:W-:Y:S01]  /*4ca0*/  FFMA.FTZ R2, R85, R120, R0 ;  /* 0x0000007855027223 */ /* 0x000fe20000010000 */
[----:B------:R-:W-:Y:S01]  /*4cb0*/  FMUL.FTZ R57, R165, R57 ;  /* 0x00000039a5397220 */ /* 0x000fe20000410000 */
[----:B--2---:R-:W-:-:S04]  /*4cc0*/  FADD.FTZ R89, R89, -R84 ;  /* 0x8000005459597221 */ /* 0x004fc80000010000 */
[----:B------:R-:W-:-:S04]  /*4cd0*/  FMUL.FTZ R89, R165, R89 ;  /* 0x00000059a5597220 */ /* 0x000fc80000410000 */
[----:B------:R-:W-:Y:S01]  /*4ce0*/  FFMA.FTZ R89, R85, R89, R0 ;  /* 0x0000005955597223 */ /* 0x000fe20000010000 */
[----:B---3--:R-:W-:-:S04]  /*4cf0*/  FADD.FTZ R73, R73, -R84 ;  /* 0x8000005449497221 */ /* 0x008fc80000010000 */
[----:B------:R-:W-:-:S04]  /*4d00*/  FMUL.FTZ R73, R165, R73 ;  /* 0x00000049a5497220 */ /* 0x000fc80000410000 */
[----:B------:R-:W-:Y:S01]  /*4d10*/  FFMA.FTZ R73, R131, R73, R132 ;  /* 0x0000004983497223 */ /* 0x000fe20000010084 */
[----:B------:R-:W-:Y:S02]  /*4d20*/  F2FP.F16.F32.PACK_AB R126, R126, R89 ;  /* 0x000000597e7e723e */ /* 0x000fe400000000ff */
[----:B------:R-:W2:Y:S02]  /*4d30*/  LDL.LU R89, [R1+0x100] ;  /* 0x0001000001597983 */ /* 0x000ea40000300800 */
[----:B------:R-:W-:Y:S01]  /*4d40*/  F2FP.F16.F32.PACK_AB R125, R125, R73 ;  /* 0x000000497d7d723e */ /* 0x000fe200000000ff */
[C-C-:B------:R-:W-:Y:S01]  /*4d50*/  FFMA.FTZ R73, R85.reuse, R112, R0.reuse ;  /* 0x0000007055497223 */ /* 0x140fe20000010000 */
[----:B------:R0:W-:Y:S04]  /*4d60*/  STL [R1+0x8c], R87 ;  /* 0x00008c5701007387 */ /* 0x0001e80000100800 */
[----:B------:R1:W-:Y:S01]  /*4d70*/  STL [R1+0x88], R73 ;  /* 0x0000884901007387 */ /* 0x0003e20000100800 */
[C-C-:B0-----:R-:W-:Y:S01]  /*4d80*/  FFMA.FTZ R87, R85.reuse, R70, R0.reuse ;  /* 0x0000004655577223 */ /* 0x141fe20000010000 */
[C-C-:B------:R-:W-:Y:S01]  /*4d90*/  FFMA.FTZ R70, R85.reuse, R62, R0.reuse ;  /* 0x0000003e55467223 */ /* 0x140fe20000010000 */
[C-C-:B-1----:R-:W-:Y:S01]  /*4da0*/  FFMA.FTZ R73, R85.reuse, R66, R0.reuse ;  /* 0x0000004255497223 */ /* 0x142fe20000010000 */
[C-C-:B------:R-:W-:Y:S01]  /*4db0*/  FFMA.FTZ R66, R85.reuse, R58, R0.reuse ;  /* 0x0000003a55427223 */ /* 0x140fe20000010000 */
[----:B------:R-:W-:Y:S01]  /*4dc0*/  STL [R1+0x84], R108 ;  /* 0x0000846c01007387 */ /* 0x000fe20000100800 */
[C-C-:B------:R-:W-:Y:S01]  /*4dd0*/  FFMA.FTZ R62, R85.reuse, R54, R0.reuse ;  /* 0x00000036553e7223 */ /* 0x140fe20000010000 */
[C-C-:B------:R-:W-:Y:S01]  /*4de0*/  FFMA.FTZ R58, R85.reuse, R50, R0.reuse ;  /* 0x00000032553a7223 */ /* 0x140fe20000010000 */
[C-C-:B------:R-:W-:Y:S01]  /*4df0*/  FFMA.FTZ R54, R85.reuse, R46, R0.reuse ;  /* 0x0000002e55367223 */ /* 0x140fe20000010000 */
[----:B------:R-:W-:Y:S01]  /*4e00*/  STL [R1+0x80], R87 ;  /* 0x0000805701007387 */ /* 0x000fe20000100800 */
[C-C-:B------:R-:W-:Y:S01]  /*4e10*/  FFMA.FTZ R50, R85.reuse, R42, R0.reuse ;  /* 0x0000002a55327223 */ /* 0x140fe20000010000 */
[----:B------:R-:W-:-:S02]  /*4e20*/  FFMA.FTZ R46, R85, R38, R0 ;  /* 0x00000026552e7223 */ /* 0x000fc40000010000 */
[----:B------:R0:W-:Y:S01]  /*4e30*/  STL [R1+0x7c], R73 ;  /* 0x00007c4901007387 */ /* 0x0001e20000100800 */
[----:B------:R-:W-:-:S03]  /*4e40*/  FFMA.FTZ R42, R85, R34, R0 ;  /* 0x00000022552a7223 */ /* 0x000fc60000010000 */
[----:B------:R-:W-:Y:S01]  /*4e50*/  STL [R1+0x78], R70 ;  /* 0x0000784601007387 */ /* 0x000fe20000100800 */
        /* <DEDUP_REMOVED lines=17> */
[----:B------:R-:W-:Y:S04]  /*4f70*/  STL [R1+0x54], R34 ;  /* 0x0000542201007387 */ /* 0x000fe80000100800 */
[----:B------:R-:W-:Y:S04]  /*4f80*/  STL [R1+0x50], R30 ;  /* 0x0000501e01007387 */ /* 0x000fe80000100800 */
[----:B------:R-:W-:Y:S04]  /*4f90*/  STL [R1+0x4c], R26 ;  /* 0x00004c1a01007387 */ /* 0x000fe80000100800 */
[----:B------:R1:W-:Y:S04]  /*4fa0*/  STL [R1+0x48], R22 ;  /* 0x0000481601007387 */ /* 0x0003e80000100800 */
[----:B------:R-:W-:Y:S01]  /*4fb0*/  STL [R1+0x44], R18 ;  /* 0x0000441201007387 */ /* 0x000fe20000100800 */
[----:B0-----:R-:W-:-:S03]  /*4fc0*/  FFMA.FTZ R73, R85, R104, R0 ;  /* 0x0000006855497223 */ /* 0x001fc60000010000 */
[----:B------:R0:W-:Y:S04]  /*4fd0*/  STL [R1+0x40], R14 ;  /* 0x0000400e01007387 */ /* 0x0001e80000100800 */
[----:B------:R3:W-:Y:S01]  /*4fe0*/  STL [R1+0x3c], R10 ;  /* 0x00003c0a01007387 */ /* 0x0007e20000100800 */
[----:B-1----:R-:W-:Y:S01]  /*4ff0*/  FMUL.FTZ R22, R165, R25 ;  /* 0x00000019a5167220 */ /* 0x002fe20000410000 */
[----:B------:R-:W-:Y:S02]  /*5000*/  FFMA.FTZ R25, R80, R115, R82 ;  /* 0x0000007350197223 */ /* 0x000fe40000010052 */
[----:B------:R1:W-:Y:S01]  /*5010*/  STL [R1+0x38], R6 ;  /* 0x0000380601007387 */ /* 0x0003e20000100800 */
[C-C-:B0-----:R-:W-:Y:S01]  /*5020*/  FFMA.FTZ R14, R85.reuse, R91, R0.reuse ;  /* 0x0000005b550e7223 */ /* 0x141fe20000010000 */
[----:B---3--:R-:W-:-:S04]  /*5030*/  FFMA.FTZ R10, R85, R96, R0 ;  /* 0x00000060550a7223 */ /* 0x008fc80000010000 */
[----:B------:R0:W-:Y:S01]  /*5040*/  STL [R1+0x34], R14 ;  /* 0x0000340e01007387 */ /* 0x0001e20000100800 */
[C---:B------:R-:W-:Y:S01]  /*5050*/  FFMA.FTZ R18, R80.reuse, R111, R82 ;  /* 0x0000006f50127223 */ /* 0x040fe20000010052 */
[----:B-1----:R-:W-:Y:S02]  /*5060*/  FFMA.FTZ R6, R85, R100, R0 ;  /* 0x0000006455067223 */ /* 0x002fe40000010000 */
[----:B------:R-:W-:Y:S04]  /*5070*/  STL [R1+0x30], R10 ;  /* 0x0000300a01007387 */ /* 0x000fe80000100800 */
[----:B------:R-:W-:Y:S01]  /*5080*/  STL [R1+0xa8], R73 ;  /* 0x0000a84901007387 */ /* 0x000fe20000100800 */
[----:B0-----:R-:W-:-:S03]  /*5090*/  FFMA.FTZ R14, R80, R107, R82 ;  /* 0x0000006b500e7223 */ /* 0x001fc60000010052 */
[----:B------:R-:W-:Y:S04]  /*50a0*/  STL [R1+0x2c], R6 ;  /* 0x00002c0601007387 */ /* 0x000fe80000100800 */
[----:B------:R0:W-:Y:S01]  /*50b0*/  STL [R1+0x28], R25 ;  /* 0x0000281901007387 */ /* 0x0001e20000100800 */
[----:B------:R-:W-:-:S03]  /*50c0*/  FMUL.FTZ R0, R165, R53 ;  /* 0x00000035a5007220 */ /* 0x000fc60000410000 */
        /* <DEDUP_REMOVED lines=8> */
[----:B------:R0:W-:Y:S01]  /*5150*/  STL [R1+0x14], R14 ;  /* 0x0000140e01007387 */ /* 0x0001e20000100800 */
[----:B---3--:R-:W-:-:S03]  /*5160*/  FFMA.FTZ R18, R80, R0, R82 ;  /* 0x0000000050127223 */ /* 0x008fc60000010052 */
[----:B------:R1:W-:Y:S04]  /*5170*/  STL [R1+0x10], R25 ;  /* 0x0000101901007387 */ /* 0x0003e80000100800 */
[----:B------:R3:W-:Y:S04]  /*5180*/  STL [R1+0xc], R18 ;  /* 0x00000c1201007387 */ /* 0x0007e80000100800 */
[----:B------:R-:W4:Y:S01]  /*5190*/  LDL.LU R87, [R1+0x90] ;  /* 0x0000900001577983 */ /* 0x000f220000300800 */
[--C-:B------:R-:W-:Y:S01]  /*51a0*/  FADD.FTZ R119, R119, -R84.reuse ;  /* 0x8000005477777221 */ /* 0x100fe20000010000 */
[--C-:B------:R-:W-:Y:S01]  /*51b0*/  FADD.FTZ R33, R33, -R84.reuse ;  /* 0x8000005421217221 */ /* 0x100fe20000010000 */
[--C-:B------:R-:W-:Y:S01]  /*51c0*/  FADD.FTZ R52, R52, -R84.reuse ;  /* 0x8000005434347221 */ /* 0x100fe20000010000 */
[--C-:B------:R-:W-:Y:S01]  /*51d0*/  FADD.FTZ R36, R36, -R84.reuse ;  /* 0x8000005424247221 */ /* 0x100fe20000010000 */
[C---:B------:R-:W-:Y:S01]  /*51e0*/  FMUL.FTZ R119, R165.reuse, R119 ;  /* 0x00000077a5777220 */ /* 0x040fe20000410000 */
[----:B------:R-:W-:Y:S01]  /*51f0*/  FMUL.FTZ R33, R165, R33 ;  /* 0x00000021a5217220 */ /* 0x000fe20000410000 */
[--C-:B------:R-:W-:Y:S01]  /*5200*/  FADD.FTZ R28, R28, -R84.reuse ;  /* 0x800000541c1c7221 */ /* 0x100fe20000010000 */
[----:B------:R-:W-:Y:S01]  /*5210*/  FADD.FTZ R41, R41, -R84 ;  /* 0x8000005429297221 */ /* 0x000fe20000010000 */
[C---:B------:R-:W-:Y:S01]  /*5220*/  FMUL.FTZ R52, R165.reuse, R52 ;  /* 0x00000034a5347220 */ /* 0x040fe20000410000 */
[C-C-:B------:R-:W-:Y:S01]  /*5230*/  FFMA.FTZ R53, R80.reuse, R119, R82.reuse ;  /* 0x0000007750357223 */ /* 0x140fe20000010052 */
[----:B------:R-:W-:Y:S01]  /*5240*/  FFMA.FTZ R133, R80, R33, R82 ;  /* 0x0000002150857223 */ /* 0x000fe20000010052 */
[----:B------:R-:W-:Y:S01]  /*5250*/  FMUL.FTZ R33, R165, R36 ;  /* 0x00000024a5217220 */ /* 0x000fe20000410000 */
[--C-:B------:R-:W-:Y:S01]  /*5260*/  FADD.FTZ R45, R45, -R84.reuse ;  /* 0x800000542d2d7221 */ /* 0x100fe20000010000 */
[--C-:B------:R-:W-:Y:S01]  /*5270*/  FADD.FTZ R29, R29, -R84.reuse ;  /* 0x800000541d1d7221 */ /* 0x100fe20000010000 */
[----:B------:R-:W-:Y:S01]  /*5280*/  FMUL.FTZ R36, R165, R28 ;  /* 0x0000001ca5247220 */ /* 0x000fe20000410000 */
[--C-:B------:R-:W-:Y:S01]  /*5290*/  FADD.FTZ R54, R113, -R84.reuse ;  /* 0x8000005471367221 */ /* 0x100fe20000010000 */
[--C-:B------:R-:W-:Y:S01]  /*52a0*/  FADD.FTZ R49, R49, -R84.reuse ;  /* 0x8000005431317221 */ /* 0x100fe20000010000 */
[--C-:B------:R-:W-:Y:S01]  /*52b0*/  FADD.FTZ R37, R37, -R84.reuse ;  /* 0x8000005425257221 */ /* 0x100fe20000010000 */
[----:B------:R-:W-:Y:S01]  /*52c0*/  FMUL.FTZ R41, R165, R41 ;  /* 0x00000029a5297220 */ /* 0x000fe20000410000 */
[--C-:B------:R-:W-:Y:S01]  /*52d0*/  FADD.FTZ R40, R40, -R84.reuse ;  /* 0x8000005428287221 */ /* 0x100fe20000010000 */
[----:B------:R-:W-:Y:S01]  /*52e0*/  FADD.FTZ R79, R79, -R84 ;  /* 0x800000544f4f7221 */ /* 0x000fe20000010000 */
[----:B------:R-:W-:Y:S01]  /*52f0*/  FFMA.FTZ R28, R131, R52, R132 ;  /* 0x00000034831c7223 */ /* 0x000fe20000010084 */
[--C-:B------:R-:W-:Y:S01]  /*5300*/  FADD.FTZ R113, R39, -R84.reuse ;  /* 0x8000005427717221 */ /* 0x100fe20000010000 */
[--C-:B------:R-:W-:Y:S01]  /*5310*/  FADD.FTZ R114, R114, -R84.reuse ;  /* 0x8000005472727221 */ /* 0x100fe20000010000 */
[--C-:B------:R-:W-:Y:S01]  /*5320*/  FADD.FTZ R16, R16, -R84.reuse ;  /* 0x8000005410107221 */ /* 0x100fe20000010000 */
[--C-:B------:R-:W-:Y:S01]  /*5330*/  FADD.FTZ R52, R35, -R84.reuse ;  /* 0x8000005423347221 */ /* 0x100fe20000010000 */
[--C-:B------:R-:W-:Y:S01]  /*5340*/  FADD.FTZ R39, R7, -R84.reuse ;  /* 0x8000005407277221 */ /* 0x100fe20000010000 */
[----:B------:R-:W-:Y:S01]  /*5350*/  IADD3.X R150, RZ, R78, RZ, P0, !PT ;  /* 0x0000004eff967210 */ /* 0x000fe200007fe4ff */
[--C-:B------:R-:W-:Y:S01]  /*5360*/  FADD.FTZ R44, R44, -R84.reuse ;  /* 0x800000542c2c7221 */ /* 0x100fe20000010000 */
[--C-:B------:R-:W-:Y:S01]  /*5370*/  FADD.FTZ R12, R12, -R84.reuse ;  /* 0x800000540c0c7221 */ /* 0x100fe20000010000 */
[--C-:B------:R-:W-:Y:S01]  /*5380*/  FADD.FTZ R35, R3, -R84.reuse ;  /* 0x8000005403237221 */ /* 0x100fe20000010000 */
[----:B------:R-:W-:Y:S01]  /*5390*/  F2FP.F16.F32.PACK_AB R7, R53, R2 ;  /* 0x000000023507723e */ /* 0x000fe200000000ff */
[C---:B------:R-:W-:Y:S01]  /*53a0*/  FMUL.FTZ R45, R165.reuse, R45 ;  /* 0x0000002da52d7220 */ /* 0x040fe20000410000 */
[C---:B------:R-:W-:Y:S01]  /*53b0*/  FMUL.FTZ R29, R165.reuse, R29 ;  /* 0x0000001da51d7220 */ /* 0x040fe20000410000 */
[--C-:B------:R-:W-:Y:S01]  /*53c0*/  FADD.FTZ R32, R32, -R84.reuse ;  /* 0x8000005420207221 */ /* 0x100fe20000010000 */
[----:B------:R-:W-:Y:S01]  /*53d0*/  FADD.FTZ R8, R8, -R84 ;  /* 0x8000005408087221 */ /* 0x000fe20000010000 */
[----:B------:R-:W-:Y:S01]  /*53e0*/  IADD3.X R3, RZ, R78, RZ, P6, !PT ;  /* 0x0000004eff037210 */ /* 0x000fe200037fe4ff */
[C---:B------:R-:W-:Y:S01]  /*53f0*/  FMUL.FTZ R49, R165.reuse, R49 ;  /* 0x00000031a5317220 */ /* 0x040fe20000410000 */
[----:B------:R-:W-:Y:S01]  /*5400*/  LEA R2, P0, R164, UR12, 0x1 ;  /* 0x0000000ca4027c11 */ /* 0x000fe2000f8008ff */
[C---:B------:R-:W-:Y:S01]  /*5410*/  FMUL.FTZ R37, R165.reuse, R37 ;  /* 0x00000025a5257220 */ /* 0x040fe20000410000 */
[----:B------:R-:W-:Y:S01]  /*5420*/  FFMA.FTZ R73, R80, R41, R82 ;  /* 0x0000002950497223 */ /* 0x000fe20000010052 */
[--C-:B------:R-:W-:Y:S01]  /*5430*/  FADD.FTZ R48, R48, -R84.reuse ;  /* 0x8000005430307221 */ /* 0x100fe20000010000 */
[--C-:B------:R-:W-:Y:S01]  /*5440*/  FADD.FTZ R4, R4, -R84.reuse ;  /* 0x8000005404047221 */ /* 0x100fe20000010000 */
[C---:B------:R-:W-:Y:S01]  /*5450*/  FMUL.FTZ R40, R165.reuse, R40 ;  /* 0x00000028a5287220 */ /* 0x040fe20000410000 */
[C---:B------:R-:W-:Y:S01]  /*5460*/  FMUL.FTZ R46, R165.reuse, R79 ;  /* 0x0000004fa52e7220 */ /* 0x040fe20000410000 */
        /* <DEDUP_REMOVED lines=13> */
[C---:B------:R-:W-:Y:S01]  /*5540*/  FMUL.FTZ R114, R165.reuse, R114 ;  /* 0x00000072a5727220 */ /* 0x040fe20000410000 */
[----:B------:R-:W-:Y:S01]  /*5550*/  FMUL.FTZ R41, R165, R16 ;  /* 0x00000010a5297220 */ /* 0x000fe20000410000 */
[--C-:B------:R-:W-:Y:S01]  /*5560*/  FADD.FTZ R79, R27, -R84.reuse ;  /* 0x800000541b4f7221 */ /* 0x100fe20000010000 */
[--C-:B------:R-:W-:Y:S01]  /*5570*/  FADD.FTZ R88, R88, -R84.reuse ;  /* 0x8000005458587221 */ /* 0x100fe20000010000 */
[C---:B------:R-:W-:Y:S01]  /*5580*/  FMUL.FTZ R30, R165.reuse, R44 ;  /* 0x0000002ca51e7220 */ /* 0x040fe20000410000 */
[C---:B------:R-:W-:Y:S01]  /*5590*/  FMUL.FTZ R42, R165.reuse, R12 ;  /* 0x0000000ca52a7220 */ /* 0x040fe20000410000 */
[----:B------:R-:W-:Y:S01]  /*55a0*/  FADD.FTZ R27, R92, -R84 ;  /* 0x800000545c1b7221 */ /* 0x000fe20000010000 */
[C-C-:B------:R-:W-:Y:S01]  /*55b0*/  FFMA.FTZ R0, R80.reuse, R45, R82.reuse ;  /* 0x0000002d50007223 */ /* 0x140fe20000010052 */
[--C-:B------:R-:W-:Y:S01]  /*55c0*/  FFMA.FTZ R112, R80, R29, R82.reuse ;  /* 0x0000001d50707223 */ /* 0x100fe20000010052 */
[C---:B------:R-:W-:Y:S01]  /*55d0*/  FMUL.FTZ R34, R165.reuse, R32 ;  /* 0x00000020a5227220 */ /* 0x040fe20000410000 */
[C---:B------:R-:W-:Y:S01]  /*55e0*/  FMUL.FTZ R44, R165.reuse, R8 ;  /* 0x00000008a52c7220 */ /* 0x040fe20000410000 */
[C---:B------:R-:W-:Y:S01]  /*55f0*/  FMUL.FTZ R92, R165.reuse, R52 ;  /* 0x00000034a55c7220 */ /* 0x040fe20000410000 */
[----:B------:R-:W-:Y:S01]  /*5600*/  LEA.HI.X R3, R164, UR13, R3, 0x1, P0 ;  /* 0x0000000da4037c11 */ /* 0x000fe200080f0c03 */
[C-C-:B0-----:R-:W-:Y:S01]  /*5610*/  FFMA.FTZ R14, R80.reuse, R49, R82.reuse ;  /* 0x00000031500e7223 */ /* 0x141fe20000010052 */
[----:B------:R-:W-:Y:S01]  /*5620*/  FFMA.FTZ R134, R80, R37, R82 ;  /* 0x0000002550867223 */ /* 0x000fe20000010052 */
[C---:B------:R-:W-:Y:S01]  /*5630*/  FMUL.FTZ R29, R165.reuse, R48 ;  /* 0x00000030a51d7220 */ /* 0x040fe20000410000 */
[----:B------:R-:W-:Y:S01]  /*5640*/  FMUL.FTZ R45, R165, R4 ;  /* 0x00000004a52d7220 */ /* 0x000fe20000410000 */
[--C-:B------:R-:W-:Y:S01]  /*5650*/  FFMA.FTZ R32, R131, R40, R132.reuse ;  /* 0x0000002883207223 */ /* 0x100fe20000010084 */
[----:B------:R-:W-:Y:S01]  /*5660*/  LEA R52, P0, R139, UR12, 0x1 ;  /* 0x0000000c8b347c11 */ /* 0x000fe2000f8008ff */
[C---:B------:R-:W-:Y:S01]  /*5670*/  FMUL.FTZ R118, R165.reuse, R118 ;  /* 0x00000076a5767220 */ /* 0x040fe20000410000 */
[C---:B------:R-:W-:Y:S01]  /*5680*/  FMUL.FTZ R110, R165.reuse, R110 ;  /* 0x0000006ea56e7220 */ /* 0x040fe20000410000 */
[C---:B------:R-:W-:Y:S01]  /*5690*/  FMUL.FTZ R72, R165.reuse, R72 ;  /* 0x00000048a5487220 */ /* 0x040fe20000410000 */
[C---:B------:R-:W-:Y:S01]  /*56a0*/  FMUL.FTZ R68, R165.reuse, R68 ;  /* 0x00000044a5447220 */ /* 0x040fe20000410000 */
[C---:B------:R-:W-:Y:S01]  /*56b0*/  FMUL.FTZ R64, R165.reuse, R64 ;  /* 0x00000040a5407220 */ /* 0x040fe20000410000 */
[C---:B-1----:R-:W-:Y:S01]  /*56c0*/  FMUL.FTZ R25, R165.reuse, R60 ;  /* 0x0000003ca5197220 */ /* 0x042fe20000410000 */
        /* <DEDUP_REMOVED lines=9> */
[----:B------:R-:W-:Y:S01]  /*5760*/  FMUL.FTZ R88, R165, R88 ;  /* 0x00000058a5587220 */ /* 0x000fe20000410000 */
[----:B------:R-:W-:Y:S01]  /*5770*/  FFMA.FTZ R41, R131, R42, R132 ;  /* 0x0000002a83297223 */ /* 0x000fe20000010084 */
[----:B------:R-:W-:Y:S01]  /*5780*/  FADD.FTZ R114, R43, -R84 ;  /* 0x800000542b727221 */ /* 0x000fe20000010000 */
[----:B------:R-:W-:Y:S01]  /*5790*/  FFMA.FTZ R42, R131, R44, R132 ;  /* 0x0000002c832a7223 */ /* 0x000fe20000010084 */
[----:B------:R-:W-:Y:S01]  /*57a0*/  FADD.FTZ R43, R11, -R84 ;  /* 0x800000540b2b7221 */ /* 0x000fe20000010000 */
[----:B------:R-:W-:Y:S01]  /*57b0*/  FFMA.FTZ R44, R131, R45, R132 ;  /* 0x0000002d832c7223 */ /* 0x000fe20000010084 */
[----:B------:R-:W-:Y:S01]  /*57c0*/  FMUL.FTZ R11, R165, R54 ;  /* 0x00000036a50b7220 */ /* 0x000fe20000410000 */
        /* <DEDUP_REMOVED lines=20> */
[C---:B------:R-:W-:Y:S01]  /*5910*/  LEA R54, P0, R138.reuse, UR12, 0x1 ;  /* 0x0000000c8a367c11 */ /* 0x040fe2000f8008ff */
[----:B------:R-:W-:Y:S01]  /*5920*/  FFMA.FTZ R131, R131, R88, R132 ;  /* 0x0000005883837223 */ /* 0x000fe20000010084 */
[--C-:B------:R-:W-:Y:S01]  /*5930*/  FADD.FTZ R132, R117, -R84.reuse ;  /* 0x8000005475847221 */ /* 0x100fe20000010000 */
[----:B------:R-:W-:Y:S01]  /*5940*/  FADD.FTZ R117, R55, -R84 ;  /* 0x8000005437757221 */ /* 0x000fe20000010000 */
[----:B------:R-:W-:-:S02]  /*5950*/  LEA.HI.X R55, R138, UR13, R152, 0x1, P0 ;  /* 0x0000000d8a377c11 */ /* 0x000fc400080f0c98 */
[----:B------:R-:W-:-:S04]  /*5960*/  LEA R56, P0, R163, UR12, 0x1 ;  /* 0x0000000ca3387c11 */ /* 0x000fc8000f8008ff */
[----:B------:R-:W-:Y:S02]  /*5970*/  LEA.HI.X R57, R163, UR13, R144, 0x1, P0 ;  /* 0x0000000da3397c11 */ /* 0x000fe400080f0c90 */
[----:B------:R-:W-:Y:S01]  /*5980*/  LEA R58, P0, R162, UR12, 0x1 ;  /* 0x0000000ca23a7c11 */ /* 0x000fe2000f8008ff */
[----:B------:R-:W-:-:S03]  /*5990*/  FADD.FTZ R118, R59, -R84 ;  /* 0x800000543b767221 */ /* 0x000fc60000010000 */
[----:B------:R-:W-:Y:S02]  /*59a0*/  LEA.HI.X R59, R162, UR13, R151, 0x1, P0 ;  /* 0x0000000da23b7c11 */ /* 0x000fe400080f0c97 */
[----:B------:R-:W-:-:S04]  /*59b0*/  LEA R60, P0, R161, UR12, 0x1 ;  /* 0x0000000ca13c7c11 */ /* 0x000fc8000f8008ff */
[----:B------:R-:W-:Y:S02]  /*59c0*/  LEA.HI.X R61, R161, UR13, R143, 0x1, P0 ;  /* 0x0000000da13d7c11 */ /* 0x000fe400080f0c8f */
[----:B------:R-:W-:Y:S01]  /*59d0*/  LEA R62, P0, R160, UR12, 0x1 ;  /* 0x0000000ca03e7c11 */ /* 0x000fe2000f8008ff */
[----:B------:R-:W-:-:S03]  /*59e0*/  FADD.FTZ R119, R63, -R84 ;  /* 0x800000543f777221 */ /* 0x000fc60000010000 */
[----:B------:R-:W-:Y:S02]  /*59f0*/  LEA.HI.X R63, R160, UR13, R150, 0x1, P0 ;  /* 0x0000000da03f7c11 */ /* 0x000fe400080f0c96 */
[C---:B------:R-:W-:Y:S01]  /*5a00*/  LEA R64, P0, R159.reuse, UR12, 0x1 ;  /* 0x0000000c9f407c11 */ /* 0x040fe2000f8008ff */
[----:B------:R0:W-:Y:S03]  /*5a10*/  STL [R1+0x8], R14 ;  /* 0x0000080e01007387 */ /* 0x0001e60000100800 */
[----:B------:R-:W-:Y:S01]  /*5a20*/  LEA.HI.X R65, R159, UR13, R142, 0x1, P0 ;  /* 0x0000000d9f417c11 */ /* 0x000fe200080f0c8e */
[----:B------:R1:W-:Y:S01]  /*5a30*/  STL [R1+0x4], R0 ;  /* 0x0000040001007387 */ /* 0x0003e20000100800 */
[----:B------:R-:W-:-:S03]  /*5a40*/  LEA R66, P0, R158, UR12, 0x1 ;  /* 0x0000000c9e427c11 */ /* 0x000fc6000f8008ff */
[----:B------:R-:W4:Y:S01]  /*5a50*/  LDL.LU R140, [R1+0xfc] ;  /* 0x0000fc00018c7983 */ /* 0x000f220000300800 */
[----:B------:R-:W-:-:S03]  /*5a60*/  FADD.FTZ R120, R67, -R84 ;  /* 0x8000005443787221 */ /* 0x000fc60000010000 */
[----:B------:R-:W4:Y:S01]  /*5a70*/  LDL.LU R152, [R1+0xf8] ;  /* 0x0000f80001987983 */ /* 0x000f220000300800 */
[----:B------:R-:W-:Y:S01]  /*5a80*/  LEA.HI.X R67, R158, UR13, R149, 0x1, P0 ;  /* 0x0000000d9e437c11 */ /* 0x000fe200080f0c95 */
[--C-:B------:R-:W-:Y:S01]  /*5a90*/  FADD.FTZ R17, R17, -R84.reuse ;  /* 0x8000005411117221 */ /* 0x100fe20000010000 */
[----:B------:R-:W-:Y:S01]  /*5aa0*/  LEA R68, P0, R157, UR12, 0x1 ;  /* 0x0000000c9d447c11 */ /* 0x000fe2000f8008ff */
[----:B------:R-:W4:Y:S01]  /*5ab0*/  LDL.LU R144, [R1+0xf4] ;  /* 0x0000f40001907983 */ /* 0x000f220000300800 */
[--C-:B------:R-:W-:Y:S01]  /*5ac0*/  FADD.FTZ R13, R13, -R84.reuse ;  /* 0x800000540d0d7221 */ /* 0x100fe20000010000 */
[--C-:B------:R-:W-:Y:S02]  /*5ad0*/  FADD.FTZ R9, R9, -R84.reuse ;  /* 0x8000005409097221 */ /* 0x100fe40000010000 */
[----:B------:R-:W4:Y:S01]  /*5ae0*/  LDL.LU R151, [R1+0xf0] ;  /* 0x0000f00001977983 */ /* 0x000f220000300800 */
        /* <DEDUP_REMOVED lines=9> */
[----:B------:R-:W4:Y:S01]  /*5b80*/  LDL.LU R143, [R1+0xec] ;  /* 0x0000ec00018f7983 */ /* 0x000f220000300800 */
[----:B------:R-:W-:Y:S01]  /*5b90*/  LEA.HI.X R69, R157, UR13, R141, 0x1, P0 ;  /* 0x0000000d9d457c11 */ /* 0x000fe200080f0c8d */
[C---:B------:R-:W-:Y:S01]  /*5ba0*/  FMUL.FTZ R13, R165.reuse, R13 ;  /* 0x0000000da50d7220 */ /* 0x040fe20000410000 */
[----:B------:R-:W-:Y:S01]  /*5bb0*/  LEA R70, P0, R156, UR12, 0x1 ;  /* 0x0000000c9c467c11 */ /* 0x000fe2000f8008ff */
[----:B------:R-:W4:Y:S01]  /*5bc0*/  LDL.LU R150, [R1+0xe8] ;  /* 0x0000e80001967983 */ /* 0x000f220000300800 */
        /* <DEDUP_REMOVED lines=8> */
[----:B------:R-:W4:Y:S01]  /*5c50*/  LDL.LU R104, [R1+0x94] ;  /* 0x0000940001687983 */ /* 0x000f220000300800 */
[----:B------:R-:W-:Y:S01]  /*5c60*/  FMUL.FTZ R106, R165, R106 ;  /* 0x0000006aa56a7220 */ /* 0x000fe20000410000 */
[C---:B---3--:R-:W-:Y:S01]  /*5c70*/  FFMA.FTZ R18, R80.reuse, R17, R82 ;  /* 0x0000001150127223 */ /* 0x048fe20000010052 */
[----:B------:R-:W-:Y:S01]  /*5c80*/  FADD.FTZ R122, R71, -R84 ;  /* 0x80000054477a7221 */ /* 0x000fe20000010000 */
[----:B------:R-:W3:Y:S01]  /*5c90*/  LDL.LU R142, [R1+0xe4] ;  /* 0x0000e400018e7983 */ /* 0x000ee20000300800 */
[----:B------:R-:W-:Y:S01]  /*5ca0*/  FFMA.FTZ R17, R80, R13, R82 ;  /* 0x0000000d50117223 */ /* 0x000fe20000010052 */
[----:B------:R-:W-:Y:S01]  /*5cb0*/  LEA.HI.X R71, R156, UR13, R148, 0x1, P0 ;  /* 0x0000000d9c477c11 */ /* 0x000fe200080f0c94 */
[C-C-:B0-----:R-:W-:Y:S01]  /*5cc0*/  FFMA.FTZ R14, R80.reuse, R9, R82.reuse ;  /* 0x00000009500e7223 */ /* 0x141fe20000010052 */
[----:B------:R-:W3:Y:S01]  /*5cd0*/  LDL.LU R108, [R1+0x98] ;  /* 0x00009800016c7983 */ /* 0x000ee20000300800 */
[C-C-:B------:R-:W-:Y:S01]  /*5ce0*/  FFMA.FTZ R13, R80.reuse, R5, R82.reuse ;  /* 0x00000005500d7223 */ /* 0x140fe20000010052 */
[----:B------:R-:W-:Y:S01]  /*5cf0*/  LEA R74, P0, R155, UR12, 0x1 ;  /* 0x0000000c9b4a7c11 */ /* 0x000fe2000f8008ff */
[C-C-:B------:R-:W-:Y:S01]  /*5d00*/  FFMA.FTZ R22, R80.reuse, R22, R82.reuse ;  /* 0x0000001650167223 */ /* 0x140fe20000010052 */
[----:B------:R-:W3:Y:S01]  /*5d10*/  LDL.LU R149, [R1+0xe0] ;  /* 0x0000e00001957983 */ /* 0x000ee20000300800 */
[C-C-:B------:R-:W-:Y:S01]  /*5d20*/  FFMA.FTZ R21, R80.reuse, R21, R82.reuse ;  /* 0x0000001550157223 */ /* 0x140fe20000010052 */
[C-C-:B------:R-:W-:Y:S01]  /*5d30*/  FFMA.FTZ R10, R80.reuse, R10, R82.reuse ;  /* 0x0000000a500a7223 */ /* 0x140fe20000010052 */
[C-C-:B------:R-:W-:Y:S01]  /*5d40*/  FFMA.FTZ R9, R80.reuse, R90, R82.reuse ;  /* 0x0000005a50097223 */ /* 0x140fe20000010052 */
[C-C-:B------:R-:W-:Y:S01]  /*5d50*/  FFMA.FTZ R6, R80.reuse, R6, R82.reuse ;  /* 0x0000000650067223 */ /* 0x140fe20000010052 */
[C-C-:B------:R-:W-:Y:S01]  /*5d60*/  FFMA.FTZ R5, R80.reuse, R99, R82.reuse ;  /* 0x0000006350057223 */ /* 0x140fe20000010052 */
[C-C-:B-1----:R-:W-:Y:S01]  /*5d70*/  FFMA.FTZ R0, R80.reuse, R103, R82.reuse ;  /* 0x0000006750007223 */ /* 0x142fe20000010052 */
[----:B------:R-:W-:Y:S01]  /*5d80*/  FFMA.FTZ R80, R80, R106, R82 ;  /* 0x0000006a50507223 */ /* 0x000fe20000010052 */
[--C-:B------:R-:W-:Y:S01]  /*5d90*/  FADD.FTZ R116, R51, -R84.reuse ;  /* 0x8000005433747221 */ /* 0x100fe20000010000 */
[--C-:B------:R-:W-:Y:S01]  /*5da0*/  FADD.FTZ R115, R47, -R84.reuse ;  /* 0x800000542f737221 */ /* 0x100fe20000010000 */
[--C-:B------:R-:W-:Y:S01]  /*5db0*/  FADD.FTZ R82, R31, -R84.reuse ;  /* 0x800000541f527221 */ /* 0x100fe20000010000 */
[--C-:B------:R-:W-:Y:S01]  /*5dc0*/  FADD.FTZ R72, R23, -R84.reuse ;  /* 0x8000005417487221 */ /* 0x100fe20000010000 */
[--C-:B------:R-:W-:Y:S01]  /*5dd0*/  FADD.FTZ R51, R19, -R84.reuse ;  /* 0x8000005413337221 */ /* 0x100fe20000010000 */
[--C-:B------:R-:W-:Y:S01]  /*5de0*/  FADD.FTZ R47, R15, -R84.reuse ;  /* 0x800000540f2f7221 */ /* 0x100fe20000010000 */
[----:B------:R-:W3:Y:S01]  /*5df0*/  LDL.LU R141, [R1+0xdc] ;  /* 0x0000dc00018d7983 */ /* 0x000ee20000300800 */
[--C-:B------:R-:W-:Y:S01]  /*5e00*/  FADD.FTZ R124, R109, -R84.reuse ;  /* 0x800000546d7c7221 */ /* 0x100fe20000010000 */
[--C-:B------:R-:W-:Y:S01]  /*5e10*/  FADD.FTZ R31, R77, -R84.reuse ;  /* 0x800000544d1f7221 */ /* 0x100fe20000010000 */
[--C-:B------:R-:W-:Y:S01]  /*5e20*/  FADD.FTZ R23, R97, -R84.reuse ;  /* 0x8000005461177221 */ /* 0x100fe20000010000 */
[--C-:B------:R-:W-:Y:S01]  /*5e30*/  FADD.FTZ R19, R101, -R84.reuse ;  /* 0x8000005465137221 */ /* 0x100fe20000010000 */
[--C-:B------:R-:W-:Y:S01]  /*5e40*/  FADD.FTZ R15, R105, -R84.reuse ;  /* 0x80000054690f7221 */ /* 0x100fe20000010000 */
[----:B------:R-:W3:Y:S01]  /*5e50*/  LDL.LU R164, [R1+0x9c] ;  /* 0x00009c0001a47983 */ /* 0x000ee20000300800 */
[----:B--2---:R-:W-:-:S03]  /*5e60*/  FADD.FTZ R84, R89, -R84 ;  /* 0x8000005459547221 */ /* 0x004fc60000010000 */
        /* <DEDUP_REMOVED lines=26> */
[----:B----4-:R-:W-:-:S02]  /*6010*/  LEA.HI.X R75, R155, UR13, R87, 0x1, P0 ;  /* 0x0000000d9b4b7c11 */ /* 0x010fc400080f0c57 */
        /* <DEDUP_REMOVED lines=15> */
[----:B---3--:R-:W-:-:S04]  /*6110*/  LEA R94, P0, R149, UR12, 0x1 ;  /* 0x0000000c955e7c11 */ /* 0x008fc8000f8008ff */
[----:B------:R-:W-:Y:S02]  /*6120*/  LEA.HI.X R95, R149, UR13, R144, 0x1, P0 ;  /* 0x0000000d955f7c11 */ /* 0x000fe400080f0c90 */
[----:B------:R-:W3:Y:S01]  /*6130*/  LDL.LU R144, [R1+0xc0] ;  /* 0x0000c00001907983 */ /* 0x000ee20000300800 */
[----:B--2---:R-:W-:-:S04]  /*6140*/  LEA R96, P0, R148, UR12, 0x1 ;  /* 0x0000000c94607c11 */ /* 0x004fc8000f8008ff */
[----:B------:R-:W-:Y:S02]  /*6150*/  LEA.HI.X R97, R148, UR13, R143, 0x1, P0 ;  /* 0x0000000d94617c11 */ /* 0x000fe400080f0c8f */
[----:B------:R-:W2:Y:S01]  /*6160*/  LDL.LU R143, [R1+0xbc] ;  /* 0x0000bc00018f7983 */ /* 0x000ea20000300800 */
[----:B----4-:R-:W-:-:S04]  /*6170*/  LEA R98, P0, R147, UR12, 0x1 ;  /* 0x0000000c93627c11 */ /* 0x010fc8000f8008ff */
[----:B------:R-:W-:Y:S02]  /*6180*/  LEA.HI.X R99, R147, UR13, R142, 0x1, P0 ;  /* 0x0000000d93637c11 */ /* 0x000fe400080f0c8e */
[----:B------:R-:W4:Y:S01]  /*6190*/  LDL.LU R142, [R1+0xb8] ;  /* 0x0000b800018e7983 */ /* 0x000f220000300800 */
[----:B------:R-:W-:-:S04]  /*61a0*/  LEA R100, P0, R146, UR12, 0x1 ;  /* 0x0000000c92647c11 */ /* 0x000fc8000f8008ff */
[----:B------:R-:W-:Y:S02]  /*61b0*/  LEA.HI.X R101, R146, UR13, R141, 0x1, P0 ;  /* 0x0000000d92657c11 */ /* 0x000fe400080f0c8d */
[----:B------:R-:W4:Y:S01]  /*61c0*/  LDL.LU R141, [R1+0xb4] ;  /* 0x0000b400018d7983 */ /* 0x000f220000300800 */
[----:B------:R-:W-:-:S04]  /*61d0*/  LEA R102, P0, R145, UR12, 0x1 ;  /* 0x0000000c91667c11 */ /* 0x000fc8000f8008ff */
[----:B------:R-:W-:Y:S02]  /*61e0*/  LEA.HI.X R103, R145, UR13, R104, 0x1, P0 ;  /* 0x0000000d91677c11 */ /* 0x000fe400080f0c68 */
[----:B---3--:R-:W-:-:S04]  /*61f0*/  LEA R104, P0, R144, UR12, 0x1 ;  /* 0x0000000c90687c11 */ /* 0x008fc8000f8008ff */
[----:B------:R-:W-:Y:S02]  /*6200*/  LEA.HI.X R105, R144, UR13, R108, 0x1, P0 ;  /* 0x0000000d90697c11 */ /* 0x000fe400080f0c6c */
[----:B--2---:R-:W-:-:S04]  /*6210*/  LEA R106, P0, R143, UR12, 0x1 ;  /* 0x0000000c8f6a7c11 */ /* 0x004fc8000f8008ff */
[----:B------:R-:W-:Y:S02]  /*6220*/  LEA.HI.X R107, R143, UR13, R93, 0x1, P0 ;  /* 0x0000000d8f6b7c11 */ /* 0x000fe400080f0c5d */
[----:B------:R-:W2:Y:S01]  /*6230*/  LDL.LU R93, [R1+0xb0] ;  /* 0x0000b000015d7983 */ /* 0x000ea20000300800 */
[----:B----4-:R-:W-:-:S04]  /*6240*/  LEA R108, P0, R142, UR12, 0x1 ;  /* 0x0000000c8e6c7c11 */ /* 0x010fc8000f8008ff */
        /* <DEDUP_REMOVED lines=33> */
[----:B------:R-:W-:Y:S01]  /*6460*/  IADD3.X R81, RZ, R78, RZ, P1, !PT ;  /* 0x0000004eff517210 */ /* 0x000fe20000ffe4ff */
[----:B------:R0:W-:Y:S01]  /*6470*/  STG.E.U16 desc[UR16][R2.64], R130 ;  /* 0x0000008202007986 */ /* 0x0001e2000c101510 */
[----:B------:R-:W-:-:S03]  /*6480*/  LEA R82, P0, R137, UR12, 0x1 ;  /* 0x0000000c89527c11 */ /* 0x000fc6000f8008ff */
[----:B------:R-:W2:Y:S01]  /*6490*/  LDL.LU R159, [R1+0x24] ;  /* 0x00002400019f7983 */ /* 0x000ea20000300800 */
[--C-:B------:R-:W-:Y:S02]  /*64a0*/  LEA.HI.X R83, R137, UR13, R81.reuse, 0x1, P0 ;  /* 0x0000000d89537c11 */ /* 0x100fe400080f0c51 */
[----:B------:R-:W-:Y:S01]  /*64b0*/  PRMT R81, R130, 0x7632, R81 ;  /* 0x0000763282517816 */ /* 0x000fe20000000051 */
[----:B------:R-:W2:Y:S01]  /*64c0*/  LDL.LU R162, [R1+0x88] ;  /* 0x0000880001a27983 */ /* 0x000ea20000300800 */
[----:B0-----:R-:W-:-:S03]  /*64d0*/  PRMT R130, R129, 0x7632, R130 ;  /* 0x0000763281827816 */ /* 0x001fc60000000082 */
[----:B------:R-:W-:Y:S04]  /*64e0*/  STG.E.U16 desc[UR16][R2.64+0x2], R81 ;  /* 0x0000025102007986 */ /* 0x000fe8000c101510 */
[----:B------:R-:W-:Y:S04]  /*64f0*/  STG.E.U16 desc[UR16][R2.64+0x4], R129 ;  /* 0x0000048102007986 */ /* 0x000fe8000c101510 */
[----:B------:R0:W-:Y:S04]  /*6500*/  STG.E.U16 desc[UR16][R2.64+0x6], R130 ;  /* 0x0000068202007986 */ /* 0x0001e8000c101510 */
[----:B------:R-:W3:Y:S04]  /*6510*/  LDL.LU R160, [R1+0x20] ;  /* 0x0000200001a07983 */ /* 0x000ee80000300800 */
[----:B------:R-:W3:Y:S01]  /*6520*/  LDL.LU R163, [R1+0x84] ;  /* 0x0000840001a37983 */ /* 0x000ee20000300800 */
[----:B0-----:R-:W-:-:S02]  /*6530*/  PRMT R2, R128, 0x7632, R2 ;  /* 0x0000763280027816 */ /* 0x001fc40000000002 */
[----:B------:R-:W-:Y:S01]  /*6540*/  PRMT R3, R127, 0x7632, R3 ;  /* 0x000076327f037816 */ /* 0x000fe20000000003 */
[----:B------:R-:W-:Y:S04]  /*6550*/  STG.E.U16 desc[UR16][R52.64], R128 ;  /* 0x0000008034007986 */ /* 0x000fe8000c101510 */
[----:B------:R-:W-:Y:S04]  /*6560*/  STG.E.U16 desc[UR16][R52.64+0x2], R2 ;  /* 0x0000020234007986 */ /* 0x000fe8000c101510 */
[----:B------:R-:W-:Y:S04]  /*6570*/  STG.E.U16 desc[UR16][R52.64+0x4], R127 ;  /* 0x0000047f34007986 */ /* 0x000fe8000c101510 */
[----:B------:R4:W-:Y:S02]  /*6580*/  STG.E.U16 desc[UR16][R52.64+0x6], R3 ;  /* 0x0000060334007986 */ /* 0x0009e4000c101510 */
[----:B----4-:R-:W-:-:S02]  /*6590*/  F2FP.F16.F32.PACK_AB R53, R161, R164 ;  /* 0x000000a4a135723e */ /* 0x010fc400000000ff */
[----:B------:R-:W4:Y:S04]  /*65a0*/  LDL.LU R161, [R1+0x1c] ;  /* 0x00001c0001a17983 */ /* 0x000f280000300800 */
[----:B------:R-:W4:Y:S01]  /*65b0*/  LDL.LU R164, [R1+0x80] ;  /* 0x0000800001a47983 */ /* 0x000f220000300800 */
[----:B------:R-:W-:Y:S02]  /*65c0*/  PRMT R2, R126, 0x7632, R2 ;  /* 0x000076327e027816 */ /* 0x000fe40000000002 */
[----:B------:R-:W-:-:S03]  /*65d0*/  PRMT R3, R125, 0x7632, R3 ;  /* 0x000076327d037816 */ /* 0x000fc60000000003 */
[----:B------:R0:W-:Y:S01]  /*65e0*/  STG.E.U16 desc[UR16][R54.64+0x2], R2 ;  /* 0x0000020236007986 */ /* 0x0001e2000c101510 */
[----:B------:R-:W-:-:S03]  /*65f0*/  F2FP.F16.F32.PACK_AB R4, R141, R4 ;  /* 0x000000048d04723e */ /* 0x000fc600000000ff */
[----:B------:R1:W-:Y:S01]  /*6600*/  STG.E.U16 desc[UR16][R54.64+0x6], R3 ;  /* 0x0000060336007986 */ /* 0x0003e2000c101510 */
[----:B------:R-:W-:-:S03]  /*6610*/  F2FP.F16.F32.PACK_AB R8, R11, R8 ;  /* 0x000000080b08723e */ /* 0x000fc600000000ff */
[----:B------:R-:W-:Y:S01]  /*6620*/  STG.E.U16 desc[UR16][R54.64], R126 ;  /* 0x0000007e36007986 */ /* 0x000fe2000c101510 */
[----:B0-----:R-:W-:-:S03]  /*6630*/  PRMT R2, R123, 0x7632, R2 ;  /* 0x000076327b027816 */ /* 0x001fc60000000002 */
[----:B------:R0:W-:Y:S01]  /*6640*/  STG.E.U16 desc[UR16][R54.64+0x4], R125 ;  /* 0x0000047d36007986 */ /* 0x0001e2000c101510 */
[----:B-1----:R-:W-:-:S03]  /*6650*/  PRMT R3, R121, 0x7632, R3 ;  /* 0x0000763279037816 */ /* 0x002fc60000000003 */
[----:B------:R2:W-:Y:S01]  /*6660*/  STG.E.U16 desc[UR16][R56.64+0x2], R2 ;  /* 0x0000020238007986 */ /* 0x0005e2000c101510 */
[----:B------:R-:W-:-:S03]  /*6670*/  PRMT R52, R7, 0x7632, R52 ;  /* 0x0000763207347816 */ /* 0x000fc60000000034 */
[----:B------:R-:W-:Y:S04]  /*6680*/  STG.E.U16 desc[UR16][R56.64], R123 ;  /* 0x0000007b38007986 */ /* 0x000fe8000c101510 */
[----:B------:R-:W-:Y:S01]  /*6690*/  STG.E.U16 desc[UR16][R56.64+0x4], R121 ;  /* 0x0000047938007986 */ /* 0x000fe2000c101510 */
[----:B0-----:R-:W-:Y:S02]  /*66a0*/  PRMT R54, R4, 0x7632, R54 ;  /* 0x0000763204367816 */ /* 0x001fe40000000036 */
[----:B--2---:R-:W-:Y:S01]  /*66b0*/  F2FP.F16.F32.PACK_AB R2, R159, R162 ;  /* 0x000000a29f02723e */ /* 0x004fe200000000ff */
[----:B------:R0:W-:Y:S04]  /*66c0*/  STG.E.U16 desc[UR16][R56.64+0x6], R3 ;  /* 0x0000060338007986 */ /* 0x0001e8000c101510 */
[----:B------:R-:W2:Y:S01]  /*66d0*/  LDL.LU R159, [R1+0x18] ;  /* 0x00001800019f7983 */ /* 0x000ea20000300800 */
[----:B------:R-:W-:-:S03]  /*66e0*/  PRMT R11, R2, 0x7632, R11 ;  /* 0x00007632020b7816 */ /* 0x000fc6000000000b */
[----:B------:R1:W-:Y:S04]  /*66f0*/  STG.E.U16 desc[UR16][R58.64], R7 ;  /* 0x000000073a007986 */ /* 0x0003e8000c101510 */
[----:B------:R-:W2:Y:S01]  /*6700*/  LDL.LU R162, [R1+0x7c] ;  /* 0x00007c0001a27983 */ /* 0x000ea20000300800 */
[----:B0-----:R-:W-:-:S03]  /*6710*/  PRMT R3, R53, 0x7632, R3 ;  /* 0x0000763235037816 */ /* 0x001fc60000000003 */
[----:B------:R0:W-:Y:S01]  /*6720*/  STG.E.U16 desc[UR16][R58.64+0x4], R4 ;  /* 0x000004043a007986 */ /* 0x0001e2000c101510 */
[----:B-1----:R-:W-:-:S03]  /*6730*/  PRMT R7, R8, 0x7632, R7 ;  /* 0x0000763208077816 */ /* 0x002fc60000000007 */
[----:B------:R-:W-:Y:S04]  /*6740*/  STG.E.U16 desc[UR16][R58.64+0x2], R52 ;  /* 0x000002343a007986 */ /* 0x000fe8000c101510 */
[----:B------:R-:W-:Y:S01]  /*6750*/  STG.E.U16 desc[UR16][R58.64+0x6], R54 ;  /* 0x000006363a007986 */ /* 0x000fe2000c101510 */
[----:B0-----:R-:W-:Y:S02]  /*6760*/  PRMT R4, R2, 0x7610, R4 ;  /* 0x0000761002047816 */ /* 0x001fe40000000004 */
[----:B---3--:R-:W-:Y:S02]  /*6770*/  F2FP.F16.F32.PACK_AB R2, R160, R163 ;  /* 0x000000a3a002723e */ /* 0x008fe400000000ff */
[----:B------:R-:W3:Y:S04]  /*6780*/  LDL.LU R160, [R1+0x14] ;  /* 0x0000140001a07983 */ /* 0x000ee80000300800 */
[----:B------:R-:W3:Y:S04]  /*6790*/  LDL.LU R163, [R1+0x78] ;  /* 0x0000780001a37983 */ /* 0x000ee80000300800 */
[----:B------:R0:W-:Y:S04]  /*67a0*/  STG.E.U16 desc[UR16][R60.64+0x2], R3 ;  /* 0x000002033c007986 */ /* 0x0001e8000c101510 */
[----:B------:R1:W-:Y:S01]  /*67b0*/  STG.E.U16 desc[UR16][R60.64+0x6], R7 ;  /* 0x000006073c007986 */ /* 0x0003e2000c101510 */
[----:B0-----:R-:W-:-:S02]  /*67c0*/  PRMT R3, R2, 0x7610, R3 ;  /* 0x0000761002037816 */ /* 0x001fc40000000003 */
[----:B-1----:R-:W-:Y:S02]  /*67d0*/  PRMT R7, R2, 0x7632, R7 ;  /* 0x0000763202077816 */ /* 0x002fe40000000007 */
[----:B----4-:R-:W-:Y:S02]  /*67e0*/  F2FP.F16.F32.PACK_AB R2, R161, R164 ;  /* 0x000000a4a102723e */ /* 0x010fe400000000ff */
[----:B------:R-:W4:Y:S04]  /*67f0*/  LDL.LU R161, [R1+0x10] ;  /* 0x0000100001a17983 */ /* 0x000f280000300800 */
[----:B------:R-:W4:Y:S01]  /*6800*/  LDL.LU R164, [R1+0x74] ;  /* 0x0000740001a47983 */ /* 0x000f220000300800 */
[----:B------:R-:W-:Y:S02]  /*6810*/  F2FP.F16.F32.PACK_AB R12, R124, R12 ;  /* 0x0000000c7c0c723e */ /* 0x000fe400000000ff */
[----:B------:R-:W-:Y:S01]  /*6820*/  F2FP.F16.F32.PACK_AB R16, R122, R16 ;  /* 0x000000107a10723e */ /* 0x000fe200000000ff */
[----:B------:R-:W-:Y:S01]  /*6830*/  STG.E.U16 desc[UR16][R60.64], R53 ;  /* 0x000000353c007986 */ /* 0x000fe2000c101510 */
[----:B------:R-:W-:-:S03]  /*6840*/  PRMT R52, R12, 0x7632, R52 ;  /* 0x000076320c347816 */ /* 0x000fc60000000034 */
[----:B------:R0:W-:Y:S01]  /*6850*/  STG.E.U16 desc[UR16][R60.64+0x4], R8 ;  /* 0x000004083c007986 */ /* 0x0001e2000c101510 */
[----:B------:R-:W-:-:S03]  /*6860*/  F2FP.F16.F32.PACK_AB R20, R120, R20 ;  /* 0x000000147814723e */ /* 0x000fc600000000ff */
[----:B------:R1:W-:Y:S04]  /*6870*/  STG.E.U16 desc[UR16][R62.64], R4 ;  /* 0x000000043e007986 */ /* 0x0003e8000c101510 */
[----:B------:R1:W-:Y:S01]  /*6880*/  STG.E.U16 desc[UR16][R62.64+0x2], R11 ;  /* 0x0000020b3e007986 */ /* 0x0003e2000c101510 */
[----:B0-----:R-:W-:-:S03]  /*6890*/  PRMT R8, R2, 0x7610, R8 ;  /* 0x0000761002087816 */ /* 0x001fc60000000008 */
[----:B------:R-:W-:Y:S01]  /*68a0*/  STG.E.U16 desc[UR16][R62.64+0x4], R12 ;  /* 0x0000040c3e007986 */ /* 0x000fe2000c101510 */
[----:B-1----:R-:W-:-:S03]  /*68b0*/  PRMT R4, R16, 0x7632, R4 ;  /* 0x0000763210047816 */ /* 0x002fc60000000004 */
[----:B------:R-:W-:Y:S01]  /*68c0*/  STG.E.U16 desc[UR16][R62.64+0x6], R52 ;  /* 0x000006343e007986 */ /* 0x000fe2000c101510 */
[----:B------:R-:W-:-:S03]  /*68d0*/  PRMT R11, R2, 0x7632, R11 ;  /* 0x00007632020b7816 */ /* 0x000fc6000000000b */
[----:B------:R0:W-:Y:S04]  /*68e0*/  STG.E.U16 desc[UR16][R64.64], R3 ;  /* 0x0000000340007986 */ /* 0x0001e8000c101510 */
[----:B------:R1:W-:Y:S04]  /*68f0*/  STG.E.U16 desc[UR16][R64.64+0x2], R7 ;  /* 0x0000020740007986 */ /* 0x0003e8000c101510 */
[----:B------:R1:W-:Y:S01]  /*6900*/  STG.E.U16 desc[UR16][R64.64+0x6], R4 ;  /* 0x0000060440007986 */ /* 0x0003e2000c101510 */
[----:B--2---:R-:W-:-:S03]  /*6910*/  F2FP.F16.F32.PACK_AB R2, R159, R162 ;  /* 0x000000a29f02723e */ /* 0x004fc600000000ff */
[----:B------:R-:W2:Y:S01]  /*6920*/  LDL.LU R159, [R1+0xc] ;  /* 0x00000c00019f7983 */ /* 0x000ea20000300800 */
[----:B0-----:R-:W-:-:S03]  /*6930*/  PRMT R3, R20, 0x7632, R3 ;  /* 0x0000763214037816 */ /* 0x001fc60000000003 */
[----:B------:R-:W2:Y:S01]  /*6940*/  LDL.LU R162, [R1+0x70] ;  /* 0x0000700001a27983 */ /* 0x000ea20000300800 */
[C---:B-1----:R-:W-:Y:S02]  /*6950*/  PRMT R7, R2.reuse, 0x7610, R7 ;  /* 0x0000761002077816 */ /* 0x042fe40000000007 */
[----:B------:R-:W-:Y:S01]  /*6960*/  PRMT R4, R2, 0x7632, R4 ;  /* 0x0000763202047816 */ /* 0x000fe20000000004 */
[----:B------:R-:W-:Y:S04]  /*6970*/  STG.E.U16 desc[UR16][R64.64+0x4], R16 ;  /* 0x0000041040007986 */ /* 0x000fe8000c101510 */
[----:B------:R0:W-:Y:S04]  /*6980*/  STG.E.U16 desc[UR16][R66.64+0x2], R11 ;  /* 0x0000020b42007986 */ /* 0x0001e8000c101510 */
[----:B------:R1:W-:Y:S01]  /*6990*/  STG.E.U16 desc[UR16][R66.64+0x6], R3 ;  /* 0x0000060342007986 */ /* 0x0003e2000c101510 */
[----:B---3--:R-:W-:-:S03]  /*69a0*/  F2FP.F16.F32.PACK_AB R2, R160, R163 ;  /* 0x000000a3a002723e */ /* 0x008fc600000000ff */
[----:B------:R-:W3:Y:S01]  /*69b0*/  LDL.LU R160, [R1+0x8] ;  /* 0x0000080001a07983 */ /* 0x000ee20000300800 */
[----:B0-----:R-:W-:-:S03]  /*69c0*/  PRMT R11, R2, 0x7610, R11 ;  /* 0x00007610020b7816 */ /* 0x001fc6000000000b */
[----:B------:R-:W3:Y:S01]  /*69d0*/  LDL.LU R163, [R1+0x6c] ;  /* 0x00006c0001a37983 */ /* 0x000ee20000300800 */
[----:B-1----:R-:W-:Y:S02]  /*69e0*/  PRMT R3, R2, 0x7632, R3 ;  /* 0x0000763202037816 */ /* 0x002fe40000000003 */
[----:B----4-:R-:W-:Y:S02]  /*69f0*/  F2FP.F16.F32.PACK_AB R2, R161, R164 ;  /* 0x000000a4a102723e */ /* 0x010fe400000000ff */
[----:B------:R-:W4:Y:S04]  /*6a00*/  LDL.LU R161, [R1+0x4] ;  /* 0x0000040001a17983 */ /* 0x000f280000300800 */
[----:B------:R-:W4:Y:S01]  /*6a10*/  LDL.LU R164, [R1+0x68] ;  /* 0x0000680001a47983 */ /* 0x000f220000300800 */
[----:B------:R-:W-:-:S03]  /*6a20*/  F2FP.F16.F32.PACK_AB R24, R119, R24 ;  /* 0x000000187718723e */ /* 0x000fc600000000ff */
[----:B------:R0:W-:Y:S01]  /*6a30*/  STG.E.U16 desc[UR16][R66.64], R8 ;  /* 0x0000000842007986 */ /* 0x0001e2000c101510 */
[----:B------:R-:W-:-:S03]  /*6a40*/  F2FP.F16.F32.PACK_AB R25, R118, R25 ;  /* 0x000000197619723e */ /* 0x000fc600000000ff */
[----:B------:R-:W-:Y:S01]  /*6a50*/  STG.E.U16 desc[UR16][R66.64+0x4], R20 ;  /* 0x0000041442007986 */ /* 0x000fe2000c101510 */
[----:B------:R-:W-:-:S03]  /*6a60*/  F2FP.F16.F32.PACK_AB R26, R132, R26 ;  /* 0x0000001a841a723e */ /* 0x000fc600000000ff */
[----:B------:R1:W-:Y:S01]  /*6a70*/  STG.E.U16 desc[UR16][R68.64], R7 ;  /* 0x0000000744007986 */ /* 0x0003e2000c101510 */
[----:B0-----:R-:W-:-:S03]  /*6a80*/  PRMT R8, R24, 0x7632, R8 ;  /* 0x0000763218087816 */ /* 0x001fc60000000008 */
[----:B------:R0:W-:Y:S04]  /*6a90*/  STG.E.U16 desc[UR16][R68.64+0x2], R4 ;  /* 0x0000020444007986 */ /* 0x0001e8000c101510 */
[----:B------:R0:W-:Y:S01]  /*6aa0*/  STG.E.U16 desc[UR16][R68.64+0x6], R8 ;  /* 0x0000060844007986 */ /* 0x0001e2000c101510 */
[----:B-1----:R-:W-:-:S03]  /*6ab0*/  PRMT R7, R25, 0x7632, R7 ;  /* 0x0000763219077816 */ /* 0x002fc60000000007 */
[----:B------:R-:W-:Y:S01]  /*6ac0*/  STG.E.U16 desc[UR16][R68.64+0x4], R24 ;  /* 0x0000041844007986 */ /* 0x000fe2000c101510 */
[----:B0-----:R-:W-:-:S03]  /*6ad0*/  PRMT R4, R2, 0x7610, R4 ;  /* 0x0000761002047816 */ /* 0x001fc60000000004 */
[----:B------:R0:W-:Y:S01]  /*6ae0*/  STG.E.U16 desc[UR16][R70.64], R11 ;  /* 0x0000000b46007986 */ /* 0x0001e2000c101510 */
[----:B------:R-:W-:-:S03]  /*6af0*/  PRMT R8, R2, 0x7632, R8 ;  /* 0x0000763202087816 */ /* 0x000fc60000000008 */
[----:B------:R1:W-:Y:S04]  /*6b00*/  STG.E.U16 desc[UR16][R70.64+0x2], R3 ;  /* 0x0000020346007986 */ /* 0x0003e8000c101510 */
[----:B------:R1:W-:Y:S01]  /*6b10*/  STG.E.U16 desc[UR16][R70.64+0x6], R7 ;  /* 0x0000060746007986 */ /* 0x0003e2000c101510 */
[----:B--2---:R-:W-:Y:S02]  /*6b20*/  F2FP.F16.F32.PACK_AB R2, R159, R162 ;  /* 0x000000a29f02723e */ /* 0x004fe400000000ff */
[----:B0-----:R-:W-:Y:S01]  /*6b30*/  PRMT R11, R26, 0x7632, R11 ;  /* 0x000076321a0b7816 */ /* 0x001fe2000000000b */
        /* <DEDUP_REMOVED lines=8> */
[C---:B0-----:R-:W-:Y:S02]  /*6bc0*/  PRMT R8, R2.reuse, 0x7610, R8 ;  /* 0x0000761002087816 */ /* 0x041fe40000000008 */
[----:B-1----:R-:W-:Y:S02]  /*6bd0*/  PRMT R11, R2, 0x7632, R11 ;  /* 0x00007632020b7816 */ /* 0x002fe4000000000b */
[----:B----4-:R-:W-:Y:S02]  /*6be0*/  F2FP.F16.F32.PACK_AB R2, R161, R164 ;  /* 0x000000a4a102723e */ /* 0x010fe400000000ff */
[----:B------:R-:W4:Y:S01]  /*6bf0*/  LDL.LU R164, [R1+0x5c] ;  /* 0x00005c0001a47983 */ /* 0x000f220000300800 */
[----:B------:R-:W-:-:S03]  /*6c00*/  F2FP.F16.F32.PACK_AB R28, R138, R28 ;  /* 0x0000001c8a1c723e */ /* 0x000fc600000000ff */
[----:B------:R0:W-:Y:S04]  /*6c10*/  STG.E.U16 desc[UR16][R74.64], R4 ;  /* 0x000000044a007986 */ /* 0x0001e8000c101510 */
[----:B------:R-:W-:Y:S01]  /*6c20*/  STG.E.U16 desc[UR16][R74.64+0x4], R26 ;  /* 0x0000041a4a007986 */ /* 0x000fe2000c101510 */
[----:B0-----:R-:W-:-:S03]  /*6c30*/  PRMT R4, R28, 0x7632, R4 ;  /* 0x000076321c047816 */ /* 0x001fc60000000004 */
[----:B------:R0:W-:Y:S04]  /*6c40*/  STG.E.U16 desc[UR16][R76.64+0x2], R7 ;  /* 0x000002074c007986 */ /* 0x0001e8000c101510 */
[----:B------:R1:W-:Y:S01]  /*6c50*/  STG.E.U16 desc[UR16][R76.64+0x6], R4 ;  /* 0x000006044c007986 */ /* 0x0003e2000c101510 */
[C---:B0-----:R-:W-:Y:S02]  /*6c60*/  PRMT R7, R2.reuse, 0x7610, R7 ;  /* 0x0000761002077816 */ /* 0x041fe40000000007 */
[----:B-1----:R-:W-:Y:S02]  /*6c70*/  PRMT R4, R2, 0x7632, R4 ;  /* 0x0000763202047816 */ /* 0x002fe40000000004 */
[----:B--2---:R-:W-:Y:S02]  /*6c80*/  F2FP.F16.F32.PACK_AB R2, R73, R162 ;  /* 0x000000a24902723e */ /* 0x004fe400000000ff */
[----:B------:R-:W2:Y:S04]  /*6c90*/  LDL.LU R73, [R1+0xa8] ;  /* 0x0000a80001497983 */ /* 0x000ea80000300800 */
[----:B------:R-:W2:Y:S01]  /*6ca0*/  LDL.LU R162, [R1+0x58] ;  /* 0x0000580001a27983 */ /* 0x000ea20000300800 */
[----:B---3--:R-:W-:-:S03]  /*6cb0*/  F2FP.F16.F32.PACK_AB R134, R134, R163 ;  /* 0x000000a38686723e */ /* 0x008fc600000000ff */
[----:B------:R-:W3:Y:S01]  /*6cc0*/  LDL.LU R163, [R1+0x54] ;  /* 0x0000540001a37983 */ /* 0x000ee20000300800 */
[----:B----4-:R-:W-:-:S03]  /*6cd0*/  F2FP.F16.F32.PACK_AB R133, R133, R164 ;  /* 0x000000a48585723e */ /* 0x010fc600000000ff */
[----:B------:R-:W4:Y:S01]  /*6ce0*/  LDL.LU R164, [R1+0x50] ;  /* 0x0000500001a47983 */ /* 0x000f220000300800 */
[----:B--2---:R-:W-:-:S03]  /*6cf0*/  F2FP.F16.F32.PACK_AB R112, R112, R162 ;  /* 0x000000a27070723e */ /* 0x004fc600000000ff */
        /* <DEDUP_REMOVED lines=11> */
[----:B------:R-:W-:Y:S02]  /*6db0*/  F2FP.F16.F32.PACK_AB R80, R80, R73 ;  /* 0x000000495050723e */ /* 0x000fe400000000ff */
[----:B--2---:R-:W-:Y:S02]  /*6dc0*/  F2FP.F16.F32.PACK_AB R13, R13, R162 ;  /* 0x000000a20d0d723e */ /* 0x004fe400000000ff */
[----:B------:R-:W2:Y:S01]  /*6dd0*/  LDL.LU R162, [R1+0x34] ;  /* 0x0000340001a27983 */ /* 0x000ea20000300800 */
[----:B---3--:R-:W-:-:S03]  /*6de0*/  F2FP.F16.F32.PACK_AB R10, R10, R163 ;  /* 0x000000a30a0a723e */ /* 0x008fc600000000ff */
[----:B------:R-:W3:Y:S01]  /*6df0*/  LDL.LU R163, [R1+0x30] ;  /* 0x0000300001a37983 */ /* 0x000ee20000300800 */
[----:B----4-:R-:W-:-:S03]  /*6e00*/  F2FP.F16.F32.PACK_AB R9, R9, R164 ;  /* 0x000000a40909723e */ /* 0x010fc600000000ff */
[----:B------:R-:W4:Y:S04]  /*6e10*/  LDL.LU R164, [R1+0x2c] ;  /* 0x00002c0001a47983 */ /* 0x000f280000300800 */
[----:B------:R1:W5:Y:S01]  /*6e20*/  LDL.LU R73, [R1+0xa4] ;  /* 0x0000a40001497983 */ /* 0x0003620000300800 */
[----:B------:R-:W-:Y:S02]  /*6e30*/  F2FP.F16.F32.PACK_AB R29, R139, R29 ;  /* 0x0000001d8b1d723e */ /* 0x000fe400000000ff */
[----:B------:R-:W-:Y:S01]  /*6e40*/  F2FP.F16.F32.PACK_AB R30, R142, R30 ;  /* 0x0000001e8e1e723e */ /* 0x000fe200000000ff */
[----:B------:R0:W-:Y:S04]  /*6e50*/  STG.E.U16 desc[UR16][R76.64], R3 ;  /* 0x000000034c007986 */ /* 0x0001e8000c101510 */
[----:B------:R-:W-:Y:S01]  /*6e60*/  STG.E.U16 desc[UR16][R76.64+0x4], R28 ;  /* 0x0000041c4c007986 */ /* 0x000fe2000c101510 */
[----:B------:R-:W-:-:S03]  /*6e70*/  F2FP.F16.F32.PACK_AB R32, R113, R32 ;  /* 0x000000207120723e */ /* 0x000fc600000000ff */
[----:B------:R1:W-:Y:S01]  /*6e80*/  STG.E.U16 desc[UR16][R84.64], R8 ;  /* 0x0000000854007986 */ /* 0x0003e2000c101510 */
[----:B0-----:R-:W-:-:S03]  /*6e90*/  PRMT R3, R29, 0x7632, R3 ;  /* 0x000076321d037816 */ /* 0x001fc60000000003 */
[----:B------:R-:W-:Y:S01]  /*6ea0*/  STG.E.U16 desc[UR16][R84.64+0x2], R11 ;  /* 0x0000020b54007986 */ /* 0x000fe2000c101510 */
[----:B------:R-:W-:Y:S02]  /*6eb0*/  F2FP.F16.F32.PACK_AB R33, R143, R33 ;  /* 0x000000218f21723e */ /* 0x000fe400000000ff */
[----:B-1----:R-:W-:Y:S01]  /*6ec0*/  PRMT R8, R30, 0x7632, R8 ;  /* 0x000076321e087816 */ /* 0x002fe20000000008 */
[----:B------:R-:W-:Y:S04]  /*6ed0*/  STG.E.U16 desc[UR16][R84.64+0x4], R29 ;  /* 0x0000041d54007986 */ /* 0x000fe8000c101510 */
[----:B------:R0:W-:Y:S01]  /*6ee0*/  STG.E.U16 desc[UR16][R84.64+0x6], R3 ;  /* 0x0000060354007986 */ /* 0x0001e2000c101510 */
[----:B------:R-:W-:-:S03]  /*6ef0*/  F2FP.F16.F32.PACK_AB R34, R144, R34 ;  /* 0x000000229022723e */ /* 0x000fc600000000ff */
[----:B------:R1:W-:Y:S04]  /*6f00*/  STG.E.U16 desc[UR16][R86.64], R7 ;  /* 0x0000000756007986 */ /* 0x0003e8000c101510 */
[----:B------:R2:W-:Y:S04]  /*6f10*/  STG.E.U16 desc[UR16][R86.64+0x2], R4 ;  /* 0x0000020456007986 */ /* 0x0005e8000c101510 */
[----:B------:R-:W-:Y:S01]  /*6f20*/  STG.E.U16 desc[UR16][R86.64+0x4], R30 ;  /* 0x0000041e56007986 */ /* 0x000fe2000c101510 */
[----:B0-----:R-:W-:-:S03]  /*6f30*/  PRMT R3, R2, 0x7632, R3 ;  /* 0x0000763202037816 */ /* 0x001fc60000000003 */
[----:B------:R-:W-:Y:S01]  /*6f40*/  STG.E.U16 desc[UR16][R86.64+0x6], R8 ;  /* 0x0000060856007986 */ /* 0x000fe2000c101510 */
[----:B-1----:R-:W-:-:S03]  /*6f50*/  PRMT R7, R32, 0x7632, R7 ;  /* 0x0000763220077816 */ /* 0x002fc60000000007 */
[----:B------:R0:W-:Y:S01]  /*6f60*/  STG.E.U16 desc[UR16][R88.64], R2 ;  /* 0x0000000258007986 */ /* 0x0001e2000c101510 */
[----:B--2---:R-:W-:-:S03]  /*6f70*/  PRMT R4, R134, 0x7632, R4 ;  /* 0x0000763286047816 */ /* 0x004fc60000000004 */
[----:B------:R1:W-:Y:S01]  /*6f80*/  STG.E.U16 desc[UR16][R88.64+0x2], R3 ;  /* 0x0000020358007986 */ /* 0x0003e2000c101510 */
[----:B------:R-:W-:-:S03]  /*6f90*/  F2FP.F16.F32.PACK_AB R36, R145, R36 ;  /* 0x000000249124723e */ /* 0x000fc600000000ff */
[----:B------:R-:W-:Y:S01]  /*6fa0*/  STG.E.U16 desc[UR16][R88.64+0x4], R32 ;  /* 0x0000042058007986 */ /* 0x000fe2000c101510 */
[----:B0-----:R-:W-:-:S03]  /*6fb0*/  PRMT R2, R33, 0x7632, R2 ;  /* 0x0000763221027816 */ /* 0x001fc60000000002 */
[----:B------:R0:W-:Y:S01]  /*6fc0*/  STG.E.U16 desc[UR16][R88.64+0x6], R7 ;  /* 0x0000060758007986 */ /* 0x0001e2000c101510 */
[----:B------:R-:W-:Y:S02]  /*6fd0*/  F2FP.F16.F32.PACK_AB R37, R72, R37 ;  /* 0x000000254825723e */ /* 0x000fe400000000ff */
[----:B-1----:R-:W-:Y:S01]  /*6fe0*/  PRMT R3, R133, 0x7632, R3 ;  /* 0x0000763285037816 */ /* 0x002fe20000000003 */
[----:B------:R1:W-:Y:S01]  /*6ff0*/  STG.E.U16 desc[UR16][R90.64+0x6], R2 ;  /* 0x000006025a007986 */ /* 0x0003e2000c101510 */
[----:B------:R-:W-:-:S03]  /*7000*/  F2FP.F16.F32.PACK_AB R38, R51, R38 ;  /* 0x000000263326723e */ /* 0x000fc600000000ff */
[----:B------:R-:W-:Y:S01]  /*7010*/  STG.E.U16 desc[UR16][R90.64], R134 ;  /* 0x000000865a007986 */ /* 0x000fe2000c101510 */
[----:B0-----:R-:W-:-:S03]  /*7020*/  PRMT R7, R34, 0x7632, R7 ;  /* 0x0000763222077816 */ /* 0x001fc60000000007 */
[----:B------:R0:W-:Y:S01]  /*7030*/  STG.E.U16 desc[UR16][R90.64+0x2], R4 ;  /* 0x000002045a007986 */ /* 0x0001e2000c101510 */
[----:B-1----:R-:W-:-:S03]  /*7040*/  PRMT R2, R112, 0x7632, R2 ;  /* 0x0000763270027816 */ /* 0x002fc60000000002 */
[----:B------:R-:W-:Y:S01]  /*7050*/  STG.E.U16 desc[UR16][R90.64+0x4], R33 ;  /* 0x000004215a007986 */ /* 0x000fe2000c101510 */
[----:B------:R-:W-:-:S03]  /*7060*/  F2FP.F16.F32.PACK_AB R40, R47, R40 ;  /* 0x000000282f28723e */ /* 0x000fc600000000ff */
[----:B------:R-:W-:Y:S04]  /*7070*/  STG.E.U16 desc[UR16][R94.64], R133 ;  /* 0x000000855e007986 */ /* 0x000fe8000c101510 */
[----:B------:R1:W-:Y:S01]  /*7080*/  STG.E.U16 desc[UR16][R94.64+0x2], R3 ;  /* 0x000002035e007986 */ /* 0x0003e2000c101510 */
[----:B0-----:R-:W-:-:S03]  /*7090*/  PRMT R4, R36, 0x7632, R4 ;  /* 0x0000763224047816 */ /* 0x001fc60000000004 */
[----:B------:R-:W-:Y:S04]  /*70a0*/  STG.E.U16 desc[UR16][R94.64+0x4], R34 ;  /* 0x000004225e007986 */ /* 0x000fe8000c101510 */
[----:B------:R0:W-:Y:S01]  /*70b0*/  STG.E.U16 desc[UR16][R94.64+0x6], R7 ;  /* 0x000006075e007986 */ /* 0x0001e2000c101510 */
[----:B------:R-:W-:-:S03]  /*70c0*/  F2FP.F16.F32.PACK_AB R41, R43, R41 ;  /* 0x000000292b29723e */ /* 0x000fc600000000ff */
[----:B------:R2:W-:Y:S01]  /*70d0*/  STG.E.U16 desc[UR16][R96.64+0x2], R2 ;  /* 0x0000020260007986 */ /* 0x0005e2000c101510 */
[----:B-1----:R-:W-:-:S03]  /*70e0*/  PRMT R3, R22, 0x7632, R3 ;  /* 0x0000763216037816 */ /* 0x002fc60000000003 */
[----:B------:R-:W-:Y:S01]  /*70f0*/  STG.E.U16 desc[UR16][R96.64], R112 ;  /* 0x0000007060007986 */ /* 0x000fe2000c101510 */
[----:B0-----:R-:W-:-:S03]  /*7100*/  PRMT R7, R37, 0x7632, R7 ;  /* 0x0000763225077816 */ /* 0x001fc60000000007 */
[----:B------:R-:W-:Y:S01]  /*7110*/  STG.E.U16 desc[UR16][R96.64+0x4], R36 ;  /* 0x0000042460007986 */ /* 0x000fe2000c101510 */
[----:B--2---:R-:W-:-:S03]  /*7120*/  PRMT R2, R21, 0x7632, R2 ;  /* 0x0000763215027816 */ /* 0x004fc60000000002 */
[----:B------:R0:W-:Y:S01]  /*7130*/  STG.E.U16 desc[UR16][R96.64+0x6], R4 ;  /* 0x0000060460007986 */ /* 0x0001e2000c101510 */
[----:B------:R-:W-:-:S03]  /*7140*/  PRMT R51, R18, 0x7632, R51 ;  /* 0x0000763212337816 */ /* 0x000fc60000000033 */
[----:B------:R-:W-:Y:S01]  /*7150*/  STG.E.U16 desc[UR16][R98.64], R22 ;  /* 0x0000001662007986 */ /* 0x000fe2000c101510 */
[----:B------:R-:W-:-:S03]  /*7160*/  F2FP.F16.F32.PACK_AB R39, R39, R42 ;  /* 0x0000002a2727723e */ /* 0x000fc600000000ff */
[----:B------:R1:W-:Y:S04]  /*7170*/  STG.E.U16 desc[UR16][R98.64+0x2], R3 ;  /* 0x0000020362007986 */ /* 0x0003e8000c101510 */
[----:B------:R-:W-:Y:S01]  /*7180*/  STG.E.U16 desc[UR16][R98.64+0x4], R37 ;  /* 0x0000042562007986 */ /* 0x000fe2000c101510 */
[----:B0-----:R-:W-:-:S03]  /*7190*/  PRMT R4, R38, 0x7632, R4 ;  /* 0x0000763226047816 */ /* 0x001fc60000000004 */
[----:B------:R-:W-:Y:S01]  /*71a0*/  STG.E.U16 desc[UR16][R98.64+0x6], R7 ;  /* 0x0000060762007986 */ /* 0x000fe2000c101510 */
[----:B------:R-:W-:-:S03]  /*71b0*/  F2FP.F16.F32.PACK_AB R35, R35, R44 ;  /* 0x0000002c2323723e */ /* 0x000fc600000000ff */
[----:B------:R0:W-:Y:S01]  /*71c0*/  STG.E.U16 desc[UR16][R100.64+0x2], R2 ;  /* 0x0000020264007986 */ /* 0x0001e2000c101510 */
[----:B-1----:R-:W-:Y:S02]  /*71d0*/  PRMT R3, R40, 0x7632, R3 ;  /* 0x0000763228037816 */ /* 0x002fe40000000003 */
[----:B------:R-:W-:Y:S01]  /*71e0*/  PRMT R52, R17, 0x7632, R52 ;  /* 0x0000763211347816 */ /* 0x000fe20000000034 */
[----:B------:R-:W-:Y:S01]  /*71f0*/  STG.E.U16 desc[UR16][R100.64], R21 ;  /* 0x0000001564007986 */ /* 0x000fe2000c101510 */
[----:B------:R-:W-:-:S03]  /*7200*/  PRMT R53, R14, 0x7632, R53 ;  /* 0x000076320e357816 */ /* 0x000fc60000000035 */
[----:B------:R-:W-:Y:S01]  /*7210*/  STG.E.U16 desc[UR16][R100.64+0x4], R38 ;  /* 0x0000042664007986 */ /* 0x000fe2000c101510 */
[----:B0-----:R-:W-:-:S03]  /*7220*/  PRMT R2, R41, 0x7632, R2 ;  /* 0x0000763229027816 */ /* 0x001fc60000000002 */
[----:B------:R-:W-:Y:S01]  /*7230*/  STG.E.U16 desc[UR16][R100.64+0x6], R4 ;  /* 0x0000060464007986 */ /* 0x000fe2000c101510 */
[----:B------:R-:W-:-:S03]  /*7240*/  F2FP.F16.F32.PACK_AB R31, R31, R45 ;  /* 0x0000002d1f1f723e */ /* 0x000fc600000000ff */
[----:B------:R-:W-:Y:S04]  /*7250*/  STG.E.U16 desc[UR16][R102.64], R18 ;  /* 0x0000001266007986 */ /* 0x000fe8000c101510 */
[----:B------:R-:W-:Y:S04]  /*7260*/  STG.E.U16 desc[UR16][R102.64+0x2], R51 ;  /* 0x0000023366007986 */ /* 0x000fe8000c101510 */
[----:B------:R-:W-:Y:S04]  /*7270*/  STG.E.U16 desc[UR16][R102.64+0x4], R40 ;  /* 0x0000042866007986 */ /* 0x000fe8000c101510 */
[----:B------:R0:W-:Y:S01]  /*7280*/  STG.E.U16 desc[UR16][R102.64+0x6], R3 ;  /* 0x0000060366007986 */ /* 0x0001e2000c101510 */
[----:B------:R-:W-:-:S03]  /*7290*/  IADD3.X R79, RZ, R78, RZ, P5, !PT ;  /* 0x0000004eff4f7210 */ /* 0x000fc60002ffe4ff */
[----:B------:R1:W-:Y:S01]  /*72a0*/  STG.E.U16 desc[UR16][R104.64+0x6], R2 ;  /* 0x0000060268007986 */ /* 0x0003e2000c101510 */
[----:B------:R-:W-:Y:S02]  /*72b0*/  LEA R114, P1, R135, UR12, 0x1 ;  /* 0x0000000c87727c11 */ /* 0x000fe4000f8208ff */
[----:B------:R-:W-:Y:S01]  /*72c0*/  F2FP.F16.F32.PACK_AB R27, R27, R46 ;  /* 0x0000002e1b1b723e */ /* 0x000fe200000000ff */
[----:B------:R-:W-:Y:S01]  /*72d0*/  STG.E.U16 desc[UR16][R104.64], R17 ;  /* 0x0000001168007986 */ /* 0x000fe2000c101510 */
[----:B0-----:R-:W-:-:S03]  /*72e0*/  PRMT R3, R39, 0x7632, R3 ;  /* 0x0000763227037816 */ /* 0x001fc60000000003 */
[----:B------:R-:W-:Y:S01]  /*72f0*/  STG.E.U16 desc[UR16][R104.64+0x2], R52 ;  /* 0x0000023468007986 */ /* 0x000fe2000c101510 */
[----:B-1----:R-:W-:-:S03]  /*7300*/  PRMT R2, R35, 0x7632, R2 ;  /* 0x0000763223027816 */ /* 0x002fc60000000002 */
[----:B------:R-:W-:Y:S01]  /*7310*/  STG.E.U16 desc[UR16][R104.64+0x4], R41 ;  /* 0x0000042968007986 */ /* 0x000fe2000c101510 */
[----:B------:R-:W-:Y:S02]  /*7320*/  PRMT R54, R13, 0x7632, R54 ;  /* 0x000076320d367816 */ /* 0x000fe40000000036 */
[----:B------:R-:W-:Y:S01]  /*7330*/  PRMT R55, R10, 0x7632, R55 ;  /* 0x000076320a377816 */ /* 0x000fe20000000037 */
[----:B------:R-:W-:Y:S01]  /*7340*/  STG.E.U16 desc[UR16][R106.64], R14 ;  /* 0x0000000e6a007986 */ /* 0x000fe2000c101510 */
[----:B------:R-:W-:-:S03]  /*7350*/  LEA.HI.X R115, R135, UR13, R79, 0x1, P1 ;  /* 0x0000000d87737c11 */ /* 0x000fc600088f0c4f */
[----:B------:R-:W-:Y:S01]  /*7360*/  STG.E.U16 desc[UR16][R106.64+0x2], R53 ;  /* 0x000002356a007986 */ /* 0x000fe2000c101510 */
[----:B------:R-:W-:-:S03]  /*7370*/  IADD3.X R79, RZ, R78, RZ, P4, !PT ;  /* 0x0000004eff4f7210 */ /* 0x000fc600027fe4ff */
[----:B------:R-:W-:Y:S01]  /*7380*/  STG.E.U16 desc[UR16][R106.64+0x4], R39 ;  /* 0x000004276a007986 */ /* 0x000fe2000c101510 */
[----:B------:R-:W-:-:S03]  /*7390*/  LEA R116, P0, R136, UR12, 0x1 ;  /* 0x0000000c88747c11 */ /* 0x000fc6000f8008ff */
[----:B------:R0:W-:Y:S01]  /*73a0*/  STG.E.U16 desc[UR16][R106.64+0x6], R3 ;  /* 0x000006036a007986 */ /* 0x0001e2000c101510 */
[----:B------:R-:W-:-:S03]  /*73b0*/  F2FP.F16.F32.PACK_AB R6, R6, R162 ;  /* 0x000000a20606723e */ /* 0x000fc600000000ff */
[----:B------:R1:W-:Y:S01]  /*73c0*/  STG.E.U16 desc[UR16][R108.64+0x6], R2 ;  /* 0x000006026c007986 */ /* 0x0003e2000c101510 */
[----:B------:R-:W-:Y:S02]  /*73d0*/  F2FP.F16.F32.PACK_AB R23, R23, R48 ;  /* 0x000000301717723e */ /* 0x000fe400000000ff */
[----:B------:R-:W-:Y:S01]  /*73e0*/  F2FP.F16.F32.PACK_AB R19, R19, R49 ;  /* 0x000000311313723e */ /* 0x000fe200000000ff */
[----:B------:R-:W-:Y:S01]  /*73f0*/  STG.E.U16 desc[UR16][R108.64], R13 ;  /* 0x0000000d6c007986 */ /* 0x000fe2000c101510 */
[----:B0-----:R-:W-:-:S03]  /*7400*/  PRMT R3, R31, 0x7632, R3 ;  /* 0x000076321f037816 */ /* 0x001fc60000000003 */
[----:B------:R-:W-:Y:S01]  /*7410*/  STG.E.U16 desc[UR16][R108.64+0x2], R54 ;  /* 0x000002366c007986 */ /* 0x000fe2000c101510 */
[----:B-1----:R-:W-:-:S03]  /*7420*/  PRMT R2, R27, 0x7632, R2 ;  /* 0x000076321b027816 */ /* 0x002fc60000000002 */
[----:B------:R-:W-:Y:S01]  /*7430*/  STG.E.U16 desc[UR16][R108.64+0x4], R35 ;  /* 0x000004236c007986 */ /* 0x000fe2000c101510 */
[----:B------:R-:W-:Y:S02]  /*7440*/  PRMT R41, R9, 0x7632, R41 ;  /* 0x0000763209297816 */ /* 0x000fe40000000029 */
[----:B------:R-:W-:Y:S01]  /*7450*/  LEA.HI.X R117, R136, UR13, R79, 0x1, P0 ;  /* 0x0000000d88757c11 */ /* 0x000fe200080f0c4f */
[----:B------:R-:W-:Y:S01]  /*7460*/  STG.E.U16 desc[UR16][R110.64], R10 ;  /* 0x0000000a6e007986 */ /* 0x000fe2000c101510 */
[----:B------:R-:W-:-:S03]  /*7470*/  PRMT R57, R6, 0x7632, R57 ;  /* 0x0000763206397816 */ /* 0x000fc60000000039 */
[----:B------:R-:W-:Y:S01]  /*7480*/  STG.E.U16 desc[UR16][R110.64+0x2], R55 ;  /* 0x000002376e007986 */ /* 0x000fe2000c101510 */
[----:B------:R-:W-:-:S03]  /*7490*/  IADD3.X R81, RZ, R78, RZ, P3, !PT ;  /* 0x0000004eff517210 */ /* 0x000fc60001ffe4ff */
[----:B------:R-:W-:Y:S01]  /*74a0*/  STG.E.U16 desc[UR16][R110.64+0x4], R31 ;  /* 0x0000041f6e007986 */ /* 0x000fe2000c101510 */
[----:B------:R-:W-:-:S03]  /*74b0*/  IADD3.X R79, RZ, R78, RZ, P2, !PT ;  /* 0x0000004eff4f7210 */ /* 0x000fc600017fe4ff */
[----:B------:R0:W-:Y:S01]  /*74c0*/  STG.E.U16 desc[UR16][R110.64+0x6], R3 ;  /* 0x000006036e007986 */ /* 0x0001e2000c101510 */
[----:B---3--:R-:W-:Y:S01]  /*74d0*/  F2FP.F16.F32.PACK_AB R5, R5, R163 ;  /* 0x000000a30505723e */ /* 0x008fe200000000ff */
[----:B------:R-:W-:Y:S02]  /*74e0*/  UIADD3 UR10, UP0, UR10, 0x4a, URZ ;  /* 0x0000004a0a0a7890 */ /* 0x000fe4000ff1e03f */
[----:B------:R1:W-:Y:S01]  /*74f0*/  STG.E.U16 desc[UR16][R82.64+0x6], R2 ;  /* 0x0000060252007986 */ /* 0x0003e2000c101510 */
[----:B------:R-:W-:Y:S02]  /*7500*/  LEA R78, P0, R93, UR12, 0x1 ;  /* 0x0000000c5d4e7c11 */ /* 0x000fe4000f8008ff */
[----:B------:R-:W-:Y:S01]  /*7510*/  F2FP.F16.F32.PACK_AB R15, R15, R50 ;  /* 0x000000320f0f723e */ /* 0x000fe200000000ff */
[----:B------:R-:W-:Y:S01]  /*7520*/  STG.E.U16 desc[UR16][R82.64], R9 ;  /* 0x0000000952007986 */ /* 0x000fe2000c101510 */
[----:B------:R-:W-:Y:S02]  /*7530*/  LEA R92, P1, R140, UR12, 0x1 ;  /* 0x0000000c8c5c7c11 */ /* 0x000fe4000f8208ff */
[----:B0-----:R-:W-:Y:S01]  /*7540*/  PRMT R3, R23, 0x7632, R3 ;  /* 0x0000763217037816 */ /* 0x001fe20000000003 */
[----:B------:R-:W-:Y:S01]  /*7550*/  STG.E.U16 desc[UR16][R82.64+0x2], R41 ;  /* 0x0000022952007986 */ /* 0x000fe2000c101510 */
[----:B------:R-:W-:-:S02]  /*7560*/  F2FP.F16.F32.PACK_AB R131, R165, R131 ;  /* 0x00000083a583723e */ /* 0x000fc400000000ff */
[----:B-1----:R-:W-:Y:S01]  /*7570*/  PRMT R2, R19, 0x7632, R2 ;  /* 0x0000763213027816 */ /* 0x002fe20000000002 */
[----:B------:R-:W-:Y:S01]  /*7580*/  STG.E.U16 desc[UR16][R82.64+0x4], R27 ;  /* 0x0000041b52007986 */ /* 0x000fe2000c101510 */
[----:B------:R-:W-:Y:S01]  /*7590*/  PRMT R58, R5, 0x7632, R58 ;  /* 0x00007632053a7816 */ /* 0x000fe2000000003a */
[----:B------:R-:W-:Y:S01]  /*75a0*/  UIADD3.X UR5, URZ, UR5, URZ, UP0, !UPT ;  /* 0x000000053f057290 */ /* 0x000fe200087fe43f */
[----:B------:R-:W-:Y:S01]  /*75b0*/  LEA.HI.X R79, R93, UR13, R79, 0x1, P0 ;  /* 0x0000000d5d4f7c11 */ /* 0x000fe200080f0c4f */
[----:B------:R-:W-:Y:S01]  /*75c0*/  STG.E.U16 desc[UR16][R114.64], R6 ;  /* 0x0000000672007986 */ /* 0x000fe2000c101510 */
[----:B------:R-:W-:Y:S01]  /*75d0*/  LEA.HI.X R93, R140, UR13, R81, 0x1, P1 ;  /* 0x0000000d8c5d7c11 */ /* 0x000fe200088f0c51 */
[----:B------:R-:W-:Y:S02]  /*75e0*/  UISETP.GE.U32.AND UP0, UPT, UR10, UR20, UPT ;  /* 0x000000140a00728c */ /* 0x000fe4000bf06070 */
[----:B------:R-:W-:Y:S01]  /*75f0*/  STG.E.U16 desc[UR16][R114.64+0x2], R57 ;  /* 0x0000023972007986 */ /* 0x000fe2000c101510 */
[----:B------:R-:W-:-:S03]  /*7600*/  PRMT R46, R80, 0x7632, R46 ;  /* 0x00007632502e7816 */ /* 0x000fc6000000002e */
[----:B------:R-:W-:Y:S04]  /*7610*/  STG.E.U16 desc[UR16][R114.64+0x4], R23 ;  /* 0x0000041772007986 */ /* 0x000fe8000c101510 */
[----:B------:R0:W-:Y:S04]  /*7620*/  STG.E.U16 desc[UR16][R114.64+0x6], R3 ;  /* 0x0000060372007986 */ /* 0x0001e8000c101510 */
[----:B------:R1:W-:Y:S01]  /*7630*/  STG.E.U16 desc[UR16][R116.64+0x6], R2 ;  /* 0x0000060274007986 */ /* 0x0003e2000c101510 */
[----:B------:R-:W-:-:S03]  /*7640*/  UISETP.GE.AND.EX UP0, UPT, UR5, UR11, UPT, UP0 ;  /* 0x0000000b0500728c */ /* 0x000fc6000bf06300 */
[----:B------:R2:W-:Y:S01]  /*7650*/  STG.E.U16 desc[UR16][R116.64], R5 ;  /* 0x0000000574007986 */ /* 0x0005e2000c101510 */
[----:B0-----:R-:W-:-:S03]  /*7660*/  PRMT R3, R15, 0x7632, R3 ;  /* 0x000076320f037816 */ /* 0x001fc60000000003 */
[----:B------:R2:W-:Y:S01]  /*7670*/  STG.E.U16 desc[UR16][R116.64+0x2], R58 ;  /* 0x0000023a74007986 */ /* 0x0005e2000c101510 */
[----:B-1----:R-:W-:-:S03]  /*7680*/  PRMT R2, R131, 0x7632, R2 ;  /* 0x0000763283027816 */ /* 0x002fc60000000002 */
[----:B------:R2:W-:Y:S04]  /*7690*/  STG.E.U16 desc[UR16][R116.64+0x4], R19 ;  /* 0x0000041374007986 */ /* 0x0005e8000c101510 */
[----:B------:R2:W-:Y:S04]  /*76a0*/  STG.E.U16 desc[UR16][R78.64+0x4], R15 ;  /* 0x0000040f4e007986 */ /* 0x0005e8000c101510 */
[----:B------:R2:W-:Y:S01]  /*76b0*/  STG.E.U16 desc[UR16][R78.64+0x6], R3 ;  /* 0x000006034e007986 */ /* 0x0005e2000c101510 */
[----:B----4-:R-:W-:-:S04]  /*76c0*/  F2FP.F16.F32.PACK_AB R0, R0, R164 ;  /* 0x000000a40000723e */ /* 0x010fc800000000ff */
        /* <DEDUP_REMOVED lines=9> */
[----:B--2---:R-:W-:Y:S05]  /*7760*/  @!P0 BRA `(.L_x_3388) ;  /* 0xffffff8800c08947 */ /* 0x004fea000383ffff */
[----:B------:R-:W-:Y:S05]  /*7770*/  EXIT ;  /* 0x000000000000794d */ /* 0x000fea0003800000 */
.L_x_3389:
        /* <DEDUP_REMOVED lines=16> */
.L_x_3598:


//--------------------- .text._ZN13group_norm_v214gn_cuda_kernelI6__halfLi320ELi1ELi32ELi80ELi256ELb0ELi128ELi320ELi320ELi4ELb0ELi74ELb0ELb1ENS_16CompileConditionILi900EEEEEvPT_PKS4_S7_S7_flPfS8_Pj --------------------------
	.section	.text._ZN13group_norm_v214gn_cuda_kernelI6__halfLi320ELi1ELi32ELi80ELi256ELb0ELi128ELi320ELi320ELi4ELb0ELi74ELb0ELb1ENS_16CompileConditionILi900EEEEEvPT_PKS4_S7_S7_flPfS8_Pj,"ax",@progbits
	.align	128
        .global         _ZN13group_norm_v214gn_cuda_kernelI6__halfLi320ELi1ELi32ELi80ELi256ELb0ELi128ELi320ELi320ELi4ELb0ELi74ELb0ELb1ENS_16CompileConditionILi900EEEEEvPT_PKS4_S7_S7_flPfS8_Pj
        .type           _ZN13group_norm_v214gn_cuda_kernelI6__halfLi320ELi1ELi32ELi80ELi256ELb0ELi128ELi320ELi320ELi4ELb0ELi74ELb0ELb1ENS_16CompileConditionILi900EEEEEvPT_PKS4_S7_S7_flPfS8_Pj,@function
        .size           _ZN13group_norm_v214gn_cuda_kernelI6__halfLi320ELi1ELi32ELi80ELi256ELb0ELi128ELi320ELi320ELi4ELb0ELi74ELb0ELb1ENS_16CompileConditionILi900EEEEEvPT_PKS4_S7_S7_flPfS8_Pj,(.L_x_3599 - _ZN13group_norm_v214gn_cuda_kernelI6__halfLi320ELi1ELi32ELi80ELi256ELb0ELi128ELi320ELi320ELi4ELb0ELi74ELb0ELb1ENS_16CompileConditionILi900EEEEEvPT_PKS4_S7_S7_flPfS8_Pj)
        .other          _ZN13group_norm_v214gn_cuda_kernelI6__halfLi320ELi1ELi32ELi80ELi256ELb0ELi128ELi320ELi320ELi4ELb0ELi74ELb0ELb1ENS_16CompileConditionILi900EEEEEvPT_PKS4_S7_S7_flPfS8_Pj,@"STO_CUDA_ENTRY STV_DEFAULT"
_ZN13group_norm_v214gn_cuda_kernelI6__halfLi320ELi1ELi32ELi80ELi256ELb0ELi128ELi320ELi320ELi4ELb0ELi74ELb0ELb1ENS_16CompileConditionILi900EEEEEvPT_PKS4_S7_S7_flPfS8_Pj:
.text._ZN13group_norm_v214gn_cuda_kernelI6__halfLi320ELi1ELi32ELi80ELi256ELb0ELi128ELi320ELi320ELi4ELb0ELi74ELb0ELb1ENS_16CompileConditionILi900EEEEEvPT_PKS4_S7_S7_flPfS8_Pj:
[----:B------:R-:W-:Y:S01]  /*0000*/  LDC R1, c[0x0][0x28] ;  /* 0x00000a00ff017b82 */ /* 0x000fe20000000800 */
[----:B------:R-:W0:Y:S01]  /*0010*/  S2R R2, SR_TID.X ;  /* 0x0000000000027919 */ /* 0x000e220000002100 */
[----:B------:R-:W-:Y:S01]  /*0020*/  ULDC.64 UR4, c[0x0][0x218] ;  /* 0x0000860000047ab9 */ /* 0x000fe20000000a00 */
[----:B------:R-:W-:-:S05]  /*0030*/  ULDC.64 UR6, c[0x0][0x208] ;  /* 0x0000820000067ab9 */ /* 0x000fca0000000a00 */
[----:B------:R-:W1:Y:S01]  /*0040*/  LDC.64 R56, c[0x0][0x220] ;  /* 0x00008800ff387b82 */ /* 0x000e620000000a00 */
[----:B------:R-:W2:Y:S01]  /*0050*/  S2R R7, SR_CTAID.Y ;  /* 0x0000000000077919 */ /* 0x000ea20000002600 */
[----:B------:R-:W3:Y:S06]  /*0060*/  S2R R4, SR_CTAID.X ;  /* 0x0000000000047919 */ /* 0x000eec0000002500 */
[----:B------:R-:W4:Y:S01]  /*0070*/  LDC.64 R66, c[0x0][0x228] ;  /* 0x00008a00ff427b82 */ /* 0x000f220000000a00 */
[----:B0-----:R-:W-:Y:S01]  /*0080*/  IMAD.WIDE.U32 R8, R2, -0x33333333, RZ ;  /* 0xcccccccd02087825 */ /* 0x001fe200078e00ff */
[----:B--2---:R-:W-:-:S04]  /*0090*/  LOP3.LUT R29, R7, 0x7, RZ, 0xc0, !PT ;  /* 0x00000007071d7812 */ /* 0x004fc800078ec0ff */
        /* <DEDUP_REMOVED lines=103> */
[----:B------:R-:W-:Y:S02]  /*0710*/  LEA R102, P0, R0, UR4, 0x1 ;  /* 0x0000000400667c11 */ /* 0x000fe4000f8008ff */
[----:B------:R-:W-:Y:S02]  /*0720*/  IADD3 R8, R24, 0x28000, RZ ;  /* 0x0002800018087810 */ /* 0x000fe40007ffe0ff */
[----:B------:R-:W-:Y:S02]  /*0730*/  LEA.HI.X R103, R0, UR5, R21, 0x1, P0 ;  /* 0x0000000500677c11 */ /* 0x000fe400080f0c15 */
[----:B------:R-:W-:-:S04]  /*0740*/  IADD3 R16, P0, R8, R19, RZ ;  /* 0x0000001308107210 */ /* 0x000fc80007f1e0ff */
[----:B------:R-:W4:Y:S01]  /*0750*/  LDG.E.64.CONSTANT R102, desc[UR6][R102.64] ;  /* 0x0000000666667981 */ /* 0x000f22000c1e9b00 */
[--C-:B--2---:R-:W-:Y:S02]  /*0760*/  HADD2.F32 R0, -RZ, R40.reuse.H0_H0 ;  /* 0x20000028ff007230 */ /* 0x104fe40000004100 */
[----:B------:R-:W-:-:S03]  /*0770*/  HADD2.F32 R21, -RZ, R40.H1_H1 ;  /* 0x30000028ff157230 */ /* 0x000fc60000004100 */
[----:B------:R-:W-:Y:S01]  /*0780*/  FADD.FTZ R8, RZ, R0 ;  /* 0x00000000ff087221 */ /* 0x000fe20000010000 */
[----:B------:R-:W-:Y:S01]  /*0790*/  FFMA.FTZ R0, R0, R0, RZ ;  /* 0x0000000000007223 */ /* 0x000fe200000100ff */
[----:B------:R-:W-:Y:S02]  /*07a0*/  HADD2.F32 R25, -RZ, R41.H0_H0 ;  /* 0x20000029ff197230 */ /* 0x000fe40000004100 */
[----:B------:R-:W-:Y:S01]  /*07b0*/  FADD.FTZ R8, R8, R21 ;  /* 0x0000001508087221 */ /* 0x000fe20000010000 */
[----:B------:R-:W-:Y:S01]  /*07c0*/  FFMA.FTZ R0, R21, R21, R0 ;  /* 0x0000001515007223 */ /* 0x000fe20000010000 */
[----:B------:R-:W-:Y:S02]  /*07d0*/  IADD3.X R21, RZ, R65, RZ, P0, !PT ;  /* 0x00000041ff157210 */ /* 0x000fe400007fe4ff */
[----:B------:R-:W-:Y:S01]  /*07e0*/  LEA R100, P0, R16, UR4, 0x1 ;  /* 0x0000000410647c11 */ /* 0x000fe2000f8008ff */
[----:B------:R-:W-:Y:S01]  /*07f0*/  FADD.FTZ R8, R8, R25 ;  /* 0x0000001908087221 */ /* 0x000fe20000010000 */
[----:B------:R-:W-:-:S02]  /*0800*/  FFMA.FTZ R25, R25, R25, R0 ;  /* 0x0000001919197223 */ /* 0x000fc40000010000 */
[----:B------:R-:W-:Y:S01]  /*0810*/  LEA.HI.X R101, R16, UR5, R21, 0x1, P0 ;  /* 0x0000000510657c11 */ /* 0x000fe200080f0c15 */
[----:B------:R-:W-:Y:S01]  /*0820*/  HADD2.F32 R10, -RZ, R41.H1_H1 ;  /* 0x30000029ff0a7230 */ /* 0x000fe20000004100 */
[----:B------:R-:W-:-:S04]  /*0830*/  IADD3 R0, R24, 0x2a800, RZ ;  /* 0x0002a80018007810 */ /* 0x000fc80007ffe0ff */
[----:B------:R-:W2:Y:S01]  /*0840*/  LDG.E.64.CONSTANT R100, desc[UR6][R100.64] ;  /* 0x0000000664647981 */ /* 0x000ea2000c1e9b00 */
[----:B------:R-:W-:Y:S01]  /*0850*/  IADD3 R16, P0, R0, R19, RZ ;  /* 0x0000001300107210 */ /* 0x000fe20007f1e0ff */
[----:B------:R-:W-:Y:S01]  /*0860*/  FADD.FTZ R8, R8, R10 ;  /* 0x0000000a08087221 */ /* 0x000fe20000010000 */
[----:B------:R-:W-:Y:S01]  /*0870*/  FFMA.FTZ R25, R10, R10, R25 ;  /* 0x0000000a0a197223 */ /* 0x000fe20000010019 */
[--C-:B---3--:R-:W-:Y:S01]  /*0880*/  HADD2.F32 R10, -RZ, R38.reuse.H0_H0 ;  /* 0x20000026ff0a7230 */ /* 0x108fe20000004100 */
[----:B------:R-:W-:Y:S01]  /*0890*/  IADD3.X R21, RZ, R65, RZ, P0, !PT ;  /* 0x00000041ff157210 */ /* 0x000fe200007fe4ff */
[----:B------:R-:W-:Y:S01]  /*08a0*/  HADD2.F32 R0, -RZ, R38.H1_H1 ;  /* 0x30000026ff007230 */ /* 0x000fe20000004100 */
[----:B------:R-:W-:Y:S02]  /*08b0*/  LEA R98, P0, R16, UR4, 0x1 ;  /* 0x0000000410627c11 */ /* 0x000fe4000f8008ff */
[----:B------:R-:W-:Y:S01]  /*08c0*/  FADD.FTZ R8, R8, R10 ;  /* 0x0000000a08087221 */ /* 0x000fe20000010000 */
[----:B------:R-:W-:Y:S01]  /*08d0*/  FFMA.FTZ R25, R10, R10, R25 ;  /* 0x0000000a0a197223 */ /* 0x000fe20000010019 */
[----:B------:R-:W-:Y:S01]  /*08e0*/  LEA.HI.X R99, R16, UR5, R21, 0x1, P0 ;  /* 0x0000000510637c11 */ /* 0x000fe200080f0c15 */
[----:B------:R-:W-:-:S02]  /*08f0*/  HADD2.F32 R10, -RZ, R39.H0_H0 ;  /* 0x20000027ff0a7230 */ /* 0x000fc40000004100 */
[----:B------:R-:W-:Y:S01]  /*0900*/  FADD.FTZ R8, R8, R0 ;  /* 0x0000000008087221 */ /* 0x000fe20000010000 */
[----:B------:R-:W-:Y:S01]  /*0910*/  FFMA.FTZ R25, R0, R0, R25 ;  /* 0x0000000000197223 */ /* 0x000fe20000010019 */
[----:B------:R-:W-:Y:S01]  /*0920*/  IADD3 R0, R24, 0x2d000, RZ ;  /* 0x0002d00018007810 */ /* 0x000fe20007ffe0ff */
[----:B------:R-:W3:Y:S01]  /*0930*/  LDG.E.64.CONSTANT R98, desc[UR6][R98.64] ;  /* 0x0000000662627981 */ /* 0x000ee2000c1e9b00 */
[----:B------:R-:W-:Y:S02]  /*0940*/  FADD.FTZ R8, R8, R10 ;  /* 0x0000000a08087221 */ /* 0x000fe40000010000 */
[----:B------:R-:W-:Y:S01]  /*0950*/  IADD3 R16, P0, R0, R19, RZ ;  /* 0x0000001300107210 */ /* 0x000fe20007f1e0ff */
[----:B------:R-:W-:Y:S01]  /*0960*/  FFMA.FTZ R25, R10, R10, R25 ;  /* 0x0000000a0a197223 */ /* 0x000fe20000010019 */
[----:B------:R-:W-:Y:S02]  /*0970*/  HADD2.F32 R10, -RZ, R39.H1_H1 ;  /* 0x30000027ff0a7230 */ /* 0x000fe40000004100 */
[----:B------:R-:W-:Y:S01]  /*0980*/  IADD3.X R21, RZ, R65, RZ, P0, !PT ;  /* 0x00000041ff157210 */ /* 0x000fe200007fe4ff */
[----:B----4-:R-:W-:Y:S01]  /*0990*/  HADD2.F32 R0, -RZ, R12.H0_H0 ;  /* 0x2000000cff007230 */ /* 0x010fe20000004100 */
[----:B------:R-:W-:Y:S01]  /*09a0*/  LEA R96, P0, R16, UR4, 0x1 ;  /* 0x0000000410607c11 */ /* 0x000fe2000f8008ff */
[----:B------:R-:W-:Y:S01]  /*09b0*/  FADD.FTZ R8, R8, R10 ;  /* 0x0000000a08087221 */ /* 0x000fe20000010000 */
[----:B------:R-:W-:-:S02]  /*09c0*/  FFMA.FTZ R25, R10, R10, R25 ;  /* 0x0000000a0a197223 */ /* 0x000fc40000010019 */
[----:B------:R-:W-:Y:S01]  /*09d0*/  LEA.HI.X R97, R16, UR5, R21, 0x1, P0 ;  /* 0x0000000510617c11 */ /* 0x000fe200080f0c15 */
[----:B------:R-:W-:Y:S01]  /*09e0*/  FADD.FTZ R8, R8, R0 ;  /* 0x0000000008087221 */ /* 0x000fe20000010000 */
[----:B------:R-:W-:Y:S01]  /*09f0*/  FFMA.FTZ R25, R0, R0, R25 ;  /* 0x0000000000197223 */ /* 0x000fe20000010019 */
[----:B------:R-:W-:Y:S01]  /*0a00*/  HADD2.F32 R10, -RZ, R12.H1_H1 ;  /* 0x3000000cff0a7230 */ /* 0x000fe20000004100 */
[----:B------:R-:W-:Y:S02]  /*0a10*/  IADD3 R0, R24, 0x2f800, RZ ;  /* 0x0002f80018007810 */ /* 0x000fe40007ffe0ff */
[----:B------:R-:W4:Y:S02]  /*0a20*/  LDG.E.64.CONSTANT R96, desc[UR6][R96.64] ;  /* 0x0000000660607981 */ /* 0x000f24000c1e9b00 */
[----:B------:R-:W-:Y:S01]  /*0a30*/  IADD3 R16, P0, R0, R19, RZ ;  /* 0x0000001300107210 */ /* 0x000fe20007f1e0ff */
[----:B------:R-:W-:Y:S01]  /*0a40*/  FADD.FTZ R8, R8, R10 ;  /* 0x0000000a08087221 */ /* 0x000fe20000010000 */
[----:B------:R-:W-:Y:S01]  /*0a50*/  FFMA.FTZ R25, R10, R10, R25 ;  /* 0x0000000a0a197223 */ /* 0x000fe20000010019 */
[--C-:B------:R-:W-:Y:S01]  /*0a60*/  HADD2.F32 R10, -RZ, R13.reuse.H0_H0 ;  /* 0x2000000dff0a7230 */ /* 0x100fe20000004100 */
[----:B------:R-:W-:Y:S01]  /*0a70*/  IADD3.X R21, RZ, R65, RZ, P0, !PT ;  /* 0x00000041ff157210 */ /* 0x000fe200007fe4ff */
[----:B------:R-:W-:Y:S01]  /*0a80*/  HADD2.F32 R0, -RZ, R13.H1_H1 ;  /* 0x3000000dff007230 */ /* 0x000fe20000004100 */
[----:B------:R-:W-:-:S02]  /*0a90*/  LEA R92, P0, R16, UR4, 0x1 ;  /* 0x00000004105c7c11 */ /* 0x000fc4000f8008ff */
[----:B------:R-:W-:Y:S01]  /*0aa0*/  FADD.FTZ R8, R8, R10 ;  /* 0x0000000a08087221 */ /* 0x000fe20000010000 */
[----:B------:R-:W-:Y:S01]  /*0ab0*/  FFMA.FTZ R25, R10, R10, R25 ;  /* 0x0000000a0a197223 */ /* 0x000fe20000010019 */
[----:B------:R-:W-:Y:S01]  /*0ac0*/  LEA.HI.X R93, R16, UR5, R21, 0x1, P0 ;  /* 0x00000005105d7c11 */ /* 0x000fe200080f0c15 */
[--C-:B------:R-:W-:Y:S02]  /*0ad0*/  HADD2.F32 R10, -RZ, R14.reuse.H0_H0 ;  /* 0x2000000eff0a7230 */ /* 0x100fe40000004100 */
[----:B------:R-:W-:Y:S01]  /*0ae0*/  FADD.FTZ R8, R8, R0 ;  /* 0x0000000008087221 */ /* 0x000fe20000010000 */
[----:B------:R-:W-:Y:S01]  /*0af0*/  FFMA.FTZ R25, R0, R0, R25 ;  /* 0x0000000000197223 */ /* 0x000fe20000010019 */
[----:B------:R-:W-:Y:S01]  /*0b00*/  IADD3 R0, R24, 0x32000, RZ ;  /* 0x0003200018007810 */ /* 0x000fe20007ffe0ff */
[----:B------:R-:W4:Y:S01]  /*0b10*/  LDG.E.64.CONSTANT R92, desc[UR6][R92.64] ;  /* 0x000000065c5c7981 */ /* 0x000f22000c1e9b00 */
[----:B------:R-:W-:Y:S02]  /*0b20*/  FADD.FTZ R8, R8, R10 ;  /* 0x0000000a08087221 */ /* 0x000fe40000010000 */
[----:B------:R-:W-:Y:S01]  /*0b30*/  IADD3 R16, P0, R0, R19, RZ ;  /* 0x0000001300107210 */ /* 0x000fe20007f1e0ff */
[----:B------:R-:W-:Y:S01]  /*0b40*/  FFMA.FTZ R25, R10, R10, R25 ;  /* 0x0000000a0a197223 */ /* 0x000fe20000010019 */
[----:B------:R-:W-:-:S02]  /*0b50*/  HADD2.F32 R10, -RZ, R14.H1_H1 ;  /* 0x3000000eff0a7230 */ /* 0x000fc40000004100 */
[----:B------:R-:W-:Y:S01]  /*0b60*/  IADD3.X R21, RZ, R65, RZ, P0, !PT ;  /* 0x00000041ff157210 */ /* 0x000fe200007fe4ff */
[--C-:B------:R-:W-:Y:S01]  /*0b70*/  HADD2.F32 R0, -RZ, R15.reuse.H0_H0 ;  /* 0x2000000fff007230 */ /* 0x100fe20000004100 */
[----:B------:R-:W-:Y:S01]  /*0b80*/  LEA R90, P0, R16, UR4, 0x1 ;  /* 0x00000004105a7c11 */ /* 0x000fe2000f8008ff */
[----:B------:R-:W-:Y:S01]  /*0b90*/  FADD.FTZ R8, R8, R10 ;  /* 0x0000000a08087221 */ /* 0x000fe20000010000 */
[----:B------:R-:W-:Y:S02]  /*0ba0*/  FFMA.FTZ R25, R10, R10, R25 ;  /* 0x0000000a0a197223 */ /* 0x000fe40000010019 */
[----:B------:R-:W-:Y:S01]  /*0bb0*/  LEA.HI.X R91, R16, UR5, R21, 0x1, P0 ;  /* 0x00000005105b7c11 */ /* 0x000fe200080f0c15 */
[----:B------:R-:W-:Y:S01]  /*0bc0*/  FADD.FTZ R8, R8, R0 ;  /* 0x0000000008087221 */ /* 0x000fe20000010000 */
[----:B------:R-:W-:Y:S01]  /*0bd0*/  FFMA.FTZ R25, R0, R0, R25 ;  /* 0x0000000000197223 */ /* 0x000fe20000010019 */
[----:B------:R-:W-:Y:S01]  /*0be0*/  HADD2.F32 R10, -RZ, R15.H1_H1 ;  /* 0x3000000fff0a7230 */ /* 0x000fe20000004100 */
[----:B------:R-:W-:-:S02]  /*0bf0*/  IADD3 R0, R24, 0x34800, RZ ;  /* 0x0003480018007810 */ /* 0x000fc40007ffe0ff */
[----:B------:R-:W4:Y:S02]  /*0c00*/  LDG.E.64.CONSTANT R90, desc[UR6][R90.64] ;  /* 0x000000065a5a7981 */ /* 0x000f24000c1e9b00 */
[----:B------:R-:W-:Y:S01]  /*0c10*/  IADD3 R16, P0, R0, R19, RZ ;  /* 0x0000001300107210 */ /* 0x000fe20007f1e0ff */
[----:B------:R-:W-:Y:S01]  /*0c20*/  FADD.FTZ R8, R8, R10 ;  /* 0x0000000a08087221 */ /* 0x000fe20000010000 */
[----:B------:R-:W-:Y:S01]  /*0c30*/  FFMA.FTZ R25, R10, R10, R25 ;  /* 0x0000000a0a197223 */ /* 0x000fe20000010019 */
[--C-:B------:R-:W-:Y:S01]  /*0c40*/  HADD2.F32 R10, -RZ, R22.reuse.H0_H0 ;  /* 0x20000016ff0a7230 */ /* 0x100fe20000004100 */
        /* <DEDUP_REMOVED lines=10> */
[----:B------:R-:W4:Y:S01]  /*0cf0*/  LDG.E.64.CONSTANT R86, desc[UR6][R86.64] ;  /* 0x0000000656567981 */ /* 0x000f22000c1e9b00 */
[----:B------:R-:W-:Y:S02]  /*0d00*/  FADD.FTZ R8, R8, R10 ;  /* 0x0000000a08087221 */ /* 0x000fe40000010000 */
[----:B------:R-:W-:Y:S01]  /*0d10*/  IADD3 R16, P0, R0, R19, RZ ;  /* 0x0000001300107210 */ /* 0x000fe20007f1e0ff */
[----:B------:R-:W-:Y:S01]  /*0d20*/  FFMA.FTZ R25, R10, R10, R25 ;  /* 0x0000000a0a197223 */ /* 0x000fe20000010019 */
[----:B------:R-:W-:Y:S02]  /*0d30*/  HADD2.F32 R10, -RZ, R23.H1_H1 ;  /* 0x30000017ff0a7230 */ /* 0x000fe40000004100 */
[----:B------:R-:W-:Y:S01]  /*0d40*/  IADD3.X R21, RZ, R65, RZ, P0, !PT ;  /* 0x00000041ff157210 */ /* 0x000fe200007fe4ff */
[----:B------:R-:W-:Y:S01]  /*0d50*/  HADD2.F32 R0, -RZ, R46.H0_H0 ;  /* 0x2000002eff007230 */ /* 0x000fe20000004100 */
        /* <DEDUP_REMOVED lines=78> */
[----:B------:R-:W-:Y:S02]  /*1240*/  LEA.HI.X R73, R16, UR5, R21, 0x1, P0 ;  /* 0x0000000510497c11 */ /* 0x000fe400080f0c15 */
[----:B------:R-:W-:Y:S01]  /*1250*/  FADD.FTZ R8, R8, R0 ;  /* 0x0000000008087221 */ /* 0x000fe20000010000 */
[----:B------:R-:W-:Y:S01]  /*1260*/  FFMA.FTZ R25, R0, R0, R25 ;  /* 0x0000000000197223 */ /* 0x000fe20000010019 */
[----:B------:R-:W-:Y:S02]  /*1270*/  IADD3 R0, R24, 0x46000, RZ ;  /* 0x0004600018007810 */ /* 0x000fe40007ffe0ff */
[----:B------:R-:W4:Y:S02]  /*1280*/  LDG.E.64.CONSTANT R72, desc[UR6][R72.64] ;  /* 0x0000000648487981 */ /* 0x000f24000c1e9b00 */
[----:B------:R-:W-:Y:S01]  /*1290*/  IADD3 R16, P0, R0, R19, RZ ;  /* 0x0000001300107210 */ /* 0x000fe20007f1e0ff */
[----:B------:R-:W-:-:S03]  /*12a0*/  HADD2.F32 R10, -RZ, R114.H0_H0 ;  /* 0x20000072ff0a7230 */ /* 0x000fc60000004100 */
[----:B------:R-:W-:Y:S02]  /*12b0*/  IADD3.X R21, RZ, R65, RZ, P0, !PT ;  /* 0x00000041ff157210 */ /* 0x000fe400007fe4ff */
[----:B------:R-:W-:Y:S01]  /*12c0*/  LEA R70, P0, R16, UR4, 0x1 ;  /* 0x0000000410467c11 */ /* 0x000fe2000f8008ff */
[----:B------:R-:W-:-:S03]  /*12d0*/  FADD.FTZ R8, R8, R10 ;  /* 0x0000000a08087221 */ /* 0x000fc60000010000 */
[----:B------:R-:W-:Y:S01]  /*12e0*/  LEA.HI.X R71, R16, UR5, R21, 0x1, P0 ;  /* 0x0000000510477c11 */ /* 0x000fe200080f0c15 */
[----:B------:R-:W-:Y:S01]  /*12f0*/  FFMA.FTZ R25, R10, R10, R25 ;  /* 0x0000000a0a197223 */ /* 0x000fe20000010019 */
[----:B------:R-:W-:Y:S01]  /*1300*/  IADD3 R35, R24, 0x48800, RZ ;  /* 0x0004880018237810 */ /* 0x000fe20007ffe0ff */
[----:B------:R-:W-:-:S03]  /*1310*/  HADD2.F32 R10, -RZ, R114.H1_H1 ;  /* 0x30000072ff0a7230 */ /* 0x000fc60000004100 */
[----:B------:R-:W4:Y:S01]  /*1320*/  LDG.E.64.CONSTANT R70, desc[UR6][R70.64] ;  /* 0x0000000646467981 */ /* 0x000f22000c1e9b00 */
[----:B------:R-:W-:Y:S01]  /*1330*/  IADD3 R18, P0, R35, R19, RZ ;  /* 0x0000001323127210 */ /* 0x000fe20007f1e0ff */
[--C-:B------:R-:W-:Y:S02]  /*1340*/  HADD2.F32 R0, -RZ, R115.reuse.H0_H0 ;  /* 0x20000073ff007230 */ /* 0x100fe40000004100 */
[----:B------:R-:W-:Y:S01]  /*1350*/  FADD.FTZ R8, R8, R10 ;  /* 0x0000000a08087221 */ /* 0x000fe20000010000 */
[----:B------:R-:W-:Y:S01]  /*1360*/  FFMA.FTZ R25, R10, R10, R25 ;  /* 0x0000000a0a197223 */ /* 0x000fe20000010019 */
[----:B------:R-:W-:Y:S01]  /*1370*/  IADD3.X R21, RZ, R65, RZ, P0, !PT ;  /* 0x00000041ff157210 */ /* 0x000fe200007fe4ff */
[----:B------:R-:W-:Y:S01]  /*1380*/  HADD2.F32 R10, -RZ, R115.H1_H1 ;  /* 0x30000073ff0a7230 */ /* 0x000fe20000004100 */
[----:B------:R-:W-:Y:S01]  /*1390*/  LEA R68, P0, R18, UR4, 0x1 ;  /* 0x0000000412447c11 */ /* 0x000fe2000f8008ff */
[----:B------:R-:W-:Y:S01]  /*13a0*/  FADD.FTZ R8, R8, R0 ;  /* 0x0000000008087221 */ /* 0x000fe20000010000 */
[----:B------:R-:W-:Y:S01]  /*13b0*/  FFMA.FTZ R25, R0, R0, R25 ;  /* 0x0000000000197223 */ /* 0x000fe20000010019 */
[--C-:B------:R-:W-:Y:S01]  /*13c0*/  HADD2.F32 R0, -RZ, R112.reuse.H0_H0 ;  /* 0x20000070ff007230 */ /* 0x100fe20000004100 */
[----:B------:R-:W-:Y:S01]  /*13d0*/  LEA.HI.X R69, R18, UR5, R21, 0x1, P0 ;  /* 0x0000000512457c11 */ /* 0x000fe200080f0c15 */
[----:B------:R-:W-:Y:S01]  /*13e0*/  FADD.FTZ R8, R8, R10 ;  /* 0x0000000a08087221 */ /* 0x000fe20000010000 */
[----:B------:R-:W-:Y:S01]  /*13f0*/  FFMA.FTZ R25, R10, R10, R25 ;  /* 0x0000000a0a197223 */ /* 0x000fe20000010019 */
[----:B------:R-:W-:Y:S01]  /*1400*/  IADD3 R26, R24, 0x4b000, RZ ;  /* 0x0004b000181a7810 */ /* 0x000fe20007ffe0ff */
[----:B------:R-:W-:-:S02]  /*1410*/  HADD2.F32 R10, -RZ, R112.H1_H1 ;  /* 0x30000070ff0a7230 */ /* 0x000fc40000004100 */
[----:B------:R-:W-:Y:S01]  /*1420*/  FADD.FTZ R8, R8, R0 ;  /* 0x0000000008087221 */ /* 0x000fe20000010000 */
[----:B------:R-:W-:Y:S01]  /*1430*/  FFMA.FTZ R25, R0, R0, R25 ;  /* 0x0000000000197223 */ /* 0x000fe20000010019 */
        /* <DEDUP_REMOVED lines=9> */
[----:B------:R-:W-:-:S02]  /*14d0*/  FFMA.FTZ R25, R0, R0, R25 ;  /* 0x0000000000197223 */ /* 0x000fc40000010019 */
[----:B------:R-:W-:Y:S01]  /*14e0*/  LEA.HI.X R63, R16, UR5, R21, 0x1, P0 ;  /* 0x00000005103f7c11 */ /* 0x000fe200080f0c15 */
[--C-:B------:R-:W-:Y:S02]  /*14f0*/  HADD2.F32 R16, -RZ, R110.reuse.H0_H0 ;  /* 0x2000006eff107230 */ /* 0x100fe40000004100 */
[----:B------:R-:W-:Y:S01]  /*1500*/  FADD.FTZ R8, R8, R10 ;  /* 0x0000000a08087221 */ /* 0x000fe20000010000 */
[----:B------:R-:W-:Y:S01]  /*1510*/  FFMA.FTZ R25, R10, R10, R25 ;  /* 0x0000000a0a197223 */ /* 0x000fe20000010019 */
[----:B------:R-:W-:Y:S01]  /*1520*/  IADD3 R0, R24, 0x4d800, RZ ;  /* 0x0004d80018007810 */ /* 0x000fe20007ffe0ff */
[----:B------:R-:W-:Y:S02]  /*1530*/  HADD2.F32 R10, -RZ, R110.H1_H1 ;  /* 0x3000006eff0a7230 */ /* 0x000fe40000004100 */
[----:B------:R-:W-:Y:S01]  /*1540*/  FADD.FTZ R8, R8, R16 ;  /* 0x0000001008087221 */ /* 0x000fe20000010000 */
[----:B------:R-:W-:Y:S01]  /*1550*/  FFMA.FTZ R25, R16, R16, R25 ;  /* 0x0000001010197223 */ /* 0x000fe20000010019 */
[----:B------:R-:W4:Y:S01]  /*1560*/  LDG.E.64.CONSTANT R62, desc[UR6][R62.64] ;  /* 0x000000063e3e7981 */ /* 0x000f22000c1e9b00 */
[----:B------:R-:W-:Y:S01]  /*1570*/  IADD3 R19, P0, R0, R19, RZ ;  /* 0x0000001300137210 */ /* 0x000fe20007f1e0ff */
[----:B------:R-:W-:-:S02]  /*1580*/  HADD2.F32 R0, -RZ, R111.H0_H0 ;  /* 0x2000006fff007230 */ /* 0x000fc40000004100 */
[----:B------:R-:W-:Y:S01]  /*1590*/  FADD.FTZ R8, R8, R10 ;  /* 0x0000000a08087221 */ /* 0x000fe20000010000 */
[----:B------:R-:W-:Y:S01]  /*15a0*/  FFMA.FTZ R25, R10, R10, R25 ;  /* 0x0000000a0a197223 */ /* 0x000fe20000010019 */
[----:B------:R-:W-:Y:S01]  /*15b0*/  IADD3.X R16, RZ, R65, RZ, P0, !PT ;  /* 0x00000041ff107210 */ /* 0x000fe200007fe4ff */
[----:B------:R-:W-:Y:S01]  /*15c0*/  HADD2.F32 R10, -RZ, R111.H1_H1 ;  /* 0x3000006fff0a7230 */ /* 0x000fe20000004100 */
[C---:B------:R-:W-:Y:S01]  /*15d0*/  LEA R60, P0, R19.reuse, UR4, 0x1 ;  /* 0x00000004133c7c11 */ /* 0x040fe2000f8008ff */
[----:B------:R-:W-:Y:S01]  /*15e0*/  FADD.FTZ R8, R8, R0 ;  /* 0x0000000008087221 */ /* 0x000fe20000010000 */
[----:B------:R-:W-:Y:S01]  /*15f0*/  FFMA.FTZ R25, R0, R0, R25 ;  /* 0x0000000000197223 */ /* 0x000fe20000010019 */
[--C-:B------:R-:W-:Y:S01]  /*1600*/  HADD2.F32 R0, -RZ, R108.reuse.H0_H0 ;  /* 0x2000006cff007230 */ /* 0x100fe20000004100 */
[----:B------:R-:W-:Y:S01]  /*1610*/  LEA.HI.X R61, R19, UR5, R16, 0x1, P0 ;  /* 0x00000005133d7c11 */ /* 0x000fe200080f0c10 */
[----:B------:R-:W-:Y:S01]  /*1620*/  FADD.FTZ R8, R8, R10 ;  /* 0x0000000a08087221 */ /* 0x000fe20000010000 */
[----:B------:R-:W-:Y:S01]  /*1630*/  FFMA.FTZ R25, R10, R10, R25 ;  /* 0x0000000a0a197223 */ /* 0x000fe20000010019 */
[----:B------:R-:W-:-:S02]  /*1640*/  HADD2.F32 R10, -RZ, R108.H1_H1 ;  /* 0x3000006cff0a7230 */ /* 0x000fc40000004100 */
[----:B------:R-:W-:Y:S01]  /*1650*/  FADD.FTZ R8, R8, R0 ;  /* 0x0000000008087221 */ /* 0x000fe20000010000 */
[----:B------:R-:W-:Y:S01]  /*1660*/  FFMA.FTZ R25, R0, R0, R25 ;  /* 0x0000000000197223 */ /* 0x000fe20000010019 */
[----:B------:R-:W4:Y:S01]  /*1670*/  LDG.E.64.CONSTANT R60, desc[UR6][R60.64] ;  /* 0x000000063c3c7981 */ /* 0x000f22000c1e9b00 */
[--C-:B------:R-:W-:Y:S02]  /*1680*/  HADD2.F32 R0, -RZ, R109.reuse.H0_H0 ;  /* 0x2000006dff007230 */ /* 0x100fe40000004100 */
[----:B------:R-:W-:Y:S01]  /*1690*/  FADD.FTZ R8, R8, R10 ;  /* 0x0000000a08087221 */ /* 0x000fe20000010000 */
[----:B------:R-:W-:Y:S01]  /*16a0*/  FFMA.FTZ R25, R10, R10, R25 ;  /* 0x0000000a0a197223 */ /* 0x000fe20000010019 */
[----:B------:R-:W-:Y:S02]  /*16b0*/  HADD2.F32 R10, -RZ, R109.H1_H1 ;  /* 0x3000006dff0a7230 */ /* 0x000fe40000004100 */
[----:B------:R-:W-:Y:S01]  /*16c0*/  FADD.FTZ R8, R8, R0 ;  /* 0x0000000008087221 */ /* 0x000fe20000010000 */
[----:B------:R-:W-:Y:S01]  /*16d0*/  FFMA.FTZ R25, R0, R0, R25 ;  /* 0x0000000000197223 */ /* 0x000fe20000010019 */
[----:B------:R-:W-:-:S02]  /*16e0*/  HADD2.F32 R0, -RZ, R104.H0_H0 ;  /* 0x20000068ff007230 */ /* 0x000fc40000004100 */
[----:B------:R-:W-:Y:S01]  /*16f0*/  FADD.FTZ R8, R8, R10 ;  /* 0x0000000a08087221 */ /* 0x000fe20000010000 */
[----:B------:R-:W-:Y:S01]  /*1700*/  FFMA.FTZ R25, R10, R10, R25 ;  /* 0x0000000a0a197223 */ /* 0x000fe20000010019 */
[----:B------:R-:W-:Y:S02]  /*1710*/  HADD2.F32 R10, -RZ, R104.H1_H1 ;  /* 0x30000068ff0a7230 */ /* 0x000fe40000004100 */
[----:B------:R-:W-:Y:S01]  /*1720*/  FADD.FTZ R8, R8, R0 ;  /* 0x0000000008087221 */ /* 0x000fe20000010000 */
[----:B------:R-:W-:Y:S01]  /*1730*/  FFMA.FTZ R25, R0, R0, R25 ;  /* 0x0000000000197223 */ /* 0x000fe20000010019 */
[--C-:B------:R-:W-:Y:S02]  /*1740*/  HADD2.F32 R0, -RZ, R105.reuse.H0_H0 ;  /* 0x20000069ff007230 */ /* 0x100fe40000004100 */
[----:B------:R-:W-:Y:S01]  /*1750*/  FADD.FTZ R8, R8, R10 ;  /* 0x0000000a08087221 */ /* 0x000fe20000010000 */
[----:B------:R-:W-:Y:S01]  /*1760*/  FFMA.FTZ R25, R10, R10, R25 ;  /* 0x0000000a0a197223 */ /* 0x000fe20000010019 */
[----:B------:R-:W-:-:S02]  /*1770*/  HADD2.F32 R10, -RZ, R105.H1_H1 ;  /* 0x30000069ff0a7230 */ /* 0x000fc40000004100 */
[----:B------:R-:W-:Y:S01]  /*1780*/  FADD.FTZ R8, R8, R0 ;  /* 0x0000000008087221 */ /* 0x000fe20000010000 */
[----:B------:R-:W-:Y:S01]  /*1790*/  FFMA.FTZ R25, R0, R0, R25 ;  /* 0x0000000000197223 */ /* 0x000fe20000010019 */
[----:B-1----:R-:W-:-:S04]  /*17a0*/  IMAD.WIDE R56, R17, 0x2, R56 ;  /* 0x0000000211387825 */ /* 0x002fc800078e0238 */
[----:B------:R-:W-:-:S04]  /*17b0*/  IMAD.WIDE R66, R17, 0x2, R66 ;  /* 0x0000000211427825 */ /* 0x000fc800078e0242 */
[----:B------:R-:W-:Y:S01]  /*17c0*/  FADD.FTZ R8, R8, R10 ;  /* 0x0000000a08087221 */ /* 0x000fe20000010000 */
[----:B------:R-:W-:Y:S01]  /*17d0*/  FFMA.FTZ R25, R10, R10, R25 ;  /* 0x0000000a0a197223 */ /* 0x000fe20000010019 */
[----:B------:R-:W5:Y:S01]  /*17e0*/  LDG.E.64.CONSTANT R56, desc[UR6][R56.64] ;  /* 0x0000000638387981 */ /* 0x000f62000c1e9b00 */
[----:B------:R-:W-:-:S03]  /*17f0*/  HADD2.F32 R0, -RZ, R106.H0_H0 ;  /* 0x2000006aff007230 */ /* 0x000fc60000004100 */
[----:B------:R-:W5:Y:S02]  /*1800*/  LDG.E.64.CONSTANT R66, desc[UR6][R66.64] ;  /* 0x0000000642427981 */ /* 0x000f64000c1e9b00 */
[----:B------:R-:W-:Y:S01]  /*1810*/  FADD.FTZ R8, R8, R0 ;  /* 0x0000000008087221 */ /* 0x000fe20000010000 */
[----:B------:R-:W-:Y:S01]  /*1820*/  FFMA.FTZ R25, R0, R0, R25 ;  /* 0x0000000000197223 */ /* 0x000fe20000010019 */
[----:B------:R-:W-:Y:S02]  /*1830*/  HADD2.F32 R0, -RZ, R106.H1_H1 ;  /* 0x3000006aff007230 */ /* 0x000fe40000004100 */
[----:B------:R-:W-:-:S03]  /*1840*/  HADD2.F32 R10, -RZ, R107.H0_H0 ;  /* 0x2000006bff0a7230 */ /* 0x000fc60000004100 */
        /* <DEDUP_REMOVED lines=11> */
[--C-:B------:R-:W-:Y:S02]  /*1900*/  HADD2.F32 R10, -RZ, R103.reuse.H0_H0 ;  /* 0x20000067ff0a7230 */ /* 0x100fe40000004100 */
[----:B------:R-:W-:Y:S01]  /*1910*/  FADD.FTZ R8, R8, R0 ;  /* 0x0000000008087221 */ /* 0x000fe20000010000 */
[----:B------:R-:W-:Y:S01]  /*1920*/  FFMA.FTZ R25, R0, R0, R25 ;  /* 0x0000000000197223 */ /* 0x000fe20000010019 */
[----:B------:R-:W-:Y:S02]  /*1930*/  HADD2.F32 R0, -RZ, R103.H1_H1 ;  /* 0x30000067ff007230 */ /* 0x000fe40000004100 */
[----:B------:R-:W-:Y:S01]  /*1940*/  FADD.FTZ R8, R8, R10 ;  /* 0x0000000a08087221 */ /* 0x000fe20000010000 */
[----:B------:R-:W-:Y:S01]  /*1950*/  FFMA.FTZ R25, R10, R10, R25 ;  /* 0x0000000a0a197223 */ /* 0x000fe20000010019 */
[----:B--2---:R-:W-:-:S02]  /*1960*/  HADD2.F32 R10, -RZ, R100.H0_H0 ;  /* 0x20000064ff0a7230 */ /* 0x004fc40000004100 */
        /* <DEDUP_REMOVED lines=11> */
[--C-:B---3--:R-:W-:Y:S02]  /*1a20*/  HADD2.F32 R10, -RZ, R98.reuse.H0_H0 ;  /* 0x20000062ff0a7230 */ /* 0x108fe40000004100 */
        /* <DEDUP_REMOVED lines=11> */
[--C-:B----4-:R-:W-:Y:S02]  /*1ae0*/  HADD2.F32 R10, -RZ, R96.reuse.H0_H0 ;  /* 0x20000060ff0a7230 */ /* 0x110fe40000004100 */
        /* <DEDUP_REMOVED lines=134> */
[----:B------:R-:W-:Y:S01]  /*2350*/  HADD2.F32 R16, -RZ, R68.H1_H1 ;  /* 0x30000044ff107230 */ /* 0x000fe20000004100 */
[----:B------:R-:W0:Y:S01]  /*2360*/  S2R R0, SR_CgaCtaId ;  /* 0x0000000000007919 */ /* 0x000e220000008800 */
        /* <DEDUP_REMOVED lines=20> */
[--C-:B------:R-:W-:Y:S01]  /*24b0*/  HADD2.F32 R10, -RZ, R60.reuse.H0_H0 ;  /* 0x2000003cff0a7230 */ /* 0x100fe20000004100 */
[----:B------:R-:W-:Y:S01]  /*24c0*/  MOV R17, 0x400 ;  /* 0x0000040000117802 */ /* 0x000fe20000000f00 */
[----:B------:R-:W-:Y:S01]  /*24d0*/  FADD.FTZ R8, R8, R16 ;  /* 0x0000001008087221 */ /* 0x000fe20000010000 */
[----:B------:R-:W-:Y:S01]  /*24e0*/  FFMA.FTZ R25, R16, R16, R25 ;  /* 0x0000001010197223 */ /* 0x000fe20000010019 */
[----:B------:R-:W-:Y:S01]  /*24f0*/  HADD2.F32 R16, -RZ, R60.H1_H1 ;  /* 0x3000003cff107230 */ /* 0x000fe20000004100 */
[----:B0-----:R-:W-:Y:S01]  /*2500*/  LEA R19, R0, R17, 0x18 ;  /* 0x0000001100137211 */ /* 0x001fe200078ec0ff */
[----:B------:R-:W-:Y:S01]  /*2510*/  FADD.FTZ R8, R8, R10 ;  /* 0x0000000a08087221 */ /* 0x000fe20000010000 */
[----:B------:R-:W-:Y:S01]  /*2520*/  FFMA.FTZ R25, R10, R10, R25 ;  /* 0x0000000a0a197223 */ /* 0x000fe20000010019 */
[----:B------:R-:W-:-:S02]  /*2530*/  HADD2.F32 R10, -RZ, R61.H0_H0 ;  /* 0x2000003dff0a7230 */ /* 0x000fc40000004100 */
[----:B------:R-:W-:Y:S01]  /*2540*/  FADD.FTZ R8, R8, R16 ;  /* 0x0000001008087221 */ /* 0x000fe20000010000 */
[----:B------:R-:W-:Y:S01]  /*2550*/  FFMA.FTZ R25, R16, R16, R25 ;  /* 0x0000001010197223 */ /* 0x000fe20000010019 */
[----:B------:R-:W-:Y:S01]  /*2560*/  IMAD R18, R6, 0x28, R19 ;  /* 0x0000002806127824 */ /* 0x000fe200078e0213 */
[----:B------:R-:W-:Y:S01]  /*2570*/  ISETP.GT.U32.AND P0, PT, R2, 0xf, PT ;  /* 0x0000000f0200780c */ /* 0x000fe20003f04070 */
[----:B------:R-:W-:Y:S02]  /*2580*/  HADD2.F32 R16, -RZ, R61.H1_H1 ;  /* 0x3000003dff107230 */ /* 0x000fe40000004100 */
[----:B------:R-:W-:Y:S01]  /*2590*/  FFMA.FTZ R25, R10, R10, R25 ;  /* 0x0000000a0a197223 */ /* 0x000fe20000010019 */
[----:B------:R-:W-:Y:S01]  /*25a0*/  FADD.FTZ R8, R8, R10 ;  /* 0x0000000a08087221 */ /* 0x000fe20000010000 */
[----:B------:R-:W-:Y:S02]  /*25b0*/  LEA R18, R11, R18, 0x3 ;  /* 0x000000120b127211 */ /* 0x000fe400078e18ff */
[----:B------:R-:W-:Y:S01]  /*25c0*/  FFMA.FTZ R11, R16, R16, R25 ;  /* 0x00000010100b7223 */ /* 0x000fe20000010019 */
[----:B------:R-:W-:Y:S01]  /*25d0*/  FADD.FTZ R10, R8, R16 ;  /* 0x00000010080a7221 */ /* 0x000fe20000010000 */
[----:B------:R-:W-:Y:S01]  /*25e0*/  SHF.L.U32 R7, R7, 0x2, RZ ;  /* 0x0000000207077819 */ /* 0x000fe200000006ff */
[----:B------:R-:W-:Y:S01]  /*25f0*/  BSSY B0, `(.L_x_3390) ;  /* 0x00000be000007945 */ /* 0x000fe20003800000 */
[----:B------:R-:W-:-:S02]  /*2600*/  HFMA2.MMA R8, -RZ, RZ, 0, 0 ;  /* 0x00000000ff087435 */ /* 0x000fc400000001ff */
[----:B------:R0:W-:Y:S01]  /*2610*/  STS.64 [R18], R10 ;  /* 0x0000000a12007388 */ /* 0x0001e20000000a00 */
[----:B------:R-:W-:Y:S02]  /*2620*/  MOV R16, RZ ;  /* 0x000000ff00107202 */ /* 0x000fe40000000f00 */
[----:B------:R-:W-:Y:S01]  /*2630*/  LOP3.LUT R7, R7, 0x1c, RZ, 0xc0, !PT ;  /* 0x0000001c07077812 */ /* 0x000fe200078ec0ff */
[----:B------:R-:W-:Y:S06]  /*2640*/  BAR.SYNC.DEFER_BLOCKING 0x0 ;  /* 0x0000000000007b1d */ /* 0x000fec0000010000 */
[----:B------:R-:W-:Y:S05]  /*2650*/  @P0 BRA `(.L_x_3391) ;  /* 0x0000000800dc0947 */ /* 0x000fea0003800000 */
[----:B------:R-:W-:-:S05]  /*2660*/  LEA.HI R8, R2, R7, RZ, 0x1e ;  /* 0x0000000702087211 */ /* 0x000fca00078ff0ff */
[----:B------:R-:W-:-:S05]  /*2670*/  IMAD R8, R8, 0x50, -R9 ;  /* 0x0000005008087824 */ /* 0x000fca00078e0a09 */
[C---:B------:R-:W-:Y:S02]  /*2680*/  IADD3 R9, R8.reuse, 0x4, RZ ;  /* 0x0000000408097810 */ /* 0x040fe40007ffe0ff */
[----:B------:R-:W-:Y:S02]  /*2690*/  IADD3 R16, R8, 0x8, RZ ;  /* 0x0000000808107810 */ /* 0x000fe40007ffe0ff */
[----:B0-----:R-:W-:Y:S02]  /*26a0*/  SHF.R.S32.HI R10, RZ, 0x1f, R9 ;  /* 0x0000001fff0a7819 */ /* 0x001fe40000011409 */
[----:B------:R-:W-:Y:S02]  /*26b0*/  SHF.R.S32.HI R21, RZ, 0x1f, R16 ;  /* 0x0000001fff157819 */ /* 0x000fe40000011410 */
[----:B------:R-:W-:Y:S02]  /*26c0*/  LEA.HI R11, R10, R9, RZ, 0x2 ;  /* 0x000000090a0b7211 */ /* 0x000fe400078f10ff */
[----:B------:R-:W-:-:S02]  /*26d0*/  IADD3 R9, R8, 0x10, RZ ;  /* 0x0000001008097810 */ /* 0x000fc40007ffe0ff */
[C---:B------:R-:W-:Y:S02]  /*26e0*/  IADD3 R18, R8.reuse, 0xc, RZ ;  /* 0x0000000c08127810 */ /* 0x040fe40007ffe0ff */
[----:B------:R-:W-:Y:S02]  /*26f0*/  LEA.HI R21, R21, R16, RZ, 0x2 ;  /* 0x0000001015157211 */ /* 0x000fe400078f10ff */
[----:B------:R-:W-:Y:S02]  /*2700*/  IADD3 R16, R8, 0x14, RZ ;  /* 0x0000001408107810 */ /* 0x000fe40007ffe0ff */
[----:B------:R-:W-:Y:S02]  /*2710*/  SHF.R.S32.HI R10, RZ, 0x1f, R9 ;  /* 0x0000001fff0a7819 */ /* 0x000fe40000011409 */
[----:B------:R-:W-:Y:S02]  /*2720*/  SHF.R.S32.HI R25, RZ, 0x1f, R18 ;  /* 0x0000001fff197819 */ /* 0x000fe40000011412 */
[----:B------:R-:W-:-:S02]  /*2730*/  SHF.R.S32.HI R27, RZ, 0x1f, R16 ;  /* 0x0000001fff1b7819 */ /* 0x000fc40000011410 */
[----:B------:R-:W-:Y:S02]  /*2740*/  LEA.HI R20, R10, R9, RZ, 0x2 ;  /* 0x000000090a147211 */ /* 0x000fe400078f10ff */
[----:B------:R-:W-:Y:S02]  /*2750*/  LEA.HI R25, R25, R18, RZ, 0x2 ;  /* 0x0000001219197211 */ /* 0x000fe400078f10ff */
[C---:B------:R-:W-:Y:S02]  /*2760*/  IADD3 R9, R8.reuse, 0x20, RZ ;  /* 0x0000002008097810 */ /* 0x040fe40007ffe0ff */
[C---:B------:R-:W-:Y:S02]  /*2770*/  IADD3 R18, R8.reuse, 0x18, RZ ;  /* 0x0000001808127810 */ /* 0x040fe40007ffe0ff */
[----:B------:R-:W-:Y:S02]  /*2780*/  IADD3 R28, R8, 0x1c, RZ ;  /* 0x0000001c081c7810 */ /* 0x000fe40007ffe0ff */
[----:B------:R-:W-:-:S02]  /*2790*/  LEA.HI R27, R27, R16, RZ, 0x2 ;  /* 0x000000101b1b7211 */ /* 0x000fc400078f10ff */
[----:B------:R-:W-:Y:S02]  /*27a0*/  IADD3 R16, R8, 0x24, RZ ;  /* 0x0000002408107810 */ /* 0x000fe40007ffe0ff */
        /* <DEDUP_REMOVED lines=22> */
[----:B------:R-:W-:-:S02]  /*2910*/  SHF.R.S32.HI R9, RZ, 0x1f, R8 ;  /* 0x0000001fff097819 */ /* 0x000fc40000011408 */
[----:B------:R-:W-:Y:S02]  /*2920*/  LEA.HI R55, R55, R16, RZ, 0x2 ;  /* 0x0000001037377211 */ /* 0x000fe400078f10ff */
[----:B------:R-:W-:Y:S02]  /*2930*/  IADD3 R16, R8, 0x44, RZ ;  /* 0x0000004408107810 */ /* 0x000fe40007ffe0ff */
[----:B------:R-:W-:Y:S02]  /*2940*/  SHF.R.S32.HI R89, RZ, 0x1f, R10 ;  /* 0x0000001fff597819 */ /* 0x000fe4000001140a */
[----:B------:R-:W-:Y:S02]  /*2950*/  SHF.R.S32.HI R59, RZ, 0x1f, R18 ;  /* 0x0000001fff3b7819 */ /* 0x000fe40000011412 */
[----:B------:R-:W-:Y:S02]  /*2960*/  SHF.R.S32.HI R77, RZ, 0x1f, R28 ;  /* 0x0000001fff4d7819 */ /* 0x000fe4000001141c */
[----:B------:R-:W-:-:S02]  /*2970*/  LEA.HI R9, R9, R8, RZ, 0x2 ;  /* 0x0000000809097211 */ /* 0x000fc400078f10ff */
[----:B------:R-:W-:Y:S02]  /*2980*/  SHF.R.S32.HI R95, RZ, 0x1f, R16 ;  /* 0x0000001fff5f7819 */ /* 0x000fe40000011410 */
[----:B------:R-:W-:Y:S02]  /*2990*/  LEA.HI R89, R89, R10, RZ, 0x2 ;  /* 0x0000000a59597211 */ /* 0x000fe400078f10ff */
[----:B------:R-:W-:Y:S02]  /*29a0*/  LEA.HI R59, R59, R18, RZ, 0x2 ;  /* 0x000000123b3b7211 */ /* 0x000fe400078f10ff */
[----:B------:R-:W-:Y:S02]  /*29b0*/  LEA.HI R77, R77, R28, RZ, 0x2 ;  /* 0x0000001c4d4d7211 */ /* 0x000fe400078f10ff */
[----:B------:R-:W-:Y:S02]  /*29c0*/  SHF.R.S32.HI R10, RZ, 0x2, R9 ;  /* 0x00000002ff0a7819 */ /* 0x000fe40000011409 */
[----:B------:R-:W-:-:S02]  /*29d0*/  IADD3 R18, R8, 0x48, RZ ;  /* 0x0000004808127810 */ /* 0x000fc40007ffe0ff */
[----:B------:R-:W-:Y:S01]  /*29e0*/  IADD3 R28, R8, 0x4c, RZ ;  /* 0x0000004c081c7810 */ /* 0x000fe20007ffe0ff */
[----:B------:R-:W-:Y:S01]  /*29f0*/  IMAD R9, R10, 0x28, R19 ;  /* 0x000000280a097824 */ /* 0x000fe200078e0213 */
[----:B------:R-:W-:Y:S02]  /*2a00*/  SHF.L.U32 R8, R2, 0x3, RZ ;  /* 0x0000000302087819 */ /* 0x000fe400000006ff */
[----:B------:R-:W-:Y:S02]  /*2a10*/  LEA.HI R95, R95, R16, RZ, 0x2 ;  /* 0x000000105f5f7211 */ /* 0x000fe400078f10ff */
[----:B------:R-:W-:Y:S02]  /*2a20*/  SHF.R.S32.HI R16, RZ, 0x2, R11 ;  /* 0x00000002ff107819 */ /* 0x000fe4000001140b */
[----:B------:R-:W-:Y:S02]  /*2a30*/  LOP3.LUT R8, R8, 0x18, RZ, 0xc0, !PT ;  /* 0x0000001808087812 */ /* 0x000fe400078ec0ff */
[----:B------:R-:W-:Y:S01]  /*2a40*/  SHF.R.S32.HI R117, RZ, 0x1f, R18 ;  /* 0x0000001fff757819 */ /* 0x000fe20000011412 */
[----:B------:R-:W-:Y:S01]  /*2a50*/  IMAD R11, R16, 0x28, R19 ;  /* 0x00000028100b7824 */ /* 0x000fe200078e0213 */
[----:B------:R-:W-:-:S02]  /*2a60*/  SHF.R.S32.HI R10, RZ, 0x2, R21 ;  /* 0x00000002ff0a7819 */ /* 0x000fc40000011415 */
[----:B------:R-:W-:Y:S02]  /*2a70*/  IADD3 R9, R9, R8, RZ ;  /* 0x0000000809097210 */ /* 0x000fe40007ffe0ff */
[----:B------:R-:W-:Y:S01]  /*2a80*/  LEA.HI R117, R117, R18, RZ, 0x2 ;  /* 0x0000001275757211 */ /* 0x000fe200078f10ff */
[----:B------:R-:W-:Y:S01]  /*2a90*/  IMAD R21, R10, 0x28, R19 ;  /* 0x000000280a157824 */ /* 0x000fe200078e0213 */
[----:B------:R-:W-:Y:S02]  /*2aa0*/  SHF.R.S32.HI R18, RZ, 0x2, R25 ;  /* 0x00000002ff127819 */ /* 0x000fe40000011419 */
[----:B------:R-:W-:Y:S02]  /*2ab0*/  SHF.R.S32.HI R119, RZ, 0x1f, R28 ;  /* 0x0000001fff777819 */ /* 0x000fe4000001141c */
[----:B------:R-:W-:Y:S01]  /*2ac0*/  SHF.R.S32.HI R34, RZ, 0x2, R45 ;  /* 0x00000002ff227819 */ /* 0x000fe2000001142d */
[----:B------:R-:W-:Y:S01]  /*2ad0*/  IMAD R25, R18, 0x28, R19 ;  /* 0x0000002812197824 */ /* 0x000fe200078e0213 */
[----:B------:R-:W-:-:S02]  /*2ae0*/  SHF.R.S32.HI R76, RZ, 0x2, R44 ;  /* 0x00000002ff4c7819 */ /* 0x000fc4000001142c */
[C---:B------:R-:W-:Y:S01]  /*2af0*/  IADD3 R11, R8.reuse, R11, RZ ;  /* 0x0000000b080b7210 */ /* 0x040fe20007ffe0ff */
[----:B------:R-:W0:Y:S01]  /*2b00*/  LDS.64 R44, [R9] ;  /* 0x00000000092c7984 */ /* 0x000e220000000a00 */
[----:B------:R-:W-:Y:S02]  /*2b10*/  SHF.R.S32.HI R20, RZ, 0x2, R20 ;  /* 0x00000002ff147819 */ /* 0x000fe40000011414 */
[----:B------:R-:W-:Y:S02]  /*2b20*/  LEA.HI R119, R119, R28, RZ, 0x2 ;  /* 0x0000001c77777211 */ /* 0x000fe400078f10ff */
[----:B------:R-:W-:Y:S02]  /*2b30*/  SHF.R.S32.HI R88, RZ, 0x2, R49 ;  /* 0x00000002ff587819 */ /* 0x000fe40000011431 */
[----:B------:R-:W-:Y:S02]  /*2b40*/  SHF.R.S32.HI R118, RZ, 0x2, R48 ;  /* 0x00000002ff767819 */ /* 0x000fe40000011430 */
[----:B------:R-:W-:Y:S01]  /*2b50*/  IADD3 R21, R8, R21, RZ ;  /* 0x0000001508157210 */ /* 0x000fe20007ffe0ff */
[----:B------:R1:W2:Y:S01]  /*2b60*/  LDS.64 R48, [R11] ;  /* 0x000000000b307984 */ /* 0x0002a20000000a00 */
[----:B------:R-:W-:Y:S01]  /*2b70*/  SHF.R.S32.HI R28, RZ, 0x2, R27 ;  /* 0x00000002ff1c7819 */ /* 0x000fe2000001141b */
[----:B------:R-:W-:Y:S01]  /*2b80*/  IMAD R27, R20, 0x28, R19 ;  /* 0x00000028141b7824 */ /* 0x000fe200078e0213 */
[----:B------:R-:W-:-:S02]  /*2b90*/  SHF.R.S32.HI R94, RZ, 0x2, R51 ;  /* 0x00000002ff5e7819 */ /* 0x000fc40000011433 */
[----:B------:R-:W-:Y:S01]  /*2ba0*/  IADD3 R25, R8, R25, RZ ;  /* 0x0000001908197210 */ /* 0x000fe20007ffe0ff */
[----:B------:R3:W4:Y:S01]  /*2bb0*/  LDS.64 R50, [R21] ;  /* 0x0000000015327984 */ /* 0x0007220000000a00 */
[----:B------:R-:W-:Y:S01]  /*2bc0*/  SHF.R.S32.HI R32, RZ, 0x2, R33 ;  /* 0x00000002ff207819 */ /* 0x000fe20000011421 */
[----:B------:R-:W-:Y:S01]  /*2bd0*/  IMAD R33, R28, 0x28, R19 ;  /* 0x000000281c217824 */ /* 0x000fe200078e0213 */
[----:B------:R-:W-:Y:S01]  /*2be0*/  SHF.R.S32.HI R116, RZ, 0x2, R53 ;  /* 0x00000002ff747819 */ /* 0x000fe20000011435 */
[--C-:B-1----:R-:W-:Y:S01]  /*2bf0*/  IMAD R11, R34, 0x28, R19.reuse ;  /* 0x00000028220b7824 */ /* 0x102fe200078e0213 */
[----:B------:R-:W-:Y:S01]  /*2c00*/  IADD3 R27, R8, R27, RZ ;  /* 0x0000001b081b7210 */ /* 0x000fe20007ffe0ff */
[----:B------:R1:W4:Y:S01]  /*2c10*/  LDS.64 R52, [R25] ;  /* 0x0000000019347984 */ /* 0x0003220000000a00 */
[--C-:B------:R-:W-:Y:S01]  /*2c20*/  IMAD R9, R32, 0x28, R19.reuse ;  /* 0x0000002820097824 */ /* 0x100fe200078e0213 */
[----:B------:R-:W-:Y:S01]  /*2c30*/  IADD3 R58, R8, R33, RZ ;  /* 0x00000021083a7210 */ /* 0x000fe20007ffe0ff */
[----:B------:R-:W-:Y:S01]  /*2c40*/  IMAD R33, R76, 0x28, R19 ;  /* 0x000000284c217824 */ /* 0x000fe200078e0213 */
[----:B------:R-:W-:Y:S01]  /*2c50*/  SHF.R.S32.HI R120, RZ, 0x2, R55 ;  /* 0x00000002ff787819 */ /* 0x000fe20000011437 */
[----:B---3--:R-:W-:Y:S01]  /*2c60*/  IMAD R21, R88, 0x28, R19 ;  /* 0x0000002858157824 */ /* 0x008fe200078e0213 */
[----:B------:R3:W4:Y:S01]  /*2c70*/  LDS.64 R54, [R27] ;  /* 0x000000001b367984 */ /* 0x0007220000000a00 */
[----:B------:R-:W-:Y:S01]  /*2c80*/  SHF.R.S32.HI R16, RZ, 0x2, R59 ;  /* 0x00000002ff107819 */ /* 0x000fe2000001143b */
[----:B-1----:R-:W-:Y:S01]  /*2c90*/  IMAD R25, R116, 0x28, R19 ;  /* 0x0000002874197824 */ /* 0x002fe200078e0213 */
[----:B------:R-:W-:Y:S01]  /*2ca0*/  IADD3 R9, R8, R9, RZ ;  /* 0x0000000908097210 */ /* 0x000fe20007ffe0ff */
[----:B------:R-:W1:Y:S01]  /*2cb0*/  LDS.64 R58, [R58] ;  /* 0x000000003a3a7984 */ /* 0x000e620000000a00 */
[----:B------:R-:W-:-:S02]  /*2cc0*/  SHF.R.S32.HI R122, RZ, 0x2, R77 ;  /* 0x00000002ff7a7819 */ /* 0x000fc4000001144d */
[C---:B------:R-:W-:Y:S01]  /*2cd0*/  IADD3 R32, R8.reuse, R11, RZ ;  /* 0x0000000b08207210 */ /* 0x040fe20007ffe0ff */
[----:B------:R0:W1:Y:S01]  /*2ce0*/  LDS.64 R76, [R9] ;  /* 0x00000000094c7984 */ /* 0x0000620000000a00 */
[----:B------:R-:W-:Y:S01]  /*2cf0*/  IADD3 R20, R8, R33, RZ ;  /* 0x0000002108147210 */ /* 0x000fe20007ffe0ff */
[----:B---3--:R-:W-:Y:S01]  /*2d00*/  IMAD R27, R120, 0x28, R19 ;  /* 0x00000028781b7824 */ /* 0x008fe200078e0213 */
[----:B------:R-:W-:Y:S01]  /*2d10*/  SHF.R.S32.HI R124, RZ, 0x2, R89 ;  /* 0x00000002ff7c7819 */ /* 0x000fe20000011459 */
[----:B------:R-:W-:Y:S01]  /*2d20*/  IMAD R89, R94, 0x28, R19 ;  /* 0x000000285e597824 */ /* 0x000fe200078e0213 */
[----:B------:R-:W-:Y:S01]  /*2d30*/  SHF.R.S32.HI R18, RZ, 0x2, R95 ;  /* 0x00000002ff127819 */ /* 0x000fe2000001145f */
[----:B------:R-:W3:Y:S01]  /*2d40*/  LDS.64 R32, [R32] ;  /* 0x0000000020207984 */ /* 0x000ee20000000a00 */
[----:B------:R-:W-:Y:S01]  /*2d50*/  IADD3 R10, R8, R21, RZ ;  /* 0x00000015080a7210 */ /* 0x000fe20007ffe0ff */
[----:B------:R-:W-:Y:S01]  /*2d60*/  IMAD R95, R118, 0x28, R19 ;  /* 0x00000028765f7824 */ /* 0x000fe200078e0213 */
[----:B------:R-:W-:Y:S01]  /*2d70*/  SHF.R.S32.HI R126, RZ, 0x2, R117 ;  /* 0x00000002ff7e7819 */ /* 0x000fe20000011475 */
[----:B------:R-:W3:Y:S01]  /*2d80*/  LDS.64 R20, [R20] ;  /* 0x0000000014147984 */ /* 0x000ee20000000a00 */
[----:B------:R-:W-:Y:S01]  /*2d90*/  IMAD R123, R18, 0x28, R19 ;  /* 0x00000028127b7824 */ /* 0x000fe200078e0213 */
[----:B------:R-:W-:Y:S01]  /*2da0*/  SHF.R.S32.HI R28, RZ, 0x2, R119 ;  /* 0x00000002ff1c7819 */ /* 0x000fe20000011477 */
[----:B0-----:R-:W-:Y:S01]  /*2db0*/  FADD.FTZ R9, RZ, R44 ;  /* 0x0000002cff097221 */ /* 0x001fe20000010000 */
[----:B------:R-:W-:Y:S01]  /*2dc0*/  IADD3 R18, R8, R89, RZ ;  /* 0x0000005908127210 */ /* 0x000fe20007ffe0ff */
[----:B------:R-:W0:Y:S01]  /*2dd0*/  LDS.64 R10, [R10] ;  /* 0x000000000a0a7984 */ /* 0x000e220000000a00 */
[--C-:B------:R-:W-:Y:S01]  /*2de0*/  IMAD R117, R16, 0x28, R19.reuse ;  /* 0x0000002810757824 */ /* 0x100fe200078e0213 */
[----:B------:R-:W-:Y:S01]  /*2df0*/  IADD3 R25, R8, R25, RZ ;  /* 0x0000001908197210 */ /* 0x000fe20007ffe0ff */
[----:B------:R-:W-:-:S02]  /*2e00*/  IMAD R119, R122, 0x28, R19 ;  /* 0x000000287a777824 */ /* 0x000fc400078e0213 */
[----:B------:R-:W-:Y:S01]  /*2e10*/  FADD.FTZ R16, RZ, R45 ;  /* 0x0000002dff107221 */ /* 0x000fe20000010000 */
[--C-:B------:R-:W-:Y:S02]  /*2e20*/  IMAD R121, R124, 0x28, R19.reuse ;  /* 0x000000287c797824 */ /* 0x100fe400078e0213 */
[----:B--2---:R-:W-:Y:S01]  /*2e30*/  FADD.FTZ R9, R9, R48 ;  /* 0x0000003009097221 */ /* 0x004fe20000010000 */
[--C-:B------:R-:W-:Y:S01]  /*2e40*/  IMAD R89, R126, 0x28, R19.reuse ;  /* 0x000000287e597824 */ /* 0x100fe200078e0213 */
[----:B------:R-:W-:Y:S01]  /*2e50*/  IADD3 R48, R8, R95, RZ ;  /* 0x0000005f08307210 */ /* 0x000fe20007ffe0ff */
[----:B------:R-:W-:Y:S01]  /*2e60*/  IMAD R125, R28, 0x28, R19 ;  /* 0x000000281c7d7824 */ /* 0x000fe200078e0213 */
[----:B------:R-:W-:Y:S01]  /*2e70*/  LDS.64 R44, [R25] ;  /* 0x00000000192c7984 */ /* 0x000fe20000000a00 */
[----:B------:R-:W-:Y:S01]  /*2e80*/  FADD.FTZ R16, R16, R49 ;  /* 0x0000003110107221 */ /* 0x000fe20000010000 */
[----:B----4-:R-:W-:Y:S01]  /*2e90*/  FADD.FTZ R9, R9, R50 ;  /* 0x0000003209097221 */ /* 0x010fe20000010000 */
[----:B------:R-:W-:Y:S01]  /*2ea0*/  IADD3 R27, R8, R27, RZ ;  /* 0x0000001b081b7210 */ /* 0x000fe20007ffe0ff */
[----:B------:R-:W2:Y:S01]  /*2eb0*/  LDS.64 R18, [R18] ;  /* 0x0000000012127984 */ /* 0x000ea20000000a00 */
[----:B------:R-:W-:Y:S01]  /*2ec0*/  FADD.FTZ R16, R16, R51 ;  /* 0x0000003310107221 */ /* 0x000fe20000010000 */
[----:B------:R-:W-:Y:S01]  /*2ed0*/  FADD.FTZ R9, R9, R52 ;  /* 0x0000003409097221 */ /* 0x000fe20000010000 */
[----:B------:R-:W-:Y:S01]  /*2ee0*/  IADD3 R52, R8, R117, RZ ;  /* 0x0000007508347210 */ /* 0x000fe20007ffe0ff */
[----:B------:R-:W4:Y:S01]  /*2ef0*/  LDS.64 R48, [R48] ;  /* 0x0000000030307984 */ /* 0x000f220000000a00 */
[----:B------:R-:W-:Y:S01]  /*2f00*/  FADD.FTZ R16, R16, R53 ;  /* 0x0000003510107221 */ /* 0x000fe20000010000 */
[----:B------:R-:W-:Y:S01]  /*2f10*/  FADD.FTZ R9, R9, R54 ;  /* 0x0000003609097221 */ /* 0x000fe20000010000 */
[----:B------:R-:W-:Y:S01]  /*2f20*/  IADD3 R54, R8, R119, RZ ;  /* 0x0000007708367210 */ /* 0x000fe20007ffe0ff */
[----:B------:R-:W4:Y:S01]  /*2f30*/  LDS.64 R50, [R27] ;  /* 0x000000001b327984 */ /* 0x000f220000000a00 */
[----:B------:R-:W-:Y:S01]  /*2f40*/  FADD.FTZ R16, R16, R55 ;  /* 0x0000003710107221 */ /* 0x000fe20000010000 */
[----:B-1----:R-:W-:Y:S01]  /*2f50*/  FADD.FTZ R9, R9, R58 ;  /* 0x0000003a09097221 */ /* 0x002fe20000010000 */
[----:B------:R-:W-:Y:S01]  /*2f60*/  IADD3 R58, R8, R121, RZ ;  /* 0x00000079083a7210 */ /* 0x000fe20007ffe0ff */
[----:B------:R-:W1:Y:S01]  /*2f70*/  LDS.64 R52, [R52] ;  /* 0x0000000034347984 */ /* 0x000e620000000a00 */
[----:B------:R-:W-:Y:S01]  /*2f80*/  FADD.FTZ R16, R16, R59 ;  /* 0x0000003b10107221 */ /* 0x000fe20000010000 */
[----:B------:R-:W-:Y:S01]  /*2f90*/  FADD.FTZ R9, R9, R76 ;  /* 0x0000004c09097221 */ /* 0x000fe20000010000 */
[----:B------:R-:W-:Y:S01]  /*2fa0*/  IADD3 R76, R8, R123, RZ ;  /* 0x0000007b084c7210 */ /* 0x000fe20007ffe0ff */
[----:B------:R-:W1:Y:S01]  /*2fb0*/  LDS.64 R54, [R54] ;  /* 0x0000000036367984 */ /* 0x000e620000000a00 */
[----:B------:R-:W-:Y:S01]  /*2fc0*/  FADD.FTZ R16, R16, R77 ;  /* 0x0000004d10107221 */ /* 0x000fe20000010000 */
[----:B------:R-:W-:Y:S01]  /*2fd0*/  IADD3 R89, R8, R89, RZ ;  /* 0x0000005908597210 */ /* 0x000fe20007ffe0ff */
[----:B---3--:R-:W-:Y:S01]  /*2fe0*/  FADD.FTZ R9, R9, R32 ;  /* 0x0000002009097221 */ /* 0x008fe20000010000 */
[----:B------:R-:W3:Y:S01]  /*2ff0*/  LDS.64 R58, [R58] ;  /* 0x000000003a3a7984 */ /* 0x000ee20000000a00 */
[----:B------:R-:W-:Y:S01]  /*3000*/  FADD.FTZ R16, R16, R33 ;  /* 0x0000002110107221 */ /* 0x000fe20000010000 */
[----:B------:R-:W-:Y:S01]  /*3010*/  IADD3 R125, R8, R125, RZ ;  /* 0x0000007d087d7210 */ /* 0x000fe20007ffe0ff */
[----:B------:R-:W-:Y:S01]  /*3020*/  FADD.FTZ R9, R9, R20 ;  /* 0x0000001409097221 */ /* 0x000fe20000010000 */
[----:B------:R-:W3:Y:S01]  /*3030*/  LDS.64 R76, [R76] ;  /* 0x000000004c4c7984 */ /* 0x000ee20000000a00 */
[----:B------:R-:W-:-:S02]  /*3040*/  FADD.FTZ R16, R16, R21 ;  /* 0x0000001510107221 */ /* 0x000fc40000010000 */
[----:B0-----:R-:W-:Y:S01]  /*3050*/  FADD.FTZ R9, R9, R10 ;  /* 0x0000000a09097221 */ /* 0x001fe20000010000 */
[----:B------:R-:W0:Y:S01]  /*3060*/  LDS.64 R88, [R89] ;  /* 0x0000000059587984 */ /* 0x000e220000000a00 */
[----:B------:R-:W-:-:S03]  /*3070*/  FADD.FTZ R16, R16, R11 ;  /* 0x0000000b10107221 */ /* 0x000fc60000010000 */
[----:B------:R-:W0:Y:S01]  /*3080*/  LDS.64 R124, [R125] ;  /* 0x000000007d7c7984 */ /* 0x000e220000000a00 */
[----:B--2---:R-:W-:Y:S01]  /*3090*/  FADD.FTZ R9, R9, R18 ;  /* 0x0000001209097221 */ /* 0x004fe20000010000 */
[----:B------:R-:W-:-:S03]  /*30a0*/  FADD.FTZ R16, R16, R19 ;  /* 0x0000001310107221 */ /* 0x000fc60000010000 */
[----:B------:R-:W-:Y:S01]  /*30b0*/  FADD.FTZ R9, R9, R44 ;  /* 0x0000002c09097221 */ /* 0x000fe20000010000 */
        /* <DEDUP_REMOVED lines=15> */
[----:B------:R-:W-:Y:S01]  /*31b0*/  FADD.FTZ R16, R9, R124 ;  /* 0x0000007c09107221 */ /* 0x000fe20000010000 */
[----:B------:R-:W-:-:S07]  /*31c0*/  FADD.FTZ R8, R8, R125 ;  /* 0x0000007d08087221 */ /* 0x000fce0000010000 */
.L_x_3391:
[----:B------:R-:W-:Y:S05]  /*31d0*/  BSYNC B0 ;  /* 0x0000000000007941 */ /* 0x000fea0003800000 */
.L_x_3390:
[----:B------:R-:W1:Y:S01]  /*31e0*/  SHFL.BFLY PT, R9, R16, 0x2, 0x1f ;  /* 0x0c401f0010097f89 */ /* 0x000e6200000e0000 */
[C---:B------:R-:W-:Y:S01]  /*31f0*/  LOP3.LUT P0, RZ, R2.reuse, 0xfffffff3, RZ, 0xc0, !PT ;  /* 0xfffffff302ff7812 */ /* 0x040fe2000780c0ff */
[----:B------:R-:W2:Y:S02]  /*3200*/  LDC R20, c[0x0][0x140] ;  /* 0x00005000ff147b82 */ /* 0x000ea40000000800 */
[----:B0-----:R-:W0:Y:S10]  /*3210*/  SHFL.BFLY PT, R11, R8, 0x2, 0x1f ;  /* 0x0c401f00080b7f89 */ /* 0x001e3400000e0000 */
[----:B------:R-:W-:-:S02]  /*3220*/  @!P0 SHF.L.U32 R19, R2, 0x1, RZ ;  /* 0x0000000102138819 */ /* 0x000fc400000006ff */
[----:B------:R-:W-:Y:S02]  /*3230*/  @!P0 IADD3 R21, R17, 0xc80, RZ ;  /* 0x00000c8011158810 */ /* 0x000fe40007ffe0ff */
[----:B------:R-:W-:Y:S01]  /*3240*/  @!P0 LOP3.LUT R19, R19, 0xfffffff8, RZ, 0xc0, !PT ;  /* 0xfffffff813138812 */ /* 0x000fe200078ec0ff */
[----:B-1----:R-:W-:Y:S01]  /*3250*/  FADD.FTZ R9, R9, R16 ;  /* 0x0000001009097221 */ /* 0x002fe20000010000 */
[----:B------:R-:W-:Y:S02]  /*3260*/  @!P0 LEA R16, R0, R21, 0x18 ;  /* 0x0000001500108211 */ /* 0x000fe400078ec0ff */
[----:B--2---:R-:W-:Y:S01]  /*3270*/  ISETP.EQ.U32.AND P1, PT, R20, 0x1, PT ;  /* 0x000000011400780c */ /* 0x004fe20003f22070 */
[----:B0-----:R-:W-:Y:S01]  /*3280*/  FADD.FTZ R11, R11, R8 ;  /* 0x000000080b0b7221 */ /* 0x001fe20000010000 */
[----:B------:R-:W0:Y:S01]  /*3290*/  SHFL.BFLY PT, R10, R9, 0x1, 0x1f ;  /* 0x0c201f00090a7f89 */ /* 0x000e2200000e0000 */
[----:B------:R-:W-:-:S03]  /*32a0*/  @!P0 IADD3 R16, R19, R16, RZ ;  /* 0x0000001013108210 */ /* 0x000fc60007ffe0ff */
        /* <DEDUP_REMOVED lines=10> */
.L_x_3392:
[----:B------:R-:W-:Y:S01]  /*3350*/  NOP ;  /* 0x0000000000007918 */ /* 0x000fe20000000000 */
.L_x_3393:
[----:B------:R-:W-:Y:S05]  /*3360*/  @!P1 BRA `(.L_x_3394) ;  /* 0x00000000000c9947 */ /* 0x000fea0003800000 */
[----:B------:R-:W-:Y:S01]  /*3370*/  UCGABAR_WAIT ;  /* 0x0000000000007dc7 */ /* 0x000fe20008000000 */
[----:B------:R-:W-:Y:S01]  /*3380*/  CCTL.IVALL ;  /* 0x00000000ff00798f */ /* 0x000fe20002000000 */
[----:B------:R-:W-:Y:S05]  /*3390*/  BRA `(.L_x_3395) ;  /* 0x0000000000047947 */ /* 0x000fea0003800000 */
.L_x_3394:
[----:B------:R-:W-:Y:S06]  /*33a0*/  BAR.SYNC.DEFER_BLOCKING 0x0 ;  /* 0x0000000000007b1d */ /* 0x000fec0000010000 */
.L_x_3395:
[----:B------:R-:W-:Y:S01]  /*33b0*/  ISETP.GT.U32.AND P0, PT, R2, 0x7, PT ;  /* 0x000000070200780c */ /* 0x000fe20003f04070 */
[----:B------:R-:W-:Y:S01]  /*33c0*/  BSSY B0, `(.L_x_3396) ;  /* 0x0000010000007945 */ /* 0x000fe20003800000 */
[----:B------:R-:W-:-:S11]  /*33d0*/  CS2R R10, SRZ ;  /* 0x00000000000a7805 */ /* 0x000fd6000001ff00 */
[----:B------:R-:W-:Y:S05]  /*33e0*/  @P0 BRA `(.L_x_3397) ;  /* 0x0000000000340947 */ /* 0x000fea0003800000 */
[----:B------:R-:W1:Y:S01]  /*33f0*/  S2R R10, SR_SWINHI ;  /* 0x00000000000a7919 */ /* 0x000e620000002f00 */
[----:B------:R-:W-:Y:S02]  /*3400*/  IADD3 R9, R17, 0xc80, RZ ;  /* 0x00000c8011097810 */ /* 0x000fe40007ffe0ff */
        /* <DEDUP_REMOVED lines=11> */
.L_x_3397:
[----:B------:R-:W-:Y:S05]  /*34c0*/  BSYNC B0 ;  /* 0x0000000000007941 */ /* 0x000fea0003800000 */
.L_x_3396:
[----:B------:R-:W-:Y:S05]  /*34d0*/  @!P1 BRA `(.L_x_3398) ;  /* 0x0000000000149947 */ /* 0x000fea0003800000 */
[----:B------:R-:W-:Y:S06]  /*34e0*/  MEMBAR.ALL.GPU ;  /* 0x0000000000007992 */ /* 0x000fec000000a000 */
[----:B------:R-:W-:-:S00]  /*34f0*/  ERRBAR ;  /* 0x00000000000079ab */ /* 0x000fc00000000000 */
[----:B------:R-:W-:Y:S08]  /*3500*/  CGAERRBAR ;  /* 0x00000000000075ab */ /* 0x000ff00000000000 */
[----:B------:R-:W-:Y:S01]  /*3510*/  UCGABAR_ARV ;  /* 0x00000000000079c7 */ /* 0x000fe20008000000 */
[----:B------:R-:W-:Y:S05]  /*3520*/  BRA `(.L_x_3399) ;  /* 0x0000000000047947 */ /* 0x000fea0003800000 */
.L_x_3398:
[----:B------:R-:W-:Y:S01]  /*3530*/  NOP ;  /* 0x0000000000007918 */ /* 0x000fe20000000000 */
.L_x_3399:
[----:B------:R-:W1:Y:S01]  /*3540*/  SHFL.BFLY PT, R8, R11, 0x1, 0x1f ;  /* 0x0c201f000b087f89 */ /* 0x000e6200000e0000 */
[----:B------:R-:W-:Y:S01]  /*3550*/  LOP3.LUT P2, RZ, R2, 0xfffffff9, RZ, 0xc0, !PT ;  /* 0xfffffff902ff7812 */ /* 0x000fe2000784c0ff */
[C---:B------:R-:W-:Y:S01]  /*3560*/  IMAD R9, R29.reuse, 0x140, RZ ;  /* 0x000001401d097824 */ /* 0x040fe200078e02ff */
[----:B0-----:R-:W-:Y:S01]  /*3570*/  HFMA2.MMA R16, -RZ, RZ, 0, 0.00018310546875 ;  /* 0x00000a00ff107435 */ /* 0x001fe200000001ff */
[----:B------:R-:W0:Y:S01]  /*3580*/  SHFL.BFLY PT, R19, R10, 0x1, 0x1f ;  /* 0x0c201f000a137f89 */ /* 0x000e2200000e0000 */
[----:B------:R-:W-:Y:S01]  /*3590*/  ULDC.64 UR4, c[0x0][0x240] ;  /* 0x0000900000047ab9 */ /* 0x000fe20000000a00 */
[----:B------:R-:W-:Y:S01]  /*35a0*/  BSSY B0, `(.L_x_3400) ;  /* 0x0000015000007945 */ /* 0x000fe20003800000 */
[----:B------:R-:W-:Y:S01]  /*35b0*/  LEA R25, R6, R9, 0x2 ;  /* 0x0000000906197211 */ /* 0x000fe200078e10ff */
[----:B------:R-:W-:Y:S01]  /*35c0*/  IMAD R29, R29, 0x50, R6 ;  /* 0x000000501d1d7824 */ /* 0x000fe200078e0206 */
[----:B------:R-:W-:Y:S02]  /*35d0*/  ISETP.NE.U32.AND P0, PT, RZ, UR4, PT ;  /* 0x00000004ff007c0c */ /* 0x000fe4000bf05070 */
[----:B------:R-:W-:-:S02]  /*35e0*/  IADD3 R129, RZ, -R7, RZ ;  /* 0x80000007ff817210 */ /* 0x000fc40007ffe0ff */
[----:B------:R-:W-:Y:S01]  /*35f0*/  ISETP.NE.AND.EX P0, PT, RZ, UR5, PT, P0 ;  /* 0x00000005ff007c0c */ /* 0x000fe2000bf05300 */
[----:B------:R-:W-:Y:S02]  /*3600*/  IMAD R3, R3, R16, 0x4d800 ;  /* 0x0004d80003037424 */ /* 0x000fe400078e0210 */
[----:B-1----:R-:W-:Y:S01]  /*3610*/  FADD.FTZ R11, R8, R11 ;  /* 0x0000000b080b7221 */ /* 0x002fe20000010000 */
[----:B------:R-:W-:-:S04]  /*3620*/  IMAD.WIDE.U32 R8, R25, -0x33333333, RZ ;  /* 0xcccccccd19087825 */ /* 0x000fc800078e00ff */
[----:B0-----:R-:W-:Y:S01]  /*3630*/  FADD.FTZ R21, R19, R10 ;  /* 0x0000000a13157221 */ /* 0x001fe20000010000 */
[----:B------:R-:W-:Y:S06]  /*3640*/  @P2 BRA `(.L_x_3401) ;  /* 0x0000000000282947 */ /* 0x000fec0003800000 */
[----:B------:R-:W-:Y:S01]  /*3650*/  FMUL.FTZ R10, R11, 4.8828125727595761418e-05 ;  /* 0x384ccccd0b0a7820 */ /* 0x000fe20000410000 */
[----:B------:R-:W-:Y:S02]  /*3660*/  SHF.L.U32 R11, R2, 0x2, RZ ;  /* 0x00000002020b7819 */ /* 0x000fe400000006ff */
[----:B------:R-:W-:Y:S01]  /*3670*/  IADD3 R19, R17, 0xcc0, RZ ;  /* 0x00000cc011137810 */ /* 0x000fe20007ffe0ff */
[----:B------:R-:W-:Y:S01]  /*3680*/  FMUL.FTZ R6, R10, R10 ;  /* 0x0000000a0a067220 */ /* 0x000fe20000410000 */
[----:B------:R-:W-:Y:S02]  /*3690*/  LOP3.LUT R11, R11, 0xfffffff8, RZ, 0xc0, !PT ;  /* 0xfffffff80b0b7812 */ /* 0x000fe400078ec0ff */
[----:B------:R-:W-:Y:S01]  /*36a0*/  LEA R16, R0, R19, 0x18 ;  /* 0x0000001300107211 */ /* 0x000fe200078ec0ff */
[----:B------:R-:W-:-:S03]  /*36b0*/  FFMA.FTZ R6, R21, 4.8828125727595761418e-05, -R6 ;  /* 0x384ccccd15067823 */ /* 0x000fc60000010806 */
[----:B------:R-:W-:Y:S02]  /*36c0*/  IADD3 R16, R11, R16, RZ ;  /* 0x000000100b107210 */ /* 0x000fe40007ffe0ff */
[----:B------:R-:W-:-:S05]  /*36d0*/  FMNMX.FTZ R11, RZ, R6, !PT ;  /* 0x00000006ff0b7209 */ /* 0x000fca0007810000 */
[----:B------:R0:W-:Y:S02]  /*36e0*/  STS.64 [R16], R10 ;  /* 0x0000000a10007388 */ /* 0x0001e40000000a00 */
.L_x_3401:
[----:B------:R-:W-:Y:S05]  /*36f0*/  BSYNC B0 ;  /* 0x0000000000007941 */ /* 0x000fea0003800000 */
.L_x_3400:
[----:B------:R-:W-:Y:S01]  /*3700*/  BAR.SYNC.DEFER_BLOCKING 0x0 ;  /* 0x0000000000007b1d */ /* 0x000fe20000010000 */
[----:B------:R-:W-:Y:S02]  /*3710*/  LEA.HI R129, R9, R129, RZ, 0x1a ;  /* 0x0000008109817211 */ /* 0x000fe400078fd0ff */
[C---:B0-----:R-:W-:Y:S02]  /*3720*/  IADD3 R11, R24.reuse, 0x7800, RZ ;  /* 0x00007800180b7810 */ /* 0x041fe40007ffe0ff */
[C---:B------:R-:W-:Y:S02]  /*3730*/  IADD3 R19, R24.reuse, 0x5000, RZ ;  /* 0x0000500018137810 */ /* 0x040fe40007ffe0ff */
[----:B------:R-:W-:Y:S02]  /*3740*/  IADD3 R21, R24, 0x2800, RZ ;  /* 0x0000280018157810 */ /* 0x000fe40007ffe0ff */
[----:B------:R-:W-:Y:S01]  /*3750*/  LOP3.LUT R32, R64, R25, RZ, 0xfc, !PT ;  /* 0x0000001940207212 */ /* 0x000fe200078efcff */
[----:B------:R-:W-:Y:S06]  /*3760*/  @!P0 BRA `(.L_x_3402) ;  /* 0x0000000000448947 */ /* 0x000fec0003800000 */
[----:B------:R-:W-:Y:S01]  /*3770*/  LOP3.LUT R4, R4, 0x1, RZ, 0xc0, !PT ;  /* 0x0000000104047812 */ /* 0x000fe200078ec0ff */
[----:B------:R-:W-:Y:S03]  /*3780*/  BSSY B0, `(.L_x_3402) ;  /* 0x000000f000007945 */ /* 0x000fe60003800000 */
[----:B------:R-:W-:-:S04]  /*3790*/  ISETP.NE.U32.AND P0, PT, R4, 0x1, PT ;  /* 0x000000010400780c */ /* 0x000fc80003f05070 */
[----:B------:R-:W-:-:S13]  /*37a0*/  ISETP.GT.U32.OR P0, PT, R2, 0x3, !P0 ;  /* 0x000000030200780c */ /* 0x000fda0004704470 */
[----:B------:R-:W-:Y:S05]  /*37b0*/  @P0 BRA `(.L_x_3403) ;  /* 0x00000000002c0947 */ /* 0x000fea0003800000 */
[----:B------:R-:W-:-:S04]  /*37c0*/  IADD3 R17, R17, 0xcc0, RZ ;  /* 0x00000cc011117810 */ /* 0x000fc80007ffe0ff */
[----:B------:R-:W-:-:S04]  /*37d0*/  LEA R17, R0, R17, 0x18 ;  /* 0x0000001100117211 */ /* 0x000fc800078ec0ff */
[----:B------:R-:W-:Y:S02]  /*37e0*/  LEA R0, R2, R17, 0x3 ;  /* 0x0000001102007211 */ /* 0x000fe400078e18ff */
[----:B------:R-:W-:-:S03]  /*37f0*/  IADD3 R2, R7, R2, RZ ;  /* 0x0000000207027210 */ /* 0x000fc60007ffe0ff */
[----:B------:R-:W0:Y:S01]  /*3800*/  LDS.64 R8, [R0] ;  /* 0x0000000000087984 */ /* 0x000e220000000a00 */
[----:B------:R-:W-:Y:S02]  /*3810*/  SHF.R.S32.HI R4, RZ, 0x1f, R2 ;  /* 0x0000001fff047819 */ /* 0x000fe40000011402 */
[----:B------:R-:W-:-:S04]  /*3820*/  LEA R2, P0, R5, R2, 0x5 ;  /* 0x0000000205027211 */ /* 0x000fc800078028ff */
[----:B------:R-:W-:Y:S02]  /*3830*/  LEA.HI.X R5, R5, R4, RZ, 0x5, P0 ;  /* 0x0000000405057211 */ /* 0x000fe400000f2cff */
[----:B------:R-:W-:-:S04]  /*3840*/  LEA R4, P0, R2, UR4, 0x3 ;  /* 0x0000000402047c11 */ /* 0x000fc8000f8018ff */
[----:B------:R-:W-:-:S05]  /*3850*/  LEA.HI.X R5, R2, UR5, R5, 0x3, P0 ;  /* 0x0000000502057c11 */ /* 0x000fca00080f1c05 */
[----:B0-----:R0:W-:Y:S04]  /*3860*/  STG.E.64 desc[UR6][R4.64], R8 ;  /* 0x0000000804007986 */ /* 0x0011e8000c101b06 */
.L_x_3403:
[----:B------:R-:W-:Y:S05]  /*3870*/  BSYNC B0 ;  /* 0x0000000000007941 */ /* 0x000fea0003800000 */
.L_x_3402:
[----:B------:R-:W1:Y:S01]  /*3880*/  S2UR UR5, SR_CgaCtaId ;  /* 0x00000000000579c3 */ /* 0x000e620000008800 */
[----:B------:R-:W-:Y:S01]  /*3890*/  UMOV UR4, 0x400 ;  /* 0x0000040000047882 */ /* 0x000fe20000000000 */
[--C-:B------:R-:W-:Y:S01]  /*38a0*/  HADD2.F32 R127, -RZ, R86.reuse.H0_H0 ;  /* 0x20000056ff7f7230 */ /* 0x100fe20000004100 */
[----:B------:R-:W-:Y:S01]  /*38b0*/  UIADD3 UR4, UR4, 0xcc0, URZ ;  /* 0x00000cc004047890 */ /* 0x000fe2000fffe03f */
[----:B------:R-:W-:Y:S01]  /*38c0*/  HADD2.F32 R128, -RZ, R86.H1_H1 ;  /* 0x30000056ff807230 */ /* 0x000fe20000004100 */
[-C--:B------:R-:W-:Y:S01]  /*38d0*/  IADD3 R21, P3, R21, R32.reuse, RZ ;  /* 0x0000002015157210 */ /* 0x080fe20007f7e0ff */
[----:B------:R-:W-:Y:S01]  /*38e0*/  HADD2.F32 R130, -RZ, R87.H1_H1 ;  /* 0x30000057ff827230 */ /* 0x000fe20000004100 */
[CC--:B0-----:R-:W-:Y:S01]  /*38f0*/  IADD3 R5, P4, R24.reuse, R32.reuse, RZ ;  /* 0x0000002018057210 */ /* 0x0c1fe20007f9e0ff */
[----:B------:R-:W-:Y:S01]  /*3900*/  ULDC.64 UR8, c[0x0][0x210] ;  /* 0x0000840000087ab9 */ /* 0x000fe20000000a00 */
[-C--:B------:R-:W-:Y:S01]  /*3910*/  IADD3 R11, P0, R11, R32.reuse, RZ ;  /* 0x000000200b0b7210 */ /* 0x080fe20007f1e0ff */
[--C-:B------:R-:W-:Y:S01]  /*3920*/  HADD2.F32 R55, -RZ, R46.reuse.H0_H0 ;  /* 0x2000002eff377230 */ /* 0x100fe20000004100 */
[----:B------:R-:W-:Y:S01]  /*3930*/  IADD3 R19, P2, R19, R32, RZ ;  /* 0x0000002013137210 */ /* 0x000fe20007f5e0ff */
[----:B------:R-:W-:Y:S01]  /*3940*/  HADD2.F32 R52, -RZ, R46.H1_H1 ;  /* 0x3000002eff347230 */ /* 0x000fe20000004100 */
[-C--:B------:R-:W-:Y:S01]  /*3950*/  IADD3.X R4, RZ, R65.reuse, RZ, P3, !PT ;  /* 0x00000041ff047210 */ /* 0x080fe20001ffe4ff */
[--C-:B------:R-:W-:Y:S01]  /*3960*/  HADD2.F32 R53, -RZ, R47.reuse.H0_H0 ;  /* 0x2000002fff357230 */ /* 0x100fe20000004100 */
[-C--:B------:R-:W-:Y:S01]  /*3970*/  IADD3.X R6, RZ, R65.reuse, RZ, P4, !PT ;  /* 0x00000041ff067210 */ /* 0x080fe200027fe4ff */
[----:B------:R-:W-:Y:S01]  /*3980*/  HADD2.F32 R50, -RZ, R47.H1_H1 ;  /* 0x3000002fff327230 */ /* 0x000fe20000004100 */
[-C--:B------:R-:W-:Y:S01]  /*3990*/  IADD3.X R0, RZ, R65.reuse, RZ, P0, !PT ;  /* 0x00000041ff007210 */ /* 0x080fe200007fe4ff */
[--C-:B------:R-:W-:Y:S01]  /*39a0*/  HADD2.F32 R49, -RZ, R43.reuse.H0_H0 ;  /* 0x2000002bff317230 */ /* 0x100fe20000004100 */
[----:B------:R-:W-:Y:S01]  /*39b0*/  IADD3.X R2, RZ, R65, RZ, P2, !PT ;  /* 0x00000041ff027210 */ /* 0x000fe200017fe4ff */
[----:B------:R-:W-:Y:S01]  /*39c0*/  HADD2.F32 R46, -RZ, R43.H1_H1 ;  /* 0x3000002bff2e7230 */ /* 0x000fe20000004100 */
[----:B------:R-:W-:Y:S01]  /*39d0*/  LEA R88, P3, R19, UR8, 0x1 ;  /* 0x0000000813587c11 */ /* 0x000fe2000f8608ff */
[----:B------:R-:W-:Y:S01]  /*39e0*/  HADD2.F32 R9, -RZ, R38.H1_H1 ;  /* 0x30000026ff097230 */ /* 0x000fe20000004100 */
[----:B------:R-:W-:Y:S01]  /*39f0*/  LEA R94, P4, R11, UR8, 0x1 ;  /* 0x000000080b5e7c11 */ /* 0x000fe2000f8808ff */
[----:B-1----:R-:W-:Y:S01]  /*3a00*/  ULEA UR4, UR5, UR4, 0x18 ;  /* 0x0000000405047291 */ /* 0x002fe2000f8ec03f */
[----:B------:R-:W-:Y:S01]  /*3a10*/  LEA R76, P0, R5, UR8, 0x1 ;  /* 0x00000008054c7c11 */ /* 0x000fe2000f8008ff */
[----:B------:R-:W-:Y:S01]  /*3a20*/  HADD2.F32 R45, -RZ, R13.H0_H0 ;  /* 0x2000000dff2d7230 */ /* 0x000fe20000004100 */
[----:B------:R-:W-:Y:S01]  /*3a30*/  LEA R58, P2, R21, UR8, 0x1 ;  /* 0x00000008153a7c11 */ /* 0x000fe2000f8408ff */
[----:B------:R-:W-:Y:S01]  /*3a40*/  HADD2.F32 R51, -RZ, R42.H0_H0 ;  /* 0x2000002aff337230 */ /* 0x000fe20000004100 */
[----:B------:R-:W-:Y:S01]  /*3a50*/  LEA.HI.X R89, R19, UR9, R2, 0x1, P3 ;  /* 0x0000000913597c11 */ /* 0x000fe200098f0c02 */
[----:B------:R-:W-:Y:S01]  /*3a60*/  HADD2.F32 R19, -RZ, R38.H0_H0 ;  /* 0x20000026ff137230 */ /* 0x000fe20000004100 */
[----:B------:R-:W-:Y:S01]  /*3a70*/  LEA R86, R129, UR4, 0x3 ;  /* 0x0000000481567c11 */ /* 0x000fe2000f8e18ff */
[----:B------:R-:W-:Y:S01]  /*3a80*/  HADD2.F32 R129, -RZ, R87.H0_H0 ;  /* 0x20000057ff817230 */ /* 0x000fe20000004100 */
[----:B------:R-:W-:Y:S01]  /*3a90*/  ULDC UR4, c[0x0][0x230] ;  /* 0x00008c0000047ab9 */ /* 0x000fe20000000800 */
[----:B------:R-:W-:Y:S01]  /*3aa0*/  LEA.HI.X R95, R11, UR9, R0, 0x1, P4 ;  /* 0x000000090b5f7c11 */ /* 0x000fe2000a0f0c00 */
[----:B------:R-:W-:Y:S01]  /*3ab0*/  HADD2.F32 R0, -RZ, R13.H1_H1 ;  /* 0x3000000dff007230 */ /* 0x000fe20000004100 */
[----:B------:R-:W-:Y:S01]  /*3ac0*/  LEA.HI.X R77, R5, UR9, R6, 0x1, P0 ;  /* 0x00000009054d7c11 */ /* 0x000fe200080f0c06 */
[----:B------:R-:W0:Y:S01]  /*3ad0*/  LDS.64 R86, [R86] ;  /* 0x0000000056567984 */ /* 0x000e220000000a00 */
[----:B------:R-:W-:Y:S01]  /*3ae0*/  HADD2.F32 R48, -RZ, R42.H1_H1 ;  /* 0x3000002aff307230 */ /* 0x000fe20000004100 */
[----:B------:R-:W-:Y:S01]  /*3af0*/  LEA.HI.X R59, R21, UR9, R4, 0x1, P2 ;  /* 0x00000009153b7c11 */ /* 0x000fe200090f0c04 */
[--C-:B------:R-:W-:Y:S01]  /*3b00*/  HADD2.F32 R47, -RZ, R36.reuse.H0_H0 ;  /* 0x20000024ff2f7230 */ /* 0x100fe20000004100 */
[C---:B------:R-:W-:Y:S01]  /*3b10*/  IADD3 R153, R24.reuse, 0xc800, RZ ;  /* 0x0000c80018997810 */ /* 0x040fe20007ffe0ff */
[----:B------:R-:W-:Y:S01]  /*3b20*/  HADD2.F32 R43, -RZ, R36.H1_H1 ;  /* 0x30000024ff2b7230 */ /* 0x000fe20000004100 */
[----:B------:R-:W-:Y:S01]  /*3b30*/  IADD3 R155, R24, 0xa000, RZ ;  /* 0x0000a000189b7810 */ /* 0x000fe20007ffe0ff */
[--C-:B------:R-:W-:Y:S01]  /*3b40*/  HADD2.F32 R44, -RZ, R37.reuse.H0_H0 ;  /* 0x20000025ff2c7230 */ /* 0x100fe20000004100 */
[----:B------:R-:W-:Y:S01]  /*3b50*/  SHF.L.U32 R29, R29, 0x2, RZ ;  /* 0x000000021d1d7819 */ /* 0x000fe200000006ff */
[----:B------:R-:W-:-:S02]  /*3b60*/  HADD2.F32 R42, -RZ, R37.H1_H1 ;  /* 0x30000025ff2a7230 */ /* 0x000fc40000004100 */
[--C-:B------:R-:W-:Y:S02]  /*3b70*/  HADD2.F32 R38, -RZ, R30.reuse.H0_H0 ;  /* 0x2000001eff267230 */ /* 0x100fe40000004100 */
[----:B------:R-:W-:Y:S02]  /*3b80*/  HADD2.F32 R36, -RZ, R30.H1_H1 ;  /* 0x3000001eff247230 */ /* 0x000fe40000004100 */
[--C-:B------:R-:W-:Y:S02]  /*3b90*/  HADD2.F32 R13, -RZ, R110.reuse.H0_H0 ;  /* 0x2000006eff0d7230 */ /* 0x100fe40000004100 */
        /* <DEDUP_REMOVED lines=12> */
[----:B0-----:R-:W-:Y:S01]  /*3c60*/  FADD.FTZ R87, R87, UR4 ;  /* 0x0000000457577e21 */ /* 0x001fe20008010000 */
[----:B------:R-:W-:Y:S02]  /*3c70*/  HADD2.F32 R7, -RZ, R40.H1_H1 ;  /* 0x30000028ff077230 */ /* 0x000fe40000004100 */
[----:B------:R-:W-:Y:S01]  /*3c80*/  FADD.FTZ R19, R19, -R86 ;  /* 0x8000005613137221 */ /* 0x000fe20000010000 */
[----:B------:R-:W-:-:S02]  /*3c90*/  HADD2.F32 R12, -RZ, R15.H0_H0 ;  /* 0x2000000fff0c7230 */ /* 0x000fc40000004100 */
[--C-:B------:R-:W-:Y:S01]  /*3ca0*/  FADD.FTZ R16, R16, -R86.reuse ;  /* 0x8000005610107221 */ /* 0x100fe20000010000 */
[----:B------:R-:W-:Y:S01]  /*3cb0*/  HADD2.F32 R18, -RZ, R15.H1_H1 ;  /* 0x3000000fff127230 */ /* 0x000fe20000004100 */
[----:B------:R-:W0:Y:S01]  /*3cc0*/  MUFU.RSQ R87, R87 ;  /* 0x0000005700577308 */ /* 0x000e220000001400 */
[--C-:B------:R-:W-:Y:S02]  /*3cd0*/  HADD2.F32 R34, -RZ, R114.reuse.H0_H0 ;  /* 0x20000072ff227230 */ /* 0x100fe40000004100 */
[--C-:B------:R-:W-:Y:S01]  /*3ce0*/  FADD.FTZ R11, R11, -R86.reuse ;  /* 0x800000560b0b7221 */ /* 0x100fe20000010000 */
[----:B------:R-:W-:Y:S02]  /*3cf0*/  HADD2.F32 R2, -RZ, R114.H1_H1 ;  /* 0x30000072ff027230 */ /* 0x000fe40000004100 */
[--C-:B------:R-:W-:Y:S01]  /*3d00*/  FADD.FTZ R55, R55, -R86.reuse ;  /* 0x8000005637377221 */ /* 0x100fe20000010000 */
[--C-:B------:R-:W-:Y:S02]  /*3d10*/  HADD2.F32 R31, -RZ, R115.reuse.H0_H0 ;  /* 0x20000073ff1f7230 */ /* 0x100fe40000004100 */
[----:B------:R-:W-:Y:S01]  /*3d20*/  FADD.FTZ R51, R51, -R86 ;  /* 0x8000005633337221 */ /* 0x000fe20000010000 */
[----:B------:R-:W-:-:S02]  /*3d30*/  HADD2.F32 R27, -RZ, R115.H1_H1 ;  /* 0x30000073ff1b7230 */ /* 0x000fc40000004100 */
[--C-:B------:R-:W-:Y:S01]  /*3d40*/  FADD.FTZ R47, R47, -R86.reuse ;  /* 0x800000562f2f7221 */ /* 0x100fe20000010000 */
        /* <DEDUP_REMOVED lines=20> */
[----:B------:R-:W-:Y:S02]  /*3e90*/  HADD2.F32 R8, -RZ, R41.H0_H0 ;  /* 0x20000029ff087230 */ /* 0x000fe40000004100 */
[----:B------:R-:W-:Y:S01]  /*3ea0*/  FADD.FTZ R45, R45, -R86 ;  /* 0x800000562d2d7221 */ /* 0x000fe20000010000 */
[----:B------:R-:W-:-:S02]  /*3eb0*/  HADD2.F32 R10, -RZ, R39.H0_H0 ;  /* 0x20000027ff0a7230 */ /* 0x000fc40000004100 */
[--C-:B------:R-:W-:Y:S01]  /*3ec0*/  FADD.FTZ R0, R0, -R86.reuse ;  /* 0x8000005600007221 */ /* 0x100fe20000010000 */
[----:B------:R-:W-:Y:S02]  /*3ed0*/  HADD2.F32 R40, -RZ, R14.H0_H0 ;  /* 0x2000000eff287230 */ /* 0x000fe40000004100 */
[--C-:B------:R-:W-:Y:S01]  /*3ee0*/  FADD.FTZ R8, R8, -R86.reuse ;  /* 0x8000005608087221 */ /* 0x100fe20000010000 */
[----:B------:R-:W-:Y:S02]  /*3ef0*/  HADD2.F32 R15, -RZ, R22.H0_H0 ;  /* 0x20000016ff0f7230 */ /* 0x000fe40000004100 */
        /* <DEDUP_REMOVED lines=67> */
[----:B------:R-:W-:-:S02]  /*4330*/  HADD2.F32 R41, -RZ, R41.H1_H1 ;  /* 0x30000029ff297230 */ /* 0x000fc40000004100 */
[--C-:B------:R-:W-:Y:S01]  /*4340*/  FADD.FTZ R33, R33, -R86.reuse ;  /* 0x8000005621217221 */ /* 0x100fe20000010000 */
[----:B------:R-:W-:Y:S02]  /*4350*/  HADD2.F32 R39, -RZ, R39.H1_H1 ;  /* 0x30000027ff277230 */ /* 0x000fe40000004100 */
[--C-:B------:R-:W-:Y:S01]  /*4360*/  FADD.FTZ R149, R149, -R86.reuse ;  /* 0x8000005695957221 */ /* 0x100fe20000010000 */
[----:B------:R-:W-:Y:S02]  /*4370*/  HADD2.F32 R14, -RZ, R14.H1_H1 ;  /* 0x3000000eff0e7230 */ /* 0x000fe40000004100 */
[--C-:B------:R-:W-:Y:S01]  /*4380*/  FADD.FTZ R41, R41, -R86.reuse ;  /* 0x8000005629297221 */ /* 0x100fe20000010000 */
[----:B------:R-:W-:Y:S02]  /*4390*/  HADD2.F32 R22, -RZ, R22.H1_H1 ;  /* 0x30000016ff167230 */ /* 0x000fe40000004100 */
        /* <DEDUP_REMOVED lines=67> */
[--C-:B------:R-:W-:Y:S02]  /*47d0*/  HADD2.F32 R150, -RZ, R61.reuse.H0_H0 ;  /* 0x2000003dff967230 */ /* 0x100fe40000004100 */
[--C-:B------:R-:W-:Y:S01]  /*47e0*/  FADD.FTZ R124, R124, -R86.reuse ;  /* 0x800000567c7c7221 */ /* 0x100fe20000010000 */
[----:B------:R-:W-:Y:S02]  /*47f0*/  HADD2.F32 R61, -RZ, R61.H1_H1 ;  /* 0x3000003dff3d7230 */ /* 0x000fe40000004100 */
        /* <DEDUP_REMOVED lines=38> */
[----:B0-----:R-:W-:Y:S01]  /*4a60*/  FMUL.FTZ R16, R16, R87 ;  /* 0x0000005710107220 */ /* 0x001fe20000410000 */
[----:B------:R-:W-:Y:S02]  /*4a70*/  HADD2.F32 R61, -RZ, R66.H0_H0 ;  /* 0x20000042ff3d7230 */ /* 0x000fe40000004100 */
        /* <DEDUP_REMOVED lines=31> */
[----:B------:R-:W-:-:S02]  /*4c70*/  HADD2.F32 R56, -RZ, R56.H1_H1 ;  /* 0x30000038ff387230 */ /* 0x000fc40000004100 */
[----:B------:R-:W-:Y:S01]  /*4c80*/  FMUL.FTZ R36, R87, R36 ;  /* 0x0000002457247220 */ /* 0x000fe20000410000 */
[----:B------:R-:W-:Y:S02]  /*4c90*/  HADD2.F32 R66, -RZ, R66.H1_H1 ;  /* 0x30000042ff427230 */ /* 0x000fe40000004100 */
        /* <DEDUP_REMOVED lines=33> */
[----:B------:R-:W-:-:S02]  /*4eb0*/  HADD2.F32 R151, -RZ, R57.H0_H0 ;  /* 0x20000039ff977230 */ /* 0x000fc40000004100 */
[C---:B------:R-:W-:Y:S01]  /*4ec0*/  FMUL.FTZ R7, R87.reuse, R7 ;  /* 0x0000000757077220 */ /* 0x040fe20000410000 */
[----:B------:R-:W-:Y:S02]  /*4ed0*/  HADD2.F32 R36, -RZ, R67.H0_H0 ;  /* 0x20000043ff247230 */ /* 0x000fe40000004100 */
[C---:B------:R-:W-:Y:S01]  /*4ee0*/  FMUL.FTZ R8, R87.reuse, R8 ;  /* 0x0000000857087220 */ /* 0x040fe20000410000 */
[----:B------:R-:W-:Y:S02]  /*4ef0*/  HADD2.F32 R57, -RZ, R57.H1_H1 ;  /* 0x30000039ff397230 */ /* 0x000fe40000004100 */
[C---:B------:R-:W-:Y:S01]  /*4f00*/  FMUL.FTZ R41, R87.reuse, R41 ;  /* 0x0000002957297220 */ /* 0x040fe20000410000 */
[----:B------:R-:W-:Y:S02]  /*4f10*/  HADD2.F32 R67, -RZ, R67.H1_H1 ;  /* 0x30000043ff437230 */ /* 0x000fe40000004100 */
[C---:B------:R-:W-:Y:S01]  /*4f20*/  FMUL.FTZ R10, R87.reuse, R10 ;  /* 0x0000000a570a7220 */ /* 0x040fe20000410000 */
[C---:B------:R-:W-:Y:S01]  /*4f30*/  FMUL.FTZ R39, R87.reuse, R39 ;  /* 0x0000002757277220 */ /* 0x040fe20000410000 */
[----:B------:R-:W-:Y:S01]  /*4f40*/  FMUL.FTZ R9, R87, R9 ;  /* 0x0000000957097220 */ /* 0x000fe20000410000 */
[----:B------:R-:W-:Y:S01]  /*4f50*/  FFMA.FTZ R7, R7, R56, R66 ;  /* 0x0000003807077223 */ /* 0x000fe20000010042 */
[--C-:B------:R-:W-:Y:S01]  /*4f60*/  FFMA.FTZ R8, R8, R151, R36.reuse ;  /* 0x0000009708087223 */ /* 0x100fe20000010024 */
[--C-:B------:R-:W-:Y:S01]  /*4f70*/  FFMA.FTZ R41, R41, R57, R67.reuse ;  /* 0x0000003929297223 */ /* 0x100fe20000010043 */
[----:B------:R-:W-:Y:S01]  /*4f80*/  FFMA.FTZ R10, R151, R10, R36 ;  /* 0x0000000a970a7223 */ /* 0x000fe20000010024 */
[--C-:B------:R-:W-:Y:S01]  /*4f90*/  FFMA.FTZ R39, R57, R39, R67.reuse ;  /* 0x0000002739277223 */ /* 0x100fe20000010043 */
[C---:B------:R-:W-:Y:S01]  /*4fa0*/  FMUL.FTZ R5, R87.reuse, R5 ;  /* 0x0000000557057220 */ /* 0x040fe20000410000 */
[C-C-:B------:R-:W-:Y:S01]  /*4fb0*/  FFMA.FTZ R9, R56.reuse, R9, R66.reuse ;  /* 0x0000000938097223 */ /* 0x140fe20000010042 */
[C---:B------:R-:W-:Y:S01]  /*4fc0*/  FMUL.FTZ R45, R87.reuse, R45 ;  /* 0x0000002d572d7220 */ /* 0x040fe20000410000 */
[C---:B------:R-:W-:Y:S01]  /*4fd0*/  FMUL.FTZ R0, R87.reuse, R0 ;  /* 0x0000000057007220 */ /* 0x040fe20000410000 */
[C---:B------:R-:W-:Y:S01]  /*4fe0*/  FMUL.FTZ R14, R87.reuse, R14 ;  /* 0x0000000e570e7220 */ /* 0x040fe20000410000 */
[----:B------:R-:W-:Y:S01]  /*4ff0*/  FMUL.FTZ R23, R87, R23 ;  /* 0x0000001757177220 */ /* 0x000fe20000410000 */
[----:B------:R-:W-:Y:S01]  /*5000*/  F2FP.F16.F32.PACK_AB R7, R7, R16 ;  /* 0x000000100707723e */ /* 0x000fe200000000ff */
[C---:B------:R-:W-:Y:S01]  /*5010*/  FFMA.FTZ R5, R56.reuse, R5, R66 ;  /* 0x0000000538057223 */ /* 0x040fe20000010042 */
[----:B------:R-:W-:Y:S01]  /*5020*/  F2FP.F16.F32.PACK_AB R8, R41, R8 ;  /* 0x000000082908723e */ /* 0x000fe200000000ff */
[----:B------:R-:W-:Y:S01]  /*5030*/  FFMA.FTZ R45, R151, R45, R36 ;  /* 0x0000002d972d7223 */ /* 0x000fe20000010024 */
[--C-:B------:R-:W-:Y:S01]  /*5040*/  FFMA.FTZ R16, R57, R0, R67.reuse ;  /* 0x0000000039107223 */ /* 0x100fe20000010043 */
        /* <DEDUP_REMOVED lines=28> */
[--C-:B------:R-:W-:Y:S01]  /*5210*/  FFMA.FTZ R14, R56, R14, R66.reuse ;  /* 0x0000000e380e7223 */ /* 0x100fe20000010042 */
[C---:B------:R-:W-:Y:S01]  /*5220*/  FMUL.FTZ R12, R87.reuse, R12 ;  /* 0x0000000c570c7220 */ /* 0x040fe20000410000 */
[----:B------:R-:W-:Y:S01]  /*5230*/  FMUL.FTZ R18, R87, R18 ;  /* 0x0000001257127220 */ /* 0x000fe20000410000 */
[----:B------:R-:W-:Y:S01]  /*5240*/  FFMA.FTZ R0, R57, R23, R67 ;  /* 0x0000001739007223 */ /* 0x000fe20000010043 */
[----:B------:R-:W-:Y:S01]  /*5250*/  F2FP.F16.F32.PACK_AB R9, R9, R19 ;  /* 0x000000130909723e */ /* 0x000fe200000000ff */
[C---:B------:R-:W-:Y:S01]  /*5260*/  FMUL.FTZ R21, R87.reuse, R21 ;  /* 0x0000001557157220 */ /* 0x040fe20000410000 */
[----:B------:R-:W-:Y:S01]  /*5270*/  FMUL.FTZ R54, R87, R54 ;  /* 0x0000003657367220 */ /* 0x000fe20000410000 */
[----:B------:R-:W-:Y:S01]  /*5280*/  PRMT R23, R7, 0x7632, R23 ;  /* 0x0000763207177816 */ /* 0x000fe20000000017 */
[C---:B------:R-:W-:Y:S01]  /*5290*/  FMUL.FTZ R53, R87.reuse, R53 ;  /* 0x0000003557357220 */ /* 0x040fe20000410000 */
[----:B------:R-:W-:Y:S01]  /*52a0*/  PRMT R19, R8, 0x7632, R19 ;  /* 0x0000763208137816 */ /* 0x000fe20000000013 */
[C---:B------:R-:W-:Y:S01]  /*52b0*/  FMUL.FTZ R50, R87.reuse, R50 ;  /* 0x0000003257327220 */ /* 0x040fe20000410000 */
[----:B------:R0:W-:Y:S01]  /*52c0*/  STG.E.U16 desc[UR6][R76.64], R7 ;  /* 0x000000074c007986 */ /* 0x0001e2000c101506 */
        /* <DEDUP_REMOVED lines=10> */
[--C-:B------:R-:W-:Y:S01]  /*5370*/  FFMA.FTZ R102, R56, R102, R66.reuse ;  /* 0x0000006638667223 */ /* 0x100fe20000010042 */
[----:B0-----:R-:W-:Y:S01]  /*5380*/  PRMT R7, R10, 0x7632, R7 ;  /* 0x000076320a077816 */ /* 0x001fe20000000007 */
        /* <DEDUP_REMOVED lines=17> */
[--C-:B------:R-:W-:Y:S01]  /*54a0*/  FFMA.FTZ R12, R151, R12, R36.reuse ;  /* 0x0000000c970c7223 */ /* 0x100fe20000010024 */
[--C-:B------:R-:W-:Y:S01]  /*54b0*/  FFMA.FTZ R18, R57, R18, R67.reuse ;  /* 0x0000001239127223 */ /* 0x100fe20000010043 */
[----:B------:R-:W-:Y:S01]  /*54c0*/  F2FP.F16.F32.PACK_AB R5, R5, R11 ;  /* 0x0000000b0505723e */ /* 0x000fe200000000ff */
[----:B------:R-:W-:Y:S01]  /*54d0*/  FMUL.FTZ R20, R87, R20 ;  /* 0x0000001457147220 */ /* 0x000fe20000410000 */
[----:B------:R-:W-:Y:S01]  /*54e0*/  F2FP.F16.F32.PACK_AB R16, R16, R45 ;  /* 0x0000002d1010723e */ /* 0x000fe200000000ff */
[--C-:B------:R-:W-:Y:S01]  /*54f0*/  FFMA.FTZ R152, R151, R21, R36.reuse ;  /* 0x0000001597987223 */ /* 0x100fe20000010024 */
[----:B------:R-:W-:Y:S01]  /*5500*/  IADD3 R56, P0, R153, R32, RZ ;  /* 0x0000002099387210 */ /* 0x000fe20007f1e0ff */
[--C-:B------:R-:W-:Y:S01]  /*5510*/  FFMA.FTZ R54, R57, R54, R67.reuse ;  /* 0x0000003639367223 */ /* 0x100fe20000010043 */
[----:B------:R-:W-:Y:S01]  /*5520*/  F2FP.F16.F32.PACK_AB R14, R14, R40 ;  /* 0x000000280e0e723e */ /* 0x000fe200000000ff */
[----:B------:R-:W-:Y:S01]  /*5530*/  FMUL.FTZ R49, R87, R49 ;  /* 0x0000003157317220 */ /* 0x000fe20000410000 */
[----:B------:R-:W-:Y:S01]  /*5540*/  IADD3 R66, P2, R155, R32, RZ ;  /* 0x000000209b427210 */ /* 0x000fe20007f5e0ff */
        /* <DEDUP_REMOVED lines=24> */
[----:B------:R-:W-:Y:S01]  /*56d0*/  FFMA.FTZ R50, R57, R50, R67 ;  /* 0x0000003239327223 */ /* 0x000fe20000010043 */
[----:B------:R-:W-:Y:S01]  /*56e0*/  STG.E.U16 desc[UR6][R76.64+0x2], R23 ;  /* 0x000002174c007986 */ /* 0x000fe2000c101506 */
[----:B------:R-:W-:Y:S01]  /*56f0*/  PRMT R39, R9, 0x7632, R39 ;  /* 0x0000763209277816 */ /* 0x000fe20000000027 */
[C-C-:B------:R-:W-:Y:S01]  /*5700*/  FFMA.FTZ R153, R151.reuse, R37, R36.reuse ;  /* 0x0000002597997223 */ /* 0x140fe20000010024 */
[C-C-:B------:R-:W-:Y:S01]  /*5710*/  FFMA.FTZ R154, R151.reuse, R20, R36.reuse ;  /* 0x00000014979a7223 */ /* 0x140fe20000010024 */
[----:B------:R0:W-:Y:S01]  /*5720*/  STG.E.U16 desc[UR6][R76.64+0x4], R8 ;  /* 0x000004084c007986 */ /* 0x0001e2000c101506 */
[----:B------:R-:W-:Y:S01]  /*5730*/  IADD3.X R37, RZ, R65, RZ, P0, !PT ;  /* 0x00000041ff257210 */ /* 0x000fe200007fe4ff */
[C-C-:B------:R-:W-:Y:S01]  /*5740*/  FFMA.FTZ R49, R151.reuse, R49, R36.reuse ;  /* 0x0000003197317223 */ /* 0x140fe20000010024 */
[----:B------:R-:W-:Y:S01]  /*5750*/  F2FP.F16.F32.PACK_AB R12, R18, R12 ;  /* 0x0000000c120c723e */ /* 0x000fe200000000ff */
[----:B------:R-:W-:Y:S01]  /*5760*/  STG.E.U16 desc[UR6][R76.64+0x6], R19 ;  /* 0x000006134c007986 */ /* 0x000fe2000c101506 */
[C-C-:B------:R-:W-:Y:S01]  /*5770*/  FFMA.FTZ R44, R151.reuse, R44, R36.reuse ;  /* 0x0000002c972c7223 */ /* 0x140fe20000010024 */
[C-C-:B------:R-:W-:Y:S01]  /*5780*/  FFMA.FTZ R31, R151.reuse, R31, R36.reuse ;  /* 0x0000001f971f7223 */ /* 0x140fe20000010024 */
[C-C-:B------:R-:W-:Y:S01]  /*5790*/  FFMA.FTZ R17, R151.reuse, R17, R36.reuse ;  /* 0x0000001197117223 */ /* 0x140fe20000010024 */
[----:B------:R1:W-:Y:S01]  /*57a0*/  STG.E.U16 desc[UR6][R58.64], R9 ;  /* 0x000000093a007986 */ /* 0x0003e2000c101506 */
[C-C-:B------:R-:W-:Y:S01]  /*57b0*/  FFMA.FTZ R108, R151.reuse, R108, R36.reuse ;  /* 0x0000006c976c7223 */ /* 0x140fe20000010024 */
[C-C-:B------:R-:W-:Y:S01]  /*57c0*/  FFMA.FTZ R112, R151.reuse, R112, R36.reuse ;  /* 0x0000007097707223 */ /* 0x140fe20000010024 */
[----:B------:R-:W-:Y:S01]  /*57d0*/  FFMA.FTZ R114, R151, R114, R36 ;  /* 0x0000007297727223 */ /* 0x000fe20000010024 */
[----:B------:R2:W-:Y:S01]  /*57e0*/  STG.E.U16 desc[UR6][R58.64+0x6], R7 ;  /* 0x000006073a007986 */ /* 0x0005e2000c101506 */
[----:B0-----:R-:W-:Y:S01]  /*57f0*/  PRMT R8, R5, 0x7632, R8 ;  /* 0x0000763205087816 */ /* 0x001fe20000000008 */
[C-C-:B------:R-:W-:Y:S01]  /*5800*/  FFMA.FTZ R116, R151.reuse, R116, R36.reuse ;  /* 0x0000007497747223 */ /* 0x140fe20000010024 */
[C-C-:B------:R-:W-:Y:S01]  /*5810*/  FFMA.FTZ R118, R151.reuse, R118, R36.reuse ;  /* 0x0000007697767223 */ /* 0x140fe20000010024 */
[C-C-:B------:R-:W-:Y:S01]  /*5820*/  FFMA.FTZ R120, R151.reuse, R120, R36.reuse ;  /* 0x0000007897787223 */ /* 0x140fe20000010024 */
[C-C-:B------:R-:W-:Y:S01]  /*5830*/  FFMA.FTZ R122, R151.reuse, R122, R36.reuse ;  /* 0x0000007a977a7223 */ /* 0x140fe20000010024 */
[C-C-:B------:R-:W-:Y:S01]  /*5840*/  FFMA.FTZ R124, R151.reuse, R124, R36.reuse ;  /* 0x0000007c977c7223 */ /* 0x140fe20000010024 */
[C-C-:B------:R-:W-:Y:S01]  /*5850*/  FFMA.FTZ R126, R151.reuse, R126, R36.reuse ;  /* 0x0000007e977e7223 */ /* 0x140fe20000010024 */
[----:B-1----:R-:W-:Y:S01]  /*5860*/  PRMT R9, R16, 0x7632, R9 ;  /* 0x0000763210097816 */ /* 0x002fe20000000009 */
[C-C-:B------:R-:W-:Y:S01]  /*5870*/  FFMA.FTZ R129, R151.reuse, R129, R36.reuse ;  /* 0x0000008197817223 */ /* 0x140fe20000010024 */
[C-C-:B------:R-:W-:Y:S01]  /*5880*/  FFMA.FTZ R132, R151.reuse, R132, R36.reuse ;  /* 0x0000008497847223 */ /* 0x140fe20000010024 */
[C-C-:B------:R-:W-:Y:S01]  /*5890*/  FFMA.FTZ R134, R151.reuse, R134, R36.reuse ;  /* 0x0000008697867223 */ /* 0x140fe20000010024 */
[----:B--2---:R-:W-:Y:S01]  /*58a0*/  PRMT R7, R14, 0x7632, R7 ;  /* 0x000076320e077816 */ /* 0x004fe20000000007 */
        /* <DEDUP_REMOVED lines=9> */
[----:B------:R-:W-:Y:S01]  /*5940*/  STG.E.U16 desc[UR6][R58.64+0x2], R39 ;  /* 0x000002273a007986 */ /* 0x000fe2000c101506 */
[----:B------:R-:W-:Y:S01]  /*5950*/  LEA R20, P0, R66, UR8, 0x1 ;  /* 0x0000000842147c11 */ /* 0x000fe2000f8008ff */
[C---:B------:R-:W-:Y:S01]  /*5960*/  FMUL.FTZ R46, R87.reuse, R46 ;  /* 0x0000002e572e7220 */ /* 0x040fe20000410000 */
[----:B------:R-:W-:Y:S01]  /*5970*/  F2FP.F16.F32.PACK_AB R15, R22, R15 ;  /* 0x0000000f160f723e */ /* 0x000fe200000000ff */
[----:B------:R0:W-:Y:S01]  /*5980*/  STG.E.U16 desc[UR6][R58.64+0x4], R10 ;  /* 0x0000040a3a007986 */ /* 0x0001e2000c101506 */
[----:B------:R-:W-:Y:S01]  /*5990*/  F2FP.F16.F32.PACK_AB R54, R54, R152 ;  /* 0x000000983636723e */ /* 0x000fe200000000ff */
[C---:B------:R-:W-:Y:S01]  /*59a0*/  FMUL.FTZ R42, R87.reuse, R42 ;  /* 0x0000002a572a7220 */ /* 0x040fe20000410000 */
[----:B------:R-:W-:Y:S01]  /*59b0*/  LEA R36, P2, R56, UR8, 0x1 ;  /* 0x0000000838247c11 */ /* 0x000fe2000f8408ff */
[----:B------:R1:W-:Y:S01]  /*59c0*/  STG.E.U16 desc[UR6][R88.64], R5 ;  /* 0x0000000558007986 */ /* 0x0003e2000c101506 */
[----:B------:R-:W-:Y:S01]  /*59d0*/  F2FP.F16.F32.PACK_AB R52, R52, R55 ;  /* 0x000000373434723e */ /* 0x000fe200000000ff */
[C---:B------:R-:W-:Y:S01]  /*59e0*/  FMUL.FTZ R33, R87.reuse, R33 ;  /* 0x0000002157217220 */ /* 0x040fe20000410000 */
[----:B------:R-:W-:Y:S01]  /*59f0*/  F2FP.F16.F32.PACK_AB R50, R50, R53 ;  /* 0x000000353232723e */ /* 0x000fe200000000ff */
[----:B------:R2:W-:Y:S01]  /*5a00*/  STG.E.U16 desc[UR6][R88.64+0x2], R8 ;  /* 0x0000020858007986 */ /* 0x0005e2000c101506 */
[----:B------:R-:W-:Y:S01]  /*5a10*/  LEA.HI.X R21, R66, UR9, R21, 0x1, P0 ;  /* 0x0000000942157c11 */ /* 0x000fe200080f0c15 */
[----:B------:R-:W-:Y:S01]  /*5a20*/  FMUL.FTZ R27, R87, R27 ;  /* 0x0000001b571b7220 */ /* 0x000fe20000410000 */
[----:B------:R-:W-:Y:S01]  /*5a30*/  LEA.HI.X R37, R56, UR9, R37, 0x1, P2 ;  /* 0x0000000938257c11 */ /* 0x000fe200090f0c25 */
[----:B------:R-:W-:Y:S01]  /*5a40*/  STG.E.U16 desc[UR6][R88.64+0x4], R16 ;  /* 0x0000041058007986 */ /* 0x000fe2000c101506 */
[----:B0-----:R-:W-:Y:S01]  /*5a50*/  PRMT R10, R15, 0x7632, R10 ;  /* 0x000076320f0a7816 */ /* 0x001fe2000000000a */
[C---:B------:R-:W-:Y:S01]  /*5a60*/  FMUL.FTZ R30, R87.reuse, R30 ;  /* 0x0000001e571e7220 */ /* 0x040fe20000410000 */
[----:B------:R-:W-:Y:S01]  /*5a70*/  PRMT R18, R52, 0x7632, R18 ;  /* 0x0000763234127816 */ /* 0x000fe20000000012 */
[----:B------:R-:W-:Y:S01]  /*5a80*/  STG.E.U16 desc[UR6][R88.64+0x6], R9 ;  /* 0x0000060958007986 */ /* 0x000fe2000c101506 */
[----:B-1----:R-:W-:Y:S01]  /*5a90*/  PRMT R5, R12, 0x7632, R5 ;  /* 0x000076320c057816 */ /* 0x002fe20000000005 */
[C---:B------:R-:W-:Y:S01]  /*5aa0*/  FMUL.FTZ R111, R87.reuse, R111 ;  /* 0x0000006f576f7220 */ /* 0x040fe20000410000 */
[----:B------:R-:W-:Y:S01]  /*5ab0*/  IADD3 R19, R24, 0x43800, RZ ;  /* 0x0004380018137810 */ /* 0x000fe20007ffe0ff */
[----:B------:R0:W-:Y:S01]  /*5ac0*/  STG.E.U16 desc[UR6][R94.64+0x2], R7 ;  /* 0x000002075e007986 */ /* 0x0001e2000c101506 */
[----:B--2---:R-:W-:Y:S01]  /*5ad0*/  PRMT R8, R54, 0x7632, R8 ;  /* 0x0000763236087816 */ /* 0x004fe20000000008 */
[C---:B------:R-:W-:Y:S01]  /*5ae0*/  FMUL.FTZ R105, R87.reuse, R105 ;  /* 0x0000006957697220 */ /* 0x040fe20000410000 */
[C---:B------:R-:W-:Y:S01]  /*5af0*/  IADD3 R11, R24.reuse, 0x3e800, RZ ;  /* 0x0003e800180b7810 */ /* 0x040fe20007ffe0ff */
[----:B------:R-:W-:Y:S01]  /*5b00*/  STG.E.U16 desc[UR6][R94.64], R14 ;  /* 0x0000000e5e007986 */ /* 0x000fe2000c101506 */
[C---:B------:R-:W-:Y:S01]  /*5b10*/  IADD3 R23, R24.reuse, 0x39800, RZ ;  /* 0x0003980018177810 */ /* 0x040fe20007ffe0ff */
[C---:B------:R-:W-:Y:S01]  /*5b20*/  FMUL.FTZ R107, R87.reuse, R107 ;  /* 0x0000006b576b7220 */ /* 0x040fe20000410000 */
[C---:B------:R-:W-:Y:S01]  /*5b30*/  IADD3 R41, R24.reuse, 0x34800, RZ ;  /* 0x0003480018297810 */ /* 0x040fe20007ffe0ff */
[----:B------:R-:W-:Y:S01]  /*5b40*/  STG.E.U16 desc[UR6][R94.64+0x4], R12 ;  /* 0x0000040c5e007986 */ /* 0x000fe2000c101506 */
[----:B------:R-:W-:Y:S01]  /*5b50*/  IADD3 R45, R24, 0x32000, RZ ;  /* 0x00032000182d7810 */ /* 0x000fe20007ffe0ff */
[----:B------:R-:W-:Y:S01]  /*5b60*/  FMUL.FTZ R103, R87, R103 ;  /* 0x0000006757677220 */ /* 0x000fe20000410000 */
[----:B------:R-:W-:Y:S01]  /*5b70*/  IADD3 R11, P2, R11, R32, RZ ;  /* 0x000000200b0b7210 */ /* 0x000fe20007f5e0ff */
[----:B------:R1:W-:Y:S01]  /*5b80*/  STG.E.U16 desc[UR6][R94.64+0x6], R5 ;  /* 0x000006055e007986 */ /* 0x0003e2000c101506 */
[----:B0-----:R-:W-:Y:S01]  /*5b90*/  PRMT R7, R50, 0x7632, R7 ;  /* 0x0000763232077816 */ /* 0x001fe20000000007 */
[C---:B------:R-:W-:Y:S01]  /*5ba0*/  FMUL.FTZ R101, R87.reuse, R101 ;  /* 0x0000006557657220 */ /* 0x040fe20000410000 */
[C---:B------:R-:W-:Y:S01]  /*5bb0*/  IADD3 R55, R24.reuse, 0x2d000, RZ ;  /* 0x0002d00018377810 */ /* 0x040fe20007ffe0ff */
[----:B------:R0:W-:Y:S01]  /*5bc0*/  STG.E.U16 desc[UR6][R20.64], R15 ;  /* 0x0000000f14007986 */ /* 0x0001e2000c101506 */
[C---:B------:R-:W-:Y:S01]  /*5bd0*/  IADD3 R39, R24.reuse, 0x37000, RZ ;  /* 0x0003700018277810 */ /* 0x040fe20007ffe0ff */
[C---:B------:R-:W-:Y:S01]  /*5be0*/  FMUL.FTZ R99, R87.reuse, R99 ;  /* 0x0000006357637220 */ /* 0x040fe20000410000 */
[C---:B------:R-:W-:Y:S01]  /*5bf0*/  FMUL.FTZ R97, R87.reuse, R97 ;  /* 0x0000006157617220 */ /* 0x040fe20000410000 */
[----:B------:R-:W-:Y:S01]  /*5c00*/  STG.E.U16 desc[UR6][R20.64+0x2], R10 ;  /* 0x0000020a14007986 */ /* 0x000fe2000c101506 */
[C---:B------:R-:W-:Y:S01]  /*5c10*/  FMUL.FTZ R93, R87.reuse, R93 ;  /* 0x0000005d575d7220 */ /* 0x040fe20000410000 */
[C---:B------:R-:W-:Y:S01]  /*5c20*/  FMUL.FTZ R91, R87.reuse, R91 ;  /* 0x0000005b575b7220 */ /* 0x040fe20000410000 */
[C---:B------:R-:W-:Y:S01]  /*5c30*/  FMUL.FTZ R130, R87.reuse, R130 ;  /* 0x0000008257827220 */ /* 0x040fe20000410000 */
[----:B------:R-:W-:Y:S01]  /*5c40*/  STG.E.U16 desc[UR6][R20.64+0x4], R54 ;  /* 0x0000043614007986 */ /* 0x000fe2000c101506 */
[C---:B-1----:R-:W-:Y:S01]  /*5c50*/  IADD3 R5, R24.reuse, 0x3c000, RZ ;  /* 0x0003c00018057810 */ /* 0x042fe20007ffe0ff */
[C---:B------:R-:W-:Y:S01]  /*5c60*/  FMUL.FTZ R85, R87.reuse, R85 ;  /* 0x0000005557557220 */ /* 0x040fe20000410000 */
[C---:B------:R-:W-:Y:S01]  /*5c70*/  FMUL.FTZ R83, R87.reuse, R83 ;  /* 0x0000005357537220 */ /* 0x040fe20000410000 */
[----:B------:R1:W-:Y:S01]  /*5c80*/  STG.E.U16 desc[UR6][R20.64+0x6], R8 ;  /* 0x0000060814007986 */ /* 0x0003e2000c101506 */
[----:B0-----:R-:W-:Y:S01]  /*5c90*/  IADD3 R15, R24, 0x41000, RZ ;  /* 0x00041000180f7810 */ /* 0x001fe20007ffe0ff */
[C---:B------:R-:W-:Y:S01]  /*5ca0*/  FMUL.FTZ R81, R87.reuse, R81 ;  /* 0x0000005157517220 */ /* 0x040fe20000410000 */
[C---:B------:R-:W-:Y:S01]  /*5cb0*/  FMUL.FTZ R79, R87.reuse, R79 ;  /* 0x0000004f574f7220 */ /* 0x040fe20000410000 */
[----:B------:R-:W-:Y:S01]  /*5cc0*/  STG.E.U16 desc[UR6][R36.64], R52 ;  /* 0x0000003424007986 */ /* 0x000fe2000c101506 */
[C---:B------:R-:W-:Y:S01]  /*5cd0*/  FMUL.FTZ R75, R87.reuse, R75 ;  /* 0x0000004b574b7220 */ /* 0x040fe20000410000 */
[C---:B------:R-:W-:Y:S01]  /*5ce0*/  FMUL.FTZ R73, R87.reuse, R73 ;  /* 0x0000004957497220 */ /* 0x040fe20000410000 */
[C---:B------:R-:W-:Y:S01]  /*5cf0*/  FMUL.FTZ R71, R87.reuse, R71 ;  /* 0x0000004757477220 */ /* 0x040fe20000410000 */
[----:B------:R-:W-:Y:S01]  /*5d00*/  STG.E.U16 desc[UR6][R36.64+0x2], R18 ;  /* 0x0000021224007986 */ /* 0x000fe2000c101506 */
[C---:B------:R-:W-:Y:S01]  /*5d10*/  FMUL.FTZ R147, R87.reuse, R147 ;  /* 0x0000009357937220 */ /* 0x040fe20000410000 */
[C---:B------:R-:W-:Y:S01]  /*5d20*/  FMUL.FTZ R63, R87.reuse, R63 ;  /* 0x0000003f573f7220 */ /* 0x040fe20000410000 */
[----:B------:R-:W-:Y:S01]  /*5d30*/  FMUL.FTZ R86, R87, R86 ;  /* 0x0000005657567220 */ /* 0x000fe20000410000 */
[----:B------:R-:W-:Y:S01]  /*5d40*/  STG.E.U16 desc[UR6][R36.64+0x4], R50 ;  /* 0x0000043224007986 */ /* 0x000fe2000c101506 */
[----:B-1----:R-:W-:Y:S01]  /*5d50*/  F2FP.F16.F32.PACK_AB R21, R48, R51 ;  /* 0x000000333015723e */ /* 0x002fe200000000ff */
[C-C-:B------:R-:W-:Y:S01]  /*5d60*/  FFMA.FTZ R46, R57.reuse, R46, R67.reuse ;  /* 0x0000002e392e7223 */ /* 0x140fe20000010043 */
[C---:B------:R-:W-:Y:S01]  /*5d70*/  IADD3 R51, R24.reuse, 0x2f800, RZ ;  /* 0x0002f80018337810 */ /* 0x040fe20007ffe0ff */
[----:B------:R0:W-:Y:S01]  /*5d80*/  STG.E.U16 desc[UR6][R36.64+0x6], R7 ;  /* 0x0000060724007986 */ /* 0x0001e2000c101506 */
[C---:B------:R-:W-:Y:S01]  /*5d90*/  IADD3 R59, R24.reuse, 0x2a800, RZ ;  /* 0x0002a800183b7810 */ /* 0x040fe20007ffe0ff */
[C-C-:B------:R-:W-:Y:S01]  /*5da0*/  FFMA.FTZ R42, R57.reuse, R42, R67.reuse ;  /* 0x0000002a392a7223 */ /* 0x140fe20000010043 */
[----:B------:R-:W-:Y:S01]  /*5db0*/  IADD3.X R20, RZ, R65, RZ, P2, !PT ;  /* 0x00000041ff147210 */ /* 0x000fe200017fe4ff */
[C-C-:B------:R-:W-:Y:S01]  /*5dc0*/  FFMA.FTZ R33, R57.reuse, R33, R67.reuse ;  /* 0x0000002139217223 */ /* 0x140fe20000010043 */
[C---:B------:R-:W-:Y:S01]  /*5dd0*/  IADD3 R151, R24.reuse, 0x23000, RZ ;  /* 0x0002300018977810 */ /* 0x040fe20007ffe0ff */
[C-C-:B------:R-:W-:Y:S01]  /*5de0*/  FFMA.FTZ R27, R57.reuse, R27, R67.reuse ;  /* 0x0000001b391b7223 */ /* 0x140fe20000010043 */
[C---:B------:R-:W-:Y:S01]  /*5df0*/  IADD3 R95, R24.reuse, 0x25800, RZ ;  /* 0x00025800185f7810 */ /* 0x040fe20007ffe0ff */
[C-C-:B------:R-:W-:Y:S01]  /*5e00*/  FFMA.FTZ R30, R57.reuse, R30, R67.reuse ;  /* 0x0000001e391e7223 */ /* 0x140fe20000010043 */
[----:B------:R-:W-:Y:S01]  /*5e10*/  IADD3 R53, R24, 0x1e000, RZ ;  /* 0x0001e00018357810 */ /* 0x000fe20007ffe0ff */
[C-C-:B------:R-:W-:Y:S01]  /*5e20*/  FFMA.FTZ R111, R57.reuse, R111, R67.reuse ;  /* 0x0000006f396f7223 */ /* 0x140fe20000010043 */
[C-C-:B------:R-:W-:Y:S01]  /*5e30*/  FFMA.FTZ R105, R57.reuse, R105, R67.reuse ;  /* 0x0000006939697223 */ /* 0x140fe20000010043 */
[----:B0-----:R-:W-:Y:S01]  /*5e40*/  LOP3.LUT R36, R64, R29, RZ, 0xfc, !PT ;  /* 0x0000001d40247212 */ /* 0x001fe200078efcff */
[C-C-:B------:R-:W-:Y:S01]  /*5e50*/  FFMA.FTZ R107, R57.reuse, R107, R67.reuse ;  /* 0x0000006b396b7223 */ /* 0x140fe20000010043 */
[C-C-:B------:R-:W-:Y:S01]  /*5e60*/  FFMA.FTZ R103, R57.reuse, R103, R67.reuse ;  /* 0x0000006739677223 */ /* 0x140fe20000010043 */
[--C-:B------:R-:W-:Y:S01]  /*5e70*/  FFMA.FTZ R101, R57, R101, R67.reuse ;  /* 0x0000006539657223 */ /* 0x100fe20000010043 */
[-C--:B------:R-:W-:Y:S01]  /*5e80*/  IADD3 R3, P3, R3, R36.reuse, RZ ;  /* 0x0000002403037210 */ /* 0x080fe20007f7e0ff */
[C-C-:B------:R-:W-:Y:S01]  /*5e90*/  FFMA.FTZ R99, R57.reuse, R99, R67.reuse ;  /* 0x0000006339637223 */ /* 0x140fe20000010043 */
[-C--:B------:R-:W-:Y:S01]  /*5ea0*/  IADD3 R26, P4, R26, R36.reuse, RZ ;  /* 0x000000241a1a7210 */ /* 0x080fe20007f9e0ff */
[--C-:B------:R-:W-:Y:S01]  /*5eb0*/  FFMA.FTZ R97, R57, R97, R67.reuse ;  /* 0x0000006139617223 */ /* 0x100fe20000010043 */
[-C--:B------:R-:W-:Y:S01]  /*5ec0*/  IADD3 R19, P6, R19, R36.reuse, RZ ;  /* 0x0000002413137210 */ /* 0x080fe20007fde0ff */
[--C-:B------:R-:W-:Y:S01]  /*5ed0*/  FFMA.FTZ R93, R57, R93, R67.reuse ;  /* 0x0000005d395d7223 */ /* 0x100fe20000010043 */
[----:B------:R-:W-:Y:S01]  /*5ee0*/  IADD3 R15, P0, R15, R36, RZ ;  /* 0x000000240f0f7210 */ /* 0x000fe20007f1e0ff */
[C-C-:B------:R-:W-:Y:S01]  /*5ef0*/  FFMA.FTZ R91, R57.reuse, R91, R67.reuse ;  /* 0x0000005b395b7223 */ /* 0x140fe20000010043 */
[----:B------:R-:W-:Y:S01]  /*5f00*/  IADD3.X R12, RZ, R65, RZ, P3, !PT ;  /* 0x00000041ff0c7210 */ /* 0x000fe20001ffe4ff */
[--C-:B------:R-:W-:Y:S01]  /*5f10*/  FFMA.FTZ R130, R57, R130, R67.reuse ;  /* 0x0000008239827223 */ /* 0x100fe20000010043 */
[----:B------:R-:W-:Y:S01]  /*5f20*/  IADD3 R14, P3, R5, R32, RZ ;  /* 0x00000020050e7210 */ /* 0x000fe20007f7e0ff */
[--C-:B------:R-:W-:Y:S01]  /*5f30*/  FFMA.FTZ R85, R57, R85, R67.reuse ;  /* 0x0000005539557223 */ /* 0x100fe20000010043 */
[----:B------:R-:W-:Y:S01]  /*5f40*/  IADD3 R16, P5, R35, R36, RZ ;  /* 0x0000002423107210 */ /* 0x000fe20007fbe0ff */
[C-C-:B------:R-:W-:Y:S01]  /*5f50*/  FFMA.FTZ R83, R57.reuse, R83, R67.reuse ;  /* 0x0000005339537223 */ /* 0x140fe20000010043 */
[----:B------:R-:W-:Y:S01]  /*5f60*/  IADD3.X R7, RZ, R65, RZ, P4, !PT ;  /* 0x00000041ff077210 */ /* 0x000fe200027fe4ff */
[--C-:B------:R-:W-:Y:S01]  /*5f70*/  FFMA.FTZ R81, R57, R81, R67.reuse ;  /* 0x0000005139517223 */ /* 0x100fe20000010043 */
[-C--:B------:R-:W-:Y:S01]  /*5f80*/  IADD3 R10, P4, R23, R32.reuse, RZ ;  /* 0x00000020170a7210 */ /* 0x080fe20007f9e0ff */
[C-C-:B------:R-:W-:Y:S01]  /*5f90*/  FFMA.FTZ R79, R57.reuse, R79, R67.reuse ;  /* 0x0000004f394f7223 */ /* 0x140fe20000010043 */
[----:B------:R-:W-:Y:S01]  /*5fa0*/  IADD3.X R22, RZ, R65, RZ, P6, !PT ;  /* 0x00000041ff167210 */ /* 0x000fe200037fe4ff */
[C-C-:B------:R-:W-:Y:S01]  /*5fb0*/  FFMA.FTZ R75, R57.reuse, R75, R67.reuse ;  /* 0x0000004b394b7223 */ /* 0x140fe20000010043 */
[----:B------:R-:W-:Y:S01]  /*5fc0*/  IADD3.X R18, RZ, R65, RZ, P0, !PT ;  /* 0x00000041ff127210 */ /* 0x000fe200007fe4ff */
[--C-:B------:R-:W-:Y:S01]  /*5fd0*/  FFMA.FTZ R73, R57, R73, R67.reuse ;  /* 0x0000004939497223 */ /* 0x100fe20000010043 */
[-C--:B------:R-:W-:Y:S01]  /*5fe0*/  IADD3 R37, P6, R41, R32.reuse, RZ ;  /* 0x0000002029257210 */ /* 0x080fe20007fde0ff */
[--C-:B------:R-:W-:Y:S01]  /*5ff0*/  FFMA.FTZ R71, R57, R71, R67.reuse ;  /* 0x0000004739477223 */ /* 0x100fe20000010043 */
[-C--:B------:R-:W-:Y:S01]  /*6000*/  IADD3 R45, P0, R45, R32.reuse, RZ ;  /* 0x000000202d2d7210 */ /* 0x080fe20007f1e0ff */
[--C-:B------:R-:W-:Y:S01]  /*6010*/  FFMA.FTZ R147, R57, R147, R67.reuse ;  /* 0x0000009339937223 */ /* 0x100fe20000010043 */
[----:B------:R-:W-:Y:S01]  /*6020*/  IADD3 R41, P2, R51, R32, RZ ;  /* 0x0000002033297210 */ /* 0x000fe20007f5e0ff */
[C-C-:B------:R-:W-:Y:S01]  /*6030*/  FFMA.FTZ R63, R57.reuse, R63, R67.reuse ;  /* 0x0000003f393f7223 */ /* 0x140fe20000010043 */
[-C--:B------:R-:W-:Y:S01]  /*6040*/  IADD3.X R23, RZ, R65.reuse, RZ, P3, !PT ;  /* 0x00000041ff177210 */ /* 0x080fe20001ffe4ff */
[----:B------:R-:W-:Y:S01]  /*6050*/  FFMA.FTZ R86, R57, R86, R67 ;  /* 0x0000005639567223 */ /* 0x000fe20000010043 */
[----:B------:R-:W-:Y:S01]  /*6060*/  IADD3.X R5, RZ, R65, RZ, P5, !PT ;  /* 0x00000041ff057210 */ /* 0x000fe20002ffe4ff */
[----:B------:R-:W-:Y:S01]  /*6070*/  ULDC.64 UR4, c[0x0][0x210] ;  /* 0x0000840000047ab9 */ /* 0x000fe20000000a00 */
[----:B------:R-:W-:-:S02]  /*6080*/  IADD3 R51, P3, R55, R32, RZ ;  /* 0x0000002037337210 */ /* 0x000fc40007f7e0ff */
[-C--:B------:R-:W-:Y:S02]  /*6090*/  IADD3 R39, P5, R39, R32.reuse, RZ ;  /* 0x0000002027277210 */ /* 0x080fe40007fbe0ff */
[-C--:B------:R-:W-:Y:S02]  /*60a0*/  IADD3.X R35, RZ, R65.reuse, RZ, P4, !PT ;  /* 0x00000041ff237210 */ /* 0x080fe400027fe4ff */
[C---:B------:R-:W-:Y:S02]  /*60b0*/  IADD3 R89, R24.reuse, 0x28000, RZ ;  /* 0x0002800018597810 */ /* 0x040fe40007ffe0ff */
[----:B------:R-:W-:Y:S02]  /*60c0*/  IADD3 R155, R24, 0x20800, RZ ;  /* 0x00020800189b7810 */ /* 0x000fe40007ffe0ff */
[----:B------:R-:W-:Y:S02]  /*60d0*/  IADD3 R50, P4, R59, R32, RZ ;  /* 0x000000203b327210 */ /* 0x000fe40007f9e0ff */
[----:B------:R-:W-:-:S02]  /*60e0*/  IADD3.X R48, RZ, R65, RZ, P0, !PT ;  /* 0x00000041ff307210 */ /* 0x000fc400007fe4ff */
[C---:B------:R-:W-:Y:S02]  /*60f0*/  IADD3 R57, R24.reuse, 0x1b800, RZ ;  /* 0x0001b80018397810 */ /* 0x040fe40007ffe0ff */
[-C--:B------:R-:W-:Y:S02]  /*6100*/  IADD3.X R152, RZ, R65.reuse, RZ, P6, !PT ;  /* 0x00000041ff987210 */ /* 0x080fe400037fe4ff */
[-C--:B------:R-:W-:Y:S02]  /*6110*/  IADD3 R59, P0, R151, R32.reuse, RZ ;  /* 0x00000020973b7210 */ /* 0x080fe40007f1e0ff */
[----:B------:R-:W-:Y:S02]  /*6120*/  IADD3 R67, R24, 0xf000, RZ ;  /* 0x0000f00018437810 */ /* 0x000fe40007ffe0ff */
[----:B------:R-:W-:Y:S02]  /*6130*/  IADD3 R54, P6, R95, R32, RZ ;  /* 0x000000205f367210 */ /* 0x000fe40007fde0ff */
[----:B------:R-:W-:-:S02]  /*6140*/  IADD3.X R52, RZ, R65, RZ, P3, !PT ;  /* 0x00000041ff347210 */ /* 0x000fc40001ffe4ff */
[----:B------:R-:W-:Y:S02]  /*6150*/  IADD3 R77, R24, 0x16800, RZ ;  /* 0x00016800184d7810 */ /* 0x000fe40007ffe0ff */
[-C--:B------:R-:W-:Y:S02]  /*6160*/  IADD3.X R40, RZ, R65.reuse, RZ, P5, !PT ;  /* 0x00000041ff287210 */ /* 0x080fe40002ffe4ff */
[----:B------:R-:W-:Y:S02]  /*6170*/  IADD3.X R164, RZ, R65, RZ, P2, !PT ;  /* 0x00000041ffa47210 */ /* 0x000fe400017fe4ff */
[-C--:B------:R-:W-:Y:S02]  /*6180*/  IADD3 R66, P3, R53, R32.reuse, RZ ;  /* 0x0000002035427210 */ /* 0x080fe40007f7e0ff */
[-C--:B------:R-:W-:Y:S02]  /*6190*/  IADD3 R55, P5, R89, R32.reuse, RZ ;  /* 0x0000002059377210 */ /* 0x080fe40007fbe0ff */
[----:B------:R-:W-:-:S02]  /*61a0*/  IADD3 R58, P2, R155, R32, RZ ;  /* 0x000000209b3a7210 */ /* 0x000fc40007f5e0ff */
[-C--:B------:R-:W-:Y:S02]  /*61b0*/  IADD3.X R53, RZ, R65.reuse, RZ, P4, !PT ;  /* 0x00000041ff357210 */ /* 0x080fe400027fe4ff */
[C---:B------:R-:W-:Y:S02]  /*61c0*/  IADD3 R87, R24.reuse, 0x19000, RZ ;  /* 0x0001900018577810 */ /* 0x040fe40007ffe0ff */
[C---:B------:R-:W-:Y:S02]  /*61d0*/  IADD3 R29, R24.reuse, 0x14000, RZ ;  /* 0x00014000181d7810 */ /* 0x040fe40007ffe0ff */
[----:B------:R-:W-:Y:S02]  /*61e0*/  IADD3 R9, R24, 0x11800, RZ ;  /* 0x0001180018097810 */ /* 0x000fe40007ffe0ff */
[----:B------:R-:W-:Y:S02]  /*61f0*/  IADD3 R76, P4, R57, R32, RZ ;  /* 0x00000020394c7210 */ /* 0x000fe40007f9e0ff */
[----:B------:R-:W-:-:S02]  /*6200*/  IADD3.X R64, RZ, R65, RZ, P0, !PT ;  /* 0x00000041ff407210 */ /* 0x000fc400007fe4ff */
[-C--:B------:R-:W-:Y:S02]  /*6210*/  IADD3.X R57, RZ, R65.reuse, RZ, P6, !PT ;  /* 0x00000041ff397210 */ /* 0x080fe400037fe4ff */
[-C--:B------:R-:W-:Y:S02]  /*6220*/  IADD3 R95, P0, R67, R32.reuse, RZ ;  /* 0x00000020435f7210 */ /* 0x080fe40007f1e0ff */
[----:B------:R-:W-:Y:S02]  /*6230*/  IADD3 R88, P6, R77, R32, RZ ;  /* 0x000000204d587210 */ /* 0x000fe40007fde0ff */
[-C--:B------:R-:W-:Y:S02]  /*6240*/  IADD3.X R56, RZ, R65.reuse, RZ, P5, !PT ;  /* 0x00000041ff387210 */ /* 0x080fe40002ffe4ff */
[-C--:B------:R-:W-:Y:S02]  /*6250*/  IADD3.X R67, RZ, R65.reuse, RZ, P2, !PT ;  /* 0x00000041ff437210 */ /* 0x080fe400017fe4ff */
[----:B------:R-:W-:-:S02]  /*6260*/  IADD3.X R77, RZ, R65, RZ, P3, !PT ;  /* 0x00000041ff4d7210 */ /* 0x000fc40001ffe4ff */
[-C--:B------:R-:W-:Y:S02]  /*6270*/  IADD3 R87, P5, R87, R32.reuse, RZ ;  /* 0x0000002057577210 */ /* 0x080fe40007fbe0ff */
[-C--:B------:R-:W-:Y:S02]  /*6280*/  IADD3 R89, P2, R29, R32.reuse, RZ ;  /* 0x000000201d597210 */ /* 0x080fe40007f5e0ff */
[----:B------:R-:W-:Y:S02]  /*6290*/  IADD3 R94, P3, R9, R32, RZ ;  /* 0x00000020095e7210 */ /* 0x000fe40007f7e0ff */
[----:B------:R-:W-:Y:S02]  /*62a0*/  IADD3.X R32, RZ, R65, RZ, P0, !PT ;  /* 0x00000041ff207210 */ /* 0x000fe400007fe4ff */
[----:B------:R-:W-:Y:S02]  /*62b0*/  LEA R8, P0, R95, UR8, 0x1 ;  /* 0x000000085f087c11 */ /* 0x000fe4000f8008ff */
[----:B------:R-:W-:-:S02]  /*62c0*/  IADD3 R29, R24, 0x46000, RZ ;  /* 0x00046000181d7810 */ /* 0x000fc40007ffe0ff */
[----:B------:R-:W-:Y:S02]  /*62d0*/  LEA.HI.X R9, R95, UR9, R32, 0x1, P0 ;  /* 0x000000095f097c11 */ /* 0x000fe400080f0c20 */
[C---:B------:R-:W-:Y:S02]  /*62e0*/  PRMT R95, R21.reuse, 0x7610, R95 ;  /* 0x00007610155f7816 */ /* 0x040fe4000000005f */
[----:B------:R-:W-:Y:S02]  /*62f0*/  PRMT R151, R21, 0x7632, R151 ;  /* 0x0000763215977816 */ /* 0x000fe40000000097 */
[----:B------:R-:W-:Y:S01]  /*6300*/  IADD3 R21, P0, R29, R36, RZ ;  /* 0x000000241d157210 */ /* 0x000fe20007f1e0ff */
[----:B------:R0:W-:Y:S01]  /*6310*/  STG.E.U16 desc[UR6][R8.64], R95 ;  /* 0x0000005f08007986 */ /* 0x0001e2000c101506 */
[----:B------:R-:W-:Y:S02]  /*6320*/  F2FP.F16.F32.PACK_AB R24, R46, R49 ;  /* 0x000000312e18723e */ /* 0x000fe400000000ff */
[----:B------:R-:W-:Y:S01]  /*6330*/  F2FP.F16.F32.PACK_AB R32, R42, R44 ;  /* 0x0000002c2a20723e */ /* 0x000fe200000000ff */
[----:B------:R-:W-:Y:S01]  /*6340*/  STG.E.U16 desc[UR6][R8.64+0x2], R151 ;  /* 0x0000029708007986 */ /* 0x000fe2000c101506 */
[----:B------:R-:W-:-:S02]  /*6350*/  IADD3.X R36, RZ, R65, RZ, P0, !PT ;  /* 0x00000041ff247210 */ /* 0x000fc400007fe4ff */
[-C--:B------:R-:W-:Y:S01]  /*6360*/  IADD3.X R44, RZ, R65.reuse, RZ, P2, !PT ;  /* 0x00000041ff2c7210 */ /* 0x080fe200017fe4ff */
[----:B------:R-:W-:Y:S01]  /*6370*/  STG.E.U16 desc[UR6][R8.64+0x4], R24 ;  /* 0x0000041808007986 */ /* 0x000fe2000c101506 */
[----:B------:R-:W-:Y:S02]  /*6380*/  IADD3.X R49, RZ, R65, RZ, P3, !PT ;  /* 0x00000041ff317210 */ /* 0x000fe40001ffe4ff */
[C---:B------:R-:W-:Y:S02]  /*6390*/  LEA R162, P0, R94.reuse, UR8, 0x1 ;  /* 0x000000085ea27c11 */ /* 0x040fe4000f8008ff */
[----:B------:R-:W-:Y:S02]  /*63a0*/  LEA R160, P2, R89, UR8, 0x1 ;  /* 0x0000000859a07c11 */ /* 0x000fe4000f8408ff */
[----:B------:R-:W-:Y:S02]  /*63b0*/  F2FP.F16.F32.PACK_AB R29, R43, R47 ;  /* 0x0000002f2b1d723e */ /* 0x000fe400000000ff */
[----:B------:R-:W-:-:S02]  /*63c0*/  LEA.HI.X R163, R94, UR9, R49, 0x1, P0 ;  /* 0x000000095ea37c11 */ /* 0x000fc400080f0c31 */
[-C--:B------:R-:W-:Y:S02]  /*63d0*/  IADD3.X R47, RZ, R65.reuse, RZ, P6, !PT ;  /* 0x00000041ff2f7210 */ /* 0x080fe400037fe4ff */
[----:B------:R-:W-:Y:S02]  /*63e0*/  LEA.HI.X R161, R89, UR9, R44, 0x1, P2 ;  /* 0x0000000959a17c11 */ /* 0x000fe400090f0c2c */
[C---:B------:R-:W-:Y:S02]  /*63f0*/  LEA R158, P0, R88.reuse, UR8, 0x1 ;  /* 0x00000008589e7c11 */ /* 0x040fe4000f8008ff */
[----:B------:R-:W-:Y:S02]  /*6400*/  IADD3.X R42, RZ, R65, RZ, P5, !PT ;  /* 0x00000041ff2a7210 */ /* 0x000fe40002ffe4ff */
[----:B------:R-:W-:Y:S02]  /*6410*/  LEA R156, P2, R87, UR8, 0x1 ;  /* 0x00000008579c7c11 */ /* 0x000fe4000f8408ff */
[----:B------:R-:W-:-:S02]  /*6420*/  LEA.HI.X R159, R88, UR9, R47, 0x1, P0 ;  /* 0x00000009589f7c11 */ /* 0x000fc400080f0c2f */
[----:B------:R-:W-:Y:S02]  /*6430*/  IADD3.X R43, RZ, R65, RZ, P4, !PT ;  /* 0x00000041ff2b7210 */ /* 0x000fe400027fe4ff */
[----:B------:R-:W-:Y:S02]  /*6440*/  LEA.HI.X R157, R87, UR9, R42, 0x1, P2 ;  /* 0x00000009579d7c11 */ /* 0x000fe400090f0c2a */
[----:B------:R-:W-:Y:S02]  /*6450*/  LEA R94, P0, R76, UR8, 0x1 ;  /* 0x000000084c5e7c11 */ /* 0x000fe4000f8008ff */
[----:B------:R-:W-:Y:S02]  /*6460*/  LEA R88, P2, R66, UR8, 0x1 ;  /* 0x0000000842587c11 */ /* 0x000fe4000f8408ff */
[----:B0-----:R-:W-:Y:S02]  /*6470*/  LEA.HI.X R95, R76, UR9, R43, 0x1, P0 ;  /* 0x000000094c5f7c11 */ /* 0x001fe400080f0c2b */
[----:B------:R-:W-:-:S02]  /*6480*/  LEA.HI.X R89, R66, UR9, R77, 0x1, P2 ;  /* 0x0000000942597c11 */ /* 0x000fc400090f0c4d */
[C---:B------:R-:W-:Y:S02]  /*6490*/  LEA R76, P0, R58.reuse, UR8, 0x1 ;  /* 0x000000083a4c7c11 */ /* 0x040fe4000f8008ff */
[C---:B------:R-:W-:Y:S02]  /*64a0*/  LEA R66, P2, R59.reuse, UR8, 0x1 ;  /* 0x000000083b427c11 */ /* 0x040fe4000f8408ff */
[----:B------:R-:W-:Y:S02]  /*64b0*/  LEA.HI.X R77, R58, UR9, R67, 0x1, P0 ;  /* 0x000000093a4d7c11 */ /* 0x000fe400080f0c43 */
[----:B------:R-:W-:Y:S02]  /*64c0*/  LEA.HI.X R67, R59, UR9, R64, 0x1, P2 ;  /* 0x000000093b437c11 */ /* 0x000fe400090f0c40 */
[----:B------:R-:W-:Y:S02]  /*64d0*/  LEA R64, P0, R54, UR8, 0x1 ;  /* 0x0000000836407c11 */ /* 0x000fe4000f8008ff */
[----:B------:R-:W-:-:S02]  /*64e0*/  LEA R58, P2, R55, UR8, 0x1 ;  /* 0x00000008373a7c11 */ /* 0x000fc4000f8408ff */
[----:B------:R-:W-:Y:S02]  /*64f0*/  LEA.HI.X R65, R54, UR9, R57, 0x1, P0 ;  /* 0x0000000936417c11 */ /* 0x000fe400080f0c39 */
[----:B------:R-:W-:Y:S02]  /*6500*/  LEA.HI.X R59, R55, UR9, R56, 0x1, P2 ;  /* 0x00000009373b7c11 */ /* 0x000fe400090f0c38 */
[C---:B------:R-:W-:Y:S02]  /*6510*/  LEA R56, P0, R50.reuse, UR8, 0x1 ;  /* 0x0000000832387c11 */ /* 0x040fe4000f8008ff */
[C---:B------:R-:W-:Y:S02]  /*6520*/  LEA R54, P2, R51.reuse, UR8, 0x1 ;  /* 0x0000000833367c11 */ /* 0x040fe4000f8408ff */
[----:B------:R-:W-:Y:S02]  /*6530*/  LEA.HI.X R57, R50, UR9, R53, 0x1, P0 ;  /* 0x0000000932397c11 */ /* 0x000fe400080f0c35 */
[----:B------:R-:W-:-:S02]  /*6540*/  LEA.HI.X R55, R51, UR9, R52, 0x1, P2 ;  /* 0x0000000933377c11 */ /* 0x000fc400090f0c34 */
[----:B------:R-:W-:Y:S02]  /*6550*/  LEA R52, P0, R41, UR8, 0x1 ;  /* 0x0000000829347c11 */ /* 0x000fe4000f8008ff */
[----:B------:R-:W-:Y:S02]  /*6560*/  LEA R50, P2, R45, UR8, 0x1 ;  /* 0x000000082d327c11 */ /* 0x000fe4000f8408ff */
[----:B------:R-:W-:Y:S02]  /*6570*/  LEA.HI.X R53, R41, UR9, R164, 0x1, P0 ;  /* 0x0000000929357c11 */ /* 0x000fe400080f0ca4 */
[----:B------:R-:W-:Y:S02]  /*6580*/  LEA.HI.X R51, R45, UR9, R48, 0x1, P2 ;  /* 0x000000092d337c11 */ /* 0x000fe400090f0c30 */
[----:B------:R-:W-:Y:S02]  /*6590*/  LEA R48, P0, R37, UR8, 0x1 ;  /* 0x0000000825307c11 */ /* 0x000fe4000f8008ff */
[----:B------:R-:W-:-:S02]  /*65a0*/  LEA R46, P2, R39, UR8, 0x1 ;  /* 0x00000008272e7c11 */ /* 0x000fc4000f8408ff */
[----:B------:R-:W-:Y:S02]  /*65b0*/  LEA.HI.X R49, R37, UR9, R152, 0x1, P0 ;  /* 0x0000000925317c11 */ /* 0x000fe400080f0c98 */
[----:B------:R-:W-:Y:S02]  /*65c0*/  LEA.HI.X R47, R39, UR9, R40, 0x1, P2 ;  /* 0x00000009272f7c11 */ /* 0x000fe400090f0c28 */
[----:B------:R-:W-:Y:S02]  /*65d0*/  LEA R44, P0, R10, UR8, 0x1 ;  /* 0x000000080a2c7c11 */ /* 0x000fe4000f8008ff */
[----:B------:R-:W-:Y:S02]  /*65e0*/  LEA R42, P2, R14, UR8, 0x1 ;  /* 0x000000080e2a7c11 */ /* 0x000fe4000f8408ff */
        /* <DEDUP_REMOVED lines=8> */
[----:B------:R-:W-:Y:S01]  /*6670*/  LEA.HI.X R21, R21, UR5, R36, 0x1, P2 ;  /* 0x0000000515157c11 */ /* 0x000fe200090f0c24 */
[----:B------:R-:W-:Y:S01]  /*6680*/  ULDC.64 UR4, c[0x0][0x210] ;  /* 0x0000840000047ab9 */ /* 0x000fe20000000a00 */
[----:B------:R-:W-:Y:S01]  /*6690*/  LEA.HI.X R19, R19, UR9, R22, 0x1, P0 ;  /* 0x0000000913137c11 */ /* 0x000fe200080f0c16 */
[----:B------:R-:W-:Y:S01]  /*66a0*/  ULDC.64 UR8, c[0x0][0x210] ;  /* 0x0000840000087ab9 */ /* 0x000fe20000000a00 */
[----:B------:R-:W-:Y:S02]  /*66b0*/  LEA R22, P0, R16, UR4, 0x1 ;  /* 0x0000000410167c11 */ /* 0x000fe4000f8008ff */
[----:B------:R-:W-:Y:S02]  /*66c0*/  LEA R36, P2, R26, UR8, 0x1 ;  /* 0x000000081a247c11 */ /* 0x000fe4000f8408ff */
[--C-:B------:R-:W-:Y:S01]  /*66d0*/  LEA.HI.X R23, R16, UR5, R5.reuse, 0x1, P0 ;  /* 0x0000000510177c11 */ /* 0x100fe200080f0c05 */
[----:B------:R-:W-:Y:S01]  /*66e0*/  ULDC.64 UR4, c[0x0][0x210] ;  /* 0x0000840000047ab9 */ /* 0x000fe20000000a00 */
[----:B------:R-:W-:-:S02]  /*66f0*/  PRMT R5, R24, 0x7632, R5 ;  /* 0x0000763218057816 */ /* 0x000fc40000000005 */
[----:B------:R-:W-:Y:S02]  /*6700*/  LEA R40, P0, R3, UR4, 0x1 ;  /* 0x0000000403287c11 */ /* 0x000fe4000f8008ff */
[----:B------:R-:W-:Y:S01]  /*6710*/  F2FP.F16.F32.PACK_AB R38, R61, R38 ;  /* 0x000000263d26723e */ /* 0x000fe200000000ff */
[----:B------:R0:W-:Y:S01]  /*6720*/  STG.E.U16 desc[UR6][R8.64+0x6], R5 ;  /* 0x0000060508007986 */ /* 0x0001e2000c101506 */
[----:B------:R-:W-:Y:S02]  /*6730*/  F2FP.F16.F32.PACK_AB R33, R33, R153 ;  /* 0x000000992121723e */ /* 0x000fe400000000ff */
[----:B------:R-:W-:Y:S01]  /*6740*/  LEA.HI.X R37, R26, UR9, R7, 0x1, P2 ;  /* 0x000000091a257c11 */ /* 0x000fe200090f0c07 */
[----:B------:R-:W-:Y:S01]  /*6750*/  STG.E.U16 desc[UR6][R162.64], R29 ;  /* 0x0000001da2007986 */ /* 0x000fe2000c101506 */
[----:B------:R-:W-:Y:S02]  /*6760*/  LEA.HI.X R41, R3, UR5, R12, 0x1, P0 ;  /* 0x0000000503297c11 */ /* 0x000fe400080f0c0c */
[----:B------:R-:W-:Y:S01]  /*6770*/  PRMT R3, R29, 0x7632, R3 ;  /* 0x000076321d037816 */ /* 0x000fe20000000003 */
[----:B------:R-:W-:Y:S01]  /*6780*/  STG.E.U16 desc[UR6][R162.64+0x4], R32 ;  /* 0x00000420a2007986 */ /* 0x000fe2000c101506 */
[----:B------:R-:W-:-:S02]  /*6790*/  PRMT R7, R32, 0x7632, R7 ;  /* 0x0000763220077816 */ /* 0x000fc40000000007 */
[----:B------:R-:W-:Y:S01]  /*67a0*/  F2FP.F16.F32.PACK_AB R2, R2, R34 ;  /* 0x000000220202723e */ /* 0x000fe200000000ff */
[----:B------:R1:W-:Y:S01]  /*67b0*/  STG.E.U16 desc[UR6][R162.64+0x2], R3 ;  /* 0x00000203a2007986 */ /* 0x0003e2000c101506 */
[----:B0-----:R-:W-:Y:S02]  /*67c0*/  PRMT R5, R38, 0x7632, R5 ;  /* 0x0000763226057816 */ /* 0x001fe40000000005 */
[----:B------:R-:W-:Y:S01]  /*67d0*/  PRMT R8, R33, 0x7632, R8 ;  /* 0x0000763221087816 */ /* 0x000fe20000000008 */
[----:B------:R0:W-:Y:S01]  /*67e0*/  STG.E.U16 desc[UR6][R162.64+0x6], R7 ;  /* 0x00000607a2007986 */ /* 0x0001e2000c101506 */
[----:B------:R-:W-:Y:S02]  /*67f0*/  F2FP.F16.F32.PACK_AB R27, R27, R31 ;  /* 0x0000001f1b1b723e */ /* 0x000fe400000000ff */
[----:B------:R-:W-:Y:S01]  /*6800*/  F2FP.F16.F32.PACK_AB R0, R0, R154 ;  /* 0x0000009a0000723e */ /* 0x000fe200000000ff */
[----:B------:R-:W-:Y:S01]  /*6810*/  STG.E.U16 desc[UR6][R160.64], R38 ;  /* 0x00000026a0007986 */ /* 0x000fe2000c101506 */
[----:B------:R-:W-:-:S02]  /*6820*/  F2FP.F16.F32.PACK_AB R25, R25, R28 ;  /* 0x0000001c1919723e */ /* 0x000fc400000000ff */
[----:B------:R-:W-:Y:S01]  /*6830*/  F2FP.F16.F32.PACK_AB R6, R6, R13 ;  /* 0x0000000d0606723e */ /* 0x000fe200000000ff */
[----:B------:R2:W-:Y:S01]  /*6840*/  STG.E.U16 desc[UR6][R160.64+0x2], R5 ;  /* 0x00000205a0007986 */ /* 0x0005e2000c101506 */
[----:B-1----:R-:W-:Y:S02]  /*6850*/  PRMT R3, R2, 0x7632, R3 ;  /* 0x0000763202037816 */ /* 0x002fe40000000003 */
[----:B------:R-:W-:Y:S01]  /*6860*/  F2FP.F16.F32.PACK_AB R17, R30, R17 ;  /* 0x000000111e11723e */ /* 0x000fe200000000ff */
[----:B------:R-:W-:Y:S01]  /*6870*/  STG.E.U16 desc[UR6][R160.64+0x4], R33 ;  /* 0x00000421a0007986 */ /* 0x000fe2000c101506 */
[----:B0-----:R-:W-:Y:S02]  /*6880*/  PRMT R7, R27, 0x7632, R7 ;  /* 0x000076321b077816 */ /* 0x001fe40000000007 */
[----:B------:R-:W-:Y:S01]  /*6890*/  F2FP.F16.F32.PACK_AB R4, R110, R4 ;  /* 0x000000046e04723e */ /* 0x000fe200000000ff */
[----:B------:R-:W-:Y:S01]  /*68a0*/  STG.E.U16 desc[UR6][R160.64+0x6], R8 ;  /* 0x00000608a0007986 */ /* 0x000fe2000c101506 */
[----:B------:R-:W-:-:S02]  /*68b0*/  F2FP.F16.F32.PACK_AB R108, R111, R108 ;  /* 0x0000006c6f6c723e */ /* 0x000fc400000000ff */
[----:B------:R-:W-:Y:S01]  /*68c0*/  F2FP.F16.F32.PACK_AB R104, R104, R109 ;  /* 0x0000006d6868723e */ /* 0x000fe200000000ff */
[----:B------:R0:W-:Y:S01]  /*68d0*/  STG.E.U16 desc[UR6][R158.64], R2 ;  /* 0x000000029e007986 */ /* 0x0001e2000c101506 */
[----:B--2---:R-:W-:Y:S02]  /*68e0*/  PRMT R5, R25, 0x7632, R5 ;  /* 0x0000763219057816 */ /* 0x004fe40000000005 */
[----:B------:R-:W-:Y:S01]  /*68f0*/  F2FP.F16.F32.PACK_AB R105, R105, R112 ;  /* 0x000000706969723e */ /* 0x000fe200000000ff */
[----:B------:R1:W-:Y:S01]  /*6900*/  STG.E.U16 desc[UR6][R158.64+0x2], R3 ;  /* 0x000002039e007986 */ /* 0x0003e2000c101506 */
[----:B------:R-:W-:Y:S02]  /*6910*/  F2FP.F16.F32.PACK_AB R106, R106, R113 ;  /* 0x000000716a6a723e */ /* 0x000fe400000000ff */
[----:B------:R-:W-:Y:S01]  /*6920*/  F2FP.F16.F32.PACK_AB R107, R107, R114 ;  /* 0x000000726b6b723e */ /* 0x000fe200000000ff */
[----:B------:R-:W-:Y:S01]  /*6930*/  STG.E.U16 desc[UR6][R158.64+0x4], R27 ;  /* 0x0000041b9e007986 */ /* 0x000fe2000c101506 */
[----:B------:R-:W-:-:S02]  /*6940*/  F2FP.F16.F32.PACK_AB R103, R103, R116 ;  /* 0x000000746767723e */ /* 0x000fc400000000ff */
[----:B------:R-:W-:Y:S01]  /*6950*/  PRMT R38, R104, 0x7632, R38 ;  /* 0x0000763268267816 */ /* 0x000fe20000000026 */
[----:B------:R2:W-:Y:S01]  /*6960*/  STG.E.U16 desc[UR6][R158.64+0x6], R7 ;  /* 0x000006079e007986 */ /* 0x0005e2000c101506 */
[----:B0-----:R-:W-:Y:S02]  /*6970*/  PRMT R2, R0, 0x7632, R2 ;  /* 0x0000763200027816 */ /* 0x001fe40000000002 */
[----:B------:R-:W-:Y:S01]  /*6980*/  PRMT R33, R106, 0x7632, R33 ;  /* 0x000076326a217816 */ /* 0x000fe20000000021 */
[----:B------:R0:W-:Y:S01]  /*6990*/  STG.E.U16 desc[UR6][R156.64+0x4], R0 ;  /* 0x000004009c007986 */ /* 0x0001e2000c101506 */
[----:B-1----:R-:W-:Y:S02]  /*69a0*/  PRMT R3, R6, 0x7632, R3 ;  /* 0x0000763206037816 */ /* 0x002fe40000000003 */
[----:B------:R-:W-:Y:S01]  /*69b0*/  F2FP.F16.F32.PACK_AB R102, R102, R115 ;  /* 0x000000736666723e */ /* 0x000fe200000000ff */
[----:B------:R1:W-:Y:S01]  /*69c0*/  STG.E.U16 desc[UR6][R156.64+0x6], R2 ;  /* 0x000006029c007986 */ /* 0x0003e2000c101506 */
[----:B------:R-:W-:-:S02]  /*69d0*/  F2FP.F16.F32.PACK_AB R100, R100, R117 ;  /* 0x000000756464723e */ /* 0x000fc400000000ff */
[----:B------:R-:W-:Y:S01]  /*69e0*/  F2FP.F16.F32.PACK_AB R101, R101, R118 ;  /* 0x000000766565723e */ /* 0x000fe200000000ff */
[----:B------:R-:W-:Y:S01]  /*69f0*/  STG.E.U16 desc[UR6][R156.64], R25 ;  /* 0x000000199c007986 */ /* 0x000fe2000c101506 */
[----:B--2---:R-:W-:Y:S02]  /*6a00*/  PRMT R7, R17, 0x7632, R7 ;  /* 0x0000763211077816 */ /* 0x004fe40000000007 */
[----:B------:R-:W-:Y:S01]  /*6a10*/  F2FP.F16.F32.PACK_AB R99, R99, R120 ;  /* 0x000000786363723e */ /* 0x000fe200000000ff */
[----:B------:R-:W-:Y:S01]  /*6a20*/  STG.E.U16 desc[UR6][R156.64+0x2], R5 ;  /* 0x000002059c007986 */ /* 0x000fe2000c101506 */
[----:B0-----:R-:W-:Y:S02]  /*6a30*/  PRMT R0, R4, 0x7632, R0 ;  /* 0x0000763204007816 */ /* 0x001fe40000000000 */
[----:B------:R-:W-:Y:S01]  /*6a40*/  PRMT R32, R102, 0x7632, R32 ;  /* 0x0000763266207816 */ /* 0x000fe20000000020 */
[----:B------:R-:W-:Y:S01]  /*6a50*/  STG.E.U16 desc[UR6][R94.64], R6 ;  /* 0x000000065e007986 */ /* 0x000fe2000c101506 */
[----:B-1----:R-:W-:-:S02]  /*6a60*/  PRMT R2, R108, 0x7632, R2 ;  /* 0x000076326c027816 */ /* 0x002fc40000000002 */
[----:B------:R-:W-:Y:S01]  /*6a70*/  PRMT R29, R100, 0x7632, R29 ;  /* 0x00007632641d7816 */ /* 0x000fe2000000001d */
[----:B------:R0:W-:Y:S01]  /*6a80*/  STG.E.U16 desc[UR6][R94.64+0x2], R3 ;  /* 0x000002035e007986 */ /* 0x0001e2000c101506 */
[----:B------:R-:W-:Y:S02]  /*6a90*/  F2FP.F16.F32.PACK_AB R98, R98, R119 ;  /* 0x000000776262723e */ /* 0x000fe400000000ff */
[----:B------:R-:W-:Y:S01]  /*6aa0*/  F2FP.F16.F32.PACK_AB R96, R96, R121 ;  /* 0x000000796060723e */ /* 0x000fe200000000ff */
[----:B------:R-:W-:Y:S01]  /*6ab0*/  STG.E.U16 desc[UR6][R94.64+0x4], R17 ;  /* 0x000004115e007986 */ /* 0x000fe2000c101506 */
[----:B------:R-:W-:Y:S02]  /*6ac0*/  F2FP.F16.F32.PACK_AB R97, R97, R122 ;  /* 0x0000007a6161723e */ /* 0x000fe400000000ff */
[----:B------:R-:W-:Y:S01]  /*6ad0*/  F2FP.F16.F32.PACK_AB R93, R93, R124 ;  /* 0x0000007c5d5d723e */ /* 0x000fe200000000ff */
[----:B------:R-:W-:Y:S01]  /*6ae0*/  STG.E.U16 desc[UR6][R94.64+0x6], R7 ;  /* 0x000006075e007986 */ /* 0x000fe2000c101506 */
[----:B------:R-:W-:-:S02]  /*6af0*/  PRMT R28, R98, 0x7632, R28 ;  /* 0x00007632621c7816 */ /* 0x000fc4000000001c */
[----:B------:R-:W-:Y:S01]  /*6b00*/  PRMT R27, R96, 0x7632, R27 ;  /* 0x00007632601b7816 */ /* 0x000fe2000000001b */
[----:B------:R1:W-:Y:S01]  /*6b10*/  STG.E.U16 desc[UR6][R88.64+0x2], R0 ;  /* 0x0000020058007986 */ /* 0x0003e2000c101506 */
[----:B0-----:R-:W-:Y:S02]  /*6b20*/  PRMT R3, R105, 0x7632, R3 ;  /* 0x0000763269037816 */ /* 0x001fe40000000003 */
[----:B------:R-:W-:Y:S01]  /*6b30*/  F2FP.F16.F32.PACK_AB R92, R92, R123 ;  /* 0x0000007b5c5c723e */ /* 0x000fe200000000ff */
[----:B------:R0:W-:Y:S01]  /*6b40*/  STG.E.U16 desc[UR6][R88.64+0x6], R2 ;  /* 0x0000060258007986 */ /* 0x0001e2000c101506 */
[----:B------:R-:W-:Y:S02]  /*6b50*/  F2FP.F16.F32.PACK_AB R90, R90, R125 ;  /* 0x0000007d5a5a723e */ /* 0x000fe400000000ff */
[----:B------:R-:W-:Y:S01]  /*6b60*/  F2FP.F16.F32.PACK_AB R91, R91, R126 ;  /* 0x0000007e5b5b723e */ /* 0x000fe200000000ff */
[----:B------:R2:W-:Y:S01]  /*6b70*/  STG.E.U16 desc[UR6][R88.64], R4 ;  /* 0x0000000458007986 */ /* 0x0005e2000c101506 */
[----:B------:R-:W-:-:S02]  /*6b80*/  F2FP.F16.F32.PACK_AB R129, R130, R129 ;  /* 0x000000818281723e */ /* 0x000fc400000000ff */
[----:B------:R-:W-:Y:S01]  /*6b90*/  PRMT R26, R92, 0x7632, R26 ;  /* 0x000076325c1a7816 */ /* 0x000fe2000000001a */
[----:B------:R-:W-:Y:S01]  /*6ba0*/  STG.E.U16 desc[UR6][R88.64+0x4], R108 ;  /* 0x0000046c58007986 */ /* 0x000fe2000c101506 */
[----:B-1----:R-:W-:Y:S02]  /*6bb0*/  PRMT R0, R107, 0x7632, R0 ;  /* 0x000076326b007816 */ /* 0x002fe40000000000 */
[----:B------:R-:W-:Y:S01]  /*6bc0*/  PRMT R25, R90, 0x7632, R25 ;  /* 0x000076325a197816 */ /* 0x000fe20000000019 */
[----:B------:R-:W-:Y:S01]  /*6bd0*/  STG.E.U16 desc[UR6][R76.64], R104 ;  /* 0x000000684c007986 */ /* 0x000fe2000c101506 */
[----:B0-----:R-:W-:Y:S02]  /*6be0*/  PRMT R2, R103, 0x7632, R2 ;  /* 0x0000763267027816 */ /* 0x001fe40000000002 */
[----:B------:R-:W-:Y:S01]  /*6bf0*/  F2FP.F16.F32.PACK_AB R127, R128, R127 ;  /* 0x0000007f807f723e */ /* 0x000fe200000000ff */
[----:B------:R-:W-:Y:S01]  /*6c00*/  STG.E.U16 desc[UR6][R76.64+0x2], R38 ;  /* 0x000002264c007986 */ /* 0x000fe2000c101506 */
[----:B------:R-:W-:-:S02]  /*6c10*/  F2FP.F16.F32.PACK_AB R84, R84, R131 ;  /* 0x000000835454723e */ /* 0x000fc400000000ff */
[----:B------:R-:W-:Y:S01]  /*6c20*/  F2FP.F16.F32.PACK_AB R85, R85, R132 ;  /* 0x000000845555723e */ /* 0x000fe200000000ff */
[----:B------:R-:W-:Y:S01]  /*6c30*/  STG.E.U16 desc[UR6][R76.64+0x4], R105 ;  /* 0x000004694c007986 */ /* 0x000fe2000c101506 */
[----:B------:R-:W-:Y:S02]  /*6c40*/  F2FP.F16.F32.PACK_AB R82, R82, R133 ;  /* 0x000000855252723e */ /* 0x000fe400000000ff */
[----:B------:R-:W-:Y:S01]  /*6c50*/  PRMT R24, R127, 0x7632, R24 ;  /* 0x000076327f187816 */ /* 0x000fe20000000018 */
[----:B------:R0:W-:Y:S01]  /*6c60*/  STG.E.U16 desc[UR6][R76.64+0x6], R3 ;  /* 0x000006034c007986 */ /* 0x0001e2000c101506 */
[----:B------:R-:W-:Y:S02]  /*6c70*/  F2FP.F16.F32.PACK_AB R83, R83, R134 ;  /* 0x000000865353723e */ /* 0x000fe400000000ff */
[----:B------:R-:W-:Y:S01]  /*6c80*/  F2FP.F16.F32.PACK_AB R80, R80, R135 ;  /* 0x000000875050723e */ /* 0x000fe200000000ff */
[----:B------:R-:W-:Y:S01]  /*6c90*/  STG.E.U16 desc[UR6][R66.64], R106 ;  /* 0x0000006a42007986 */ /* 0x000fe2000c101506 */
[----:B------:R-:W-:-:S02]  /*6ca0*/  F2FP.F16.F32.PACK_AB R81, R81, R136 ;  /* 0x000000885151723e */ /* 0x000fc400000000ff */
[----:B------:R-:W-:Y:S01]  /*6cb0*/  F2FP.F16.F32.PACK_AB R79, R79, R138 ;  /* 0x0000008a4f4f723e */ /* 0x000fe200000000ff */
[----:B------:R-:W-:Y:S01]  /*6cc0*/  STG.E.U16 desc[UR6][R66.64+0x2], R33 ;  /* 0x0000022142007986 */ /* 0x000fe2000c101506 */
[----:B--2---:R-:W-:Y:S02]  /*6cd0*/  PRMT R4, R83, 0x7632, R4 ;  /* 0x0000763253047816 */ /* 0x004fe40000000004 */
[----:B------:R-:W-:Y:S01]  /*6ce0*/  F2FP.F16.F32.PACK_AB R78, R78, R137 ;  /* 0x000000894e4e723e */ /* 0x000fe200000000ff */
[----:B------:R-:W-:Y:S01]  /*6cf0*/  STG.E.U16 desc[UR6][R66.64+0x4], R107 ;  /* 0x0000046b42007986 */ /* 0x000fe2000c101506 */
[----:B0-----:R-:W-:Y:S02]  /*6d00*/  PRMT R3, R85, 0x7632, R3 ;  /* 0x0000763255037816 */ /* 0x001fe40000000003 */
[----:B------:R-:W-:Y:S01]  /*6d10*/  F2FP.F16.F32.PACK_AB R74, R74, R139 ;  /* 0x0000008b4a4a723e */ /* 0x000fe200000000ff */
[----:B------:R0:W-:Y:S01]  /*6d20*/  STG.E.U16 desc[UR6][R66.64+0x6], R0 ;  /* 0x0000060042007986 */ /* 0x0001e2000c101506 */
[----:B------:R-:W-:-:S02]  /*6d30*/  F2FP.F16.F32.PACK_AB R75, R75, R140 ;  /* 0x0000008c4b4b723e */ /* 0x000fc400000000ff */
[----:B------:R-:W-:Y:S01]  /*6d40*/  F2FP.F16.F32.PACK_AB R73, R73, R142 ;  /* 0x0000008e4949723e */ /* 0x000fe200000000ff */
[----:B------:R1:W-:Y:S01]  /*6d50*/  STG.E.U16 desc[UR6][R64.64+0x6], R2 ;  /* 0x0000060240007986 */ /* 0x0003e2000c101506 */
[----:B------:R-:W-:Y:S02]  /*6d60*/  PRMT R5, R78, 0x7632, R5 ;  /* 0x000076324e057816 */ /* 0x000fe40000000005 */
[----:B------:R-:W-:Y:S01]  /*6d70*/  PRMT R7, R74, 0x7632, R7 ;  /* 0x000076324a077816 */ /* 0x000fe20000000007 */
[----:B------:R-:W-:Y:S01]  /*6d80*/  STG.E.U16 desc[UR6][R64.64], R102 ;  /* 0x0000006640007986 */ /* 0x000fe2000c101506 */
[----:B------:R-:W-:Y:S02]  /*6d90*/  F2FP.F16.F32.PACK_AB R72, R72, R141 ;  /* 0x0000008d4848723e */ /* 0x000fe400000000ff */
[----:B------:R-:W-:Y:S01]  /*6da0*/  F2FP.F16.F32.PACK_AB R143, R144, R143 ;  /* 0x0000008f908f723e */ /* 0x000fe200000000ff */
[----:B------:R-:W-:Y:S01]  /*6db0*/  STG.E.U16 desc[UR6][R64.64+0x2], R32 ;  /* 0x0000022040007986 */ /* 0x000fe2000c101506 */
[----:B0-----:R-:W-:-:S02]  /*6dc0*/  PRMT R0, R101, 0x7632, R0 ;  /* 0x0000763265007816 */ /* 0x001fc40000000000 */
[----:B------:R-:W-:Y:S01]  /*6dd0*/  F2FP.F16.F32.PACK_AB R70, R71, R70 ;  /* 0x000000464746723e */ /* 0x000fe200000000ff */
[----:B------:R-:W-:Y:S01]  /*6de0*/  STG.E.U16 desc[UR6][R64.64+0x4], R103 ;  /* 0x0000046740007986 */ /* 0x000fe2000c101506 */
[----:B-1----:R-:W-:Y:S02]  /*6df0*/  PRMT R2, R99, 0x7632, R2 ;  /* 0x0000763263027816 */ /* 0x002fe40000000002 */
[----:B------:R-:W-:Y:S01]  /*6e00*/  F2FP.F16.F32.PACK_AB R146, R147, R146 ;  /* 0x000000929392723e */ /* 0x000fe200000000ff */
[----:B------:R-:W-:Y:S01]  /*6e10*/  STG.E.U16 desc[UR6][R58.64], R100 ;  /* 0x000000643a007986 */ /* 0x000fe2000c101506 */
[----:B------:R-:W-:Y:S02]  /*6e20*/  PRMT R9, R72, 0x7632, R9 ;  /* 0x0000763248097816 */ /* 0x000fe40000000009 */
[----:B------:R-:W-:Y:S01]  /*6e30*/  F2FP.F16.F32.PACK_AB R68, R68, R145 ;  /* 0x000000914444723e */ /* 0x000fe200000000ff */
[----:B------:R-:W-:Y:S01]  /*6e40*/  STG.E.U16 desc[UR6][R58.64+0x2], R29 ;  /* 0x0000021d3a007986 */ /* 0x000fe2000c101506 */
[----:B------:R-:W-:-:S02]  /*6e50*/  F2FP.F16.F32.PACK_AB R62, R62, R69 ;  /* 0x000000453e3e723e */ /* 0x000fc400000000ff */
[----:B------:R-:W-:Y:S01]  /*6e60*/  F2FP.F16.F32.PACK_AB R63, R63, R148 ;  /* 0x000000943f3f723e */ /* 0x000fe200000000ff */
[----:B------:R-:W-:Y:S01]  /*6e70*/  STG.E.U16 desc[UR6][R58.64+0x4], R101 ;  /* 0x000004653a007986 */ /* 0x000fe2000c101506 */
[----:B------:R-:W-:Y:S02]  /*6e80*/  F2FP.F16.F32.PACK_AB R60, R60, R149 ;  /* 0x000000953c3c723e */ /* 0x000fe400000000ff */
[----:B------:R-:W-:Y:S01]  /*6e90*/  F2FP.F16.F32.PACK_AB R86, R86, R150 ;  /* 0x000000965656723e */ /* 0x000fe200000000ff */
        /* <DEDUP_REMOVED lines=39> */
[----:B------:R0:W-:Y:S04]  /*7110*/  STG.E.U16 desc[UR6][R42.64+0x2], R0 ;  /* 0x000002002a007986 */ /* 0x0001e8000c101506 */
[----:B------:R-:W-:Y:S04]  /*7120*/  STG.E.U16 desc[UR6][R42.64+0x4], R81 ;  /* 0x000004512a007986 */ /* 0x000fe8000c101506 */
[----:B------:R-:W-:Y:S04]  /*7130*/  STG.E.U16 desc[UR6][R42.64+0x6], R3 ;  /* 0x000006032a007986 */ /* 0x000fe8000c101506 */
[----:B------:R1:W-:Y:S01]  /*7140*/  STG.E.U16 desc[UR6][R10.64+0x6], R2 ;  /* 0x000006020a007986 */ /* 0x0003e2000c101506 */
[----:B0-----:R-:W-:-:S03]  /*7150*/  PRMT R0, R75, 0x7632, R0 ;  /* 0x000076324b007816 */ /* 0x001fc60000000000 */
[----:B------:R-:W-:Y:S04]  /*7160*/  STG.E.U16 desc[UR6][R10.64], R78 ;  /* 0x0000004e0a007986 */ /* 0x000fe8000c101506 */
[----:B------:R-:W-:Y:S01]  /*7170*/  STG.E.U16 desc[UR6][R10.64+0x2], R5 ;  /* 0x000002050a007986 */ /* 0x000fe2000c101506 */
[----:B-1----:R-:W-:-:S03]  /*7180*/  PRMT R2, R73, 0x7632, R2 ;  /* 0x0000763249027816 */ /* 0x002fc60000000002 */
[----:B------:R0:W-:Y:S04]  /*7190*/  STG.E.U16 desc[UR6][R10.64+0x4], R79 ;  /* 0x0000044f0a007986 */ /* 0x0001e8000c101506 */
[----:B------:R-:W-:Y:S04]  /*71a0*/  STG.E.U16 desc[UR6][R14.64], R74 ;  /* 0x0000004a0e007986 */ /* 0x000fe8000c101506 */
[----:B------:R-:W-:Y:S04]  /*71b0*/  STG.E.U16 desc[UR6][R14.64+0x2], R7 ;  /* 0x000002070e007986 */ /* 0x000fe8000c101506 */
[----:B------:R-:W-:Y:S01]  /*71c0*/  STG.E.U16 desc[UR6][R14.64+0x4], R75 ;  /* 0x0000044b0e007986 */ /* 0x000fe2000c101506 */
[----:B0-----:R-:W-:-:S02]  /*71d0*/  PRMT R10, R143, 0x7632, R10 ;  /* 0x000076328f0a7816 */ /* 0x001fc4000000000a */
[----:B------:R-:W-:Y:S01]  /*71e0*/  PRMT R11, R68, 0x7632, R11 ;  /* 0x00007632440b7816 */ /* 0x000fe2000000000b */
[----:B------:R0:W-:Y:S04]  /*71f0*/  STG.E.U16 desc[UR6][R14.64+0x6], R0 ;  /* 0x000006000e007986 */ /* 0x0001e8000c101506 */
[----:B------:R1:W-:Y:S04]  /*7200*/  STG.E.U16 desc[UR6][R18.64+0x6], R2 ;  /* 0x0000060212007986 */ /* 0x0003e8000c101506 */
[----:B------:R-:W-:Y:S01]  /*7210*/  STG.E.U16 desc[UR6][R18.64], R72 ;  /* 0x0000004812007986 */ /* 0x000fe2000c101506 */
[----:B0-----:R-:W-:-:S03]  /*7220*/  PRMT R0, R70, 0x7632, R0 ;  /* 0x0000763246007816 */ /* 0x001fc60000000000 */
[----:B------:R-:W-:Y:S01]  /*7230*/  STG.E.U16 desc[UR6][R18.64+0x2], R9 ;  /* 0x0000020912007986 */ /* 0x000fe2000c101506 */
[----:B-1----:R-:W-:-:S03]  /*7240*/  PRMT R2, R146, 0x7632, R2 ;  /* 0x0000763292027816 */ /* 0x002fc60000000002 */
        /* <DEDUP_REMOVED lines=10> */
[----:B------:R-:W-:Y:S02]  /*72f0*/  PRMT R20, R60, 0x7632, R20 ;  /* 0x000076323c147816 */ /* 0x000fe40000000014 */
[----:B-1----:R-:W-:Y:S01]  /*7300*/  PRMT R2, R86, 0x7632, R2 ;  /* 0x0000763256027816 */ /* 0x002fe20000000002 */
        /* <DEDUP_REMOVED lines=13> */
.L_x_3404:
[----:B------:R-:W-:Y:S06]  /*73e0*/  BAR.SYNC.DEFER_BLOCKING 0x0 ;  /* 0x0000000000007b1d */ /* 0x000fec0000010000 */
[----:B------:R-:W-:Y:S05]  /*73f0*/  EXIT ;  /* 0x000000000000794d */ /* 0x000fea0003800000 */
.L_x_3405:
        /* <DEDUP_REMOVED lines=16> */
.L_x_3599:


//--------------------- .text._ZN13group_norm_v214gn_cuda_kernelI6__halfLi320ELi3ELi32ELi80ELi256ELb0ELi64ELi320ELi320ELi4ELb1ELi87ELb0ELb0ENS_16CompileConditionILi900EEEEEvPT_PKS4_S7_S7_flPfS8_Pj --------------------------
	.section	.text._ZN13group_norm_v214gn_cuda_kernelI6__halfLi320ELi3ELi32ELi80ELi256ELb0ELi64ELi320ELi320ELi4ELb1ELi87ELb0ELb0ENS_16CompileConditionILi900EEEEEvPT_PKS4_S7_S7_flPfS8_Pj,"ax",@progbits
	.align	128
        .global         _ZN13group_norm_v214gn_cuda_kernelI6__halfLi320ELi3ELi32ELi80ELi256ELb0ELi64ELi320ELi320ELi4ELb1ELi87ELb0ELb0ENS_16CompileConditionILi900EEEEEvPT_PKS4_S7_S7_flPfS8_Pj
        .type           _ZN13group_norm_v214gn_cuda_kernelI6__halfLi320ELi3ELi32ELi80ELi256ELb0ELi64ELi320ELi320ELi4ELb1ELi87ELb0ELb0ENS_16CompileConditionILi900EEEEEvPT_PKS4_S7_S7_flPfS8_Pj,@function
        .size           _ZN13group_norm_v214gn_cuda_kernelI6__halfLi320ELi3ELi32ELi80ELi256ELb0ELi64ELi320ELi320ELi4ELb1ELi87ELb0ELb0ENS_16CompileConditionILi900EEEEEvPT_PKS4_S7_S7_flPfS8_Pj,(.L_x_3600 - _ZN13group_norm_v214gn_cuda_kernelI6__halfLi320ELi3ELi32ELi80ELi256ELb0ELi64ELi320ELi320ELi4ELb1ELi87ELb0ELb0ENS_16CompileConditionILi900EEEEEvPT_PKS4_S7_S7_flPfS8_Pj)
        .other          _ZN13group_norm_v214gn_cuda_kernelI6__halfLi320ELi3ELi32ELi80ELi256ELb0ELi64ELi320ELi320ELi4ELb1ELi87ELb0ELb0ENS_16CompileConditionILi900EEEEEvPT_PKS4_S7_S7_flPfS8_Pj,@"STO_CUDA_ENTRY STV_DEFAULT"
_ZN13group_norm_v214gn_cuda_kernelI6__halfLi320ELi3ELi32ELi80ELi256ELb0ELi64ELi320ELi320ELi4ELb1ELi87ELb0ELb0ENS_16CompileConditionILi900EEEEEvPT_PKS4_S7_S7_flPfS8_Pj:
.text._ZN13group_norm_v214gn_cuda_kernelI6__halfLi320ELi3ELi32ELi80ELi256ELb0ELi64ELi320ELi320ELi4ELb1ELi87ELb0ELb0ENS_16CompileConditionILi900EEEEEvPT_PKS4_S7_S7_flPfS8_Pj:
        /* <DEDUP_REMOVED lines=24> */
.L_x_3414:
[----:B0-2---:R-:W0:Y:S01]  /*0180*/  S2R R0, SR_TID.X ;  /* 0x0000000000007919 */ /* 0x005e220000002100 */
[----:B------:R-:W-:Y:S01]  /*0190*/  ULOP3.LUT UR6, UR9, 0x7, URZ, 0xc0, !UPT ;  /* 0x0000000709067892 */ /* 0x000fe2000f8ec03f */
[----:B------:R-:W1:Y:S01]  /*01a0*/  LDC.64 R28, c[0x0][0x220] ;  /* 0x00008800ff1c7b82 */ /* 0x000e620000000a00 */
[----:B------:R-:W-:Y:S01]  /*01b0*/  USHF.R.U64 UR15, UR9, 0x3, UR5 ;  /* 0x00000003090f7899 */ /* 0x000fe20008001205 */
[----:B------:R-:W2:Y:S01]  /*01c0*/  S2R R49, SR_CTAID.X ;  /* 0x0000000000317919 */ /* 0x000ea20000002500 */
[----:B------:R-:W-:Y:S02]  /*01d0*/  UIMAD UR12, UR6, 0x140, URZ ;  /* 0x00000140060c78a4 */ /* 0x000fe4000f8e023f */
[----:B------:R-:W-:Y:S02]  /*01e0*/  USHF.R.U32.HI UR6, URZ, 0x3, UR5 ;  /* 0x000000033f067899 */ /* 0x000fe40008011605 */
[----:B------:R-:W-:Y:S01]  /*01f0*/  MOV R7, UR15 ;  /* 0x0000000f00077c02 */ /* 0x000fe20008000f00 */
[----:B------:R-:W-:Y:S01]  /*0200*/  ULDC.64 UR20, c[0x0][0x218] ;  /* 0x0000860000147ab9 */ /* 0x000fe20000000a00 */
[----:B------:R-:W-:Y:S01]  /*0210*/  UIMAD UR11, UR6, 0xa0000, URZ ;  /* 0x000a0000060b78a4 */ /* 0x000fe2000f8e023f */
[----:B0-----:R-:W-:-:S05]  /*0220*/  IMAD.WIDE.U32 R2, R0, -0x33333333, RZ ;  /* 0xcccccccd00027825 */ /* 0x001fca00078e00ff */
[----:B------:R-:W-:-:S05]  /*0230*/  SHF.R.U32.HI R3, RZ, 0x6, R3 ;  /* 0x00000006ff037819 */ /* 0x000fca0000011603 */
[----:B------:R-:W-:Y:S01]  /*0240*/  IMAD R48, R3, -0x50, R0 ;  /* 0xffffffb003307824 */ /* 0x000fe200078e0200 */
[----:B--2---:R-:W-:-:S04]  /*0250*/  SHF.L.U32 R0, R49, 0x6, RZ ;  /* 0x0000000631007819 */ /* 0x004fc800000006ff */
[----:B------:R-:W-:Y:S02]  /*0260*/  LEA R26, R48, UR12, 0x2 ;  /* 0x0000000c301a7c11 */ /* 0x000fe4000f8e10ff */
[----:B------:R-:W-:Y:S02]  /*0270*/  LOP3.LUT R0, R0, 0xc0, RZ, 0xc0, !PT ;  /* 0x000000c000007812 */ /* 0x000fe400078ec0ff */
[--C-:B------:R-:W-:Y:S02]  /*0280*/  SHF.R.S32.HI R27, RZ, 0x1f, R26.reuse ;  /* 0x0000001fff1b7819 */ /* 0x100fe4000001141a */
[----:B------:R-:W-:Y:S01]  /*0290*/  IADD3 R0, R0, R3, RZ ;  /* 0x0000000300007210 */ /* 0x000fe20007ffe0ff */
[----:B------:R-:W-:-:S04]  /*02a0*/  IMAD.WIDE.U32 R6, R7, 0xa0000, R26 ;  /* 0x000a000007067825 */ /* 0x000fc800078e001a */
[----:B------:R-:W-:Y:S01]  /*02b0*/  IMAD R2, R0, 0xa00, RZ ;  /* 0x00000a0000027824 */ /* 0x000fe200078e02ff */
[----:B------:R-:W-:-:S04]  /*02c0*/  IADD3 R0, R7, UR11, RZ ;  /* 0x0000000b07007c10 */ /* 0x000fc8000fffe0ff */
[C---:B------:R-:W-:Y:S02]  /*02d0*/  IADD3 R3, P0, R2.reuse, R6, RZ ;  /* 0x0000000602037210 */ /* 0x040fe40007f1e0ff */
[----:B------:R-:W-:Y:S02]  /*02e0*/  IADD3 R9, R2, 0x2800, RZ ;  /* 0x0000280002097810 */ /* 0x000fe40007ffe0ff */
[----:B------:R-:W-:Y:S02]  /*02f0*/  IADD3.X R8, RZ, R0, RZ, P0, !PT ;  /* 0x00000000ff087210 */ /* 0x000fe400007fe4ff */
[----:B------:R-:W-:-:S04]  /*0300*/  LEA R4, P0, R3, UR20, 0x1 ;  /* 0x0000001403047c11 */ /* 0x000fc8000f8008ff */
[----:B------:R-:W-:Y:S02]  /*0310*/  LEA.HI.X R5, R3, UR21, R8, 0x1, P0 ;  /* 0x0000001503057c11 */ /* 0x000fe400080f0c08 */
[----:B------:R-:W-:-:S04]  /*0320*/  IADD3 R3, P0, R9, R6, RZ ;  /* 0x0000000609037210 */ /* 0x000fc80007f1e0ff */
[----:B------:R-:W2:Y:S01]  /*0330*/  LDG.E.64.CONSTANT R4, desc[UR16][R4.64] ;  /* 0x0000001004047981 */ /* 0x000ea2000c1e9b00 */
[----:B------:R-:W-:Y:S02]  /*0340*/  IADD3.X R10, RZ, R0, RZ, P0, !PT ;  /* 0x00000000ff0a7210 */ /* 0x000fe400007fe4ff */
[C---:B------:R-:W-:Y:S01]  /*0350*/  LEA R8, P0, R3.reuse, UR20, 0x1 ;  /* 0x0000001403087c11 */ /* 0x040fe2000f8008ff */
[----:B------:R0:W-:Y:S01]  /*0360*/  STL [R1+0xa4], R9 ;  /* 0x0000a40901007387 */ /* 0x0001e20000100800 */
[----:B------:R-:W-:Y:S02]  /*0370*/  IADD3 R11, R2, 0x5000, RZ ;  /* 0x00005000020b7810 */ /* 0x000fe40007ffe0ff */
[----:B0-----:R-:W-:Y:S02]  /*0380*/  LEA.HI.X R9, R3, UR21, R10, 0x1, P0 ;  /* 0x0000001503097c11 */ /* 0x001fe400080f0c0a */
        /* <DEDUP_REMOVED lines=73> */
[----:B------:R-:W-:-:S06]  /*0820*/  LEA.HI.X R47, R3, UR21, R10, 0x1, P0 ;  /* 0x00000015032f7c11 */ /* 0x000fcc00080f0c0a */
[----:B------:R-:W4:Y:S04]  /*0830*/  LDG.E.64.CONSTANT R46, desc[UR16][R46.64] ;  /* 0x000000102e2e7981 */ /* 0x000f28000c1e9b00 */
[----:B------:R0:W-:Y:S02]  /*0840*/  STL [R1+0x34], R11 ;  /* 0x0000340b01007387 */ /* 0x0001e40000100800 */
[----:B0-----:R-:W-:-:S04]  /*0850*/  IADD3 R11, R2, 0x20800, RZ ;  /* 0x00020800020b7810 */ /* 0x001fc80007ffe0ff */
[----:B------:R-:W-:Y:S02]  /*0860*/  IADD3 R3, P0, R11, R6, RZ ;  /* 0x000000060b037210 */ /* 0x000fe40007f1e0ff */
[----:B------:R-:W-:Y:S02]  /*0870*/  IADD3 R52, R2, 0x23000, RZ ;  /* 0x0002300002347810 */ /* 0x000fe40007ffe0ff */
[----:B------:R-:W-:Y:S02]  /*0880*/  IADD3.X R10, RZ, R0, RZ, P0, !PT ;  /* 0x00000000ff0a7210 */ /* 0x000fe400007fe4ff */
[----:B------:R-:W-:-:S04]  /*0890*/  LEA R44, P0, R3, UR20, 0x1 ;  /* 0x00000014032c7c11 */ /* 0x000fc8000f8008ff */
[----:B------:R-:W-:Y:S02]  /*08a0*/  LEA.HI.X R45, R3, UR21, R10, 0x1, P0 ;  /* 0x00000015032d7c11 */ /* 0x000fe400080f0c0a */
[----:B------:R-:W-:Y:S02]  /*08b0*/  IADD3 R3, P0, R52, R6, RZ ;  /* 0x0000000634037210 */ /* 0x000fe40007f1e0ff */
[----:B------:R-:W-:Y:S02]  /*08c0*/  IADD3 R50, R2, 0x25800, RZ ;  /* 0x0002580002327810 */ /* 0x000fe40007ffe0ff */
[----:B------:R-:W-:Y:S01]  /*08d0*/  IADD3.X R10, RZ, R0, RZ, P0, !PT ;  /* 0x00000000ff0a7210 */ /* 0x000fe200007fe4ff */
[----:B-1----:R-:W-:Y:S01]  /*08e0*/  IMAD.WIDE R28, R26, 0x2, R28 ;  /* 0x000000021a1c7825 */ /* 0x002fe200078e021c */
[----:B------:R-:W-:-:S03]  /*08f0*/  LEA R42, P0, R3, UR20, 0x1 ;  /* 0x00000014032a7c11 */ /* 0x000fc6000f8008ff */
[----:B--2---:R-:W-:Y:S01]  /*0900*/  HADD2.F32 R37, -RZ, R4.H1_H1 ;  /* 0x30000004ff257230 */ /* 0x004fe20000004100 */
[----:B------:R-:W-:Y:S01]  /*0910*/  LEA.HI.X R43, R3, UR21, R10, 0x1, P0 ;  /* 0x00000015032b7c11 */ /* 0x000fe200080f0c0a */
[----:B------:R0:W-:Y:S01]  /*0920*/  STL [R1+0x68], R11 ;  /* 0x0000680b01007387 */ /* 0x0001e20000100800 */
[----:B------:R-:W-:-:S03]  /*0930*/  IADD3 R6, P0, R50, R6, RZ ;  /* 0x0000000632067210 */ /* 0x000fc60007f1e0ff */
[----:B------:R-:W2:Y:S01]  /*0940*/  LDG.E.64.CONSTANT R44, desc[UR16][R44.64] ;  /* 0x000000102c2c7981 */ /* 0x000ea2000c1e9b00 */
[----:B------:R-:W-:Y:S02]  /*0950*/  IADD3.X R3, RZ, R0, RZ, P0, !PT ;  /* 0x00000000ff037210 */ /* 0x000fe400007fe4ff */
[C---:B------:R-:W-:Y:S01]  /*0960*/  LEA R30, P0, R6.reuse, UR20, 0x1 ;  /* 0x00000014061e7c11 */ /* 0x040fe2000f8008ff */
[----:B------:R-:W2:Y:S03]  /*0970*/  LDG.E.64.CONSTANT R42, desc[UR16][R42.64] ;  /* 0x000000102a2a7981 */ /* 0x000ea6000c1e9b00 */
[----:B------:R-:W-:Y:S01]  /*0980*/  LEA.HI.X R31, R6, UR21, R3, 0x1, P0 ;  /* 0x00000015061f7c11 */ /* 0x000fe200080f0c03 */
[----:B------:R-:W5:Y:S01]  /*0990*/  LDG.E.64.CONSTANT R28, desc[UR16][R28.64] ;  /* 0x000000101c1c7981 */ /* 0x000f62000c1e9b00 */
[----:B------:R-:W1:Y:S01]  /*09a0*/  LDC.64 R6, c[0x0][0x228] ;  /* 0x00008a00ff067b82 */ /* 0x000e620000000a00 */
[----:B------:R-:W-:-:S02]  /*09b0*/  HADD2.F32 R0, -RZ, R4.H0_H0 ;  /* 0x20000004ff007230 */ /* 0x000fc40000004100 */
[--C-:B------:R-:W-:Y:S01]  /*09c0*/  HADD2.F32 R3, -RZ, R5.reuse.H0_H0 ;  /* 0x20000005ff037230 */ /* 0x100fe20000004100 */
[----:B------:R-:W2:Y:S02]  /*09d0*/  LDG.E.64.CONSTANT R30, desc[UR16][R30.64] ;  /* 0x000000101e1e7981 */ /* 0x000ea4000c1e9b00 */
[----:B------:R-:W-:Y:S01]  /*09e0*/  FFMA.FTZ R10, R0, R0, RZ ;  /* 0x00000000000a7223 */ /* 0x000fe200000100ff */
[----:B------:R-:W-:-:S03]  /*09f0*/  HADD2.F32 R4, -RZ, R5.H1_H1 ;  /* 0x30000005ff047230 */ /* 0x000fc60000004100 */
[----:B------:R-:W-:Y:S01]  /*0a00*/  FFMA.FTZ R10, R37, R37, R10 ;  /* 0x00000025250a7223 */ /* 0x000fe2000001000a */
[----:B---3--:R-:W-:-:S03]  /*0a10*/  HADD2.F32 R5, -RZ, R8.H0_H0 ;  /* 0x20000008ff057230 */ /* 0x008fc60000004100 */
[----:B------:R-:W-:Y:S01]  /*0a20*/  FFMA.FTZ R33, R3, R3, R10 ;  /* 0x0000000303217223 */ /* 0x000fe2000001000a */
[----:B-1----:R-:W-:-:S04]  /*0a30*/  IMAD.WIDE R26, R26, 0x2, R6 ;  /* 0x000000021a1a7825 */ /* 0x002fc800078e0206 */
[----:B------:R-:W-:-:S04]  /*0a40*/  FADD.FTZ R6, RZ, R0 ;  /* 0x00000000ff067221 */ /* 0x000fc80000010000 */
[----:B------:R-:W-:Y:S01]  /*0a50*/  FADD.FTZ R6, R6, R37 ;  /* 0x0000002506067221 */ /* 0x000fe20000010000 */
[----:B------:R-:W-:Y:S01]  /*0a60*/  FFMA.FTZ R33, R4, R4, R33 ;  /* 0x0000000404217223 */ /* 0x000fe20000010021 */
[----:B----4-:R-:W-:Y:S01]  /*0a70*/  HADD2.F32 R10, -RZ, R12.H1_H1 ;  /* 0x3000000cff0a7230 */ /* 0x010fe20000004100 */
[----:B------:R-:W5:Y:S01]  /*0a80*/  LDG.E.64.CONSTANT R26, desc[UR16][R26.64] ;  /* 0x000000101a1a7981 */ /* 0x000f62000c1e9b00 */
[----:B------:R-:W-:Y:S01]  /*0a90*/  FADD.FTZ R7, R6, R3 ;  /* 0x0000000306077221 */ /* 0x000fe20000010000 */
[----:B------:R-:W-:-:S03]  /*0aa0*/  HADD2.F32 R6, -RZ, R8.H1_H1 ;  /* 0x30000008ff067230 */ /* 0x000fc60000004100 */
[----:B------:R-:W-:Y:S01]  /*0ab0*/  FADD.FTZ R32, R7, R4 ;  /* 0x0000000407207221 */ /* 0x000fe20000010000 */
[----:B------:R-:W-:-:S03]  /*0ac0*/  FFMA.FTZ R33, R5, R5, R33 ;  /* 0x0000000505217223 */ /* 0x000fc60000010021 */
[----:B------:R-:W-:Y:S01]  /*0ad0*/  FADD.FTZ R32, R32, R5 ;  /* 0x0000000520207221 */ /* 0x000fe20000010000 */
[--C-:B------:R-:W-:Y:S02]  /*0ae0*/  HADD2.F32 R7, -RZ, R9.reuse.H0_H0 ;  /* 0x20000009ff077230 */ /* 0x100fe40000004100 */
[----:B------:R-:W-:Y:S01]  /*0af0*/  FFMA.FTZ R33, R6, R6, R33 ;  /* 0x0000000606217223 */ /* 0x000fe20000010021 */
[----:B------:R-:W-:Y:S01]  /*0b00*/  FADD.FTZ R32, R32, R6 ;  /* 0x0000000620207221 */ /* 0x000fe20000010000 */
[----:B------:R-:W-:Y:S02]  /*0b10*/  HADD2.F32 R8, -RZ, R9.H1_H1 ;  /* 0x30000009ff087230 */ /* 0x000fe40000004100 */
[----:B------:R-:W-:Y:S01]  /*0b20*/  FFMA.FTZ R33, R7, R7, R33 ;  /* 0x0000000707217223 */ /* 0x000fe20000010021 */
[----:B------:R-:W-:Y:S01]  /*0b30*/  FADD.FTZ R32, R32, R7 ;  /* 0x0000000720207221 */ /* 0x000fe20000010000 */
[----:B------:R-:W-:Y:S02]  /*0b40*/  HADD2.F32 R9, -RZ, R12.H0_H0 ;  /* 0x2000000cff097230 */ /* 0x000fe40000004100 */
[----:B------:R-:W-:Y:S01]  /*0b50*/  FFMA.FTZ R33, R8, R8, R33 ;  /* 0x0000000808217223 */ /* 0x000fe20000010021 */
[----:B------:R-:W-:-:S03]  /*0b60*/  FADD.FTZ R32, R32, R8 ;  /* 0x0000000820207221 */ /* 0x000fc60000010000 */
        /* <DEDUP_REMOVED lines=23> */
[----:B------:R-:W-:Y:S01]  /*0ce0*/  HADD2.F32 R18, -RZ, R18.H1_H1 ;  /* 0x30000012ff127230 */ /* 0x000fe20000004100 */
[----:B------:R-:W-:Y:S01]  /*0cf0*/  STL [R1+0x8], R35 ;  /* 0x0000082301007387 */ /* 0x000fe20000100800 */
[----:B------:R-:W-:Y:S01]  /*0d00*/  FFMA.FTZ R15, R14, R14, R15 ;  /* 0x0000000e0e0f7223 */ /* 0x000fe2000001000f */
[----:B------:R-:W-:Y:S02]  /*0d10*/  FADD.FTZ R32, R32, R14 ;  /* 0x0000000e20207221 */ /* 0x000fe40000010000 */
[----:B------:R-:W-:Y:S01]  /*0d20*/  STL [R1+0xa0], R34 ;  /* 0x0000a02201007387 */ /* 0x000fe20000100800 */
[----:B------:R-:W-:Y:S01]  /*0d30*/  FFMA.FTZ R15, R18, R18, R15 ;  /* 0x00000012120f7223 */ /* 0x000fe2000001000f */
[----:B------:R-:W-:-:S02]  /*0d40*/  FADD.FTZ R32, R32, R18 ;  /* 0x0000001220207221 */ /* 0x000fc40000010000 */
[----:B------:R0:W-:Y:S04]  /*0d50*/  STL [R1+0x9c], R33 ;  /* 0x00009c2101007387 */ /* 0x0001e80000100800 */
[----:B------:R1:W-:Y:S01]  /*0d60*/  STL [R1+0x4], R18 ;  /* 0x0000041201007387 */ /* 0x0003e20000100800 */
[--C-:B0-----:R-:W-:Y:S02]  /*0d70*/  HADD2.F32 R33, -RZ, R19.reuse.H0_H0 ;  /* 0x20000013ff217230 */ /* 0x101fe40000004100 */
[----:B-1----:R-:W-:-:S03]  /*0d80*/  HADD2.F32 R18, -RZ, R19.H1_H1 ;  /* 0x30000013ff127230 */ /* 0x002fc60000004100 */
        /* <DEDUP_REMOVED lines=9> */
[----:B------:R0:W-:Y:S01]  /*0e20*/  STL [R1+0x94], R18 ;  /* 0x0000941201007387 */ /* 0x0001e20000100800 */
[----:B------:R-:W-:Y:S01]  /*0e30*/  FFMA.FTZ R19, R16, R16, R19 ;  /* 0x0000001010137223 */ /* 0x000fe20000010013 */
[----:B------:R-:W-:Y:S01]  /*0e40*/  FADD.FTZ R32, R32, R16 ;  /* 0x0000001020207221 */ /* 0x000fe20000010000 */
[----:B0-----:R-:W-:-:S02]  /*0e50*/  HADD2.F32 R18, -RZ, R17.H0_H0 ;  /* 0x20000011ff127230 */ /* 0x001fc40000004100 */
[----:B------:R-:W-:Y:S01]  /*0e60*/  HADD2.F32 R17, -RZ, R17.H1_H1 ;  /* 0x30000011ff117230 */ /* 0x000fe20000004100 */
[----:B------:R0:W-:Y:S02]  /*0e70*/  STL [R1], R16 ;  /* 0x0000001001007387 */ /* 0x0001e40000100800 */
[----:B------:R-:W-:Y:S01]  /*0e80*/  FFMA.FTZ R19, R18, R18, R19 ;  /* 0x0000001212137223 */ /* 0x000fe20000010013 */
[----:B------:R-:W-:-:S03]  /*0e90*/  FADD.FTZ R32, R32, R18 ;  /* 0x0000001220207221 */ /* 0x000fc60000010000 */
[----:B------:R-:W-:Y:S01]  /*0ea0*/  FFMA.FTZ R19, R17, R17, R19 ;  /* 0x0000001111137223 */ /* 0x000fe20000010013 */
[----:B------:R-:W-:Y:S01]  /*0eb0*/  FADD.FTZ R32, R32, R17 ;  /* 0x0000001120207221 */ /* 0x000fe20000010000 */
[--C-:B0-----:R-:W-:Y:S02]  /*0ec0*/  HADD2.F32 R16, -RZ, R60.reuse.H0_H0 ;  /* 0x2000003cff107230 */ /* 0x101fe40000004100 */
[----:B------:R-:W-:Y:S01]  /*0ed0*/  HADD2.F32 R60, -RZ, R60.H1_H1 ;  /* 0x3000003cff3c7230 */ /* 0x000fe20000004100 */
[----:B------:R0:W-:Y:S02]  /*0ee0*/  STL [R1+0x90], R18 ;  /* 0x0000901201007387 */ /* 0x0001e40000100800 */
[----:B------:R-:W-:Y:S01]  /*0ef0*/  FFMA.FTZ R19, R16, R16, R19 ;  /* 0x0000001010137223 */ /* 0x000fe20000010013 */
[----:B------:R-:W-:Y:S01]  /*0f00*/  FADD.FTZ R32, R32, R16 ;  /* 0x0000001020207221 */ /* 0x000fe20000010000 */
[----:B------:R1:W-:Y:S02]  /*0f10*/  STL [R1+0x8c], R17 ;  /* 0x00008c1101007387 */ /* 0x0003e40000100800 */
[----:B------:R-:W-:Y:S01]  /*0f20*/  FFMA.FTZ R19, R60, R60, R19 ;  /* 0x0000003c3c137223 */ /* 0x000fe20000010013 */
[----:B------:R-:W-:Y:S01]  /*0f30*/  FADD.FTZ R32, R32, R60 ;  /* 0x0000003c20207221 */ /* 0x000fe20000010000 */
[----:B0-----:R-:W-:-:S02]  /*0f40*/  HADD2.F32 R18, -RZ, R61.H1_H1 ;  /* 0x3000003dff127230 */ /* 0x001fc40000004100 */
[----:B-1----:R-:W-:-:S05]  /*0f50*/  HADD2.F32 R17, -RZ, R61.H0_H0 ;  /* 0x2000003dff117230 */ /* 0x002fca0000004100 */
[----:B------:R-:W-:Y:S01]  /*0f60*/  FFMA.FTZ R19, R17, R17, R19 ;  /* 0x0000001111137223 */ /* 0x000fe20000010013 */
[----:B------:R-:W-:Y:S01]  /*0f70*/  FADD.FTZ R32, R32, R17 ;  /* 0x0000001120207221 */ /* 0x000fe20000010000 */
[----:B------:R0:W-:Y:S02]  /*0f80*/  STL [R1+0x88], R17 ;  /* 0x0000881101007387 */ /* 0x0001e40000100800 */
[----:B------:R-:W-:Y:S01]  /*0f90*/  FFMA.FTZ R19, R18, R18, R19 ;  /* 0x0000001212137223 */ /* 0x000fe20000010013 */
[----:B------:R-:W-:Y:S01]  /*0fa0*/  FADD.FTZ R32, R32, R18 ;  /* 0x0000001220207221 */ /* 0x000fe20000010000 */
[--C-:B0-----:R-:W-:Y:S02]  /*0fb0*/  HADD2.F32 R17, -RZ, R58.reuse.H0_H0 ;  /* 0x2000003aff117230 */ /* 0x101fe40000004100 */
[----:B------:R-:W-:Y:S01]  /*0fc0*/  HADD2.F32 R58, -RZ, R58.H1_H1 ;  /* 0x3000003aff3a7230 */ /* 0x000fe20000004100 */
[----:B------:R0:W-:Y:S02]  /*0fd0*/  STL [R1+0x84], R18 ;  /* 0x0000841201007387 */ /* 0x0001e40000100800 */
[----:B------:R-:W-:Y:S01]  /*0fe0*/  FFMA.FTZ R19, R17, R17, R19 ;  /* 0x0000001111137223 */ /* 0x000fe20000010013 */
[----:B------:R-:W-:-:S03]  /*0ff0*/  FADD.FTZ R32, R32, R17 ;  /* 0x0000001120207221 */ /* 0x000fc60000010000 */
[----:B------:R-:W-:Y:S01]  /*1000*/  FFMA.FTZ R19, R58, R58, R19 ;  /* 0x0000003a3a137223 */ /* 0x000fe20000010013 */
[----:B------:R-:W-:Y:S01]  /*1010*/  FADD.FTZ R32, R32, R58 ;  /* 0x0000003a20207221 */ /* 0x000fe20000010000 */
[--C-:B0-----:R-:W-:Y:S02]  /*1020*/  HADD2.F32 R18, -RZ, R59.reuse.H0_H0 ;  /* 0x2000003bff127230 */ /* 0x101fe40000004100 */
[----:B------:R-:W-:-:S03]  /*1030*/  HADD2.F32 R33, -RZ, R59.H1_H1 ;  /* 0x3000003bff217230 */ /* 0x000fc60000004100 */
[----:B------:R-:W-:Y:S01]  /*1040*/  FFMA.FTZ R19, R18, R18, R19 ;  /* 0x0000001212137223 */ /* 0x000fe20000010013 */
[----:B------:R-:W-:Y:S01]  /*1050*/  FADD.FTZ R32, R32, R18 ;  /* 0x0000001220207221 */ /* 0x000fe20000010000 */
[----:B------:R0:W-:Y:S02]  /*1060*/  STL [R1+0x80], R18 ;  /* 0x0000801201007387 */ /* 0x0001e40000100800 */
[----:B------:R-:W-:Y:S01]  /*1070*/  FFMA.FTZ R19, R33, R33, R19 ;  /* 0x0000002121137223 */ /* 0x000fe20000010013 */
[----:B------:R-:W-:Y:S01]  /*1080*/  FADD.FTZ R32, R32, R33 ;  /* 0x0000002120207221 */ /* 0x000fe20000010000 */
[--C-:B------:R-:W-:Y:S02]  /*1090*/  HADD2.F32 R57, -RZ, R20.reuse.H1_H1 ;  /* 0x30000014ff397230 */ /* 0x100fe40000004100 */
[----:B0-----:R-:W-:Y:S02]  /*10a0*/  HADD2.F32 R18, -RZ, R20.H0_H0 ;  /* 0x20000014ff127230 */ /* 0x001fe40000004100 */
[----:B------:R-:W-:-:S03]  /*10b0*/  HADD2.F32 R34, -RZ, R21.H0_H0 ;  /* 0x20000015ff227230 */ /* 0x000fc60000004100 */
[----:B------:R-:W-:Y:S01]  /*10c0*/  FFMA.FTZ R19, R18, R18, R19 ;  /* 0x0000001212137223 */ /* 0x000fe20000010013 */
[----:B------:R-:W-:Y:S01]  /*10d0*/  FADD.FTZ R32, R32, R18 ;  /* 0x0000001220207221 */ /* 0x000fe20000010000 */
[----:B------:R0:W-:Y:S02]  /*10e0*/  STL [R1+0x7c], R33 ;  /* 0x00007c2101007387 */ /* 0x0001e40000100800 */
[----:B------:R-:W-:Y:S01]  /*10f0*/  FFMA.FTZ R19, R57, R57, R19 ;  /* 0x0000003939137223 */ /* 0x000fe20000010013 */
[----:B------:R-:W-:-:S04]  /*1100*/  FADD.FTZ R32, R32, R57 ;  /* 0x0000003920207221 */ /* 0x000fc80000010000 */
[----:B------:R-:W-:Y:S01]  /*1110*/  FADD.FTZ R32, R32, R34 ;  /* 0x0000002220207221 */ /* 0x000fe20000010000 */
[----:B0-----:R-:W-:Y:S02]  /*1120*/  HADD2.F32 R33, -RZ, R21.H1_H1 ;  /* 0x30000015ff217230 */ /* 0x001fe40000004100 */
[----:B------:R-:W-:Y:S01]  /*1130*/  FFMA.FTZ R21, R34, R34, R19 ;  /* 0x0000002222157223 */ /* 0x000fe20000010013 */
[----:B------:R-:W-:-:S03]  /*1140*/  HADD2.F32 R19, -RZ, R54.H0_H0 ;  /* 0x20000036ff137230 */ /* 0x000fc60000004100 */
[----:B------:R-:W-:Y:S01]  /*1150*/  FFMA.FTZ R21, R33, R33, R21 ;  /* 0x0000002121157223 */ /* 0x000fe20000010015 */
[----:B------:R-:W-:Y:S01]  /*1160*/  FADD.FTZ R32, R32, R33 ;  /* 0x0000002120207221 */ /* 0x000fe20000010000 */
[----:B------:R-:W-:Y:S02]  /*1170*/  HADD2.F32 R54, -RZ, R54.H1_H1 ;  /* 0x30000036ff367230 */ /* 0x000fe40000004100 */
[----:B------:R-:W-:Y:S01]  /*1180*/  FFMA.FTZ R21, R19, R19, R21 ;  /* 0x0000001313157223 */ /* 0x000fe20000010015 */
[----:B------:R-:W-:Y:S01]  /*1190*/  FADD.FTZ R32, R32, R19 ;  /* 0x0000001320207221 */ /* 0x000fe20000010000 */
[----:B------:R-:W-:Y:S01]  /*11a0*/  HADD2.F32 R20, -RZ, R55.H0_H0 ;  /* 0x20000037ff147230 */ /* 0x000fe20000004100 */
[----:B------:R-:W-:Y:S01]  /*11b0*/  STL [R1+0x78], R34 ;  /* 0x0000782201007387 */ /* 0x000fe20000100800 */
[----:B------:R-:W-:Y:S01]  /*11c0*/  FFMA.FTZ R21, R54, R54, R21 ;  /* 0x0000003636157223 */ /* 0x000fe20000010015 */
[----:B------:R-:W-:Y:S02]  /*11d0*/  FADD.FTZ R32, R32, R54 ;  /* 0x0000003620207221 */ /* 0x000fe40000010000 */
[----:B------:R0:W-:Y:S01]  /*11e0*/  STL [R1+0x74], R33 ;  /* 0x0000742101007387 */ /* 0x0001e20000100800 */
[----:B------:R-:W-:Y:S01]  /*11f0*/  FFMA.FTZ R21, R20, R20, R21 ;  /* 0x0000001414157223 */ /* 0x000fe20000010015 */
[----:B------:R-:W-:-:S02]  /*1200*/  FADD.FTZ R32, R32, R20 ;  /* 0x0000001420207221 */ /* 0x000fc40000010000 */
[----:B------:R1:W-:Y:S01]  /*1210*/  STL [R1+0x70], R20 ;  /* 0x0000701401007387 */ /* 0x0003e20000100800 */
[----:B0-----:R-:W-:Y:S02]  /*1220*/  HADD2.F32 R33, -RZ, R55.H1_H1 ;  /* 0x30000037ff217230 */ /* 0x001fe40000004100 */
[----:B-1----:R-:W-:-:S03]  /*1230*/  HADD2.F32 R20, -RZ, R24.H0_H0 ;  /* 0x20000018ff147230 */ /* 0x002fc60000004100 */
        /* <DEDUP_REMOVED lines=8> */
[----:B------:R0:W-:Y:S03]  /*12c0*/  STL [R1+0x6c], R33 ;  /* 0x00006c2101007387 */ /* 0x0001e60000100800 */
[----:B------:R-:W-:Y:S01]  /*12d0*/  FADD.FTZ R32, R32, R34 ;  /* 0x0000002220207221 */ /* 0x000fe20000010000 */
[----:B0-----:R-:W-:-:S02]  /*12e0*/  HADD2.F32 R33, -RZ, R25.H1_H1 ;  /* 0x30000019ff217230 */ /* 0x001fc40000004100 */
[----:B------:R-:W-:Y:S01]  /*12f0*/  FFMA.FTZ R25, R34, R34, R21 ;  /* 0x0000002222197223 */ /* 0x000fe20000010015 */
[----:B------:R-:W-:-:S03]  /*1300*/  HADD2.F32 R21, -RZ, R22.H0_H0 ;  /* 0x20000016ff157230 */ /* 0x000fc60000004100 */
        /* <DEDUP_REMOVED lines=9> */
[----:B------:R-:W-:-:S02]  /*13a0*/  HADD2.F32 R24, -RZ, R23.H1_H1 ;  /* 0x30000017ff187230 */ /* 0x000fc40000004100 */
[----:B0-----:R-:W-:-:S05]  /*13b0*/  HADD2.F32 R33, -RZ, R23.H0_H0 ;  /* 0x20000017ff217230 */ /* 0x001fca0000004100 */
[----:B------:R-:W-:Y:S01]  /*13c0*/  FFMA.FTZ R25, R33, R33, R25 ;  /* 0x0000002121197223 */ /* 0x000fe20000010019 */
[----:B------:R-:W-:Y:S01]  /*13d0*/  FADD.FTZ R32, R32, R33 ;  /* 0x0000002120207221 */ /* 0x000fe20000010000 */
[----:B------:R-:W-:Y:S01]  /*13e0*/  STL [R1+0x30], R33 ;  /* 0x0000302101007387 */ /* 0x000fe20000100800 */
[--C-:B------:R-:W-:Y:S02]  /*13f0*/  HADD2.F32 R23, -RZ, R47.reuse.H0_H0 ;  /* 0x2000002fff177230 */ /* 0x100fe40000004100 */
[----:B------:R-:W-:Y:S01]  /*1400*/  FFMA.FTZ R25, R24, R24, R25 ;  /* 0x0000001818197223 */ /* 0x000fe20000010019 */
[----:B------:R-:W-:Y:S01]  /*1410*/  FADD.FTZ R32, R32, R24 ;  /* 0x0000001820207221 */ /* 0x000fe20000010000 */
[----:B------:R0:W-:Y:S04]  /*1420*/  STL [R1+0x2c], R24 ;  /* 0x00002c1801007387 */ /* 0x0001e80000100800 */
[----:B------:R2:W-:Y:S01]  /*1430*/  STL [R1+0x28], R23 ;  /* 0x0000281701007387 */ /* 0x0005e20000100800 */
[----:B0-----:R-:W-:-:S05]  /*1440*/  HADD2.F32 R24, -RZ, R47.H1_H1 ;  /* 0x3000002fff187230 */ /* 0x001fca0000004100 */
[----:B------:R0:W-:Y:S04]  /*1450*/  STL [R1+0x24], R24 ;  /* 0x0000241801007387 */ /* 0x0001e80000100800 */
[----:B------:R-:W3:Y:S01]  /*1460*/  LDL R34, [R1+0xd8] ;  /* 0x0000d80001227983 */ /* 0x000ee20000100800 */
[--C-:B------:R-:W-:Y:S02]  /*1470*/  HADD2.F32 R22, -RZ, R46.reuse.H0_H0 ;  /* 0x2000002eff167230 */ /* 0x100fe40000004100 */
[----:B------:R-:W-:-:S03]  /*1480*/  HADD2.F32 R46, -RZ, R46.H1_H1 ;  /* 0x3000002eff2e7230 */ /* 0x000fc60000004100 */
[----:B------:R-:W-:Y:S01]  /*1490*/  FFMA.FTZ R25, R22, R22, R25 ;  /* 0x0000001616197223 */ /* 0x000fe20000010019 */
[----:B------:R-:W-:-:S03]  /*14a0*/  FADD.FTZ R32, R32, R22 ;  /* 0x0000001620207221 */ /* 0x000fc60000010000 */
[----:B------:R-:W-:Y:S01]  /*14b0*/  FFMA.FTZ R25, R46, R46, R25 ;  /* 0x0000002e2e197223 */ /* 0x000fe20000010019 */
[----:B------:R-:W-:-:S03]  /*14c0*/  FADD.FTZ R32, R32, R46 ;  /* 0x0000002e20207221 */ /* 0x000fc60000010000 */
[----:B------:R-:W-:Y:S01]  /*14d0*/  FFMA.FTZ R25, R23, R23, R25 ;  /* 0x0000001717197223 */ /* 0x000fe20000010019 */
[----:B------:R-:W-:Y:S01]  /*14e0*/  FADD.FTZ R32, R32, R23 ;  /* 0x0000001720207221 */ /* 0x000fe20000010000 */
[--C-:B--2---:R-:W-:Y:S02]  /*14f0*/  HADD2.F32 R23, -RZ, R44.reuse.H0_H0 ;  /* 0x2000002cff177230 */ /* 0x104fe40000004100 */
[----:B------:R-:W-:Y:S01]  /*1500*/  FFMA.FTZ R25, R24, R24, R25 ;  /* 0x0000001818197223 */ /* 0x000fe20000010019 */
[----:B------:R-:W-:Y:S01]  /*1510*/  FADD.FTZ R32, R32, R24 ;  /* 0x0000001820207221 */ /* 0x000fe20000010000 */
[----:B------:R-:W-:Y:S02]  /*1520*/  HADD2.F32 R44, -RZ, R44.H1_H1 ;  /* 0x3000002cff2c7230 */ /* 0x000fe40000004100 */
[----:B------:R-:W-:Y:S01]  /*1530*/  FFMA.FTZ R25, R23, R23, R25 ;  /* 0x0000001717197223 */ /* 0x000fe20000010019 */
[----:B------:R-:W-:Y:S01]  /*1540*/  FADD.FTZ R32, R32, R23 ;  /* 0x0000001720207221 */ /* 0x000fe20000010000 */
[----:B0-----:R-:W-:-:S02]  /*1550*/  HADD2.F32 R24, -RZ, R45.H0_H0 ;  /* 0x2000002dff187230 */ /* 0x001fc40000004100 */
[----:B------:R-:W-:Y:S01]  /*1560*/  FFMA.FTZ R25, R44, R44, R25 ;  /* 0x0000002c2c197223 */ /* 0x000fe20000010019 */
[----:B------:R-:W-:Y:S01]  /*1570*/  FADD.FTZ R32, R32, R44 ;  /* 0x0000002c20207221 */ /* 0x000fe20000010000 */
[----:B------:R-:W-:Y:S01]  /*1580*/  HADD2.F32 R33, -RZ, R45.H1_H1 ;  /* 0x3000002dff217230 */ /* 0x000fe20000004100 */
[----:B------:R-:W0:Y:S01]  /*1590*/  S2R R61, SR_TID.X ;  /* 0x00000000003d7919 */ /* 0x000e220000002100 */
[----:B------:R-:W-:Y:S01]  /*15a0*/  FFMA.FTZ R25, R24, R24, R25 ;  /* 0x0000001818197223 */ /* 0x000fe20000010019 */
[----:B------:R-:W-:Y:S01]  /*15b0*/  FADD.FTZ R32, R32, R24 ;  /* 0x0000001820207221 */ /* 0x000fe20000010000 */
[----:B------:R1:W-:Y:S02]  /*15c0*/  STL [R1+0x20], R24 ;  /* 0x0000201801007387 */ /* 0x0003e40000100800 */
[----:B------:R-:W-:Y:S01]  /*15d0*/  FFMA.FTZ R25, R33, R33, R25 ;  /* 0x0000002121197223 */ /* 0x000fe20000010019 */
[----:B------:R-:W-:Y:S01]  /*15e0*/  FADD.FTZ R32, R32, R33 ;  /* 0x0000002120207221 */ /* 0x000fe20000010000 */
[----:B-1----:R-:W-:-:S02]  /*15f0*/  HADD2.F32 R24, -RZ, R42.H0_H0 ;  /* 0x2000002aff187230 */ /* 0x002fc40000004100 */
[----:B------:R-:W-:Y:S01]  /*1600*/  HADD2.F32 R42, -RZ, R42.H1_H1 ;  /* 0x3000002aff2a7230 */ /* 0x000fe20000004100 */
[----:B------:R1:W-:Y:S02]  /*1610*/  STL [R1+0x1c], R33 ;  /* 0x00001c2101007387 */ /* 0x0003e40000100800 */
[----:B------:R-:W-:Y:S01]  /*1620*/  FFMA.FTZ R25, R24, R24, R25 ;  /* 0x0000001818197223 */ /* 0x000fe20000010019 */
[----:B------:R-:W-:-:S03]  /*1630*/  FADD.FTZ R32, R32, R24 ;  /* 0x0000001820207221 */ /* 0x000fc60000010000 */
[----:B------:R-:W-:Y:S01]  /*1640*/  FFMA.FTZ R25, R42, R42, R25 ;  /* 0x0000002a2a197223 */ /* 0x000fe20000010019 */
[----:B------:R-:W-:Y:S01]  /*1650*/  FADD.FTZ R32, R32, R42 ;  /* 0x0000002a20207221 */ /* 0x000fe20000010000 */
[--C-:B-1----:R-:W-:Y:S02]  /*1660*/  HADD2.F32 R33, -RZ, R43.reuse.H0_H0 ;  /* 0x2000002bff217230 */ /* 0x102fe40000004100 */
[----:B------:R-:W-:-:S03]  /*1670*/  HADD2.F32 R35, -RZ, R43.H1_H1 ;  /* 0x3000002bff237230 */ /* 0x000fc60000004100 */
[----:B------:R-:W-:Y:S01]  /*1680*/  FFMA.FTZ R25, R33, R33, R25 ;  /* 0x0000002121197223 */ /* 0x000fe20000010019 */
[----:B------:R1:W-:Y:S01]  /*1690*/  STL [R1+0x18], R33 ;  /* 0x0000182101007387 */ /* 0x0003e20000100800 */
[--C-:B------:R-:W-:Y:S02]  /*16a0*/  HADD2.F32 R36, -RZ, R30.reuse.H1_H1 ;  /* 0x3000001eff247230 */ /* 0x100fe40000004100 */
[--C-:B------:R-:W-:Y:S01]  /*16b0*/  HADD2.F32 R38, -RZ, R31.reuse.H0_H0 ;  /* 0x2000001fff267230 */ /* 0x100fe20000004100 */
[----:B------:R2:W-:Y:S01]  /*16c0*/  STL [R1+0x14], R35 ;  /* 0x0000142301007387 */ /* 0x0005e20000100800 */
[----:B-1----:R-:W-:Y:S01]  /*16d0*/  FADD.FTZ R33, R32, R33 ;  /* 0x0000002120217221 */ /* 0x002fe20000010000 */
[----:B------:R-:W-:Y:S01]  /*16e0*/  FFMA.FTZ R32, R35, R35, R25 ;  /* 0x0000002323207223 */ /* 0x000fe20000010019 */
[----:B------:R-:W-:Y:S02]  /*16f0*/  HADD2.F32 R25, -RZ, R30.H0_H0 ;  /* 0x2000001eff197230 */ /* 0x000fe40000004100 */
[----:B------:R-:W-:Y:S01]  /*1700*/  FADD.FTZ R30, R33, R35 ;  /* 0x00000023211e7221 */ /* 0x000fe20000010000 */
[----:B--2---:R-:W-:Y:S01]  /*1710*/  HADD2.F32 R35, -RZ, R31.H1_H1 ;  /* 0x3000001fff237230 */ /* 0x004fe20000004100 */
[----:B------:R-:W-:Y:S01]  /*1720*/  STL [R1+0x10], R38 ;  /* 0x0000102601007387 */ /* 0x000fe20000100800 */
[----:B------:R-:W-:Y:S01]  /*1730*/  FFMA.FTZ R32, R25, R25, R32 ;  /* 0x0000001919207223 */ /* 0x000fe20000010020 */
[----:B------:R-:W-:-:S02]  /*1740*/  FADD.FTZ R30, R30, R25 ;  /* 0x000000191e1e7221 */ /* 0x000fc40000010000 */
[----:B------:R-:W-:Y:S01]  /*1750*/  STL [R1+0xc], R35 ;  /* 0x00000c2301007387 */ /* 0x000fe20000100800 */
[----:B------:R-:W-:Y:S01]  /*1760*/  FFMA.FTZ R32, R36, R36, R32 ;  /* 0x0000002424207223 */ /* 0x000fe20000010020 */
[----:B------:R-:W-:Y:S01]  /*1770*/  FADD.FTZ R30, R30, R36 ;  /* 0x000000241e1e7221 */ /* 0x000fe20000010000 */
[----:B0-----:R-:W-:Y:S02]  /*1780*/  ISETP.GT.U32.AND P1, PT, R61, 0xf, PT ;  /* 0x0000000f3d00780c */ /* 0x001fe40003f24070 */
[----:B------:R-:W-:Y:S01]  /*1790*/  FFMA.FTZ R31, R38, R38, R32 ;  /* 0x00000026261f7223 */ /* 0x000fe20000010020 */
[----:B------:R-:W-:-:S03]  /*17a0*/  FADD.FTZ R30, R30, R38 ;  /* 0x000000261e1e7221 */ /* 0x000fc60000010000 */
        /* <DEDUP_REMOVED lines=8> */
[----:B------:R-:W-:Y:S01]  /*1830*/  USHF.L.U32 UR6, UR9, 0x2, URZ ;  /* 0x0000000209067899 */ /* 0x000fe2000800063f */
[----:B------:R-:W-:Y:S01]  /*1840*/  HFMA2.MMA R30, -RZ, RZ, 0, 4.76837158203125e-06 ;  /* 0x00000050ff1e7435 */ /* 0x000fe200000001ff */
[----:B------:R-:W-:Y:S02]  /*1850*/  MOV R35, 0x400 ;  /* 0x0000040000237802 */ /* 0x000fe40000000f00 */
[----:B------:R-:W-:Y:S01]  /*1860*/  ULOP3.LUT UR6, UR6, 0x1c, URZ, 0xc0, !UPT ;  /* 0x0000001c06067892 */ /* 0x000fe2000f8ec03f */
[----:B------:R-:W-:-:S04]  /*1870*/  SHF.L.U32 R38, R61, 0x3, RZ ;  /* 0x000000033d267819 */ /* 0x000fc800000006ff */
[----:B------:R-:W-:Y:S02]  /*1880*/  LOP3.LUT R38, R38, 0x18, RZ, 0xc0, !PT ;  /* 0x0000001826267812 */ /* 0x000fe400078ec0ff */
[----:B------:R-:W-:-:S05]  /*1890*/  LEA.HI R34, R61, UR6, RZ, 0x1e ;  /* 0x000000063d227c11 */ /* 0x000fca000f8ff0ff */
[----:B------:R-:W-:-:S05]  /*18a0*/  IMAD R34, R34, R30, -UR12 ;  /* 0x8000000c22227e24 */ /* 0x000fca000f8e021e */
[----:B------:R-:W-:Y:S02]  /*18b0*/  SHF.R.S32.HI R30, RZ, 0x1f, R34 ;  /* 0x0000001fff1e7819 */ /* 0x000fe40000011422 */
[----:B------:R-:W-:Y:S02]  /*18c0*/  IADD3 R40, R34, 0x40, RZ ;  /* 0x0000004022287810 */ /* 0x000fe40007ffe0ff */
[----:B------:R-:W-:Y:S02]  /*18d0*/  LEA.HI R30, R30, R34, RZ, 0x2 ;  /* 0x000000221e1e7211 */ /* 0x000fe400078f10ff */
[----:B------:R-:W-:Y:S02]  /*18e0*/  IADD3 R39, R34, 0x44, RZ ;  /* 0x0000004422277810 */ /* 0x000fe40007ffe0ff */
[----:B------:R-:W-:Y:S02]  /*18f0*/  SHF.R.S32.HI R30, RZ, 0x2, R30 ;  /* 0x00000002ff1e7819 */ /* 0x000fe4000001141e */
[----:B0-----:R-:W-:-:S02]  /*1900*/  LEA R35, R31, R35, 0x18 ;  /* 0x000000231f237211 */ /* 0x001fc400078ec0ff */
        /* <DEDUP_REMOVED lines=151> */
[C---:B------:R-:W-:Y:S01]  /*2280*/  IADD3 R30, R38.reuse, R30, RZ ;  /* 0x0000001e261e7210 */ /* 0x040fe20007ffe0ff */
[----:B------:R-:W-:Y:S01]  /*2290*/  IMAD R31, R31, 0x28, R35 ;  /* 0x000000281f1f7824 */ /* 0x000fe200078e0223 */
[----:B------:R-:W-:Y:S02]  /*22a0*/  SHF.R.S32.HI R34, RZ, 0x2, R34 ;  /* 0x00000002ff227819 */ /* 0x000fe40000011422 */
[----:B------:R-:W-:-:S02]  /*22b0*/  IADD3 R40, R38, R40, RZ ;  /* 0x0000002826287210 */ /* 0x000fc40007ffe0ff */
[----:B------:R-:W-:Y:S01]  /*22c0*/  IADD3 R39, R38, R39, RZ ;  /* 0x0000002726277210 */ /* 0x000fe20007ffe0ff */
[----:B------:R-:W-:Y:S01]  /*22d0*/  IMAD R34, R34, 0x28, R35 ;  /* 0x0000002822227824 */ /* 0x000fe200078e0223 */
[C---:B------:R-:W-:Y:S02]  /*22e0*/  IADD3 R35, R38.reuse, R31, RZ ;  /* 0x0000001f26237210 */ /* 0x040fe40007ffe0ff */
[----:B------:R-:W0:Y:S02]  /*22f0*/  LDS.64 R30, [R30] ;  /* 0x000000001e1e7984 */ /* 0x000e240000000a00 */
        /* <DEDUP_REMOVED lines=15> */
.L_x_3407:
[----:B------:R-:W-:Y:S05]  /*23f0*/  BSYNC B0 ;  /* 0x0000000000007941 */ /* 0x000fea0003800000 */
.L_x_3406:
        /* <DEDUP_REMOVED lines=21> */
.L_x_3409:
[----:B------:R-:W-:Y:S05]  /*2550*/  BSYNC B0 ;  /* 0x0000000000007941 */ /* 0x000fea0003800000 */
.L_x_3408:
[----:B------:R-:W-:Y:S01]  /*2560*/  BAR.SYNC.DEFER_BLOCKING 0x0 ;  /* 0x0000000000007b1d */ /* 0x000fe20000010000 */
[----:B------:R-:W-:-:S13]  /*2570*/  ISETP.NE.AND P2, PT, R61, RZ, PT ;  /* 0x000000ff3d00720c */ /* 0x000fda0003f45270 */
[----:B------:R-:W-:Y:S05]  /*2580*/  @P2 BRA `(.L_x_3410) ;  /* 0x0000000000402947 */ /* 0x000fea0003800000 */
[----:B0-----:R-:W0:Y:S01]  /*2590*/  LDC.64 R32, c[0x0][0x250] ;  /* 0x00009400ff207b82 */ /* 0x001e220000000a00 */
        /* <DEDUP_REMOVED lines=9> */
.L_x_3411:
[----:B------:R-:W2:Y:S04]  /*2630*/  LD.E.STRONG.GPU R33, desc[UR16][R30.64] ;  /* 0x000000101e217980 */ /* 0x000ea8000c10f900 */
[----:B--2---:R-:W-:Y:S01]  /*2640*/  CCTL.IVALL ;  /* 0x00000000ff00798f */ /* 0x004fe20002000000 */
[----:B------:R-:W-:Y:S05]  /*2650*/  YIELD ;  /* 0x0000000000007946 */ /* 0x000fea0003800000 */
[----:B-----5:R-:W-:-:S04]  /*2660*/  LOP3.LUT R33, R33, R32, RZ, 0x3c, !PT ;  /* 0x0000002021217212 */ /* 0x020fc800078e3cff */
[----:B------:R-:W-:-:S13]  /*2670*/  ISETP.GT.AND P2, PT, R33, -0x1, PT ;  /* 0xffffffff2100780c */ /* 0x000fda0003f44270 */
[----:B------:R-:W-:Y:S05]  /*2680*/  @P2 BRA `(.L_x_3411) ;  /* 0xfffffffc00e82947 */ /* 0x000fea000383ffff */
.L_x_3410:
[----:B------:R-:W-:Y:S05]  /*2690*/  WARPSYNC.ALL ;  /* 0x0000000000007948 */ /* 0x000fea0003800000 */
[----:B------:R-:W1:Y:S01]  /*26a0*/  S2R R34, SR_TID.X ;  /* 0x0000000000227919 */ /* 0x000e620000002100 */
[----:B0-----:R-:W0:Y:S01]  /*26b0*/  @!P1 LDC R30, c[0x0][0x10] ;  /* 0x00000400ff1e9b82 */ /* 0x001e220000000800 */
[----:B------:R-:W-:Y:S01]  /*26c0*/  MOV R31, UR4 ;  /* 0x00000004001f7c02 */ /* 0x000fe20008000f00 */
[----:B------:R-:W-:-:S04]  /*26d0*/  ULDC.64 UR20, c[0x0][0x240] ;  /* 0x0000900000147ab9 */ /* 0x000fc80000000a00 */
[----:B0-----:R-:W-:Y:S01]  /*26e0*/  @!P1 IMAD R30, R30, R31, UR7 ;  /* 0x000000071e1e9e24 */ /* 0x001fe2000f8e021f */
[C---:B-1----:R-:W-:Y:S02]  /*26f0*/  @!P1 LOP3.LUT R31, R34.reuse, 0x7ffffffc, RZ, 0xc0, !PT ;  /* 0x7ffffffc221f9812 */ /* 0x042fe400078ec0ff */
        /* <DEDUP_REMOVED lines=47> */
[----:B------:R-:W-:Y:S01]  /*29f0*/  IADD3 R32, R34, UR19, RZ ;  /* 0x0000001322207c10 */ /* 0x000fe2000fffe0ff */
[----:B------:R-:W-:-:S03]  /*2a00*/  UIADD3 UR13, UR13, 0xc80, URZ ;  /* 0x00000c800d0d7890 */ /* 0x000fc6000fffe03f */
        /* <DEDUP_REMOVED lines=8> */
.L_x_3413:
[----:B------:R-:W-:Y:S05]  /*2a90*/  BSYNC B0 ;  /* 0x0000000000007941 */ /* 0x000fea0003800000 */
.L_x_3412:
[----:B------:R-:W1:Y:S01]  /*2aa0*/  S2UR UR13, SR_CgaCtaId ;  /* 0x00000000000d79c3 */ /* 0x000e620000008800 */
[----:B------:R-:W-:Y:S01]  /*2ab0*/  USHF.L.U32 UR6, UR9, 0x2, URZ ;  /* 0x0000000209067899 */ /* 0x000fe2000800063f */
[----:B0-----:R-:W-:Y:S01]  /*2ac0*/  LEA R30, R48, UR12, 0x2 ;  /* 0x0000000c301e7c11 */ /* 0x001fe2000f8e10ff */
[----:B------:R-:W-:Y:S01]  /*2ad0*/  UMOV UR8, 0x400 ;  /* 0x0000040000087882 */ /* 0x000fe20000000000 */
[----:B------:R-:W2:Y:S01]  /*2ae0*/  LDL.LU R59, [R1+0x34] ;  /* 0x00003400013b7983 */ /* 0x000ea20000300800 */
[----:B------:R-:W-:Y:S02]  /*2af0*/  ULOP3.LUT UR6, UR6, 0x1c, URZ, 0xc0, !UPT ;  /* 0x0000001c06067892 */ /* 0x000fe4000f8ec03f */
[----:B------:R-:W-:Y:S01]  /*2b00*/  UIADD3 UR8, UR8, 0xc80, URZ ;  /* 0x00000c8008087890 */ /* 0x000fe2000fffe03f */
[----:B------:R-:W-:Y:S01]  /*2b10*/  IMAD.WIDE.U32 R32, R30, -0x33333333, RZ ;  /* 0xcccccccd1e207825 */ /* 0x000fe200078e00ff */
[----:B------:R-:W-:Y:S01]  /*2b20*/  MOV R34, UR15 ;  /* 0x0000000f00227c02 */ /* 0x000fe20008000f00 */
[----:B------:R-:W3:Y:S01]  /*2b30*/  LDL.LU R38, [R1+0x38] ;  /* 0x0000380001267983 */ /* 0x000ee20000300800 */
[----:B------:R-:W-:Y:S01]  /*2b40*/  IADD3 R31, RZ, -UR6, RZ ;  /* 0x80000006ff1f7c10 */ /* 0x000fe2000fffe0ff */
[----:B------:R-:W-:Y:S01]  /*2b50*/  ULDC UR6, c[0x0][0x230] ;  /* 0x00008c0000067ab9 */ /* 0x000fe20000000800 */
[----:B-----5:R-:W-:Y:S01]  /*2b60*/  HADD2.F32 R43, -RZ, R28.H0_H0 ;  /* 0x2000001cff2b7230 */ /* 0x020fe20000004100 */
[----:B------:R-:W4:Y:S01]  /*2b70*/  LDL.LU R39, [R1+0x3c] ;  /* 0x00003c0001277983 */ /* 0x000f220000300800 */
[----:B------:R-:W-:Y:S01]  /*2b80*/  LEA.HI R31, R33, R31, RZ, 0x1a ;  /* 0x0000001f211f7211 */ /* 0x000fe200078fd0ff */
[----:B-1----:R-:W-:Y:S01]  /*2b90*/  ULEA UR8, UR13, UR8, 0x18 ;  /* 0x000000080d087291 */ /* 0x002fe2000f8ec03f */
[----:B------:R-:W-:Y:S01]  /*2ba0*/  HADD2.F32 R49, -RZ, R26.H0_H0 ;  /* 0x2000001aff317230 */ /* 0x000fe20000004100 */
[----:B------:R-:W2:Y:S01]  /*2bb0*/  LDL.LU R40, [R1+0x40] ;  /* 0x0000400001287983 */ /* 0x000ea20000300800 */
[----:B------:R-:W-:Y:S01]  /*2bc0*/  HADD2.F32 R28, -RZ, R28.H1_H1 ;  /* 0x3000001cff1c7230 */ /* 0x000fe20000004100 */
[----:B------:R-:W-:-:S02]  /*2bd0*/  ULDC.64 UR12, c[0x0][0x210] ;  /* 0x00008400000c7ab9 */ /* 0x000fc40000000a00 */
[----:B------:R-:W-:Y:S01]  /*2be0*/  LEA R31, R31, UR8, 0x3 ;  /* 0x000000081f1f7c11 */ /* 0x000fe2000f8e18ff */
[----:B------:R-:W-:Y:S01]  /*2bf0*/  HADD2.F32 R26, -RZ, R26.H1_H1 ;  /* 0x3000001aff1a7230 */ /* 0x000fe20000004100 */
[----:B------:R-:W2:Y:S04]  /*2c00*/  LDL.LU R41, [R1+0x4c] ;  /* 0x00004c0001297983 */ /* 0x000ea80000300800 */
[----:B------:R0:W1:Y:S04]  /*2c10*/  LDS.64 R32, [R31] ;  /* 0x000000001f207984 */ /* 0x0000680000000a00 */
[----:B------:R-:W-:Y:S01]  /*2c20*/  STL [R1+0x138], R57 ;  /* 0x0001383901007387 */ /* 0x000fe20000100800 */
[----:B0-----:R-:W-:-:S03]  /*2c30*/  SHF.R.S32.HI R31, RZ, 0x1f, R30 ;  /* 0x0000001fff1f7819 */ /* 0x001fc6000001141e */
[----:B------:R-:W-:Y:S01]  /*2c40*/  STL [R1+0x134], R54 ;  /* 0x0001343601007387 */ /* 0x000fe20000100800 */
[----:B------:R-:W-:-:S03]  /*2c50*/  IMAD.WIDE.U32 R30, R34, 0xa0000, R30 ;  /* 0x000a0000221e7825 */ /* 0x000fc600078e001e */
[----:B------:R-:W-:Y:S01]  /*2c60*/  STL [R1+0x130], R53 ;  /* 0x0001303501007387 */ /* 0x000fe20000100800 */
[----:B------:R-:W-:-:S03]  /*2c70*/  IADD3 R2, P0, R2, R30, RZ ;  /* 0x0000001e02027210 */ /* 0x000fc60007f1e0ff */
[----:B------:R-:W-:Y:S04]  /*2c80*/  STL [R1+0x12c], R51 ;  /* 0x00012c3301007387 */ /* 0x000fe80000100800 */
[----:B------:R0:W-:Y:S04]  /*2c90*/  STL [R1+0x128], R46 ;  /* 0x0001282e01007387 */ /* 0x0001e80000100800 */
[----:B------:R-:W-:Y:S04]  /*2ca0*/  STL [R1+0x124], R44 ;  /* 0x0001242c01007387 */ /* 0x000fe80000100800 */
[----:B------:R-:W-:Y:S04]  /*2cb0*/  STL [R1+0x120], R42 ;  /* 0x0001202a01007387 */ /* 0x000fe80000100800 */
[----:B------:R-:W-:Y:S04]  /*2cc0*/  STL [R1+0x11c], R36 ;  /* 0x00011c2401007387 */ /* 0x000fe80000100800 */
[----:B0-----:R-:W2:Y:S01]  /*2cd0*/  LDL.LU R46, [R1+0x54] ;  /* 0x00005400012e7983 */ /* 0x001ea20000300800 */
[----:B-1----:R-:W-:Y:S01]  /*2ce0*/  FADD.FTZ R33, R33, UR6 ;  /* 0x0000000621217e21 */ /* 0x002fe20008010000 */
[--C-:B------:R-:W-:Y:S01]  /*2cf0*/  FADD.FTZ R0, R0, -R32.reuse ;  /* 0x8000002000007221 */ /* 0x100fe20000010000 */
[--C-:B------:R-:W-:Y:S01]  /*2d00*/  FADD.FTZ R37, R37, -R32.reuse ;  /* 0x8000002025257221 */ /* 0x100fe20000010000 */
[--C-:B------:R-:W-:Y:S01]  /*2d10*/  FADD.FTZ R5, R5, -R32.reuse ;  /* 0x8000002005057221 */ /* 0x100fe20000010000 */
[----:B------:R-:W-:Y:S01]  /*2d20*/  FADD.FTZ R6, R6, -R32 ;  /* 0x8000002006067221 */ /* 0x000fe20000010000 */
[----:B------:R-:W2:Y:S01]  /*2d30*/  LDL.LU R51, [R1+0x58] ;  /* 0x0000580001337983 */ /* 0x000ea20000300800 */
[----:B------:R-:W0:Y:S02]  /*2d40*/  MUFU.RSQ R33, R33 ;  /* 0x0000002100217308 */ /* 0x000e240000001400 */
[----:B0-----:R-:W-:Y:S01]  /*2d50*/  FMUL.FTZ R0, R0, R33 ;  /* 0x0000002100007220 */ /* 0x001fe20000410000 */
[C---:B------:R-:W-:Y:S01]  /*2d60*/  FMUL.FTZ R37, R33.reuse, R37 ;  /* 0x0000002521257220 */ /* 0x040fe20000410000 */
[----:B------:R-:W-:-:S02]  /*2d70*/  FMUL.FTZ R34, R33, R6 ;  /* 0x0000000621227220 */ /* 0x000fc40000410000 */
[----:B------:R-:W-:Y:S01]  /*2d80*/  FFMA.FTZ R55, R0, R43, R49 ;  /* 0x0000002b00377223 */ /* 0x000fe20000010031 */
[----:B------:R-:W-:-:S05]  /*2d90*/  FFMA.FTZ R0, R37, R28, R26 ;  /* 0x0000001c25007223 */ /* 0x000fca000001001a */
[----:B------:R-:W-:Y:S02]  /*2da0*/  F2FP.F16.F32.PACK_AB R55, R0, R55 ;  /* 0x000000370037723e */ /* 0x000fe400000000ff */
[----:B------:R-:W-:Y:S01]  /*2db0*/  IADD3 R0, R31, UR11, RZ ;  /* 0x0000000b1f007c10 */ /* 0x000fe2000fffe0ff */
[----:B------:R-:W-:-:S03]  /*2dc0*/  FMUL.FTZ R31, R33, R5 ;  /* 0x00000005211f7220 */ /* 0x000fc60000410000 */
[----:B------:R-:W-:Y:S01]  /*2dd0*/  IADD3.X R5, RZ, R0, RZ, P0, !PT ;  /* 0x00000000ff057210 */ /* 0x000fe200007fe4ff */
[----:B------:R-:W-:Y:S01]  /*2de0*/  FFMA.FTZ R6, R43, R31, R49 ;  /* 0x0000001f2b067223 */ /* 0x000fe20000010031 */
[----:B------:R-:W-:Y:S01]  /*2df0*/  FFMA.FTZ R31, R28, R34, R26 ;  /* 0x000000221c1f7223 */ /* 0x000fe2000001001a */
[----:B------:R-:W-:-:S04]  /*2e00*/  LEA R34, P0, R2, UR12, 0x1 ;  /* 0x0000000c02227c11 */ /* 0x000fc8000f8008ff */
[----:B------:R-:W-:Y:S02]  /*2e10*/  LEA.HI.X R35, R2, UR13, R5, 0x1, P0 ;  /* 0x0000000d02237c11 */ /* 0x000fe400080f0c05 */
[----:B------:R-:W-:-:S05]  /*2e20*/  F2FP.F16.F32.PACK_AB R2, R31, R6 ;  /* 0x000000061f02723e */ /* 0x000fca00000000ff */
[----:B------:R0:W-:Y:S04]  /*2e30*/  STL [R1+0x44], R2 ;  /* 0x0000440201007387 */ /* 0x0001e80000100800 */
[----:B------:R-:W2:Y:S01]  /*2e40*/  LDL.LU R53, [R1+0x5c] ;  /* 0x00005c0001357983 */ /* 0x000ea20000300800 */
[----:B------:R-:W-:-:S03]  /*2e50*/  IADD3 R37, P4, R56, R30, RZ ;  /* 0x0000001e38257210 */ /* 0x000fc60007f9e0ff */
[----:B------:R-:W2:Y:S04]  /*2e60*/  LDL.LU R6, [R1+0x60] ;  /* 0x0000600001067983 */ /* 0x000ea80000300800 */
[----:B------:R-:W2:Y:S04]  /*2e70*/  LDL.LU R57, [R1+0x64] ;  /* 0x0000640001397983 */ /* 0x000ea80000300800 */
[----:B0-----:R-:W2:Y:S04]  /*2e80*/  LDL.LU R2, [R1+0x68] ;  /* 0x0000680001027983 */ /* 0x001ea80000300800 */
[----:B------:R-:W2:Y:S01]  /*2e90*/  LDL.LU R56, [R1+0xa4] ;  /* 0x0000a40001387983 */ /* 0x000ea20000300800 */
[----:B------:R-:W-:-:S02]  /*2ea0*/  IADD3.X R36, RZ, R0, RZ, P4, !PT ;  /* 0x00000000ff247210 */ /* 0x000fc400027fe4ff */
[-C--:B------:R-:W-:Y:S02]  /*2eb0*/  IADD3 R47, P1, R50, R30.reuse, RZ ;  /* 0x0000001e322f7210 */ /* 0x080fe40007f3e0ff */
[----:B------:R-:W-:Y:S01]  /*2ec0*/  IADD3 R45, P0, R52, R30, RZ ;  /* 0x0000001e342d7210 */ /* 0x000fe20007f1e0ff */
        /* <DEDUP_REMOVED lines=8> */
[C---:B------:R-:W-:Y:S01]  /*2f50*/  FMUL.FTZ R14, R33.reuse, R14 ;  /* 0x0000000e210e7220 */ /* 0x040fe20000410000 */
[--C-:B------:R-:W-:Y:S01]  /*2f60*/  FADD.FTZ R16, R16, -R32.reuse ;  /* 0x8000002010107221 */ /* 0x100fe20000010000 */
[----:B------:R-:W-:Y:S01]  /*2f70*/  FMUL.FTZ R15, R33, R15 ;  /* 0x0000000f210f7220 */ /* 0x000fe20000410000 */
[--C-:B------:R-:W-:Y:S01]  /*2f80*/  FADD.FTZ R17, R17, -R32.reuse ;  /* 0x8000002011117221 */ /* 0x100fe20000010000 */
[----:B------:R-:W-:Y:S01]  /*2f90*/  FMUL.FTZ R8, R33, R8 ;  /* 0x0000000821087220 */ /* 0x000fe20000410000 */
[--C-:B------:R-:W-:Y:S01]  /*2fa0*/  FADD.FTZ R18, R18, -R32.reuse ;  /* 0x8000002012127221 */ /* 0x100fe20000010000 */
[----:B------:R-:W-:Y:S01]  /*2fb0*/  FFMA.FTZ R14, R43, R14, R49 ;  /* 0x0000000e2b0e7223 */ /* 0x000fe20000010031 */
[C---:B------:R-:W-:Y:S01]  /*2fc0*/  FMUL.FTZ R16, R33.reuse, R16 ;  /* 0x0000001021107220 */ /* 0x040fe20000410000 */
[----:B------:R-:W-:Y:S01]  /*2fd0*/  FMUL.FTZ R17, R33, R17 ;  /* 0x0000001121117220 */ /* 0x000fe20000410000 */
[--C-:B------:R-:W-:Y:S01]  /*2fe0*/  FADD.FTZ R19, R19, -R32.reuse ;  /* 0x8000002013137221 */ /* 0x100fe20000010000 */
[----:B------:R-:W-:Y:S01]  /*2ff0*/  FMUL.FTZ R18, R33, R18 ;  /* 0x0000001221127220 */ /* 0x000fe20000410000 */
[--C-:B------:R-:W-:Y:S01]  /*3000*/  FADD.FTZ R20, R20, -R32.reuse ;  /* 0x8000002014147221 */ /* 0x100fe20000010000 */
[--C-:B------:R-:W-:Y:S01]  /*3010*/  FADD.FTZ R21, R21, -R32.reuse ;  /* 0x8000002015157221 */ /* 0x100fe20000010000 */
[C---:B------:R-:W-:Y:S01]  /*3020*/  FMUL.FTZ R19, R33.reuse, R19 ;  /* 0x0000001321137220 */ /* 0x040fe20000410000 */
[--C-:B------:R-:W-:Y:S01]  /*3030*/  FADD.FTZ R22, R22, -R32.reuse ;  /* 0x8000002016167221 */ /* 0x100fe20000010000 */
[C---:B------:R-:W-:Y:S01]  /*3040*/  FMUL.FTZ R20, R33.reuse, R20 ;  /* 0x0000001421147220 */ /* 0x040fe20000410000 */
[C---:B------:R-:W-:Y:S01]  /*3050*/  FMUL.FTZ R21, R33.reuse, R21 ;  /* 0x0000001521157220 */ /* 0x040fe20000410000 */
[--C-:B------:R-:W-:Y:S01]  /*3060*/  FADD.FTZ R24, R24, -R32.reuse ;  /* 0x8000002018187221 */ /* 0x100fe20000010000 */
[----:B------:R-:W-:Y:S01]  /*3070*/  FMUL.FTZ R22, R33, R22 ;  /* 0x0000001621167220 */ /* 0x000fe20000410000 */
[--C-:B------:R-:W-:Y:S01]  /*3080*/  FADD.FTZ R25, R25, -R32.reuse ;  /* 0x8000002019197221 */ /* 0x100fe20000010000 */
[----:B------:R-:W-:Y:S01]  /*3090*/  FADD.FTZ R23, R23, -R32 ;  /* 0x8000002017177221 */ /* 0x000fe20000010000 */
[----:B------:R-:W-:-:S02]  /*30a0*/  FMUL.FTZ R24, R33, R24 ;  /* 0x0000001821187220 */ /* 0x000fc40000410000 */
[C---:B------:R-:W-:Y:S01]  /*30b0*/  FMUL.FTZ R25, R33.reuse, R25 ;  /* 0x0000001921197220 */ /* 0x040fe20000410000 */
[----:B------:R-:W-:Y:S01]  /*30c0*/  FMUL.FTZ R23, R33, R23 ;  /* 0x0000001721177220 */ /* 0x000fe20000410000 */
[-C--:B---3--:R-:W-:Y:S02]  /*30d0*/  IADD3 R38, P5, R38, R30.reuse, RZ ;  /* 0x0000001e26267210 */ /* 0x088fe40007fbe0ff */
[----:B----4-:R-:W-:Y:S02]  /*30e0*/  IADD3 R39, P3, R39, R30, RZ ;  /* 0x0000001e27277210 */ /* 0x010fe40007f7e0ff */
[-C--:B------:R-:W-:Y:S02]  /*30f0*/  IADD3.X R42, RZ, R0.reuse, RZ, P5, !PT ;  /* 0x00000000ff2a7210 */ /* 0x080fe40002ffe4ff */
[----:B------:R-:W-:Y:S02]  /*3100*/  IADD3.X R44, RZ, R0, RZ, P3, !PT ;  /* 0x00000000ff2c7210 */ /* 0x000fe40001ffe4ff */
[----:B--2---:R-:W-:-:S02]  /*3110*/  IADD3 R5, P2, R59, R30, RZ ;  /* 0x0000001e3b057210 */ /* 0x004fc40007f5e0ff */
[-C--:B------:R-:W-:Y:S02]  /*3120*/  IADD3 R40, P6, R40, R30.reuse, RZ ;  /* 0x0000001e28287210 */ /* 0x080fe40007fde0ff */
[-C--:B------:R-:W-:Y:S02]  /*3130*/  IADD3 R41, P4, R41, R30.reuse, RZ ;  /* 0x0000001e29297210 */ /* 0x080fe40007f9e0ff */
[-C--:B------:R-:W-:Y:S02]  /*3140*/  IADD3 R48, P5, R46, R30.reuse, RZ ;  /* 0x0000001e2e307210 */ /* 0x080fe40007fbe0ff */
[----:B------:R-:W-:Y:S02]  /*3150*/  IADD3 R50, P3, R51, R30, RZ ;  /* 0x0000001e33327210 */ /* 0x000fe40007f7e0ff */
[-C--:B------:R-:W-:Y:S02]  /*3160*/  IADD3.X R51, RZ, R0.reuse, RZ, P4, !PT ;  /* 0x00000000ff337210 */ /* 0x080fe400027fe4ff */
[----:B------:R-:W-:-:S02]  /*3170*/  IADD3.X R46, RZ, R0, RZ, P6, !PT ;  /* 0x00000000ff2e7210 */ /* 0x000fc400037fe4ff */
[----:B------:R-:W-:Y:S02]  /*3180*/  IADD3.X R54, RZ, R0, RZ, P3, !PT ;  /* 0x00000000ff367210 */ /* 0x000fe40001ffe4ff */
[----:B------:R-:W-:Y:S02]  /*3190*/  IADD3 R52, P4, R53, R30, RZ ;  /* 0x0000001e35347210 */ /* 0x000fe40007f9e0ff */
[-C--:B------:R-:W-:Y:S02]  /*31a0*/  IADD3.X R53, RZ, R0.reuse, RZ, P5, !PT ;  /* 0x00000000ff357210 */ /* 0x080fe40002ffe4ff */
[----:B------:R-:W-:Y:S02]  /*31b0*/  IADD3.X R61, RZ, R0, RZ, P4, !PT ;  /* 0x00000000ff3d7210 */ /* 0x000fe400027fe4ff */
[-C--:B------:R-:W-:Y:S02]  /*31c0*/  IADD3 R6, P5, R6, R30.reuse, RZ ;  /* 0x0000001e06067210 */ /* 0x080fe40007fbe0ff */
[-C--:B------:R-:W-:Y:S01]  /*31d0*/  IADD3 R31, P3, R57, R30.reuse, RZ ;  /* 0x0000001e391f7210 */ /* 0x080fe20007f7e0ff */
[----:B------:R-:W-:Y:S01]  /*31e0*/  HADD2.F32 R57, -RZ, R29.H1_H1 ;  /* 0x3000001dff397230 */ /* 0x000fe20000004100 */
[----:B------:R-:W-:-:S02]  /*31f0*/  IADD3 R2, P4, R2, R30, RZ ;  /* 0x0000001e02027210 */ /* 0x000fc40007f9e0ff */
[----:B------:R-:W-:Y:S01]  /*3200*/  IADD3 R56, P6, R56, R30, RZ ;  /* 0x0000001e38387210 */ /* 0x000fe20007fde0ff */
[----:B------:R-:W-:Y:S02]  /*3210*/  HADD2.F32 R30, -RZ, R29.H0_H0 ;  /* 0x2000001dff1e7230 */ /* 0x000fe40000004100 */
[----:B------:R-:W-:Y:S01]  /*3220*/  FADD.FTZ R29, R3, -R32 ;  /* 0x80000020031d7221 */ /* 0x000fe20000010000 */
[--C-:B------:R-:W-:Y:S02]  /*3230*/  HADD2.F32 R3, -RZ, R27.reuse.H0_H0 ;  /* 0x2000001bff037230 */ /* 0x100fe40000004100 */
[----:B------:R-:W-:Y:S02]  /*3240*/  HADD2.F32 R27, -RZ, R27.H1_H1 ;  /* 0x3000001bff1b7230 */ /* 0x000fe40000004100 */
[C---:B------:R-:W-:Y:S01]  /*3250*/  FMUL.FTZ R59, R33.reuse, R29 ;  /* 0x0000001d213b7220 */ /* 0x040fe20000410000 */
[----:B------:R-:W-:-:S03]  /*3260*/  FMUL.FTZ R29, R33, R4 ;  /* 0x00000004211d7220 */ /* 0x000fc60000410000 */
[----:B------:R-:W-:Y:S01]  /*3270*/  FFMA.FTZ R4, R59, R30, R3 ;  /* 0x0000001e3b047223 */ /* 0x000fe20000010003 */
[----:B------:R-:W-:-:S05]  /*3280*/  FFMA.FTZ R29, R29, R57, R27 ;  /* 0x000000391d1d7223 */ /* 0x000fca000001001b */
[----:B------:R-:W-:-:S04]  /*3290*/  F2FP.F16.F32.PACK_AB R4, R29, R4 ;  /* 0x000000041d04723e */ /* 0x000fc800000000ff */
[C---:B------:R-:W-:Y:S02]  /*32a0*/  PRMT R29, R4.reuse, 0x7610, R29 ;  /* 0x00007610041d7816 */ /* 0x040fe4000000001d */
[----:B------:R-:W-:-:S05]  /*32b0*/  PRMT R4, R4, 0x7632, R4 ;  /* 0x0000763204047816 */ /* 0x000fca0000000004 */
[----:B------:R0:W-:Y:S01]  /*32c0*/  STG.E.U16 desc[UR16][R34.64+0x6], R4 ;  /* 0x0000060422007986 */ /* 0x0001e2000c101510 */
[----:B------:R-:W-:-:S03]  /*32d0*/  FFMA.FTZ R8, R57, R8, R27 ;  /* 0x0000000839087223 */ /* 0x000fc6000001001b */
[----:B------:R1:W-:Y:S01]  /*32e0*/  STL [R1+0x34], R57 ;  /* 0x0000343901007387 */ /* 0x0003e20000100800 */
[C---:B0-----:R-:W-:Y:S01]  /*32f0*/  FMUL.FTZ R4, R33.reuse, R7 ;  /* 0x0000000721047220 */ /* 0x041fe20000410000 */
[----:B------:R-:W-:Y:S01]  /*3300*/  FMUL.FTZ R7, R33, R9 ;  /* 0x0000000921077220 */ /* 0x000fe20000410000 */
[C-C-:B------:R-:W-:Y:S01]  /*3310*/  FFMA.FTZ R9, R43.reuse, R13, R49.reuse ;  /* 0x0000000d2b097223 */ /* 0x140fe20000010031 */
[C-C-:B------:R-:W-:Y:S01]  /*3320*/  FFMA.FTZ R13, R43.reuse, R15, R49.reuse ;  /* 0x0000000f2b0d7223 */ /* 0x140fe20000010031 */
[----:B-1----:R-:W2:Y:S04]  /*3330*/  LDL.LU R57, [R1+0x138] ;  /* 0x0001380001397983 */ /* 0x002ea80000300800 */
[----:B------:R0:W-:Y:S04]  /*3340*/  STL [R1+0xa8], R9 ;  /* 0x0000a80901007387 */ /* 0x0001e80000100800 */
[----:B------:R1:W-:Y:S04]  /*3350*/  STL [R1+0xb8], R14 ;  /* 0x0000b80e01007387 */ /* 0x0003e80000100800 */
[----:B------:R3:W-:Y:S01]  /*3360*/  STL [R1+0xc4], R13 ;  /* 0x0000c40d01007387 */ /* 0x0007e20000100800 */
[C-C-:B0-----:R-:W-:Y:S01]  /*3370*/  FFMA.FTZ R9, R43.reuse, R16, R49.reuse ;  /* 0x000000102b097223 */ /* 0x141fe20000010031 */
[----:B-1----:R-:W-:-:S04]  /*3380*/  FFMA.FTZ R14, R43, R17, R49 ;  /* 0x000000112b0e7223 */ /* 0x002fc80000010031 */
[----:B------:R0:W-:Y:S01]  /*3390*/  STL [R1+0xd0], R9 ;  /* 0x0000d00901007387 */ /* 0x0001e20000100800 */
[----:B---3--:R-:W-:-:S03]  /*33a0*/  FFMA.FTZ R13, R43, R18, R49 ;  /* 0x000000122b0d7223 */ /* 0x008fc60000010031 */
[----:B------:R1:W-:Y:S01]  /*33b0*/  STL [R1+0xd4], R14 ;  /* 0x0000d40e01007387 */ /* 0x0003e20000100800 */
[----:B------:R-:W-:-:S03]  /*33c0*/  FFMA.FTZ R4, R30, R4, R3 ;  /* 0x000000041e047223 */ /* 0x000fc60000010003 */
[----:B------:R3:W-:Y:S01]  /*33d0*/  STL [R1+0xcc], R13 ;  /* 0x0000cc0d01007387 */ /* 0x0007e20000100800 */
[C-C-:B0-----:R-:W-:Y:S01]  /*33e0*/  FFMA.FTZ R9, R43.reuse, R19, R49.reuse ;  /* 0x000000132b097223 */ /* 0x141fe20000010031 */
[----:B-1----:R-:W-:-:S04]  /*33f0*/  FFMA.FTZ R14, R43, R20, R49 ;  /* 0x000000142b0e7223 */ /* 0x002fc80000010031 */
[----:B------:R0:W-:Y:S01]  /*3400*/  STL [R1+0xc8], R9 ;  /* 0x0000c80901007387 */ /* 0x0001e20000100800 */
[----:B---3--:R-:W-:-:S03]  /*3410*/  FFMA.FTZ R13, R43, R21, R49 ;  /* 0x000000152b0d7223 */ /* 0x008fc60000010031 */
[----:B------:R-:W-:Y:S01]  /*3420*/  STL [R1+0xc0], R14 ;  /* 0x0000c00e01007387 */ /* 0x000fe20000100800 */
[----:B------:R-:W-:Y:S02]  /*3430*/  F2FP.F16.F32.PACK_AB R4, R8, R4 ;  /* 0x000000040804723e */ /* 0x000fe400000000ff */
[----:B------:R-:W-:Y:S01]  /*3440*/  IADD3.X R8, RZ, R0, RZ, P6, !PT ;  /* 0x00000000ff087210 */ /* 0x000fe200037fe4ff */
[----:B------:R1:W-:Y:S01]  /*3450*/  STL [R1+0xbc], R13 ;  /* 0x0000bc0d01007387 */ /* 0x0003e20000100800 */
[----:B0-----:R-:W-:-:S05]  /*3460*/  FFMA.FTZ R9, R43, R22, R49 ;  /* 0x000000162b097223 */ /* 0x001fca0000010031 */
[----:B------:R0:W-:Y:S01]  /*3470*/  STL [R1+0xb4], R9 ;  /* 0x0000b40901007387 */ /* 0x0001e20000100800 */
[C-C-:B-1----:R-:W-:Y:S01]  /*3480*/  FFMA.FTZ R13, R43.reuse, R24, R49.reuse ;  /* 0x000000182b0d7223 */ /* 0x142fe20000010031 */
[C---:B------:R-:W-:Y:S01]  /*3490*/  LEA R24, P6, R56.reuse, UR12, 0x1 ;  /* 0x0000000c38187c11 */ /* 0x040fe2000f8c08ff */
[C-C-:B------:R-:W-:Y:S01]  /*34a0*/  FFMA.FTZ R14, R43.reuse, R23, R49.reuse ;  /* 0x000000172b0e7223 */ /* 0x140fe20000010031 */
[----:B0-----:R-:W-:Y:S02]  /*34b0*/  FFMA.FTZ R9, R43, R25, R49 ;  /* 0x000000192b097223 */ /* 0x001fe40000010031 */
[----:B------:R-:W-:Y:S02]  /*34c0*/  LEA.HI.X R25, R56, UR13, R8, 0x1, P6 ;  /* 0x0000000d38197c11 */ /* 0x000fe4000b0f0c08 */
[C---:B------:R-:W-:Y:S01]  /*34d0*/  LEA R22, P6, R52.reuse, UR12, 0x1 ;  /* 0x0000000c34167c11 */ /* 0x040fe2000f8c08ff */
[----:B------:R-:W-:Y:S03]  /*34e0*/  STL [R1+0xb0], R14 ;  /* 0x0000b00e01007387 */ /* 0x000fe60000100800 */
[----:B------:R-:W-:Y:S01]  /*34f0*/  LEA.HI.X R23, R52, UR13, R61, 0x1, P6 ;  /* 0x0000000d34177c11 */ /* 0x000fe2000b0f0c3d */
[----:B------:R-:W-:Y:S01]  /*3500*/  STL [R1+0xac], R13 ;  /* 0x0000ac0d01007387 */ /* 0x000fe20000100800 */
[----:B------:R-:W-:-:S03]  /*3510*/  LEA R20, P6, R50, UR12, 0x1 ;  /* 0x0000000c32147c11 */ /* 0x000fc6000f8c08ff */
[----:B------:R-:W-:Y:S01]  /*3520*/  STL [R1+0x104], R4 ;  /* 0x0001040401007387 */ /* 0x000fe20000100800 */
[----:B------:R-:W-:-:S03]  /*3530*/  LEA.HI.X R21, R50, UR13, R54, 0x1, P6 ;  /* 0x0000000d32157c11 */ /* 0x000fc6000b0f0c36 */
[----:B------:R-:W-:Y:S01]  /*3540*/  STL [R1+0xa4], R9 ;  /* 0x0000a40901007387 */ /* 0x000fe20000100800 */
[----:B------:R-:W-:-:S03]  /*3550*/  LEA R18, P6, R48, UR12, 0x1 ;  /* 0x0000000c30127c11 */ /* 0x000fc6000f8c08ff */
[----:B------:R0:W-:Y:S01]  /*3560*/  STL [R1+0x10c], R24 ;  /* 0x00010c1801007387 */ /* 0x0001e20000100800 */
[----:B------:R-:W-:Y:S02]  /*3570*/  LEA.HI.X R19, R48, UR13, R53, 0x1, P6 ;  /* 0x0000000d30137c11 */ /* 0x000fe4000b0f0c35 */
[C---:B------:R-:W-:Y:S01]  /*3580*/  LEA R16, P6, R41.reuse, UR12, 0x1 ;  /* 0x0000000c29107c11 */ /* 0x040fe2000f8c08ff */
[----:B0-----:R-:W3:Y:S04]  /*3590*/  LDL.LU R24, [R1+0x34] ;  /* 0x0000340001187983 */ /* 0x001ee80000300800 */
[----:B------:R-:W-:Y:S01]  /*35a0*/  STL [R1+0x108], R25 ;  /* 0x0001081901007387 */ /* 0x000fe20000100800 */
[----:B------:R-:W-:-:S03]  /*35b0*/  LEA.HI.X R17, R41, UR13, R51, 0x1, P6 ;  /* 0x0000000d29117c11 */ /* 0x000fc6000b0f0c33 */
[----:B------:R-:W-:Y:S01]  /*35c0*/  STL [R1+0x110], R22 ;  /* 0x0001101601007387 */ /* 0x000fe20000100800 */
[----:B------:R-:W-:-:S03]  /*35d0*/  LEA R14, P6, R40, UR12, 0x1 ;  /* 0x0000000c280e7c11 */ /* 0x000fc6000f8c08ff */
[----:B------:R-:W-:Y:S04]  /*35e0*/  STL [R1+0x100], R23 ;  /* 0x0001001701007387 */ /* 0x000fe80000100800 */
[----:B------:R-:W-:Y:S04]  /*35f0*/  STL [R1+0x114], R23 ;  /* 0x0001141701007387 */ /* 0x000fe80000100800 */
[----:B------:R-:W4:Y:S04]  /*3600*/  LDL.LU R54, [R1+0x134] ;  /* 0x0001340001367983 */ /* 0x000f280000300800 */
[----:B------:R0:W-:Y:S01]  /*3610*/  STL [R1+0x118], R20 ;  /* 0x0001181401007387 */ /* 0x0001e20000100800 */
[----:B------:R-:W-:-:S03]  /*3620*/  LEA.HI.X R15, R40, UR13, R46, 0x1, P6 ;  /* 0x0000000d280f7c11 */ /* 0x000fc6000b0f0c2e */
[----:B------:R-:W-:Y:S04]  /*3630*/  STL [R1+0xfc], R21 ;  /* 0x0000fc1501007387 */ /* 0x000fe80000100800 */
[----:B------:R-:W4:Y:S04]  /*3640*/  LDL.LU R53, [R1+0x130] ;  /* 0x0001300001357983 */ /* 0x000f280000300800 */
[----:B------:R-:W2:Y:S04]  /*3650*/  LDL.LU R51, [R1+0x12c] ;  /* 0x00012c0001337983 */ /* 0x000ea80000300800 */
[----:B------:R1:W-:Y:S04]  /*3660*/  STL [R1+0xf8], R17 ;  /* 0x0000f81101007387 */ /* 0x0003e80000100800 */
[----:B------:R-:W4:Y:S04]  /*3670*/  LDL.LU R46, [R1+0x128] ;  /* 0x00012800012e7983 */ /* 0x000f280000300800 */
[----:B0-----:R-:W2:Y:S04]  /*3680*/  LDL.LU R20, [R1+0x8] ;  /* 0x0000080001147983 */ /* 0x001ea80000300800 */
[----:B-1----:R-:W2:Y:S04]  /*3690*/  LDL.LU R17, [R1+0x4] ;  /* 0x0000040001117983 */ /* 0x002ea80000300800 */
[----:B------:R-:W2:Y:S01]  /*36a0*/  LDL.LU R4, [R1] ;  /* 0x0000000001047983 */ /* 0x000ea20000300800 */
[C---:B------:R-:W-:Y:S01]  /*36b0*/  PRMT R59, R55.reuse, 0x7610, R59 ;  /* 0x00007610373b7816 */ /* 0x040fe2000000003b */
[--C-:B------:R-:W-:Y:S01]  /*36c0*/  FADD.FTZ R10, R10, -R32.reuse ;  /* 0x800000200a0a7221 */ /* 0x100fe20000010000 */
[----:B------:R-:W-:Y:S01]  /*36d0*/  PRMT R55, R55, 0x7632, R55 ;  /* 0x0000763237377816 */ /* 0x000fe20000000037 */
[--C-:B------:R-:W-:Y:S01]  /*36e0*/  FADD.FTZ R11, R11, -R32.reuse ;  /* 0x800000200b0b7221 */ /* 0x100fe20000010000 */
[----:B------:R-:W-:Y:S01]  /*36f0*/  LEA R8, P6, R39, UR12, 0x1 ;  /* 0x0000000c27087c11 */ /* 0x000fe2000f8c08ff */
[----:B------:R-:W-:Y:S01]  /*3700*/  FADD.FTZ R12, R12, -R32 ;  /* 0x800000200c0c7221 */ /* 0x000fe20000010000 */
[----:B------:R-:W-:Y:S01]  /*3710*/  STG.E.U16 desc[UR16][R34.64], R59 ;  /* 0x0000003b22007986 */ /* 0x000fe2000c101510 */
[----:B------:R-:W-:Y:S01]  /*3720*/  FMUL.FTZ R13, R33, R10 ;  /* 0x0000000a210d7220 */ /* 0x000fe20000410000 */
[----:B------:R-:W-:Y:S01]  /*3730*/  LEA.HI.X R9, R39, UR13, R44, 0x1, P6 ;  /* 0x0000000d27097c11 */ /* 0x000fe2000b0f0c2c */
[C---:B------:R-:W-:Y:S01]  /*3740*/  FMUL.FTZ R11, R33.reuse, R11 ;  /* 0x0000000b210b7220 */ /* 0x040fe20000410000 */
[----:B------:R-:W-:Y:S01]  /*3750*/  STG.E.U16 desc[UR16][R34.64+0x2], R55 ;  /* 0x0000023722007986 */ /* 0x000fe2000c101510 */
[----:B------:R-:W-:-:S03]  /*3760*/  FMUL.FTZ R10, R33, R12 ;  /* 0x0000000c210a7220 */ /* 0x000fc60000410000 */
[----:B------:R0:W-:Y:S01]  /*3770*/  STG.E.U16 desc[UR16][R34.64+0x4], R29 ;  /* 0x0000041d22007986 */ /* 0x0001e2000c101510 */
[----:B------:R-:W-:Y:S01]  /*3780*/  FFMA.FTZ R7, R43, R7, R49 ;  /* 0x000000072b077223 */ /* 0x000fe20000010031 */
[----:B------:R-:W-:Y:S01]  /*3790*/  FFMA.FTZ R12, R28, R13, R26 ;  /* 0x0000000d1c0c7223 */ /* 0x000fe2000001001a */
[----:B------:R-:W-:Y:S01]  /*37a0*/  FFMA.FTZ R11, R30, R11, R3 ;  /* 0x0000000b1e0b7223 */ /* 0x000fe20000010003 */
[----:B------:R1:W-:Y:S04]  /*37b0*/  STL [R1+0xf4], R15 ;  /* 0x0000f40f01007387 */ /* 0x0003e80000100800 */
[----:B------:R-:W2:Y:S01]  /*37c0*/  LDL.LU R44, [R1+0x124] ;  /* 0x00012400012c7983 */ /* 0x000ea20000300800 */
[----:B0-----:R-:W-:-:S03]  /*37d0*/  LEA R34, P6, R38, UR12, 0x1 ;  /* 0x0000000c26227c11 */ /* 0x001fc6000f8c08ff */
[----:B------:R-:W-:Y:S01]  /*37e0*/  STL [R1+0xf0], R9 ;  /* 0x0000f00901007387 */ /* 0x000fe20000100800 */
[----:B------:R-:W-:Y:S02]  /*37f0*/  LEA.HI.X R35, R38, UR13, R42, 0x1, P6 ;  /* 0x0000000d26237c11 */ /* 0x000fe4000b0f0c2a */
[C---:B------:R-:W-:Y:S01]  /*3800*/  LEA R40, P6, R37.reuse, UR12, 0x1 ;  /* 0x0000000c25287c11 */ /* 0x040fe2000f8c08ff */
[----:B------:R-:W2:Y:S03]  /*3810*/  LDL.LU R42, [R1+0x120] ;  /* 0x00012000012a7983 */ /* 0x000ea60000300800 */
[----:B------:R-:W-:Y:S01]  /*3820*/  LEA.HI.X R41, R37, UR13, R36, 0x1, P6 ;  /* 0x0000000d25297c11 */ /* 0x000fe2000b0f0c24 */
[----:B------:R-:W-:Y:S04]  /*3830*/  STL [R1+0xec], R35 ;  /* 0x0000ec2301007387 */ /* 0x000fe80000100800 */
[----:B------:R-:W2:Y:S04]  /*3840*/  LDL.LU R36, [R1+0x11c] ;  /* 0x00011c0001247983 */ /* 0x000ea80000300800 */
[----:B------:R-:W-:Y:S04]  /*3850*/  STL [R1+0xe8], R40 ;  /* 0x0000e82801007387 */ /* 0x000fe80000100800 */
[----:B------:R-:W-:Y:S01]  /*3860*/  STL [R1+0xe4], R41 ;  /* 0x0000e42901007387 */ /* 0x000fe20000100800 */
[----:B---3--:R-:W-:Y:S01]  /*3870*/  FFMA.FTZ R13, R24, R10, R27 ;  /* 0x0000000a180d7223 */ /* 0x008fe2000001001b */
[----:B------:R-:W-:-:S04]  /*3880*/  F2FP.F16.F32.PACK_AB R10, R12, R7 ;  /* 0x000000070c0a723e */ /* 0x000fc800000000ff */
[----:B------:R-:W-:Y:S02]  /*3890*/  F2FP.F16.F32.PACK_AB R7, R13, R11 ;  /* 0x0000000b0d07723e */ /* 0x000fe400000000ff */
[-C--:B------:R-:W-:Y:S02]  /*38a0*/  IADD3.X R13, RZ, R0.reuse, RZ, P3, !PT ;  /* 0x00000000ff0d7210 */ /* 0x080fe40001ffe4ff */
[----:B------:R-:W-:Y:S02]  /*38b0*/  IADD3.X R11, RZ, R0, RZ, P5, !PT ;  /* 0x00000000ff0b7210 */ /* 0x000fe40002ffe4ff */
[C---:B------:R-:W-:Y:S02]  /*38c0*/  LEA R38, P3, R31.reuse, UR12, 0x1 ;  /* 0x0000000c1f267c11 */ /* 0x040fe4000f8608ff */
[----:B------:R-:W-:Y:S02]  /*38d0*/  LEA R12, P5, R6, UR12, 0x1 ;  /* 0x0000000c060c7c11 */ /* 0x000fe4000f8a08ff */
[----:B------:R-:W-:-:S02]  /*38e0*/  LEA.HI.X R39, R31, UR13, R13, 0x1, P3 ;  /* 0x0000000d1f277c11 */ /* 0x000fc400098f0c0d */
[----:B------:R-:W-:-:S03]  /*38f0*/  LEA.HI.X R13, R6, UR13, R11, 0x1, P5 ;  /* 0x0000000d060d7c11 */ /* 0x000fc6000a8f0c0b */
[----:B------:R-:W-:Y:S04]  /*3900*/  STL [R1+0xe0], R39 ;  /* 0x0000e02701007387 */ /* 0x000fe80000100800 */
[----:B------:R-:W-:Y:S01]  /*3910*/  STL [R1+0xdc], R13 ;  /* 0x0000dc0d01007387 */ /* 0x000fe20000100800 */
[--C-:B----4-:R-:W-:Y:S01]  /*3920*/  FADD.FTZ R46, R46, -R32.reuse ;  /* 0x800000202e2e7221 */ /* 0x110fe20000010000 */
[--C-:B--2---:R-:W-:Y:S02]  /*3930*/  FADD.FTZ R6, R20, -R32.reuse ;  /* 0x8000002014067221 */ /* 0x104fe40000010000 */
[----:B------:R-:W2:Y:S01]  /*3940*/  LDL.LU R20, [R1+0xa0] ;  /* 0x0000a00001147983 */ /* 0x000ea20000300800 */
[----:B------:R-:W-:-:S03]  /*3950*/  FADD.FTZ R11, R17, -R32 ;  /* 0x80000020110b7221 */ /* 0x000fc60000010000 */
[----:B------:R-:W3:Y:S01]  /*3960*/  LDL.LU R22, [R1+0x9c] ;  /* 0x00009c0001167983 */ /* 0x000ee20000300800 */
[----:B------:R-:W-:-:S03]  /*3970*/  FADD.FTZ R29, R4, -R32 ;  /* 0x80000020041d7221 */ /* 0x000fc60000010000 */
[----:B------:R-:W4:Y:S01]  /*3980*/  LDL.LU R4, [R1+0x98] ;  /* 0x0000980001047983 */ /* 0x000f220000300800 */
[----:B------:R-:W-:-:S03]  /*3990*/  FMUL.FTZ R11, R33, R11 ;  /* 0x0000000b210b7220 */ /* 0x000fc60000410000 */
[----:B------:R-:W2:Y:S01]  /*39a0*/  LDL.LU R50, [R1+0x94] ;  /* 0x0000940001327983 */ /* 0x000ea20000300800 */
[----:B------:R-:W-:-:S03]  /*39b0*/  FMUL.FTZ R46, R33, R46 ;  /* 0x0000002e212e7220 */ /* 0x000fc60000410000 */
[----:B------:R-:W3:Y:S04]  /*39c0*/  LDL.LU R49, [R1+0x90] ;  /* 0x0000900001317983 */ /* 0x000ee80000300800 */
[----:B------:R-:W4:Y:S01]  /*39d0*/  LDL.LU R48, [R1+0x8c] ;  /* 0x00008c0001307983 */ /* 0x000f220000300800 */
[----:B------:R-:W-:-:S03]  /*39e0*/  FFMA.FTZ R17, R28, R11, R26 ;  /* 0x0000000b1c117223 */ /* 0x000fc6000001001a */
[----:B------:R-:W4:Y:S01]  /*39f0*/  LDL.LU R31, [R1+0x88] ;  /* 0x00008800011f7983 */ /* 0x000f220000300800 */
[----:B------:R-:W-:-:S03]  /*3a00*/  FFMA.FTZ R11, R28, R46, R26 ;  /* 0x0000002e1c0b7223 */ /* 0x000fc6000001001a */
[----:B------:R-:W4:Y:S04]  /*3a10*/  LDL.LU R25, [R1+0x84] ;  /* 0x0000840001197983 */ /* 0x000f280000300800 */
[----:B------:R0:W-:Y:S04]  /*3a20*/  STL [R1+0x4c], R11 ;  /* 0x00004c0b01007387 */ /* 0x0001e80000100800 */
[----:B------:R-:W4:Y:S01]  /*3a30*/  LDL.LU R23, [R1+0x80] ;  /* 0x0000800001177983 */ /* 0x000f220000300800 */
[--C-:B------:R-:W-:Y:S01]  /*3a40*/  FADD.FTZ R44, R44, -R32.reuse ;  /* 0x800000202c2c7221 */ /* 0x100fe20000010000 */
[C---:B------:R-:W-:Y:S01]  /*3a50*/  FMUL.FTZ R6, R33.reuse, R6 ;  /* 0x0000000621067220 */ /* 0x040fe20000410000 */
[----:B------:R-:W-:Y:S01]  /*3a60*/  FADD.FTZ R42, R42, -R32 ;  /* 0x800000202a2a7221 */ /* 0x000fe20000010000 */
[C---:B------:R-:W-:Y:S01]  /*3a70*/  FMUL.FTZ R29, R33.reuse, R29 ;  /* 0x0000001d211d7220 */ /* 0x040fe20000410000 */
[----:B------:R-:W-:-:S02]  /*3a80*/  FMUL.FTZ R44, R33, R44 ;  /* 0x0000002c212c7220 */ /* 0x000fc40000410000 */
[----:B------:R-:W-:Y:S01]  /*3a90*/  FMUL.FTZ R42, R33, R42 ;  /* 0x0000002a212a7220 */ /* 0x000fe20000410000 */
[--C-:B------:R-:W-:Y:S01]  /*3aa0*/  FADD.FTZ R36, R36, -R32.reuse ;  /* 0x8000002024247221 */ /* 0x100fe20000010000 */
[----:B------:R-:W-:Y:S01]  /*3ab0*/  FADD.FTZ R51, R51, -R32 ;  /* 0x8000002033337221 */ /* 0x000fe20000010000 */
[----:B------:R-:W-:Y:S02]  /*3ac0*/  FFMA.FTZ R21, R28, R6, R26 ;  /* 0x000000061c157223 */ /* 0x000fe4000001001a */
[C---:B------:R-:W-:Y:S01]  /*3ad0*/  FMUL.FTZ R36, R33.reuse, R36 ;  /* 0x0000002421247220 */ /* 0x040fe20000410000 */
[----:B------:R-:W-:Y:S01]  /*3ae0*/  FADD.FTZ R60, R60, -R32 ;  /* 0x800000203c3c7221 */ /* 0x000fe20000010000 */
[C-C-:B-1----:R-:W-:Y:S01]  /*3af0*/  FFMA.FTZ R15, R28.reuse, R29, R26.reuse ;  /* 0x0000001d1c0f7223 */ /* 0x142fe2000001001a */
[C-C-:B------:R-:W-:Y:S01]  /*3b00*/  FFMA.FTZ R6, R28.reuse, R44, R26.reuse ;  /* 0x0000002c1c067223 */ /* 0x140fe2000001001a */
[----:B------:R-:W-:Y:S01]  /*3b10*/  FFMA.FTZ R29, R28, R42, R26 ;  /* 0x0000002a1c1d7223 */ /* 0x000fe2000001001a */
[----:B------:R-:W-:Y:S01]  /*3b20*/  FADD.FTZ R58, R58, -R32 ;  /* 0x800000203a3a7221 */ /* 0x000fe20000010000 */
[----:B0-----:R-:W-:Y:S01]  /*3b30*/  FFMA.FTZ R11, R28, R36, R26 ;  /* 0x000000241c0b7223 */ /* 0x001fe2000001001a */
[C---:B------:R-:W-:Y:S01]  /*3b40*/  FMUL.FTZ R51, R33.reuse, R51 ;  /* 0x0000003321337220 */ /* 0x040fe20000410000 */
[C---:B------:R-:W-:Y:S01]  /*3b50*/  FMUL.FTZ R60, R33.reuse, R60 ;  /* 0x0000003c213c7220 */ /* 0x040fe20000410000 */
[----:B------:R0:W-:Y:S01]  /*3b60*/  STL [R1+0x40], R6 ;  /* 0x0000400601007387 */ /* 0x0001e20000100800 */
[----:B------:R-:W-:Y:S01]  /*3b70*/  FMUL.FTZ R58, R33, R58 ;  /* 0x0000003a213a7220 */ /* 0x000fe20000410000 */
[----:B------:R-:W-:-:S02]  /*3b80*/  FADD.FTZ R57, R57, -R32 ;  /* 0x8000002039397221 */ /* 0x000fc40000010000 */
[----:B------:R-:W-:Y:S01]  /*3b90*/  STL [R1+0x3c], R29 ;  /* 0x00003c1d01007387 */ /* 0x000fe20000100800 */
[--C-:B------:R-:W-:Y:S01]  /*3ba0*/  FADD.FTZ R54, R54, -R32.reuse ;  /* 0x8000002036367221 */ /* 0x100fe20000010000 */
[----:B------:R-:W-:Y:S01]  /*3bb0*/  FADD.FTZ R53, R53, -R32 ;  /* 0x8000002035357221 */ /* 0x000fe20000010000 */
[C-C-:B------:R-:W-:Y:S01]  /*3bc0*/  FFMA.FTZ R9, R28.reuse, R60, R26.reuse ;  /* 0x0000003c1c097223 */ /* 0x140fe2000001001a */
[----:B------:R1:W-:Y:S01]  /*3bd0*/  STL [R1+0x38], R11 ;  /* 0x0000380b01007387 */ /* 0x0003e20000100800 */
[C-C-:B------:R-:W-:Y:S01]  /*3be0*/  FFMA.FTZ R13, R28.reuse, R51, R26.reuse ;  /* 0x000000331c0d7223 */ /* 0x140fe2000001001a */
[----:B------:R-:W-:Y:S02]  /*3bf0*/  FFMA.FTZ R35, R28, R58, R26 ;  /* 0x0000003a1c237223 */ /* 0x000fe4000001001a */
[----:B------:R-:W4:Y:S01]  /*3c00*/  LDL.LU R52, [R1+0x7c] ;  /* 0x00007c0001347983 */ /* 0x000f220000300800 */
[----:B------:R-:W-:-:S03]  /*3c10*/  FMUL.FTZ R57, R33, R57 ;  /* 0x0000003921397220 */ /* 0x000fc60000410000 */
[----:B------:R-:W4:Y:S01]  /*3c20*/  LDL.LU R51, [R1+0x78] ;  /* 0x0000780001337983 */ /* 0x000f220000300800 */
[C---:B------:R-:W-:Y:S01]  /*3c30*/  FMUL.FTZ R54, R33.reuse, R54 ;  /* 0x0000003621367220 */ /* 0x040fe20000410000 */
[----:B------:R-:W-:Y:S01]  /*3c40*/  FMUL.FTZ R53, R33, R53 ;  /* 0x0000003521357220 */ /* 0x000fe20000410000 */
[----:B0-----:R-:W-:Y:S01]  /*3c50*/  IADD3.X R6, RZ, R0, RZ, P2, !PT ;  /* 0x00000000ff067210 */ /* 0x001fe200017fe4ff */
[C-C-:B------:R-:W-:Y:S01]  /*3c60*/  FFMA.FTZ R40, R28.reuse, R57, R26.reuse ;  /* 0x000000391c287223 */ /* 0x140fe2000001001a */
[C---:B------:R-:W-:Y:S01]  /*3c70*/  LEA R42, P2, R5.reuse, UR12, 0x1 ;  /* 0x0000000c052a7c11 */ /* 0x040fe2000f8408ff */
[C-C-:B------:R-:W-:Y:S01]  /*3c80*/  FFMA.FTZ R41, R28.reuse, R54, R26.reuse ;  /* 0x000000361c297223 */ /* 0x140fe2000001001a */
[----:B-1----:R-:W-:Y:S01]  /*3c90*/  IADD3.X R11, RZ, R0, RZ, P4, !PT ;  /* 0x00000000ff0b7210 */ /* 0x002fe200027fe4ff */
[----:B------:R-:W-:Y:S01]  /*3ca0*/  FFMA.FTZ R39, R28, R53, R26 ;  /* 0x000000351c277223 */ /* 0x000fe2000001001a */
[----:B------:R-:W-:Y:S02]  /*3cb0*/  LEA R36, P3, R2, UR12, 0x1 ;  /* 0x0000000c02247c11 */ /* 0x000fe4000f8608ff */
[----:B------:R-:W-:-:S02]  /*3cc0*/  LEA.HI.X R43, R5, UR13, R6, 0x1, P2 ;  /* 0x0000000d052b7c11 */ /* 0x000fc400090f0c06 */
[----:B------:R-:W-:Y:S01]  /*3cd0*/  LEA.HI.X R37, R2, UR13, R11, 0x1, P3 ;  /* 0x0000000d02257c11 */ /* 0x000fe200098f0c0b */
[--C-:B--2---:R-:W-:Y:S02]  /*3ce0*/  FADD.FTZ R60, R50, -R32.reuse ;  /* 0x80000020323c7221 */ /* 0x104fe40000010000 */
[----:B------:R-:W2:Y:S01]  /*3cf0*/  LDL.LU R50, [R1+0x74] ;  /* 0x0000740001327983 */ /* 0x000ea20000300800 */
[----:B---3--:R-:W-:-:S03]  /*3d00*/  FADD.FTZ R61, R49, -R32 ;  /* 0x80000020313d7221 */ /* 0x008fc60000010000 */
[----:B------:R-:W3:Y:S01]  /*3d10*/  LDL.LU R49, [R1+0x70] ;  /* 0x0000700001317983 */ /* 0x000ee20000300800 */
[----:B----4-:R-:W-:-:S03]  /*3d20*/  FADD.FTZ R58, R48, -R32 ;  /* 0x80000020303a7221 */ /* 0x010fc60000010000 */
[----:B------:R-:W4:Y:S01]  /*3d30*/  LDL.LU R48, [R1+0x6c] ;  /* 0x00006c0001307983 */ /* 0x000f220000300800 */
[----:B------:R-:W-:-:S03]  /*3d40*/  FADD.FTZ R59, R31, -R32 ;  /* 0x800000201f3b7221 */ /* 0x000fc60000010000 */
[----:B------:R-:W4:Y:S04]  /*3d50*/  LDL.LU R46, [R1+0x50] ;  /* 0x00005000012e7983 */ /* 0x000f280000300800 */
[----:B------:R-:W4:Y:S01]  /*3d60*/  LDL.LU R44, [R1+0x48] ;  /* 0x00004800012c7983 */ /* 0x000f220000300800 */
[----:B------:R-:W-:-:S03]  /*3d70*/  FADD.FTZ R56, R25, -R32 ;  /* 0x8000002019387221 */ /* 0x000fc60000010000 */
[----:B------:R-:W4:Y:S04]  /*3d80*/  LDL.LU R31, [R1+0x30] ;  /* 0x00003000011f7983 */ /* 0x000f280000300800 */
[----:B------:R-:W4:Y:S04]  /*3d90*/  LDL.LU R29, [R1+0x2c] ;  /* 0x00002c00011d7983 */ /* 0x000f280000300800 */
[----:B------:R-:W4:Y:S04]  /*3da0*/  LDL.LU R28, [R1+0x28] ;  /* 0x00002800011c7983 */ /* 0x000f280000300800 */
        /* <DEDUP_REMOVED lines=8> */
[--C-:B------:R-:W-:Y:S01]  /*3e30*/  FADD.FTZ R54, R52, -R32.reuse ;  /* 0x8000002034367221 */ /* 0x100fe20000010000 */
[--C-:B------:R-:W-:Y:S01]  /*3e40*/  FADD.FTZ R20, R20, -R32.reuse ;  /* 0x8000002014147221 */ /* 0x100fe20000010000 */
[--C-:B------:R-:W-:Y:S01]  /*3e50*/  FADD.FTZ R22, R22, -R32.reuse ;  /* 0x8000002016167221 */ /* 0x100fe20000010000 */
[--C-:B------:R-:W-:Y:S01]  /*3e60*/  FADD.FTZ R4, R4, -R32.reuse ;  /* 0x8000002004047221 */ /* 0x100fe20000010000 */
[----:B------:R-:W-:-:S02]  /*3e70*/  FADD.FTZ R55, R51, -R32 ;  /* 0x8000002033377221 */ /* 0x000fc40000010000 */
[C---:B------:R-:W-:Y:S01]  /*3e80*/  FMUL.FTZ R22, R33.reuse, R22 ;  /* 0x0000001621167220 */ /* 0x040fe20000410000 */
[C---:B------:R-:W-:Y:S01]  /*3e90*/  FMUL.FTZ R20, R33.reuse, R20 ;  /* 0x0000001421147220 */ /* 0x040fe20000410000 */
[C---:B------:R-:W-:Y:S01]  /*3ea0*/  FMUL.FTZ R61, R33.reuse, R61 ;  /* 0x0000003d213d7220 */ /* 0x040fe20000410000 */
[C---:B------:R-:W-:Y:S01]  /*3eb0*/  FMUL.FTZ R59, R33.reuse, R59 ;  /* 0x0000003b213b7220 */ /* 0x040fe20000410000 */
[C---:B------:R-:W-:Y:S01]  /*3ec0*/  FMUL.FTZ R57, R33.reuse, R57 ;  /* 0x0000003921397220 */ /* 0x040fe20000410000 */
[C---:B------:R-:W-:Y:S01]  /*3ed0*/  FMUL.FTZ R54, R33.reuse, R54 ;  /* 0x0000003621367220 */ /* 0x040fe20000410000 */
[----:B------:R-:W-:Y:S01]  /*3ee0*/  FMUL.FTZ R55, R33, R55 ;  /* 0x0000003721377220 */ /* 0x000fe20000410000 */
[--C-:B--2---:R-:W-:Y:S01]  /*3ef0*/  FADD.FTZ R52, R50, -R32.reuse ;  /* 0x8000002032347221 */ /* 0x104fe20000010000 */
[--C-:B---3--:R-:W-:Y:S01]  /*3f00*/  FADD.FTZ R53, R49, -R32.reuse ;  /* 0x8000002031357221 */ /* 0x108fe20000010000 */
[--C-:B----4-:R-:W-:Y:S01]  /*3f10*/  FADD.FTZ R50, R48, -R32.reuse ;  /* 0x8000002030327221 */ /* 0x110fe20000010000 */
        /* <DEDUP_REMOVED lines=8> */
[----:B------:R-:W2:Y:S01]  /*3fa0*/  LDL.S16 R25, [R1+0x44] ;  /* 0x0000440001197983 */ /* 0x000ea20000100600 */
[--C-:B------:R-:W-:Y:S01]  /*3fb0*/  FADD.FTZ R11, R11, -R32.reuse ;  /* 0x800000200b0b7221 */ /* 0x100fe20000010000 */
[--C-:B------:R-:W-:Y:S01]  /*3fc0*/  FADD.FTZ R2, R2, -R32.reuse ;  /* 0x8000002002027221 */ /* 0x100fe20000010000 */
[--C-:B------:R-:W-:Y:S01]  /*3fd0*/  FADD.FTZ R5, R5, -R32.reuse ;  /* 0x8000002005057221 */ /* 0x100fe20000010000 */
[----:B------:R-:W-:Y:S01]  /*3fe0*/  FADD.FTZ R32, R23, -R32 ;  /* 0x8000002017207221 */ /* 0x000fe20000010000 */
[----:B------:R-:W-:-:S02]  /*3ff0*/  IADD3.X R23, RZ, R0, RZ, P1, !PT ;  /* 0x00000000ff177210 */ /* 0x000fc40000ffe4ff */
[----:B------:R-:W-:-:S04]  /*4000*/  LEA R46, P1, R47, UR12, 0x1 ;  /* 0x0000000c2f2e7c11 */ /* 0x000fc8000f8208ff */
[----:B------:R-:W-:Y:S01]  /*4010*/  LEA.HI.X R47, R47, UR13, R23, 0x1, P1 ;  /* 0x0000000d2f2f7c11 */ /* 0x000fe200088f0c17 */
[C---:B------:R-:W-:Y:S01]  /*4020*/  FMUL.FTZ R23, R33.reuse, R60 ;  /* 0x0000003c21177220 */ /* 0x040fe20000410000 */
[----:B------:R-:W-:Y:S01]  /*4030*/  MOV R60, R22 ;  /* 0x00000016003c7202 */ /* 0x000fe20000000f00 */
[C---:B------:R-:W-:Y:S01]  /*4040*/  FMUL.FTZ R22, R33.reuse, R58 ;  /* 0x0000003a21167220 */ /* 0x040fe20000410000 */
[----:B------:R-:W-:Y:S02]  /*4050*/  IADD3.X R0, RZ, R0, RZ, P0, !PT ;  /* 0x00000000ff007210 */ /* 0x000fe400007fe4ff */
[----:B------:R-:W-:Y:S01]  /*4060*/  MOV R58, R60 ;  /* 0x0000003c003a7202 */ /* 0x000fe20000000f00 */
[----:B------:R-:W-:Y:S01]  /*4070*/  FMUL.FTZ R60, R33, R56 ;  /* 0x00000038213c7220 */ /* 0x000fe20000410000 */
[----:B------:R-:W-:Y:S02]  /*4080*/  LEA R44, P0, R45, UR12, 0x1 ;  /* 0x0000000c2d2c7c11 */ /* 0x000fe4000f8008ff */
[----:B------:R-:W-:Y:S01]  /*4090*/  MOV R56, R20 ;  /* 0x0000001400387202 */ /* 0x000fe20000000f00 */
[----:B------:R-:W-:Y:S01]  /*40a0*/  FMUL.FTZ R52, R33, R52 ;  /* 0x0000003421347220 */ /* 0x000fe20000410000 */
        /* <DEDUP_REMOVED lines=16> */
[----:B------:R-:W3:Y:S01]  /*41b0*/  LDL.LU.S16 R4, [R1+0x46] ;  /* 0x0000460001047983 */ /* 0x000ee20000300600 */
[----:B------:R-:W-:Y:S01]  /*41c0*/  FFMA.FTZ R33, R30, R56, R3 ;  /* 0x000000381e217223 */ /* 0x000fe20000010003 */
[----:B------:R-:W-:-:S02]  /*41d0*/  FFMA.FTZ R56, R24, R23, R27 ;  /* 0x0000001718387223 */ /* 0x000fc4000001001b */
[----:B------:R-:W4:Y:S04]  /*41e0*/  LDL.LU R20, [R1+0x118] ;  /* 0x0001180001147983 */ /* 0x000f280000300800 */
[----:B------:R-:W2:Y:S01]  /*41f0*/  LDL.LU R23, [R1+0x114] ;  /* 0x0001140001177983 */ /* 0x000ea20000300800 */
        /* <DEDUP_REMOVED lines=24> */
[----:B------:R-:W-:-:S02]  /*4380*/  FFMA.FTZ R32, R24, R32, R27 ;  /* 0x0000002018207223 */ /* 0x000fc4000001001b */
[----:B------:R-:W4:Y:S01]  /*4390*/  LDL.LU R24, [R1+0x10c] ;  /* 0x00010c0001187983 */ /* 0x000f220000300800 */
[----:B--2---:R-:W-:-:S03]  /*43a0*/  PRMT R23, R25, 0x7610, R23 ;  /* 0x0000761019177816 */ /* 0x004fc60000000017 */
[----:B------:R-:W4:Y:S01]  /*43b0*/  LDL.LU R25, [R1+0x108] ;  /* 0x0001080001197983 */ /* 0x000f220000300800 */
[----:B---3--:R-:W-:-:S03]  /*43c0*/  PRMT R27, R4, 0x7610, R27 ;  /* 0x00007610041b7816 */ /* 0x008fc6000000001b */
[----:B------:R-:W2:Y:S04]  /*43d0*/  LDL.LU R4, [R1+0x104] ;  /* 0x0001040001047983 */ /* 0x000ea80000300800 */
[----:B----4-:R0:W-:Y:S04]  /*43e0*/  STG.E.U16 desc[UR16][R24.64], R23 ;  /* 0x0000001718007986 */ /* 0x0101e8000c101510 */
[----:B------:R1:W-:Y:S04]  /*43f0*/  STG.E.U16 desc[UR16][R24.64+0x2], R27 ;  /* 0x0000021b18007986 */ /* 0x0003e8000c101510 */
[----:B0-----:R-:W3:Y:S04]  /*4400*/  LDL.LU R23, [R1+0x100] ;  /* 0x0001000001177983 */ /* 0x001ee80000300800 */
[----:B-1----:R-:W4:Y:S01]  /*4410*/  LDL.LU R27, [R1+0xa8] ;  /* 0x0000a800011b7983 */ /* 0x002f220000300800 */
[----:B--2---:R-:W-:-:S03]  /*4420*/  PRMT R60, R4, 0x7632, R60 ;  /* 0x00007632043c7816 */ /* 0x004fc6000000003c */
[----:B------:R0:W-:Y:S04]  /*4430*/  STG.E.U16 desc[UR16][R24.64+0x4], R4 ;  /* 0x0000040418007986 */ /* 0x0001e8000c101510 */
[----:B------:R1:W-:Y:S01]  /*4440*/  STG.E.U16 desc[UR16][R24.64+0x6], R60 ;  /* 0x0000063c18007986 */ /* 0x0003e2000c101510 */
[----:B0-----:R-:W-:-:S03]  /*4450*/  PRMT R4, R10, 0x7632, R4 ;  /* 0x000076320a047816 */ /* 0x001fc60000000004 */
[----:B-1----:R-:W2:Y:S04]  /*4460*/  LDL.LU R60, [R1+0xb8] ;  /* 0x0000b800013c7983 */ /* 0x002ea80000300800 */
[----:B------:R-:W2:Y:S04]  /*4470*/  LDL.LU R25, [R1+0xc4] ;  /* 0x0000c40001197983 */ /* 0x000ea80000300800 */
[----:B---3--:R4:W-:Y:S02]  /*4480*/  STG.E.U16 desc[UR16][R22.64], R10 ;  /* 0x0000000a16007986 */ /* 0x0089e4000c101510 */
[----:B----4-:R-:W-:-:S02]  /*4490*/  F2FP.F16.F32.PACK_AB R10, R21, R27 ;  /* 0x0000001b150a723e */ /* 0x010fc400000000ff */
[----:B------:R-:W3:Y:S04]  /*44a0*/  LDL.LU R21, [R1+0xfc] ;  /* 0x0000fc0001157983 */ /* 0x000ee80000300800 */
[----:B------:R-:W4:Y:S01]  /*44b0*/  LDL.LU R27, [R1+0xd0] ;  /* 0x0000d000011b7983 */ /* 0x000f220000300800 */
[----:B------:R-:W-:Y:S02]  /*44c0*/  PRMT R24, R7, 0x7632, R24 ;  /* 0x0000763207187816 */ /* 0x000fe40000000018 */
[----:B------:R-:W-:Y:S01]  /*44d0*/  F2FP.F16.F32.PACK_AB R33, R58, R33 ;  /* 0x000000213a21723e */ /* 0x000fe200000000ff */
[----:B------:R0:W-:Y:S04]  /*44e0*/  STG.E.U16 desc[UR16][R22.64+0x2], R4 ;  /* 0x0000020416007986 */ /* 0x0001e8000c101510 */
[----:B------:R2:W-:Y:S04]  /*44f0*/  STG.E.U16 desc[UR16][R22.64+0x4], R7 ;  /* 0x0000040716007986 */ /* 0x0005e8000c101510 */
[----:B------:R-:W-:Y:S01]  /*4500*/  STG.E.U16 desc[UR16][R22.64+0x6], R24 ;  /* 0x0000061816007986 */ /* 0x000fe2000c101510 */
[----:B0-----:R-:W-:-:S02]  /*4510*/  PRMT R4, R10, 0x7632, R4 ;  /* 0x000076320a047816 */ /* 0x001fc40000000004 */
[----:B--2---:R-:W-:Y:S02]  /*4520*/  F2FP.F16.F32.PACK_AB R7, R17, R60 ;  /* 0x0000003c1107723e */ /* 0x004fe400000000ff */
[----:B------:R-:W2:Y:S04]  /*4530*/  LDL.LU R17, [R1+0xf8] ;  /* 0x0000f80001117983 */ /* 0x000ea80000300800 */
[----:B------:R-:W2:Y:S04]  /*4540*/  LDL.LU R60, [R1+0xd4] ;  /* 0x0000d400013c7983 */ /* 0x000ea80000300800 */
[----:B---3--:R0:W-:Y:S04]  /*4550*/  STG.E.U16 desc[UR16][R20.64], R10 ;  /* 0x0000000a14007986 */ /* 0x0081e8000c101510 */
[----:B------:R1:W-:Y:S01]  /*4560*/  STG.E.U16 desc[UR16][R20.64+0x2], R4 ;  /* 0x0000020414007986 */ /* 0x0003e2000c101510 */
[----:B0-----:R-:W-:-:S03]  /*4570*/  PRMT R10, R33, 0x7632, R10 ;  /* 0x00007632210a7816 */ /* 0x001fc6000000000a */
[----:B------:R-:W-:Y:S01]  /*4580*/  STG.E.U16 desc[UR16][R20.64+0x4], R33 ;  /* 0x0000042114007986 */ /* 0x000fe2000c101510 */
[----:B-1----:R-:W-:-:S03]  /*4590*/  PRMT R4, R7, 0x7632, R4 ;  /* 0x0000763207047816 */ /* 0x002fc60000000004 */
[----:B------:R-:W-:Y:S04]  /*45a0*/  STG.E.U16 desc[UR16][R20.64+0x6], R10 ;  /* 0x0000060a14007986 */ /* 0x000fe8000c101510 */
[----:B------:R0:W-:Y:S04]  /*45b0*/  STG.E.U16 desc[UR16][R18.64], R7 ;  /* 0x0000000712007986 */ /* 0x0001e8000c101510 */
[----:B------:R4:W-:Y:S01]  /*45c0*/  STG.E.U16 desc[UR16][R18.64+0x2], R4 ;  /* 0x0000020412007986 */ /* 0x0009e2000c101510 */
[----:B0-----:R-:W-:-:S03]  /*45d0*/  F2FP.F16.F32.PACK_AB R7, R15, R25 ;  /* 0x000000190f07723e */ /* 0x001fc600000000ff */
[----:B------:R-:W3:Y:S04]  /*45e0*/  LDL.LU R15, [R1+0xf4] ;  /* 0x0000f400010f7983 */ /* 0x000ee80000300800 */
[----:B------:R-:W3:Y:S01]  /*45f0*/  LDL.LU R25, [R1+0xcc] ;  /* 0x0000cc0001197983 */ /* 0x000ee20000300800 */
[----:B----4-:R-:W-:-:S03]  /*4600*/  F2FP.F16.F32.PACK_AB R4, R9, R27 ;  /* 0x0000001b0904723e */ /* 0x010fc600000000ff */
[----:B------:R-:W4:Y:S04]  /*4610*/  LDL.LU R9, [R1+0xf0] ;  /* 0x0000f00001097983 */ /* 0x000f280000300800 */
[----:B------:R-:W4:Y:S01]  /*4620*/  LDL.LU R27, [R1+0xc8] ;  /* 0x0000c800011b7983 */ /* 0x000f220000300800 */
[----:B------:R-:W-:-:S04]  /*4630*/  F2FP.F16.F32.PACK_AB R0, R56, R0 ;  /* 0x000000003800723e */ /* 0x000fc800000000ff */
[----:B------:R-:W-:Y:S02]  /*4640*/  PRMT R10, R0, 0x7632, R10 ;  /* 0x00007632000a7816 */ /* 0x000fe4000000000a */
[----:B------:R-:W-:Y:S01]  /*4650*/  F2FP.F16.F32.PACK_AB R30, R30, R61 ;  /* 0x0000003d1e1e723e */ /* 0x000fe200000000ff */
[----:B------:R0:W-:Y:S04]  /*4660*/  STG.E.U16 desc[UR16][R18.64+0x4], R0 ;  /* 0x0000040012007986 */ /* 0x0001e8000c101510 */
[----:B------:R1:W-:Y:S04]  /*4670*/  STG.E.U16 desc[UR16][R18.64+0x6], R10 ;  /* 0x0000060a12007986 */ /* 0x0003e8000c101510 */
[----:B--2---:R2:W-:Y:S01]  /*4680*/  STG.E.U16 desc[UR16][R16.64], R7 ;  /* 0x0000000710007986 */ /* 0x0045e2000c101510 */
[----:B0-----:R-:W-:-:S03]  /*4690*/  PRMT R0, R7, 0x7632, R0 ;  /* 0x0000763207007816 */ /* 0x001fc60000000000 */
[----:B------:R-:W-:Y:S01]  /*46a0*/  STG.E.U16 desc[UR16][R16.64+0x4], R30 ;  /* 0x0000041e10007986 */ /* 0x000fe2000c101510 */
[----:B-1----:R-:W-:-:S03]  /*46b0*/  F2FP.F16.F32.PACK_AB R10, R35, R60 ;  /* 0x0000003c230a723e */ /* 0x002fc600000000ff */
[----:B------:R-:W4:Y:S01]  /*46c0*/  LDL.LU R35, [R1+0xec] ;  /* 0x0000ec0001237983 */ /* 0x000f220000300800 */
[----:B--2---:R-:W-:-:S03]  /*46d0*/  PRMT R7, R30, 0x7632, R7 ;  /* 0x000076321e077816 */ /* 0x004fc60000000007 */
[----:B------:R-:W2:Y:S04]  /*46e0*/  LDL.LU R58, [R1+0xc0] ;  /* 0x0000c000013a7983 */ /* 0x000ea80000300800 */
[----:B------:R0:W-:Y:S04]  /*46f0*/  STG.E.U16 desc[UR16][R16.64+0x2], R0 ;  /* 0x0000020010007986 */ /* 0x0001e8000c101510 */
[----:B------:R-:W-:Y:S01]  /*4700*/  STG.E.U16 desc[UR16][R16.64+0x6], R7 ;  /* 0x0000060710007986 */ /* 0x000fe2000c101510 */
[----:B0-----:R-:W-:-:S03]  /*4710*/  PRMT R0, R4, 0x7632, R0 ;  /* 0x0000763204007816 */ /* 0x001fc60000000000 */
[----:B---3--:R0:W-:Y:S04]  /*4720*/  STG.E.U16 desc[UR16][R14.64], R4 ;  /* 0x000000040e007986 */ /* 0x0081e8000c101510 */
[----:B------:R4:W-:Y:S01]  /*4730*/  STG.E.U16 desc[UR16][R14.64+0x2], R0 ;  /* 0x000002000e007986 */ /* 0x0009e2000c101510 */
[----:B0-----:R-:W-:-:S03]  /*4740*/  F2FP.F16.F32.PACK_AB R4, R40, R25 ;  /* 0x000000192804723e */ /* 0x001fc600000000ff */
[----:B------:R-:W3:Y:S04]  /*4750*/  LDL.LU R40, [R1+0xe8] ;  /* 0x0000e80001287983 */ /* 0x000ee80000300800 */
[----:B------:R-:W3:Y:S01]  /*4760*/  LDL.LU R60, [R1+0xbc] ;  /* 0x0000bc00013c7983 */ /* 0x000ee20000300800 */
[----:B----4-:R-:W-:-:S03]  /*4770*/  F2FP.F16.F32.PACK_AB R0, R41, R27 ;  /* 0x0000001b2900723e */ /* 0x010fc600000000ff */
[----:B------:R-:W4:Y:S04]  /*4780*/  LDL.LU R41, [R1+0xe4] ;  /* 0x0000e40001297983 */ /* 0x000f280000300800 */
[----:B------:R-:W4:Y:S04]  /*4790*/  LDL.LU R25, [R1+0x4c] ;  /* 0x00004c0001197983 */ /* 0x000f280000300800 */
[----:B------:R-:W4:Y:S01]  /*47a0*/  LDL.LU R27, [R1+0xb4] ;  /* 0x0000b400011b7983 */ /* 0x000f220000300800 */
[----:B------:R-:W-:Y:S02]  /*47b0*/  F2FP.F16.F32.PACK_AB R3, R3, R59 ;  /* 0x0000003b0303723e */ /* 0x000fe400000000ff */
[----:B------:R-:W-:-:S02]  /*47c0*/  F2FP.F16.F32.PACK_AB R54, R54, R57 ;  /* 0x000000393636723e */ /* 0x000fc400000000ff */
[----:B------:R-:W-:Y:S02]  /*47d0*/  PRMT R17, R3, 0x7632, R17 ;  /* 0x0000763203117816 */ /* 0x000fe40000000011 */
[----:B------:R-:W-:Y:S02]  /*47e0*/  PRMT R7, R10, 0x7632, R7 ;  /* 0x000076320a077816 */ /* 0x000fe40000000007 */
[----:B------:R-:W-:Y:S01]  /*47f0*/  F2FP.F16.F32.PACK_AB R52, R52, R55 ;  /* 0x000000373434723e */ /* 0x000fe200000000ff */
[----:B------:R0:W-:Y:S01]  /*4800*/  STG.E.U16 desc[UR16][R14.64+0x4], R3 ;  /* 0x000004030e007986 */ /* 0x0001e2000c101510 */
[----:B------:R-:W-:-:S03]  /*4810*/  PRMT R20, R0, 0x7610, R20 ;  /* 0x0000761000147816 */ /* 0x000fc60000000014 */
[----:B------:R1:W-:Y:S01]  /*4820*/  STG.E.U16 desc[UR16][R14.64+0x6], R17 ;  /* 0x000006110e007986 */ /* 0x0003e2000c101510 */
[----:B------:R-:W-:-:S03]  /*4830*/  F2FP.F16.F32.PACK_AB R50, R50, R53 ;  /* 0x000000353232723e */ /* 0x000fc600000000ff */
[----:B------:R2:W-:Y:S01]  /*4840*/  STG.E.U16 desc[UR16][R8.64+0x2], R7 ;  /* 0x0000020708007986 */ /* 0x0005e2000c101510 */
[----:B0-----:R-:W-:Y:S02]  /*4850*/  PRMT R3, R52, 0x7632, R3 ;  /* 0x0000763234037816 */ /* 0x001fe40000000003 */
[----:B-1----:R-:W-:Y:S01]  /*4860*/  PRMT R15, R54, 0x7632, R15 ;  /* 0x00007632360f7816 */ /* 0x002fe2000000000f */
[----:B------:R-:W-:Y:S01]  /*4870*/  STG.E.U16 desc[UR16][R8.64], R10 ;  /* 0x0000000a08007986 */ /* 0x000fe2000c101510 */
[----:B--2---:R-:W-:Y:S02]  /*4880*/  PRMT R7, R0, 0x7632, R7 ;  /* 0x0000763200077816 */ /* 0x004fe40000000007 */
[----:B------:R-:W-:Y:S01]  /*4890*/  F2FP.F16.F32.PACK_AB R0, R39, R58 ;  /* 0x0000003a2700723e */ /* 0x000fe200000000ff */
[----:B------:R-:W-:Y:S01]  /*48a0*/  STG.E.U16 desc[UR16][R8.64+0x4], R54 ;  /* 0x0000043608007986 */ /* 0x000fe2000c101510 */
[----:B------:R-:W-:-:S03]  /*48b0*/  PRMT R17, R4, 0x7632, R17 ;  /* 0x0000763204117816 */ /* 0x000fc60000000011 */
[----:B------:R-:W2:Y:S01]  /*48c0*/  LDL.LU R39, [R1+0xe0] ;  /* 0x0000e00001277983 */ /* 0x000ea20000300800 */
[----:B------:R-:W-:-:S03]  /*48d0*/  PRMT R19, R0, 0x7610, R19 ;  /* 0x0000761000137816 */ /* 0x000fc60000000013 */
[----:B------:R-:W-:Y:S04]  /*48e0*/  STG.E.U16 desc[UR16][R8.64+0x6], R15 ;  /* 0x0000060f08007986 */ /* 0x000fe8000c101510 */
[----:B------:R-:W2:Y:S04]  /*48f0*/  LDL.LU R33, [R1+0x40] ;  /* 0x0000400001217983 */ /* 0x000ea80000300800 */
[----:B------:R0:W-:Y:S04]  /*4900*/  STG.E.U16 desc[UR16][R34.64], R4 ;  /* 0x0000000422007986 */ /* 0x0001e8000c101510 */
[----:B------:R1:W-:Y:S04]  /*4910*/  STG.E.U16 desc[UR16][R34.64+0x6], R3 ;  /* 0x0000060322007986 */ /* 0x0003e8000c101510 */
[----:B------:R-:W2:Y:S01]  /*4920*/  LDL.LU R24, [R1+0xb0] ;  /* 0x0000b00001187983 */ /* 0x000ea20000300800 */
[----:B0-----:R-:W-:-:S02]  /*4930*/  PRMT R4, R50, 0x7632, R4 ;  /* 0x0000763232047816 */ /* 0x001fc40000000004 */
[----:B-1----:R-:W-:Y:S01]  /*4940*/  PRMT R3, R0, 0x7632, R3 ;  /* 0x0000763200037816 */ /* 0x002fe20000000003 */
[----:B------:R-:W-:Y:S04]  /*4950*/  STG.E.U16 desc[UR16][R34.64+0x2], R17 ;  /* 0x0000021122007986 */ /* 0x000fe8000c101510 */
[----:B------:R-:W-:Y:S01]  /*4960*/  STG.E.U16 desc[UR16][R34.64+0x4], R52 ;  /* 0x0000043422007986 */ /* 0x000fe2000c101510 */
[----:B---3--:R-:W-:-:S03]  /*4970*/  F2FP.F16.F32.PACK_AB R0, R13, R60 ;  /* 0x0000003c0d00723e */ /* 0x008fc600000000ff */
[----:B------:R-:W3:Y:S04]  /*4980*/  LDL.LU R13, [R1+0xdc] ;  /* 0x0000dc00010d7983 */ /* 0x000ee80000300800 */
[----:B------:R-:W3:Y:S04]  /*4990*/  LDL.LU R58, [R1+0x3c] ;  /* 0x00003c00013a7983 */ /* 0x000ee80000300800 */
[----:B------:R-:W3:Y:S04]  /*49a0*/  LDL.LU R60, [R1+0xac] ;  /* 0x0000ac00013c7983 */ /* 0x000ee80000300800 */
[----:B----4-:R0:W-:Y:S04]  /*49b0*/  STG.E.U16 desc[UR16][R40.64+0x2], R7 ;  /* 0x0000020728007986 */ /* 0x0101e8000c101510 */
[----:B------:R1:W-:Y:S01]  /*49c0*/  STG.E.U16 desc[UR16][R40.64+0x6], R4 ;  /* 0x0000060428007986 */ /* 0x0003e2000c101510 */
[----:B0-----:R-:W-:-:S02]  /*49d0*/  PRMT R7, R0, 0x7610, R7 ;  /* 0x0000761000077816 */ /* 0x001fc40000000007 */
[----:B-1----:R-:W-:Y:S02]  /*49e0*/  PRMT R4, R0, 0x7632, R4 ;  /* 0x0000763200047816 */ /* 0x002fe40000000004 */
[----:B------:R-:W-:Y:S02]  /*49f0*/  F2FP.F16.F32.PACK_AB R0, R25, R27 ;  /* 0x0000001b1900723e */ /* 0x000fe400000000ff */
[----:B------:R-:W4:Y:S04]  /*4a00*/  LDL.LU R25, [R1+0x38] ;  /* 0x0000380001197983 */ /* 0x000f280000300800 */
[----:B------:R-:W4:Y:S01]  /*4a10*/  LDL.LU R27, [R1+0xa4] ;  /* 0x0000a400011b7983 */ /* 0x000f220000300800 */
[----:B------:R-:W-:Y:S02]  /*4a20*/  F2FP.F16.F32.PACK_AB R48, R48, R51 ;  /* 0x000000333030723e */ /* 0x000fe400000000ff */
[----:B------:R-:W-:Y:S01]  /*4a30*/  F2FP.F16.F32.PACK_AB R29, R29, R49 ;  /* 0x000000311d1d723e */ /* 0x000fe200000000ff */
[----:B------:R-:W-:Y:S01]  /*4a40*/  STG.E.U16 desc[UR16][R40.64], R20 ;  /* 0x0000001428007986 */ /* 0x000fe2000c101510 */
[----:B------:R-:W-:-:S03]  /*4a50*/  PRMT R8, R48, 0x7632, R8 ;  /* 0x0000763230087816 */ /* 0x000fc60000000008 */
[----:B------:R-:W-:Y:S01]  /*4a60*/  STG.E.U16 desc[UR16][R40.64+0x4], R50 ;  /* 0x0000043228007986 */ /* 0x000fe2000c101510 */
[----:B------:R-:W-:-:S03]  /*4a70*/  PRMT R21, R0, 0x7610, R21 ;  /* 0x0000761000157816 */ /* 0x000fc60000000015 */
[----:B--2---:R0:W-:Y:S01]  /*4a80*/  STG.E.U16 desc[UR16][R38.64+0x2], R3 ;  /* 0x0000020326007986 */ /* 0x0041e2000c101510 */
[----:B------:R-:W-:Y:S02]  /*4a90*/  PRMT R9, R29, 0x7632, R9 ;  /* 0x000076321d097816 */ /* 0x000fe40000000009 */
[----:B------:R-:W-:Y:S01]  /*4aa0*/  F2FP.F16.F32.PACK_AB R26, R26, R31 ;  /* 0x0000001f1a1a723e */ /* 0x000fe200000000ff */
[----:B------:R-:W-:Y:S04]  /*4ab0*/  STG.E.U16 desc[UR16][R38.64], R19 ;  /* 0x0000001326007986 */ /* 0x000fe8000c101510 */
[----:B------:R-:W-:Y:S01]  /*4ac0*/  STG.E.U16 desc[UR16][R38.64+0x4], R48 ;  /* 0x0000043026007986 */ /* 0x000fe2000c101510 */
[----:B0-----:R-:W-:-:S03]  /*4ad0*/  PRMT R3, R0, 0x7632, R3 ;  /* 0x0000763200037816 */ /* 0x001fc60000000003 */
[----:B------:R0:W-:Y:S01]  /*4ae0*/  STG.E.U16 desc[UR16][R38.64+0x6], R8 ;  /* 0x0000060826007986 */ /* 0x0001e2000c101510 */
[----:B------:R-:W-:-:S04]  /*4af0*/  F2FP.F16.F32.PACK_AB R0, R33, R24 ;  /* 0x000000182100723e */ /* 0x000fc800000000ff */
[----:B------:R-:W-:Y:S01]  /*4b00*/  PRMT R18, R0, 0x7610, R18 ;  /* 0x0000761000127816 */ /* 0x000fe20000000012 */
[----:B------:R-:W-:Y:S01]  /*4b10*/  UIADD3 UR6, UP0, UR9, 0x57, URZ ;  /* 0x0000005709067890 */ /* 0x000fe2000ff1e03f */
[----:B------:R-:W-:Y:S02]  /*4b20*/  F2FP.F16.F32.PACK_AB R6, R6, R28 ;  /* 0x0000001c0606723e */ /* 0x000fe400000000ff */
[----:B------:R-:W-:Y:S02]  /*4b30*/  F2FP.F16.F32.PACK_AB R2, R2, R11 ;  /* 0x0000000b0202723e */ /* 0x000fe400000000ff */
[----:B------:R-:W-:Y:S01]  /*4b40*/  F2FP.F16.F32.PACK_AB R5, R32, R5 ;  /* 0x000000052005723e */ /* 0x000fe200000000ff */
[----:B------:R-:W-:Y:S01]  /*4b50*/  UIADD3.X UR5, URZ, UR5, URZ, UP0, !UPT ;  /* 0x000000053f057290 */ /* 0x000fe200087fe43f */
[----:B0-----:R-:W-:Y:S01]  /*4b60*/  PRMT R8, R6, 0x7632, R8 ;  /* 0x0000763206087816 */ /* 0x001fe20000000008 */
[----:B------:R-:W-:-:S04]  /*4b70*/  UISETP.GE.U32.AND UP0, UPT, UR6, UR18, UPT ;  /* 0x000000120600728c */ /* 0x000fc8000bf06070 */
[----:B------:R-:W-:-:S06]  /*4b80*/  UISETP.GE.AND.EX UP0, UPT, UR5, UR10, UPT, UP0 ;  /* 0x0000000a0500728c */ /* 0x000fcc000bf06300 */
[----:B------:R-:W-:Y:S01]  /*4b90*/  PLOP3.LUT P0, PT, PT, PT, UP0, 0x80, 0x0 ;  /* 0x000000000000781c */ /* 0x000fe20003f0f008 */
[----:B------:R-:W-:Y:S01]  /*4ba0*/  ULOP3.LUT UR4, UR4, 0x1, URZ, 0x3c, !UPT ;  /* 0x0000000104047892 */ /* 0x000fe2000f8e3c3f */
[----:B------:R-:W-:Y:S01]  /*4bb0*/  UMOV UR9, UR6 ;  /* 0x0000000600097c82 */ /* 0x000fe20008000000 */
[----:B---3--:R0:W-:Y:S04]  /*4bc0*/  STG.E.U16 desc[UR16][R12.64+0x2], R4 ;  /* 0x000002040c007986 */ /* 0x0081e8000c101510 */
[----:B------:R1:W-:Y:S04]  /*4bd0*/  STG.E.U16 desc[UR16][R12.64], R7 ;  /* 0x000000070c007986 */ /* 0x0003e8000c101510 */
[----:B------:R-:W-:Y:S01]  /*4be0*/  STG.E.U16 desc[UR16][R12.64+0x4], R29 ;  /* 0x0000041d0c007986 */ /* 0x000fe2000c101510 */
[----:B0-----:R-:W-:-:S02]  /*4bf0*/  PRMT R4, R0, 0x7632, R4 ;  /* 0x0000763200047816 */ /* 0x001fc40000000004 */
[----:B------:R-:W-:Y:S01]  /*4c00*/  F2FP.F16.F32.PACK_AB R0, R58, R60 ;  /* 0x0000003c3a00723e */ /* 0x000fe200000000ff */
[----:B------:R-:W-:Y:S01]  /*4c10*/  STG.E.U16 desc[UR16][R12.64+0x6], R9 ;  /* 0x000006090c007986 */ /* 0x000fe2000c101510 */
[----:B-1----:R-:W-:Y:S02]  /*4c20*/  PRMT R7, R26, 0x7632, R7 ;  /* 0x000076321a077816 */ /* 0x002fe40000000007 */
[C---:B------:R-:W-:Y:S01]  /*4c30*/  PRMT R22, R0.reuse, 0x7610, R22 ;  /* 0x0000761000167816 */ /* 0x040fe20000000016 */
[----:B------:R0:W-:Y:S04]  /*4c40*/  STG.E.U16 desc[UR16][R42.64+0x2], R3 ;  /* 0x000002032a007986 */ /* 0x0001e8000c101510 */
[----:B------:R-:W-:Y:S04]  /*4c50*/  STG.E.U16 desc[UR16][R42.64], R21 ;  /* 0x000000152a007986 */ /* 0x000fe8000c101510 */
[----:B------:R-:W-:Y:S01]  /*4c60*/  STG.E.U16 desc[UR16][R42.64+0x4], R26 ;  /* 0x0000041a2a007986 */ /* 0x000fe2000c101510 */
[----:B0-----:R-:W-:-:S03]  /*4c70*/  PRMT R3, R0, 0x7632, R3 ;  /* 0x0000763200037816 */ /* 0x001fc60000000003 */
[----:B------:R0:W-:Y:S01]  /*4c80*/  STG.E.U16 desc[UR16][R42.64+0x6], R7 ;  /* 0x000006072a007986 */ /* 0x0001e2000c101510 */
[----:B----4-:R-:W-:-:S03]  /*4c90*/  F2FP.F16.F32.PACK_AB R0, R25, R27 ;  /* 0x0000001b1900723e */ /* 0x010fc600000000ff */
[----:B------:R1:W-:Y:S01]  /*4ca0*/  STG.E.U16 desc[UR16][R36.64+0x2], R4 ;  /* 0x0000020424007986 */ /* 0x0003e2000c101510 */
[----:B------:R-:W-:Y:S02]  /*4cb0*/  PRMT R23, R0, 0x7632, R23 ;  /* 0x0000763200177816 */ /* 0x000fe40000000017 */
[----:B0-----:R-:W-:Y:S01]  /*4cc0*/  PRMT R7, R2, 0x7632, R7 ;  /* 0x0000763202077816 */ /* 0x001fe20000000007 */
        /* <DEDUP_REMOVED lines=14> */
.L_x_3415:
        /* <DEDUP_REMOVED lines=13> */
.L_x_3600:


//--------------------- .text._ZN13group_norm_v214gn_cuda_kernelI6__halfLi320ELi2ELi32ELi80ELi256ELb0ELi64ELi320ELi320ELi4ELb1ELi74ELb0ELb0ENS_16CompileConditionILi900EEEEEvPT_PKS4_S7_S7_flPfS8_Pj --------------------------
	.section	.text._ZN13group_norm_v214gn_cuda_kernelI6__halfLi320ELi2ELi32ELi80ELi256ELb0ELi64ELi320ELi320ELi4ELb1ELi74ELb0ELb0ENS_16CompileConditionILi900EEEEEvPT_PKS4_S7_S7_flPfS8_Pj,"ax",@progbits
	.align	128
        .global         _ZN13group_norm_v214gn_cuda_kernelI6__halfLi320ELi2ELi32ELi80ELi256ELb0ELi64ELi320ELi320ELi4ELb1ELi74ELb0ELb0ENS_16CompileConditionILi900EEEEEvPT_PKS4_S7_S7_flPfS8_Pj
        .type           _ZN13group_norm_v214gn_cuda_kernelI6__halfLi320ELi2ELi32ELi80ELi256ELb0ELi64ELi320ELi320ELi4ELb1ELi74ELb0ELb0ENS_16CompileConditionILi900EEEEEvPT_PKS4_S7_S7_flPfS8_Pj,@function
        .size           _ZN13group_norm_v214gn_cuda_kernelI6__halfLi320ELi2ELi32ELi80ELi256ELb0ELi64ELi320ELi320ELi4ELb1ELi74ELb0ELb0ENS_16CompileConditionILi900EEEEEvPT_PKS4_S7_S7_flPfS8_Pj,(.L_x_3601 - _ZN13group_norm_v214gn_cuda_kernelI6__halfLi320ELi2ELi32ELi80ELi256ELb0ELi64ELi320ELi320ELi4ELb1ELi74ELb0ELb0ENS_16CompileConditionILi900EEEEEvPT_PKS4_S7_S7_flPfS8_Pj)
        .other          _ZN13group_norm_v214gn_cuda_kernelI6__halfLi320ELi2ELi32ELi80ELi256ELb0ELi64ELi320ELi320ELi4ELb1ELi74ELb0ELb0ENS_16CompileConditionILi900EEEEEvPT_PKS4_S7_S7_flPfS8_Pj,@"STO_CUDA_ENTRY STV_DEFAULT"
_ZN13group_norm_v214gn_cuda_kernelI6__halfLi320ELi2ELi32ELi80ELi256ELb0ELi64ELi320ELi320ELi4ELb1ELi74ELb0ELb0ENS_16CompileConditionILi900EEEEEvPT_PKS4_S7_S7_flPfS8_Pj:
.text._ZN13group_norm_v214gn_cuda_kernelI6__halfLi320ELi2ELi32ELi80ELi256ELb0ELi64ELi320ELi320ELi4ELb1ELi74ELb0ELb0ENS_16CompileConditionILi900EEEEEvPT_PKS4_S7_S7_flPfS8_Pj:
        /* <DEDUP_REMOVED lines=24> */
.L_x_3424:
[----:B-1----:R-:W1:Y:S01]  /*0180*/  S2R R84, SR_TID.X ;  /* 0x0000000000547919 */ /* 0x002e620000002100 */
[----:B------:R-:W-:Y:S01]  /*0190*/  ULOP3.LUT UR6, UR9, 0x7, URZ, 0xc0, !UPT ;  /* 0x0000000709067892 */ /* 0x000fe2000f8ec03f */
[----:B------:R-:W2:Y:S01]  /*01a0*/  LDC.64 R44, c[0x0][0x220] ;  /* 0x00008800ff2c7b82 */ /* 0x000ea20000000a00 */
[----:B------:R-:W-:Y:S01]  /*01b0*/  USHF.R.U64 UR15, UR9, 0x3, UR5 ;  /* 0x00000003090f7899 */ /* 0x000fe20008001205 */
[----:B------:R-:W0:Y:S01]  /*01c0*/  S2R R89, SR_CTAID.X ;  /* 0x0000000000597919 */ /* 0x000e220000002500 */
[----:B------:R-:W-:Y:S02]  /*01d0*/  UIMAD UR12, UR6, 0x140, URZ ;  /* 0x00000140060c78a4 */ /* 0x000fe4000f8e023f */
[----:B------:R-:W-:Y:S02]  /*01e0*/  USHF.R.U32.HI UR6, URZ, 0x3, UR5 ;  /* 0x000000033f067899 */ /* 0x000fe40008011605 */
[----:B------:R-:W-:Y:S01]  /*01f0*/  MOV R17, UR15 ;  /* 0x0000000f00117c02 */ /* 0x000fe20008000f00 */
[----:B------:R-:W-:Y:S01]  /*0200*/  ULDC.64 UR20, c[0x0][0x218] ;  /* 0x0000860000147ab9 */ /* 0x000fe20000000a00 */
[----:B------:R-:W-:Y:S01]  /*0210*/  UIMAD UR11, UR6, 0xa0000, URZ ;  /* 0x000a0000060b78a4 */ /* 0x000fe2000f8e023f */
[----:B------:R-:W3:Y:S01]  /*0220*/  LDC.64 R42, c[0x0][0x228] ;  /* 0x00008a00ff2a7b82 */ /* 0x000ee20000000a00 */
        /* <DEDUP_REMOVED lines=17> */
[----:B------:R-:W4:Y:S01]  /*0340*/  LDG.E.64.CONSTANT R54, desc[UR16][R54.64] ;  /* 0x0000001036367981 */ /* 0x000f22000c1e9b00 */
[----:B------:R-:W-:Y:S02]  /*0350*/  IADD3.X R4, RZ, R0, RZ, P0, !PT ;  /* 0x00000000ff047210 */ /* 0x000fe400007fe4ff */
[C---:B------:R-:W-:Y:S01]  /*0360*/  LEA R64, P0, R3.reuse, UR20, 0x1 ;  /* 0x0000001403407c11 */ /* 0x040fe2000f8008ff */
[----:B------:R0:W-:Y:S01]  /*0370*/  STL [R1+0xc], R5 ;  /* 0x00000c0501007387 */ /* 0x0001e20000100800 */
        /* <DEDUP_REMOVED lines=25> */
[----:B0-----:R-:W-:Y:S02]  /*0510*/  LEA.HI.X R5, R3, UR21, R6, 0x1, P0 ;  /* 0x0000001503057c11 */ /* 0x001fe400080f0c06 */
        /* <DEDUP_REMOVED lines=27> */
[C---:B------:R-:W-:Y:S01]  /*06d0*/  LEA R22, P0, R3.reuse, UR20, 0x1 ;  /* 0x0000001403167c11 */ /* 0x040fe2000f8008ff */
[----:B------:R0:W-:Y:S01]  /*06e0*/  STL [R1], R21 ;  /* 0x0000001501007387 */ /* 0x0001e20000100800 */
        /* <DEDUP_REMOVED lines=12> */
[----:B0-----:R-:W-:Y:S02]  /*07b0*/  IADD3 R21, R2, 0x20800, RZ ;  /* 0x0002080002157810 */ /* 0x001fe40007ffe0ff */
[----:B------:R-:W-:Y:S02]  /*07c0*/  LEA.HI.X R31, R3, UR21, R20, 0x1, P0 ;  /* 0x00000015031f7c11 */ /* 0x000fe400080f0c14 */
[----:B------:R-:W-:-:S04]  /*07d0*/  IADD3 R3, P0, R21, R16, RZ ;  /* 0x0000001015037210 */ /* 0x000fc80007f1e0ff */
[----:B------:R-:W4:Y:S01]  /*07e0*/  LDG.E.64.CONSTANT R30, desc[UR16][R30.64] ;  /* 0x000000101e1e7981 */ /* 0x000f22000c1e9b00 */
[----:B------:R-:W-:Y:S02]  /*07f0*/  IADD3.X R20, RZ, R0, RZ, P0, !PT ;  /* 0x00000000ff147210 */ /* 0x000fe400007fe4ff */
[C---:B------:R-:W-:Y:S01]  /*0800*/  LEA R34, P0, R3.reuse, UR20, 0x1 ;  /* 0x0000001403227c11 */ /* 0x040fe2000f8008ff */
[----:B------:R0:W-:Y:S03]  /*0810*/  STL [R1+0x4], R21 ;  /* 0x0000041501007387 */ /* 0x0001e60000100800 */
[----:B------:R-:W-:Y:S01]  /*0820*/  LEA.HI.X R35, R3, UR21, R20, 0x1, P0 ;  /* 0x0000001503237c11 */ /* 0x000fe200080f0c14 */
[----:B------:R-:W4:Y:S01]  /*0830*/  LDL R50, [R1+0x14] ;  /* 0x0000140001327983 */ /* 0x000f220000100800 */
        /* <DEDUP_REMOVED lines=13> */
[----:B--2---:R-:W-:-:S04]  /*0910*/  IMAD.WIDE R44, R12, 0x2, R44 ;  /* 0x000000020c2c7825 */ /* 0x004fc800078e022c */
[----:B---3--:R-:W-:Y:S02]  /*0920*/  IMAD.WIDE R42, R12, 0x2, R42 ;  /* 0x000000020c2a7825 */ /* 0x008fe400078e022a */
[----:B------:R-:W5:Y:S04]  /*0930*/  LDG.E.64.CONSTANT R44, desc[UR16][R44.64] ;  /* 0x000000102c2c7981 */ /* 0x000f68000c1e9b00 */
[----:B------:R-:W5:Y:S01]  /*0940*/  LDG.E.64.CONSTANT R42, desc[UR16][R42.64] ;  /* 0x000000102a2a7981 */ /* 0x000f62000c1e9b00 */
[----:B------:R-:W-:Y:S01]  /*0950*/  ISETP.GT.U32.AND P1, PT, R84, 0xf, PT ;  /* 0x0000000f5400780c */ /* 0x000fe20003f24070 */
[----:B------:R-:W-:Y:S01]  /*0960*/  BSSY B0, `(.L_x_3416) ;  /* 0x0000183000007945 */ /* 0x000fe20003800000 */
[----:B------:R-:W-:Y:S01]  /*0970*/  MOV R69, RZ ;  /* 0x000000ff00457202 */ /* 0x000fe20000000f00 */
[----:B----4-:R-:W-:-:S02]  /*0980*/  HADD2.F32 R0, -RZ, R54.H0_H0 ;  /* 0x20000036ff007230 */ /* 0x010fc40000004100 */
        /* <DEDUP_REMOVED lines=94> */
[----:B0-----:R-:W-:Y:S01]  /*0f70*/  FFMA.FTZ R21, R11, R11, R20 ;  /* 0x0000000b0b157223 */ /* 0x001fe20000010014 */
        /* <DEDUP_REMOVED lines=82> */
[----:B------:R-:W-:-:S02]  /*14a0*/  HADD2.F32 R41, -RZ, R52.H1_H1 ;  /* 0x30000034ff297230 */ /* 0x000fc40000004100 */
[----:B------:R-:W-:Y:S01]  /*14b0*/  FFMA.FTZ R49, R39, R39, R40 ;  /* 0x0000002727317223 */ /* 0x000fe20000010028 */
[----:B------:R-:W-:Y:S02]  /*14c0*/  HADD2.F32 R40, -RZ, R52.H0_H0 ;  /* 0x20000034ff287230 */ /* 0x000fe40000004100 */
[----:B------:R-:W-:Y:S01]  /*14d0*/  FADD.FTZ R47, R46, R39 ;  /* 0x000000272e2f7221 */ /* 0x000fe20000010000 */
[--C-:B------:R-:W-:Y:S02]  /*14e0*/  HADD2.F32 R52, -RZ, R53.reuse.H0_H0 ;  /* 0x20000035ff347230 */ /* 0x100fe40000004100 */
[----:B------:R-:W-:Y:S02]  /*14f0*/  HADD2.F32 R53, -RZ, R53.H1_H1 ;  /* 0x30000035ff357230 */ /* 0x000fe40000004100 */
[----:B------:R-:W-:Y:S01]  /*1500*/  FFMA.FTZ R48, R40, R40, R49 ;  /* 0x0000002828307223 */ /* 0x000fe20000010031 */
[----:B------:R-:W-:-:S03]  /*1510*/  FADD.FTZ R46, R47, R40 ;  /* 0x000000282f2e7221 */ /* 0x000fc60000010000 */
[----:B------:R-:W-:Y:S01]  /*1520*/  FFMA.FTZ R49, R41, R41, R48 ;  /* 0x0000002929317223 */ /* 0x000fe20000010030 */
[----:B------:R-:W-:-:S03]  /*1530*/  FADD.FTZ R47, R46, R41 ;  /* 0x000000292e2f7221 */ /* 0x000fc60000010000 */
[----:B------:R-:W-:Y:S01]  /*1540*/  FFMA.FTZ R48, R52, R52, R49 ;  /* 0x0000003434307223 */ /* 0x000fe20000010031 */
[----:B------:R-:W-:Y:S01]  /*1550*/  FADD.FTZ R46, R47, R52 ;  /* 0x000000342f2e7221 */ /* 0x000fe20000010000 */
[----:B------:R-:W-:Y:S02]  /*1560*/  HFMA2.MMA R49, -RZ, RZ, 0, 0 ;  /* 0x00000000ff317435 */ /* 0x000fe400000001ff */
[----:B------:R-:W-:Y:S01]  /*1570*/  FFMA.FTZ R47, R53, R53, R48 ;  /* 0x00000035352f7223 */ /* 0x000fe20000010030 */
[----:B------:R-:W-:-:S05]  /*1580*/  FADD.FTZ R46, R46, R53 ;  /* 0x000000352e2e7221 */ /* 0x000fca0000010000 */
[----:B------:R0:W-:Y:S01]  /*1590*/  STS.64 [R50], R46 ;  /* 0x0000002e32007388 */ /* 0x0001e20000000a00 */
        /* <DEDUP_REMOVED lines=14> */
[----:B------:R-:W-:Y:S02]  /*1680*/  SHF.R.S32.HI R47, RZ, 0x1f, R48 ;  /* 0x0000001fff2f7819 */ /* 0x000fe40000011430 */
[----:B------:R-:W-:Y:S02]  /*1690*/  SHF.R.S32.HI R74, RZ, 0x2, R74 ;  /* 0x00000002ff4a7819 */ /* 0x000fe4000001144a */
[----:B------:R-:W-:-:S02]  /*16a0*/  LEA.HI R48, R47, R48, RZ, 0x2 ;  /* 0x000000302f307211 */ /* 0x000fc400078f10ff */
[----:B0-----:R-:W-:Y:S02]  /*16b0*/  LEA R51, R46, R51, 0x18 ;  /* 0x000000332e337211 */ /* 0x001fe400078ec0ff */
[----:B------:R-:W-:Y:S02]  /*16c0*/  SHF.R.S32.HI R48, RZ, 0x2, R48 ;  /* 0x00000002ff307819 */ /* 0x000fe40000011430 */
[----:B------:R-:W-:Y:S01]  /*16d0*/  IADD3 R83, R50, 0x40, RZ ;  /* 0x0000004032537810 */ /* 0x000fe20007ffe0ff */
[--C-:B------:R-:W-:Y:S02]  /*16e0*/  IMAD R74, R74, 0x28, R51.reuse ;  /* 0x000000284a4a7824 */ /* 0x100fe400078e0233 */
[----:B------:R-:W-:-:S03]  /*16f0*/  IMAD R48, R48, 0x28, R51 ;  /* 0x0000002830307824 */ /* 0x000fc600078e0233 */
[----:B------:R-:W-:Y:S02]  /*1700*/  IADD3 R74, R74, R69, RZ ;  /* 0x000000454a4a7210 */ /* 0x000fe40007ffe0ff */
[----:B------:R-:W-:-:S03]  /*1710*/  IADD3 R48, R69, R48, RZ ;  /* 0x0000003045307210 */ /* 0x000fc60007ffe0ff */
        /* <DEDUP_REMOVED lines=134> */
[C---:B------:R-:W-:Y:S01]  /*1f80*/  IADD3 R47, R50.reuse, 0x48, RZ ;  /* 0x00000048322f7810 */ /* 0x040fe20007ffe0ff */
        /* <DEDUP_REMOVED lines=12> */
[----:B------:R-:W-:-:S02]  /*2050*/  IADD3 R83, R69, R83, RZ ;  /* 0x0000005345537210 */ /* 0x000fc40007ffe0ff */
[C---:B------:R-:W-:Y:S01]  /*2060*/  IADD3 R74, R69.reuse, R74, RZ ;  /* 0x0000004a454a7210 */ /* 0x040fe20007ffe0ff */
        /* <DEDUP_REMOVED lines=18> */
.L_x_3417:
[----:B------:R-:W-:Y:S05]  /*2190*/  BSYNC B0 ;  /* 0x0000000000007941 */ /* 0x000fea0003800000 */
.L_x_3416:
[----:B------:R-:W1:Y:S01]  /*21a0*/  SHFL.BFLY PT, R48, R69, 0x2, 0x1f ;  /* 0x0c401f0045307f89 */ /* 0x000e6200000e0000 */
[----:B------:R-:W-:Y:S03]  /*21b0*/  BSSY B0, `(.L_x_3418) ;  /* 0x0000015000007945 */ /* 0x000fe60003800000 */
[----:B0-----:R-:W0:Y:S01]  /*21c0*/  SHFL.BFLY PT, R46, R49, 0x2, 0x1f ;  /* 0x0c401f00312e7f89 */ /* 0x001e2200000e0000 */
[----:B------:R-:W2:Y:S01]  /*21d0*/  S2R R74, SR_TID.X ;  /* 0x00000000004a7919 */ /* 0x000ea20000002100 */
[----:B-1----:R-:W-:Y:S01]  /*21e0*/  FADD.FTZ R48, R48, R69 ;  /* 0x0000004530307221 */ /* 0x002fe20000010000 */
[----:B0-----:R-:W-:-:S04]  /*21f0*/  FADD.FTZ R50, R46, R49 ;  /* 0x000000312e327221 */ /* 0x001fc80000010000 */
[----:B------:R-:W0:Y:S04]  /*2200*/  SHFL.BFLY PT, R47, R48, 0x1, 0x1f ;  /* 0x0c201f00302f7f89 */ /* 0x000e2800000e0000 */
[----:B------:R-:W1:Y:S01]  /*2210*/  SHFL.BFLY PT, R51, R50, 0x1, 0x1f ;  /* 0x0c201f0032337f89 */ /* 0x000e6200000e0000 */
[----:B--2---:R-:W-:Y:S01]  /*2220*/  LOP3.LUT P0, RZ, R74, 0xfffffff3, RZ, 0xc0, !PT ;  /* 0xfffffff34aff7812 */ /* 0x004fe2000780c0ff */
[----:B0-----:R-:W-:Y:S01]  /*2230*/  FADD.FTZ R46, R48, R47 ;  /* 0x0000002f302e7221 */ /* 0x001fe20000010000 */
[----:B-1----:R-:W-:-:S11]  /*2240*/  FADD.FTZ R47, R50, R51 ;  /* 0x00000033322f7221 */ /* 0x002fd60000010000 */
[----:B------:R-:W-:Y:S05]  /*2250*/  @P0 BRA `(.L_x_3419) ;  /* 0x0000000000280947 */ /* 0x000fea0003800000 */
[----:B------:R-:W-:Y:S01]  /*2260*/  ULDC UR6, c[0x0][0x10] ;  /* 0x0000040000067ab9 */ /* 0x000fe20000000800 */
[----:B------:R-:W-:Y:S01]  /*2270*/  LOP3.LUT R48, R89, 0x3, RZ, 0xc0, !PT ;  /* 0x0000000359307812 */ /* 0x000fe200078ec0ff */
[----:B------:R-:W-:-:S03]  /*2280*/  UIMAD UR6, UR6, UR4, UR7 ;  /* 0x00000004060672a4 */ /* 0x000fc6000f8e0207 */
[----:B------:R-:W-:-:S03]  /*2290*/  LOP3.LUT R48, R48, 0x7ffffffc, R74, 0xf8, !PT ;  /* 0x7ffffffc30307812 */ /* 0x000fc600078ef84a */
[----:B------:R-:W-:-:S04]  /*22a0*/  MOV R49, UR6 ;  /* 0x0000000600317c02 */ /* 0x000fc80008000f00 */
[----:B------:R-:W-:Y:S02]  /*22b0*/  LEA R50, R49, R48, 0x4 ;  /* 0x0000003031327211 */ /* 0x000fe400078e20ff */
[----:B------:R-:W0:Y:S02]  /*22c0*/  LDC.64 R48, c[0x0][0x248] ;  /* 0x00009200ff307b82 */ /* 0x000e240000000a00 */
[----:B------:R-:W-:-:S05]  /*22d0*/  SHF.L.U32 R51, R50, 0x1, RZ ;  /* 0x0000000132337819 */ /* 0x000fca00000006ff */
[----:B0-----:R-:W-:-:S05]  /*22e0*/  IMAD.WIDE.U32 R48, R51, 0x4, R48 ;  /* 0x0000000433307825 */ /* 0x001fca00078e0030 */
[----:B------:R0:W-:Y:S02]  /*22f0*/  STG.E.64 desc[UR16][R48.64], R46 ;  /* 0x0000002e30007986 */ /* 0x0001e4000c101b10 */
.L_x_3419:
[----:B------:R-:W-:Y:S05]  /*2300*/  BSYNC B0 ;  /* 0x0000000000007941 */ /* 0x000fea0003800000 */
.L_x_3418:
        /* <DEDUP_REMOVED lines=13> */
.L_x_3421:
[----:B------:R-:W2:Y:S04]  /*23e0*/  LD.E.STRONG.GPU R48, desc[UR16][R46.64] ;  /* 0x000000102e307980 */ /* 0x000ea8000c10f900 */
[----:B--2---:R-:W-:Y:S01]  /*23f0*/  CCTL.IVALL ;  /* 0x00000000ff00798f */ /* 0x004fe20002000000 */
[----:B------:R-:W-:Y:S05]  /*2400*/  YIELD ;  /* 0x0000000000007946 */ /* 0x000fea0003800000 */
[----:B-----5:R-:W-:-:S04]  /*2410*/  LOP3.LUT R48, R48, R49, RZ, 0x3c, !PT ;  /* 0x0000003130307212 */ /* 0x020fc800078e3cff */
[----:B------:R-:W-:-:S13]  /*2420*/  ISETP.GT.AND P2, PT, R48, -0x1, PT ;  /* 0xffffffff3000780c */ /* 0x000fda0003f44270 */
[----:B------:R-:W-:Y:S05]  /*2430*/  @P2 BRA `(.L_x_3421) ;  /* 0xfffffffc00e82947 */ /* 0x000fea000383ffff */
.L_x_3420:
[----:B------:R-:W-:Y:S05]  /*2440*/  WARPSYNC.ALL ;  /* 0x0000000000007948 */ /* 0x000fea0003800000 */
[----:B------:R-:W1:Y:S01]  /*2450*/  S2R R83, SR_TID.X ;  /* 0x0000000000537919 */ /* 0x000e620000002100 */
[----:B0-----:R-:W0:Y:S01]  /*2460*/  @!P1 LDC R46, c[0x0][0x10] ;  /* 0x00000400ff2e9b82 */ /* 0x001e220000000800 */
[----:B------:R-:W-:-:S07]  /*2470*/  MOV R47, UR4 ;  /* 0x00000004002f7c02 */ /* 0x000fce0008000f00 */
[----:B------:R-:W-:Y:S01]  /*2480*/  BAR.SYNC.DEFER_BLOCKING 0x0 ;  /* 0x0000000000007b1d */ /* 0x000fe20000010000 */
[----:B------:R-:W-:-:S05]  /*2490*/  HFMA2.MMA R50, -RZ, RZ, 0, 0 ;  /* 0x00000000ff327435 */ /* 0x000fca00000001ff */
[----:B------:R-:W-:Y:S01]  /*24a0*/  ULDC.64 UR20, c[0x0][0x240] ;  /* 0x0000900000147ab9 */ /* 0x000fe20000000a00 */
[----:B0-----:R-:W-:Y:S01]  /*24b0*/  @!P1 IMAD R46, R46, R47, UR7 ;  /* 0x000000072e2e9e24 */ /* 0x001fe2000f8e022f */
[----:B-1----:R-:W-:-:S04]  /*24c0*/  @!P1 LOP3.LUT R47, R83, 0x7ffffffc, RZ, 0xc0, !PT ;  /* 0x7ffffffc532f9812 */ /* 0x002fc800078ec0ff */
[----:B------:R-:W-:Y:S02]  /*24d0*/  @!P1 LEA R46, R46, R47, 0x4 ;  /* 0x0000002f2e2e9211 */ /* 0x000fe400078e20ff */
[----:B------:R-:W-:-:S04]  /*24e0*/  @!P1 LOP3.LUT R47, R83, 0x3, RZ, 0xc0, !PT ;  /* 0x00000003532f9812 */ /* 0x000fc800078ec0ff */
[----:B------:R-:W-:Y:S02]  /*24f0*/  @!P1 IADD3 R48, R46, R47, RZ ;  /* 0x0000002f2e309210 */ /* 0x000fe40007ffe0ff */
[----:B------:R-:W0:Y:S02]  /*2500*/  @!P1 LDC.64 R46, c[0x0][0x248] ;  /* 0x00009200ff2e9b82 */ /* 0x000e240000000a00 */
[----:B------:R-:W-:-:S05]  /*2510*/  @!P1 SHF.L.U32 R49, R48, 0x1, RZ ;  /* 0x0000000130319819 */ /* 0x000fca00000006ff */
[----:B0-----:R-:W-:-:S06]  /*2520*/  @!P1 IMAD.WIDE.U32 R46, R49, 0x4, R46 ;  /* 0x00000004312e9825 */ /* 0x001fcc00078e002e */
[----:B------:R-:W2:Y:S01]  /*2530*/  @!P1 LDG.E.64 R46, desc[UR16][R46.64] ;  /* 0x000000102e2e9981 */ /* 0x000ea2000c1e1b00 */
[----:B------:R-:W-:Y:S01]  /*2540*/  MOV R48, RZ ;  /* 0x000000ff00307202 */ /* 0x000fe20000000f00 */
[----:B------:R-:W-:Y:S01]  /*2550*/  BSSY B0, `(.L_x_3422) ;  /* 0x000002f000007945 */ /* 0x000fe20003800000 */
[----:B------:R-:W0:Y:S01]  /*2560*/  S2R R84, SR_CTAID.X ;  /* 0x0000000000547919 */ /* 0x000e220000002500 */
[----:B--2---:R-:W-:Y:S01]  /*2570*/  @!P1 FADD.FTZ R50, RZ, R46 ;  /* 0x0000002eff329221 */ /* 0x004fe20000010000 */
[----:B------:R-:W-:Y:S01]  /*2580*/  @!P1 FADD.FTZ R48, RZ, R47 ;  /* 0x0000002fff309221 */ /* 0x000fe20000010000 */
[----:B------:R-:W-:-:S03]  /*2590*/  ISETP.EQ.U32.AND P1, PT, RZ, UR20, PT ;  /* 0x00000014ff007c0c */ /* 0x000fc6000bf22070 */
[----:B------:R-:W1:Y:S02]  /*25a0*/  SHFL.BFLY PT, R49, R50, 0x2, 0x1f ;  /* 0x0c401f0032317f89 */ /* 0x000e6400000e0000 */
[----:B-1----:R-:W-:Y:S01]  /*25b0*/  FADD.FTZ R51, R49, R50 ;  /* 0x0000003231337221 */ /* 0x002fe20000010000 */
[----:B------:R-:W-:Y:S01]  /*25c0*/  @!P0 MOV R50, 0x400 ;  /* 0x0000040000328802 */ /* 0x000fe20000000f00 */
[----:B------:R-:W1:Y:S04]  /*25d0*/  SHFL.BFLY PT, R49, R48, 0x2, 0x1f ;  /* 0x0c401f0030317f89 */ /* 0x000e6800000e0000 */
[----:B------:R-:W2:Y:S01]  /*25e0*/  SHFL.BFLY PT, R74, R51, 0x1, 0x1f ;  /* 0x0c201f00334a7f89 */ /* 0x000ea200000e0000 */
[----:B-1----:R-:W-:Y:S01]  /*25f0*/  FADD.FTZ R49, R49, R48 ;  /* 0x0000003031317221 */ /* 0x002fe20000010000 */
[----:B------:R-:W-:Y:S01]  /*2600*/  @!P0 IADD3 R48, R50, 0xc80, RZ ;  /* 0x00000c8032308810 */ /* 0x000fe20007ffe0ff */
[----:B--2---:R-:W-:-:S03]  /*2610*/  FADD.FTZ R69, R51, R74 ;  /* 0x0000004a33457221 */ /* 0x004fc60000010000 */
[----:B------:R-:W1:Y:S01]  /*2620*/  SHFL.BFLY PT, R74, R49, 0x1, 0x1f ;  /* 0x0c201f00314a7f89 */ /* 0x000e6200000e0000 */
[----:B------:R-:W-:Y:S02]  /*2630*/  @!P0 FMUL.FTZ R46, R69, 4.8828125727595761418e-05 ;  /* 0x384ccccd452e8820 */ /* 0x000fe40000410000 */
[----:B------:R-:W2:Y:S02]  /*2640*/  @!P0 S2R R69, SR_CgaCtaId ;  /* 0x0000000000458919 */ /* 0x000ea40000008800 */
[----:B------:R-:W-:Y:S01]  /*2650*/  @!P0 FMUL.FTZ R47, R46, R46 ;  /* 0x0000002e2e2f8220 */ /* 0x000fe20000410000 */
[----:B-1----:R-:W-:-:S04]  /*2660*/  FADD.FTZ R74, R49, R74 ;  /* 0x0000004a314a7221 */ /* 0x002fc80000010000 */
[----:B------:R-:W-:-:S05]  /*2670*/  @!P0 FFMA.FTZ R47, R74, 4.8828125727595761418e-05, -R47 ;  /* 0x384ccccd4a2f8823 */ /* 0x000fca000001082f */
[----:B------:R-:W-:Y:S02]  /*2680*/  @!P0 FMNMX.FTZ R47, RZ, R47, !PT ;  /* 0x0000002fff2f8209 */ /* 0x000fe40007810000 */
[----:B--2---:R-:W-:Y:S02]  /*2690*/  @!P0 LEA R69, R69, R48, 0x18 ;  /* 0x0000003045458211 */ /* 0x004fe400078ec0ff */
        /* <DEDUP_REMOVED lines=26> */
.L_x_3423:
[----:B------:R-:W-:Y:S05]  /*2840*/  BSYNC B0 ;  /* 0x0000000000007941 */ /* 0x000fea0003800000 */
.L_x_3422:
[----:B------:R-:W1:Y:S01]  /*2850*/  S2UR UR13, SR_CgaCtaId ;  /* 0x00000000000d79c3 */ /* 0x000e620000008800 */
[----:B------:R-:W-:Y:S01]  /*2860*/  USHF.L.U32 UR6, UR9, 0x2, URZ ;  /* 0x0000000209067899 */ /* 0x000fe2000800063f */
[----:B------:R-:W2:Y:S01]  /*2870*/  LDL.LU R69, [R1] ;  /* 0x0000000001457983 */ /* 0x000ea20000300800 */
[----:B0-----:R-:W-:Y:S01]  /*2880*/  LEA R46, R70, UR12, 0x2 ;  /* 0x0000000c462e7c11 */ /* 0x001fe2000f8e10ff */
[----:B------:R-:W-:Y:S01]  /*2890*/  UMOV UR8, 0x400 ;  /* 0x0000040000087882 */ /* 0x000fe20000000000 */
[----:B------:R-:W-:Y:S01]  /*28a0*/  ULOP3.LUT UR6, UR6, 0x1c, URZ, 0xc0, !UPT ;  /* 0x0000001c06067892 */ /* 0x000fe2000f8ec03f */
[--C-:B-----5:R-:W-:Y:S01]  /*28b0*/  HADD2.F32 R83, -RZ, R44.reuse.H0_H0 ;  /* 0x2000002cff537230 */ /* 0x120fe20000004100 */
[----:B------:R-:W-:Y:S01]  /*28c0*/  UIADD3 UR8, UR8, 0xc80, URZ ;  /* 0x00000c8008087890 */ /* 0x000fe2000fffe03f */
[----:B------:R-:W-:Y:S01]  /*28d0*/  IMAD.WIDE.U32 R48, R46, -0x33333333, RZ ;  /* 0xcccccccd2e307825 */ /* 0x000fe200078e00ff */
[----:B------:R-:W-:Y:S02]  /*28e0*/  STL [R1+0x28], R35 ;  /* 0x0000282301007387 */ /* 0x000fe40000100800 */
[----:B------:R-:W-:Y:S01]  /*28f0*/  IADD3 R47, RZ, -UR6, RZ ;  /* 0x80000006ff2f7c10 */ /* 0x000fe2000fffe0ff */
[----:B------:R-:W-:Y:S01]  /*2900*/  ULDC UR6, c[0x0][0x230] ;  /* 0x00008c0000067ab9 */ /* 0x000fe20000000800 */
[----:B------:R-:W-:Y:S01]  /*2910*/  HADD2.F32 R44, -RZ, R44.H1_H1 ;  /* 0x3000002cff2c7230 */ /* 0x000fe20000004100 */
[----:B------:R-:W-:Y:S01]  /*2920*/  STL [R1+0x24], R38 ;  /* 0x0000242601007387 */ /* 0x000fe20000100800 */
[----:B------:R-:W-:Y:S01]  /*2930*/  MOV R48, R47 ;  /* 0x0000002f00307202 */ /* 0x000fe20000000f00 */
[----:B------:R-:W-:Y:S01]  /*2940*/  HADD2.F32 R84, -RZ, R42.H0_H0 ;  /* 0x2000002aff547230 */ /* 0x000fe20000004100 */
[----:B------:R-:W-:Y:S01]  /*2950*/  SHF.R.S32.HI R47, RZ, 0x1f, R46 ;  /* 0x0000001fff2f7819 */ /* 0x000fe2000001142e */
[----:B------:R-:W-:Y:S01]  /*2960*/  STL [R1+0x20], R39 ;  /* 0x0000202701007387 */ /* 0x000fe20000100800 */
[----:B------:R-:W-:-:S03]  /*2970*/  LEA.HI R48, R49, R48, RZ, 0x1a ;  /* 0x0000003031307211 */ /* 0x000fc600078fd0ff */
[----:B------:R-:W-:Y:S01]  /*2980*/  STL [R1+0x1c], R52 ;  /* 0x00001c3401007387 */ /* 0x000fe20000100800 */
[----:B-1----:R-:W-:-:S03]  /*2990*/  ULEA UR8, UR13, UR8, 0x18 ;  /* 0x000000080d087291 */ /* 0x002fc6000f8ec03f */
[----:B------:R-:W-:Y:S01]  /*29a0*/  STL [R1+0x18], R53 ;  /* 0x0000183501007387 */ /* 0x000fe20000100800 */
[----:B------:R-:W-:Y:S02]  /*29b0*/  ULDC.64 UR12, c[0x0][0x210] ;  /* 0x00008400000c7ab9 */ /* 0x000fe40000000a00 */
[----:B------:R-:W-:-:S06]  /*29c0*/  LEA R48, R48, UR8, 0x3 ;  /* 0x0000000830307c11 */ /* 0x000fcc000f8e18ff */
[----:B------:R-:W0:Y:S02]  /*29d0*/  LDS.64 R48, [R48] ;  /* 0x0000000030307984 */ /* 0x000e240000000a00 */
[----:B0-----:R-:W-:Y:S01]  /*29e0*/  FADD.FTZ R49, R49, UR6 ;  /* 0x0000000631317e21 */ /* 0x001fe20008010000 */
[--C-:B------:R-:W-:Y:S01]  /*29f0*/  FADD.FTZ R50, R0, -R48.reuse ;  /* 0x8000003000327221 */ /* 0x100fe20000010000 */
[--C-:B------:R-:W-:Y:S01]  /*2a00*/  FADD.FTZ R54, R54, -R48.reuse ;  /* 0x8000003036367221 */ /* 0x100fe20000010000 */
[----:B------:R-:W-:Y:S02]  /*2a10*/  HADD2.F32 R0, -RZ, R42.H1_H1 ;  /* 0x3000002aff007230 */ /* 0x000fe40000004100 */
[--C-:B------:R-:W-:Y:S01]  /*2a20*/  FADD.FTZ R56, R56, -R48.reuse ;  /* 0x8000003038387221 */ /* 0x100fe20000010000 */
[----:B------:R-:W-:Y:S01]  /*2a30*/  FADD.FTZ R55, R55, -R48 ;  /* 0x8000003037377221 */ /* 0x000fe20000010000 */
[----:B------:R-:W0:Y:S02]  /*2a40*/  MUFU.RSQ R49, R49 ;  /* 0x0000003100317308 */ /* 0x000e240000001400 */
[----:B0-----:R-:W-:Y:S01]  /*2a50*/  FMUL.FTZ R89, R50, R49 ;  /* 0x0000003132597220 */ /* 0x001fe20000410000 */
[C---:B------:R-:W-:Y:S01]  /*2a60*/  FMUL.FTZ R42, R49.reuse, R54 ;  /* 0x00000036312a7220 */ /* 0x040fe20000410000 */
[----:B------:R-:W-:Y:S01]  /*2a70*/  MOV R50, UR15 ;  /* 0x0000000f00327c02 */ /* 0x000fe20008000f00 */
[----:B------:R-:W-:Y:S01]  /*2a80*/  FMUL.FTZ R56, R49, R56 ;  /* 0x0000003831387220 */ /* 0x000fe20000410000 */
[----:B------:R-:W-:Y:S01]  /*2a90*/  FFMA.FTZ R89, R89, R83, R84 ;  /* 0x0000005359597223 */ /* 0x000fe20000010054 */
[----:B------:R-:W-:Y:S01]  /*2aa0*/  FFMA.FTZ R42, R42, R44, R0 ;  /* 0x0000002c2a2a7223 */ /* 0x000fe20000010000 */
[----:B------:R-:W-:Y:S01]  /*2ab0*/  FMUL.FTZ R54, R49, R55 ;  /* 0x0000003731367220 */ /* 0x000fe20000410000 */
[----:B------:R-:W-:-:S04]  /*2ac0*/  IMAD.WIDE.U32 R46, R50, 0xa0000, R46 ;  /* 0x000a0000322e7825 */ /* 0x000fc800078e002e */
[----:B------:R-:W-:Y:S01]  /*2ad0*/  FFMA.FTZ R74, R83, R56, R84 ;  /* 0x00000038534a7223 */ /* 0x000fe20000010054 */
[----:B------:R-:W-:Y:S01]  /*2ae0*/  F2FP.F16.F32.PACK_AB R89, R42, R89 ;  /* 0x000000592a59723e */ /* 0x000fe200000000ff */
[----:B------:R-:W-:Y:S01]  /*2af0*/  FFMA.FTZ R54, R44, R54, R0 ;  /* 0x000000362c367223 */ /* 0x000fe20000010000 */
[-C--:B------:R-:W-:Y:S02]  /*2b00*/  IADD3 R42, P0, R2, R46.reuse, RZ ;  /* 0x0000002e022a7210 */ /* 0x080fe40007f1e0ff */
[----:B------:R-:W-:Y:S02]  /*2b10*/  IADD3 R2, R47, UR11, RZ ;  /* 0x0000000b2f027c10 */ /* 0x000fe4000fffe0ff */
[----:B------:R-:W-:Y:S02]  /*2b20*/  IADD3 R70, P4, R72, R46, RZ ;  /* 0x0000002e48467210 */ /* 0x000fe40007f9e0ff */
[----:B------:R-:W-:Y:S01]  /*2b30*/  IADD3.X R47, RZ, R2, RZ, P0, !PT ;  /* 0x00000002ff2f7210 */ /* 0x000fe200007fe4ff */
[----:B------:R-:W3:Y:S01]  /*2b40*/  LDL.LU R72, [R1+0x4] ;  /* 0x0000040001487983 */ /* 0x000ee20000300800 */
[----:B------:R-:W-:-:S02]  /*2b50*/  LEA R50, P0, R42, UR12, 0x1 ;  /* 0x0000000c2a327c11 */ /* 0x000fc4000f8008ff */
[-C--:B------:R-:W-:Y:S02]  /*2b60*/  IADD3 R78, P5, R78, R46.reuse, RZ ;  /* 0x0000002e4e4e7210 */ /* 0x080fe40007fbe0ff */
[----:B------:R-:W-:Y:S02]  /*2b70*/  LEA.HI.X R51, R42, UR13, R47, 0x1, P0 ;  /* 0x0000000d2a337c11 */ /* 0x000fe400080f0c2f */
[-C--:B------:R-:W-:Y:S02]  /*2b80*/  IADD3 R42, P6, R76, R46.reuse, RZ ;  /* 0x0000002e4c2a7210 */ /* 0x080fe40007fde0ff */
[----:B------:R-:W4:Y:S01]  /*2b90*/  LDL.LU R76, [R1+0xc] ;  /* 0x00000c00014c7983 */ /* 0x000f220000300800 */
[----:B------:R-:W-:Y:S02]  /*2ba0*/  IADD3 R81, P3, R81, R46, RZ ;  /* 0x0000002e51517210 */ /* 0x000fe40007f7e0ff */
[----:B------:R-:W-:Y:S02]  /*2bb0*/  IADD3.X R35, RZ, R2, RZ, P4, !PT ;  /* 0x00000002ff237210 */ /* 0x000fe400027fe4ff */
[----:B------:R-:W-:-:S02]  /*2bc0*/  IADD3 R47, P4, R77, R46, RZ ;  /* 0x0000002e4d2f7210 */ /* 0x000fc40007f9e0ff */
[----:B------:R-:W-:Y:S02]  /*2bd0*/  IADD3.X R53, RZ, R2, RZ, P5, !PT ;  /* 0x00000002ff357210 */ /* 0x000fe40002ffe4ff */
[----:B------:R-:W-:Y:S02]  /*2be0*/  F2FP.F16.F32.PACK_AB R74, R54, R74 ;  /* 0x0000004a364a723e */ /* 0x000fe400000000ff */
[----:B------:R-:W-:Y:S02]  /*2bf0*/  IADD3.X R52, RZ, R2, RZ, P3, !PT ;  /* 0x00000002ff347210 */ /* 0x000fe40001ffe4ff */
[-C--:B------:R-:W-:Y:S02]  /*2c00*/  IADD3 R55, P5, R79, R46.reuse, RZ ;  /* 0x0000002e4f377210 */ /* 0x080fe40007fbe0ff */
[----:B------:R-:W-:Y:S02]  /*2c10*/  IADD3 R54, P3, R87, R46, RZ ;  /* 0x0000002e57367210 */ /* 0x000fe40007f7e0ff */
[----:B------:R-:W-:Y:S01]  /*2c20*/  IADD3.X R38, RZ, R2, RZ, P4, !PT ;  /* 0x00000002ff267210 */ /* 0x000fe200027fe4ff */
[----:B------:R0:W-:Y:S01]  /*2c30*/  STL [R1+0x8], R35 ;  /* 0x0000082301007387 */ /* 0x0001e20000100800 */
[----:B------:R-:W-:-:S02]  /*2c40*/  IADD3 R87, P4, R92, R46, RZ ;  /* 0x0000002e5c577210 */ /* 0x000fc40007f9e0ff */
[----:B------:R-:W-:Y:S01]  /*2c50*/  IADD3 R56, P0, R71, R46, RZ ;  /* 0x0000002e47387210 */ /* 0x000fe20007f1e0ff */
[--C-:B------:R-:W-:Y:S01]  /*2c60*/  FADD.FTZ R68, R68, -R48.reuse ;  /* 0x8000003044447221 */ /* 0x100fe20000010000 */
[----:B------:R-:W-:Y:S01]  /*2c70*/  IADD3.X R92, RZ, R2, RZ, P4, !PT ;  /* 0x00000002ff5c7210 */ /* 0x000fe200027fe4ff */
[----:B------:R-:W-:Y:S01]  /*2c80*/  FADD.FTZ R67, R67, -R48 ;  /* 0x8000003043437221 */ /* 0x000fe20000010000 */
[----:B------:R-:W-:Y:S02]  /*2c90*/  IADD3 R75, P1, R75, R46, RZ ;  /* 0x0000002e4b4b7210 */ /* 0x000fe40007f3e0ff */
[----:B0-----:R-:W-:Y:S02]  /*2ca0*/  IADD3.X R35, RZ, R2, RZ, P5, !PT ;  /* 0x00000002ff237210 */ /* 0x001fe40002ffe4ff */
[----:B------:R-:W-:Y:S02]  /*2cb0*/  IADD3 R71, P5, R93, R46, RZ ;  /* 0x0000002e5d477210 */ /* 0x000fe40007fbe0ff */
[----:B------:R-:W-:-:S02]  /*2cc0*/  IADD3.X R93, RZ, R2, RZ, P3, !PT ;  /* 0x00000002ff5d7210 */ /* 0x000fc40001ffe4ff */
[----:B------:R-:W-:Y:S02]  /*2cd0*/  IADD3 R73, P2, R73, R46, RZ ;  /* 0x0000002e49497210 */ /* 0x000fe40007f5e0ff */
[----:B------:R-:W-:Y:S01]  /*2ce0*/  IADD3.X R39, RZ, R2, RZ, P6, !PT ;  /* 0x00000002ff277210 */ /* 0x000fe200037fe4ff */
[--C-:B------:R-:W-:Y:S02]  /*2cf0*/  HADD2.F32 R77, -RZ, R43.reuse.H0_H0 ;  /* 0x2000002bff4d7230 */ /* 0x100fe40000004100 */
[C---:B------:R-:W-:Y:S01]  /*2d00*/  FMUL.FTZ R68, R49.reuse, R68 ;  /* 0x0000004431447220 */ /* 0x040fe20000410000 */
[----:B------:R-:W-:Y:S02]  /*2d10*/  HADD2.F32 R79, -RZ, R43.H1_H1 ;  /* 0x3000002bff4f7230 */ /* 0x000fe40000004100 */
[----:B------:R-:W-:Y:S01]  /*2d20*/  FMUL.FTZ R67, R49, R67 ;  /* 0x0000004331437220 */ /* 0x000fe20000410000 */
[--C-:B------:R-:W-:Y:S01]  /*2d30*/  FADD.FTZ R60, R60, -R48.reuse ;  /* 0x800000303c3c7221 */ /* 0x100fe20000010000 */
[--C-:B------:R-:W-:Y:S01]  /*2d40*/  FADD.FTZ R65, R65, -R48.reuse ;  /* 0x8000003041417221 */ /* 0x100fe20000010000 */
[--C-:B------:R-:W-:Y:S01]  /*2d50*/  FADD.FTZ R28, R28, -R48.reuse ;  /* 0x800000301c1c7221 */ /* 0x100fe20000010000 */
[--C-:B------:R-:W-:Y:S01]  /*2d60*/  FADD.FTZ R59, R59, -R48.reuse ;  /* 0x800000303b3b7221 */ /* 0x100fe20000010000 */
[C---:B------:R-:W-:Y:S01]  /*2d70*/  FMUL.FTZ R60, R49.reuse, R60 ;  /* 0x0000003c313c7220 */ /* 0x040fe20000410000 */
[----:B------:R0:W-:Y:S01]  /*2d80*/  STG.E.U16 desc[UR16][R50.64], R89 ;  /* 0x0000005932007986 */ /* 0x0001e2000c101510 */
        /* <DEDUP_REMOVED lines=18> */
[----:B------:R-:W-:Y:S01]  /*2eb0*/  FMUL.FTZ R8, R49, R8 ;  /* 0x0000000831087220 */ /* 0x000fe20000410000 */
[----:B--2---:R-:W-:-:S02]  /*2ec0*/  IADD3 R69, P3, R69, R46, RZ ;  /* 0x0000002e45457210 */ /* 0x004fc40007f7e0ff */
[-C--:B---3--:R-:W-:Y:S02]  /*2ed0*/  IADD3 R72, P4, R72, R46.reuse, RZ ;  /* 0x0000002e48487210 */ /* 0x088fe40007f9e0ff */
[----:B----4-:R-:W-:Y:S01]  /*2ee0*/  IADD3 R46, P6, R76, R46, RZ ;  /* 0x0000002e4c2e7210 */ /* 0x010fe20007fde0ff */
[--C-:B------:R-:W-:Y:S02]  /*2ef0*/  HADD2.F32 R76, -RZ, R45.reuse.H0_H0 ;  /* 0x2000002dff4c7230 */ /* 0x100fe40000004100 */
[----:B------:R-:W-:-:S03]  /*2f00*/  HADD2.F32 R45, -RZ, R45.H1_H1 ;  /* 0x3000002dff2d7230 */ /* 0x000fc60000004100 */
[----:B------:R-:W-:Y:S02]  /*2f10*/  FFMA.FTZ R43, R68, R76, R77 ;  /* 0x0000004c442b7223 */ /* 0x000fe4000001004d */
[----:B------:R-:W-:-:S05]  /*2f20*/  FFMA.FTZ R67, R67, R45, R79 ;  /* 0x0000002d43437223 */ /* 0x000fca000001004f */
[----:B------:R-:W-:Y:S02]  /*2f30*/  F2FP.F16.F32.PACK_AB R43, R67, R43 ;  /* 0x0000002b432b723e */ /* 0x000fe400000000ff */
[----:B------:R-:W-:Y:S02]  /*2f40*/  PRMT R67, R89, 0x7632, R67 ;  /* 0x0000763259437816 */ /* 0x000fe40000000043 */
[----:B------:R-:W-:Y:S01]  /*2f50*/  PRMT R68, R43, 0x7632, R68 ;  /* 0x000076322b447816 */ /* 0x000fe20000000044 */
[----:B------:R1:W-:Y:S04]  /*2f60*/  STG.E.U16 desc[UR16][R50.64+0x4], R43 ;  /* 0x0000042b32007986 */ /* 0x0003e8000c101510 */
[----:B------:R-:W-:Y:S04]  /*2f70*/  STG.E.U16 desc[UR16][R50.64+0x2], R67 ;  /* 0x0000024332007986 */ /* 0x000fe8000c101510 */
[----:B------:R2:W-:Y:S01]  /*2f80*/  STG.E.U16 desc[UR16][R50.64+0x6], R68 ;  /* 0x0000064432007986 */ /* 0x0005e2000c101510 */
[C---:B0-----:R-:W-:Y:S01]  /*2f90*/  FMUL.FTZ R89, R49.reuse, R66 ;  /* 0x0000004231597220 */ /* 0x041fe20000410000 */
[C---:B------:R-:W-:Y:S01]  /*2fa0*/  FMUL.FTZ R66, R49.reuse, R32 ;  /* 0x0000002031427220 */ /* 0x040fe20000410000 */
[----:B-1----:R-:W-:Y:S01]  /*2fb0*/  FMUL.FTZ R43, R49, R4 ;  /* 0x00000004312b7220 */ /* 0x002fe20000410000 */
[--C-:B------:R-:W-:Y:S01]  /*2fc0*/  FFMA.FTZ R32, R83, R58, R84.reuse ;  /* 0x0000003a53207223 */ /* 0x100fe20000010054 */
[C---:B--2---:R-:W-:Y:S01]  /*2fd0*/  FMUL.FTZ R50, R49.reuse, R65 ;  /* 0x0000004131327220 */ /* 0x044fe20000410000 */
[----:B------:R-:W-:Y:S01]  /*2fe0*/  FMUL.FTZ R65, R49, R28 ;  /* 0x0000001c31417220 */ /* 0x000fe20000410000 */
[--C-:B------:R-:W-:Y:S01]  /*2ff0*/  FFMA.FTZ R28, R83, R60, R84.reuse ;  /* 0x0000003c531c7223 */ /* 0x100fe20000010054 */
[----:B------:R-:W-:Y:S01]  /*3000*/  FMUL.FTZ R67, R49, R36 ;  /* 0x0000002431437220 */ /* 0x000fe20000410000 */
[----:B------:R-:W-:-:S03]  /*3010*/  FFMA.FTZ R36, R83, R59, R84 ;  /* 0x0000003b53247223 */ /* 0x000fc60000010054 */
[----:B------:R0:W-:Y:S01]  /*3020*/  STL [R1+0x10], R28 ;  /* 0x0000101c01007387 */ /* 0x0001e20000100800 */
[C---:B------:R-:W-:Y:S01]  /*3030*/  FMUL.FTZ R51, R49.reuse, R12 ;  /* 0x0000000c31337220 */ /* 0x040fe20000410000 */
[----:B------:R-:W-:Y:S02]  /*3040*/  FMUL.FTZ R68, R49, R40 ;  /* 0x0000002831447220 */ /* 0x000fe40000410000 */
[----:B------:R1:W-:Y:S01]  /*3050*/  STL [R1+0xc], R36 ;  /* 0x00000c2401007387 */ /* 0x0003e20000100800 */
[----:B0-----:R-:W-:-:S03]  /*3060*/  FFMA.FTZ R28, R83, R43, R84 ;  /* 0x0000002b531c7223 */ /* 0x001fc60000010054 */
[----:B------:R0:W-:Y:S01]  /*3070*/  STL [R1+0x4], R32 ;  /* 0x0000042001007387 */ /* 0x0001e20000100800 */
[----:B------:R-:W-:Y:S01]  /*3080*/  FFMA.FTZ R12, R76, R89, R77 ;  /* 0x000000594c0c7223 */ /* 0x000fe2000001004d */
[C-C-:B------:R-:W-:Y:S01]  /*3090*/  FFMA.FTZ R4, R83.reuse, R64, R84.reuse ;  /* 0x0000004053047223 */ /* 0x140fe20000010054 */
[C-C-:B-1----:R-:W-:Y:S01]  /*30a0*/  FFMA.FTZ R36, R83.reuse, R16, R84.reuse ;  /* 0x0000001053247223 */ /* 0x142fe20000010054 */
[----:B------:R1:W-:Y:S01]  /*30b0*/  STL [R1], R28 ;  /* 0x0000001c01007387 */ /* 0x0003e20000100800 */
[C-C-:B------:R-:W-:Y:S01]  /*30c0*/  FFMA.FTZ R89, R83.reuse, R8, R84.reuse ;  /* 0x0000000853597223 */ /* 0x140fe20000010054 */
[C-C-:B------:R-:W-:Y:S01]  /*30d0*/  FFMA.FTZ R40, R83.reuse, R51, R84.reuse ;  /* 0x0000003353287223 */ /* 0x140fe20000010054 */
[C-C-:B------:R-:W-:Y:S01]  /*30e0*/  FFMA.FTZ R16, R83.reuse, R67, R84.reuse ;  /* 0x0000004353107223 */ /* 0x140fe20000010054 */
[C-C-:B0-----:R-:W-:Y:S01]  /*30f0*/  FFMA.FTZ R32, R83.reuse, R20, R84.reuse ;  /* 0x0000001453207223 */ /* 0x141fe20000010054 */
[C-C-:B------:R-:W-:Y:S01]  /*3100*/  FFMA.FTZ R20, R83.reuse, R66, R84.reuse ;  /* 0x0000004253147223 */ /* 0x140fe20000010054 */
[C-C-:B-1----:R-:W-:Y:S01]  /*3110*/  FFMA.FTZ R28, R83.reuse, R24, R84.reuse ;  /* 0x00000018531c7223 */ /* 0x142fe20000010054 */
[C-C-:B------:R-:W-:Y:S01]  /*3120*/  FFMA.FTZ R24, R83.reuse, R65, R84.reuse ;  /* 0x0000004153187223 */ /* 0x140fe20000010054 */
[----:B------:R-:W-:-:S02]  /*3130*/  FFMA.FTZ R83, R83, R68, R84 ;  /* 0x0000004453537223 */ /* 0x000fc40000010054 */
[----:B------:R-:W2:Y:S01]  /*3140*/  LDL.LU R84, [R1+0x8] ;  /* 0x0000080001547983 */ /* 0x000ea20000300800 */
[----:B------:R-:W-:Y:S02]  /*3150*/  IADD3.X R8, RZ, R2, RZ, P6, !PT ;  /* 0x00000002ff087210 */ /* 0x000fe400037fe4ff */
[----:B------:R-:W-:-:S04]  /*3160*/  LEA R66, P6, R46, UR12, 0x1 ;  /* 0x0000000c2e427c11 */ /* 0x000fc8000f8c08ff */
[----:B------:R-:W-:Y:S02]  /*3170*/  LEA.HI.X R67, R46, UR13, R8, 0x1, P6 ;  /* 0x0000000d2e437c11 */ /* 0x000fe4000b0f0c08 */
[----:B------:R-:W-:-:S04]  /*3180*/  LEA R64, P6, R87, UR12, 0x1 ;  /* 0x0000000c57407c11 */ /* 0x000fc8000f8c08ff */
[----:B------:R-:W-:Y:S02]  /*3190*/  LEA.HI.X R65, R87, UR13, R92, 0x1, P6 ;  /* 0x0000000d57417c11 */ /* 0x000fe4000b0f0c5c */
[----:B------:R-:W-:Y:S01]  /*31a0*/  LEA R58, P6, R54, UR12, 0x1 ;  /* 0x0000000c363a7c11 */ /* 0x000fe2000f8c08ff */
[----:B------:R-:W-:-:S03]  /*31b0*/  FFMA.FTZ R50, R45, R50, R79 ;  /* 0x000000322d327223 */ /* 0x000fc6000001004f */
[----:B------:R-:W-:Y:S02]  /*31c0*/  LEA.HI.X R59, R54, UR13, R93, 0x1, P6 ;  /* 0x0000000d363b7c11 */ /* 0x000fe4000b0f0c5d */
[C---:B------:R-:W-:Y:S02]  /*31d0*/  LEA R54, P6, R55.reuse, UR12, 0x1 ;  /* 0x0000000c37367c11 */ /* 0x040fe4000f8c08ff */
[----:B------:R-:W-:Y:S02]  /*31e0*/  F2FP.F16.F32.PACK_AB R12, R50, R12 ;  /* 0x0000000c320c723e */ /* 0x000fe400000000ff */
[----:B------:R-:W-:Y:S02]  /*31f0*/  LEA.HI.X R55, R55, UR13, R35, 0x1, P6 ;  /* 0x0000000d37377c11 */ /* 0x000fe4000b0f0c23 */
[----:B------:R-:W-:Y:S01]  /*3200*/  LEA R50, P6, R47, UR12, 0x1 ;  /* 0x0000000c2f327c11 */ /* 0x000fe2000f8c08ff */
[--C-:B------:R-:W-:Y:S01]  /*3210*/  FADD.FTZ R63, R63, -R48.reuse ;  /* 0x800000303f3f7221 */ /* 0x100fe20000010000 */
[--C-:B------:R-:W-:Y:S01]  /*3220*/  FADD.FTZ R62, R62, -R48.reuse ;  /* 0x800000303e3e7221 */ /* 0x100fe20000010000 */
[----:B------:R-:W-:Y:S01]  /*3230*/  FADD.FTZ R8, R61, -R48 ;  /* 0x800000303d087221 */ /* 0x000fe20000010000 */
[----:B------:R-:W-:Y:S01]  /*3240*/  LEA.HI.X R51, R47, UR13, R38, 0x1, P6 ;  /* 0x0000000d2f337c11 */ /* 0x000fe2000b0f0c26 */
[--C-:B------:R-:W-:Y:S01]  /*3250*/  FADD.FTZ R82, R82, -R48.reuse ;  /* 0x8000003052527221 */ /* 0x100fe20000010000 */
[----:B------:R-:W-:Y:S01]  /*3260*/  LEA R46, P6, R42, UR12, 0x1 ;  /* 0x0000000c2a2e7c11 */ /* 0x000fe2000f8c08ff */
[--C-:B------:R-:W-:Y:S01]  /*3270*/  FADD.FTZ R80, R80, -R48.reuse ;  /* 0x8000003050507221 */ /* 0x100fe20000010000 */
[--C-:B------:R-:W-:Y:S01]  /*3280*/  FADD.FTZ R57, R57, -R48.reuse ;  /* 0x8000003039397221 */ /* 0x100fe20000010000 */
[--C-:B------:R-:W-:Y:S01]  /*3290*/  FADD.FTZ R5, R5, -R48.reuse ;  /* 0x8000003005057221 */ /* 0x100fe20000010000 */
[----:B------:R-:W-:Y:S01]  /*32a0*/  LEA.HI.X R47, R42, UR13, R39, 0x1, P6 ;  /* 0x0000000d2a2f7c11 */ /* 0x000fe2000b0f0c27 */
[--C-:B------:R-:W-:Y:S01]  /*32b0*/  FADD.FTZ R9, R9, -R48.reuse ;  /* 0x8000003009097221 */ /* 0x100fe20000010000 */
[----:B------:R-:W-:Y:S01]  /*32c0*/  LEA R42, P6, R81, UR12, 0x1 ;  /* 0x0000000c512a7c11 */ /* 0x000fe2000f8c08ff */
[C---:B------:R-:W-:Y:S01]  /*32d0*/  FMUL.FTZ R63, R49.reuse, R63 ;  /* 0x0000003f313f7220 */ /* 0x040fe20000410000 */
[----:B------:R-:W-:Y:S01]  /*32e0*/  FMUL.FTZ R62, R49, R62 ;  /* 0x0000003e313e7220 */ /* 0x000fe20000410000 */
[----:B------:R-:W-:Y:S01]  /*32f0*/  FADD.FTZ R13, R13, -R48 ;  /* 0x800000300d0d7221 */ /* 0x000fe20000010000 */
[----:B------:R-:W-:Y:S01]  /*3300*/  LEA.HI.X R43, R81, UR13, R52, 0x1, P6 ;  /* 0x0000000d512b7c11 */ /* 0x000fe2000b0f0c34 */
[----:B------:R-:W-:Y:S01]  /*3310*/  FADD.FTZ R17, R17, -R48 ;  /* 0x8000003011117221 */ /* 0x000fe20000010000 */
[----:B------:R-:W-:Y:S01]  /*3320*/  LEA R60, P6, R78, UR12, 0x1 ;  /* 0x0000000c4e3c7c11 */ /* 0x000fe2000f8c08ff */
[----:B------:R-:W-:Y:S01]  /*3330*/  FFMA.FTZ R81, R44, R63, R0 ;  /* 0x0000003f2c517223 */ /* 0x000fe20000010000 */
[----:B------:R-:W-:Y:S01]  /*3340*/  FMUL.FTZ R8, R49, R8 ;  /* 0x0000000831087220 */ /* 0x000fe20000410000 */
[--C-:B------:R-:W-:Y:S01]  /*3350*/  FADD.FTZ R21, R21, -R48.reuse ;  /* 0x8000003015157221 */ /* 0x100fe20000010000 */
[----:B------:R-:W-:Y:S01]  /*3360*/  LEA.HI.X R61, R78, UR13, R53, 0x1, P6 ;  /* 0x0000000d4e3d7c11 */ /* 0x000fe2000b0f0c35 */
[----:B------:R-:W-:Y:S01]  /*3370*/  FFMA.FTZ R78, R76, R62, R77 ;  /* 0x0000003e4c4e7223 */ /* 0x000fe2000001004d */
[----:B------:R-:W-:Y:S01]  /*3380*/  LEA R62, P6, R70, UR12, 0x1 ;  /* 0x0000000c463e7c11 */ /* 0x000fe2000f8c08ff */
[----:B------:R-:W-:Y:S01]  /*3390*/  FFMA.FTZ R8, R45, R8, R79 ;  /* 0x000000082d087223 */ /* 0x000fe2000001004f */
[----:B------:R-:W-:Y:S01]  /*33a0*/  F2FP.F16.F32.PACK_AB R81, R81, R4 ;  /* 0x000000045151723e */ /* 0x000fe200000000ff */
[--C-:B------:R-:W-:Y:S01]  /*33b0*/  FADD.FTZ R25, R25, -R48.reuse ;  /* 0x8000003019197221 */ /* 0x100fe20000010000 */
[----:B------:R-:W-:Y:S01]  /*33c0*/  IADD3.X R4, RZ, R2, RZ, P5, !PT ;  /* 0x00000002ff047210 */ /* 0x000fe20002ffe4ff */
[--C-:B------:R-:W-:Y:S01]  /*33d0*/  FADD.FTZ R29, R29, -R48.reuse ;  /* 0x800000301d1d7221 */ /* 0x100fe20000010000 */
[--C-:B------:R-:W-:Y:S01]  /*33e0*/  FADD.FTZ R33, R33, -R48.reuse ;  /* 0x8000003021217221 */ /* 0x100fe20000010000 */
[--C-:B------:R-:W-:Y:S01]  /*33f0*/  FADD.FTZ R37, R37, -R48.reuse ;  /* 0x8000003025257221 */ /* 0x100fe20000010000 */
[----:B------:R-:W-:Y:S01]  /*3400*/  FADD.FTZ R41, R41, -R48 ;  /* 0x8000003029297221 */ /* 0x000fe20000010000 */
        /* <DEDUP_REMOVED lines=13> */
[----:B------:R-:W-:Y:S01]  /*34e0*/  IADD3.X R8, RZ, R2, RZ, P3, !PT ;  /* 0x00000002ff087210 */ /* 0x000fe20001ffe4ff */
[----:B------:R-:W3:Y:S01]  /*34f0*/  LDL.LU R35, [R1+0x28] ;  /* 0x0000280001237983 */ /* 0x000ee20000300800 */
[C---:B------:R-:W-:Y:S01]  /*3500*/  LEA R68, P3, R69.reuse, UR12, 0x1 ;  /* 0x0000000c45447c11 */ /* 0x040fe2000f8608ff */
[C-C-:B------:R-:W-:Y:S01]  /*3510*/  FFMA.FTZ R82, R44.reuse, R82, R0.reuse ;  /* 0x000000522c527223 */ /* 0x140fe20000010000 */
[C-C-:B------:R-:W-:Y:S01]  /*3520*/  FFMA.FTZ R80, R44.reuse, R80, R0.reuse ;  /* 0x000000502c507223 */ /* 0x140fe20000010000 */
[----:B------:R-:W4:Y:S01]  /*3530*/  LDL.LU R38, [R1+0x24] ;  /* 0x0000240001267983 */ /* 0x000f220000300800 */
[C-C-:B------:R-:W-:Y:S01]  /*3540*/  FFMA.FTZ R57, R44.reuse, R57, R0.reuse ;  /* 0x000000392c397223 */ /* 0x140fe20000010000 */
[C-C-:B------:R-:W-:Y:S01]  /*3550*/  FFMA.FTZ R13, R44.reuse, R13, R0.reuse ;  /* 0x0000000d2c0d7223 */ /* 0x140fe20000010000 */
[C-C-:B------:R-:W-:Y:S01]  /*3560*/  FFMA.FTZ R17, R44.reuse, R17, R0.reuse ;  /* 0x000000112c117223 */ /* 0x140fe20000010000 */
[----:B------:R-:W4:Y:S01]  /*3570*/  LDL.LU R39, [R1+0x20] ;  /* 0x0000200001277983 */ /* 0x000f220000300800 */
[C-C-:B------:R-:W-:Y:S01]  /*3580*/  FFMA.FTZ R21, R44.reuse, R21, R0.reuse ;  /* 0x000000152c157223 */ /* 0x140fe20000010000 */
[C-C-:B------:R-:W-:Y:S01]  /*3590*/  FFMA.FTZ R25, R44.reuse, R25, R0.reuse ;  /* 0x000000192c197223 */ /* 0x140fe20000010000 */
[C-C-:B------:R-:W-:Y:S01]  /*35a0*/  FFMA.FTZ R29, R44.reuse, R29, R0.reuse ;  /* 0x0000001d2c1d7223 */ /* 0x140fe20000010000 */
[C-C-:B------:R-:W-:Y:S01]  /*35b0*/  FFMA.FTZ R33, R44.reuse, R33, R0.reuse ;  /* 0x000000212c217223 */ /* 0x140fe20000010000 */
[----:B------:R-:W-:Y:S01]  /*35c0*/  FFMA.FTZ R37, R44, R37, R0 ;  /* 0x000000252c257223 */ /* 0x000fe20000010000 */
[----:B------:R-:W4:Y:S01]  /*35d0*/  LDL.LU R52, [R1+0x1c] ;  /* 0x00001c0001347983 */ /* 0x000f220000300800 */
[----:B------:R-:W-:-:S02]  /*35e0*/  LEA.HI.X R69, R69, UR13, R8, 0x1, P3 ;  /* 0x0000000d45457c11 */ /* 0x000fc400098f0c08 */
[----:B------:R-:W-:Y:S01]  /*35f0*/  LEA R8, P3, R72, UR12, 0x1 ;  /* 0x0000000c48087c11 */ /* 0x000fe2000f8608ff */
[----:B------:R-:W4:Y:S04]  /*3600*/  LDL.LU R53, [R1+0x18] ;  /* 0x0000180001357983 */ /* 0x000f280000300800 */
[----:B------:R-:W4:Y:S04]  /*3610*/  LDL.LU R93, [R1+0xc] ;  /* 0x00000c00015d7983 */ /* 0x000f280000300800 */
[----:B------:R-:W4:Y:S04]  /*3620*/  LDL.LU R87, [R1+0x4] ;  /* 0x0000040001577983 */ /* 0x000f280000300800 */
[----:B------:R-:W4:Y:S01]  /*3630*/  LDL.LU R92, [R1] ;  /* 0x00000000015c7983 */ /* 0x000f220000300800 */
[----:B--2---:R-:W-:-:S02]  /*3640*/  LEA.HI.X R63, R70, UR13, R84, 0x1, P6 ;  /* 0x0000000d463f7c11 */ /* 0x004fc4000b0f0c54 */
[----:B------:R-:W-:-:S04]  /*3650*/  LEA R70, P5, R71, UR12, 0x1 ;  /* 0x0000000c47467c11 */ /* 0x000fc8000f8a08ff */
[----:B------:R-:W-:Y:S01]  /*3660*/  LEA.HI.X R71, R71, UR13, R4, 0x1, P5 ;  /* 0x0000000d47477c11 */ /* 0x000fe2000a8f0c04 */
[----:B------:R-:W-:Y:S01]  /*3670*/  FMUL.FTZ R4, R49, R41 ;  /* 0x0000002931047220 */ /* 0x000fe20000410000 */
[C-C-:B------:R-:W-:Y:S01]  /*3680*/  FFMA.FTZ R41, R44.reuse, R5, R0.reuse ;  /* 0x000000052c297223 */ /* 0x140fe20000010000 */
[C-C-:B------:R-:W-:Y:S01]  /*3690*/  FFMA.FTZ R84, R44.reuse, R9, R0.reuse ;  /* 0x000000092c547223 */ /* 0x140fe20000010000 */
[----:B------:R-:W-:Y:S01]  /*36a0*/  IADD3.X R5, RZ, R2, RZ, P2, !PT ;  /* 0x00000002ff057210 */ /* 0x000fe200017fe4ff */
[----:B------:R-:W-:Y:S01]  /*36b0*/  FFMA.FTZ R0, R44, R4, R0 ;  /* 0x000000042c007223 */ /* 0x000fe20000010000 */
[C---:B------:R-:W-:Y:S02]  /*36c0*/  LEA R4, P2, R73.reuse, UR12, 0x1 ;  /* 0x0000000c49047c11 */ /* 0x040fe4000f8408ff */
[-C--:B------:R-:W-:Y:S02]  /*36d0*/  IADD3.X R9, RZ, R2.reuse, RZ, P4, !PT ;  /* 0x00000002ff097210 */ /* 0x080fe400027fe4ff */
[----:B------:R-:W-:Y:S01]  /*36e0*/  LEA.HI.X R5, R73, UR13, R5, 0x1, P2 ;  /* 0x0000000d49057c11 */ /* 0x000fe200090f0c05 */
[--C-:B------:R-:W-:Y:S01]  /*36f0*/  FADD.FTZ R73, R7, -R48.reuse ;  /* 0x8000003007497221 */ /* 0x100fe20000010000 */
[----:B------:R-:W-:Y:S01]  /*3700*/  LEA.HI.X R9, R72, UR13, R9, 0x1, P3 ;  /* 0x0000000d48097c11 */ /* 0x000fe200098f0c09 */
[----:B------:R-:W-:Y:S01]  /*3710*/  FADD.FTZ R72, R6, -R48 ;  /* 0x8000003006487221 */ /* 0x000fe20000010000 */
[----:B------:R-:W-:-:S02]  /*3720*/  IADD3.X R7, RZ, R2, RZ, P1, !PT ;  /* 0x00000002ff077210 */ /* 0x000fc40000ffe4ff */
[----:B------:R-:W-:-:S04]  /*3730*/  LEA R6, P1, R75, UR12, 0x1 ;  /* 0x0000000c4b067c11 */ /* 0x000fc8000f8208ff */
[----:B------:R-:W-:Y:S02]  /*3740*/  LEA.HI.X R7, R75, UR13, R7, 0x1, P1 ;  /* 0x0000000d4b077c11 */ /* 0x000fe400088f0c07 */
[----:B------:R-:W2:Y:S01]  /*3750*/  LDL.LU R75, [R1+0x10] ;  /* 0x00001000014b7983 */ /* 0x000ea20000300800 */
        /* <DEDUP_REMOVED lines=39> */
[--C-:B---3--:R-:W-:Y:S01]  /*39d0*/  FADD.FTZ R35, R35, -R48.reuse ;  /* 0x8000003023237221 */ /* 0x108fe20000010000 */
[--C-:B----4-:R-:W-:Y:S01]  /*39e0*/  FADD.FTZ R38, R38, -R48.reuse ;  /* 0x8000003026267221 */ /* 0x110fe20000010000 */
[----:B------:R-:W-:-:S02]  /*39f0*/  FADD.FTZ R39, R39, -R48 ;  /* 0x8000003027277221 */ /* 0x000fc40000010000 */
[C---:B------:R-:W-:Y:S01]  /*3a00*/  FMUL.FTZ R35, R49.reuse, R35 ;  /* 0x0000002331237220 */ /* 0x040fe20000410000 */
[--C-:B------:R-:W-:Y:S01]  /*3a10*/  FADD.FTZ R52, R52, -R48.reuse ;  /* 0x8000003034347221 */ /* 0x100fe20000010000 */
[----:B------:R-:W-:Y:S01]  /*3a20*/  FMUL.FTZ R39, R49, R39 ;  /* 0x0000002731277220 */ /* 0x000fe20000410000 */
[----:B------:R-:W-:Y:S01]  /*3a30*/  FADD.FTZ R48, R53, -R48 ;  /* 0x8000003035307221 */ /* 0x000fe20000010000 */
[C---:B------:R-:W-:Y:S01]  /*3a40*/  FMUL.FTZ R34, R49.reuse, R34 ;  /* 0x0000002231227220 */ /* 0x040fe20000410000 */
[C---:B------:R-:W-:Y:S02]  /*3a50*/  FMUL.FTZ R38, R49.reuse, R38 ;  /* 0x0000002631267220 */ /* 0x040fe40000410000 */
[C---:B------:R-:W-:Y:S01]  /*3a60*/  FMUL.FTZ R48, R49.reuse, R48 ;  /* 0x0000003031307220 */ /* 0x040fe20000410000 */
        /* <DEDUP_REMOVED lines=16> */
[----:B------:R-:W-:Y:S02]  /*3b70*/  PRMT R48, R74, 0x7632, R48 ;  /* 0x000076324a307816 */ /* 0x000fe40000000030 */
[----:B------:R-:W-:Y:S02]  /*3b80*/  PRMT R53, R12, 0x7632, R53 ;  /* 0x000076320c357816 */ /* 0x000fe40000000035 */
[----:B------:R-:W-:Y:S01]  /*3b90*/  LEA R2, P0, R56, UR12, 0x1 ;  /* 0x0000000c38027c11 */ /* 0x000fe2000f8008ff */
[--C-:B------:R-:W-:Y:S01]  /*3ba0*/  FFMA.FTZ R88, R76, R88, R77.reuse ;  /* 0x000000584c587223 */ /* 0x100fe2000001004d */
[----:B------:R-:W-:Y:S01]  /*3bb0*/  F2FP.F16.F32.PACK_AB R90, R90, R91 ;  /* 0x0000005b5a5a723e */ /* 0x000fe200000000ff */
[----:B------:R-:W-:Y:S01]  /*3bc0*/  FFMA.FTZ R85, R76, R85, R77 ;  /* 0x000000554c557223 */ /* 0x000fe2000001004d */
[----:B------:R-:W-:Y:S01]  /*3bd0*/  LEA.HI.X R3, R56, UR13, R3, 0x1, P0 ;  /* 0x0000000d38037c11 */ /* 0x000fe200080f0c03 */
[----:B------:R-:W-:Y:S01]  /*3be0*/  STG.E.U16 desc[UR16][R66.64], R74 ;  /* 0x0000004a42007986 */ /* 0x000fe2000c101510 */
[----:B------:R-:W-:-:S03]  /*3bf0*/  PRMT R56, R81, 0x7632, R56 ;  /* 0x0000763251387816 */ /* 0x000fc60000000038 */
[----:B------:R0:W-:Y:S01]  /*3c00*/  STG.E.U16 desc[UR16][R66.64+0x2], R48 ;  /* 0x0000023042007986 */ /* 0x0001e2000c101510 */
[----:B------:R-:W-:-:S03]  /*3c10*/  F2FP.F16.F32.PACK_AB R80, R80, R93 ;  /* 0x0000005d5050723e */ /* 0x000fc600000000ff */
[----:B------:R-:W-:Y:S01]  /*3c20*/  STG.E.U16 desc[UR16][R66.64+0x4], R12 ;  /* 0x0000040c42007986 */ /* 0x000fe2000c101510 */
[----:B------:R-:W-:-:S03]  /*3c30*/  F2FP.F16.F32.PACK_AB R49, R49, R88 ;  /* 0x000000583131723e */ /* 0x000fc600000000ff */
[----:B------:R1:W-:Y:S01]  /*3c40*/  STG.E.U16 desc[UR16][R66.64+0x6], R53 ;  /* 0x0000063542007986 */ /* 0x0003e2000c101510 */
[----:B------:R-:W-:Y:S02]  /*3c50*/  F2FP.F16.F32.PACK_AB R57, R57, R87 ;  /* 0x000000573939723e */ /* 0x000fe400000000ff */
[----:B0-----:R-:W-:Y:S01]  /*3c60*/  PRMT R48, R90, 0x7632, R48 ;  /* 0x000076325a307816 */ /* 0x001fe20000000030 */
[--C-:B------:R-:W-:Y:S01]  /*3c70*/  FFMA.FTZ R72, R76, R72, R77.reuse ;  /* 0x000000484c487223 */ /* 0x100fe2000001004d */
[----:B------:R-:W-:Y:S01]  /*3c80*/  F2FP.F16.F32.PACK_AB R44, R44, R85 ;  /* 0x000000552c2c723e */ /* 0x000fe200000000ff */
[----:B------:R-:W-:Y:S01]  /*3c90*/  FFMA.FTZ R10, R76, R10, R77 ;  /* 0x0000000a4c0a7223 */ /* 0x000fe2000001004d */
[----:B-1----:R-:W-:Y:S01]  /*3ca0*/  PRMT R67, R78, 0x7632, R67 ;  /* 0x000076324e437816 */ /* 0x002fe20000000043 */
[----:B------:R-:W-:Y:S01]  /*3cb0*/  STG.E.U16 desc[UR16][R64.64], R81 ;  /* 0x0000005140007986 */ /* 0x000fe2000c101510 */
[----:B------:R-:W-:-:S03]  /*3cc0*/  PRMT R53, R80, 0x7632, R53 ;  /* 0x0000763250357816 */ /* 0x000fc60000000035 */
[----:B------:R0:W-:Y:S04]  /*3cd0*/  STG.E.U16 desc[UR16][R64.64+0x2], R56 ;  /* 0x0000023840007986 */ /* 0x0001e8000c101510 */
[----:B------:R-:W-:Y:S04]  /*3ce0*/  STG.E.U16 desc[UR16][R64.64+0x4], R78 ;  /* 0x0000044e40007986 */ /* 0x000fe8000c101510 */
[----:B------:R-:W-:Y:S01]  /*3cf0*/  STG.E.U16 desc[UR16][R64.64+0x6], R67 ;  /* 0x0000064340007986 */ /* 0x000fe2000c101510 */
[----:B------:R-:W-:-:S03]  /*3d00*/  F2FP.F16.F32.PACK_AB R41, R41, R92 ;  /* 0x0000005c2929723e */ /* 0x000fc600000000ff */
[----:B------:R1:W-:Y:S01]  /*3d10*/  STG.E.U16 desc[UR16][R58.64+0x6], R48 ;  /* 0x000006303a007986 */ /* 0x0003e2000c101510 */
[----:B0-----:R-:W-:Y:S01]  /*3d20*/  PRMT R56, R49, 0x7632, R56 ;  /* 0x0000763231387816 */ /* 0x001fe20000000038 */
[--C-:B------:R-:W-:Y:S01]  /*3d30*/  FFMA.FTZ R14, R76, R14, R77.reuse ;  /* 0x0000000e4c0e7223 */ /* 0x100fe2000001004d */
[----:B------:R-:W-:Y:S01]  /*3d40*/  F2FP.F16.F32.PACK_AB R72, R73, R72 ;  /* 0x000000484948723e */ /* 0x000fe200000000ff */
[----:B------:R-:W-:Y:S01]  /*3d50*/  STG.E.U16 desc[UR16][R58.64+0x4], R90 ;  /* 0x0000045a3a007986 */ /* 0x000fe2000c101510 */
[----:B------:R-:W-:Y:S01]  /*3d60*/  F2FP.F16.F32.PACK_AB R84, R84, R89 ;  /* 0x000000595454723e */ /* 0x000fe200000000ff */
[--C-:B------:R-:W-:Y:S01]  /*3d70*/  FFMA.FTZ R18, R76, R18, R77.reuse ;  /* 0x000000124c127223 */ /* 0x100fe2000001004d */
[----:B------:R-:W-:Y:S02]  /*3d80*/  F2FP.F16.F32.PACK_AB R10, R11, R10 ;  /* 0x0000000a0b0a723e */ /* 0x000fe400000000ff */
[----:B-1----:R-:W-:Y:S01]  /*3d90*/  PRMT R48, R44, 0x7632, R48 ;  /* 0x000076322c307816 */ /* 0x002fe20000000030 */
[----:B------:R-:W-:Y:S01]  /*3da0*/  FFMA.FTZ R22, R76, R22, R77 ;  /* 0x000000164c167223 */ /* 0x000fe2000001004d */
[----:B------:R-:W-:-:S02]  /*3db0*/  PRMT R11, R84, 0x7632, R11 ;  /* 0x00007632540b7816 */ /* 0x000fc4000000000b */
[----:B------:R-:W-:Y:S02]  /*3dc0*/  F2FP.F16.F32.PACK_AB R13, R13, R40 ;  /* 0x000000280d0d723e */ /* 0x000fe400000000ff */
[----:B------:R-:W-:Y:S01]  /*3dd0*/  F2FP.F16.F32.PACK_AB R14, R15, R14 ;  /* 0x0000000e0f0e723e */ /* 0x000fe200000000ff */
[C-C-:B------:R-:W-:Y:S01]  /*3de0*/  FFMA.FTZ R26, R76.reuse, R26, R77.reuse ;  /* 0x0000001a4c1a7223 */ /* 0x140fe2000001004d */
[----:B------:R-:W-:Y:S02]  /*3df0*/  F2FP.F16.F32.PACK_AB R17, R17, R36 ;  /* 0x000000241111723e */ /* 0x000fe400000000ff */
[----:B------:R-:W-:Y:S01]  /*3e00*/  F2FP.F16.F32.PACK_AB R18, R19, R18 ;  /* 0x000000121312723e */ /* 0x000fe200000000ff */
[----:B------:R-:W-:Y:S01]  /*3e10*/  FFMA.FTZ R30, R76, R30, R77 ;  /* 0x0000001e4c1e7223 */ /* 0x000fe2000001004d */
[----:B------:R-:W-:Y:S02]  /*3e20*/  F2FP.F16.F32.PACK_AB R21, R21, R32 ;  /* 0x000000201515723e */ /* 0x000fe400000000ff */
[----:B------:R-:W-:-:S02]  /*3e30*/  F2FP.F16.F32.PACK_AB R22, R23, R22 ;  /* 0x000000161716723e */ /* 0x000fc400000000ff */
[----:B------:R-:W-:Y:S02]  /*3e40*/  PRMT R15, R13, 0x7632, R15 ;  /* 0x000076320d0f7816 */ /* 0x000fe4000000000f */
[----:B------:R-:W-:Y:S02]  /*3e50*/  PRMT R36, R14, 0x7632, R36 ;  /* 0x000076320e247816 */ /* 0x000fe40000000024 */
[----:B------:R-:W-:Y:S02]  /*3e60*/  F2FP.F16.F32.PACK_AB R25, R25, R28 ;  /* 0x0000001c1919723e */ /* 0x000fe400000000ff */
[----:B------:R-:W-:Y:S01]  /*3e70*/  F2FP.F16.F32.PACK_AB R26, R27, R26 ;  /* 0x0000001a1b1a723e */ /* 0x000fe200000000ff */
[C-C-:B------:R-:W-:Y:S01]  /*3e80*/  FFMA.FTZ R34, R76.reuse, R34, R77.reuse ;  /* 0x000000224c227223 */ /* 0x140fe2000001004d */
[----:B------:R-:W-:Y:S02]  /*3e90*/  F2FP.F16.F32.PACK_AB R24, R29, R24 ;  /* 0x000000181d18723e */ /* 0x000fe400000000ff */
[----:B------:R-:W-:Y:S01]  /*3ea0*/  F2FP.F16.F32.PACK_AB R30, R31, R30 ;  /* 0x0000001e1f1e723e */ /* 0x000fe200000000ff */
[----:B------:R-:W-:Y:S01]  /*3eb0*/  FFMA.FTZ R38, R76, R38, R77 ;  /* 0x000000264c267223 */ /* 0x000fe2000001004d */
[----:B------:R-:W-:-:S02]  /*3ec0*/  F2FP.F16.F32.PACK_AB R20, R33, R20 ;  /* 0x000000142114723e */ /* 0x000fc400000000ff */
[----:B------:R-:W-:Y:S01]  /*3ed0*/  F2FP.F16.F32.PACK_AB R34, R35, R34 ;  /* 0x000000222322723e */ /* 0x000fe200000000ff */
[----:B------:R-:W-:Y:S01]  /*3ee0*/  FFMA.FTZ R52, R76, R52, R77 ;  /* 0x000000344c347223 */ /* 0x000fe2000001004d */
[----:B------:R-:W-:Y:S02]  /*3ef0*/  F2FP.F16.F32.PACK_AB R16, R37, R16 ;  /* 0x000000102510723e */ /* 0x000fe400000000ff */
[----:B------:R-:W-:Y:S01]  /*3f00*/  F2FP.F16.F32.PACK_AB R38, R39, R38 ;  /* 0x000000262726723e */ /* 0x000fe200000000ff */
[----:B------:R-:W-:Y:S01]  /*3f10*/  UIADD3 UR6, UP0, UR9, 0x4a, URZ ;  /* 0x0000004a09067890 */ /* 0x000fe2000ff1e03f */
[----:B------:R-:W-:Y:S02]  /*3f20*/  F2FP.F16.F32.PACK_AB R0, R0, R83 ;  /* 0x000000530000723e */ /* 0x000fe400000000ff */
[----:B------:R-:W-:Y:S01]  /*3f30*/  F2FP.F16.F32.PACK_AB R45, R45, R52 ;  /* 0x000000342d2d723e */ /* 0x000fe200000000ff */
[----:B------:R-:W-:Y:S02]  /*3f40*/  UIADD3.X UR5, URZ, UR5, URZ, UP0, !UPT ;  /* 0x000000053f057290 */ /* 0x000fe400087fe43f */
[----:B------:R-:W-:-:S04]  /*3f50*/  UISETP.GE.U32.AND UP0, UPT, UR6, UR18, UPT ;  /* 0x000000120600728c */ /* 0x000fc8000bf06070 */
[----:B------:R-:W-:-:S06]  /*3f60*/  UISETP.GE.AND.EX UP0, UPT, UR5, UR10, UPT, UP0 ;  /* 0x0000000a0500728c */ /* 0x000fcc000bf06300 */
[----:B------:R-:W-:Y:S01]  /*3f70*/  PLOP3.LUT P0, PT, PT, PT, UP0, 0x80, 0x0 ;  /* 0x000000000000781c */ /* 0x000fe20003f0f008 */
[----:B------:R-:W-:Y:S01]  /*3f80*/  ULOP3.LUT UR4, UR4, 0x1, URZ, 0x3c, !UPT ;  /* 0x0000000104047892 */ /* 0x000fe2000f8e3c3f */
[----:B------:R-:W-:Y:S01]  /*3f90*/  UMOV UR9, UR6 ;  /* 0x0000000600097c82 */ /* 0x000fe20008000000 */
[----:B--2---:R-:W-:-:S04]  /*3fa0*/  F2FP.F16.F32.PACK_AB R82, R82, R75 ;  /* 0x0000004b5252723e */ /* 0x004fc800000000ff */
[----:B------:R-:W-:Y:S01]  /*3fb0*/  PRMT R12, R82, 0x7632, R12 ;  /* 0x00007632520c7816 */ /* 0x000fe2000000000c */
[----:B------:R-:W-:Y:S04]  /*3fc0*/  STG.E.U16 desc[UR16][R58.64], R82 ;  /* 0x000000523a007986 */ /* 0x000fe8000c101510 */
[----:B------:R0:W-:Y:S04]  /*3fd0*/  STG.E.U16 desc[UR16][R58.64+0x2], R12 ;  /* 0x0000020c3a007986 */ /* 0x0001e8000c101510 */
[----:B------:R-:W-:Y:S04]  /*3fe0*/  STG.E.U16 desc[UR16][R54.64], R80 ;  /* 0x0000005036007986 */ /* 0x000fe8000c101510 */
[----:B------:R-:W-:Y:S01]  /*3ff0*/  STG.E.U16 desc[UR16][R54.64+0x2], R53 ;  /* 0x0000023536007986 */ /* 0x000fe2000c101510 */
[----:B0-----:R-:W-:-:S03]  /*4000*/  PRMT R12, R57, 0x7632, R12 ;  /* 0x00007632390c7816 */ /* 0x001fc6000000000c */
[----:B------:R0:W-:Y:S04]  /*4010*/  STG.E.U16 desc[UR16][R54.64+0x4], R49 ;  /* 0x0000043136007986 */ /* 0x0001e8000c101510 */
[----:B------:R-:W-:Y:S04]  /*4020*/  STG.E.U16 desc[UR16][R54.64+0x6], R56 ;  /* 0x0000063836007986 */ /* 0x000fe8000c101510 */
[----:B------:R-:W-:Y:S04]  /*4030*/  STG.E.U16 desc[UR16][R50.64], R57 ;  /* 0x0000003932007986 */ /* 0x000fe8000c101510 */
[----:B------:R1:W-:Y:S01]  /*4040*/  STG.E.U16 desc[UR16][R50.64+0x2], R12 ;  /* 0x0000020c32007986 */ /* 0x0003e2000c101510 */
[----:B0-----:R-:W-:-:S03]  /*4050*/  PRMT R49, R41, 0x7632, R49 ;  /* 0x0000763229317816 */ /* 0x001fc60000000031 */
[----:B------:R-:W-:Y:S04]  /*4060*/  STG.E.U16 desc[UR16][R50.64+0x4], R44 ;  /* 0x0000042c32007986 */ /* 0x000fe8000c101510 */
[----:B------:R0:W-:Y:S01]  /*4070*/  STG.E.U16 desc[UR16][R50.64+0x6], R48 ;  /* 0x0000063032007986 */ /* 0x0001e2000c101510 */
[----:B-1----:R-:W-:-:S03]  /*4080*/  PRMT R12, R10, 0x7632, R12 ;  /* 0x000076320a0c7816 */ /* 0x002fc6000000000c */
        /* <DEDUP_REMOVED lines=8> */
[----:B------:R2:W-:Y:S04]  /*4110*/  STG.E.U16 desc[UR16][R42.64+0x6], R12 ;  /* 0x0000060c2a007986 */ /* 0x0005e8000c101510 */
[----:B------:R3:W-:Y:S01]  /*4120*/  STG.E.U16 desc[UR16][R60.64], R13 ;  /* 0x0000000d3c007986 */ /* 0x0007e2000c101510 */
[----:B0-----:R-:W-:-:S02]  /*4130*/  PRMT R11, R18, 0x7632, R11 ;  /* 0x00007632120b7816 */ /* 0x001fc4000000000b */
[----:B-1----:R-:W-:Y:S01]  /*4140*/  PRMT R10, R17, 0x7632, R10 ;  /* 0x00007632110a7816 */ /* 0x002fe2000000000a */
[----:B------:R-:W-:Y:S01]  /*4150*/  STG.E.U16 desc[UR16][R60.64+0x2], R15 ;  /* 0x0000020f3c007986 */ /* 0x000fe2000c101510 */
[----:B--2---:R-:W-:-:S03]  /*4160*/  PRMT R12, R21, 0x7632, R12 ;  /* 0x00007632150c7816 */ /* 0x004fc6000000000c */
[----:B------:R-:W-:Y:S01]  /*4170*/  STG.E.U16 desc[UR16][R60.64+0x4], R14 ;  /* 0x0000040e3c007986 */ /* 0x000fe2000c101510 */
[----:B---3--:R-:W-:-:S03]  /*4180*/  PRMT R13, R22, 0x7632, R13 ;  /* 0x00007632160d7816 */ /* 0x008fc6000000000d */
[----:B------:R-:W-:Y:S04]  /*4190*/  STG.E.U16 desc[UR16][R60.64+0x6], R36 ;  /* 0x000006243c007986 */ /* 0x000fe8000c101510 */
[----:B------:R-:W-:Y:S04]  /*41a0*/  STG.E.U16 desc[UR16][R62.64], R17 ;  /* 0x000000113e007986 */ /* 0x000fe8000c101510 */
[----:B------:R0:W-:Y:S04]  /*41b0*/  STG.E.U16 desc[UR16][R62.64+0x2], R10 ;  /* 0x0000020a3e007986 */ /* 0x0001e8000c101510 */
[----:B------:R-:W-:Y:S04]  /*41c0*/  STG.E.U16 desc[UR16][R62.64+0x4], R18 ;  /* 0x000004123e007986 */ /* 0x000fe8000c101510 */
[----:B------:R1:W-:Y:S04]  /*41d0*/  STG.E.U16 desc[UR16][R62.64+0x6], R11 ;  /* 0x0000060b3e007986 */ /* 0x0003e8000c101510 */
[----:B------:R2:W-:Y:S01]  /*41e0*/  STG.E.U16 desc[UR16][R68.64+0x2], R12 ;  /* 0x0000020c44007986 */ /* 0x0005e2000c101510 */
[----:B0-----:R-:W-:-:S03]  /*41f0*/  PRMT R10, R25, 0x7632, R10 ;  /* 0x00007632190a7816 */ /* 0x001fc6000000000a */
[----:B------:R0:W-:Y:S01]  /*4200*/  STG.E.U16 desc[UR16][R68.64+0x6], R13 ;  /* 0x0000060d44007986 */ /* 0x0001e2000c101510 */
[----:B-1----:R-:W-:-:S03]  /*4210*/  PRMT R11, R26, 0x7632, R11 ;  /* 0x000076321a0b7816 */ /* 0x002fc6000000000b */
[----:B------:R-:W-:Y:S01]  /*4220*/  STG.E.U16 desc[UR16][R68.64], R21 ;  /* 0x0000001544007986 */ /* 0x000fe2000c101510 */
[----:B--2---:R-:W-:-:S03]  /*4230*/  PRMT R12, R24, 0x7632, R12 ;  /* 0x00007632180c7816 */ /* 0x004fc6000000000c */
[----:B------:R-:W-:Y:S01]  /*4240*/  STG.E.U16 desc[UR16][R68.64+0x4], R22 ;  /* 0x0000041644007986 */ /* 0x000fe2000c101510 */
[----:B0-----:R-:W-:-:S03]  /*4250*/  PRMT R13, R30, 0x7632, R13 ;  /* 0x000076321e0d7816 */ /* 0x001fc6000000000d */
[----:B------:R-:W-:Y:S04]  /*4260*/  STG.E.U16 desc[UR16][R70.64], R25 ;  /* 0x0000001946007986 */ /* 0x000fe8000c101510 */
        /* <DEDUP_REMOVED lines=8> */
[----:B------:R-:W-:Y:S01]  /*42f0*/  STG.E.U16 desc[UR16][R8.64], R20 ;  /* 0x0000001408007986 */ /* 0x000fe2000c101510 */
[----:B0-----:R-:W-:-:S03]  /*4300*/  PRMT R5, R20, 0x7632, R5 ;  /* 0x0000763214057816 */ /* 0x001fc60000000005 */
[----:B------:R-:W-:Y:S01]  /*4310*/  STG.E.U16 desc[UR16][R8.64+0x4], R34 ;  /* 0x0000042208007986 */ /* 0x000fe2000c101510 */
[----:B------:R-:W-:-:S03]  /*4320*/  PRMT R4, R16, 0x7632, R4 ;  /* 0x0000763210047816 */ /* 0x000fc60000000004 */
        /* <DEDUP_REMOVED lines=15> */
.L_x_3425:
        /* <DEDUP_REMOVED lines=14> */
.L_x_3601:


//--------------------- .text._ZN13group_norm_v214gn_cuda_kernelI6__halfLi320ELi3ELi16ELi160ELi256ELb1ELi8ELi320ELi320ELi4ELb1ELi10ELb0ELb0ENS_16CompileConditionILi900EEEEEvPT_PKS4_S7_S7_flPfS8_Pj --------------------------
	.section	.text._ZN13group_norm_v214gn_cuda_kernelI6__halfLi320ELi3ELi16ELi160ELi256ELb1ELi8ELi320ELi320ELi4ELb1ELi10ELb0ELb0ENS_16CompileConditionILi900EEEEEvPT_PKS4_S7_S7_flPfS8_Pj,"ax",@progbits
	.align	128
        .global         _ZN13group_norm_v214gn_cuda_kernelI6__halfLi320ELi3ELi16ELi160ELi256ELb1ELi8ELi320ELi320ELi4ELb1ELi10ELb0ELb0ENS_16CompileConditionILi900EEEEEvPT_PKS4_S7_S7_flPfS8_Pj
        .type           _ZN13group_norm_v214gn_cuda_kernelI6__halfLi320ELi3ELi16ELi160ELi256ELb1ELi8ELi320ELi320ELi4ELb1ELi10ELb0ELb0ENS_16CompileConditionILi900EEEEEvPT_PKS4_S7_S7_flPfS8_Pj,@function
        .size           _ZN13group_norm_v214gn_cuda_kernelI6__halfLi320ELi3ELi16ELi160ELi256ELb1ELi8ELi320ELi320ELi4ELb1ELi10ELb0ELb0ENS_16CompileConditionILi900EEEEEvPT_PKS4_S7_S7_flPfS8_Pj,(.L_x_3602 - _ZN13group_norm_v214gn_cuda_kernelI6__halfLi320ELi3ELi16ELi160ELi256ELb1ELi8ELi320ELi320ELi4ELb1ELi10ELb0ELb0ENS_16CompileConditionILi900EEEEEvPT_PKS4_S7_S7_flPfS8_Pj)
        .other          _ZN13group_norm_v214gn_cuda_kernelI6__halfLi320ELi3ELi16ELi160ELi256ELb1ELi8ELi320ELi320ELi4ELb1ELi10ELb0ELb0ENS_16CompileConditionILi900EEEEEvPT_PKS4_S7_S7_flPfS8_Pj,@"STO_CUDA_ENTRY STV_DEFAULT"
_ZN13group_norm_v214gn_cuda_kernelI6__halfLi320ELi3ELi16ELi160ELi256ELb1ELi8ELi320ELi320ELi4ELb1ELi10ELb0ELb0ENS_16CompileConditionILi900EEEEEvPT_PKS4_S7_S7_flPfS8_Pj:
.text._ZN13group_norm_v214gn_cuda_kernelI6__halfLi320ELi3ELi16ELi160ELi256ELb1ELi8ELi320ELi320ELi4ELb1ELi10ELb0ELb0ENS_16CompileConditionILi900EEEEEvPT_PKS4_S7_S7_flPfS8_Pj:
        /* <DEDUP_REMOVED lines=23> */
.L_x_3435:
[----:B--2---:R-:W-:Y:S01]  /*0170*/  IMAD.WIDE.U32 R2, R16, -0x33333333, RZ ;  /* 0xcccccccd10027825 */ /* 0x004fe200078e00ff */
        /* <DEDUP_REMOVED lines=27> */
[----:B------:R-:W1:Y:S04]  /*0330*/  LDC.64 R6, c[0x0][0x220] ;  /* 0x00008800ff067b82 */ /* 0x000e680000000a00 */
[----:B------:R-:W3:Y:S01]  /*0340*/  LDG.E.64.CONSTANT R8, desc[UR8][R8.64] ;  /* 0x0000000808087981 */ /* 0x000ee2000c1e9b00 */
[----:B-1----:R-:W-:-:S04]  /*0350*/  IMAD.WIDE R6, R2, 0x2, R6 ;  /* 0x0000000202067825 */ /* 0x002fc800078e0206 */
[----:B0-----:R-:W-:Y:S02]  /*0360*/  IMAD.WIDE R2, R2, 0x2, R20 ;  /* 0x0000000202027825 */ /* 0x001fe400078e0214 */
[----:B------:R-:W5:Y:S04]  /*0370*/  LDG.E.64.CONSTANT R6, desc[UR8][R6.64] ;  /* 0x0000000806067981 */ /* 0x000f68000c1e9b00 */
[----:B------:R-:W5:Y:S01]  /*0380*/  LDG.E.64.CONSTANT R2, desc[UR8][R2.64] ;  /* 0x0000000802027981 */ /* 0x000f62000c1e9b00 */
[----:B------:R-:W-:Y:S01]  /*0390*/  ISETP.GT.U32.AND P0, PT, R16, 0x7, PT ;  /* 0x000000071000780c */ /* 0x000fe20003f04070 */
[----:B------:R-:W-:Y:S01]  /*03a0*/  BSSY B0, `(.L_x_3426) ;  /* 0x0000072000007945 */ /* 0x000fe20003800000 */
[----:B------:R-:W-:Y:S01]  /*03b0*/  CS2R R36, SRZ ;  /* 0x0000000000247805 */ /* 0x000fe2000001ff00 */
[----:B--2---:R-:W-:-:S02]  /*03c0*/  HADD2.F32 R0, -RZ, R4.H0_H0 ;  /* 0x20000004ff007230 */ /* 0x004fc40000004100 */
[----:B------:R-:W-:Y:S02]  /*03d0*/  HADD2.F32 R21, -RZ, R4.H1_H1 ;  /* 0x30000004ff157230 */ /* 0x000fe40000004100 */
[----:B------:R-:W-:Y:S02]  /*03e0*/  HADD2.F32 R23, -RZ, R5.H0_H0 ;  /* 0x20000005ff177230 */ /* 0x000fe40000004100 */
[----:B------:R-:W-:Y:S01]  /*03f0*/  FFMA.FTZ R18, R0, R0, RZ ;  /* 0x0000000000127223 */ /* 0x000fe200000100ff */
[----:B------:R-:W-:-:S03]  /*0400*/  FADD.FTZ R0, RZ, R0 ;  /* 0x00000000ff007221 */ /* 0x000fc60000010000 */
[----:B------:R-:W-:Y:S01]  /*0410*/  FFMA.FTZ R18, R21, R21, R18 ;  /* 0x0000001515127223 */ /* 0x000fe20000010012 */
[----:B------:R-:W-:Y:S01]  /*0420*/  FADD.FTZ R0, R0, R21 ;  /* 0x0000001500007221 */ /* 0x000fe20000010000 */
[----:B------:R-:W-:Y:S02]  /*0430*/  HADD2.F32 R21, -RZ, R5.H1_H1 ;  /* 0x30000005ff157230 */ /* 0x000fe40000004100 */
[----:B------:R-:W-:Y:S01]  /*0440*/  FFMA.FTZ R18, R23, R23, R18 ;  /* 0x0000001717127223 */ /* 0x000fe20000010012 */
[----:B------:R-:W-:Y:S01]  /*0450*/  FADD.FTZ R0, R0, R23 ;  /* 0x0000001700007221 */ /* 0x000fe20000010000 */
[--C-:B---3--:R-:W-:Y:S02]  /*0460*/  HADD2.F32 R23, -RZ, R8.reuse.H0_H0 ;  /* 0x20000008ff177230 */ /* 0x108fe40000004100 */
        /* <DEDUP_REMOVED lines=17> */
[----:B------:R-:W-:Y:S01]  /*0580*/  SHF.L.U32 R0, R15, 0x1, RZ ;  /* 0x000000010f007819 */ /* 0x000fe200000006ff */
[----:B------:R-:W-:Y:S01]  /*0590*/  HFMA2.MMA R39, -RZ, RZ, 0, 0 ;  /* 0x00000000ff277435 */ /* 0x000fe200000001ff */
[----:B------:R-:W-:Y:S02]  /*05a0*/  LOP3.LUT R35, R16, 0x3, RZ, 0xc0, !PT ;  /* 0x0000000310237812 */ /* 0x000fe400078ec0ff */
[----:B------:R-:W-:Y:S02]  /*05b0*/  CS2R R36, SRZ ;  /* 0x0000000000247805 */ /* 0x000fe4000001ff00 */
[----:B------:R-:W-:Y:S02]  /*05c0*/  LOP3.LUT R21, R0, 0xe, RZ, 0xc0, !PT ;  /* 0x0000000e00157812 */ /* 0x000fe400078ec0ff */
[----:B------:R-:W-:Y:S02]  /*05d0*/  MOV R0, 0x400 ;  /* 0x0000040000007802 */ /* 0x000fe40000000f00 */
[----:B------:R-:W-:-:S05]  /*05e0*/  LEA.HI R38, R16, R21, RZ, 0x1e ;  /* 0x0000001510267211 */ /* 0x000fca00078ff0ff */
[----:B------:R-:W-:Y:S01]  /*05f0*/  IMAD R38, R38, 0xa0, -R19 ;  /* 0x000000a026267824 */ /* 0x000fe200078e0a13 */
[----:B0-----:R-:W-:-:S07]  /*0600*/  LEA R0, R23, R0, 0x18 ;  /* 0x0000000017007211 */ /* 0x001fce00078ec0ff */
.L_x_3428:
        /* <DEDUP_REMOVED lines=12> */
[----:B------:R-:W-:Y:S02]  /*06d0*/  IADD3 R26, R19, 0x14, RZ ;  /* 0x00000014131a7810 */ /* 0x000fe40007ffe0ff */
        /* <DEDUP_REMOVED lines=14> */
[--C-:B------:R-:W-:Y:S01]  /*07c0*/  IMAD R28, R23, 0x28, R0.reuse ;  /* 0x00000028171c7824 */ /* 0x100fe200078e0200 */
[----:B------:R-:W-:Y:S02]  /*07d0*/  SHF.R.S32.HI R25, RZ, 0x2, R25 ;  /* 0x00000002ff197819 */ /* 0x000fe40000011419 */
[----:B------:R-:W-:Y:S02]  /*07e0*/  LEA R19, R35, R26, 0x3 ;  /* 0x0000001a23137211 */ /* 0x000fe400078e18ff */
[----:B------:R-:W-:Y:S01]  /*07f0*/  LEA.HI R26, R30, R29, RZ, 0x2 ;  /* 0x0000001d1e1a7211 */ /* 0x000fe200078f10ff */
[----:B------:R-:W-:Y:S01]  /*0800*/  IMAD R30, R25, 0x28, R0 ;  /* 0x00000028191e7824 */ /* 0x000fe200078e0200 */
[----:B------:R-:W-:-:S02]  /*0810*/  SHF.R.S32.HI R23, RZ, 0x2, R18 ;  /* 0x00000002ff177819 */ /* 0x000fc40000011412 */
[----:B------:R-:W-:Y:S01]  /*0820*/  LEA R21, R35, R28, 0x3 ;  /* 0x0000001c23157211 */ /* 0x000fe200078e18ff */
[----:B------:R-:W0:Y:S01]  /*0830*/  LDS.64 R18, [R19] ;  /* 0x0000000013127984 */ /* 0x000e220000000a00 */
[----:B------:R-:W-:Y:S01]  /*0840*/  SHF.R.S32.HI R25, RZ, 0x2, R20 ;  /* 0x00000002ff197819 */ /* 0x000fe20000011414 */
[----:B------:R-:W-:Y:S01]  /*0850*/  IMAD R28, R23, 0x28, R0 ;  /* 0x00000028171c7824 */ /* 0x000fe200078e0200 */
[----:B------:R-:W-:Y:S02]  /*0860*/  LEA R23, R35, R30, 0x3 ;  /* 0x0000001e23177211 */ /* 0x000fe400078e18ff */
[----:B------:R-:W1:Y:S01]  /*0870*/  LDS.64 R20, [R21] ;  /* 0x0000000015147984 */ /* 0x000e620000000a00 */
[----:B------:R-:W-:Y:S01]  /*0880*/  SHF.R.S32.HI R27, RZ, 0x2, R22 ;  /* 0x00000002ff1b7819 */ /* 0x000fe20000011416 */
[----:B------:R-:W-:Y:S01]  /*0890*/  IMAD R30, R25, 0x28, R0 ;  /* 0x00000028191e7824 */ /* 0x000fe200078e0200 */
        /* <DEDUP_REMOVED lines=34> */
.L_x_3427:
[----:B------:R-:W-:Y:S05]  /*0ac0*/  BSYNC B0 ;  /* 0x0000000000007941 */ /* 0x000fea0003800000 */
.L_x_3426:
        /* <DEDUP_REMOVED lines=11> */
[----:B0-----:R-:W0:Y:S01]  /*0b80*/  LDC R22, c[0x0][0x10] ;  /* 0x00000400ff167b82 */ /* 0x001e220000000800 */
[----:B------:R-:W-:-:S04]  /*0b90*/  SHF.R.U32.HI R0, RZ, 0x2, R16 ;  /* 0x00000002ff007819 */ /* 0x000fc80000011610 */
[----:B------:R-:W-:-:S03]  /*0ba0*/  SHF.L.U32 R23, R0, 0x5, RZ ;  /* 0x0000000500177819 */ /* 0x000fc600000006ff */
[----:B------:R-:W1:Y:S01]  /*0bb0*/  LDC.64 R20, c[0x0][0x248] ;  /* 0x00009200ff147b82 */ /* 0x000e620000000a00 */
[----:B------:R-:W-:Y:S01]  /*0bc0*/  LOP3.LUT R23, R23, 0xffffffe0, R14, 0xe2, !PT ;  /* 0xffffffe017177812 */ /* 0x000fe200078ee20e */
[----:B0-----:R-:W-:-:S05]  /*0bd0*/  IMAD R0, R22, UR4, R17 ;  /* 0x0000000416007c24 */ /* 0x001fca000f8e0211 */
[----:B------:R-:W-:-:S04]  /*0be0*/  LEA R0, R0, R23, 0x6 ;  /* 0x0000001700007211 */ /* 0x000fc800078e30ff */
[----:B------:R-:W-:-:S05]  /*0bf0*/  SHF.L.U32 R23, R0, 0x1, RZ ;  /* 0x0000000100177819 */ /* 0x000fca00000006ff */
[----:B-1----:R-:W-:-:S05]  /*0c00*/  IMAD.WIDE.U32 R20, R23, 0x4, R20 ;  /* 0x0000000417147825 */ /* 0x002fca00078e0014 */
[----:B------:R1:W-:Y:S02]  /*0c10*/  STG.E.64 desc[UR8][R20.64], R18 ;  /* 0x0000001214007986 */ /* 0x0003e4000c101b08 */
.L_x_3430:
[----:B------:R-:W-:Y:S05]  /*0c20*/  BSYNC B0 ;  /* 0x0000000000007941 */ /* 0x000fea0003800000 */
.L_x_3429:
[----:B------:R-:W-:Y:S01]  /*0c30*/  BAR.SYNC.DEFER_BLOCKING 0x0 ;  /* 0x0000000000007b1d */ /* 0x000fe20000010000 */
[C---:B------:R-:W-:Y:S02]  /*0c40*/  ISETP.NE.AND P1, PT, R16.reuse, RZ, PT ;  /* 0x000000ff1000720c */ /* 0x040fe40003f25270 */
[----:B------:R-:W-:-:S11]  /*0c50*/  ISETP.GT.U32.AND P0, PT, R16, 0x3f, PT ;  /* 0x0000003f1000780c */ /* 0x000fd60003f04070 */
        /* <DEDUP_REMOVED lines=10> */
.L_x_3432:
[----:B------:R-:W2:Y:S04]  /*0d00*/  LD.E.STRONG.GPU R0, desc[UR8][R18.64] ;  /* 0x0000000812007980 */ /* 0x000ea8000c10f900 */
[----:B--2---:R-:W-:Y:S01]  /*0d10*/  CCTL.IVALL ;  /* 0x00000000ff00798f */ /* 0x004fe20002000000 */
[----:B------:R-:W-:Y:S05]  /*0d20*/  YIELD ;  /* 0x0000000000007946 */ /* 0x000fea0003800000 */
[----:B-----5:R-:W-:-:S04]  /*0d30*/  LOP3.LUT R0, R0, R21, RZ, 0x3c, !PT ;  /* 0x0000001500007212 */ /* 0x020fc800078e3cff */
[----:B------:R-:W-:-:S13]  /*0d40*/  ISETP.GT.AND P1, PT, R0, -0x1, PT ;  /* 0xffffffff0000780c */ /* 0x000fda0003f24270 */
[----:B------:R-:W-:Y:S05]  /*0d50*/  @P1 BRA `(.L_x_3432) ;  /* 0xfffffffc00e81947 */ /* 0x000fea000383ffff */
.L_x_3431:
[----:B------:R-:W-:Y:S05]  /*0d60*/  WARPSYNC.ALL ;  /* 0x0000000000007948 */ /* 0x000fea0003800000 */
[----:B------:R-:W2:Y:S08]  /*0d70*/  @!P0 LDC R0, c[0x0][0x10] ;  /* 0x00000400ff008b82 */ /* 0x000eb00000000800 */
[----:B------:R-:W-:Y:S01]  /*0d80*/  BAR.SYNC.DEFER_BLOCKING 0x0 ;  /* 0x0000000000007b1d */ /* 0x000fe20000010000 */
[----:B-1----:R-:W-:-:S02]  /*0d90*/  @!P0 LOP3.LUT R21, R16, 0x7fffffe0, RZ, 0xc0, !PT ;  /* 0x7fffffe010158812 */ /* 0x002fc400078ec0ff */
[----:B0-----:R-:W-:-:S05]  /*0da0*/  @!P0 LOP3.LUT R23, R16, 0x1f, RZ, 0xc0, !PT ;  /* 0x0000001f10178812 */ /* 0x001fca00078ec0ff */
[----:B------:R-:W0:Y:S01]  /*0db0*/  @!P0 LDC.64 R18, c[0x0][0x248] ;  /* 0x00009200ff128b82 */ /* 0x000e220000000a00 */
[----:B------:R-:W-:Y:S01]  /*0dc0*/  HFMA2.MMA R20, -RZ, RZ, 0, 0 ;  /* 0x00000000ff147435 */ /* 0x000fe200000001ff */
[----:B------:R-:W-:Y:S01]  /*0dd0*/  ULDC.64 UR12, c[0x0][0x240] ;  /* 0x00009000000c7ab9 */ /* 0x000fe20000000a00 */
[----:B--2---:R-:W-:-:S05]  /*0de0*/  @!P0 IMAD R0, R0, UR4, R17 ;  /* 0x0000000400008c24 */ /* 0x004fca000f8e0211 */
[----:B------:R-:W-:-:S04]  /*0df0*/  @!P0 LEA R0, R0, R21, 0x6 ;  /* 0x0000001500008211 */ /* 0x000fc800078e30ff */
[----:B------:R-:W-:-:S04]  /*0e00*/  @!P0 IADD3 R0, R0, R23, RZ ;  /* 0x0000001700008210 */ /* 0x000fc80007ffe0ff */
[----:B------:R-:W-:-:S05]  /*0e10*/  @!P0 SHF.L.U32 R21, R0, 0x1, RZ ;  /* 0x0000000100158819 */ /* 0x000fca00000006ff */
[----:B0-----:R-:W-:-:S06]  /*0e20*/  @!P0 IMAD.WIDE.U32 R18, R21, 0x4, R18 ;  /* 0x0000000415128825 */ /* 0x001fcc00078e0012 */
        /* <DEDUP_REMOVED lines=28> */
[----:B------:R-:W-:Y:S01]  /*0ff0*/  @!P0 FMUL.FTZ R18, R18, 2.4414062863797880709e-05 ;  /* 0x37cccccd12128820 */ /* 0x000fe20000410000 */
[----:B-1----:R-:W-:Y:S01]  /*1000*/  FADD.FTZ R22, R20, R23 ;  /* 0x0000001714167221 */ /* 0x002fe20000010000 */
[----:B------:R-:W-:Y:S02]  /*1010*/  @!P0 IADD3 R21, R21, 0xc80, RZ ;  /* 0x00000c8015158810 */ /* 0x000fe40007ffe0ff */
[----:B------:R-:W-:Y:S01]  /*1020*/  @!P0 FMUL.FTZ R19, R18, R18 ;  /* 0x0000001212138220 */ /* 0x000fe20000410000 */
[----:B------:R-:W-:Y:S02]  /*1030*/  @!P0 SHF.R.U32.HI R23, RZ, 0x2, R16 ;  /* 0x00000002ff178819 */ /* 0x000fe40000011610 */
[----:B--2---:R-:W-:Y:S01]  /*1040*/  @!P0 LEA R21, R26, R21, 0x18 ;  /* 0x000000151a158211 */ /* 0x004fe200078ec0ff */
[----:B------:R-:W-:Y:S01]  /*1050*/  @!P0 FFMA.FTZ R19, R22, 2.4414062863797880709e-05, -R19 ;  /* 0x37cccccd16138823 */ /* 0x000fe20000010813 */
        /* <DEDUP_REMOVED lines=26> */
.L_x_3434:
[----:B------:R-:W-:Y:S05]  /*1200*/  BSYNC B0 ;  /* 0x0000000000007941 */ /* 0x000fea0003800000 */
.L_x_3433:
[----:B------:R-:W1:Y:S01]  /*1210*/  S2UR UR7, SR_CgaCtaId ;  /* 0x00000000000779c3 */ /* 0x000e620000008800 */
[C---:B0-----:R-:W-:Y:S01]  /*1220*/  LOP3.LUT R19, R15.reuse, 0x7, RZ, 0xc0, !PT ;  /* 0x000000070f137812 */ /* 0x041fe200078ec0ff */
[----:B------:R-:W-:Y:S01]  /*1230*/  UMOV UR6, 0x400 ;  /* 0x0000040000067882 */ /* 0x000fe20000000000 */
[----:B------:R-:W-:Y:S01]  /*1240*/  SHF.L.U32 R0, R15, 0x1, RZ ;  /* 0x000000010f007819 */ /* 0x000fe200000006ff */
[----:B------:R-:W-:Y:S01]  /*1250*/  UIADD3 UR6, UR6, 0xc80, URZ ;  /* 0x00000c8006067890 */ /* 0x000fe2000fffe03f */
[--C-:B------:R-:W-:Y:S01]  /*1260*/  HADD2.F32 R21, -RZ, R8.reuse.H0_H0 ;  /* 0x20000008ff157230 */ /* 0x100fe20000004100 */
[----:B------:R-:W-:Y:S01]  /*1270*/  ULOP3.LUT UR4, UR4, 0x1, URZ, 0x3c, !UPT ;  /* 0x0000000104047892 */ /* 0x000fe2000f8e3c3f */
[----:B------:R-:W-:Y:S01]  /*1280*/  IMAD R20, R19, 0x50, R34 ;  /* 0x0000005013147824 */ /* 0x000fe200078e0222 */
[----:B------:R-:W-:Y:S01]  /*1290*/  LOP3.LUT R0, R0, 0xe, RZ, 0xc0, !PT ;  /* 0x0000000e00007812 */ /* 0x000fe200078ec0ff */
[----:B------:R-:W-:Y:S02]  /*12a0*/  HADD2.F32 R23, -RZ, R8.H1_H1 ;  /* 0x30000008ff177230 */ /* 0x000fe40000004100 */
[--C-:B-----5:R-:W-:Y:S01]  /*12b0*/  HADD2.F32 R28, -RZ, R6.reuse.H0_H0 ;  /* 0x20000006ff1c7230 */ /* 0x120fe20000004100 */
[----:B------:R-:W-:Y:S01]  /*12c0*/  SHF.L.U32 R20, R20, 0x2, RZ ;  /* 0x0000000214147819 */ /* 0x000fe200000006ff */
[----:B------:R-:W-:Y:S01]  /*12d0*/  HADD2.F32 R25, -RZ, R6.H1_H1 ;  /* 0x30000006ff197230 */ /* 0x000fe20000004100 */
[----:B------:R-:W-:Y:S01]  /*12e0*/  IADD3 R0, RZ, -R0, RZ ;  /* 0x80000000ff007210 */ /* 0x000fe20007ffe0ff */
[----:B------:R-:W-:-:S02]  /*12f0*/  HADD2.F32 R24, -RZ, R7.H0_H0 ;  /* 0x20000007ff187230 */ /* 0x000fc40000004100 */
[----:B------:R-:W-:Y:S01]  /*1300*/  IMAD.WIDE.U32 R18, R20, -0x33333333, RZ ;  /* 0xcccccccd14127825 */ /* 0x000fe200078e00ff */
[----:B------:R-:W-:-:S03]  /*1310*/  MOV R18, R0 ;  /* 0x0000000000127202 */ /* 0x000fc60000000f00 */
[--C-:B------:R-:W-:Y:S01]  /*1320*/  HADD2.F32 R29, -RZ, R2.reuse.H0_H0 ;  /* 0x20000002ff1d7230 */ /* 0x100fe20000004100 */
[----:B------:R-:W-:Y:S01]  /*1330*/  LEA.HI R18, R19, R18, RZ, 0x19 ;  /* 0x0000001213127211 */ /* 0x000fe200078fc8ff */
[----:B------:R-:W-:Y:S01]  /*1340*/  HADD2.F32 R30, -RZ, R2.H1_H1 ;  /* 0x30000002ff1e7230 */ /* 0x000fe20000004100 */
[----:B-1----:R-:W-:Y:S01]  /*1350*/  ULEA UR6, UR7, UR6, 0x18 ;  /* 0x0000000607067291 */ /* 0x002fe2000f8ec03f */
[--C-:B------:R-:W-:Y:S02]  /*1360*/  HADD2.F32 R27, -RZ, R3.reuse.H0_H0 ;  /* 0x20000003ff1b7230 */ /* 0x100fe40000004100 */
[----:B------:R-:W-:Y:S02]  /*1370*/  HADD2.F32 R26, -RZ, R3.H1_H1 ;  /* 0x30000003ff1a7230 */ /* 0x000fe40000004100 */
[----:B------:R-:W-:Y:S01]  /*1380*/  HADD2.F32 R31, -RZ, R4.H1_H1 ;  /* 0x30000004ff1f7230 */ /* 0x000fe20000004100 */
[----:B------:R-:W-:Y:S01]  /*1390*/  LEA R18, R18, UR6, 0x3 ;  /* 0x0000000612127c11 */ /* 0x000fe2000f8e18ff */
[----:B------:R-:W-:-:S05]  /*13a0*/  ULDC UR6, c[0x0][0x230] ;  /* 0x00008c0000067ab9 */ /* 0x000fca0000000800 */
[----:B------:R-:W0:Y:S02]  /*13b0*/  LDS.64 R18, [R18] ;  /* 0x0000000012127984 */ /* 0x000e240000000a00 */
[----:B0-----:R-:W-:Y:S01]  /*13c0*/  FADD.FTZ R19, R19, UR6 ;  /* 0x0000000613137e21 */ /* 0x001fe20008010000 */
[--C-:B------:R-:W-:Y:S01]  /*13d0*/  FADD.FTZ R0, R21, -R18.reuse ;  /* 0x8000001215007221 */ /* 0x100fe20000010000 */
[----:B------:R-:W-:Y:S02]  /*13e0*/  HADD2.F32 R21, -RZ, R7.H1_H1 ;  /* 0x30000007ff157230 */ /* 0x000fe40000004100 */
[--C-:B------:R-:W-:Y:S01]  /*13f0*/  FADD.FTZ R6, R23, -R18.reuse ;  /* 0x8000001217067221 */ /* 0x100fe20000010000 */
[--C-:B------:R-:W-:Y:S02]  /*1400*/  HADD2.F32 R7, -RZ, R9.reuse.H0_H0 ;  /* 0x20000009ff077230 */ /* 0x100fe40000004100 */
[--C-:B------:R-:W-:Y:S01]  /*1410*/  FADD.FTZ R8, R31, -R18.reuse ;  /* 0x800000121f087221 */ /* 0x100fe20000010000 */
[----:B------:R-:W0:Y:S01]  /*1420*/  MUFU.RSQ R19, R19 ;  /* 0x0000001300137308 */ /* 0x000e220000001400 */
[----:B------:R-:W-:Y:S01]  /*1430*/  HADD2.F32 R23, -RZ, R9.H1_H1 ;  /* 0x30000009ff177230 */ /* 0x000fe20000004100 */
[----:B------:R-:W-:Y:S01]  /*1440*/  ULDC.64 UR6, c[0x0][0x210] ;  /* 0x0000840000067ab9 */ /* 0x000fe20000000a00 */
[----:B0-----:R-:W-:Y:S01]  /*1450*/  FMUL.FTZ R2, R19, R6 ;  /* 0x0000000613027220 */ /* 0x001fe20000410000 */
[----:B------:R-:W-:Y:S01]  /*1460*/  FADD.FTZ R6, R7, -R18 ;  /* 0x8000001207067221 */ /* 0x000fe20000010000 */
[----:B------:R-:W-:-:S02]  /*1470*/  HADD2.F32 R7, -RZ, R4.H0_H0 ;  /* 0x20000004ff077230 */ /* 0x000fc40000004100 */
[----:B------:R-:W-:Y:S01]  /*1480*/  FMUL.FTZ R0, R19, R0 ;  /* 0x0000000013007220 */ /* 0x000fe20000410000 */
[----:B------:R-:W-:Y:S01]  /*1490*/  FFMA.FTZ R2, R25, R2, R30 ;  /* 0x0000000219027223 */ /* 0x000fe2000001001e */
[----:B------:R-:W-:Y:S01]  /*14a0*/  FMUL.FTZ R3, R19, R6 ;  /* 0x0000000613037220 */ /* 0x000fe20000410000 */
[--C-:B------:R-:W-:Y:S01]  /*14b0*/  FADD.FTZ R6, R23, -R18.reuse ;  /* 0x8000001217067221 */ /* 0x100fe20000010000 */
[----:B------:R-:W-:Y:S01]  /*14c0*/  FADD.FTZ R4, R7, -R18 ;  /* 0x8000001207047221 */ /* 0x000fe20000010000 */
[----:B------:R-:W-:Y:S01]  /*14d0*/  FFMA.FTZ R0, R28, R0, R29 ;  /* 0x000000001c007223 */ /* 0x000fe2000001001d */
[----:B------:R-:W-:Y:S01]  /*14e0*/  FFMA.FTZ R3, R24, R3, R27 ;  /* 0x0000000318037223 */ /* 0x000fe2000001001b */
[----:B------:R-:W-:Y:S01]  /*14f0*/  FMUL.FTZ R7, R19, R6 ;  /* 0x0000000613077220 */ /* 0x000fe20000410000 */
[----:B------:R-:W-:Y:S01]  /*1500*/  FMUL.FTZ R6, R4, R19 ;  /* 0x0000001304067220 */ /* 0x000fe20000410000 */
[----:B------:R-:W-:Y:S01]  /*1510*/  FMUL.FTZ R9, R2, -1.4426950216293334961 ;  /* 0xbfb8aa3b02097820 */ /* 0x000fe20000410000 */
[----:B------:R-:W-:Y:S01]  /*1520*/  FMUL.FTZ R23, R3, -1.4426950216293334961 ;  /* 0xbfb8aa3b03177820 */ /* 0x000fe20000410000 */
[----:B------:R-:W-:Y:S01]  /*1530*/  FFMA.FTZ R4, R21, R7, R26 ;  /* 0x0000000715047223 */ /* 0x000fe2000001001a */
[----:B------:R-:W-:Y:S01]  /*1540*/  FFMA.FTZ R6, R6, R28, R29 ;  /* 0x0000001c06067223 */ /* 0x000fe2000001001d */
[----:B------:R-:W-:Y:S01]  /*1550*/  FMUL.FTZ R7, R19, R8 ;  /* 0x0000000813077220 */ /* 0x000fe20000410000 */
[--C-:B------:R-:W-:Y:S01]  /*1560*/  HADD2.F32 R29, -RZ, R5.reuse.H0_H0 ;  /* 0x20000005ff1d7230 */ /* 0x100fe20000004100 */
[----:B------:R-:W0:Y:S01]  /*1570*/  MUFU.EX2 R9, R9 ;  /* 0x0000000900097308 */ /* 0x000e220000000800 */
[----:B------:R-:W-:-:S02]  /*1580*/  HADD2.F32 R5, -RZ, R5.H1_H1 ;  /* 0x30000005ff057230 */ /* 0x000fc40000004100 */
[----:B------:R-:W-:Y:S01]  /*1590*/  FFMA.FTZ R7, R7, R25, R30 ;  /* 0x0000001907077223 */ /* 0x000fe2000001001e */
[----:B------:R-:W-:Y:S01]  /*15a0*/  FMUL.FTZ R28, R6, -1.4426950216293334961 ;  /* 0xbfb8aa3b061c7820 */ /* 0x000fe20000410000 */
[--C-:B------:R-:W-:Y:S01]  /*15b0*/  FADD.FTZ R30, R29, -R18.reuse ;  /* 0x800000121d1e7221 */ /* 0x100fe20000010000 */
[----:B------:R-:W-:Y:S01]  /*15c0*/  FMUL.FTZ R22, R0, -1.4426950216293334961 ;  /* 0xbfb8aa3b00167820 */ /* 0x000fe20000410000 */
[----:B------:R-:W-:Y:S01]  /*15d0*/  FADD.FTZ R18, R5, -R18 ;  /* 0x8000001205127221 */ /* 0x000fe20000010000 */
[----:B------:R-:W-:Y:S01]  /*15e0*/  FMUL.FTZ R29, R7, -1.4426950216293334961 ;  /* 0xbfb8aa3b071d7820 */ /* 0x000fe20000410000 */
[C---:B------:R-:W-:Y:S01]  /*15f0*/  FMUL.FTZ R30, R19.reuse, R30 ;  /* 0x0000001e131e7220 */ /* 0x040fe20000410000 */
[----:B------:R-:W1:Y:S01]  /*1600*/  MUFU.EX2 R23, R23 ;  /* 0x0000001700177308 */ /* 0x000e620000000800 */
[----:B------:R-:W-:Y:S01]  /*1610*/  FMUL.FTZ R19, R19, R18 ;  /* 0x0000001213137220 */ /* 0x000fe20000410000 */
[----:B------:R-:W-:Y:S01]  /*1620*/  FMUL.FTZ R31, R4, -1.4426950216293334961 ;  /* 0xbfb8aa3b041f7820 */ /* 0x000fe20000410000 */
[----:B------:R-:W-:-:S02]  /*1630*/  FFMA.FTZ R5, R30, R24, R27 ;  /* 0x000000181e057223 */ /* 0x000fc4000001001b */
[----:B------:R-:W-:Y:S02]  /*1640*/  FFMA.FTZ R26, R19, R21, R26 ;  /* 0x00000015131a7223 */ /* 0x000fe4000001001a */
[----:B------:R-:W-:Y:S01]  /*1650*/  FMUL.FTZ R24, R5, -1.4426950216293334961 ;  /* 0xbfb8aa3b05187820 */ /* 0x000fe20000410000 */
[----:B------:R-:W2:Y:S01]  /*1660*/  MUFU.EX2 R28, R28 ;  /* 0x0000001c001c7308 */ /* 0x000ea20000000800 */
[----:B------:R-:W-:Y:S01]  /*1670*/  FMUL.FTZ R21, R26, -1.4426950216293334961 ;  /* 0xbfb8aa3b1a157820 */ /* 0x000fe20000410000 */
[----:B0-----:R-:W-:-:S06]  /*1680*/  FADD.FTZ R19, R9, 1 ;  /* 0x3f80000009137421 */ /* 0x001fcc0000010000 */
[----:B------:R-:W0:Y:S01]  /*1690*/  MUFU.EX2 R22, R22 ;  /* 0x0000001600167308 */ /* 0x000e220000000800 */
[----:B-1----:R-:W-:Y:S01]  /*16a0*/  FADD.FTZ R18, R23, 1 ;  /* 0x3f80000017127421 */ /* 0x002fe20000010000 */
[----:B------:R-:W-:-:S06]  /*16b0*/  SHF.R.U64 R23, R15, 0x3, R12 ;  /* 0x000000030f177819 */ /* 0x000fcc000000120c */
[----:B------:R-:W1:Y:S01]  /*16c0*/  MUFU.EX2 R24, R24 ;  /* 0x0000001800187308 */ /* 0x000e620000000800 */
[----:B--2---:R-:W-:Y:S01]  /*16d0*/  FADD.FTZ R9, R28, 1 ;  /* 0x3f8000001c097421 */ /* 0x004fe20000010000 */
[----:B------:R-:W-:-:S06]  /*16e0*/  SHF.R.U32.HI R28, RZ, 0x3, R12 ;  /* 0x00000003ff1c7819 */ /* 0x000fcc000001160c */
[----:B------:R-:W2:Y:S01]  /*16f0*/  MUFU.EX2 R29, R29 ;  /* 0x0000001d001d7308 */ /* 0x000ea20000000800 */
[----:B0-----:R-:W-:-:S07]  /*1700*/  FADD.FTZ R25, R22, 1 ;  /* 0x3f80000016197421 */ /* 0x001fce0000010000 */
[----:B------:R0:W3:Y:S01]  /*1710*/  MUFU.EX2 R27, R21 ;  /* 0x00000015001b7308 */ /* 0x0000e20000000800 */
[----:B-1----:R-:W-:-:S07]  /*1720*/  FADD.FTZ R24, R24, 1 ;  /* 0x3f80000018187421 */ /* 0x002fce0000010000 */
[----:B------:R-:W1:Y:S01]  /*1730*/  MUFU.EX2 R8, R31 ;  /* 0x0000001f00087308 */ /* 0x000e620000000800 */
[--C-:B0-----:R-:W-:Y:S01]  /*1740*/  SHF.R.S32.HI R21, RZ, 0x1f, R20.reuse ;  /* 0x0000001fff157819 */ /* 0x101fe20000011414 */
[----:B--2---:R-:W-:Y:S02]  /*1750*/  FADD.FTZ R22, R29, 1 ;  /* 0x3f8000001d167421 */ /* 0x004fe40000010000 */
[----:B------:R-:W-:-:S04]  /*1760*/  IMAD.WIDE.U32 R20, R23, 0xa0000, R20 ;  /* 0x000a000017147825 */ /* 0x000fc800078e0014 */
[----:B------:R-:W0:Y:S01]  /*1770*/  MUFU.RCP R24, R24 ;  /* 0x0000001800187308 */ /* 0x000e220000001000 */
[----:B---3--:R-:W-:Y:S01]  /*1780*/  FADD.FTZ R27, R27, 1 ;  /* 0x3f8000001b1b7421 */ /* 0x008fe20000010000 */
[----:B------:R-:W-:Y:S01]  /*1790*/  IMAD R23, R28, 0xa0000, RZ ;  /* 0x000a00001c177824 */ /* 0x000fe200078e02ff */
[----:B------:R-:W-:-:S04]  /*17a0*/  IADD3 R11, P1, R11, R20, RZ ;  /* 0x000000140b0b7210 */ /* 0x000fc80007f3e0ff */
[----:B------:R-:W-:Y:S01]  /*17b0*/  IADD3 R28, R23, R21, RZ ;  /* 0x00000015171c7210 */ /* 0x000fe20007ffe0ff */
[----:B------:R-:W2:Y:S01]  /*17c0*/  MUFU.RCP R18, R18 ;  /* 0x0000001200127308 */ /* 0x000ea20000001000 */
[----:B-1----:R-:W-:Y:S01]  /*17d0*/  FADD.FTZ R21, R8, 1 ;  /* 0x3f80000008157421 */ /* 0x002fe20000010000 */
[----:B------:R-:W-:Y:S02]  /*17e0*/  IADD3 R23, P0, R10, R20, RZ ;  /* 0x000000140a177210 */ /* 0x000fe40007f1e0ff */
[----:B------:R-:W-:Y:S02]  /*17f0*/  IADD3.X R20, RZ, R28, RZ, P1, !PT ;  /* 0x0000001cff147210 */ /* 0x000fe40000ffe4ff */
[----:B------:R-:W-:Y:S02]  /*1800*/  LEA R10, P1, R11, UR6, 0x1 ;  /* 0x000000060b0a7c11 */ /* 0x000fe4000f8208ff */
[----:B------:R-:W1:Y:S01]  /*1810*/  MUFU.RCP R9, R9 ;  /* 0x0000000900097308 */ /* 0x000e620000001000 */
[----:B0-----:R-:W-:Y:S01]  /*1820*/  FMUL.FTZ R24, R5, R24 ;  /* 0x0000001805187220 */ /* 0x001fe20000410000 */
[----:B------:R-:W-:-:S02]  /*1830*/  IADD3.X R28, RZ, R28, RZ, P0, !PT ;  /* 0x0000001cff1c7210 */ /* 0x000fc400007fe4ff */
[----:B------:R-:W-:Y:S02]  /*1840*/  LEA R8, P0, R23, UR6, 0x1 ;  /* 0x0000000617087c11 */ /* 0x000fe4000f8008ff */
[----:B------:R-:W-:Y:S02]  /*1850*/  LEA.HI.X R11, R11, UR7, R20, 0x1, P1 ;  /* 0x000000070b0b7c11 */ /* 0x000fe400088f0c14 */
[----:B------:R-:W0:Y:S01]  /*1860*/  MUFU.RCP R22, R22 ;  /* 0x0000001600167308 */ /* 0x000e220000001000 */
[----:B--2---:R-:W-:-:S07]  /*1870*/  FMUL.FTZ R18, R3, R18 ;  /* 0x0000001203127220 */ /* 0x004fce0000410000 */
[----:B------:R-:W2:Y:S01]  /*1880*/  MUFU.RCP R27, R27 ;  /* 0x0000001b001b7308 */ /* 0x000ea20000001000 */
[----:B-1----:R-:W-:Y:S01]  /*1890*/  FMUL.FTZ R6, R6, R9 ;  /* 0x0000000906067220 */ /* 0x002fe20000410000 */
[----:B------:R-:W-:Y:S02]  /*18a0*/  LEA.HI.X R9, R23, UR7, R28, 0x1, P0 ;  /* 0x0000000717097c11 */ /* 0x000fe400080f0c1c */
[----:B------:R-:W-:-:S04]  /*18b0*/  IADD3 R15, P0, R15, 0xa, RZ ;  /* 0x0000000a0f0f7810 */ /* 0x000fc80007f1e0ff */
[----:B------:R-:W1:Y:S01]  /*18c0*/  MUFU.RCP R25, R25 ;  /* 0x0000001900197308 */ /* 0x000e620000001000 */
[----:B0-----:R-:W-:Y:S01]  /*18d0*/  FMUL.FTZ R7, R7, R22 ;  /* 0x0000001607077220 */ /* 0x001fe20000410000 */
[----:B------:R-:W-:Y:S02]  /*18e0*/  IADD3.X R12, RZ, R12, RZ, P0, !PT ;  /* 0x0000000cff0c7210 */ /* 0x000fe400007fe4ff */
[----:B------:R-:W-:Y:S02]  /*18f0*/  ISETP.GE.U32.AND P0, PT, R15, UR10, PT ;  /* 0x0000000a0f007c0c */ /* 0x000fe4000bf06070 */
[----:B------:R-:W-:Y:S02]  /*1900*/  F2FP.F16.F32.PACK_AB R6, R7, R6 ;  /* 0x000000060706723e */ /* 0x000fe400000000ff */
[----:B------:R-:W0:Y:S01]  /*1910*/  MUFU.RCP R19, R19 ;  /* 0x0000001300137308 */ /* 0x000e220000001000 */
[----:B--2---:R-:W-:Y:S01]  /*1920*/  FMUL.FTZ R5, R26, R27 ;  /* 0x0000001b1a057220 */ /* 0x004fe20000410000 */
[----:B------:R-:W-:Y:S01]  /*1930*/  ISETP.GE.AND.EX P0, PT, R12, UR5, PT, P0 ;  /* 0x000000050c007c0c */ /* 0x000fe2000bf06300 */
[----:B------:R2:W-:Y:S03]  /*1940*/  STG.E.U16 desc[UR8][R10.64], R6 ;  /* 0x000000060a007986 */ /* 0x0005e6000c101508 */
[----:B------:R-:W-:-:S02]  /*1950*/  F2FP.F16.F32.PACK_AB R24, R5, R24 ;  /* 0x000000180518723e */ /* 0x000fc400000000ff */
[----:B------:R-:W3:Y:S01]  /*1960*/  MUFU.RCP R21, R21 ;  /* 0x0000001500157308 */ /* 0x000ee20000001000 */
[----:B-1----:R-:W-:Y:S01]  /*1970*/  FMUL.FTZ R25, R0, R25 ;  /* 0x0000001900197220 */ /* 0x002fe20000410000 */
[----:B------:R-:W-:Y:S01]  /*1980*/  PRMT R5, R6, 0x7632, R5 ;  /* 0x0000763206057816 */ /* 0x000fe20000000005 */
[----:B------:R2:W-:Y:S01]  /*1990*/  STG.E.U16 desc[UR8][R10.64+0x4], R24 ;  /* 0x000004180a007986 */ /* 0x0005e2000c101508 */
[----:B------:R-:W-:-:S03]  /*19a0*/  PRMT R0, R24, 0x7632, R0 ;  /* 0x0000763218007816 */ /* 0x000fc60000000000 */
[----:B------:R2:W-:Y:S01]  /*19b0*/  STG.E.U16 desc[UR8][R10.64+0x2], R5 ;  /* 0x000002050a007986 */ /* 0x0005e2000c101508 */
[----:B0-----:R-:W-:-:S03]  /*19c0*/  FMUL.FTZ R2, R2, R19 ;  /* 0x0000001302027220 */ /* 0x001fc60000410000 */
[----:B------:R2:W-:Y:S02]  /*19d0*/  STG.E.U16 desc[UR8][R10.64+0x6], R0 ;  /* 0x000006000a007986 */ /* 0x0005e4000c101508 */
[----:B------:R-:W-:Y:S01]  /*19e0*/  F2FP.F16.F32.PACK_AB R25, R2, R25 ;  /* 0x000000190219723e */ /* 0x000fe200000000ff */
[----:B---3--:R-:W-:-:S03]  /*19f0*/  FMUL.FTZ R3, R4, R21 ;  /* 0x0000001504037220 */ /* 0x008fc60000410000 */
[----:B------:R-:W-:Y:S01]  /*1a00*/  PRMT R4, R25, 0x7632, R4 ;  /* 0x0000763219047816 */ /* 0x000fe20000000004 */
[----:B------:R2:W-:Y:S01]  /*1a10*/  STG.E.U16 desc[UR8][R8.64], R25 ;  /* 0x0000001908007986 */ /* 0x0005e2000c101508 */
[----:B------:R-:W-:-:S03]  /*1a20*/  F2FP.F16.F32.PACK_AB R18, R3, R18 ;  /* 0x000000120312723e */ /* 0x000fc600000000ff */
[----:B------:R2:W-:Y:S01]  /*1a30*/  STG.E.U16 desc[UR8][R8.64+0x2], R4 ;  /* 0x0000020408007986 */ /* 0x0005e2000c101508 */
[----:B------:R-:W-:-:S03]  /*1a40*/  PRMT R2, R18, 0x7632, R2 ;  /* 0x0000763212027816 */ /* 0x000fc60000000002 */
[----:B------:R2:W-:Y:S04]  /*1a50*/  STG.E.U16 desc[UR8][R8.64+0x4], R18 ;  /* 0x0000041208007986 */ /* 0x0005e8000c101508 */
[----:B------:R2:W-:Y:S01]  /*1a60*/  STG.E.U16 desc[UR8][R8.64+0x6], R2 ;  /* 0x0000060208007986 */ /* 0x0005e2000c101508 */
[----:B------:R-:W-:Y:S05]  /*1a70*/  @!P0 BRA `(.L_x_3435) ;  /* 0xffffffe400bc8947 */ /* 0x000fea000383ffff */
[----:B------:R-:W-:Y:S05]  /*1a80*/  EXIT ;  /* 0x000000000000794d */ /* 0x000fea0003800000 */
.L_x_3436:
        /* <DEDUP_REMOVED lines=15> */
.L_x_3602:


//--------------------- .text._ZN13group_norm_v214gn_cuda_kernelI6__halfLi320ELi1ELi16ELi160ELi256ELb1ELi16ELi320ELi320ELi4ELb1ELi9ELb0ELb0ENS_16CompileConditionILi900EEEEEvPT_PKS4_S7_S7_flPfS8_Pj --------------------------
	.section	.text._ZN13group_norm_v214gn_cuda_kernelI6__halfLi320ELi1ELi16ELi160ELi256ELb1ELi16ELi320ELi320ELi4ELb1ELi9ELb0ELb0ENS_16CompileConditionILi900EEEEEvPT_PKS4_S7_S7_flPfS8_Pj,"ax",@progbits
	.align	128
        .global         _ZN13group_norm_v214gn_cuda_kernelI6__halfLi320ELi1ELi16ELi160ELi256ELb1ELi16ELi320ELi320ELi4ELb1ELi9ELb0ELb0ENS_16CompileConditionILi900EEEEEvPT_PKS4_S7_S7_flPfS8_Pj
        .type           _ZN13group_norm_v214gn_cuda_kernelI6__halfLi320ELi1ELi16ELi160ELi256ELb1ELi16ELi320ELi320ELi4ELb1ELi9ELb0ELb0ENS_16CompileConditionILi900EEEEEvPT_PKS4_S7_S7_flPfS8_Pj,@function
        .size           _ZN13group_norm_v214gn_cuda_kernelI6__halfLi320ELi1ELi16ELi160ELi256ELb1ELi16ELi320ELi320ELi4ELb1ELi9ELb0ELb0ENS_16CompileConditionILi900EEEEEvPT_PKS4_S7_S7_flPfS8_Pj,(.L_x_3603 - _ZN13group_norm_v214gn_cuda_kernelI6__halfLi320ELi1ELi16ELi160ELi256ELb1ELi16ELi320ELi320ELi4ELb1ELi9ELb0ELb0ENS_16CompileConditionILi900EEEEEvPT_PKS4_S7_S7_flPfS8_Pj)
        .other          _ZN13group_norm_v214gn_cuda_kernelI6__halfLi320ELi1ELi16ELi160ELi256ELb1ELi16ELi320ELi320ELi4ELb1ELi9ELb0ELb0ENS_16CompileConditionILi900EEEEEvPT_PKS4_S7_S7_flPfS8_Pj,@"STO_CUDA_ENTRY STV_DEFAULT"
_ZN13group_norm_v214gn_cuda_kernelI6__halfLi320ELi1ELi16ELi160ELi256ELb1ELi16ELi320ELi320ELi4ELb1ELi9ELb0ELb0ENS_16CompileConditionILi900EEEEEvPT_PKS4_S7_S7_flPfS8_Pj:
.text._ZN13group_norm_v214gn_cuda_kernelI6__halfLi320ELi1ELi16ELi160ELi256ELb1ELi16ELi320ELi320ELi4ELb1ELi9ELb0ELb0ENS_16CompileConditionILi900EEEEEvPT_PKS4_S7_S7_flPfS8_Pj:
        /* <DEDUP_REMOVED lines=14> */
[----:B------:R-:W-:Y:S01]  /*00e0*/  HFMA2.MMA R13, -RZ, RZ, 0, 0 ;  /* 0x00000000ff0d7435 */ /* 0x000fe200000001ff */
[----:B------:R-:W-:Y:S02]  /*00f0*/  ISETP.EQ.U32.AND P2, PT, RZ, UR10, PT ;  /* 0x0000000aff007c0c */ /* 0x000fe4000bf42070 */
[----:B------:R-:W-:Y:S02]  /*0100*/  MOV R15, RZ ;  /* 0x000000ff000f7202 */ /* 0x000fe40000000f00 */
[----:B------:R-:W-:Y:S01]  /*0110*/  MOV R14, UR8 ;  /* 0x00000008000e7c02 */ /* 0x000fe20008000f00 */
[----:B-1----:R-:W-:-:S02]  /*0120*/  ULEA UR6, UR5, UR4, 0x18 ;  /* 0x0000000405067291 */ /* 0x002fc4000f8ec03f */
[----:B------:R-:W-:-:S04]  /*0130*/  UIADD3 UR4, UR4, 0xc80, URZ ;  /* 0x00000c8004047890 */ /* 0x000fc8000fffe03f */
[----:B------:R-:W-:Y:S01]  /*0140*/  MOV R5, UR6 ;  /* 0x0000000600057c02 */ /* 0x000fe20008000f00 */
[----:B0-----:R-:W-:Y:S01]  /*0150*/  IMAD.WIDE.U32 R2, R19, -0x33333333, RZ ;  /* 0xcccccccd13027825 */ /* 0x001fe200078e00ff */
[----:B------:R-:W-:Y:S01]  /*0160*/  SHF.R.U32.HI R18, RZ, 0x2, R19 ;  /* 0x00000002ff127819 */ /* 0x000fe20000011613 */
[----:B------:R-:W-:Y:S01]  /*0170*/  ULDC.64 UR6, c[0x0][0x250] ;  /* 0x0000940000067ab9 */ /* 0x000fe20000000a00 */
[----:B------:R-:W-:Y:S01]  /*0180*/  ULEA UR4, UR5, UR4, 0x18 ;  /* 0x0000000405047291 */ /* 0x000fe2000f8ec03f */
[C---:B--2---:R-:W-:Y:S01]  /*0190*/  SHF.L.U32 R2, R4.reuse, 0x4, RZ ;  /* 0x0000000404027819 */ /* 0x044fe200000006ff */
[----:B------:R-:W-:Y:S01]  /*01a0*/  ULEA UR6, UP0, UR8, UR6, 0x2 ;  /* 0x0000000608067291 */ /* 0x000fe2000f80103f */
[----:B------:R-:W-:Y:S02]  /*01b0*/  SHF.R.U32.HI R3, RZ, 0x6, R3 ;  /* 0x00000006ff037819 */ /* 0x000fe40000011603 */
[----:B------:R-:W-:Y:S01]  /*01c0*/  LOP3.LUT R17, R4, 0xf, RZ, 0xc0, !PT ;  /* 0x0000000f04117812 */ /* 0x000fe200078ec0ff */
[----:B------:R-:W-:Y:S01]  /*01d0*/  ULEA.HI.X UR7, UR8, UR7, URZ, 0x2, UP0 ;  /* 0x0000000708077291 */ /* 0x000fe200080f143f */
[----:B------:R-:W-:-:S02]  /*01e0*/  SHF.L.U32 R0, R18, 0x4, RZ ;  /* 0x0000000412007819 */ /* 0x000fc400000006ff */
[----:B------:R-:W-:Y:S02]  /*01f0*/  LOP3.LUT R2, R2, 0xf0, RZ, 0xc0, !PT ;  /* 0x000000f002027812 */ /* 0x000fe400078ec0ff */
[----:B------:R-:W-:Y:S01]  /*0200*/  LOP3.LUT R17, R0, 0xfffffff0, R17, 0xe2, !PT ;  /* 0xfffffff000117812 */ /* 0x000fe200078ee211 */
[----:B------:R-:W-:Y:S01]  /*0210*/  IMAD R0, R3, -0x50, R19 ;  /* 0xffffffb003007824 */ /* 0x000fe200078e0213 */
[----:B------:R-:W-:Y:S02]  /*0220*/  IADD3 R2, R2, R3, RZ ;  /* 0x0000000302027210 */ /* 0x000fe40007ffe0ff */
[----:B------:R-:W-:Y:S01]  /*0230*/  LOP3.LUT P0, RZ, R4, 0xf, RZ, 0xc0, !PT ;  /* 0x0000000f04ff7812 */ /* 0x000fe2000780c0ff */
[----:B------:R-:W-:Y:S01]  /*0240*/  IMAD R0, R0, 0x28, R5 ;  /* 0x0000002800007824 */ /* 0x000fe200078e0205 */
[----:B------:R-:W-:Y:S01]  /*0250*/  ISETP.NE.AND P1, PT, R4, RZ, PT ;  /* 0x000000ff0400720c */ /* 0x000fe20003f25270 */
[----:B------:R-:W-:Y:S01]  /*0260*/  IMAD R5, R18, 0xa0, RZ ;  /* 0x000000a012057824 */ /* 0x000fe200078e02ff */
[----:B------:R-:W-:Y:S01]  /*0270*/  SHF.R.U32.HI R10, RZ, 0x1, R19 ;  /* 0x00000001ff0a7819 */ /* 0x000fe20000011613 */
[----:B------:R-:W-:Y:S01]  /*0280*/  IMAD R7, R2, 0xa00, RZ ;  /* 0x00000a0002077824 */ /* 0x000fe200078e02ff */
[----:B------:R-:W-:-:S02]  /*0290*/  ISETP.GT.U32.OR P0, PT, R19, 0x1, P0 ;  /* 0x000000011300780c */ /* 0x000fc40000704470 */
[----:B------:R-:W-:Y:S02]  /*02a0*/  LEA R16, R3, R0, 0x3 ;  /* 0x0000000003107211 */ /* 0x000fe400078e18ff */
[C---:B------:R-:W-:Y:S02]  /*02b0*/  IADD3 R9, R5.reuse, 0x1c, RZ ;  /* 0x0000001c05097810 */ /* 0x040fe40007ffe0ff */
[C---:B------:R-:W-:Y:S02]  /*02c0*/  IADD3 R8, R5.reuse, 0xc, RZ ;  /* 0x0000000c05087810 */ /* 0x040fe40007ffe0ff */
[----:B------:R-:W-:Y:S02]  /*02d0*/  IADD3 R6, R5, 0x8, RZ ;  /* 0x0000000805067810 */ /* 0x000fe40007ffe0ff */
[----:B------:R-:W-:Y:S02]  /*02e0*/  LOP3.LUT R12, R19, 0x3, RZ, 0xc0, !PT ;  /* 0x00000003130c7812 */ /* 0x000fe400078ec0ff */
[----:B------:R-:W-:-:S02]  /*02f0*/  SEL R11, R11, 0x7ffffff1, P1 ;  /* 0x7ffffff10b0b7807 */ /* 0x000fc40000800000 */
[----:B------:R-:W-:Y:S02]  /*0300*/  LOP3.LUT R10, R10, 0x7ffffff8, RZ, 0xc0, !PT ;  /* 0x7ffffff80a0a7812 */ /* 0x000fe400078ec0ff */
[----:B------:R-:W-:Y:S02]  /*0310*/  MOV R60, UR6 ;  /* 0x00000006003c7c02 */ /* 0x000fe40008000f00 */
[----:B------:R-:W-:Y:S02]  /*0320*/  IADD3 R5, R5, 0x4, RZ ;  /* 0x0000000405057810 */ /* 0x000fe40007ffe0ff */
[----:B------:R-:W-:Y:S02]  /*0330*/  MOV R61, UR7 ;  /* 0x00000007003d7c02 */ /* 0x000fe40008000f00 */
[----:B------:R-:W-:Y:S02]  /*0340*/  LEA R4, R19, UR4, 0x3 ;  /* 0x0000000413047c11 */ /* 0x000fe4000f8e18ff */
[----:B------:R-:W-:-:S02]  /*0350*/  IADD3 R3, R7, 0x2800, RZ ;  /* 0x0000280007037810 */ /* 0x000fc40007ffe0ff */
[C---:B------:R-:W-:Y:S02]  /*0360*/  IADD3 R2, R7.reuse, 0x5000, RZ ;  /* 0x0000500007027810 */ /* 0x040fe40007ffe0ff */
[----:B------:R-:W-:Y:S02]  /*0370*/  IADD3 R0, R7, 0x7800, RZ ;  /* 0x0000780007007810 */ /* 0x000fe40007ffe0ff */
[----:B------:R-:W-:Y:S01]  /*0380*/  ISETP.EQ.OR.EX P0, PT, RZ, UR11, P0, P2 ;  /* 0x0000000bff007c0c */ /* 0x000fe20008702720 */
[----:B------:R-:W-:-:S12]  /*0390*/  ULDC.64 UR10, c[0x0][0x208] ;  /* 0x00008200000a7ab9 */ /* 0x000fd80000000a00 */
.L_x_3448:
[----:B--2---:R-:W-:Y:S01]  /*03a0*/  IMAD.WIDE.U32 R22, R19, -0x33333333, RZ ;  /* 0xcccccccd13167825 */ /* 0x004fe200078e00ff */
        /* <DEDUP_REMOVED lines=9> */
[----:B------:R-:W-:-:S03]  /*0440*/  IMAD R29, R22, 0xa0000, RZ ;  /* 0x000a0000161d7824 */ /* 0x000fc600078e02ff */
[----:B------:R-:W-:-:S04]  /*0450*/  SHF.L.U32 R34, R23, 0x2, RZ ;  /* 0x0000000217227819 */ /* 0x000fc800000006ff */
        /* <DEDUP_REMOVED lines=11> */
[----:B------:R-:W-:Y:S02]  /*0510*/  IADD3.X R24, RZ, R29, RZ, P1, !PT ;  /* 0x0000001dff187210 */ /* 0x000fe40000ffe4ff */
[C---:B------:R-:W-:Y:S02]  /*0520*/  SHF.L.U32 R52, R53.reuse, 0x1, RZ ;  /* 0x0000000135347819 */ /* 0x040fe400000006ff */
        /* <DEDUP_REMOVED lines=12> */
[----:B------:R-:W-:Y:S02]  /*05f0*/  IADD3.X R28, RZ, R29, RZ, P1, !PT ;  /* 0x0000001dff1c7210 */ /* 0x000fe40000ffe4ff */
[C---:B------:R-:W-:Y:S02]  /*0600*/  SHF.L.U32 R56, R57.reuse, 0x1, RZ ;  /* 0x0000000139387819 */ /* 0x040fe400000006ff */
        /* <DEDUP_REMOVED lines=11> */
[----:B------:R-:W-:Y:S01]  /*06c0*/  MOV R65, RZ ;  /* 0x000000ff00417202 */ /* 0x000fe20000000f00 */
[----:B--2---:R-:W-:-:S02]  /*06d0*/  HADD2.F32 R34, -RZ, R22.H0_H0 ;  /* 0x20000016ff227230 */ /* 0x004fc40000004100 */
[----:B----4-:R-:W-:Y:S02]  /*06e0*/  HADD2.F32 R38, -RZ, R22.H1_H1 ;  /* 0x30000016ff267230 */ /* 0x010fe40000004100 */
        /* <DEDUP_REMOVED lines=52> */
[----:B------:R-:W-:Y:S01]  /*0a30*/  MOV R65, RZ ;  /* 0x000000ff00417202 */ /* 0x000fe20000000f00 */
[----:B------:R-:W-:Y:S01]  /*0a40*/  HFMA2.MMA R62, -RZ, RZ, 0, 0 ;  /* 0x00000000ff3e7435 */ /* 0x000fe200000001ff */
[----:B------:R-:W-:Y:S02]  /*0a50*/  MOV R59, R9 ;  /* 0x00000009003b7202 */ /* 0x000fe40000000f00 */
[----:B0-----:R-:W-:-:S08]  /*0a60*/  LEA R63, R34, R63, 0x18 ;  /* 0x0000003f223f7211 */ /* 0x001fd000078ec0ff */
.L_x_3439:
        /* <DEDUP_REMOVED lines=8> */
[----:B------:R-:W-:Y:S02]  /*0af0*/  IADD3 R38, R6, R67, RZ ;  /* 0x0000004306267210 */ /* 0x000fe40007ffe0ff */
[----:B------:R-:W-:Y:S02]  /*0b00*/  LEA.HI R35, R35, R34, RZ, 0x2 ;  /* 0x0000002223237211 */ /* 0x000fe400078f10ff */
[----:B------:R-:W-:Y:S02]  /*0b10*/  LEA.HI R34, R41, R40, RZ, 0x2 ;  /* 0x0000002829227211 */ /* 0x000fe400078f10ff */
[----:B------:R-:W-:Y:S02]  /*0b20*/  SHF.R.S32.HI R41, RZ, 0x1f, R36 ;  /* 0x0000001fff297819 */ /* 0x000fe40000011424 */
[----:B------:R-:W-:-:S02]  /*0b30*/  IADD3 R44, R59, -0x4, RZ ;  /* 0xfffffffc3b2c7810 */ /* 0x000fc40007ffe0ff */
[----:B------:R-:W-:Y:S02]  /*0b40*/  SHF.R.S32.HI R39, RZ, 0x1f, R38 ;  /* 0x0000001fff277819 */ /* 0x000fe40000011426 */
[----:B------:R-:W-:Y:S02]  /*0b50*/  SHF.R.S32.HI R40, RZ, 0x2, R35 ;  /* 0x00000002ff287819 */ /* 0x000fe40000011423 */
[----:B------:R-:W-:Y:S02]  /*0b60*/  LEA.HI R36, R41, R36, RZ, 0x2 ;  /* 0x0000002429247211 */ /* 0x000fe400078f10ff */
[----:B------:R-:W-:Y:S01]  /*0b70*/  SHF.R.S32.HI R41, RZ, 0x1f, R44 ;  /* 0x0000001fff297819 */ /* 0x000fe2000001142c */
[----:B------:R-:W-:Y:S01]  /*0b80*/  IMAD R35, R40, 0x28, R63 ;  /* 0x0000002828237824 */ /* 0x000fe200078e023f */
[----:B------:R-:W-:Y:S02]  /*0b90*/  LEA.HI R39, R39, R38, RZ, 0x2 ;  /* 0x0000002627277211 */ /* 0x000fe400078f10ff */
[----:B------:R-:W-:-:S02]  /*0ba0*/  SHF.R.S32.HI R42, RZ, 0x2, R37 ;  /* 0x00000002ff2a7819 */ /* 0x000fc40000011425 */
[----:B------:R-:W-:Y:S02]  /*0bb0*/  LEA.HI R40, R41, R44, RZ, 0x2 ;  /* 0x0000002c29287211 */ /* 0x000fe400078f10ff */
[----:B------:R-:W-:Y:S01]  /*0bc0*/  SHF.R.S32.HI R46, RZ, 0x1f, R59 ;  /* 0x0000001fff2e7819 */ /* 0x000fe2000001143b */
[----:B------:R-:W-:Y:S01]  /*0bd0*/  IMAD R37, R42, 0x28, R63 ;  /* 0x000000282a257824 */ /* 0x000fe200078e023f */
[----:B------:R-:W-:Y:S02]  /*0be0*/  IADD3 R38, R59, -0x8, RZ ;  /* 0xfffffff83b267810 */ /* 0x000fe40007ffe0ff */
[----:B------:R-:W-:Y:S02]  /*0bf0*/  SHF.R.S32.HI R44, RZ, 0x2, R39 ;  /* 0x00000002ff2c7819 */ /* 0x000fe40000011427 */
[----:B------:R-:W-:Y:S02]  /*0c00*/  LEA R35, R12, R35, 0x3 ;  /* 0x000000230c237211 */ /* 0x000fe400078e18ff */
[----:B------:R-:W-:Y:S01]  /*0c10*/  LEA.HI R42, R46, R59, RZ, 0x2 ;  /* 0x0000003b2e2a7211 */ /* 0x000fe200078f10ff */
[----:B------:R-:W-:Y:S01]  /*0c20*/  IMAD R39, R44, 0x28, R63 ;  /* 0x000000282c277824 */ /* 0x000fe200078e023f */
[----:B------:R-:W-:-:S02]  /*0c30*/  SHF.R.S32.HI R43, RZ, 0x1f, R38 ;  /* 0x0000001fff2b7819 */ /* 0x000fc40000011426 */
[----:B------:R-:W-:Y:S02]  /*0c40*/  SHF.R.S32.HI R46, RZ, 0x2, R34 ;  /* 0x00000002ff2e7819 */ /* 0x000fe40000011422 */
[----:B------:R-:W-:Y:S01]  /*0c50*/  LEA R37, R12, R37, 0x3 ;  /* 0x000000250c257211 */ /* 0x000fe200078e18ff */
[----:B------:R-:W0:Y:S01]  /*0c60*/  LDS.64 R34, [R35] ;  /* 0x0000000023227984 */ /* 0x000e220000000a00 */
[----:B------:R-:W-:Y:S01]  /*0c70*/  LEA.HI R38, R43, R38, RZ, 0x2 ;  /* 0x000000262b267211 */ /* 0x000fe200078f10ff */
[--C-:B------:R-:W-:Y:S01]  /*0c80*/  IMAD R41, R46, 0x28, R63.reuse ;  /* 0x000000282e297824 */ /* 0x100fe200078e023f */
[----:B------:R-:W-:Y:S02]  /*0c90*/  SHF.R.S32.HI R44, RZ, 0x2, R36 ;  /* 0x00000002ff2c7819 */ /* 0x000fe40000011424 */
[----:B------:R-:W-:Y:S01]  /*0ca0*/  LEA R39, R12, R39, 0x3 ;  /* 0x000000270c277211 */ /* 0x000fe200078e18ff */
[----:B------:R-:W1:Y:S01]  /*0cb0*/  LDS.64 R36, [R37] ;  /* 0x0000000025247984 */ /* 0x000e620000000a00 */
[----:B------:R-:W-:Y:S01]  /*0cc0*/  SHF.R.S32.HI R46, RZ, 0x2, R38 ;  /* 0x00000002ff2e7819 */ /* 0x000fe20000011426 */
[----:B------:R-:W-:Y:S01]  /*0cd0*/  IMAD R43, R44, 0x28, R63 ;  /* 0x000000282c2b7824 */ /* 0x000fe200078e023f */
[----:B------:R-:W-:-:S02]  /*0ce0*/  LEA R41, R12, R41, 0x3 ;  /* 0x000000290c297211 */ /* 0x000fc400078e18ff */
[----:B------:R-:W2:Y:S01]  /*0cf0*/  LDS.64 R38, [R39] ;  /* 0x0000000027267984 */ /* 0x000ea20000000a00 */
[----:B------:R-:W-:Y:S01]  /*0d00*/  SHF.R.S32.HI R44, RZ, 0x2, R40 ;  /* 0x00000002ff2c7819 */ /* 0x000fe20000011428 */
[--C-:B------:R-:W-:Y:S01]  /*0d10*/  IMAD R45, R46, 0x28, R63.reuse ;  /* 0x000000282e2d7824 */ /* 0x100fe200078e023f */
[----:B------:R-:W-:Y:S01]  /*0d20*/  LEA R43, R12, R43, 0x3 ;  /* 0x0000002b0c2b7211 */ /* 0x000fe200078e18ff */
[----:B------:R-:W3:Y:S01]  /*0d30*/  LDS.64 R40, [R41] ;  /* 0x0000000029287984 */ /* 0x000ee20000000a00 */
[----:B------:R-:W-:Y:S01]  /*0d40*/  SHF.R.S32.HI R46, RZ, 0x2, R42 ;  /* 0x00000002ff2e7819 */ /* 0x000fe2000001142a */
[--C-:B------:R-:W-:Y:S01]  /*0d50*/  IMAD R47, R44, 0x28, R63.reuse ;  /* 0x000000282c2f7824 */ /* 0x100fe200078e023f */
[----:B------:R-:W-:Y:S02]  /*0d60*/  LEA R45, R12, R45, 0x3 ;  /* 0x0000002d0c2d7211 */ /* 0x000fe400078e18ff */
[----:B------:R-:W4:Y:S01]  /*0d70*/  LDS.64 R42, [R43] ;  /* 0x000000002b2a7984 */ /* 0x000f220000000a00 */
[----:B------:R-:W-:Y:S01]  /*0d80*/  IMAD R49, R46, 0x28, R63 ;  /* 0x000000282e317824 */ /* 0x000fe200078e023f */
[----:B------:R-:W-:-:S02]  /*0d90*/  LEA R47, R12, R47, 0x3 ;  /* 0x0000002f0c2f7211 */ /* 0x000fc400078e18ff */
[----:B------:R-:W4:Y:S01]  /*0da0*/  LDS.64 R44, [R45] ;  /* 0x000000002d2c7984 */ /* 0x000f220000000a00 */
[----:B------:R-:W-:Y:S02]  /*0db0*/  IADD3 R67, R67, 0x20, RZ ;  /* 0x0000002043437810 */ /* 0x000fe40007ffe0ff */
[----:B------:R-:W-:Y:S01]  /*0dc0*/  LEA R49, R12, R49, 0x3 ;  /* 0x000000310c317211 */ /* 0x000fe200078e18ff */
[----:B------:R-:W4:Y:S01]  /*0dd0*/  LDS.64 R46, [R47] ;  /* 0x000000002f2e7984 */ /* 0x000f220000000a00 */
[----:B------:R-:W-:Y:S02]  /*0de0*/  ISETP.GE.U32.AND P1, PT, R67, 0xa0, PT ;  /* 0x000000a04300780c */ /* 0x000fe40003f26070 */
[----:B------:R-:W-:Y:S02]  /*0df0*/  IADD3 R59, R59, 0x20, RZ ;  /* 0x000000203b3b7810 */ /* 0x000fe40007ffe0ff */
        /* <DEDUP_REMOVED lines=18> */
.L_x_3438:
[----:B------:R-:W-:Y:S05]  /*0f20*/  BSYNC B0 ;  /* 0x0000000000007941 */ /* 0x000fea0003800000 */
.L_x_3437:
        /* <DEDUP_REMOVED lines=14> */
[----:B---3--:R-:W-:-:S05]  /*1010*/  IMAD R34, R34, R15, UR8 ;  /* 0x0000000822227e24 */ /* 0x008fca000f8e020f */
[----:B------:R-:W-:-:S04]  /*1020*/  LEA R34, R34, R17, 0x5 ;  /* 0x0000001122227211 */ /* 0x000fc800078e28ff */
[----:B------:R-:W-:Y:S01]  /*1030*/  SHF.L.U32 R39, R34, 0x1, RZ ;  /* 0x0000000122277819 */ /* 0x000fe200000006ff */
[----:B-1----:R-:W-:-:S04]  /*1040*/  FADD.FTZ R34, R38, R41 ;  /* 0x0000002926227221 */ /* 0x002fc80000010000 */
[----:B0-----:R-:W-:-:S05]  /*1050*/  IMAD.WIDE.U32 R36, R39, 0x4, R36 ;  /* 0x0000000427247825 */ /* 0x001fca00078e0024 */
[----:B------:R3:W-:Y:S02]  /*1060*/  STG.E.64 desc[UR10][R36.64], R34 ;  /* 0x0000002224007986 */ /* 0x0007e4000c101b0a */
.L_x_3441:
[----:B------:R-:W-:Y:S05]  /*1070*/  BSYNC B0 ;  /* 0x0000000000007941 */ /* 0x000fea0003800000 */
.L_x_3440:
[----:B------:R-:W-:Y:S01]  /*1080*/  BAR.SYNC.DEFER_BLOCKING 0x0 ;  /* 0x0000000000007b1d */ /* 0x000fe20000010000 */
[----:B---3--:R-:W-:-:S05]  /*1090*/  CS2R R36, SRZ ;  /* 0x0000000000247805 */ /* 0x008fca000001ff00 */
[----:B------:R-:W-:Y:S05]  /*10a0*/  @P3 BRA `(.L_x_3442) ;  /* 0x0000000000283947 */ /* 0x000fea0003800000 */
[----:B------:R-:W-:Y:S06]  /*10b0*/  MEMBAR.ALL.GPU ;  /* 0x0000000000007992 */ /* 0x000fec000000a000 */
[----:B------:R-:W-:-:S00]  /*10c0*/  ERRBAR ;  /* 0x00000000000079ab */ /* 0x000fc00000000000 */
[----:B------:R-:W-:Y:S06]  /*10d0*/  CGAERRBAR ;  /* 0x00000000000075ab */ /* 0x000fec0000000000 */
[----:B------:R3:W5:Y:S02]  /*10e0*/  ATOM.E.ADD.STRONG.GPU PT, R34, desc[UR10][R60.64], R11 ;  /* 0x0000000b3c22798a */ /* 0x00076400081ee1ca */
.L_x_3443:
[----:B0-----:R-:W4:Y:S04]  /*10f0*/  LD.E.STRONG.GPU R35, desc[UR10][R60.64] ;  /* 0x0000000a3c237980 */ /* 0x001f28000c10f900 */
[----:B----4-:R-:W-:Y:S01]  /*1100*/  CCTL.IVALL ;  /* 0x00000000ff00798f */ /* 0x010fe20002000000 */
[----:B------:R-:W-:Y:S05]  /*1110*/  YIELD ;  /* 0x0000000000007946 */ /* 0x000fea0003800000 */
[----:B-----5:R-:W-:-:S04]  /*1120*/  LOP3.LUT R35, R35, R34, RZ, 0x3c, !PT ;  /* 0x0000002223237212 */ /* 0x020fc800078e3cff */
[----:B------:R-:W-:-:S13]  /*1130*/  ISETP.GT.AND P2, PT, R35, -0x1, PT ;  /* 0xffffffff2300780c */ /* 0x000fda0003f44270 */
[----:B------:R-:W-:Y:S05]  /*1140*/  @P2 BRA `(.L_x_3443) ;  /* 0xfffffffc00e82947 */ /* 0x000fea000383ffff */
.L_x_3442:
        /* <DEDUP_REMOVED lines=10> */
[----:B------:R-:W-:-:S04]  /*11f0*/  IADD3 R36, R36, R39, RZ ;  /* 0x0000002724247210 */ /* 0x000fc80007ffe0ff */
[----:B------:R-:W-:-:S05]  /*1200*/  SHF.L.U32 R37, R36, 0x1, RZ ;  /* 0x0000000124257819 */ /* 0x000fca00000006ff */
[----:B0-----:R-:W-:-:S06]  /*1210*/  IMAD.WIDE.U32 R34, R37, 0x4, R34 ;  /* 0x0000000425227825 */ /* 0x001fcc00078e0022 */
[----:B------:R-:W4:Y:S02]  /*1220*/  LDG.E.64 R34, desc[UR10][R34.64] ;  /* 0x0000000a22227981 */ /* 0x000f24000c1e1b00 */
[----:B----4-:R-:W-:Y:S01]  /*1230*/  FADD.FTZ R37, RZ, R34 ;  /* 0x00000022ff257221 */ /* 0x010fe20000010000 */
[----:B------:R-:W-:-:S07]  /*1240*/  FADD.FTZ R36, RZ, R35 ;  /* 0x00000023ff247221 */ /* 0x000fce0000010000 */
.L_x_3445:
[----:B------:R-:W-:Y:S05]  /*1250*/  BSYNC B0 ;  /* 0x0000000000007941 */ /* 0x000fea0003800000 */
.L_x_3444:
[----:B------:R-:W4:Y:S01]  /*1260*/  SHFL.BFLY PT, R34, R37, 0x8, 0x1f ;  /* 0x0d001f0025227f89 */ /* 0x000f2200000e0000 */
[----:B------:R-:W-:Y:S01]  /*1270*/  LOP3.LUT P1, RZ, R19, 0xffffffef, RZ, 0xc0, !PT ;  /* 0xffffffef13ff7812 */ /* 0x000fe2000782c0ff */
[----:B------:R-:W-:Y:S02]  /*1280*/  BSSY B0, `(.L_x_3446) ;  /* 0x0000024000007945 */ /* 0x000fe40003800000 */
[----:B0-----:R-:W0:Y:S01]  /*1290*/  SHFL.BFLY PT, R35, R36, 0x8, 0x1f ;  /* 0x0d001f0024237f89 */ /* 0x001e2200000e0000 */
        /* <DEDUP_REMOVED lines=9> */
[----:B-1----:R-:W-:-:S04]  /*1330*/  FADD.FTZ R41, R38, R41 ;  /* 0x0000002926297221 */ /* 0x002fc80000010000 */
[----:B------:R-:W0:Y:S04]  /*1340*/  SHFL.BFLY PT, R37, R40, 0x1, 0x1f ;  /* 0x0c201f0028257f89 */ /* 0x000e2800000e0000 */
[----:B------:R-:W1:Y:S01]  /*1350*/  SHFL.BFLY PT, R36, R41, 0x1, 0x1f ;  /* 0x0c201f0029247f89 */ /* 0x000e6200000e0000 */
[----:B0-----:R-:W-:-:S04]  /*1360*/  @!P1 FADD.FTZ R34, R40, R37 ;  /* 0x0000002528229221 */ /* 0x001fc80000010000 */
[----:B------:R-:W-:Y:S01]  /*1370*/  @!P1 FMUL.FTZ R34, R34, 2.4414062863797880709e-05 ;  /* 0x37cccccd22229820 */ /* 0x000fe20000410000 */
[----:B-1----:R-:W-:-:S03]  /*1380*/  @!P1 FADD.FTZ R36, R41, R36 ;  /* 0x0000002429249221 */ /* 0x002fc60000010000 */
        /* <DEDUP_REMOVED lines=19> */
.L_x_3447:
[----:B------:R-:W-:Y:S05]  /*14c0*/  BSYNC B0 ;  /* 0x0000000000007941 */ /* 0x000fea0003800000 */
.L_x_3446:
[----:B------:R-:W2:Y:S01]  /*14d0*/  S2UR UR6, SR_CgaCtaId ;  /* 0x00000000000679c3 */ /* 0x000ea20000008800 */
[C---:B01----:R-:W-:Y:S01]  /*14e0*/  LOP3.LUT R35, R14.reuse, 0x7, RZ, 0xc0, !PT ;  /* 0x000000070e237812 */ /* 0x043fe200078ec0ff */
[----:B------:R-:W-:Y:S01]  /*14f0*/  UMOV UR5, 0x400 ;  /* 0x0000040000057882 */ /* 0x000fe20000000000 */
[----:B------:R-:W-:Y:S01]  /*1500*/  SHF.L.U32 R34, R14, 0x1, RZ ;  /* 0x000000010e227819 */ /* 0x000fe200000006ff */
[----:B------:R-:W-:Y:S01]  /*1510*/  UIADD3 UR5, UR5, 0xc80, URZ ;  /* 0x00000c8005057890 */ /* 0x000fe2000fffe03f */
[--C-:B------:R-:W-:Y:S01]  /*1520*/  HADD2.F32 R41, -RZ, R22.reuse.H1_H1 ;  /* 0x30000016ff297230 */ /* 0x100fe20000004100 */
[----:B------:R-:W-:Y:S01]  /*1530*/  LOP3.LUT R15, R15, 0x1, RZ, 0x3c, !PT ;  /* 0x000000010f0f7812 */ /* 0x000fe200078e3cff */
[----:B------:R-:W-:Y:S01]  /*1540*/  IMAD R35, R35, 0x50, R58 ;  /* 0x0000005023237824 */ /* 0x000fe200078e023a */
[----:B------:R-:W-:Y:S01]  /*1550*/  LOP3.LUT R34, R34, 0xe, RZ, 0xc0, !PT ;  /* 0x0000000e22227812 */ /* 0x000fe200078ec0ff */
[----:B------:R-:W-:Y:S02]  /*1560*/  HADD2.F32 R43, -RZ, R23.H1_H1 ;  /* 0x30000017ff2b7230 */ /* 0x000fe40000004100 */
[----:B------:R-:W-:Y:S01]  /*1570*/  HADD2.F32 R37, -RZ, R22.H0_H0 ;  /* 0x20000016ff257230 */ /* 0x000fe20000004100 */
[----:B------:R-:W-:Y:S01]  /*1580*/  SHF.L.U32 R35, R35, 0x2, RZ ;  /* 0x0000000223237819 */ /* 0x000fe200000006ff */
[----:B-----5:R-:W-:Y:S01]  /*1590*/  HADD2.F32 R40, -RZ, R31.H0_H0 ;  /* 0x2000001fff287230 */ /* 0x020fe20000004100 */
[----:B------:R-:W-:Y:S01]  /*15a0*/  IADD3 R36, RZ, -R34, RZ ;  /* 0x80000022ff247210 */ /* 0x000fe20007ffe0ff */
[----:B------:R-:W-:-:S02]  /*15b0*/  HADD2.F32 R47, -RZ, R24.H0_H0 ;  /* 0x20000018ff2f7230 */ /* 0x000fc40000004100 */
[----:B------:R-:W-:Y:S01]  /*15c0*/  IMAD.WIDE.U32 R34, R35, -0x33333333, RZ ;  /* 0xcccccccd23227825 */ /* 0x000fe200078e00ff */
[----:B------:R-:W-:-:S03]  /*15d0*/  MOV R34, R36 ;  /* 0x0000002400227202 */ /* 0x000fc60000000f00 */
[----:B------:R-:W-:Y:S01]  /*15e0*/  HADD2.F32 R22, -RZ, R32.H0_H0 ;  /* 0x20000020ff167230 */ /* 0x000fe20000004100 */
[----:B------:R-:W-:Y:S01]  /*15f0*/  LEA.HI R34, R35, R34, RZ, 0x19 ;  /* 0x0000002223227211 */ /* 0x000fe200078fc8ff */
[----:B------:R-:W-:Y:S01]  /*1600*/  HADD2.F32 R65, -RZ, R27.H0_H0 ;  /* 0x2000001bff417230 */ /* 0x000fe20000004100 */
[----:B--2---:R-:W-:Y:S01]  /*1610*/  ULEA UR5, UR6, UR5, 0x18 ;  /* 0x0000000506057291 */ /* 0x004fe2000f8ec03f */
[--C-:B------:R-:W-:Y:S02]  /*1620*/  HADD2.F32 R49, -RZ, R25.reuse.H0_H0 ;  /* 0x20000019ff317230 */ /* 0x100fe40000004100 */
[----:B------:R-:W-:Y:S01]  /*1630*/  HADD2.F32 R25, -RZ, R25.H1_H1 ;  /* 0x30000019ff197230 */ /* 0x000fe20000004100 */
[----:B------:R-:W-:Y:S01]  /*1640*/  ULDC.64 UR6, c[0x0][0x210] ;  /* 0x0000840000067ab9 */ /* 0x000fe20000000a00 */
[----:B------:R-:W-:Y:S01]  /*1650*/  HADD2.F32 R67, -RZ, R27.H1_H1 ;  /* 0x3000001bff437230 */ /* 0x000fe20000004100 */
[----:B------:R-:W-:Y:S01]  /*1660*/  LEA R34, R34, UR5, 0x3 ;  /* 0x0000000522227c11 */ /* 0x000fe2000f8e18ff */
[----:B------:R-:W-:Y:S01]  /*1670*/  ULDC UR5, c[0x0][0x230] ;  /* 0x00008c0000057ab9 */ /* 0x000fe20000000800 */
[--C-:B------:R-:W-:Y:S01]  /*1680*/  HADD2.F32 R59, -RZ, R26.reuse.H0_H0 ;  /* 0x2000001aff3b7230 */ /* 0x100fe20000004100 */
[----:B------:R-:W-:Y:S01]  /*1690*/  IADD3 R50, P1, R50, UR6, RZ ;  /* 0x0000000632327c10 */ /* 0x000fe2000ff3e0ff */
[----:B------:R-:W-:-:S02]  /*16a0*/  HADD2.F32 R63, -RZ, R26.H1_H1 ;  /* 0x3000001aff3f7230 */ /* 0x000fc40000004100 */
[----:B------:R-:W0:Y:S01]  /*16b0*/  LDS.64 R34, [R34] ;  /* 0x0000000022227984 */ /* 0x000e220000000a00 */
[----:B------:R-:W-:Y:S01]  /*16c0*/  HADD2.F32 R69, -RZ, R29.H1_H1 ;  /* 0x3000001dff457230 */ /* 0x000fe20000004100 */
        /* <DEDUP_REMOVED lines=13> */
[----:B------:R-:W-:Y:S02]  /*17a0*/  HADD2.F32 R41, -RZ, R23.H0_H0 ;  /* 0x20000017ff297230 */ /* 0x000fe40000004100 */
[--C-:B------:R-:W-:Y:S01]  /*17b0*/  FADD.FTZ R46, R43, -R34.reuse ;  /* 0x800000222b2e7221 */ /* 0x100fe20000010000 */
[----:B------:R-:W-:Y:S02]  /*17c0*/  HADD2.F32 R23, -RZ, R33.H0_H0 ;  /* 0x20000021ff177230 */ /* 0x000fe40000004100 */
[--C-:B------:R-:W-:Y:S01]  /*17d0*/  FADD.FTZ R36, R37, -R34.reuse ;  /* 0x8000002225247221 */ /* 0x100fe20000010000 */
[----:B------:R-:W0:Y:S01]  /*17e0*/  MUFU.RSQ R35, R35 ;  /* 0x0000002300237308 */ /* 0x000e220000001400 */
[----:B------:R-:W-:Y:S01]  /*17f0*/  FADD.FTZ R42, R41, -R34 ;  /* 0x80000022292a7221 */ /* 0x000fe20000010000 */
[----:B------:R-:W-:-:S02]  /*1800*/  HADD2.F32 R37, -RZ, R30.H0_H0 ;  /* 0x2000001eff257230 */ /* 0x000fc40000004100 */
[--C-:B------:R-:W-:Y:S01]  /*1810*/  FADD.FTZ R64, R65, -R34.reuse ;  /* 0x8000002241407221 */ /* 0x100fe20000010000 */
[--C-:B------:R-:W-:Y:S02]  /*1820*/  HADD2.F32 R65, -RZ, R28.reuse.H0_H0 ;  /* 0x2000001cff417230 */ /* 0x100fe40000004100 */
[--C-:B------:R-:W-:Y:S01]  /*1830*/  FADD.FTZ R62, R25, -R34.reuse ;  /* 0x80000022193e7221 */ /* 0x100fe20000010000 */
[--C-:B------:R-:W-:Y:S01]  /*1840*/  FADD.FTZ R66, R67, -R34.reuse ;  /* 0x8000002243427221 */ /* 0x100fe20000010000 */
[----:B------:R-:W-:Y:S02]  /*1850*/  HADD2.F32 R67, -RZ, R28.H1_H1 ;  /* 0x3000001cff437230 */ /* 0x000fe40000004100 */
[--C-:B------:R-:W-:Y:S01]  /*1860*/  FADD.FTZ R26, R63, -R34.reuse ;  /* 0x800000223f1a7221 */ /* 0x100fe20000010000 */
[----:B------:R-:W-:Y:S01]  /*1870*/  FADD.FTZ R68, R65, -R34 ;  /* 0x8000002241447221 */ /* 0x000fe20000010000 */
[----:B------:R-:W-:Y:S02]  /*1880*/  HADD2.F32 R33, -RZ, R33.H1_H1 ;  /* 0x30000021ff217230 */ /* 0x000fe40000004100 */
[----:B0-----:R-:W-:Y:S01]  /*1890*/  FMUL.FTZ R44, R35, R42 ;  /* 0x0000002a232c7220 */ /* 0x001fe20000410000 */
[----:B------:R-:W-:Y:S01]  /*18a0*/  FMUL.FTZ R39, R36, R35 ;  /* 0x0000002324277220 */ /* 0x000fe20000410000 */
[----:B------:R-:W-:-:S02]  /*18b0*/  HADD2.F32 R36, -RZ, R30.H1_H1 ;  /* 0x3000001eff247230 */ /* 0x000fc40000004100 */
[C---:B------:R-:W-:Y:S01]  /*18c0*/  FMUL.FTZ R38, R35.reuse, R38 ;  /* 0x0000002623267220 */ /* 0x040fe20000410000 */
[----:B------:R-:W-:Y:S01]  /*18d0*/  FFMA.FTZ R41, R44, R40, R23 ;  /* 0x000000282c297223 */ /* 0x000fe20000010017 */
[----:B------:R-:W-:Y:S01]  /*18e0*/  FMUL.FTZ R44, R35, R46 ;  /* 0x0000002e232c7220 */ /* 0x000fe20000410000 */
[----:B------:R-:W-:Y:S01]  /*18f0*/  FADD.FTZ R46, R47, -R34 ;  /* 0x800000222f2e7221 */ /* 0x000fe20000010000 */
[----:B------:R-:W-:Y:S02]  /*1900*/  HADD2.F32 R47, -RZ, R24.H1_H1 ;  /* 0x30000018ff2f7230 */ /* 0x000fe40000004100 */
[----:B------:R-:W-:Y:S01]  /*1910*/  FFMA.FTZ R30, R39, R37, R22 ;  /* 0x00000025271e7223 */ /* 0x000fe20000010016 */
[----:B------:R-:W-:Y:S02]  /*1920*/  HADD2.F32 R39, -RZ, R32.H1_H1 ;  /* 0x30000020ff277230 */ /* 0x000fe40000004100 */
[C---:B------:R-:W-:Y:S01]  /*1930*/  FMUL.FTZ R46, R35.reuse, R46 ;  /* 0x0000002e232e7220 */ /* 0x040fe20000410000 */
[----:B------:R-:W-:Y:S01]  /*1940*/  FMUL.FTZ R65, R35, R66 ;  /* 0x0000004223417220 */ /* 0x000fe20000410000 */
[----:B------:R-:W-:Y:S01]  /*1950*/  FADD.FTZ R48, R47, -R34 ;  /* 0x800000222f307221 */ /* 0x000fe20000010000 */
[----:B------:R-:W-:Y:S01]  /*1960*/  FMUL.FTZ R66, R35, R68 ;  /* 0x0000004423427220 */ /* 0x000fe20000410000 */
[----:B------:R-:W-:Y:S01]  /*1970*/  FFMA.FTZ R47, R37, R46, R22 ;  /* 0x0000002e252f7223 */ /* 0x000fe20000010016 */
[----:B------:R-:W-:Y:S01]  /*1980*/  FFMA.FTZ R38, R38, R36, R39 ;  /* 0x0000002426267223 */ /* 0x000fe20000010027 */
[----:B------:R-:W-:Y:S01]  /*1990*/  FMUL.FTZ R46, R35, R48 ;  /* 0x00000030232e7220 */ /* 0x000fe20000410000 */
[--C-:B------:R-:W-:Y:S01]  /*19a0*/  FADD.FTZ R48, R49, -R34.reuse ;  /* 0x8000002231307221 */ /* 0x100fe20000010000 */
[----:B------:R-:W-:Y:S01]  /*19b0*/  FMUL.FTZ R49, R35, R62 ;  /* 0x0000003e23317220 */ /* 0x000fe20000410000 */
[----:B------:R-:W-:Y:S01]  /*19c0*/  FADD.FTZ R62, R59, -R34 ;  /* 0x800000223b3e7221 */ /* 0x000fe20000010000 */
[----:B------:R-:W-:Y:S01]  /*19d0*/  FMUL.FTZ R45, R38, -1.4426950216293334961 ;  /* 0xbfb8aa3b262d7820 */ /* 0x000fe20000410000 */
[----:B------:R-:W-:-:S02]  /*19e0*/  HADD2.F32 R42, -RZ, R31.H1_H1 ;  /* 0x3000001fff2a7230 */ /* 0x000fc40000004100 */
[----:B------:R-:W-:Y:S01]  /*19f0*/  FADD.FTZ R68, R67, -R34 ;  /* 0x8000002243447221 */ /* 0x000fe20000010000 */
[----:B------:R-:W-:Y:S01]  /*1a00*/  FMUL.FTZ R62, R35, R62 ;  /* 0x0000003e233e7220 */ /* 0x000fe20000410000 */
[----:B------:R0:W1:Y:S01]  /*1a10*/  MUFU.EX2 R31, R45 ;  /* 0x0000002d001f7308 */ /* 0x0000620000000800 */
[----:B------:R-:W-:Y:S02]  /*1a20*/  HADD2.F32 R67, -RZ, R29.H0_H0 ;  /* 0x2000001dff437230 */ /* 0x000fe40000004100 */
[----:B------:R-:W-:Y:S01]  /*1a30*/  FFMA.FTZ R44, R44, R42, R33 ;  /* 0x0000002a2c2c7223 */ /* 0x000fe20000010021 */
[C-C-:B------:R-:W-:Y:S01]  /*1a40*/  FFMA.FTZ R63, R37.reuse, R62, R22.reuse ;  /* 0x0000003e253f7223 */ /* 0x140fe20000010016 */
[----:B------:R-:W-:Y:S01]  /*1a50*/  FFMA.FTZ R37, R37, R66, R22 ;  /* 0x0000004225257223 */ /* 0x000fe20000010016 */
[----:B------:R-:W-:Y:S01]  /*1a60*/  FMUL.FTZ R58, R35, R48 ;  /* 0x00000030233a7220 */ /* 0x000fe20000410000 */
[--C-:B------:R-:W-:Y:S01]  /*1a70*/  FADD.FTZ R66, R67, -R34.reuse ;  /* 0x8000002243427221 */ /* 0x100fe20000010000 */
[----:B------:R-:W-:Y:S01]  /*1a80*/  FADD.FTZ R34, R69, -R34 ;  /* 0x8000002245227221 */ /* 0x000fe20000010000 */
[C---:B------:R-:W-:Y:S01]  /*1a90*/  FMUL.FTZ R64, R35.reuse, R64 ;  /* 0x0000004023407220 */ /* 0x040fe20000410000 */
[----:B------:R-:W-:Y:S01]  /*1aa0*/  FMUL.FTZ R32, R30, -1.4426950216293334961 ;  /* 0xbfb8aa3b1e207820 */ /* 0x000fe20000410000 */
[----:B------:R-:W-:Y:S01]  /*1ab0*/  FMUL.FTZ R62, R35, R26 ;  /* 0x0000001a233e7220 */ /* 0x000fe20000410000 */
[----:B------:R-:W-:Y:S01]  /*1ac0*/  FMUL.FTZ R43, R41, -1.4426950216293334961 ;  /* 0xbfb8aa3b292b7820 */ /* 0x000fe20000410000 */
[----:B------:R-:W-:Y:S01]  /*1ad0*/  FMUL.FTZ R24, R44, -1.4426950216293334961 ;  /* 0xbfb8aa3b2c187820 */ /* 0x000fe20000410000 */
[C---:B------:R-:W-:Y:S01]  /*1ae0*/  FMUL.FTZ R34, R35.reuse, R34 ;  /* 0x0000002223227220 */ /* 0x040fe20000410000 */
[----:B------:R-:W-:Y:S01]  /*1af0*/  FFMA.FTZ R46, R36, R46, R39 ;  /* 0x0000002e242e7223 */ /* 0x000fe20000010027 */
[----:B------:R-:W-:Y:S01]  /*1b00*/  FFMA.FTZ R58, R40, R58, R23 ;  /* 0x0000003a283a7223 */ /* 0x000fe20000010017 */
[----:B------:R-:W-:Y:S01]  /*1b10*/  FFMA.FTZ R49, R42, R49, R33 ;  /* 0x000000312a317223 */ /* 0x000fe20000010021 */
[----:B------:R-:W-:Y:S01]  /*1b20*/  FFMA.FTZ R64, R40, R64, R23 ;  /* 0x0000004028407223 */ /* 0x000fe20000010017 */
[C---:B------:R-:W-:Y:S01]  /*1b30*/  FMUL.FTZ R68, R35.reuse, R68 ;  /* 0x0000004423447220 */ /* 0x040fe20000410000 */
[----:B------:R-:W-:Y:S01]  /*1b40*/  FMUL.FTZ R67, R35, R66 ;  /* 0x0000004223437220 */ /* 0x000fe20000410000 */
[----:B------:R-:W-:Y:S01]  /*1b50*/  FFMA.FTZ R62, R36, R62, R39 ;  /* 0x0000003e243e7223 */ /* 0x000fe20000010027 */
[C-C-:B------:R-:W-:Y:S01]  /*1b60*/  FFMA.FTZ R65, R42.reuse, R65, R33.reuse ;  /* 0x000000412a417223 */ /* 0x140fe20000010021 */
[----:B------:R-:W-:Y:S01]  /*1b70*/  FFMA.FTZ R42, R42, R34, R33 ;  /* 0x000000222a2a7223 */ /* 0x000fe20000010021 */
[----:B------:R-:W2:Y:S01]  /*1b80*/  MUFU.EX2 R32, R32 ;  /* 0x0000002000207308 */ /* 0x000ea20000000800 */
[----:B0-----:R-:W-:Y:S01]  /*1b90*/  FMUL.FTZ R45, R47, -1.4426950216293334961 ;  /* 0xbfb8aa3b2f2d7820 */ /* 0x001fe20000410000 */
[----:B------:R-:W-:Y:S01]  /*1ba0*/  FMUL.FTZ R48, R46, -1.4426950216293334961 ;  /* 0xbfb8aa3b2e307820 */ /* 0x000fe20000410000 */
[----:B------:R-:W-:Y:S01]  /*1bb0*/  FMUL.FTZ R25, R58, -1.4426950216293334961 ;  /* 0xbfb8aa3b3a197820 */ /* 0x000fe20000410000 */
[----:B------:R-:W-:Y:S01]  /*1bc0*/  FMUL.FTZ R59, R49, -1.4426950216293334961 ;  /* 0xbfb8aa3b313b7820 */ /* 0x000fe20000410000 */
[----:B------:R-:W-:Y:S01]  /*1bd0*/  FMUL.FTZ R28, R64, -1.4426950216293334961 ;  /* 0xbfb8aa3b401c7820 */ /* 0x000fe20000410000 */
[----:B------:R-:W-:Y:S01]  /*1be0*/  FFMA.FTZ R36, R36, R68, R39 ;  /* 0x0000004424247223 */ /* 0x000fe20000010027 */
[----:B------:R-:W-:Y:S01]  /*1bf0*/  FFMA.FTZ R40, R40, R67, R23 ;  /* 0x0000004328287223 */ /* 0x000fe20000010017 */
[----:B------:R-:W0:Y:S01]  /*1c00*/  MUFU.EX2 R43, R43 ;  /* 0x0000002b002b7308 */ /* 0x000e220000000800 */
[----:B------:R-:W-:Y:S01]  /*1c10*/  FMUL.FTZ R26, R63, -1.4426950216293334961 ;  /* 0xbfb8aa3b3f1a7820 */ /* 0x000fe20000410000 */
[----:B------:R-:W-:Y:S01]  /*1c20*/  FMUL.FTZ R27, R62, -1.4426950216293334961 ;  /* 0xbfb8aa3b3e1b7820 */ /* 0x000fe20000410000 */
[----:B------:R-:W-:Y:S01]  /*1c30*/  FMUL.FTZ R22, R65, -1.4426950216293334961 ;  /* 0xbfb8aa3b41167820 */ /* 0x000fe20000410000 */
[----:B-1----:R-:W-:Y:S01]  /*1c40*/  FADD.FTZ R31, R31, 1 ;  /* 0x3f8000001f1f7421 */ /* 0x002fe20000010000 */
[----:B------:R-:W-:Y:S01]  /*1c50*/  FMUL.FTZ R34, R42, -1.4426950216293334961 ;  /* 0xbfb8aa3b2a227820 */ /* 0x000fe20000410000 */
[----:B------:R-:W-:Y:S01]  /*1c60*/  FMUL.FTZ R39, R37, -1.4426950216293334961 ;  /* 0xbfb8aa3b25277820 */ /* 0x000fe20000410000 */
[----:B------:R-:W-:Y:S01]  /*1c70*/  FMUL.FTZ R66, R36, -1.4426950216293334961 ;  /* 0xbfb8aa3b24427820 */ /* 0x000fe20000410000 */
[----:B------:R-:W-:Y:S01]  /*1c80*/  MUFU.EX2 R24, R24 ;  /* 0x0000001800187308 */ /* 0x000fe20000000800 */
[----:B------:R-:W-:Y:S01]  /*1c90*/  FMUL.FTZ R67, R40, -1.4426950216293334961 ;  /* 0xbfb8aa3b28437820 */ /* 0x000fe20000410000 */
[----:B--2---:R-:W-:-:S06]  /*1ca0*/  FADD.FTZ R35, R32, 1 ;  /* 0x3f80000020237421 */ /* 0x004fcc0000010000 */
[----:B------:R-:W-:Y:S01]  /*1cb0*/  MUFU.EX2 R45, R45 ;  /* 0x0000002d002d7308 */ /* 0x000fe20000000800 */
[----:B0-----:R-:W-:-:S07]  /*1cc0*/  FADD.FTZ R32, R43, 1 ;  /* 0x3f8000002b207421 */ /* 0x001fce0000010000 */
[----:B------:R-:W0:Y:S08]  /*1cd0*/  MUFU.EX2 R48, R48 ;  /* 0x0000003000307308 */ /* 0x000e300000000800 */
[----:B------:R-:W1:Y:S08]  /*1ce0*/  MUFU.EX2 R25, R25 ;  /* 0x0000001900197308 */ /* 0x000e700000000800 */
[----:B------:R-:W2:Y:S01]  /*1cf0*/  MUFU.EX2 R59, R59 ;  /* 0x0000003b003b7308 */ /* 0x000ea20000000800 */
[----:B0-----:R-:W-:-:S07]  /*1d00*/  FADD.FTZ R43, R48, 1 ;  /* 0x3f800000302b7421 */ /* 0x001fce0000010000 */
[----:B------:R-:W-:Y:S01]  /*1d10*/  MUFU.EX2 R28, R28 ;  /* 0x0000001c001c7308 */ /* 0x000fe20000000800 */
[----:B-1----:R-:W-:-:S07]  /*1d20*/  FADD.FTZ R25, R25, 1 ;  /* 0x3f80000019197421 */ /* 0x002fce0000010000 */
[----:B------:R-:W0:Y:S01]  /*1d30*/  MUFU.EX2 R26, R26 ;  /* 0x0000001a001a7308 */ /* 0x000e220000000800 */
[----:B--2---:R-:W-:-:S07]  /*1d40*/  FADD.FTZ R48, R59, 1 ;  /* 0x3f8000003b307421 */ /* 0x004fce0000010000 */
[----:B------:R-:W1:Y:S08]  /*1d50*/  MUFU.EX2 R27, R27 ;  /* 0x0000001b001b7308 */ /* 0x000e700000000800 */
[----:B------:R-:W2:Y:S01]  /*1d60*/  MUFU.EX2 R22, R22 ;  /* 0x0000001600167308 */ /* 0x000ea20000000800 */
[----:B0-----:R-:W-:-:S07]  /*1d70*/  FADD.FTZ R26, R26, 1 ;  /* 0x3f8000001a1a7421 */ /* 0x001fce0000010000 */
[----:B------:R0:W4:Y:S01]  /*1d80*/  MUFU.EX2 R29, R39 ;  /* 0x00000027001d7308 */ /* 0x0001220000000800 */
[----:B-1----:R-:W-:-:S07]  /*1d90*/  FADD.FTZ R27, R27, 1 ;  /* 0x3f8000001b1b7421 */ /* 0x002fce0000010000 */
[----:B------:R-:W1:Y:S01]  /*1da0*/  MUFU.RCP R31, R31 ;  /* 0x0000001f001f7308 */ /* 0x000e620000001000 */
[----:B0-----:R-:W-:Y:S01]  /*1db0*/  FADD.FTZ R39, R24, 1 ;  /* 0x3f80000018277421 */ /* 0x001fe20000010000 */
[----:B------:R-:W-:Y:S01]  /*1dc0*/  FADD.FTZ R24, R45, 1 ;  /* 0x3f8000002d187421 */ /* 0x000fe20000010000 */
[----:B------:R-:W-:Y:S01]  /*1dd0*/  FADD.FTZ R45, R28, 1 ;  /* 0x3f8000001c2d7421 */ /* 0x000fe20000010000 */
[----:B--2---:R-:W-:-:S04]  /*1de0*/  FADD.FTZ R22, R22, 1 ;  /* 0x3f80000016167421 */ /* 0x004fc80000010000 */
[----:B------:R-:W0:Y:S01]  /*1df0*/  MUFU.EX2 R23, R66 ;  /* 0x0000004200177308 */ /* 0x000e220000000800 */
[----:B----4-:R-:W-:-:S07]  /*1e00*/  FADD.FTZ R28, R29, 1 ;  /* 0x3f8000001d1c7421 */ /* 0x010fce0000010000 */
[----:B------:R-:W2:Y:S01]  /*1e10*/  MUFU.EX2 R33, R67 ;  /* 0x0000004300217308 */ /* 0x000ea20000000800 */
[----:B-1----:R-:W-:-:S07]  /*1e20*/  FMUL.FTZ R38, R38, R31 ;  /* 0x0000001f26267220 */ /* 0x002fce0000410000 */
[----:B------:R-:W1:Y:S01]  /*1e30*/  MUFU.EX2 R34, R34 ;  /* 0x0000002200227308 */ /* 0x000e620000000800 */
[----:B0-----:R-:W-:-:S07]  /*1e40*/  FADD.FTZ R23, R23, 1 ;  /* 0x3f80000017177421 */ /* 0x001fce0000010000 */
[----:B------:R-:W0:Y:S01]  /*1e50*/  MUFU.RCP R35, R35 ;  /* 0x0000002300237308 */ /* 0x000e220000001000 */
[----:B--2---:R-:W-:-:S07]  /*1e60*/  FADD.FTZ R29, R33, 1 ;  /* 0x3f800000211d7421 */ /* 0x004fce0000010000 */
[----:B------:R-:W2:Y:S01]  /*1e70*/  MUFU.RCP R32, R32 ;  /* 0x0000002000207308 */ /* 0x000ea20000001000 */
[----:B-1----:R-:W-:-:S07]  /*1e80*/  FADD.FTZ R31, R34, 1 ;  /* 0x3f800000221f7421 */ /* 0x002fce0000010000 */
[----:B------:R-:W1:Y:S01]  /*1e90*/  MUFU.RCP R39, R39 ;  /* 0x0000002700277308 */ /* 0x000e620000001000 */
[----:B0-----:R-:W-:-:S05]  /*1ea0*/  FMUL.FTZ R35, R30, R35 ;  /* 0x000000231e237220 */ /* 0x001fca0000410000 */
[----:B------:R-:W-:Y:S02]  /*1eb0*/  F2FP.F16.F32.PACK_AB R35, R38, R35 ;  /* 0x000000232623723e */ /* 0x000fe400000000ff */
[----:B------:R-:W0:Y:S01]  /*1ec0*/  MUFU.RCP R24, R24 ;  /* 0x0000001800187308 */ /* 0x000e220000001000 */
[----:B--2---:R-:W-:Y:S01]  /*1ed0*/  FMUL.FTZ R32, R41, R32 ;  /* 0x0000002029207220 */ /* 0x004fe20000410000 */
[----:B------:R-:W-:Y:S01]  /*1ee0*/  PRMT R30, R35, 0x7632, R30 ;  /* 0x00007632231e7816 */ /* 0x000fe2000000001e */
[----:B------:R-:W-:Y:S04]  /*1ef0*/  STG.E.U16 desc[UR10][R50.64], R35 ;  /* 0x0000002332007986 */ /* 0x000fe8000c10150a */
[----:B------:R2:W-:Y:S01]  /*1f00*/  STG.E.U16 desc[UR10][R50.64+0x2], R30 ;  /* 0x0000021e32007986 */ /* 0x0005e2000c10150a */
[----:B------:R-:W4:Y:S01]  /*1f10*/  MUFU.RCP R43, R43 ;  /* 0x0000002b002b7308 */ /* 0x000f220000001000 */
[----:B-1----:R-:W-:-:S05]  /*1f20*/  FMUL.FTZ R39, R44, R39 ;  /* 0x000000272c277220 */ /* 0x002fca0000410000 */
[----:B------:R-:W-:Y:S02]  /*1f30*/  F2FP.F16.F32.PACK_AB R32, R39, R32 ;  /* 0x000000202720723e */ /* 0x000fe400000000ff */
[----:B------:R-:W1:Y:S01]  /*1f40*/  MUFU.RCP R25, R25 ;  /* 0x0000001900197308 */ /* 0x000e620000001000 */
[----:B0-----:R-:W-:Y:S02]  /*1f50*/  FMUL.FTZ R24, R47, R24 ;  /* 0x000000182f187220 */ /* 0x001fe40000410000 */
[----:B------:R-:W-:Y:S05]  /*1f60*/  STG.E.U16 desc[UR10][R50.64+0x4], R32 ;  /* 0x0000042032007986 */ /* 0x000fea000c10150a */
[----:B------:R-:W0:Y:S01]  /*1f70*/  MUFU.RCP R48, R48 ;  /* 0x0000003000307308 */ /* 0x000e220000001000 */
[----:B----4-:R-:W-:-:S05]  /*1f80*/  FMUL.FTZ R43, R46, R43 ;  /* 0x0000002b2e2b7220 */ /* 0x010fca0000410000 */
[----:B------:R-:W-:Y:S02]  /*1f90*/  F2FP.F16.F32.PACK_AB R24, R43, R24 ;  /* 0x000000182b18723e */ /* 0x000fe400000000ff */
[----:B------:R-:W4:Y:S01]  /*1fa0*/  MUFU.RCP R26, R26 ;  /* 0x0000001a001a7308 */ /* 0x000f220000001000 */
[----:B-1----:R-:W-:Y:S01]  /*1fb0*/  FMUL.FTZ R25, R58, R25 ;  /* 0x000000193a197220 */ /* 0x002fe20000410000 */
[----:B------:R-:W-:-:S06]  /*1fc0*/  PRMT R33, R24, 0x7632, R33 ;  /* 0x0000763218217816 */ /* 0x000fcc0000000021 */
[----:B------:R-:W1:Y:S01]  /*1fd0*/  MUFU.RCP R27, R27 ;  /* 0x0000001b001b7308 */ /* 0x000e620000001000 */
[----:B0-----:R-:W-:-:S05]  /*1fe0*/  FMUL.FTZ R48, R49, R48 ;  /* 0x0000003031307220 */ /* 0x001fca0000410000 */
[----:B------:R-:W-:Y:S02]  /*1ff0*/  F2FP.F16.F32.PACK_AB R25, R48, R25 ;  /* 0x000000193019723e */ /* 0x000fe400000000ff */
[----:B------:R-:W0:Y:S01]  /*2000*/  MUFU.RCP R45, R45 ;  /* 0x0000002d002d7308 */ /* 0x000e220000001000 */
[----:B----4-:R-:W-:-:S07]  /*2010*/  FMUL.FTZ R26, R63, R26 ;  /* 0x0000001a3f1a7220 */ /* 0x010fce0000410000 */
[----:B------:R-:W4:Y:S01]  /*2020*/  MUFU.RCP R22, R22 ;  /* 0x0000001600167308 */ /* 0x000f220000001000 */
[----:B-1----:R-:W-:-:S05]  /*2030*/  FMUL.FTZ R27, R62, R27 ;  /* 0x0000001b3e1b7220 */ /* 0x002fca0000410000 */
[----:B------:R-:W-:Y:S02]  /*2040*/  F2FP.F16.F32.PACK_AB R26, R27, R26 ;  /* 0x0000001a1b1a723e */ /* 0x000fe400000000ff */
[----:B------:R-:W1:Y:S01]  /*2050*/  MUFU.RCP R28, R28 ;  /* 0x0000001c001c7308 */ /* 0x000e620000001000 */
[----:B0-----:R-:W-:Y:S01]  /*2060*/  FMUL.FTZ R45, R64, R45 ;  /* 0x0000002d402d7220 */ /* 0x001fe20000410000 */
[----:B------:R-:W-:-:S06]  /*2070*/  PRMT R27, R25, 0x7632, R27 ;  /* 0x00007632191b7816 */ /* 0x000fcc000000001b */
[----:B------:R-:W0:Y:S01]  /*2080*/  MUFU.RCP R23, R23 ;  /* 0x0000001700177308 */ /* 0x000e220000001000 */
[----:B----4-:R-:W-:-:S05]  /*2090*/  FMUL.FTZ R22, R65, R22 ;  /* 0x0000001641167220 */ /* 0x010fca0000410000 */
[----:B------:R-:W-:Y:S02]  /*20a0*/  F2FP.F16.F32.PACK_AB R22, R22, R45 ;  /* 0x0000002d1616723e */ /* 0x000fe400000000ff */
[----:B------:R-:W4:Y:S01]  /*20b0*/  MUFU.RCP R29, R29 ;  /* 0x0000001d001d7308 */ /* 0x000f220000001000 */
[----:B-1----:R-:W-:Y:S01]  /*20c0*/  FMUL.FTZ R28, R37, R28 ;  /* 0x0000001c251c7220 */ /* 0x002fe20000410000 */
[----:B--2---:R-:W-:-:S06]  /*20d0*/  PRMT R30, R22, 0x7632, R30 ;  /* 0x00007632161e7816 */ /* 0x004fcc000000001e */
[----:B------:R-:W1:Y:S01]  /*20e0*/  MUFU.RCP R31, R31 ;  /* 0x0000001f001f7308 */ /* 0x000e620000001000 */
[----:B0-----:R-:W-:-:S05]  /*20f0*/  FMUL.FTZ R23, R36, R23 ;  /* 0x0000001724177220 */ /* 0x001fca0000410000 */
[----:B------:R-:W-:Y:S01]  /*2100*/  F2FP.F16.F32.PACK_AB R23, R23, R28 ;  /* 0x0000001c1717723e */ /* 0x000fe200000000ff */
[----:B----4-:R-:W-:-:S03]  /*2110*/  FMUL.FTZ R29, R40, R29 ;  /* 0x0000001d281d7220 */ /* 0x010fc60000410000 */
[----:B------:R-:W-:Y:S01]  /*2120*/  PRMT R28, R23, 0x7632, R28 ;  /* 0x00007632171c7816 */ /* 0x000fe2000000001c */
[----:B-1----:R-:W-:Y:S01]  /*2130*/  FMUL.FTZ R42, R42, R31 ;  /* 0x0000001f2a2a7220 */ /* 0x002fe20000410000 */
[----:B------:R-:W-:-:S04]  /*2140*/  PRMT R31, R32, 0x7632, R31 ;  /* 0x00007632201f7816 */ /* 0x000fc8000000001f */
[----:B------:R-:W-:Y:S01]  /*2150*/  F2FP.F16.F32.PACK_AB R29, R42, R29 ;  /* 0x0000001d2a1d723e */ /* 0x000fe200000000ff */
        /* <DEDUP_REMOVED lines=17> */
.L_x_3449:
        /* <DEDUP_REMOVED lines=9> */
.L_x_3603:


//--------------------- .text._ZN13group_norm_v214gn_cuda_kernelI6__halfLi320ELi3ELi16ELi160ELi256ELb1ELi16ELi320ELi320ELi4ELb1ELi21ELb0ELb0ENS_16CompileConditionILi900EEEEEvPT_PKS4_S7_S7_flPfS8_Pj --------------------------
	.section	.text._ZN13group_norm_v214gn_cuda_kernelI6__halfLi320ELi3ELi16ELi160ELi256ELb1ELi16ELi320ELi320ELi4ELb1ELi21ELb0ELb0ENS_16CompileConditionILi900EEEEEvPT_PKS4_S7_S7_flPfS8_Pj,"ax",@progbits
	.align	128
        .global         _ZN13group_norm_v214gn_cuda_kernelI6__halfLi320ELi3ELi16ELi160ELi256ELb1ELi16ELi320ELi320ELi4ELb1ELi21ELb0ELb0ENS_16CompileConditionILi900EEEEEvPT_PKS4_S7_S7_flPfS8_Pj
        .type           _ZN13group_norm_v214gn_cuda_kernelI6__halfLi320ELi3ELi16ELi160ELi256ELb1ELi16ELi320ELi320ELi4ELb1ELi21ELb0ELb0ENS_16CompileConditionILi900EEEEEvPT_PKS4_S7_S7_flPfS8_Pj,@function
        .size           _ZN13group_norm_v214gn_cuda_kernelI6__halfLi320ELi3ELi16ELi160ELi256ELb1ELi16ELi320ELi320ELi4ELb1ELi21ELb0ELb0ENS_16CompileConditionILi900EEEEEvPT_PKS4_S7_S7_flPfS8_Pj,(.L_x_3604 - _ZN13group_norm_v214gn_cuda_kernelI6__halfLi320ELi3ELi16ELi160ELi256ELb1ELi16ELi320ELi320ELi4ELb1ELi21ELb0ELb0ENS_16CompileConditionILi900EEEEEvPT_PKS4_S7_S7_flPfS8_Pj)
        .other          _ZN13group_norm_v214gn_cuda_kernelI6__halfLi320ELi3ELi16ELi160ELi256ELb1ELi16ELi320ELi320ELi4ELb1ELi21ELb0ELb0ENS_16CompileConditionILi900EEEEEvPT_PKS4_S7_S7_flPfS8_Pj,@"STO_CUDA_ENTRY STV_DEFAULT"
_ZN13group_norm_v214gn_cuda_kernelI6__halfLi320ELi3ELi16ELi160ELi256ELb1ELi16ELi320ELi320ELi4ELb1ELi21ELb0ELb0ENS_16CompileConditionILi900EEEEEvPT_PKS4_S7_S7_flPfS8_Pj:
.text._ZN13group_norm_v214gn_cuda_kernelI6__halfLi320ELi3ELi16ELi160ELi256ELb1ELi16ELi320ELi320ELi4ELb1ELi21ELb0ELb0ENS_16CompileConditionILi900EEEEEvPT_PKS4_S7_S7_flPfS8_Pj:
        /* <DEDUP_REMOVED lines=23> */
.L_x_3459:
        /* <DEDUP_REMOVED lines=101> */
[----:B------:R-:W-:Y:S01]  /*07c0*/  SHF.L.U32 R0, R22, 0x1, RZ ;  /* 0x0000000116007819 */ /* 0x000fe200000006ff */
[----:B------:R-:W-:Y:S01]  /*07d0*/  HFMA2.MMA R45, -RZ, RZ, 0, 0 ;  /* 0x00000000ff2d7435 */ /* 0x000fe200000001ff */
[----:B------:R-:W-:Y:S02]  /*07e0*/  MOV R26, 0x400 ;  /* 0x00000400001a7802 */ /* 0x000fe40000000f00 */
[----:B------:R-:W-:Y:S02]  /*07f0*/  CS2R R42, SRZ ;  /* 0x00000000002a7805 */ /* 0x000fe4000001ff00 */
[----:B------:R-:W-:-:S04]  /*0800*/  LOP3.LUT R0, R0, 0xe, RZ, 0xc0, !PT ;  /* 0x0000000e00007812 */ /* 0x000fc800078ec0ff */
[C---:B------:R-:W-:Y:S02]  /*0810*/  LEA.HI R44, R17.reuse, R0, RZ, 0x1e ;  /* 0x00000000112c7211 */ /* 0x040fe400078ff0ff */
[----:B------:R-:W-:-:S03]  /*0820*/  LOP3.LUT R0, R17, 0x3, RZ, 0xc0, !PT ;  /* 0x0000000311007812 */ /* 0x000fc600078ec0ff */
[----:B------:R-:W-:Y:S01]  /*0830*/  IMAD R44, R44, 0xa0, -R9 ;  /* 0x000000a02c2c7824 */ /* 0x000fe200078e0a09 */
[----:B-1----:R-:W-:-:S07]  /*0840*/  LEA R26, R3, R26, 0x18 ;  /* 0x0000001a031a7211 */ /* 0x002fce00078ec0ff */
.L_x_3452:
[----:B------:R-:W-:Y:S02]  /*0850*/  IADD3 R2, R44, R45, RZ ;  /* 0x0000002d2c027210 */ /* 0x000fe40007ffe0ff */
[----:B------:R-:W-:Y:S02]  /*0860*/  IADD3 R45, R45, 0x20, RZ ;  /* 0x000000202d2d7810 */ /* 0x000fe40007ffe0ff */
[C---:B------:R-:W-:Y:S02]  /*0870*/  IADD3 R3, R2.reuse, 0x4, RZ ;  /* 0x0000000402037810 */ /* 0x040fe40007ffe0ff */
[C---:B------:R-:W-:Y:S02]  /*0880*/  IADD3 R32, R2.reuse, 0xc, RZ ;  /* 0x0000000c02207810 */ /* 0x040fe40007ffe0ff */
[----:B------:R-:W-:Y:S02]  /*0890*/  SHF.R.S32.HI R8, RZ, 0x1f, R3 ;  /* 0x0000001fff087819 */ /* 0x000fe40000011403 */
[----:B0-----:R-:W-:-:S02]  /*08a0*/  IADD3 R28, R2, 0x8, RZ ;  /* 0x00000008021c7810 */ /* 0x001fc40007ffe0ff */
[----:B------:R-:W-:Y:S02]  /*08b0*/  LEA.HI R9, R8, R3, RZ, 0x2 ;  /* 0x0000000308097211 */ /* 0x000fe400078f10ff */
[----:B------:R-:W-:Y:S02]  /*08c0*/  SHF.R.S32.HI R3, RZ, 0x1f, R2 ;  /* 0x0000001fff037819 */ /* 0x000fe40000011402 */
[----:B------:R-:W-:Y:S02]  /*08d0*/  SHF.R.S32.HI R33, RZ, 0x1f, R32 ;  /* 0x0000001fff217819 */ /* 0x000fe40000011420 */
[----:B------:R-:W-:Y:S02]  /*08e0*/  LEA.HI R3, R3, R2, RZ, 0x2 ;  /* 0x0000000203037211 */ /* 0x000fe400078f10ff */
[----:B------:R-:W-:Y:S02]  /*08f0*/  IADD3 R8, R2, 0x10, RZ ;  /* 0x0000001002087810 */ /* 0x000fe40007ffe0ff */
[----:B------:R-:W-:-:S02]  /*0900*/  SHF.R.S32.HI R29, RZ, 0x1f, R28 ;  /* 0x0000001fff1d7819 */ /* 0x000fc4000001141c */
[----:B------:R-:W-:Y:S02]  /*0910*/  SHF.R.S32.HI R3, RZ, 0x2, R3 ;  /* 0x00000002ff037819 */ /* 0x000fe40000011403 */
[----:B------:R-:W-:Y:S02]  /*0920*/  LEA.HI R33, R33, R32, RZ, 0x2 ;  /* 0x0000002021217211 */ /* 0x000fe400078f10ff */
[----:B------:R-:W-:Y:S01]  /*0930*/  SHF.R.S32.HI R35, RZ, 0x1f, R8 ;  /* 0x0000001fff237819 */ /* 0x000fe20000011408 */
[----:B------:R-:W-:Y:S01]  /*0940*/  IMAD R3, R3, 0x28, R26 ;  /* 0x0000002803037824 */ /* 0x000fe200078e021a */
[----:B------:R-:W-:Y:S02]  /*0950*/  IADD3 R32, R2, 0x18, RZ ;  /* 0x0000001802207810 */ /* 0x000fe40007ffe0ff */
[----:B------:R-:W-:Y:S02]  /*0960*/  LEA.HI R29, R29, R28, RZ, 0x2 ;  /* 0x0000001c1d1d7211 */ /* 0x000fe400078f10ff */
[----:B------:R-:W-:-:S02]  /*0970*/  SHF.R.S32.HI R9, RZ, 0x2, R9 ;  /* 0x00000002ff097819 */ /* 0x000fc40000011409 */
[----:B------:R-:W-:Y:S02]  /*0980*/  LEA.HI R8, R35, R8, RZ, 0x2 ;  /* 0x0000000823087211 */ /* 0x000fe400078f10ff */
[C---:B------:R-:W-:Y:S01]  /*0990*/  IADD3 R28, R2.reuse, 0x14, RZ ;  /* 0x00000014021c7810 */ /* 0x040fe20007ffe0ff */
[----:B------:R-:W-:Y:S01]  /*09a0*/  IMAD R9, R9, 0x28, R26 ;  /* 0x0000002809097824 */ /* 0x000fe200078e021a */
[----:B------:R-:W-:Y:S02]  /*09b0*/  SHF.R.S32.HI R35, RZ, 0x1f, R32 ;  /* 0x0000001fff237819 */ /* 0x000fe40000011420 */
[----:B------:R-:W-:Y:S02]  /*09c0*/  IADD3 R2, R2, 0x1c, RZ ;  /* 0x0000001c02027810 */ /* 0x000fe40007ffe0ff */
[----:B------:R-:W-:Y:S02]  /*09d0*/  SHF.R.S32.HI R29, RZ, 0x2, R29 ;  /* 0x00000002ff1d7819 */ /* 0x000fe4000001141d */
[----:B------:R-:W-:-:S02]  /*09e0*/  LEA.HI R32, R35, R32, RZ, 0x2 ;  /* 0x0000002023207211 */ /* 0x000fc400078f10ff */
[C---:B------:R-:W-:Y:S01]  /*09f0*/  LEA R3, R0.reuse, R3, 0x3 ;  /* 0x0000000300037211 */ /* 0x040fe200078e18ff */
[----:B------:R-:W-:Y:S01]  /*0a00*/  IMAD R29, R29, 0x28, R26 ;  /* 0x000000281d1d7824 */ /* 0x000fe200078e021a */
[----:B------:R-:W-:Y:S02]  /*0a10*/  SHF.R.S32.HI R35, RZ, 0x1f, R2 ;  /* 0x0000001fff237819 */ /* 0x000fe40000011402 */
[----:B------:R-:W-:Y:S02]  /*0a20*/  SHF.R.S32.HI R37, RZ, 0x1f, R28 ;  /* 0x0000001fff257819 */ /* 0x000fe4000001141c */
[----:B------:R-:W-:Y:S02]  /*0a30*/  SHF.R.S32.HI R33, RZ, 0x2, R33 ;  /* 0x00000002ff217819 */ /* 0x000fe40000011421 */
[----:B------:R-:W-:Y:S02]  /*0a40*/  LEA R9, R0, R9, 0x3 ;  /* 0x0000000900097211 */ /* 0x000fe400078e18ff */
[----:B------:R-:W-:Y:S01]  /*0a50*/  LEA.HI R34, R35, R2, RZ, 0x2 ;  /* 0x0000000223227211 */ /* 0x000fe200078f10ff */
[----:B------:R-:W-:Y:S01]  /*0a60*/  IMAD R33, R33, 0x28, R26 ;  /* 0x0000002821217824 */ /* 0x000fe200078e021a */
[----:B------:R-:W-:Y:S01]  /*0a70*/  LEA.HI R28, R37, R28, RZ, 0x2 ;  /* 0x0000001c251c7211 */ /* 0x000fe200078f10ff */
[----:B------:R-:W0:Y:S01]  /*0a80*/  LDS.64 R2, [R3] ;  /* 0x0000000003027984 */ /* 0x000e220000000a00 */
[----:B------:R-:W-:-:S02]  /*0a90*/  SHF.R.S32.HI R35, RZ, 0x2, R8 ;  /* 0x00000002ff237819 */ /* 0x000fc40000011408 */
[C---:B------:R-:W-:Y:S01]  /*0aa0*/  LEA R29, R0.reuse, R29, 0x3 ;  /* 0x0000001d001d7211 */ /* 0x040fe200078e18ff */
[----:B------:R-:W1:Y:S01]  /*0ab0*/  LDS.64 R8, [R9] ;  /* 0x0000000009087984 */ /* 0x000e620000000a00 */
[----:B------:R-:W-:Y:S01]  /*0ac0*/  SHF.R.S32.HI R37, RZ, 0x2, R28 ;  /* 0x00000002ff257819 */ /* 0x000fe2000001141c */
[----:B------:R-:W-:Y:S01]  /*0ad0*/  IMAD R35, R35, 0x28, R26 ;  /* 0x0000002823237824 */ /* 0x000fe200078e021a */
[C---:B------:R-:W-:Y:S02]  /*0ae0*/  LEA R33, R0.reuse, R33, 0x3 ;  /* 0x0000002100217211 */ /* 0x040fe400078e18ff */
[----:B------:R-:W2:Y:S01]  /*0af0*/  LDS.64 R28, [R29] ;  /* 0x000000001d1c7984 */ /* 0x000ea20000000a00 */
[----:B------:R-:W-:Y:S01]  /*0b00*/  SHF.R.S32.HI R39, RZ, 0x2, R32 ;  /* 0x00000002ff277819 */ /* 0x000fe20000011420 */
[----:B------:R-:W-:Y:S01]  /*0b10*/  IMAD R37, R37, 0x28, R26 ;  /* 0x0000002825257824 */ /* 0x000fe200078e021a */
[C---:B------:R-:W-:Y:S01]  /*0b20*/  LEA R35, R0.reuse, R35, 0x3 ;  /* 0x0000002300237211 */ /* 0x040fe200078e18ff */
[----:B------:R-:W3:Y:S01]  /*0b30*/  LDS.64 R32, [R33] ;  /* 0x0000000021207984 */ /* 0x000ee20000000a00 */
[----:B------:R-:W-:Y:S01]  /*0b40*/  SHF.R.S32.HI R41, RZ, 0x2, R34 ;  /* 0x00000002ff297819 */ /* 0x000fe20000011422 */
[----:B------:R-:W-:Y:S01]  /*0b50*/  IMAD R39, R39, 0x28, R26 ;  /* 0x0000002827277824 */ /* 0x000fe200078e021a */
[----:B------:R-:W-:-:S02]  /*0b60*/  LEA R37, R0, R37, 0x3 ;  /* 0x0000002500257211 */ /* 0x000fc400078e18ff */
[----:B------:R-:W4:Y:S01]  /*0b70*/  LDS.64 R34, [R35] ;  /* 0x0000000023227984 */ /* 0x000f220000000a00 */
[----:B------:R-:W-:Y:S01]  /*0b80*/  IMAD R41, R41, 0x28, R26 ;  /* 0x0000002829297824 */ /* 0x000fe200078e021a */
[C---:B------:R-:W-:Y:S02]  /*0b90*/  LEA R39, R0.reuse, R39, 0x3 ;  /* 0x0000002700277211 */ /* 0x040fe400078e18ff */
[----:B------:R-:W4:Y:S01]  /*0ba0*/  LDS.64 R36, [R37] ;  /* 0x0000000025247984 */ /* 0x000f220000000a00 */
[----:B------:R-:W-:Y:S02]  /*0bb0*/  ISETP.GE.U32.AND P0, PT, R45, 0xa0, PT ;  /* 0x000000a02d00780c */ /* 0x000fe40003f06070 */
[----:B------:R-:W-:Y:S01]  /*0bc0*/  LEA R41, R0, R41, 0x3 ;  /* 0x0000002900297211 */ /* 0x000fe200078e18ff */
[----:B------:R-:W4:Y:S05]  /*0bd0*/  LDS.64 R38, [R39] ;  /* 0x0000000027267984 */ /* 0x000f2a0000000a00 */
        /* <DEDUP_REMOVED lines=18> */
.L_x_3451:
[----:B------:R-:W-:Y:S05]  /*0d00*/  BSYNC B0 ;  /* 0x0000000000007941 */ /* 0x000fea0003800000 */
.L_x_3450:
        /* <DEDUP_REMOVED lines=21> */
.L_x_3454:
[----:B------:R-:W-:Y:S05]  /*0e60*/  BSYNC B0 ;  /* 0x0000000000007941 */ /* 0x000fea0003800000 */
.L_x_3453:
        /* <DEDUP_REMOVED lines=13> */
.L_x_3456:
[----:B------:R-:W2:Y:S04]  /*0f40*/  LD.E.STRONG.GPU R0, desc[UR8][R2.64] ;  /* 0x0000000802007980 */ /* 0x000ea8000c10f900 */
[----:B--2---:R-:W-:Y:S01]  /*0f50*/  CCTL.IVALL ;  /* 0x00000000ff00798f */ /* 0x004fe20002000000 */
[----:B------:R-:W-:Y:S05]  /*0f60*/  YIELD ;  /* 0x0000000000007946 */ /* 0x000fea0003800000 */
[----:B-----5:R-:W-:-:S04]  /*0f70*/  LOP3.LUT R0, R0, R9, RZ, 0x3c, !PT ;  /* 0x0000000900007212 */ /* 0x020fc800078e3cff */
[----:B------:R-:W-:-:S13]  /*0f80*/  ISETP.GT.AND P0, PT, R0, -0x1, PT ;  /* 0xffffffff0000780c */ /* 0x000fda0003f04270 */
[----:B------:R-:W-:Y:S05]  /*0f90*/  @P0 BRA `(.L_x_3456) ;  /* 0xfffffffc00e80947 */ /* 0x000fea000383ffff */
.L_x_3455:
[----:B------:R-:W-:Y:S05]  /*0fa0*/  WARPSYNC.ALL ;  /* 0x0000000000007948 */ /* 0x000fea0003800000 */
[----:B-1----:R-:W1:Y:S08]  /*0fb0*/  @!P1 LDC R9, c[0x0][0x10] ;  /* 0x00000400ff099b82 */ /* 0x002e700000000800 */
[----:B------:R-:W-:Y:S01]  /*0fc0*/  BAR.SYNC.DEFER_BLOCKING 0x0 ;  /* 0x0000000000007b1d */ /* 0x000fe20000010000 */
[----:B0-----:R-:W-:-:S07]  /*0fd0*/  @!P1 LOP3.LUT R29, R17, 0xf, RZ, 0xc0, !PT ;  /* 0x0000000f111d9812 */ /* 0x001fce00078ec0ff */
[----:B------:R-:W0:Y:S01]  /*0fe0*/  @!P1 LDC.64 R2, c[0x0][0x248] ;  /* 0x00009200ff029b82 */ /* 0x000e220000000a00 */
[----:B------:R-:W-:Y:S01]  /*0ff0*/  HFMA2.MMA R8, -RZ, RZ, 0, 0 ;  /* 0x00000000ff087435 */ /* 0x000fe200000001ff */
[----:B------:R-:W-:Y:S01]  /*1000*/  LOP3.LUT P0, RZ, R17, 0xffffffef, RZ, 0xc0, !PT ;  /* 0xffffffef11ff7812 */ /* 0x000fe2000780c0ff */
        /* <DEDUP_REMOVED lines=32> */
[----:B------:R-:W-:Y:S01]  /*1210*/  @!P0 FMUL.FTZ R2, R0, 2.4414062863797880709e-05 ;  /* 0x37cccccd00028820 */ /* 0x000fe20000410000 */
[----:B-1----:R-:W-:Y:S01]  /*1220*/  FADD.FTZ R29, R33, R8 ;  /* 0x00000008211d7221 */ /* 0x002fe20000010000 */
[----:B------:R-:W-:Y:S02]  /*1230*/  @!P0 SHF.R.U32.HI R8, RZ, 0x1, R17 ;  /* 0x00000001ff088819 */ /* 0x000fe40000011611 */
[----:B------:R-:W-:Y:S02]  /*1240*/  @!P0 FMUL.FTZ R0, R2, R2 ;  /* 0x0000000202008220 */ /* 0x000fe40000410000 */
[----:B------:R-:W-:Y:S02]  /*1250*/  @!P0 LOP3.LUT R8, R8, 0x7ffffff8, RZ, 0xc0, !PT ;  /* 0x7ffffff808088812 */ /* 0x000fe400078ec0ff */
        /* <DEDUP_REMOVED lines=26> */
.L_x_3458:
[----:B------:R-:W-:Y:S05]  /*1400*/  BSYNC B0 ;  /* 0x0000000000007941 */ /* 0x000fea0003800000 */
.L_x_3457:
[----:B------:R-:W1:Y:S01]  /*1410*/  S2UR UR7, SR_CgaCtaId ;  /* 0x00000000000779c3 */ /* 0x000e620000008800 */
[C---:B0-----:R-:W-:Y:S01]  /*1420*/  LOP3.LUT R3, R22.reuse, 0x7, RZ, 0xc0, !PT ;  /* 0x0000000716037812 */ /* 0x041fe200078ec0ff */
[----:B------:R-:W-:Y:S01]  /*1430*/  UMOV UR6, 0x400 ;  /* 0x0000040000067882 */ /* 0x000fe20000000000 */
[----:B------:R-:W-:Y:S01]  /*1440*/  SHF.L.U32 R0, R22, 0x1, RZ ;  /* 0x0000000116007819 */ /* 0x000fe200000006ff */
[----:B------:R-:W-:Y:S01]  /*1450*/  UIADD3 UR6, UR6, 0xc80, URZ ;  /* 0x00000c8006067890 */ /* 0x000fe2000fffe03f */
[----:B------:R-:W-:Y:S01]  /*1460*/  HADD2.F32 R33, -RZ, R30.H1_H1 ;  /* 0x3000001eff217230 */ /* 0x000fe20000004100 */
[----:B------:R-:W-:Y:S01]  /*1470*/  ULOP3.LUT UR4, UR4, 0x1, URZ, 0x3c, !UPT ;  /* 0x0000000104047892 */ /* 0x000fe2000f8e3c3f */
[----:B------:R-:W-:Y:S01]  /*1480*/  IMAD R2, R3, 0x50, R24 ;  /* 0x0000005003027824 */ /* 0x000fe200078e0218 */
[----:B------:R-:W-:Y:S01]  /*1490*/  LOP3.LUT R0, R0, 0xe, RZ, 0xc0, !PT ;  /* 0x0000000e00007812 */ /* 0x000fe200078ec0ff */
[--C-:B------:R-:W-:Y:S02]  /*14a0*/  HADD2.F32 R35, -RZ, R31.reuse.H0_H0 ;  /* 0x2000001fff237230 */ /* 0x100fe40000004100 */
[----:B-----5:R-:W-:Y:S01]  /*14b0*/  HADD2.F32 R29, -RZ, R14.H1_H1 ;  /* 0x3000000eff1d7230 */ /* 0x020fe20000004100 */
[----:B------:R-:W-:Y:S01]  /*14c0*/  SHF.L.U32 R2, R2, 0x2, RZ ;  /* 0x0000000202027819 */ /* 0x000fe200000006ff */
[----:B------:R-:W-:Y:S01]  /*14d0*/  HADD2.F32 R34, -RZ, R12.H1_H1 ;  /* 0x3000000cff227230 */ /* 0x000fe20000004100 */
[----:B------:R-:W-:Y:S01]  /*14e0*/  IADD3 R0, RZ, -R0, RZ ;  /* 0x80000000ff007210 */ /* 0x000fe20007ffe0ff */
[----:B------:R-:W-:-:S02]  /*14f0*/  HADD2.F32 R37, -RZ, R31.H1_H1 ;  /* 0x3000001fff257230 */ /* 0x000fc40000004100 */
[----:B------:R-:W-:Y:S01]  /*1500*/  IMAD.WIDE.U32 R8, R2, -0x33333333, RZ ;  /* 0xcccccccd02087825 */ /* 0x000fe200078e00ff */
[----:B------:R-:W-:-:S03]  /*1510*/  MOV R8, R0 ;  /* 0x0000000000087202 */ /* 0x000fc60000000f00 */
[----:B------:R-:W-:Y:S01]  /*1520*/  HADD2.F32 R3, -RZ, R12.H0_H0 ;  /* 0x2000000cff037230 */ /* 0x000fe20000004100 */
[----:B------:R-:W-:Y:S01]  /*1530*/  LEA.HI R8, R9, R8, RZ, 0x19 ;  /* 0x0000000809087211 */ /* 0x000fe200078fc8ff */
[--C-:B------:R-:W-:Y:S01]  /*1540*/  HADD2.F32 R26, -RZ, R13.reuse.H0_H0 ;  /* 0x2000000dff1a7230 */ /* 0x100fe20000004100 */
[----:B-1----:R-:W-:Y:S01]  /*1550*/  ULEA UR6, UR7, UR6, 0x18 ;  /* 0x0000000607067291 */ /* 0x002fe2000f8ec03f */
[----:B------:R-:W-:Y:S02]  /*1560*/  HADD2.F32 R36, -RZ, R13.H1_H1 ;  /* 0x3000000dff247230 */ /* 0x000fe40000004100 */
[----:B------:R-:W-:Y:S02]  /*1570*/  HADD2.F32 R41, -RZ, R11.H0_H0 ;  /* 0x2000000bff297230 */ /* 0x000fe40000004100 */
[----:B------:R-:W-:Y:S01]  /*1580*/  HADD2.F32 R47, -RZ, R7.H1_H1 ;  /* 0x30000007ff2f7230 */ /* 0x000fe20000004100 */
[----:B------:R-:W-:Y:S01]  /*1590*/  LEA R8, R8, UR6, 0x3 ;  /* 0x0000000608087c11 */ /* 0x000fe2000f8e18ff */
[----:B------:R-:W-:Y:S01]  /*15a0*/  ULDC UR6, c[0x0][0x230] ;  /* 0x00008c0000067ab9 */ /* 0x000fe20000000800 */
[----:B------:R-:W-:-:S02]  /*15b0*/  HADD2.F32 R49, -RZ, R4.H0_H0 ;  /* 0x20000004ff317230 */ /* 0x000fc40000004100 */
[----:B------:R-:W-:Y:S02]  /*15c0*/  HADD2.F32 R45, -RZ, R6.H1_H1 ;  /* 0x30000006ff2d7230 */ /* 0x000fe40000004100 */
[----:B------:R-:W0:Y:S01]  /*15d0*/  LDS.64 R8, [R8] ;  /* 0x0000000008087984 */ /* 0x000e220000000a00 */
[----:B------:R-:W-:Y:S02]  /*15e0*/  HADD2.F32 R51, -RZ, R4.H1_H1 ;  /* 0x30000004ff337230 */ /* 0x000fe40000004100 */
[----:B------:R-:W-:Y:S02]  /*15f0*/  HADD2.F32 R11, -RZ, R11.H1_H1 ;  /* 0x3000000bff0b7230 */ /* 0x000fe40000004100 */
[----:B0-----:R-:W-:Y:S01]  /*1600*/  FADD.FTZ R0, R9, UR6 ;  /* 0x0000000609007e21 */ /* 0x001fe20008010000 */
[--C-:B------:R-:W-:Y:S01]  /*1610*/  FADD.FTZ R33, R33, -R8.reuse ;  /* 0x8000000821217221 */ /* 0x100fe20000010000 */
[----:B------:R-:W-:Y:S01]  /*1620*/  FADD.FTZ R31, R35, -R8 ;  /* 0x80000008231f7221 */ /* 0x000fe20000010000 */
[----:B------:R-:W-:-:S02]  /*1630*/  HADD2.F32 R9, -RZ, R30.H0_H0 ;  /* 0x2000001eff097230 */ /* 0x000fc40000004100 */
[--C-:B------:R-:W-:Y:S01]  /*1640*/  FADD.FTZ R47, R47, -R8.reuse ;  /* 0x800000082f2f7221 */ /* 0x100fe20000010000 */
[----:B------:R-:W-:Y:S01]  /*1650*/  HADD2.F32 R30, -RZ, R14.H0_H0 ;  /* 0x2000000eff1e7230 */ /* 0x000fe20000004100 */
[----:B------:R-:W0:Y:S01]  /*1660*/  MUFU.RSQ R0, R0 ;  /* 0x0000000000007308 */ /* 0x000e220000001400 */
[--C-:B------:R-:W-:Y:S02]  /*1670*/  HADD2.F32 R35, -RZ, R15.reuse.H1_H1 ;  /* 0x3000000fff237230 */ /* 0x100fe40000004100 */
[--C-:B------:R-:W-:Y:S01]  /*1680*/  FADD.FTZ R9, R9, -R8.reuse ;  /* 0x8000000809097221 */ /* 0x100fe20000010000 */
[--C-:B------:R-:W-:Y:S01]  /*1690*/  FADD.FTZ R49, R49, -R8.reuse ;  /* 0x8000000831317221 */ /* 0x100fe20000010000 */
[----:B------:R-:W-:Y:S01]  /*16a0*/  FADD.FTZ R11, R11, -R8 ;  /* 0x800000080b0b7221 */ /* 0x000fe20000010000 */
[----:B------:R-:W-:Y:S01]  /*16b0*/  ULDC.64 UR6, c[0x0][0x210] ;  /* 0x0000840000067ab9 */ /* 0x000fe20000000a00 */
[C---:B0-----:R-:W-:Y:S01]  /*16c0*/  FMUL.FTZ R33, R0.reuse, R33 ;  /* 0x0000002100217220 */ /* 0x041fe20000410000 */
[C---:B------:R-:W-:Y:S01]  /*16d0*/  FMUL.FTZ R31, R0.reuse, R31 ;  /* 0x0000001f001f7220 */ /* 0x040fe20000410000 */
[----:B------:R-:W-:Y:S01]  /*16e0*/  FMUL.FTZ R24, R9, R0 ;  /* 0x0000000009187220 */ /* 0x000fe20000410000 */
[----:B------:R-:W-:Y:S01]  /*16f0*/  FMUL.FTZ R4, R0, R47 ;  /* 0x0000002f00047220 */ /* 0x000fe20000410000 */
[----:B------:R-:W-:Y:S01]  /*1700*/  FFMA.FTZ R12, R33, R29, R34 ;  /* 0x0000001d210c7223 */ /* 0x000fe20000010022 */
[----:B------:R-:W-:-:S02]  /*1710*/  HADD2.F32 R33, -RZ, R15.H0_H0 ;  /* 0x2000000fff217230 */ /* 0x000fc40000004100 */
[--C-:B------:R-:W-:Y:S01]  /*1720*/  FADD.FTZ R15, R37, -R8.reuse ;  /* 0x80000008250f7221 */ /* 0x100fe20000010000 */
[----:B------:R-:W-:Y:S01]  /*1730*/  FFMA.FTZ R9, R24, R30, R3 ;  /* 0x0000001e18097223 */ /* 0x000fe20000010003 */
[C---:B------:R-:W-:Y:S01]  /*1740*/  FMUL.FTZ R49, R0.reuse, R49 ;  /* 0x0000003100317220 */ /* 0x040fe20000410000 */
[----:B------:R-:W-:Y:S01]  /*1750*/  FADD.FTZ R47, R51, -R8 ;  /* 0x80000008332f7221 */ /* 0x000fe20000010000 */
[----:B------:R-:W-:Y:S01]  /*1760*/  FFMA.FTZ R14, R31, R33, R26 ;  /* 0x000000211f0e7223 */ /* 0x000fe2000001001a */
[--C-:B------:R-:W-:Y:S02]  /*1770*/  HADD2.F32 R31, -RZ, R10.reuse.H0_H0 ;  /* 0x2000000aff1f7230 */ /* 0x100fe40000004100 */
[C---:B------:R-:W-:Y:S01]  /*1780*/  FMUL.FTZ R13, R0.reuse, R15 ;  /* 0x0000000f000d7220 */ /* 0x040fe20000410000 */
[C---:B------:R-:W-:Y:S01]  /*1790*/  FMUL.FTZ R47, R0.reuse, R47 ;  /* 0x0000002f002f7220 */ /* 0x040fe20000410000 */
[----:B------:R-:W-:Y:S01]  /*17a0*/  FMUL.FTZ R28, R9, -1.4426950216293334961 ;  /* 0xbfb8aa3b091c7820 */ /* 0x000fe20000410000 */
[----:B------:R-:W-:Y:S01]  /*17b0*/  FMUL.FTZ R11, R0, R11 ;  /* 0x0000000b000b7220 */ /* 0x000fe20000410000 */
[----:B------:R-:W-:Y:S01]  /*17c0*/  FADD.FTZ R15, R31, -R8 ;  /* 0x800000081f0f7221 */ /* 0x000fe20000010000 */
[----:B------:R-:W-:-:S02]  /*17d0*/  HADD2.F32 R31, -RZ, R10.H1_H1 ;  /* 0x3000000aff1f7230 */ /* 0x000fc40000004100 */
[----:B------:R-:W-:Y:S01]  /*17e0*/  FFMA.FTZ R13, R13, R35, R36 ;  /* 0x000000230d0d7223 */ /* 0x000fe20000010024 */
[----:B------:R-:W-:Y:S01]  /*17f0*/  FMUL.FTZ R32, R12, -1.4426950216293334961 ;  /* 0xbfb8aa3b0c207820 */ /* 0x000fe20000410000 */
[----:B------:R-:W-:Y:S01]  /*1800*/  FMUL.FTZ R15, R0, R15 ;  /* 0x0000000f000f7220 */ /* 0x000fe20000410000 */
[----:B------:R-:W0:Y:S01]  /*1810*/  MUFU.EX2 R28, R28 ;  /* 0x0000001c001c7308 */ /* 0x000e220000000800 */
[--C-:B------:R-:W-:Y:S01]  /*1820*/  FADD.FTZ R31, R31, -R8.reuse ;  /* 0x800000081f1f7221 */ /* 0x100fe20000010000 */
[----:B------:R-:W-:Y:S01]  /*1830*/  FMUL.FTZ R37, R14, -1.4426950216293334961 ;  /* 0xbfb8aa3b0e257820 */ /* 0x000fe20000410000 */
[----:B------:R-:W-:Y:S01]  /*1840*/  FFMA.FTZ R15, R30, R15, R3 ;  /* 0x0000000f1e0f7223 */ /* 0x000fe20000010003 */
[----:B------:R-:W-:Y:S01]  /*1850*/  FMUL.FTZ R38, R13, -1.4426950216293334961 ;  /* 0xbfb8aa3b0d267820 */ /* 0x000fe20000410000 */
[C---:B------:R-:W-:Y:S01]  /*1860*/  FMUL.FTZ R10, R0.reuse, R31 ;  /* 0x0000001f000a7220 */ /* 0x040fe20000410000 */
[----:B------:R-:W-:Y:S01]  /*1870*/  FADD.FTZ R31, R41, -R8 ;  /* 0x80000008291f7221 */ /* 0x000fe20000010000 */
[----:B------:R-:W-:Y:S01]  /*1880*/  FFMA.FTZ R11, R35, R11, R36 ;  /* 0x0000000b230b7223 */ /* 0x000fe20000010024 */
[----:B------:R-:W-:Y:S01]  /*1890*/  FMUL.FTZ R39, R15, -1.4426950216293334961 ;  /* 0xbfb8aa3b0f277820 */ /* 0x000fe20000410000 */
[----:B------:R-:W-:Y:S01]  /*18a0*/  FFMA.FTZ R10, R29, R10, R34 ;  /* 0x0000000a1d0a7223 */ /* 0x000fe20000010022 */
[----:B------:R-:W-:Y:S01]  /*18b0*/  FMUL.FTZ R24, R0, R31 ;  /* 0x0000001f00187220 */ /* 0x000fe20000410000 */
[----:B------:R-:W-:-:S02]  /*18c0*/  HADD2.F32 R31, -RZ, R6.H0_H0 ;  /* 0x20000006ff1f7230 */ /* 0x000fc40000004100 */
[----:B------:R-:W-:Y:S01]  /*18d0*/  FMUL.FTZ R43, R11, -1.4426950216293334961 ;  /* 0xbfb8aa3b0b2b7820 */ /* 0x000fe20000410000 */
[----:B------:R-:W-:Y:S01]  /*18e0*/  FMUL.FTZ R40, R10, -1.4426950216293334961 ;  /* 0xbfb8aa3b0a287820 */ /* 0x000fe20000410000 */
[----:B------:R-:W-:Y:S01]  /*18f0*/  FFMA.FTZ R24, R33, R24, R26 ;  /* 0x0000001821187223 */ /* 0x000fe2000001001a */
[----:B------:R-:W-:Y:S01]  /*1900*/  FFMA.FTZ R4, R35, R4, R36 ;  /* 0x0000000423047223 */ /* 0x000fe20000010024 */
[--C-:B------:R-:W-:Y:S01]  /*1910*/  FADD.FTZ R31, R31, -R8.reuse ;  /* 0x800000081f1f7221 */ /* 0x100fe20000010000 */
[----:B------:R-:W1:Y:S01]  /*1920*/  MUFU.EX2 R32, R32 ;  /* 0x0000002000207308 */ /* 0x000e620000000800 */
[----:B------:R-:W-:Y:S01]  /*1930*/  FMUL.FTZ R41, R24, -1.4426950216293334961 ;  /* 0xbfb8aa3b18297820 */ /* 0x000fe20000410000 */
[----:B------:R-:W-:Y:S01]  /*1940*/  FMUL.FTZ R46, R4, -1.4426950216293334961 ;  /* 0xbfb8aa3b042e7820 */ /* 0x000fe20000410000 */
[----:B------:R-:W-:Y:S01]  /*1950*/  FMUL.FTZ R6, R0, R31 ;  /* 0x0000001f00067220 */ /* 0x000fe20000410000 */
[----:B------:R-:W-:Y:S01]  /*1960*/  FADD.FTZ R31, R45, -R8 ;  /* 0x800000082d1f7221 */ /* 0x000fe20000010000 */
[----:B------:R-:W-:-:S02]  /*1970*/  HADD2.F32 R45, -RZ, R7.H0_H0 ;  /* 0x20000007ff2d7230 */ /* 0x000fc40000004100 */
[----:B0-----:R-:W-:Y:S01]  /*1980*/  FADD.FTZ R28, R28, 1 ;  /* 0x3f8000001c1c7421 */ /* 0x001fe20000010000 */
[--C-:B------:R-:W-:Y:S01]  /*1990*/  FFMA.FTZ R6, R30, R6, R3.reuse ;  /* 0x000000061e067223 */ /* 0x100fe20000010003 */
[----:B------:R-:W-:Y:S01]  /*19a0*/  FMUL.FTZ R31, R0, R31 ;  /* 0x0000001f001f7220 */ /* 0x000fe20000410000 */
[----:B------:R-:W-:Y:S01]  /*19b0*/  FFMA.FTZ R30, R30, R49, R3 ;  /* 0x000000311e1e7223 */ /* 0x000fe20000010003 */
[--C-:B------:R-:W-:Y:S02]  /*19c0*/  HADD2.F32 R49, -RZ, R5.reuse.H0_H0 ;  /* 0x20000005ff317230 */ /* 0x100fe40000004100 */
[----:B------:R-:W-:Y:S01]  /*19d0*/  FADD.FTZ R45, R45, -R8 ;  /* 0x800000082d2d7221 */ /* 0x000fe20000010000 */
[C-C-:B------:R-:W-:Y:S01]  /*19e0*/  FFMA.FTZ R31, R29.reuse, R31, R34.reuse ;  /* 0x0000001f1d1f7223 */ /* 0x140fe20000010022 */
[----:B------:R-:W-:Y:S01]  /*19f0*/  FFMA.FTZ R29, R29, R47, R34 ;  /* 0x0000002f1d1d7223 */ /* 0x000fe20000010022 */
[----:B------:R-:W-:Y:S01]  /*1a00*/  FMUL.FTZ R42, R6, -1.4426950216293334961 ;  /* 0xbfb8aa3b062a7820 */ /* 0x000fe20000410000 */
[----:B------:R-:W-:Y:S01]  /*1a10*/  FADD.FTZ R47, R49, -R8 ;  /* 0x80000008312f7221 */ /* 0x000fe20000010000 */
[----:B------:R-:W-:-:S02]  /*1a20*/  HADD2.F32 R49, -RZ, R5.H1_H1 ;  /* 0x30000005ff317230 */ /* 0x000fc40000004100 */
[C---:B------:R-:W-:Y:S01]  /*1a30*/  FMUL.FTZ R7, R0.reuse, R45 ;  /* 0x0000002d00077220 */ /* 0x040fe20000410000 */
[----:B------:R-:W0:Y:S01]  /*1a40*/  MUFU.EX2 R37, R37 ;  /* 0x0000002500257308 */ /* 0x000e220000000800 */
[----:B------:R-:W-:Y:S01]  /*1a50*/  FMUL.FTZ R47, R0, R47 ;  /* 0x0000002f002f7220 */ /* 0x000fe20000410000 */
[----:B------:R-:W-:Y:S01]  /*1a60*/  FMUL.FTZ R45, R31, -1.4426950216293334961 ;  /* 0xbfb8aa3b1f2d7820 */ /* 0x000fe20000410000 */
[----:B------:R-:W-:Y:S01]  /*1a70*/  FFMA.FTZ R7, R33, R7, R26 ;  /* 0x0000000721077223 */ /* 0x000fe2000001001a */
[----:B------:R-:W-:Y:S01]  /*1a80*/  FADD.FTZ R49, R49, -R8 ;  /* 0x8000000831317221 */ /* 0x000fe20000010000 */
[----:B------:R-:W-:Y:S01]  /*1a90*/  FFMA.FTZ R33, R33, R47, R26 ;  /* 0x0000002f21217223 */ /* 0x000fe2000001001a */
[----:B------:R-:W-:Y:S01]  /*1aa0*/  FMUL.FTZ R3, R30, -1.4426950216293334961 ;  /* 0xbfb8aa3b1e037820 */ /* 0x000fe20000410000 */
[----:B------:R-:W-:Y:S01]  /*1ab0*/  FMUL.FTZ R44, R7, -1.4426950216293334961 ;  /* 0xbfb8aa3b072c7820 */ /* 0x000fe20000410000 */
[----:B------:R-:W2:Y:S01]  /*1ac0*/  MUFU.EX2 R38, R38 ;  /* 0x0000002600267308 */ /* 0x000ea20000000800 */
[----:B------:R-:W-:Y:S01]  /*1ad0*/  FMUL.FTZ R49, R0, R49 ;  /* 0x0000003100317220 */ /* 0x000fe20000410000 */
[----:B------:R-:W-:Y:S01]  /*1ae0*/  FMUL.FTZ R34, R33, -1.4426950216293334961 ;  /* 0xbfb8aa3b21227820 */ /* 0x000fe20000410000 */
[----:B------:R-:W-:Y:S01]  /*1af0*/  FMUL.FTZ R48, R29, -1.4426950216293334961 ;  /* 0xbfb8aa3b1d307820 */ /* 0x000fe20000410000 */
[----:B-1----:R-:W-:Y:S01]  /*1b00*/  FADD.FTZ R47, R32, 1 ;  /* 0x3f800000202f7421 */ /* 0x002fe20000010000 */
[----:B------:R-:W-:Y:S01]  /*1b10*/  FFMA.FTZ R36, R35, R49, R36 ;  /* 0x0000003123247223 */ /* 0x000fe20000010024 */
[----:B------:R-:W-:-:S02]  /*1b20*/  SHF.R.U64 R35, R22, 0x3, R19 ;  /* 0x0000000316237819 */ /* 0x000fc40000001213 */
[----:B------:R-:W1:Y:S01]  /*1b30*/  MUFU.EX2 R39, R39 ;  /* 0x0000002700277308 */ /* 0x000e620000000800 */
[----:B------:R-:W-:Y:S01]  /*1b40*/  FMUL.FTZ R8, R36, -1.4426950216293334961 ;  /* 0xbfb8aa3b24087820 */ /* 0x000fe20000410000 */
[----:B0-----:R-:W-:-:S06]  /*1b50*/  FADD.FTZ R37, R37, 1 ;  /* 0x3f80000025257421 */ /* 0x001fcc0000010000 */
        /* <DEDUP_REMOVED lines=14> */
[----:B------:R2:W3:Y:S01]  /*1c40*/  MUFU.EX2 R5, R3 ;  /* 0x0000000300057308 */ /* 0x0004e20000000800 */
[----:B-1----:R-:W-:Y:S01]  /*1c50*/  FADD.FTZ R42, R44, 1 ;  /* 0x3f8000002c2a7421 */ /* 0x002fe20000010000 */
[----:B------:R-:W-:-:S06]  /*1c60*/  SHF.R.U32.HI R44, RZ, 0x3, R19 ;  /* 0x00000003ff2c7819 */ /* 0x000fcc0000011613 */
[----:B------:R-:W1:Y:S01]  /*1c70*/  MUFU.EX2 R34, R34 ;  /* 0x0000002200227308 */ /* 0x000e620000000800 */
[----:B0-----:R-:W-:Y:S01]  /*1c80*/  FADD.FTZ R46, R46, 1 ;  /* 0x3f8000002e2e7421 */ /* 0x001fe20000010000 */
[----:B--2---:R-:W-:-:S03]  /*1c90*/  SHF.R.S32.HI R3, RZ, 0x1f, R2 ;  /* 0x0000001fff037819 */ /* 0x004fc60000011402 */
[----:B------:R-:W-:-:S03]  /*1ca0*/  IMAD.WIDE.U32 R2, R35, 0xa0000, R2 ;  /* 0x000a000023027825 */ /* 0x000fc600078e0002 */
[----:B------:R1:W0:Y:S01]  /*1cb0*/  MUFU.EX2 R26, R48 ;  /* 0x00000030001a7308 */ /* 0x0002220000000800 */
[----:B---3--:R-:W-:Y:S01]  /*1cc0*/  FADD.FTZ R5, R5, 1 ;  /* 0x3f80000005057421 */ /* 0x008fe20000010000 */
[----:B------:R-:W-:Y:S01]  /*1cd0*/  IMAD R35, R44, 0xa0000, RZ ;  /* 0x000a00002c237824 */ /* 0x000fe200078e02ff */
[----:B------:R-:W-:-:S05]  /*1ce0*/  IADD3 R21, P2, R21, R2, RZ ;  /* 0x0000000215157210 */ /* 0x000fca0007f5e0ff */
[----:B------:R-:W2:Y:S01]  /*1cf0*/  MUFU.EX2 R8, R8 ;  /* 0x0000000800087308 */ /* 0x000ea20000000800 */
[----:B-1----:R-:W-:Y:S01]  /*1d00*/  FADD.FTZ R48, R34, 1 ;  /* 0x3f80000022307421 */ /* 0x002fe20000010000 */
[----:B------:R-:W-:Y:S02]  /*1d10*/  IADD3 R3, R35, R3, RZ ;  /* 0x0000000323037210 */ /* 0x000fe40007ffe0ff */
[-C--:B------:R-:W-:Y:S02]  /*1d20*/  IADD3 R35, P1, R25, R2.reuse, RZ ;  /* 0x0000000219237210 */ /* 0x080fe40007f3e0ff */
[----:B------:R-:W-:Y:S02]  /*1d30*/  IADD3 R25, P0, R27, R2, RZ ;  /* 0x000000021b197210 */ /* 0x000fe40007f1e0ff */
[----:B------:R-:W1:Y:S01]  /*1d40*/  MUFU.RCP R28, R28 ;  /* 0x0000001c001c7308 */ /* 0x000e620000001000 */
[----:B0-----:R-:W-:Y:S01]  /*1d50*/  FADD.FTZ R51, R26, 1 ;  /* 0x3f8000001a337421 */ /* 0x001fe20000010000 */
[----:B------:R-:W-:-:S02]  /*1d60*/  IADD3.X R44, RZ, R3, RZ, P1, !PT ;  /* 0x00000003ff2c7210 */ /* 0x000fc40000ffe4ff */
[----:B------:R-:W-:Y:S02]  /*1d70*/  LEA R26, P3, R35, UR6, 0x1 ;  /* 0x00000006231a7c11 */ /* 0x000fe4000f8608ff */
[----:B------:R-:W-:Y:S02]  /*1d80*/  IADD3 R23, P1, R23, R2, RZ ;  /* 0x0000000217177210 */ /* 0x000fe40007f3e0ff */
[----:B------:R-:W0:Y:S01]  /*1d90*/  MUFU.RCP R37, R37 ;  /* 0x0000002500257308 */ /* 0x000e220000001000 */
[----:B--2---:R-:W-:Y:S01]  /*1da0*/  FADD.FTZ R8, R8, 1 ;  /* 0x3f80000008087421 */ /* 0x004fe20000010000 */
[----:B------:R-:W-:Y:S02]  /*1db0*/  LEA.HI.X R27, R35, UR7, R44, 0x1, P3 ;  /* 0x00000007231b7c11 */ /* 0x000fe400098f0c2c */
[-C--:B------:R-:W-:Y:S02]  /*1dc0*/  IADD3.X R52, RZ, R3.reuse, RZ, P0, !PT ;  /* 0x00000003ff347210 */ /* 0x080fe400007fe4ff */
[----:B------:R-:W-:-:S02]  /*1dd0*/  IADD3.X R50, RZ, R3, RZ, P1, !PT ;  /* 0x00000003ff327210 */ /* 0x000fc40000ffe4ff */
[----:B------:R-:W2:Y:S01]  /*1de0*/  MUFU.RCP R32, R32 ;  /* 0x0000002000207308 */ /* 0x000ea20000001000 */
[----:B-1----:R-:W-:Y:S01]  /*1df0*/  FMUL.FTZ R28, R9, R28 ;  /* 0x0000001c091c7220 */ /* 0x002fe20000410000 */
[----:B------:R-:W-:Y:S02]  /*1e00*/  IADD3.X R3, RZ, R3, RZ, P2, !PT ;  /* 0x00000003ff037210 */ /* 0x000fe400017fe4ff */
[----:B------:R-:W-:Y:S02]  /*1e10*/  LEA R44, P0, R21, UR6, 0x1 ;  /* 0x00000006152c7c11 */ /* 0x000fe4000f8008ff */
[----:B------:R-:W-:Y:S02]  /*1e20*/  LEA R2, P1, R23, UR6, 0x1 ;  /* 0x0000000617027c11 */ /* 0x000fe4000f8208ff */
[----:B------:R-:W1:Y:S01]  /*1e30*/  MUFU.RCP R47, R47 ;  /* 0x0000002f002f7308 */ /* 0x000e620000001000 */
[----:B0-----:R-:W-:Y:S01]  /*1e40*/  FMUL.FTZ R37, R14, R37 ;  /* 0x000000250e257220 */ /* 0x001fe20000410000 */
[----:B------:R-:W-:-:S02]  /*1e50*/  LEA.HI.X R45, R21, UR7, R3, 0x1, P0 ;  /* 0x00000007152d7c11 */ /* 0x000fc400080f0c03 */
[----:B------:R-:W-:Y:S02]  /*1e60*/  LEA.HI.X R3, R23, UR7, R50, 0x1, P1 ;  /* 0x0000000717037c11 */ /* 0x000fe400088f0c32 */
[----:B------:R-:W-:Y:S02]  /*1e70*/  LEA R34, P2, R25, UR6, 0x1 ;  /* 0x0000000619227c11 */ /* 0x000fe4000f8408ff */
[----:B------:R-:W0:Y:S01]  /*1e80*/  MUFU.RCP R38, R38 ;  /* 0x0000002600267308 */ /* 0x000e220000001000 */
[----:B--2---:R-:W-:Y:S01]  /*1e90*/  FMUL.FTZ R32, R13, R32 ;  /* 0x000000200d207220 */ /* 0x004fe20000410000 */
[----:B------:R-:W-:Y:S02]  /*1ea0*/  LEA.HI.X R35, R25, UR7, R52, 0x1, P2 ;  /* 0x0000000719237c11 */ /* 0x000fe400090f0c34 */
[----:B------:R-:W-:Y:S02]  /*1eb0*/  IADD3 R22, P0, R22, 0x15, RZ ;  /* 0x0000001516167810 */ /* 0x000fe40007f1e0ff */
[----:B------:R-:W-:-:S02]  /*1ec0*/  F2FP.F16.F32.PACK_AB R32, R32, R37 ;  /* 0x000000252020723e */ /* 0x000fc400000000ff */
[----:B------:R-:W2:Y:S01]  /*1ed0*/  MUFU.RCP R39, R39 ;  /* 0x0000002700277308 */ /* 0x000ea20000001000 */
[----:B-1----:R-:W-:Y:S01]  /*1ee0*/  FMUL.FTZ R47, R12, R47 ;  /* 0x0000002f0c2f7220 */ /* 0x002fe20000410000 */
[----:B------:R-:W-:Y:S01]  /*1ef0*/  IADD3.X R19, RZ, R19, RZ, P0, !PT ;  /* 0x00000013ff137210 */ /* 0x000fe200007fe4ff */
[----:B------:R-:W-:Y:S01]  /*1f00*/  STG.E.U16 desc[UR8][R26.64+0x4], R32 ;  /* 0x000004201a007986 */ /* 0x000fe2000c101508 */
[----:B------:R-:W-:Y:S02]  /*1f10*/  ISETP.GE.U32.AND P0, PT, R22, UR10, PT ;  /* 0x0000000a16007c0c */ /* 0x000fe4000bf06070 */
[----:B------:R-:W-:Y:S02]  /*1f20*/  F2FP.F16.F32.PACK_AB R28, R47, R28 ;  /* 0x0000001c2f1c723e */ /* 0x000fe400000000ff */
[----:B------:R-:W1:Y:S01]  /*1f30*/  MUFU.RCP R41, R41 ;  /* 0x0000002900297308 */ /* 0x000e620000001000 */
[----:B0-----:R-:W-:Y:S01]  /*1f40*/  FMUL.FTZ R38, R15, R38 ;  /* 0x000000260f267220 */ /* 0x001fe20000410000 */
[----:B------:R-:W-:Y:S01]  /*1f50*/  PRMT R13, R28, 0x7632, R13 ;  /* 0x000076321c0d7816 */ /* 0x000fe2000000000d */
[----:B------:R-:W-:Y:S01]  /*1f60*/  STG.E.U16 desc[UR8][R26.64], R28 ;  /* 0x0000001c1a007986 */ /* 0x000fe2000c101508 */
[----:B------:R-:W-:-:S03]  /*1f70*/  ISETP.GE.AND.EX P0, PT, R19, UR5, PT, P0 ;  /* 0x0000000513007c0c */ /* 0x000fc6000bf06300 */
[----:B------:R-:W-:Y:S01]  /*1f80*/  STG.E.U16 desc[UR8][R26.64+0x2], R13 ;  /* 0x0000020d1a007986 */ /* 0x000fe2000c101508 */
[----:B------:R-:W0:Y:S01]  /*1f90*/  MUFU.RCP R40, R40 ;  /* 0x0000002800287308 */ /* 0x000e220000001000 */
[----:B--2---:R-:W-:-:S05]  /*1fa0*/  FMUL.FTZ R39, R10, R39 ;  /* 0x000000270a277220 */ /* 0x004fca0000410000 */
[----:B------:R-:W-:Y:S02]  /*1fb0*/  F2FP.F16.F32.PACK_AB R38, R39, R38 ;  /* 0x000000262726723e */ /* 0x000fe400000000ff */
[----:B------:R-:W2:Y:S01]  /*1fc0*/  MUFU.RCP R43, R43 ;  /* 0x0000002b002b7308 */ /* 0x000ea20000001000 */
[----:B-1----:R-:W-:-:S07]  /*1fd0*/  FMUL.FTZ R41, R24, R41 ;  /* 0x0000002918297220 */ /* 0x002fce0000410000 */
[----:B------:R-:W1:Y:S01]  /*1fe0*/  MUFU.RCP R0, R0 ;  /* 0x0000000000007308 */ /* 0x000e620000001000 */
[----:B0-----:R-:W-:-:S05]  /*1ff0*/  FMUL.FTZ R40, R11, R40 ;  /* 0x000000280b287220 */ /* 0x001fca0000410000 */
[----:B------:R-:W-:Y:S02]  /*2000*/  F2FP.F16.F32.PACK_AB R41, R40, R41 ;  /* 0x000000292829723e */ /* 0x000fe400000000ff */
[----:B------:R-:W0:Y:S01]  /*2010*/  MUFU.RCP R42, R42 ;  /* 0x0000002a002a7308 */ /* 0x000e220000001000 */
[----:B--2---:R-:W-:Y:S01]  /*2020*/  FMUL.FTZ R43, R6, R43 ;  /* 0x0000002b062b7220 */ /* 0x004fe20000410000 */
[----:B------:R-:W-:-:S06]  /*2030*/  PRMT R6, R38, 0x7632, R6 ;  /* 0x0000763226067816 */ /* 0x000fcc0000000006 */
[----:B------:R-:W2:Y:S01]  /*2040*/  MUFU.RCP R49, R46 ;  /* 0x0000002e00317308 */ /* 0x000ea20000001000 */
[----:B-1----:R-:W-:-:S05]  /*2050*/  FMUL.FTZ R0, R31, R0 ;  /* 0x000000001f007220 */ /* 0x002fca0000410000 */
[----:B------:R-:W-:Y:S02]  /*2060*/  F2FP.F16.F32.PACK_AB R43, R0, R43 ;  /* 0x0000002b002b723e */ /* 0x000fe400000000ff */
[----:B------:R-:W1:Y:S01]  /*2070*/  MUFU.RCP R5, R5 ;  /* 0x0000000500057308 */ /* 0x000e620000001000 */
[----:B0-----:R-:W-:Y:S01]  /*2080*/  FMUL.FTZ R42, R7, R42 ;  /* 0x0000002a072a7220 */ /* 0x001fe20000410000 */
[----:B------:R-:W-:-:S06]  /*2090*/  PRMT R0, R41, 0x7632, R0 ;  /* 0x0000763229007816 */ /* 0x000fcc0000000000 */
[----:B------:R-:W0:Y:S01]  /*20a0*/  MUFU.RCP R46, R51 ;  /* 0x00000033002e7308 */ /* 0x000e220000001000 */
[----:B--2---:R-:W-:Y:S01]  /*20b0*/  FMUL.FTZ R49, R4, R49 ;  /* 0x0000003104317220 */ /* 0x004fe20000410000 */
[----:B------:R-:W-:-:S04]  /*20c0*/  PRMT R4, R32, 0x7632, R4 ;  /* 0x0000763220047816 */ /* 0x000fc80000000004 */
[----:B------:R-:W-:Y:S01]  /*20d0*/  F2FP.F16.F32.PACK_AB R42, R49, R42 ;  /* 0x0000002a312a723e */ /* 0x000fe200000000ff */
[----:B------:R2:W-:Y:S01]  /*20e0*/  STG.E.U16 desc[UR8][R26.64+0x6], R4 ;  /* 0x000006041a007986 */ /* 0x0005e2000c101508 */
[----:B------:R-:W3:Y:S01]  /*20f0*/  MUFU.RCP R48, R48 ;  /* 0x0000003000307308 */ /* 0x000ee20000001000 */
[----:B-1----:R-:W-:Y:S01]  /*2100*/  FMUL.FTZ R5, R30, R5 ;  /* 0x000000051e057220 */ /* 0x002fe20000410000 */
[----:B------:R-:W-:Y:S01]  /*2110*/  PRMT R7, R42, 0x7632, R7 ;  /* 0x000076322a077816 */ /* 0x000fe20000000007 */
[----:B------:R-:W-:Y:S04]  /*2120*/  STG.E.U16 desc[UR8][R44.64], R38 ;  /* 0x000000262c007986 */ /* 0x000fe8000c101508 */
[----:B------:R-:W-:Y:S01]  /*2130*/  STG.E.U16 desc[UR8][R44.64+0x2], R6 ;  /* 0x000002062c007986 */ /* 0x000fe2000c101508 */
[----:B------:R-:W1:Y:S01]  /*2140*/  MUFU.RCP R9, R8 ;  /* 0x0000000800097308 */ /* 0x000e620000001000 */
[----:B0-----:R-:W-:Y:S01]  /*2150*/  FMUL.FTZ R46, R29, R46 ;  /* 0x0000002e1d2e7220 */ /* 0x001fe20000410000 */
[----:B--2---:R-:W-:Y:S01]  /*2160*/  PRMT R4, R43, 0x7632, R4 ;  /* 0x000076322b047816 */ /* 0x004fe20000000004 */
[----:B------:R-:W-:Y:S03]  /*2170*/  STG.E.U16 desc[UR8][R44.64+0x4], R41 ;  /* 0x000004292c007986 */ /* 0x000fe6000c101508 */
[----:B------:R-:W-:Y:S01]  /*2180*/  F2FP.F16.F32.PACK_AB R5, R46, R5 ;  /* 0x000000052e05723e */ /* 0x000fe200000000ff */
[----:B------:R0:W-:Y:S01]  /*2190*/  STG.E.U16 desc[UR8][R44.64+0x6], R0 ;  /* 0x000006002c007986 */ /* 0x0001e2000c101508 */
[----:B---3--:R-:W-:-:S03]  /*21a0*/  FMUL.FTZ R48, R33, R48 ;  /* 0x0000003021307220 */ /* 0x008fc60000410000 */
[----:B------:R-:W-:Y:S04]  /*21b0*/  STG.E.U16 desc[UR8][R2.64], R43 ;  /* 0x0000002b02007986 */ /* 0x000fe8000c101508 */
[----:B------:R-:W-:Y:S01]  /*21c0*/  STG.E.U16 desc[UR8][R2.64+0x2], R4 ;  /* 0x0000020402007986 */ /* 0x000fe2000c101508 */
[----:B-1----:R-:W-:-:S03]  /*21d0*/  FMUL.FTZ R9, R36, R9 ;  /* 0x0000000924097220 */ /* 0x002fc60000410000 */
[----:B------:R-:W-:Y:S01]  /*21e0*/  STG.E.U16 desc[UR8][R2.64+0x4], R42 ;  /* 0x0000042a02007986 */ /* 0x000fe2000c101508 */
[----:B0-----:R-:W-:Y:S02]  /*21f0*/  PRMT R0, R5, 0x7632, R0 ;  /* 0x0000763205007816 */ /* 0x001fe40000000000 */
[----:B------:R-:W-:Y:S01]  /*2200*/  F2FP.F16.F32.PACK_AB R48, R9, R48 ;  /* 0x000000300930723e */ /* 0x000fe200000000ff */
        /* <DEDUP_REMOVED lines=8> */
.L_x_3460:
        /* <DEDUP_REMOVED lines=15> */
.L_x_3604:


//--------------------- .text._ZN13group_norm_v214gn_cuda_kernelI6__halfLi320ELi1ELi16ELi160ELi256ELb1ELi32ELi320ELi320ELi4ELb1ELi18ELb0ELb0ENS_16CompileConditionILi900EEEEEvPT_PKS4_S7_S7_flPfS8_Pj --------------------------
	.section	.text._ZN13group_norm_v214gn_cuda_kernelI6__halfLi320ELi1ELi16ELi160ELi256ELb1ELi32ELi320ELi320ELi4ELb1ELi18ELb0ELb0ENS_16CompileConditionILi900EEEEEvPT_PKS4_S7_S7_flPfS8_Pj,"ax",@progbits
	.align	128
        .global         _ZN13group_norm_v214gn_cuda_kernelI6__halfLi320ELi1ELi16ELi160ELi256ELb1ELi32ELi320ELi320ELi4ELb1ELi18ELb0ELb0ENS_16CompileConditionILi900EEEEEvPT_PKS4_S7_S7_flPfS8_Pj
        .type           _ZN13group_norm_v214gn_cuda_kernelI6__halfLi320ELi1ELi16ELi160ELi256ELb1ELi32ELi320ELi320ELi4ELb1ELi18ELb0ELb0ENS_16CompileConditionILi900EEEEEvPT_PKS4_S7_S7_flPfS8_Pj,@function
        .size           _ZN13group_norm_v214gn_cuda_kernelI6__halfLi320ELi1ELi16ELi160ELi256ELb1ELi32ELi320ELi320ELi4ELb1ELi18ELb0ELb0ENS_16CompileConditionILi900EEEEEvPT_PKS4_S7_S7_flPfS8_Pj,(.L_x_3605 - _ZN13group_norm_v214gn_cuda_kernelI6__halfLi320ELi1ELi16ELi160ELi256ELb1ELi32ELi320ELi320ELi4ELb1ELi18ELb0ELb0ENS_16CompileConditionILi900EEEEEvPT_PKS4_S7_S7_flPfS8_Pj)
        .other          _ZN13group_norm_v214gn_cuda_kernelI6__halfLi320ELi1ELi16ELi160ELi256ELb1ELi32ELi320ELi320ELi4ELb1ELi18ELb0ELb0ENS_16CompileConditionILi900EEEEEvPT_PKS4_S7_S7_flPfS8_Pj,@"STO_CUDA_ENTRY STV_DEFAULT"
_ZN13group_norm_v214gn_cuda_kernelI6__halfLi320ELi1ELi16ELi160ELi256ELb1ELi32ELi320ELi320ELi4ELb1ELi18ELb0ELb0ENS_16CompileConditionILi900EEEEEvPT_PKS4_S7_S7_flPfS8_Pj:
.text._ZN13group_norm_v214gn_cuda_kernelI6__halfLi320ELi1ELi16ELi160ELi256ELb1ELi32ELi320ELi320ELi4ELb1ELi18ELb0ELb0ENS_16CompileConditionILi900EEEEEvPT_PKS4_S7_S7_flPfS8_Pj:
        /* <DEDUP_REMOVED lines=13> */
[----:B------:R-:W-:Y:S02]  /*00d0*/  ISETP.EQ.U32.AND P1, PT, RZ, UR4, PT ;  /* 0x00000004ff007c0c */ /* 0x000fe4000bf22070 */
[----:B------:R-:W-:Y:S02]  /*00e0*/  CS2R R24, SRZ ;  /* 0x0000000000187805 */ /* 0x000fe4000001ff00 */
[----:B------:R-:W-:Y:S01]  /*00f0*/  MOV R29, UR6 ;  /* 0x00000006001d7c02 */ /* 0x000fe20008000f00 */
[----:B------:R-:W3:Y:S01]  /*0100*/  S2R R5, SR_CgaCtaId ;  /* 0x0000000000057919 */ /* 0x000ee20000008800 */
[----:B------:R-:W-:Y:S01]  /*0110*/  ULDC.64 UR8, c[0x0][0x208] ;  /* 0x0000820000087ab9 */ /* 0x000fe20000000a00 */
        /* <DEDUP_REMOVED lines=16> */
.L_x_3468:
        /* <DEDUP_REMOVED lines=17> */
[----:B------:R-:W-:-:S05]  /*0330*/  IMAD R41, R41, 0xa00, RZ ;  /* 0x00000a0029297824 */ /* 0x000fca00078e02ff */
        /* <DEDUP_REMOVED lines=49> */
[--C-:B--2---:R-:W-:Y:S02]  /*0650*/  HADD2.F32 R0, -RZ, R44.reuse.H0_H0 ;  /* 0x2000002cff007230 */ /* 0x104fe40000004100 */
        /* <DEDUP_REMOVED lines=94> */
[----:B------:R-:W-:Y:S01]  /*0c40*/  FADD.FTZ R48, R0, R14 ;  /* 0x0000000e00307221 */ /* 0x000fe20000010000 */
[----:B------:R-:W-:Y:S01]  /*0c50*/  HFMA2.MMA R14, -RZ, RZ, 0, 0 ;  /* 0x00000000ff0e7435 */ /* 0x000fe200000001ff */
[----:B------:R-:W-:-:S03]  /*0c60*/  MOV R9, RZ ;  /* 0x000000ff00097202 */ /* 0x000fc60000000f00 */
[----:B------:R0:W-:Y:S01]  /*0c70*/  STS.64 [R27], R48 ;  /* 0x000000301b007388 */ /* 0x0001e20000000a00 */
[----:B------:R-:W-:Y:S06]  /*0c80*/  BAR.SYNC.DEFER_BLOCKING 0x0 ;  /* 0x0000000000007b1d */ /* 0x000fec0000010000 */
[----:B------:R-:W-:Y:S05]  /*0c90*/  @P1 BRA `(.L_x_3462) ;  /* 0x0000000400581947 */ /* 0x000fea0003800000 */
[----:B0-----:R-:W0:Y:S01]  /*0ca0*/  S2R R49, SR_CgaCtaId ;  /* 0x0000000000317919 */ /* 0x001e220000008800 */
[----:B------:R-:W-:Y:S02]  /*0cb0*/  MOV R16, 0xa0 ;  /* 0x000000a000107802 */ /* 0x000fe40000000f00 */
[----:B------:R-:W-:Y:S02]  /*0cc0*/  MOV R14, 0x400 ;  /* 0x00000400000e7802 */ /* 0x000fe40000000f00 */
[----:B------:R-:W-:Y:S01]  /*0cd0*/  MOV R9, RZ ;  /* 0x000000ff00097202 */ /* 0x000fe20000000f00 */
[CC--:B------:R-:W-:Y:S01]  /*0ce0*/  IMAD R0, R23.reuse, R16.reuse, 0xc ;  /* 0x0000000c17007424 */ /* 0x0c0fe200078e0210 */
[----:B------:R-:W-:Y:S01]  /*0cf0*/  MOV R18, RZ ;  /* 0x000000ff00127202 */ /* 0x000fe20000000f00 */
[----:B------:R-:W-:-:S03]  /*0d00*/  IMAD R16, R23, R16, 0x1c ;  /* 0x0000001c17107424 */ /* 0x000fc600078e0210 */
[C---:B------:R-:W-:Y:S02]  /*0d10*/  IADD3 R57, R0.reuse, -0x4, RZ ;  /* 0xfffffffc00397810 */ /* 0x040fe40007ffe0ff */
[----:B------:R-:W-:Y:S02]  /*0d20*/  IADD3 R59, R0, -0x8, RZ ;  /* 0xfffffff8003b7810 */ /* 0x000fe40007ffe0ff */
[----:B0-----:R-:W-:Y:S02]  /*0d30*/  LEA R40, R49, R14, 0x18 ;  /* 0x0000000e31287211 */ /* 0x001fe400078ec0ff */
[----:B------:R-:W-:-:S07]  /*0d40*/  MOV R14, RZ ;  /* 0x000000ff000e7202 */ /* 0x000fce0000000f00 */
.L_x_3463:
[----:B------:R-:W-:Y:S01]  /*0d50*/  IMAD R30, R23, 0xa0, R18 ;  /* 0x000000a0171e7824 */ /* 0x000fe200078e0212 */
[-C--:B------:R-:W-:Y:S02]  /*0d60*/  IADD3 R32, R59, R18.reuse, RZ ;  /* 0x000000123b207210 */ /* 0x080fe40007ffe0ff */
[----:B------:R-:W-:Y:S02]  /*0d70*/  IADD3 R34, R57, R18, RZ ;  /* 0x0000001239227210 */ /* 0x000fe40007ffe0ff */
[----:B------:R-:W-:Y:S02]  /*0d80*/  SHF.R.S32.HI R49, RZ, 0x1f, R30 ;  /* 0x0000001fff317819 */ /* 0x000fe4000001141e */
[----:B------:R-:W-:Y:S02]  /*0d90*/  SHF.R.S32.HI R53, RZ, 0x1f, R32 ;  /* 0x0000001fff357819 */ /* 0x000fe40000011420 */
[----:B------:R-:W-:Y:S02]  /*0da0*/  LEA.HI R49, R49, R30, RZ, 0x2 ;  /* 0x0000001e31317211 */ /* 0x000fe400078f10ff */
[----:B------:R-:W-:-:S02]  /*0db0*/  IADD3 R36, R0, R18, RZ ;  /* 0x0000001200247210 */ /* 0x000fc40007ffe0ff */
[----:B------:R-:W-:Y:S02]  /*0dc0*/  SHF.R.S32.HI R55, RZ, 0x1f, R34 ;  /* 0x0000001fff377819 */ /* 0x000fe40000011422 */
[----:B------:R-:W-:Y:S02]  /*0dd0*/  LEA.HI R53, R53, R32, RZ, 0x2 ;  /* 0x0000002035357211 */ /* 0x000fe400078f10ff */
[----:B------:R-:W-:Y:S02]  /*0de0*/  SHF.R.S32.HI R49, RZ, 0x2, R49 ;  /* 0x00000002ff317819 */ /* 0x000fe40000011431 */
[----:B------:R-:W-:Y:S02]  /*0df0*/  SHF.R.S32.HI R61, RZ, 0x1f, R36 ;  /* 0x0000001fff3d7819 */ /* 0x000fe40000011424 */
[----:B------:R-:W-:Y:S01]  /*0e00*/  IADD3 R30, R16, -0xc, RZ ;  /* 0xfffffff4101e7810 */ /* 0x000fe20007ffe0ff */
[----:B------:R-:W-:Y:S01]  /*0e10*/  IMAD R49, R49, 0x28, R40 ;  /* 0x0000002831317824 */ /* 0x000fe200078e0228 */
[----:B------:R-:W-:-:S02]  /*0e20*/  LEA.HI R55, R55, R34, RZ, 0x2 ;  /* 0x0000002237377211 */ /* 0x000fc400078f10ff */
[----:B------:R-:W-:Y:S02]  /*0e30*/  SHF.R.S32.HI R53, RZ, 0x2, R53 ;  /* 0x00000002ff357819 */ /* 0x000fe40000011435 */
[----:B------:R-:W-:Y:S02]  /*0e40*/  IADD3 R32, R16, -0x8, RZ ;  /* 0xfffffff810207810 */ /* 0x000fe40007ffe0ff */
[----:B------:R-:W-:Y:S01]  /*0e50*/  LEA.HI R61, R61, R36, RZ, 0x2 ;  /* 0x000000243d3d7211 */ /* 0x000fe200078f10ff */
[----:B------:R-:W-:Y:S01]  /*0e60*/  IMAD R53, R53, 0x28, R40 ;  /* 0x0000002835357824 */ /* 0x000fe200078e0228 */
[----:B------:R-:W-:Y:S02]  /*0e70*/  SHF.R.S32.HI R63, RZ, 0x1f, R30 ;  /* 0x0000001fff3f7819 */ /* 0x000fe4000001141e */
[----:B------:R-:W-:Y:S02]  /*0e80*/  SHF.R.S32.HI R55, RZ, 0x2, R55 ;  /* 0x00000002ff377819 */ /* 0x000fe40000011437 */
[----:B------:R-:W-:-:S02]  /*0e90*/  LEA R49, R28, R49, 0x3 ;  /* 0x000000311c317211 */ /* 0x000fc400078e18ff */
[----:B------:R-:W-:Y:S01]  /*0ea0*/  IADD3 R34, R16, -0x4, RZ ;  /* 0xfffffffc10227810 */ /* 0x000fe20007ffe0ff */
[----:B------:R-:W-:Y:S01]  /*0eb0*/  IMAD R55, R55, 0x28, R40 ;  /* 0x0000002837377824 */ /* 0x000fe200078e0228 */
[----:B------:R-:W-:Y:S02]  /*0ec0*/  SHF.R.S32.HI R65, RZ, 0x1f, R32 ;  /* 0x0000001fff417819 */ /* 0x000fe40000011420 */
[----:B------:R-:W-:Y:S01]  /*0ed0*/  LEA.HI R63, R63, R30, RZ, 0x2 ;  /* 0x0000001e3f3f7211 */ /* 0x000fe200078f10ff */
[----:B------:R-:W0:Y:S01]  /*0ee0*/  LDS.64 R48, [R49] ;  /* 0x0000000031307984 */ /* 0x000e220000000a00 */
[----:B------:R-:W-:Y:S02]  /*0ef0*/  SHF.R.S32.HI R61, RZ, 0x2, R61 ;  /* 0x00000002ff3d7819 */ /* 0x000fe4000001143d */
[----:B------:R-:W-:Y:S02]  /*0f00*/  LEA R53, R28, R53, 0x3 ;  /* 0x000000351c357211 */ /* 0x000fe400078e18ff */
[----:B------:R-:W-:Y:S01]  /*0f10*/  SHF.R.S32.HI R67, RZ, 0x1f, R34 ;  /* 0x0000001fff437819 */ /* 0x000fe20000011422 */
[----:B------:R-:W-:Y:S01]  /*0f20*/  IMAD R61, R61, 0x28, R40 ;  /* 0x000000283d3d7824 */ /* 0x000fe200078e0228 */
[----:B------:R-:W-:-:S02]  /*0f30*/  LEA.HI R65, R65, R32, RZ, 0x2 ;  /* 0x0000002041417211 */ /* 0x000fc400078f10ff */
[----:B------:R-:W-:Y:S01]  /*0f40*/  SHF.R.S32.HI R63, RZ, 0x2, R63 ;  /* 0x00000002ff3f7819 */ /* 0x000fe2000001143f */
[----:B------:R-:W1:Y:S01]  /*0f50*/  LDS.64 R52, [R53] ;  /* 0x0000000035347984 */ /* 0x000e620000000a00 */
[C---:B------:R-:W-:Y:S02]  /*0f60*/  LEA R55, R28.reuse, R55, 0x3 ;  /* 0x000000371c377211 */ /* 0x040fe400078e18ff */
[----:B------:R-:W-:Y:S01]  /*0f70*/  LEA.HI R67, R67, R34, RZ, 0x2 ;  /* 0x0000002243437211 */ /* 0x000fe200078f10ff */
[----:B------:R-:W-:Y:S01]  /*0f80*/  IMAD R63, R63, 0x28, R40 ;  /* 0x000000283f3f7824 */ /* 0x000fe200078e0228 */
[----:B------:R-:W-:Y:S02]  /*0f90*/  SHF.R.S32.HI R69, RZ, 0x1f, R16 ;  /* 0x0000001fff457819 */ /* 0x000fe40000011410 */
[----:B------:R-:W-:Y:S01]  /*0fa0*/  SHF.R.S32.HI R65, RZ, 0x2, R65 ;  /* 0x00000002ff417819 */ /* 0x000fe20000011441 */
[----:B------:R-:W2:Y:S01]  /*0fb0*/  LDS.64 R54, [R55] ;  /* 0x0000000037367984 */ /* 0x000ea20000000a00 */
[----:B------:R-:W-:-:S02]  /*0fc0*/  LEA R61, R28, R61, 0x3 ;  /* 0x0000003d1c3d7211 */ /* 0x000fc400078e18ff */
[----:B------:R-:W-:Y:S01]  /*0fd0*/  LEA.HI R69, R69, R16, RZ, 0x2 ;  /* 0x0000001045457211 */ /* 0x000fe200078f10ff */
[--C-:B------:R-:W-:Y:S01]  /*0fe0*/  IMAD R65, R65, 0x28, R40.reuse ;  /* 0x0000002841417824 */ /* 0x100fe200078e0228 */
[----:B------:R-:W-:Y:S02]  /*0ff0*/  SHF.R.S32.HI R67, RZ, 0x2, R67 ;  /* 0x00000002ff437819 */ /* 0x000fe40000011443 */
[C---:B------:R-:W-:Y:S01]  /*1000*/  LEA R63, R28.reuse, R63, 0x3 ;  /* 0x0000003f1c3f7211 */ /* 0x040fe200078e18ff */
[----:B------:R-:W3:Y:S01]  /*1010*/  LDS.64 R60, [R61] ;  /* 0x000000003d3c7984 */ /* 0x000ee20000000a00 */
[----:B------:R-:W-:Y:S01]  /*1020*/  SHF.R.S32.HI R69, RZ, 0x2, R69 ;  /* 0x00000002ff457819 */ /* 0x000fe20000011445 */
[--C-:B------:R-:W-:Y:S01]  /*1030*/  IMAD R67, R67, 0x28, R40.reuse ;  /* 0x0000002843437824 */ /* 0x100fe200078e0228 */
[C---:B------:R-:W-:Y:S02]  /*1040*/  LEA R65, R28.reuse, R65, 0x3 ;  /* 0x000000411c417211 */ /* 0x040fe400078e18ff */
[----:B------:R-:W4:Y:S01]  /*1050*/  LDS.64 R62, [R63] ;  /* 0x000000003f3e7984 */ /* 0x000f220000000a00 */
[----:B------:R-:W-:Y:S01]  /*1060*/  IMAD R69, R69, 0x28, R40 ;  /* 0x0000002845457824 */ /* 0x000fe200078e0228 */
[----:B------:R-:W-:-:S02]  /*1070*/  LEA R67, R28, R67, 0x3 ;  /* 0x000000431c437211 */ /* 0x000fc400078e18ff */
[----:B------:R-:W5:Y:S01]  /*1080*/  LDS.64 R64, [R65] ;  /* 0x0000000041407984 */ /* 0x000f620000000a00 */
[----:B------:R-:W-:Y:S02]  /*1090*/  IADD3 R18, R18, 0x20, RZ ;  /* 0x0000002012127810 */ /* 0x000fe40007ffe0ff */
[----:B------:R-:W-:Y:S01]  /*10a0*/  LEA R69, R28, R69, 0x3 ;  /* 0x000000451c457211 */ /* 0x000fe200078e18ff */
[----:B------:R-:W5:Y:S01]  /*10b0*/  LDS.64 R66, [R67] ;  /* 0x0000000043427984 */ /* 0x000f620000000a00 */
[----:B0-----:R-:W-:Y:S01]  /*10c0*/  FADD.FTZ R9, R48, R9 ;  /* 0x0000000930097221 */ /* 0x001fe20000010000 */
[----:B------:R-:W-:Y:S01]  /*10d0*/  FADD.FTZ R14, R49, R14 ;  /* 0x0000000e310e7221 */ /* 0x000fe20000010000 */
[----:B------:R-:W-:Y:S02]  /*10e0*/  ISETP.GE.U32.AND P1, PT, R18, 0xa0, PT ;  /* 0x000000a01200780c */ /* 0x000fe40003f26070 */
[----:B------:R-:W0:Y:S01]  /*10f0*/  LDS.64 R68, [R69] ;  /* 0x0000000045447984 */ /* 0x000e220000000a00 */
[----:B------:R-:W-:Y:S01]  /*1100*/  IADD3 R16, R16, 0x20, RZ ;  /* 0x0000002010107810 */ /* 0x000fe20007ffe0ff */
        /* <DEDUP_REMOVED lines=12> */
[----:B0-----:R-:W-:Y:S01]  /*11d0*/  FADD.FTZ R9, R9, R68 ;  /* 0x0000004409097221 */ /* 0x001fe20000010000 */
[----:B------:R-:W-:Y:S01]  /*11e0*/  FADD.FTZ R14, R14, R69 ;  /* 0x000000450e0e7221 */ /* 0x000fe20000010000 */
[----:B------:R-:W-:Y:S06]  /*11f0*/  @!P1 BRA `(.L_x_3463) ;  /* 0xfffffff800d49947 */ /* 0x000fec000383ffff */
.L_x_3462:
[----:B------:R-:W-:Y:S05]  /*1200*/  BSYNC B0 ;  /* 0x0000000000007941 */ /* 0x000fea0003800000 */
.L_x_3461:
[----:B------:R-:W1:Y:S01]  /*1210*/  SHFL.BFLY PT, R0, R9, 0x2, 0x1f ;  /* 0x0c401f0009007f89 */ /* 0x000e6200000e0000 */
[C---:B------:R-:W-:Y:S02]  /*1220*/  LOP3.LUT P1, RZ, R22.reuse, 0xfffffffb, RZ, 0xc0, !PT ;  /* 0xfffffffb16ff7812 */ /* 0x040fe4000782c0ff */
[C---:B------:R-:W-:Y:S01]  /*1230*/  ISETP.GT.U32.AND P3, PT, R22.reuse, 0xf, PT ;  /* 0x0000000f1600780c */ /* 0x040fe20003f64070 */
[----:B0-----:R-:W0:Y:S01]  /*1240*/  SHFL.BFLY PT, R49, R14, 0x2, 0x1f ;  /* 0x0c401f000e317f89 */ /* 0x001e2200000e0000 */
[----:B------:R-:W-:-:S09]  /*1250*/  ISETP.NE.AND P2, PT, R22, RZ, PT ;  /* 0x000000ff1600720c */ /* 0x000fd20003f45270 */
[----:B------:R-:W2:Y:S02]  /*1260*/  @!P1 LDC R18, c[0x0][0x10] ;  /* 0x00000400ff129b82 */ /* 0x000ea40000000800 */
[----:B------:R-:W-:-:S06]  /*1270*/  @!P3 LOP3.LUT R59, R22, 0x7ffffff8, RZ, 0xc0, !PT ;  /* 0x7ffffff8163bb812 */ /* 0x000fcc00078ec0ff */
[----:B------:R-:W3:Y:S01]  /*1280*/  @!P3 LDC R30, c[0x0][0x10] ;  /* 0x00000400ff1ebb82 */ /* 0x000ee20000000800 */
[----:B-1----:R-:W-:Y:S01]  /*1290*/  FADD.FTZ R0, R0, R9 ;  /* 0x0000000900007221 */ /* 0x002fe20000010000 */
[----:B0-----:R-:W-:-:S04]  /*12a0*/  FADD.FTZ R16, R49, R14 ;  /* 0x0000000e31107221 */ /* 0x001fc80000010000 */
[----:B------:R-:W0:Y:S02]  /*12b0*/  SHFL.BFLY PT, R53, R0, 0x1, 0x1f ;  /* 0x0c201f0000357f89 */ /* 0x000e2400000e0000 */
[----:B------:R-:W1:Y:S02]  /*12c0*/  @!P1 LDC.64 R48, c[0x0][0x248] ;  /* 0x00009200ff309b82 */ /* 0x000e640000000a00 */
[----:B------:R-:W4:Y:S06]  /*12d0*/  SHFL.BFLY PT, R57, R16, 0x1, 0x1f ;  /* 0x0c201f0010397f89 */ /* 0x000f2c00000e0000 */
[----:B------:R-:W5:Y:S01]  /*12e0*/  @!P3 LDC.64 R54, c[0x0][0x248] ;  /* 0x00009200ff36bb82 */ /* 0x000f620000000a00 */
[----:B--2---:R-:W-:-:S05]  /*12f0*/  @!P1 IMAD R9, R18, R25, UR6 ;  /* 0x0000000612099e24 */ /* 0x004fca000f8e0219 */
[----:B------:R-:W-:Y:S01]  /*1300*/  @!P1 LEA R9, R9, R26, 0x4 ;  /* 0x0000001a09099211 */ /* 0x000fe200078e20ff */
[----:B---3--:R-:W-:-:S03]  /*1310*/  @!P3 IMAD R18, R30, R25, UR6 ;  /* 0x000000061e12be24 */ /* 0x008fc6000f8e0219 */
[----:B------:R-:W-:Y:S02]  /*1320*/  @!P1 SHF.L.U32 R9, R9, 0x1, RZ ;  /* 0x0000000109099819 */ /* 0x000fe400000006ff */
[----:B------:R-:W-:Y:S02]  /*1330*/  @!P3 LEA R18, R18, R59, 0x4 ;  /* 0x0000003b1212b211 */ /* 0x000fe400078e20ff */
[----:B------:R-:W-:Y:S01]  /*1340*/  @!P3 LOP3.LUT R59, R22, 0x7, RZ, 0xc0, !PT ;  /* 0x00000007163bb812 */ /* 0x000fe200078ec0ff */
[----:B-1----:R-:W-:-:S04]  /*1350*/  @!P1 IMAD.WIDE.U32 R48, R9, 0x4, R48 ;  /* 0x0000000409309825 */ /* 0x002fc800078e0030 */
[----:B0-----:R-:W-:Y:S01]  /*1360*/  FADD.FTZ R56, R0, R53 ;  /* 0x0000003500387221 */ /* 0x001fe20000010000 */
[----:B------:R-:W-:Y:S01]  /*1370*/  @!P3 IADD3 R18, R18, R59, RZ ;  /* 0x0000003b1212b210 */ /* 0x000fe20007ffe0ff */
[----:B----4-:R-:W-:-:S03]  /*1380*/  FADD.FTZ R57, R16, R57 ;  /* 0x0000003910397221 */ /* 0x010fc60000010000 */
[----:B------:R-:W-:Y:S02]  /*1390*/  @!P3 SHF.L.U32 R9, R18, 0x1, RZ ;  /* 0x000000011209b819 */ /* 0x000fe400000006ff */
[----:B------:R0:W-:Y:S03]  /*13a0*/  @!P1 STG.E.64 desc[UR8][R48.64], R56 ;  /* 0x0000003830009986 */ /* 0x0001e6000c101b08 */
[----:B-----5:R-:W-:Y:S01]  /*13b0*/  @!P3 IMAD.WIDE.U32 R54, R9, 0x4, R54 ;  /* 0x000000040936b825 */ /* 0x020fe200078e0036 */
        /* <DEDUP_REMOVED lines=9> */
.L_x_3465:
[----:B------:R-:W2:Y:S04]  /*1450*/  LD.E.STRONG.GPU R0, desc[UR8][R2.64] ;  /* 0x0000000802007980 */ /* 0x000ea8000c10f900 */
[----:B--2---:R-:W-:Y:S01]  /*1460*/  CCTL.IVALL ;  /* 0x00000000ff00798f */ /* 0x004fe20002000000 */
[----:B------:R-:W-:Y:S05]  /*1470*/  YIELD ;  /* 0x0000000000007946 */ /* 0x000fea0003800000 */
[----:B-----5:R-:W-:-:S04]  /*1480*/  LOP3.LUT R0, R0, R9, RZ, 0x3c, !PT ;  /* 0x0000000900007212 */ /* 0x020fc800078e3cff */
[----:B------:R-:W-:-:S13]  /*1490*/  ISETP.GT.AND P1, PT, R0, -0x1, PT ;  /* 0xffffffff0000780c */ /* 0x000fda0003f24270 */
[----:B------:R-:W-:Y:S05]  /*14a0*/  @P1 BRA `(.L_x_3465) ;  /* 0xfffffffc00e81947 */ /* 0x000fea000383ffff */
.L_x_3464:
[----:B------:R-:W-:Y:S05]  /*14b0*/  WARPSYNC.ALL ;  /* 0x0000000000007948 */ /* 0x000fea0003800000 */
[----:B------:R-:W-:Y:S08]  /*14c0*/  BAR.SYNC.DEFER_BLOCKING 0x0 ;  /* 0x0000000000007b1d */ /* 0x000ff00000010000 */
[----:B------:R-:W2:Y:S08]  /*14d0*/  LDC.64 R52, c[0x0][0x220] ;  /* 0x00008800ff347b82 */ /* 0x000eb00000000a00 */
[----:B0-----:R-:W0:Y:S01]  /*14e0*/  LDC.64 R48, c[0x0][0x228] ;  /* 0x00008a00ff307b82 */ /* 0x001e220000000a00 */
[----:B------:R-:W3:Y:S01]  /*14f0*/  @!P3 LDG.E.64 R54, desc[UR8][R54.64] ;  /* 0x000000083636b981 */ /* 0x000ee2000c1e1b00 */
[----:B--2---:R-:W-:-:S06]  /*1500*/  IMAD.WIDE R52, R4, 0x2, R52 ;  /* 0x0000000204347825 */ /* 0x004fcc00078e0234 */
[----:B------:R-:W5:Y:S01]  /*1510*/  LDG.E.64.CONSTANT R52, desc[UR8][R52.64] ;  /* 0x0000000834347981 */ /* 0x000f62000c1e9b00 */
[----:B0-----:R-:W-:-:S06]  /*1520*/  IMAD.WIDE R48, R4, 0x2, R48 ;  /* 0x0000000204307825 */ /* 0x001fcc00078e0230 */
[----:B------:R-:W5:Y:S01]  /*1530*/  LDG.E.64.CONSTANT R48, desc[UR8][R48.64] ;  /* 0x0000000830307981 */ /* 0x000f62000c1e9b00 */
[----:B------:R-:W-:Y:S01]  /*1540*/  HFMA2.MMA R4, -RZ, RZ, 0, 0 ;  /* 0x00000000ff047435 */ /* 0x000fe200000001ff */
[----:B------:R-:W-:Y:S02]  /*1550*/  MOV R0, RZ ;  /* 0x000000ff00007202 */ /* 0x000fe40000000f00 */
[----:B------:R-:W-:-:S13]  /*1560*/  LOP3.LUT P1, RZ, R22, 0xfffffff7, RZ, 0xc0, !PT ;  /* 0xfffffff716ff7812 */ /* 0x000fda000782c0ff */
[----:B------:R-:W0:Y:S01]  /*1570*/  @!P1 S2R R18, SR_CgaCtaId ;  /* 0x0000000000129919 */ /* 0x000e220000008800 */
[----:B------:R-:W-:Y:S01]  /*1580*/  BSSY B0, `(.L_x_3466) ;  /* 0x000002d000007945 */ /* 0x000fe20003800000 */
[----:B---3--:R-:W-:Y:S01]  /*1590*/  @!P3 FADD.FTZ R4, RZ, R54 ;  /* 0x00000036ff04b221 */ /* 0x008fe20000010000 */
[----:B------:R-:W-:-:S04]  /*15a0*/  @!P3 FADD.FTZ R0, RZ, R55 ;  /* 0x00000037ff00b221 */ /* 0x000fc80000010000 */
[----:B------:R-:W2:Y:S04]  /*15b0*/  SHFL.BFLY PT, R5, R4, 0x4, 0x1f ;  /* 0x0c801f0004057f89 */ /* 0x000ea800000e0000 */
[----:B------:R-:W3:Y:S01]  /*15c0*/  SHFL.BFLY PT, R9, R0, 0x4, 0x1f ;  /* 0x0c801f0000097f89 */ /* 0x000ee200000e0000 */
[----:B--2---:R-:W-:-:S05]  /*15d0*/  FADD.FTZ R5, R5, R4 ;  /* 0x0000000405057221 */ /* 0x004fca0000010000 */
[----:B------:R-:W2:Y:S01]  /*15e0*/  SHFL.BFLY PT, R14, R5, 0x2, 0x1f ;  /* 0x0c401f00050e7f89 */ /* 0x000ea200000e0000 */
[----:B---3--:R-:W-:-:S05]  /*15f0*/  FADD.FTZ R9, R9, R0 ;  /* 0x0000000009097221 */ /* 0x008fca0000010000 */
[----:B------:R-:W3:Y:S01]  /*1600*/  SHFL.BFLY PT, R16, R9, 0x2, 0x1f ;  /* 0x0c401f0009107f89 */ /* 0x000ee200000e0000 */
[----:B--2---:R-:W-:-:S05]  /*1610*/  FADD.FTZ R14, R5, R14 ;  /* 0x0000000e050e7221 */ /* 0x004fca0000010000 */
[----:B------:R-:W2:Y:S01]  /*1620*/  SHFL.BFLY PT, R55, R14, 0x1, 0x1f ;  /* 0x0c201f000e377f89 */ /* 0x000ea200000e0000 */
[----:B---3--:R-:W-:-:S05]  /*1630*/  FADD.FTZ R16, R9, R16 ;  /* 0x0000001009107221 */ /* 0x008fca0000010000 */
[----:B------:R-:W3:Y:S01]  /*1640*/  SHFL.BFLY PT, R57, R16, 0x1, 0x1f ;  /* 0x0c201f0010397f89 */ /* 0x000ee200000e0000 */
[----:B------:R-:W-:-:S04]  /*1650*/  @!P1 MOV R0, 0x400 ;  /* 0x0000040000009802 */ /* 0x000fc80000000f00 */
[----:B------:R-:W-:Y:S01]  /*1660*/  @!P1 IADD3 R5, R0, 0xc80, RZ ;  /* 0x00000c8000059810 */ /* 0x000fe20007ffe0ff */
[----:B--2---:R-:W-:-:S04]  /*1670*/  FADD.FTZ R4, R14, R55 ;  /* 0x000000370e047221 */ /* 0x004fc80000010000 */
[----:B------:R-:W-:Y:S01]  /*1680*/  @!P1 FMUL.FTZ R4, R4, 2.4414062863797880709e-05 ;  /* 0x37cccccd04049820 */ /* 0x000fe20000410000 */
[----:B---3--:R-:W-:-:S03]  /*1690*/  FADD.FTZ R57, R16, R57 ;  /* 0x0000003910397221 */ /* 0x008fc60000010000 */
[----:B------:R-:W-:Y:S01]  /*16a0*/  @!P1 FMUL.FTZ R0, R4, R4 ;  /* 0x0000000404009220 */ /* 0x000fe20000410000 */
[----:B0-----:R-:W-:Y:S02]  /*16b0*/  @!P1 LEA R18, R18, R5, 0x18 ;  /* 0x0000000512129211 */ /* 0x001fe400078ec0ff */
[----:B------:R-:W-:Y:S01]  /*16c0*/  @!P1 LOP3.LUT R5, R22, 0xfffffff8, RZ, 0xc0, !PT ;  /* 0xfffffff816059812 */ /* 0x000fe200078ec0ff */
[----:B------:R-:W-:-:S03]  /*16d0*/  @!P1 FFMA.FTZ R0, R57, 2.4414062863797880709e-05, -R0 ;  /* 0x37cccccd39009823 */ /* 0x000fc60000010800 */
[----:B------:R-:W-:Y:S02]  /*16e0*/  @!P1 IADD3 R18, R5, R18, RZ ;  /* 0x0000001205129210 */ /* 0x000fe40007ffe0ff */
[----:B------:R-:W-:-:S05]  /*16f0*/  @!P1 FMNMX.FTZ R5, RZ, R0, !PT ;  /* 0x00000000ff059209 */ /* 0x000fca0007810000 */
[----:B------:R0:W-:Y:S01]  /*1700*/  @!P1 STS.64 [R18], R4 ;  /* 0x0000000412009388 */ /* 0x0001e20000000a00 */
[----:B------:R-:W-:Y:S06]  /*1710*/  BAR.SYNC.DEFER_BLOCKING 0x0 ;  /* 0x0000000000007b1d */ /* 0x000fec0000010000 */
[----:B------:R-:W-:Y:S05]  /*1720*/  @P0 BRA `(.L_x_3467) ;  /* 0x0000000000480947 */ /* 0x000fea0003800000 */
[----:B------:R-:W2:Y:S01]  /*1730*/  S2UR UR5, SR_CgaCtaId ;  /* 0x00000000000579c3 */ /* 0x000ea20000008800 */
[----:B------:R-:W-:Y:S01]  /*1740*/  UMOV UR4, 0x400 ;  /* 0x0000040000047882 */ /* 0x000fe20000000000 */
[C---:B------:R-:W-:Y:S01]  /*1750*/  SHF.L.U32 R0, R29.reuse, 0x1, RZ ;  /* 0x000000011d007819 */ /* 0x040fe200000006ff */
[----:B------:R-:W-:Y:S01]  /*1760*/  UIADD3 UR4, UR4, 0xc80, URZ ;  /* 0x00000c8004047890 */ /* 0x000fe2000fffe03f */
[----:B0-----:R-:W-:Y:S02]  /*1770*/  SHF.L.U64.HI R4, R29, 0x1, R24 ;  /* 0x000000011d047819 */ /* 0x001fe40000010218 */
[C---:B------:R-:W-:Y:S02]  /*1780*/  LOP3.LUT R5, R0.reuse, 0xe, RZ, 0xc0, !PT ;  /* 0x0000000e00057812 */ /* 0x040fe400078ec0ff */
[----:B------:R-:W-:Y:S02]  /*1790*/  LOP3.LUT R0, R0, 0xfffffff0, RZ, 0xc0, !PT ;  /* 0xfffffff000007812 */ /* 0x000fe400078ec0ff */
[----:B------:R-:W-:-:S02]  /*17a0*/  IADD3 R5, R5, R22, RZ ;  /* 0x0000001605057210 */ /* 0x000fc40007ffe0ff */
[----:B------:R-:W-:Y:S02]  /*17b0*/  LOP3.LUT R4, R4, 0x1fffffff, RZ, 0xc0, !PT ;  /* 0x1fffffff04047812 */ /* 0x000fe400078ec0ff */
[----:B------:R-:W-:-:S04]  /*17c0*/  IADD3 R0, P1, R5, R0, RZ ;  /* 0x0000000005007210 */ /* 0x000fc80007f3e0ff */
[----:B------:R-:W-:Y:S01]  /*17d0*/  LEA.HI.X.SX32 R5, R5, R4, 0x1, P1 ;  /* 0x0000000405057211 */ /* 0x000fe200008f0eff */
[----:B--2---:R-:W-:-:S06]  /*17e0*/  ULEA UR4, UR5, UR4, 0x18 ;  /* 0x0000000405047291 */ /* 0x004fcc000f8ec03f */
[----:B------:R-:W-:Y:S01]  /*17f0*/  LEA R9, R22, UR4, 0x3 ;  /* 0x0000000416097c11 */ /* 0x000fe2000f8e18ff */
[----:B------:R-:W-:Y:S02]  /*1800*/  ULDC.64 UR4, c[0x0][0x240] ;  /* 0x0000900000047ab9 */ /* 0x000fe40000000a00 */
[C---:B------:R-:W-:Y:S02]  /*1810*/  LEA R4, P1, R0.reuse, UR4, 0x3 ;  /* 0x0000000400047c11 */ /* 0x040fe4000f8218ff */
[----:B------:R-:W0:Y:S02]  /*1820*/  LDS.64 R54, [R9] ;  /* 0x0000000009367984 */ /* 0x000e240000000a00 */
[----:B------:R-:W-:-:S05]  /*1830*/  LEA.HI.X R5, R0, UR5, R5, 0x3, P1 ;  /* 0x0000000500057c11 */ /* 0x000fca00088f1c05 */
[----:B0-----:R2:W-:Y:S04]  /*1840*/  STG.E.64 desc[UR8][R4.64], R54 ;  /* 0x0000003604007986 */ /* 0x0015e8000c101b08 */
.L_x_3467:
[----:B------:R-:W-:Y:S05]  /*1850*/  BSYNC B0 ;  /* 0x0000000000007941 */ /* 0x000fea0003800000 */
.L_x_3466:
[----:B------:R-:W3:Y:S01]  /*1860*/  S2UR UR5, SR_CgaCtaId ;  /* 0x00000000000579c3 */ /* 0x000ee20000008800 */
[C---:B0-2---:R-:W-:Y:S01]  /*1870*/  LOP3.LUT R5, R29.reuse, 0x7, RZ, 0xc0, !PT ;  /* 0x000000071d057812 */ /* 0x045fe200078ec0ff */
[----:B------:R-:W-:Y:S01]  /*1880*/  UMOV UR4, 0x400 ;  /* 0x0000040000047882 */ /* 0x000fe20000000000 */
[----:B------:R-:W-:Y:S01]  /*1890*/  SHF.L.U32 R0, R29, 0x1, RZ ;  /* 0x000000011d007819 */ /* 0x000fe200000006ff */
[----:B------:R-:W-:Y:S01]  /*18a0*/  UIADD3 UR4, UR4, 0xc80, URZ ;  /* 0x00000c8004047890 */ /* 0x000fe2000fffe03f */
[----:B-----5:R-:W-:Y:S01]  /*18b0*/  HADD2.F32 R63, -RZ, R52.H0_H0 ;  /* 0x20000034ff3f7230 */ /* 0x020fe20000004100 */
[----:B------:R-:W-:Y:S01]  /*18c0*/  LOP3.LUT R25, R25, 0x1, RZ, 0x3c, !PT ;  /* 0x0000000119197812 */ /* 0x000fe200078e3cff */
[----:B------:R-:W-:Y:S01]  /*18d0*/  IMAD R5, R5, 0x50, R8 ;  /* 0x0000005005057824 */ /* 0x000fe200078e0208 */
[----:B------:R-:W-:Y:S01]  /*18e0*/  LOP3.LUT R0, R0, 0xe, RZ, 0xc0, !PT ;  /* 0x0000000e00007812 */ /* 0x000fe200078ec0ff */
[----:B------:R-:W-:Y:S02]  /*18f0*/  HADD2.F32 R62, -RZ, R48.H0_H0 ;  /* 0x20000030ff3e7230 */ /* 0x000fe40000004100 */
[----:B------:R-:W-:Y:S01]  /*1900*/  HADD2.F32 R55, -RZ, R44.H1_H1 ;  /* 0x3000002cff377230 */ /* 0x000fe20000004100 */
        /* <DEDUP_REMOVED lines=8> */
[----:B------:R-:W-:Y:S01]  /*1990*/  HADD2.F32 R66, -RZ, R49.H0_H0 ;  /* 0x20000031ff427230 */ /* 0x000fe20000004100 */
[----:B---3--:R-:W-:Y:S01]  /*19a0*/  ULEA UR4, UR5, UR4, 0x18 ;  /* 0x0000000405047291 */ /* 0x008fe2000f8ec03f */
[----:B------:R-:W-:Y:S02]  /*19b0*/  HADD2.F32 R67, -RZ, R53.H1_H1 ;  /* 0x30000035ff437230 */ /* 0x000fe40000004100 */
[----:B------:R-:W-:Y:S02]  /*19c0*/  HADD2.F32 R68, -RZ, R49.H1_H1 ;  /* 0x30000031ff447230 */ /* 0x000fe40000004100 */
[----:B------:R-:W-:Y:S01]  /*19d0*/  HADD2.F32 R71, -RZ, R6.H0_H0 ;  /* 0x20000006ff477230 */ /* 0x000fe20000004100 */
[----:B------:R-:W-:Y:S01]  /*19e0*/  LEA R8, R8, UR4, 0x3 ;  /* 0x0000000408087c11 */ /* 0x000fe2000f8e18ff */
[----:B------:R-:W-:Y:S01]  /*19f0*/  ULDC UR4, c[0x0][0x230] ;  /* 0x00008c0000047ab9 */ /* 0x000fe20000000800 */
[----:B------:R-:W-:-:S02]  /*1a00*/  HADD2.F32 R61, -RZ, R11.H0_H0 ;  /* 0x2000000bff3d7230 */ /* 0x000fc40000004100 */
[----:B------:R-:W-:Y:S02]  /*1a10*/  HADD2.F32 R73, -RZ, R6.H1_H1 ;  /* 0x30000006ff497230 */ /* 0x000fe40000004100 */
[----:B------:R-:W0:Y:S02]  /*1a20*/  LDS.64 R8, [R8] ;  /* 0x0000000008087984 */ /* 0x000e240000000a00 */
[----:B0-----:R-:W-:Y:S01]  /*1a30*/  FADD.FTZ R5, R9, UR4 ;  /* 0x0000000409057e21 */ /* 0x001fe20008010000 */
[----:B------:R-:W-:Y:S02]  /*1a40*/  HADD2.F32 R9, -RZ, R44.H0_H0 ;  /* 0x2000002cff097230 */ /* 0x000fe40000004100 */
[--C-:B------:R-:W-:Y:S01]  /*1a50*/  FADD.FTZ R14, R55, -R8.reuse ;  /* 0x80000008370e7221 */ /* 0x100fe20000010000 */
[--C-:B------:R-:W-:Y:S01]  /*1a60*/  FADD.FTZ R6, R71, -R8.reuse ;  /* 0x8000000847067221 */ /* 0x100fe20000010000 */
[--C-:B------:R-:W-:Y:S02]  /*1a70*/  HADD2.F32 R71, -RZ, R7.reuse.H0_H0 ;  /* 0x20000007ff477230 */ /* 0x100fe40000004100 */
[--C-:B------:R-:W-:Y:S01]  /*1a80*/  FADD.FTZ R94, R73, -R8.reuse ;  /* 0x80000008495e7221 */ /* 0x100fe20000010000 */
[----:B------:R-:W0:Y:S01]  /*1a90*/  MUFU.RSQ R5, R5 ;  /* 0x0000000500057308 */ /* 0x000e220000001400 */
[----:B------:R-:W-:Y:S01]  /*1aa0*/  FADD.FTZ R0, R9, -R8 ;  /* 0x8000000809007221 */ /* 0x000fe20000010000 */
[----:B------:R-:W-:Y:S01]  /*1ab0*/  HADD2.F32 R7, -RZ, R7.H1_H1 ;  /* 0x30000007ff077230 */ /* 0x000fe20000004100 */
[----:B------:R-:W-:-:S02]  /*1ac0*/  ULDC.64 UR4, c[0x0][0x210] ;  /* 0x0000840000047ab9 */ /* 0x000fc40000000a00 */
[----:B0-----:R-:W-:Y:S01]  /*1ad0*/  FMUL.FTZ R9, R0, R5 ;  /* 0x0000000500097220 */ /* 0x001fe20000410000 */
[C---:B------:R-:W-:Y:S01]  /*1ae0*/  FMUL.FTZ R14, R5.reuse, R14 ;  /* 0x0000000e050e7220 */ /* 0x040fe20000410000 */
[----:B------:R-:W-:Y:S02]  /*1af0*/  FMUL.FTZ R6, R5, R6 ;  /* 0x0000000605067220 */ /* 0x000fe40000410000 */
[----:B------:R-:W-:Y:S01]  /*1b00*/  FFMA.FTZ R0, R9, R63, R62 ;  /* 0x0000003f09007223 */ /* 0x000fe2000001003e */
[--C-:B------:R-:W-:Y:S02]  /*1b10*/  HADD2.F32 R9, -RZ, R45.reuse.H0_H0 ;  /* 0x2000002dff097230 */ /* 0x100fe40000004100 */
[----:B------:R-:W-:Y:S01]  /*1b20*/  FFMA.FTZ R30, R14, R64, R65 ;  /* 0x000000400e1e7223 */ /* 0x000fe20000010041 */
[----:B------:R-:W-:Y:S02]  /*1b30*/  HADD2.F32 R45, -RZ, R45.H1_H1 ;  /* 0x3000002dff2d7230 */ /* 0x000fe40000004100 */
[----:B------:R-:W-:Y:S01]  /*1b40*/  FMUL.FTZ R70, R0, -1.4426950216293334961 ;  /* 0xbfb8aa3b00467820 */ /* 0x000fe20000410000 */
[--C-:B------:R-:W-:Y:S01]  /*1b50*/  FADD.FTZ R16, R9, -R8.reuse ;  /* 0x8000000809107221 */ /* 0x100fe20000010000 */
[----:B------:R-:W-:Y:S01]  /*1b60*/  FMUL.FTZ R72, R30, -1.4426950216293334961 ;  /* 0xbfb8aa3b1e487820 */ /* 0x000fe20000410000 */
[----:B------:R-:W-:Y:S01]  /*1b70*/  FADD.FTZ R14, R45, -R8 ;  /* 0x800000082d0e7221 */ /* 0x000fe20000010000 */
[----:B------:R-:W-:-:S02]  /*1b80*/  HADD2.F32 R45, -RZ, R42.H0_H0 ;  /* 0x2000002aff2d7230 */ /* 0x000fc40000004100 */
[----:B------:R-:W-:Y:S01]  /*1b90*/  FMUL.FTZ R9, R5, R16 ;  /* 0x0000001005097220 */ /* 0x000fe20000410000 */
[----:B------:R-:W-:Y:S03]  /*1ba0*/  MUFU.EX2 R70, R70 ;  /* 0x0000004600467308 */ /* 0x000fe60000000800 */
[----:B------:R-:W-:Y:S01]  /*1bb0*/  FFMA.FTZ R32, R9, R69, R66 ;  /* 0x0000004509207223 */ /* 0x000fe20000010042 */
[----:B------:R-:W-:Y:S01]  /*1bc0*/  FMUL.FTZ R9, R5, R14 ;  /* 0x0000000e05097220 */ /* 0x000fe20000410000 */
[----:B------:R-:W-:Y:S02]  /*1bd0*/  FADD.FTZ R14, R45, -R8 ;  /* 0x800000082d0e7221 */ /* 0x000fe40000010000 */
[----:B------:R-:W-:Y:S01]  /*1be0*/  FMUL.FTZ R74, R32, -1.4426950216293334961 ;  /* 0xbfb8aa3b204a7820 */ /* 0x000fe20000410000 */
[----:B------:R-:W-:Y:S01]  /*1bf0*/  FFMA.FTZ R34, R9, R67, R68 ;  /* 0x0000004309227223 */ /* 0x000fe20000010044 */
[----:B------:R-:W-:-:S02]  /*1c00*/  HADD2.F32 R9, -RZ, R42.H1_H1 ;  /* 0x3000002aff097230 */ /* 0x000fc40000004100 */
[----:B------:R-:W-:Y:S01]  /*1c10*/  FMUL.FTZ R14, R5, R14 ;  /* 0x0000000e050e7220 */ /* 0x000fe20000410000 */
[----:B------:R-:W0:Y:S01]  /*1c20*/  MUFU.EX2 R72, R72 ;  /* 0x0000004800487308 */ /* 0x000e220000000800 */
[----:B------:R-:W-:Y:S01]  /*1c30*/  FMUL.FTZ R77, R34, -1.4426950216293334961 ;  /* 0xbfb8aa3b224d7820 */ /* 0x000fe20000410000 */
[----:B------:R-:W-:Y:S01]  /*1c40*/  FADD.FTZ R16, R9, -R8 ;  /* 0x8000000809107221 */ /* 0x000fe20000010000 */
[--C-:B------:R-:W-:Y:S02]  /*1c50*/  HADD2.F32 R9, -RZ, R43.reuse.H0_H0 ;  /* 0x2000002bff097230 */ /* 0x100fe40000004100 */
[----:B------:R-:W-:Y:S01]  /*1c60*/  FFMA.FTZ R36, R63, R14, R62 ;  /* 0x0000000e3f247223 */ /* 0x000fe2000001003e */
[----:B------:R-:W-:Y:S02]  /*1c70*/  HADD2.F32 R43, -RZ, R43.H1_H1 ;  /* 0x3000002bff2b7230 */ /* 0x000fe40000004100 */
[----:B------:R-:W-:Y:S01]  /*1c80*/  FMUL.FTZ R16, R5, R16 ;  /* 0x0000001005107220 */ /* 0x000fe20000410000 */
[----:B------:R-:W2:Y:S01]  /*1c90*/  MUFU.EX2 R77, R77 ;  /* 0x0000004d004d7308 */ /* 0x000ea20000000800 */
[----:B------:R-:W-:Y:S01]  /*1ca0*/  FADD.FTZ R14, R9, -R8 ;  /* 0x80000008090e7221 */ /* 0x000fe20000010000 */
[----:B------:R-:W-:-:S02]  /*1cb0*/  HADD2.F32 R9, -RZ, R46.H0_H0 ;  /* 0x2000002eff097230 */ /* 0x000fc40000004100 */
[----:B------:R-:W-:Y:S01]  /*1cc0*/  FFMA.FTZ R40, R64, R16, R65 ;  /* 0x0000001040287223 */ /* 0x000fe20000010041 */
[----:B------:R-:W-:Y:S01]  /*1cd0*/  FADD.FTZ R16, R43, -R8 ;  /* 0x800000082b107221 */ /* 0x000fe20000010000 */
[C---:B------:R-:W-:Y:S01]  /*1ce0*/  FMUL.FTZ R14, R5.reuse, R14 ;  /* 0x0000000e050e7220 */ /* 0x040fe20000410000 */
[----:B------:R-:W-:Y:S01]  /*1cf0*/  FMUL.FTZ R79, R36, -1.4426950216293334961 ;  /* 0xbfb8aa3b244f7820 */ /* 0x000fe20000410000 */
[----:B------:R-:W-:Y:S01]  /*1d00*/  FMUL.FTZ R81, R40, -1.4426950216293334961 ;  /* 0xbfb8aa3b28517820 */ /* 0x000fe20000410000 */
[----:B------:R-:W-:Y:S01]  /*1d10*/  FMUL.FTZ R16, R5, R16 ;  /* 0x0000001005107220 */ /* 0x000fe20000410000 */
[----:B------:R-:W-:Y:S01]  /*1d20*/  FFMA.FTZ R42, R69, R14, R66 ;  /* 0x0000000e452a7223 */ /* 0x000fe20000010042 */
[----:B------:R-:W-:Y:S01]  /*1d30*/  FADD.FTZ R14, R9, -R8 ;  /* 0x80000008090e7221 */ /* 0x000fe20000010000 */
[----:B------:R-:W-:Y:S02]  /*1d40*/  HADD2.F32 R9, -RZ, R46.H1_H1 ;  /* 0x3000002eff097230 */ /* 0x000fe40000004100 */
[----:B------:R-:W-:Y:S01]  /*1d50*/  FFMA.FTZ R43, R67, R16, R68 ;  /* 0x00000010432b7223 */ /* 0x000fe20000010044 */
[----:B------:R-:W-:Y:S01]  /*1d60*/  FMUL.FTZ R83, R42, -1.4426950216293334961 ;  /* 0xbfb8aa3b2a537820 */ /* 0x000fe20000410000 */
[----:B------:R-:W-:Y:S01]  /*1d70*/  FMUL.FTZ R14, R5, R14 ;  /* 0x0000000e050e7220 */ /* 0x000fe20000410000 */
[----:B------:R-:W3:Y:S01]  /*1d80*/  MUFU.EX2 R74, R74 ;  /* 0x0000004a004a7308 */ /* 0x000ee20000000800 */
[----:B------:R-:W-:Y:S01]  /*1d90*/  FADD.FTZ R16, R9, -R8 ;  /* 0x8000000809107221 */ /* 0x000fe20000010000 */
[----:B------:R-:W-:-:S02]  /*1da0*/  HADD2.F32 R9, -RZ, R47.H0_H0 ;  /* 0x2000002fff097230 */ /* 0x000fc40000004100 */
[----:B------:R-:W-:Y:S01]  /*1db0*/  FFMA.FTZ R44, R63, R14, R62 ;  /* 0x0000000e3f2c7223 */ /* 0x000fe2000001003e */
[----:B------:R-:W-:Y:S02]  /*1dc0*/  HADD2.F32 R47, -RZ, R47.H1_H1 ;  /* 0x3000002fff2f7230 */ /* 0x000fe40000004100 */
[----:B------:R-:W-:Y:S01]  /*1dd0*/  FMUL.FTZ R16, R5, R16 ;  /* 0x0000001005107220 */ /* 0x000fe20000410000 */
[----:B------:R-:W-:Y:S01]  /*1de0*/  FMUL.FTZ R85, R43, -1.4426950216293334961 ;  /* 0xbfb8aa3b2b557820 */ /* 0x000fe20000410000 */
[--C-:B------:R-:W-:Y:S01]  /*1df0*/  FADD.FTZ R14, R9, -R8.reuse ;  /* 0x80000008090e7221 */ /* 0x100fe20000010000 */
[--C-:B------:R-:W-:Y:S02]  /*1e00*/  HADD2.F32 R9, -RZ, R50.reuse.H0_H0 ;  /* 0x20000032ff097230 */ /* 0x100fe40000004100 */
[----:B------:R-:W-:Y:S01]  /*1e10*/  FFMA.FTZ R45, R64, R16, R65 ;  /* 0x00000010402d7223 */ /* 0x000fe20000010041 */
[----:B------:R-:W-:Y:S01]  /*1e20*/  FADD.FTZ R16, R47, -R8 ;  /* 0x800000082f107221 */ /* 0x000fe20000010000 */
[----:B------:R-:W-:Y:S01]  /*1e30*/  FMUL.FTZ R14, R5, R14 ;  /* 0x0000000e050e7220 */ /* 0x000fe20000410000 */
[----:B------:R-:W-:Y:S01]  /*1e40*/  MUFU.EX2 R79, R79 ;  /* 0x0000004f004f7308 */ /* 0x000fe20000000800 */
[----:B------:R-:W-:Y:S01]  /*1e50*/  FMUL.FTZ R92, R45, -1.4426950216293334961 ;  /* 0xbfb8aa3b2d5c7820 */ /* 0x000fe20000410000 */
[----:B------:R-:W-:Y:S01]  /*1e60*/  FMUL.FTZ R16, R5, R16 ;  /* 0x0000001005107220 */ /* 0x000fe20000410000 */
[----:B------:R-:W-:Y:S01]  /*1e70*/  FFMA.FTZ R46, R69, R14, R66 ;  /* 0x0000000e452e7223 */ /* 0x000fe20000010042 */
[----:B------:R-:W-:Y:S01]  /*1e80*/  FADD.FTZ R14, R9, -R8 ;  /* 0x80000008090e7221 */ /* 0x000fe20000010000 */
[----:B------:R-:W-:-:S02]  /*1e90*/  HADD2.F32 R9, -RZ, R50.H1_H1 ;  /* 0x30000032ff097230 */ /* 0x000fc40000004100 */
[----:B------:R-:W-:Y:S01]  /*1ea0*/  FFMA.FTZ R47, R67, R16, R68 ;  /* 0x00000010432f7223 */ /* 0x000fe20000010044 */
[----:B------:R-:W-:Y:S01]  /*1eb0*/  FMUL.FTZ R91, R44, -1.4426950216293334961 ;  /* 0xbfb8aa3b2c5b7820 */ /* 0x000fe20000410000 */
[----:B------:R-:W-:Y:S01]  /*1ec0*/  FMUL.FTZ R14, R5, R14 ;  /* 0x0000000e050e7220 */ /* 0x000fe20000410000 */
[----:B------:R-:W-:Y:S01]  /*1ed0*/  MUFU.EX2 R92, R92 ;  /* 0x0000005c005c7308 */ /* 0x000fe20000000800 */
[----:B------:R-:W-:Y:S01]  /*1ee0*/  FADD.FTZ R16, R9, -R8 ;  /* 0x8000000809107221 */ /* 0x000fe20000010000 */
[--C-:B------:R-:W-:Y:S02]  /*1ef0*/  HADD2.F32 R9, -RZ, R51.reuse.H0_H0 ;  /* 0x20000033ff097230 */ /* 0x100fe40000004100 */
[----:B------:R-:W-:Y:S01]  /*1f00*/  FFMA.FTZ R49, R63, R14, R62 ;  /* 0x0000000e3f317223 */ /* 0x000fe2000001003e */
[----:B------:R-:W-:Y:S02]  /*1f10*/  HADD2.F32 R51, -RZ, R51.H1_H1 ;  /* 0x30000033ff337230 */ /* 0x000fe40000004100 */
[----:B------:R-:W-:Y:S01]  /*1f20*/  FMUL.FTZ R16, R5, R16 ;  /* 0x0000001005107220 */ /* 0x000fe20000410000 */
[----:B------:R-:W-:Y:S01]  /*1f30*/  FMUL.FTZ R87, R46, -1.4426950216293334961 ;  /* 0xbfb8aa3b2e577820 */ /* 0x000fe20000410000 */
[----:B------:R-:W-:Y:S01]  /*1f40*/  FADD.FTZ R14, R9, -R8 ;  /* 0x80000008090e7221 */ /* 0x000fe20000010000 */
[----:B------:R-:W-:-:S02]  /*1f50*/  HADD2.F32 R9, -RZ, R38.H0_H0 ;  /* 0x20000026ff097230 */ /* 0x000fc40000004100 */
        /* <DEDUP_REMOVED lines=12> */
[----:B------:R-:W-:Y:S01]  /*2020*/  MUFU.EX2 R83, R83 ;  /* 0x0000005300537308 */ /* 0x000fe20000000800 */
        /* <DEDUP_REMOVED lines=10> */
[C---:B------:R-:W-:Y:S01]  /*20d0*/  FMUL.FTZ R14, R5.reuse, R14 ;  /* 0x0000000e050e7220 */ /* 0x040fe20000410000 */
[----:B------:R-:W-:Y:S01]  /*20e0*/  FMUL.FTZ R82, R38, -1.4426950216293334961 ;  /* 0xbfb8aa3b26527820 */ /* 0x000fe20000410000 */
[----:B------:R-:W-:Y:S01]  /*20f0*/  MUFU.EX2 R85, R85 ;  /* 0x0000005500557308 */ /* 0x000fe20000000800 */
[----:B------:R-:W-:Y:S01]  /*2100*/  FMUL.FTZ R16, R5, R16 ;  /* 0x0000001005107220 */ /* 0x000fe20000410000 */
[----:B------:R-:W-:Y:S01]  /*2110*/  FFMA.FTZ R39, R69, R14, R66 ;  /* 0x0000000e45277223 */ /* 0x000fe20000010042 */
[----:B------:R-:W-:Y:S01]  /*2120*/  FADD.FTZ R14, R9, -R8 ;  /* 0x80000008090e7221 */ /* 0x000fe20000010000 */
[----:B------:R-:W-:-:S02]  /*2130*/  HADD2.F32 R9, -RZ, R12.H1_H1 ;  /* 0x3000000cff097230 */ /* 0x000fc40000004100 */
[----:B------:R-:W-:Y:S01]  /*2140*/  FFMA.FTZ R53, R67, R16, R68 ;  /* 0x0000001043357223 */ /* 0x000fe20000010044 */
[----:B------:R-:W-:Y:S01]  /*2150*/  FMUL.FTZ R80, R49, -1.4426950216293334961 ;  /* 0xbfb8aa3b31507820 */ /* 0x000fe20000410000 */
[----:B------:R-:W-:Y:S01]  /*2160*/  FMUL.FTZ R14, R5, R14 ;  /* 0x0000000e050e7220 */ /* 0x000fe20000410000 */
[----:B------:R-:W4:Y:S01]  /*2170*/  MUFU.EX2 R82, R82 ;  /* 0x0000005200527308 */ /* 0x000f220000000800 */
        /* <DEDUP_REMOVED lines=20> */
[----:B------:R-:W1:Y:S01]  /*22c0*/  MUFU.EX2 R16, R16 ;  /* 0x0000001000107308 */ /* 0x000e620000000800 */
[----:B------:R-:W-:Y:S01]  /*22d0*/  FADD.FTZ R10, R9, -R8 ;  /* 0x80000008090a7221 */ /* 0x000fe20000010000 */
[----:B------:R-:W-:Y:S01]  /*22e0*/  FMUL.FTZ R76, R39, -1.4426950216293334961 ;  /* 0xbfb8aa3b274c7820 */ /* 0x000fe20000410000 */
[----:B------:R-:W-:Y:S01]  /*22f0*/  FFMA.FTZ R59, R63, R14, R62 ;  /* 0x0000000e3f3b7223 */ /* 0x000fe2000001003e */
[----:B------:R-:W-:Y:S01]  /*2300*/  FADD.FTZ R14, R61, -R8 ;  /* 0x800000083d0e7221 */ /* 0x000fe20000010000 */
[----:B------:R-:W-:Y:S01]  /*2310*/  FMUL.FTZ R10, R5, R10 ;  /* 0x0000000a050a7220 */ /* 0x000fe20000410000 */
[----:B------:R-:W-:-:S02]  /*2320*/  HADD2.F32 R61, -RZ, R11.H1_H1 ;  /* 0x3000000bff3d7230 */ /* 0x000fc40000004100 */
[----:B------:R-:W-:Y:S01]  /*2330*/  FFMA.FTZ R62, R63, R6, R62 ;  /* 0x000000063f3e7223 */ /* 0x000fe2000001003e */
[--C-:B------:R-:W-:Y:S01]  /*2340*/  FADD.FTZ R6, R71, -R8.reuse ;  /* 0x8000000847067221 */ /* 0x100fe20000010000 */
[----:B------:R-:W-:Y:S01]  /*2350*/  FFMA.FTZ R58, R64, R10, R65 ;  /* 0x0000000a403a7223 */ /* 0x000fe20000010041 */
[----:B------:R-:W1:Y:S01]  /*2360*/  MUFU.EX2 R13, R13 ;  /* 0x0000000d000d7308 */ /* 0x000e620000000800 */
[--C-:B------:R-:W-:Y:S01]  /*2370*/  FADD.FTZ R10, R61, -R8.reuse ;  /* 0x800000083d0a7221 */ /* 0x100fe20000010000 */
[----:B------:R-:W-:Y:S01]  /*2380*/  FADD.FTZ R8, R7, -R8 ;  /* 0x8000000807087221 */ /* 0x000fe20000010000 */
[C---:B------:R-:W-:Y:S01]  /*2390*/  FMUL.FTZ R14, R5.reuse, R14 ;  /* 0x0000000e050e7220 */ /* 0x040fe20000410000 */
[C---:B------:R-:W-:Y:S01]  /*23a0*/  FMUL.FTZ R63, R5.reuse, R94 ;  /* 0x0000005e053f7220 */ /* 0x040fe20000410000 */
[C---:B------:R-:W-:Y:S01]  /*23b0*/  FMUL.FTZ R61, R5.reuse, R10 ;  /* 0x0000000a053d7220 */ /* 0x040fe20000410000 */
[C---:B------:R-:W-:Y:S01]  /*23c0*/  FMUL.FTZ R8, R5.reuse, R8 ;  /* 0x0000000805087220 */ /* 0x040fe20000410000 */
[----:B------:R-:W-:Y:S01]  /*23d0*/  FMUL.FTZ R6, R5, R6 ;  /* 0x0000000605067220 */ /* 0x000fe20000410000 */
[----:B------:R-:W1:Y:S01]  /*23e0*/  MUFU.EX2 R18, R18 ;  /* 0x0000001200127308 */ /* 0x000e620000000800 */
[C-C-:B------:R-:W-:Y:S01]  /*23f0*/  FFMA.FTZ R61, R67.reuse, R61, R68.reuse ;  /* 0x0000003d433d7223 */ /* 0x140fe20000010044 */
[----:B------:R-:W-:Y:S01]  /*2400*/  FFMA.FTZ R67, R67, R8, R68 ;  /* 0x0000000843437223 */ /* 0x000fe20000010044 */
[----:B------:R-:W-:Y:S01]  /*2410*/  SHF.R.S32.HI R5, RZ, 0x1f, R4 ;  /* 0x0000001fff057819 */ /* 0x000fe20000011404 */
[----:B------:R-:W-:Y:S01]  /*2420*/  FMUL.FTZ R9, R59, -1.4426950216293334961 ;  /* 0xbfb8aa3b3b097820 */ /* 0x000fe20000410000 */
[--C-:B------:R-:W-:Y:S01]  /*2430*/  SHF.R.U64 R7, R29, 0x3, R24.reuse ;  /* 0x000000031d077819 */ /* 0x100fe20000001218 */
[----:B------:R-:W-:Y:S01]  /*2440*/  FMUL.FTZ R78, R53, -1.4426950216293334961 ;  /* 0xbfb8aa3b354e7820 */ /* 0x000fe20000410000 */
[----:B------:R-:W-:Y:S01]  /*2450*/  SHF.R.U32.HI R8, RZ, 0x3, R24 ;  /* 0x00000003ff087819 */ /* 0x000fe20000011618 */
[----:B------:R-:W-:Y:S01]  /*2460*/  MUFU.EX2 R91, R91 ;  /* 0x0000005b005b7308 */ /* 0x000fe20000000800 */
[C-C-:B------:R-:W-:Y:S01]  /*2470*/  FFMA.FTZ R60, R69.reuse, R14, R66.reuse ;  /* 0x0000000e453c7223 */ /* 0x140fe20000010042 */
[----:B------:R-:W-:Y:S01]  /*2480*/  FFMA.FTZ R66, R69, R6, R66 ;  /* 0x0000000645427223 */ /* 0x000fe20000010042 */
[----:B0-----:R-:W-:Y:S01]  /*2490*/  FADD.FTZ R72, R72, 1 ;  /* 0x3f80000048487421 */ /* 0x001fe20000010000 */
[----:B------:R-:W-:-:S04]  /*24a0*/  IMAD.WIDE.U32 R6, R7, 0xa0000, R4 ;  /* 0x000a000007067825 */ /* 0x000fc800078e0004 */
[----:B--2---:R-:W-:Y:S01]  /*24b0*/  FADD.FTZ R77, R77, 1 ;  /* 0x3f8000004d4d7421 */ /* 0x004fe20000010000 */
[----:B------:R-:W-:Y:S01]  /*24c0*/  FMUL.FTZ R84, R52, -1.4426950216293334961 ;  /* 0xbfb8aa3b34547820 */ /* 0x000fe20000410000 */
[----:B------:R-:W-:Y:S01]  /*24d0*/  FFMA.FTZ R63, R64, R63, R65 ;  /* 0x0000003f403f7223 */ /* 0x000fe20000010041 */
[----:B------:R-:W0:Y:S01]  /*24e0*/  MUFU.EX2 R87, R87 ;  /* 0x0000005700577308 */ /* 0x000e220000000800 */
[----:B------:R-:W-:Y:S02]  /*24f0*/  IMAD R5, R8, 0xa0000, RZ ;  /* 0x000a000008057824 */ /* 0x000fe400078e02ff */
[----:B------:R-:W-:Y:S01]  /*2500*/  FADD.FTZ R70, R70, 1 ;  /* 0x3f80000046467421 */ /* 0x000fe20000010000 */
[----:B------:R-:W-:Y:S01]  /*2510*/  FMUL.FTZ R11, R58, -1.4426950216293334961 ;  /* 0xbfb8aa3b3a0b7820 */ /* 0x000fe20000410000 */
[----:B------:R-:W-:Y:S01]  /*2520*/  FMUL.FTZ R10, R60, -1.4426950216293334961 ;  /* 0xbfb8aa3b3c0a7820 */ /* 0x000fe20000410000 */
[----:B------:R-:W-:Y:S01]  /*2530*/  FMUL.FTZ R14, R61, -1.4426950216293334961 ;  /* 0xbfb8aa3b3d0e7820 */ /* 0x000fe20000410000 */
[----:B---3--:R-:W-:Y:S01]  /*2540*/  FADD.FTZ R74, R74, 1 ;  /* 0x3f8000004a4a7421 */ /* 0x008fe20000010000 */
[----:B------:R-:W-:Y:S01]  /*2550*/  FMUL.FTZ R12, R57, -1.4426950216293334961 ;  /* 0xbfb8aa3b390c7820 */ /* 0x000fe20000410000 */
[----:B------:R-:W-:Y:S01]  /*2560*/  MUFU.EX2 R90, R90 ;  /* 0x0000005a005a7308 */ /* 0x000fe20000000800 */
[----:B------:R-:W-:Y:S01]  /*2570*/  FMUL.FTZ R64, R62, -1.4426950216293334961 ;  /* 0xbfb8aa3b3e407820 */ /* 0x000fe20000410000 */
[----:B------:R-:W-:Y:S01]  /*2580*/  FMUL.FTZ R69, R66, -1.4426950216293334961 ;  /* 0xbfb8aa3b42457820 */ /* 0x000fe20000410000 */
[----:B------:R-:W-:Y:S01]  /*2590*/  FMUL.FTZ R68, R67, -1.4426950216293334961 ;  /* 0xbfb8aa3b43447820 */ /* 0x000fe20000410000 */
[----:B----4-:R-:W-:Y:S01]  /*25a0*/  FADD.FTZ R82, R82, 1 ;  /* 0x3f80000052527421 */ /* 0x010fe20000010000 */
[----:B------:R-:W-:Y:S01]  /*25b0*/  FMUL.FTZ R65, R63, -1.4426950216293334961 ;  /* 0xbfb8aa3b3f417820 */ /* 0x000fe20000410000 */
[----:B-1----:R-:W-:Y:S01]  /*25c0*/  FADD.FTZ R16, R16, 1 ;  /* 0x3f80000010107421 */ /* 0x002fe20000010000 */
[----:B------:R-:W-:Y:S01]  /*25d0*/  FADD.FTZ R79, R79, 1 ;  /* 0x3f8000004f4f7421 */ /* 0x000fe20000010000 */
[----:B------:R-:W-:Y:S01]  /*25e0*/  MUFU.EX2 R86, R86 ;  /* 0x0000005600567308 */ /* 0x000fe20000000800 */
[----:B------:R-:W-:Y:S01]  /*25f0*/  FADD.FTZ R81, R81, 1 ;  /* 0x3f80000051517421 */ /* 0x000fe20000010000 */
[----:B------:R-:W-:Y:S01]  /*2600*/  FADD.FTZ R83, R83, 1 ;  /* 0x3f80000053537421 */ /* 0x000fe20000010000 */
[----:B------:R-:W-:Y:S01]  /*2610*/  FADD.FTZ R13, R13, 1 ;  /* 0x3f8000000d0d7421 */ /* 0x000fe20000010000 */
[----:B------:R-:W-:Y:S01]  /*2620*/  FADD.FTZ R18, R18, 1 ;  /* 0x3f80000012127421 */ /* 0x000fe20000010000 */
[-C--:B------:R-:W-:Y:S01]  /*2630*/  IADD3 R19, P5, R19, R6.reuse, RZ ;  /* 0x0000000613137210 */ /* 0x080fe20007fbe0ff */
[----:B0-----:R-:W-:Y:S01]  /*2640*/  FADD.FTZ R87, R87, 1 ;  /* 0x3f80000057577421 */ /* 0x001fe20000010000 */
[-C--:B------:R-:W-:Y:S01]  /*2650*/  IADD3 R94, P3, R35, R6.reuse, RZ ;  /* 0x00000006235e7210 */ /* 0x080fe20007f7e0ff */
[----:B------:R-:W-:Y:S01]  /*2660*/  MUFU.EX2 R88, R88 ;  /* 0x0000005800587308 */ /* 0x000fe20000000800 */
[----:B------:R-:W-:-:S07]  /*2670*/  IADD3 R37, P2, R37, R6, RZ ;  /* 0x0000000625257210 */ /* 0x000fce0007f5e0ff */
[----:B------:R-:W0:Y:S08]  /*2680*/  MUFU.EX2 R80, R80 ;  /* 0x0000005000507308 */ /* 0x000e300000000800 */
[----:B------:R-:W1:Y:S08]  /*2690*/  MUFU.EX2 R89, R89 ;  /* 0x0000005900597308 */ /* 0x000e700000000800 */
[----:B------:R-:W-:Y:S01]  /*26a0*/  MUFU.EX2 R9, R9 ;  /* 0x0000000900097308 */ /* 0x000fe20000000800 */
[----:B0-----:R-:W-:-:S07]  /*26b0*/  FADD.FTZ R80, R80, 1 ;  /* 0x3f80000050507421 */ /* 0x001fce0000010000 */
[----:B------:R-:W0:Y:S01]  /*26c0*/  MUFU.EX2 R76, R76 ;  /* 0x0000004c004c7308 */ /* 0x000e220000000800 */
[----:B-1----:R-:W-:-:S07]  /*26d0*/  FADD.FTZ R89, R89, 1 ;  /* 0x3f80000059597421 */ /* 0x002fce0000010000 */
[----:B------:R-:W1:Y:S08]  /*26e0*/  MUFU.EX2 R78, R78 ;  /* 0x0000004e004e7308 */ /* 0x000e700000000800 */
[----:B------:R2:W-:Y:S01]  /*26f0*/  MUFU.RCP R73, R72 ;  /* 0x0000004800497308 */ /* 0x0005e20000001000 */
[----:B0-----:R-:W-:-:S07]  /*2700*/  FADD.FTZ R76, R76, 1 ;  /* 0x3f8000004c4c7421 */ /* 0x001fce0000010000 */
[----:B------:R0:W3:Y:S01]  /*2710*/  MUFU.RCP R71, R70 ;  /* 0x0000004600477308 */ /* 0x0000e20000001000 */
[----:B--2---:R-:W-:Y:S01]  /*2720*/  FADD.FTZ R72, R92, 1 ;  /* 0x3f8000005c487421 */ /* 0x004fe20000010000 */
[----:B------:R-:W-:Y:S01]  /*2730*/  IADD3 R92, R7, R5, RZ ;  /* 0x00000005075c7210 */ /* 0x000fe20007ffe0ff */
[----:B-1----:R-:W-:Y:S01]  /*2740*/  FADD.FTZ R78, R78, 1 ;  /* 0x3f8000004e4e7421 */ /* 0x002fe20000010000 */
[-C--:B------:R-:W-:Y:S02]  /*2750*/  IADD3 R5, P1, R41, R6.reuse, RZ ;  /* 0x0000000629057210 */ /* 0x080fe40007f3e0ff */
[----:B------:R-:W-:Y:S02]  /*2760*/  IADD3 R7, P6, R15, R6, RZ ;  /* 0x000000060f077210 */ /* 0x000fe40007fde0ff */
[----:B------:R1:W2:Y:S01]  /*2770*/  MUFU.RCP R75, R74 ;  /* 0x0000004a004b7308 */ /* 0x0002a20000001000 */
[----:B0-----:R-:W-:Y:S01]  /*2780*/  FADD.FTZ R70, R85, 1 ;  /* 0x3f80000055467421 */ /* 0x001fe20000010000 */
[----:B------:R-:W-:Y:S01]  /*2790*/  IADD3.X R8, RZ, R92, RZ, P1, !PT ;  /* 0x0000005cff087210 */ /* 0x000fe20000ffe4ff */
[----:B------:R-:W-:Y:S01]  /*27a0*/  FADD.FTZ R85, R91, 1 ;  /* 0x3f8000005b557421 */ /* 0x000fe20000010000 */
[----:B------:R-:W-:Y:S01]  /*27b0*/  LEA R4, P1, R5, UR4, 0x1 ;  /* 0x0000000405047c11 */ /* 0x000fe2000f8208ff */
[----:B------:R-:W-:Y:S01]  /*27c0*/  FADD.FTZ R91, R86, 1 ;  /* 0x3f800000565b7421 */ /* 0x000fe20000010000 */
[----:B------:R-:W-:Y:S01]  /*27d0*/  FADD.FTZ R86, R88, 1 ;  /* 0x3f80000058567421 */ /* 0x000fe20000010000 */
[----:B------:R-:W-:Y:S01]  /*27e0*/  FADD.FTZ R88, R9, 1 ;  /* 0x3f80000009587421 */ /* 0x000fe20000010000 */
[----:B------:R-:W0:Y:S01]  /*27f0*/  MUFU.RCP R77, R77 ;  /* 0x0000004d004d7308 */ /* 0x000e220000001000 */
[----:B-1----:R-:W-:Y:S01]  /*2800*/  FADD.FTZ R74, R90, 1 ;  /* 0x3f8000005a4a7421 */ /* 0x002fe20000010000 */
[----:B------:R-:W-:Y:S01]  /*2810*/  LEA.HI.X R5, R5, UR5, R8, 0x1, P1 ;  /* 0x0000000505057c11 */ /* 0x000fe200088f0c08 */
[----:B---3--:R-:W-:Y:S01]  /*2820*/  FMUL.FTZ R71, R0, R71 ;  /* 0x0000004700477220 */ /* 0x008fe20000410000 */
[----:B------:R-:W-:Y:S01]  /*2830*/  IADD3 R98, P1, R33, R6, RZ ;  /* 0x0000000621627210 */ /* 0x000fe20007f3e0ff */
[----:B------:R-:W-:Y:S01]  /*2840*/  FMUL.FTZ R30, R30, R73 ;  /* 0x000000491e1e7220 */ /* 0x000fe20000410000 */
[----:B------:R-:W-:-:S02]  /*2850*/  IADD3.X R90, RZ, R92, RZ, P6, !PT ;  /* 0x0000005cff5a7210 */ /* 0x000fc400037fe4ff */
[----:B------:R-:W1:Y:S01]  /*2860*/  MUFU.EX2 R84, R84 ;  /* 0x0000005400547308 */ /* 0x000e620000000800 */
[----:B--2---:R-:W-:Y:S01]  /*2870*/  FMUL.FTZ R75, R32, R75 ;  /* 0x0000004b204b7220 */ /* 0x004fe20000410000 */
[----:B------:R-:W-:Y:S02]  /*2880*/  F2FP.F16.F32.PACK_AB R71, R30, R71 ;  /* 0x000000471e47723e */ /* 0x000fe400000000ff */
[-C--:B------:R-:W-:Y:S02]  /*2890*/  IADD3.X R15, RZ, R92.reuse, RZ, P1, !PT ;  /* 0x0000005cff0f7210 */ /* 0x080fe40000ffe4ff */
[----:B------:R-:W-:Y:S01]  /*28a0*/  PRMT R30, R71, 0x7632, R30 ;  /* 0x00007632471e7816 */ /* 0x000fe2000000001e */
[----:B------:R-:W-:Y:S01]  /*28b0*/  STG.E.U16 desc[UR8][R4.64], R71 ;  /* 0x0000004704007986 */ /* 0x000fe2000c101508 */
[----:B------:R-:W-:Y:S01]  /*28c0*/  MUFU.EX2 R11, R11 ;  /* 0x0000000b000b7308 */ /* 0x000fe20000000800 */
[----:B0-----:R-:W-:Y:S01]  /*28d0*/  FMUL.FTZ R34, R34, R77 ;  /* 0x0000004d22227220 */ /* 0x001fe20000410000 */
[----:B------:R-:W-:Y:S01]  /*28e0*/  IADD3.X R96, RZ, R92, RZ, P2, !PT ;  /* 0x0000005cff607210 */ /* 0x000fe200017fe4ff */
[----:B------:R-:W-:Y:S03]  /*28f0*/  STG.E.U16 desc[UR8][R4.64+0x2], R30 ;  /* 0x0000021e04007986 */ /* 0x000fe6000c101508 */
[----:B------:R-:W-:-:S02]  /*2900*/  F2FP.F16.F32.PACK_AB R75, R34, R75 ;  /* 0x0000004b224b723e */ /* 0x000fc400000000ff */
[----:B------:R-:W0:Y:S01]  /*2910*/  MUFU.EX2 R10, R10 ;  /* 0x0000000a000a7308 */ /* 0x000e220000000800 */
[----:B-1----:R-:W-:Y:S01]  /*2920*/  FADD.FTZ R84, R84, 1 ;  /* 0x3f80000054547421 */ /* 0x002fe20000010000 */
[----:B------:R-:W-:Y:S01]  /*2930*/  PRMT R32, R75, 0x7632, R32 ;  /* 0x000076324b207816 */ /* 0x000fe20000000020 */
[----:B------:R-:W-:Y:S04]  /*2940*/  STG.E.U16 desc[UR8][R4.64+0x4], R75 ;  /* 0x0000044b04007986 */ /* 0x000fe8000c101508 */
[----:B------:R1:W-:Y:S01]  /*2950*/  STG.E.U16 desc[UR8][R4.64+0x6], R32 ;  /* 0x0000062004007986 */ /* 0x0003e2000c101508 */
[----:B------:R-:W-:Y:S08]  /*2960*/  MUFU.EX2 R14, R14 ;  /* 0x0000000e000e7308 */ /* 0x000ff00000000800 */
[----:B------:R-:W2:Y:S01]  /*2970*/  MUFU.RCP R93, R82 ;  /* 0x00000052005d7308 */ /* 0x000ea20000001000 */
[----:B0-----:R-:W-:-:S07]  /*2980*/  FADD.FTZ R33, R10, 1 ;  /* 0x3f8000000a217421 */ /* 0x001fce0000010000 */
[----:B------:R-:W0:Y:S08]  /*2990*/  MUFU.EX2 R12, R12 ;  /* 0x0000000c000c7308 */ /* 0x000e300000000800 */
[----:B------:R-:W3:Y:S01]  /*29a0*/  MUFU.EX2 R64, R64 ;  /* 0x0000004000407308 */ /* 0x000ee20000000800 */
[----:B--2---:R-:W-:-:S07]  /*29b0*/  FMUL.FTZ R93, R38, R93 ;  /* 0x0000005d265d7220 */ /* 0x004fce0000410000 */
[----:B------:R-:W2:Y:S01]  /*29c0*/  MUFU.EX2 R69, R69 ;  /* 0x0000004500457308 */ /* 0x000ea20000000800 */
[----:B0-----:R-:W-:-:S07]  /*29d0*/  FADD.FTZ R12, R12, 1 ;  /* 0x3f8000000c0c7421 */ /* 0x001fce0000010000 */
[----:B------:R-:W0:Y:S01]  /*29e0*/  MUFU.EX2 R68, R68 ;  /* 0x0000004400447308 */ /* 0x000e220000000800 */
[----:B---3--:R-:W-:-:S07]  /*29f0*/  FADD.FTZ R35, R64, 1 ;  /* 0x3f80000040237421 */ /* 0x008fce0000010000 */
[----:B------:R3:W4:Y:S01]  /*2a00*/  MUFU.RCP R82, R16 ;  /* 0x0000001000527308 */ /* 0x0007220000001000 */
[----:B--2---:R-:W-:-:S07]  /*2a10*/  FADD.FTZ R69, R69, 1 ;  /* 0x3f80000045457421 */ /* 0x004fce0000010000 */
[----:B------:R-:W2:Y:S01]  /*2a20*/  MUFU.EX2 R65, R65 ;  /* 0x0000004100417308 */ /* 0x000ea20000000800 */
[----:B---3--:R-:W-:Y:S01]  /*2a30*/  IADD3 R16, P4, R31, R6, RZ ;  /* 0x000000061f107210 */ /* 0x008fe20007f9e0ff */
[----:B------:R-:W-:Y:S01]  /*2a40*/  FADD.FTZ R31, R11, 1 ;  /* 0x3f8000000b1f7421 */ /* 0x000fe20000010000 */
[----:B0-----:R-:W-:-:S05]  /*2a50*/  FADD.FTZ R68, R68, 1 ;  /* 0x3f80000044447421 */ /* 0x001fca0000010000 */
[----:B------:R-:W0:Y:S01]  /*2a60*/  MUFU.RCP R79, R79 ;  /* 0x0000004f004f7308 */ /* 0x000e220000001000 */
[----:B----4-:R-:W-:-:S07]  /*2a70*/  FMUL.FTZ R82, R55, R82 ;  /* 0x0000005237527220 */ /* 0x010fce0000410000 */
[----:B------:R-:W3:Y:S01]  /*2a80*/  MUFU.RCP R81, R81 ;  /* 0x0000005100517308 */ /* 0x000ee20000001000 */
[----:B--2---:R-:W-:-:S07]  /*2a90*/  FADD.FTZ R65, R65, 1 ;  /* 0x3f80000041417421 */ /* 0x004fce0000010000 */
[----:B------:R-:W2:Y:S01]  /*2aa0*/  MUFU.RCP R83, R83 ;  /* 0x0000005300537308 */ /* 0x000ea20000001000 */
[----:B0-----:R-:W-:-:S07]  /*2ab0*/  FMUL.FTZ R79, R36, R79 ;  /* 0x0000004f244f7220 */ /* 0x001fce0000410000 */
[----:B------:R-:W0:Y:S01]  /*2ac0*/  MUFU.RCP R70, R70 ;  /* 0x0000004600467308 */ /* 0x000e220000001000 */
[----:B---3--:R-:W-:-:S05]  /*2ad0*/  FMUL.FTZ R40, R40, R81 ;  /* 0x0000005128287220 */ /* 0x008fca0000410000 */
[----:B------:R-:W-:Y:S02]  /*2ae0*/  F2FP.F16.F32.PACK_AB R79, R40, R79 ;  /* 0x0000004f284f723e */ /* 0x000fe400000000ff */
[----:B------:R3:W4:Y:S01]  /*2af0*/  MUFU.RCP R41, R13 ;  /* 0x0000000d00297308 */ /* 0x0007220000001000 */
[----:B--2---:R-:W-:Y:S01]  /*2b00*/  FMUL.FTZ R83, R42, R83 ;  /* 0x000000532a537220 */ /* 0x004fe20000410000 */
[----:B-1----:R-:W-:-:S06]  /*2b10*/  PRMT R5, R79, 0x7632, R5 ;  /* 0x000076324f057816 */ /* 0x002fcc0000000005 */
[----:B------:R1:W-:Y:S01]  /*2b20*/  MUFU.RCP R97, R18 ;  /* 0x0000001200617308 */ /* 0x0003e20000001000 */
[----:B---3--:R-:W-:Y:S01]  /*2b30*/  IADD3.X R13, RZ, R92, RZ, P4, !PT ;  /* 0x0000005cff0d7210 */ /* 0x008fe200027fe4ff */
[----:B0-----:R-:W-:Y:S01]  /*2b40*/  FMUL.FTZ R70, R43, R70 ;  /* 0x000000462b467220 */ /* 0x001fe20000410000 */
[----:B------:R-:W-:-:S04]  /*2b50*/  LEA R8, P4, R19, UR4, 0x1 ;  /* 0x0000000413087c11 */ /* 0x000fc8000f8808ff */
[----:B------:R-:W-:Y:S01]  /*2b60*/  F2FP.F16.F32.PACK_AB R83, R70, R83 ;  /* 0x000000534653723e */ /* 0x000fe200000000ff */
[----:B------:R-:W0:Y:S01]  /*2b70*/  MUFU.RCP R85, R85 ;  /* 0x0000005500557308 */ /* 0x000e220000001000 */
[----:B-1----:R-:W-:Y:S01]  /*2b80*/  IADD3.X R18, RZ, R92, RZ, P5, !PT ;  /* 0x0000005cff127210 */ /* 0x002fe20002ffe4ff */
[----:B----4-:R-:W-:Y:S01]  /*2b90*/  FMUL.FTZ R41, R56, R41 ;  /* 0x0000002938297220 */ /* 0x010fe20000410000 */
[----:B------:R-:W-:Y:S02]  /*2ba0*/  IADD3 R17, P5, R17, R6, RZ ;  /* 0x0000000611117210 */ /* 0x000fe40007fbe0ff */
[----:B------:R-:W-:Y:S02]  /*2bb0*/  LEA.HI.X R9, R19, UR5, R18, 0x1, P4 ;  /* 0x0000000513097c11 */ /* 0x000fe4000a0f0c12 */
[----:B------:R-:W-:Y:S01]  /*2bc0*/  LEA R6, P4, R7, UR4, 0x1 ;  /* 0x0000000407067c11 */ /* 0x000fe2000f8808ff */
[----:B------:R-:W1:Y:S01]  /*2bd0*/  MUFU.RCP R72, R72 ;  /* 0x0000004800487308 */ /* 0x000e620000001000 */
[----:B------:R-:W-:Y:S01]  /*2be0*/  PRMT R34, R83, 0x7632, R34 ;  /* 0x0000763253227816 */ /* 0x000fe20000000022 */
[----:B------:R-:W-:Y:S01]  /*2bf0*/  STG.E.U16 desc[UR8][R8.64], R79 ;  /* 0x0000004f08007986 */ /* 0x000fe2000c101508 */
[----:B------:R-:W-:Y:S01]  /*2c00*/  LEA.HI.X R7, R7, UR5, R90, 0x1, P4 ;  /* 0x0000000507077c11 */ /* 0x000fe2000a0f0c5a */
[----:B------:R-:W-:Y:S01]  /*2c10*/  FADD.FTZ R90, R14, 1 ;  /* 0x3f8000000e5a7421 */ /* 0x000fe20000010000 */
[----:B------:R-:W-:Y:S01]  /*2c20*/  IADD3.X R18, RZ, R92, RZ, P5, !PT ;  /* 0x0000005cff127210 */ /* 0x000fe20002ffe4ff */
[----:B------:R-:W-:Y:S01]  /*2c30*/  STG.E.U16 desc[UR8][R8.64+0x2], R5 ;  /* 0x0000020508007986 */ /* 0x000fe2000c101508 */
[C---:B------:R-:W-:Y:S01]  /*2c40*/  LEA R10, P5, R17.reuse, UR4, 0x1 ;  /* 0x00000004110a7c11 */ /* 0x040fe2000f8a08ff */
[----:B------:R-:W2:Y:S01]  /*2c50*/  MUFU.RCP R87, R87 ;  /* 0x0000005700577308 */ /* 0x000ea20000001000 */
[----:B0-----:R-:W-:Y:S01]  /*2c60*/  FMUL.FTZ R85, R44, R85 ;  /* 0x000000552c557220 */ /* 0x001fe20000410000 */
[----:B------:R-:W-:Y:S01]  /*2c70*/  STG.E.U16 desc[UR8][R8.64+0x4], R83 ;  /* 0x0000045308007986 */ /* 0x000fe2000c101508 */
[----:B------:R-:W-:Y:S01]  /*2c80*/  FMUL.FTZ R97, R54, R97 ;  /* 0x0000006136617220 */ /* 0x000fe20000410000 */
[----:B------:R-:W-:-:S02]  /*2c90*/  LEA.HI.X R11, R17, UR5, R18, 0x1, P5 ;  /* 0x00000005110b7c11 */ /* 0x000fc4000a8f0c12 */
[----:B------:R0:W-:Y:S01]  /*2ca0*/  STG.E.U16 desc[UR8][R8.64+0x6], R34 ;  /* 0x0000062208007986 */ /* 0x0001e2000c101508 */
[----:B------:R-:W-:Y:S01]  /*2cb0*/  LEA R14, P1, R98, UR4, 0x1 ;  /* 0x00000004620e7c11 */ /* 0x000fe2000f8208ff */
[----:B------:R-:W3:Y:S01]  /*2cc0*/  MUFU.RCP R74, R74 ;  /* 0x0000004a004a7308 */ /* 0x000ee20000001000 */
[----:B-1----:R-:W-:Y:S01]  /*2cd0*/  FMUL.FTZ R72, R45, R72 ;  /* 0x000000482d487220 */ /* 0x002fe20000410000 */
[----:B------:R-:W-:Y:S02]  /*2ce0*/  F2FP.F16.F32.PACK_AB R97, R82, R97 ;  /* 0x000000615261723e */ /* 0x000fe400000000ff */
[----:B------:R-:W-:Y:S02]  /*2cf0*/  IADD3.X R19, RZ, R92, RZ, P3, !PT ;  /* 0x0000005cff137210 */ /* 0x000fe40001ffe4ff */
[----:B------:R-:W-:Y:S02]  /*2d00*/  F2FP.F16.F32.PACK_AB R85, R72, R85 ;  /* 0x000000554855723e */ /* 0x000fe400000000ff */
[----:B------:R-:W1:Y:S01]  /*2d10*/  MUFU.RCP R80, R80 ;  /* 0x0000005000507308 */ /* 0x000e620000001000 */
[----:B--2---:R-:W-:Y:S01]  /*2d20*/  FMUL.FTZ R87, R46, R87 ;  /* 0x000000572e577220 */ /* 0x004fe20000410000 */
[----:B------:R-:W-:Y:S01]  /*2d30*/  PRMT R4, R85, 0x7632, R4 ;  /* 0x0000763255047816 */ /* 0x000fe20000000004 */
[----:B------:R-:W-:Y:S01]  /*2d40*/  STG.E.U16 desc[UR8][R6.64], R85 ;  /* 0x0000005506007986 */ /* 0x000fe2000c101508 */
[----:B------:R-:W-:-:S02]  /*2d50*/  LEA R18, P3, R94, UR4, 0x1 ;  /* 0x000000045e127c11 */ /* 0x000fc4000f8608ff */
[----:B------:R-:W-:Y:S01]  /*2d60*/  LEA.HI.X R15, R98, UR5, R15, 0x1, P1 ;  /* 0x00000005620f7c11 */ /* 0x000fe200088f0c0f */
[----:B------:R-:W-:Y:S01]  /*2d70*/  STG.E.U16 desc[UR8][R6.64+0x2], R4 ;  /* 0x0000020406007986 */ /* 0x000fe2000c101508 */
[----:B------:R-:W2:Y:S01]  /*2d80*/  MUFU.RCP R89, R89 ;  /* 0x0000005900597308 */ /* 0x000ea20000001000 */
[----:B---3--:R-:W-:Y:S01]  /*2d90*/  FMUL.FTZ R74, R47, R74 ;  /* 0x0000004a2f4a7220 */ /* 0x008fe20000410000 */
[----:B------:R-:W-:Y:S02]  /*2da0*/  LEA.HI.X R19, R94, UR5, R19, 0x1, P3 ;  /* 0x000000055e137c11 */ /* 0x000fe400098f0c13 */
[----:B------:R-:W-:Y:S02]  /*2db0*/  IADD3 R29, P1, R29, 0x12, RZ ;  /* 0x000000121d1d7810 */ /* 0x000fe40007f3e0ff */
[----:B------:R-:W-:Y:S02]  /*2dc0*/  F2FP.F16.F32.PACK_AB R87, R74, R87 ;  /* 0x000000574a57723e */ /* 0x000fe400000000ff */
[----:B------:R-:W3:Y:S01]  /*2dd0*/  MUFU.RCP R91, R91 ;  /* 0x0000005b005b7308 */ /* 0x000ee20000001000 */
[----:B-1----:R-:W-:Y:S01]  /*2de0*/  FMUL.FTZ R80, R49, R80 ;  /* 0x0000005031507220 */ /* 0x002fe20000410000 */
[----:B0-----:R-:W-:Y:S01]  /*2df0*/  PRMT R9, R87, 0x7632, R9 ;  /* 0x0000763257097816 */ /* 0x001fe20000000009 */
[----:B------:R-:W-:Y:S01]  /*2e00*/  STG.E.U16 desc[UR8][R6.64+0x4], R87 ;  /* 0x0000045706007986 */ /* 0x000fe2000c101508 */
[----:B------:R-:W-:-:S02]  /*2e10*/  IADD3.X R24, RZ, R24, RZ, P1, !PT ;  /* 0x00000018ff187210 */ /* 0x000fc40000ffe4ff */
[----:B------:R-:W-:Y:S01]  /*2e20*/  ISETP.GE.U32.AND P1, PT, R29, R20, PT ;  /* 0x000000141d00720c */ /* 0x000fe20003f26070 */
[----:B------:R0:W-:Y:S01]  /*2e30*/  STG.E.U16 desc[UR8][R6.64+0x6], R9 ;  /* 0x0000060906007986 */ /* 0x0001e2000c101508 */
[----:B------:R-:W1:Y:S01]  /*2e40*/  MUFU.RCP R86, R86 ;  /* 0x0000005600567308 */ /* 0x000e620000001000 */
[----:B--2---:R-:W-:Y:S01]  /*2e50*/  FMUL.FTZ R89, R48, R89 ;  /* 0x0000005930597220 */ /* 0x004fe20000410000 */
[----:B------:R-:W-:-:S04]  /*2e60*/  ISETP.GE.AND.EX P1, PT, R24, R21, PT, P1 ;  /* 0x000000151800720c */ /* 0x000fc80003f26310 */
[----:B------:R-:W-:Y:S02]  /*2e70*/  F2FP.F16.F32.PACK_AB R80, R89, R80 ;  /* 0x000000505950723e */ /* 0x000fe400000000ff */
[----:B------:R-:W2:Y:S01]  /*2e80*/  MUFU.RCP R76, R76 ;  /* 0x0000004c004c7308 */ /* 0x000ea20000001000 */
[----:B---3--:R-:W-:Y:S01]  /*2e90*/  FMUL.FTZ R91, R50, R91 ;  /* 0x0000005b325b7220 */ /* 0x008fe20000410000 */
[----:B------:R-:W-:Y:S01]  /*2ea0*/  PRMT R5, R80, 0x7632, R5 ;  /* 0x0000763250057816 */ /* 0x000fe20000000005 */
[----:B------:R-:W-:Y:S04]  /*2eb0*/  STG.E.U16 desc[UR8][R10.64], R80 ;  /* 0x000000500a007986 */ /* 0x000fe8000c101508 */
[----:B------:R-:W-:Y:S01]  /*2ec0*/  STG.E.U16 desc[UR8][R10.64+0x2], R5 ;  /* 0x000002050a007986 */ /* 0x000fe2000c101508 */
[----:B------:R-:W3:Y:S01]  /*2ed0*/  MUFU.RCP R78, R78 ;  /* 0x0000004e004e7308 */ /* 0x000ee20000001000 */
[----:B-1----:R-:W-:-:S05]  /*2ee0*/  FMUL.FTZ R86, R51, R86 ;  /* 0x0000005633567220 */ /* 0x002fca0000410000 */
[----:B------:R-:W-:Y:S02]  /*2ef0*/  F2FP.F16.F32.PACK_AB R91, R86, R91 ;  /* 0x0000005b565b723e */ /* 0x000fe400000000ff */
[----:B------:R-:W1:Y:S01]  /*2f00*/  MUFU.RCP R95, R84 ;  /* 0x00000054005f7308 */ /* 0x000e620000001000 */
[----:B--2---:R-:W-:Y:S01]  /*2f10*/  FMUL.FTZ R76, R39, R76 ;  /* 0x0000004c274c7220 */ /* 0x004fe20000410000 */
[----:B0-----:R-:W-:Y:S01]  /*2f20*/  PRMT R7, R91, 0x7632, R7 ;  /* 0x000076325b077816 */ /* 0x001fe20000000007 */
[----:B------:R-:W-:Y:S04]  /*2f30*/  STG.E.U16 desc[UR8][R10.64+0x4], R91 ;  /* 0x0000045b0a007986 */ /* 0x000fe8000c101508 */
[----:B------:R0:W-:Y:S01]  /*2f40*/  STG.E.U16 desc[UR8][R10.64+0x6], R7 ;  /* 0x000006070a007986 */ /* 0x0001e2000c101508 */
[----:B------:R2:W4:Y:S01]  /*2f50*/  MUFU.RCP R84, R12 ;  /* 0x0000000c00547308 */ /* 0x0005220000001000 */
[----:B---3--:R-:W-:-:S05]  /*2f60*/  FMUL.FTZ R53, R53, R78 ;  /* 0x0000004e35357220 */ /* 0x008fca0000410000 */
[----:B------:R-:W-:Y:S02]  /*2f70*/  F2FP.F16.F32.PACK_AB R76, R53, R76 ;  /* 0x0000004c354c723e */ /* 0x000fe400000000ff */
[----:B------:R-:W3:Y:S01]  /*2f80*/  MUFU.RCP R88, R88 ;  /* 0x0000005800587308 */ /* 0x000ee20000001000 */
[----:B-1----:R-:W-:Y:S01]  /*2f90*/  FMUL.FTZ R52, R52, R95 ;  /* 0x0000005f34347220 */ /* 0x002fe20000410000 */
[----:B--2---:R-:W-:Y:S02]  /*2fa0*/  LEA R12, P6, R16, UR4, 0x1 ;  /* 0x00000004100c7c11 */ /* 0x004fe4000f8c08ff */
[----:B------:R-:W-:Y:S02]  /*2fb0*/  PRMT R4, R76, 0x7632, R4 ;  /* 0x000076324c047816 */ /* 0x000fe40000000004 */
[----:B------:R-:W-:Y:S02]  /*2fc0*/  LEA.HI.X R13, R16, UR5, R13, 0x1, P6 ;  /* 0x00000005100d7c11 */ /* 0x000fe4000b0f0c0d */
[----:B------:R-:W1:Y:S01]  /*2fd0*/  MUFU.RCP R31, R31 ;  /* 0x0000001f001f7308 */ /* 0x000e620000001000 */
[----:B----4-:R-:W-:Y:S01]  /*2fe0*/  FMUL.FTZ R84, R57, R84 ;  /* 0x0000005439547220 */ /* 0x010fe20000410000 */
[----:B------:R-:W-:Y:S01]  /*2ff0*/  F2FP.F16.F32.PACK_AB R93, R52, R93 ;  /* 0x0000005d345d723e */ /* 0x000fe200000000ff */
[----:B------:R2:W-:Y:S01]  /*3000*/  STG.E.U16 desc[UR8][R12.64+0x6], R4 ;  /* 0x000006040c007986 */ /* 0x0005e2000c101508 */
[----:B------:R-:W-:-:S02]  /*3010*/  LEA R16, P2, R37, UR4, 0x1 ;  /* 0x0000000425107c11 */ /* 0x000fc4000f8408ff */
[----:B------:R-:W-:Y:S01]  /*3020*/  F2FP.F16.F32.PACK_AB R41, R84, R41 ;  /* 0x000000295429723e */ /* 0x000fe200000000ff */
[----:B------:R4:W-:Y:S01]  /*3030*/  STG.E.U16 desc[UR8][R12.64], R93 ;  /* 0x0000005d0c007986 */ /* 0x0009e2000c101508 */
[----:B------:R-:W2:Y:S01]  /*3040*/  MUFU.RCP R33, R33 ;  /* 0x0000002100217308 */ /* 0x000ea20000001000 */
[----:B---3--:R-:W-:Y:S01]  /*3050*/  FMUL.FTZ R88, R59, R88 ;  /* 0x000000583b587220 */ /* 0x008fe20000410000 */
[----:B------:R-:W-:Y:S01]  /*3060*/  PRMT R6, R93, 0x7632, R6 ;  /* 0x000076325d067816 */ /* 0x000fe20000000006 */
[----:B------:R4:W-:Y:S01]  /*3070*/  STG.E.U16 desc[UR8][R12.64+0x4], R76 ;  /* 0x0000044c0c007986 */ /* 0x0009e2000c101508 */
[----:B0-----:R-:W-:Y:S02]  /*3080*/  PRMT R7, R97, 0x7632, R7 ;  /* 0x0000763261077816 */ /* 0x001fe40000000007 */
[----:B------:R-:W-:Y:S01]  /*3090*/  PRMT R5, R41, 0x7632, R5 ;  /* 0x0000763229057816 */ /* 0x000fe20000000005 */
[----:B------:R4:W-:Y:S01]  /*30a0*/  STG.E.U16 desc[UR8][R12.64+0x2], R6 ;  /* 0x000002060c007986 */ /* 0x0009e2000c101508 */
[----:B------:R-:W0:Y:S01]  /*30b0*/  MUFU.RCP R90, R90 ;  /* 0x0000005a005a7308 */ /* 0x000e220000001000 */
[----:B-1----:R-:W-:Y:S01]  /*30c0*/  FMUL.FTZ R31, R58, R31 ;  /* 0x0000001f3a1f7220 */ /* 0x002fe20000410000 */
[----:B------:R-:W-:Y:S01]  /*30d0*/  LEA.HI.X R17, R37, UR5, R96, 0x1, P2 ;  /* 0x0000000525117c11 */ /* 0x000fe200090f0c60 */
[----:B------:R4:W-:Y:S03]  /*30e0*/  STG.E.U16 desc[UR8][R14.64], R97 ;  /* 0x000000610e007986 */ /* 0x0009e6000c101508 */
[----:B------:R-:W-:Y:S01]  /*30f0*/  F2FP.F16.F32.PACK_AB R88, R31, R88 ;  /* 0x000000581f58723e */ /* 0x000fe200000000ff */
[----:B------:R4:W-:Y:S01]  /*3100*/  STG.E.U16 desc[UR8][R14.64+0x2], R7 ;  /* 0x000002070e007986 */ /* 0x0009e2000c101508 */
[----:B------:R-:W1:Y:S01]  /*3110*/  MUFU.RCP R35, R35 ;  /* 0x0000002300237308 */ /* 0x000e620000001000 */
[----:B--2---:R-:W-:Y:S01]  /*3120*/  FMUL.FTZ R33, R60, R33 ;  /* 0x000000213c217220 */ /* 0x004fe20000410000 */
[----:B------:R-:W-:Y:S01]  /*3130*/  PRMT R8, R88, 0x7632, R8 ;  /* 0x0000763258087816 */ /* 0x000fe20000000008 */
[----:B------:R4:W-:Y:S04]  /*3140*/  STG.E.U16 desc[UR8][R14.64+0x4], R41 ;  /* 0x000004290e007986 */ /* 0x0009e8000c101508 */
[----:B------:R4:W-:Y:S01]  /*3150*/  STG.E.U16 desc[UR8][R14.64+0x6], R5 ;  /* 0x000006050e007986 */ /* 0x0009e2000c101508 */
[----:B------:R-:W2:Y:S01]  /*3160*/  MUFU.RCP R0, R65 ;  /* 0x0000004100007308 */ /* 0x000ea20000001000 */
[----:B0-----:R-:W-:-:S02]  /*3170*/  FMUL.FTZ R90, R61, R90 ;  /* 0x0000005a3d5a7220 */ /* 0x001fc40000410000 */
[----:B------:R4:W-:Y:S03]  /*3180*/  STG.E.U16 desc[UR8][R16.64], R88 ;  /* 0x0000005810007986 */ /* 0x0009e6000c101508 */
[----:B------:R-:W-:Y:S01]  /*3190*/  F2FP.F16.F32.PACK_AB R33, R90, R33 ;  /* 0x000000215a21723e */ /* 0x000fe200000000ff */
[----:B------:R4:W-:Y:S01]  /*31a0*/  STG.E.U16 desc[UR8][R16.64+0x2], R8 ;  /* 0x0000020810007986 */ /* 0x0009e2000c101508 */
[----:B------:R-:W0:Y:S01]  /*31b0*/  MUFU.RCP R69, R69 ;  /* 0x0000004500457308 */ /* 0x000e220000001000 */
[----:B-1----:R-:W-:Y:S01]  /*31c0*/  FMUL.FTZ R35, R62, R35 ;  /* 0x000000233e237220 */ /* 0x002fe20000410000 */
[----:B------:R-:W-:Y:S01]  /*31d0*/  PRMT R4, R33, 0x7632, R4 ;  /* 0x0000763221047816 */ /* 0x000fe20000000004 */
[----:B------:R4:W-:Y:S04]  /*31e0*/  STG.E.U16 desc[UR8][R16.64+0x4], R33 ;  /* 0x0000042110007986 */ /* 0x0009e8000c101508 */
[----:B------:R4:W-:Y:S01]  /*31f0*/  STG.E.U16 desc[UR8][R16.64+0x6], R4 ;  /* 0x0000060410007986 */ /* 0x0009e2000c101508 */
[----:B------:R-:W1:Y:S01]  /*3200*/  MUFU.RCP R68, R68 ;  /* 0x0000004400447308 */ /* 0x000e620000001000 */
[----:B--2---:R-:W-:-:S05]  /*3210*/  FMUL.FTZ R0, R63, R0 ;  /* 0x000000003f007220 */ /* 0x004fca0000410000 */
[----:B------:R-:W-:Y:S01]  /*3220*/  F2FP.F16.F32.PACK_AB R35, R0, R35 ;  /* 0x000000230023723e */ /* 0x000fe200000000ff */
[----:B0-----:R-:W-:-:S03]  /*3230*/  FMUL.FTZ R66, R66, R69 ;  /* 0x0000004542427220 */ /* 0x001fc60000410000 */
[----:B------:R-:W-:Y:S01]  /*3240*/  PRMT R9, R35, 0x7632, R9 ;  /* 0x0000763223097816 */ /* 0x000fe20000000009 */
[----:B------:R4:W-:Y:S04]  /*3250*/  STG.E.U16 desc[UR8][R18.64], R35 ;  /* 0x0000002312007986 */ /* 0x0009e8000c101508 */
[----:B------:R4:W-:Y:S01]  /*3260*/  STG.E.U16 desc[UR8][R18.64+0x2], R9 ;  /* 0x0000020912007986 */ /* 0x0009e2000c101508 */
[----:B-1----:R-:W-:-:S05]  /*3270*/  FMUL.FTZ R67, R67, R68 ;  /* 0x0000004443437220 */ /* 0x002fca0000410000 */
[----:B------:R-:W-:-:S04]  /*3280*/  F2FP.F16.F32.PACK_AB R66, R67, R66 ;  /* 0x000000424342723e */ /* 0x000fc800000000ff */
[----:B------:R-:W-:Y:S01]  /*3290*/  PRMT R0, R66, 0x7632, R0 ;  /* 0x0000763242007816 */ /* 0x000fe20000000000 */
[----:B------:R4:W-:Y:S04]  /*32a0*/  STG.E.U16 desc[UR8][R18.64+0x4], R66 ;  /* 0x0000044212007986 */ /* 0x0009e8000c101508 */
[----:B------:R4:W-:Y:S01]  /*32b0*/  STG.E.U16 desc[UR8][R18.64+0x6], R0 ;  /* 0x0000060012007986 */ /* 0x0009e2000c101508 */
[----:B------:R-:W-:Y:S05]  /*32c0*/  @!P1 BRA `(.L_x_3468) ;  /* 0xffffffcc00d49947 */ /* 0x000fea000383ffff */
[----:B------:R-:W-:Y:S05]  /*32d0*/  EXIT ;  /* 0x000000000000794d */ /* 0x000fea0003800000 */
.L_x_3469:
        /* <DEDUP_REMOVED lines=10> */
.L_x_3605:


//--------------------- .text._ZN13group_norm_v214gn_cuda_kernelI6__halfLi320ELi3ELi16ELi160ELi256ELb1ELi32ELi320ELi320ELi4ELb1ELi43ELb0ELb0ENS_16CompileConditionILi900EEEEEvPT_PKS4_S7_S7_flPfS8_Pj --------------------------
	.section	.text._ZN13group_norm_v214gn_cuda_kernelI6__halfLi320ELi3ELi16ELi160ELi256ELb1ELi32ELi320ELi320ELi4ELb1ELi43ELb0ELb0ENS_16CompileConditionILi900EEEEEvPT_PKS4_S7_S7_flPfS8_Pj,"ax",@progbits
	.align	128
        .global         _ZN13group_norm_v214gn_cuda_kernelI6__halfLi320ELi3ELi16ELi160ELi256ELb1ELi32ELi320ELi320ELi4ELb1ELi43ELb0ELb0ENS_16CompileConditionILi900EEEEEvPT_PKS4_S7_S7_flPfS8_Pj
        .type           _ZN13group_norm_v214gn_cuda_kernelI6__halfLi320ELi3ELi16ELi160ELi256ELb1ELi32ELi320ELi320ELi4ELb1ELi43ELb0ELb0ENS_16CompileConditionILi900EEEEEvPT_PKS4_S7_S7_flPfS8_Pj,@function
        .size           _ZN13group_norm_v214gn_cuda_kernelI6__halfLi320ELi3ELi16ELi160ELi256ELb1ELi32ELi320ELi320ELi4ELb1ELi43ELb0ELb0ENS_16CompileConditionILi900EEEEEvPT_PKS4_S7_S7_flPfS8_Pj,(.L_x_3606 - _ZN13group_norm_v214gn_cuda_kernelI6__halfLi320ELi3ELi16ELi160ELi256ELb1ELi32ELi320ELi320ELi4ELb1ELi43ELb0ELb0ENS_16CompileConditionILi900EEEEEvPT_PKS4_S7_S7_flPfS8_Pj)
        .other          _ZN13group_norm_v214gn_cuda_kernelI6__halfLi320ELi3ELi16ELi160ELi256ELb1ELi32ELi320ELi320ELi4ELb1ELi43ELb0ELb0ENS_16CompileConditionILi900EEEEEvPT_PKS4_S7_S7_flPfS8_Pj,@"STO_CUDA_ENTRY STV_DEFAULT"
_ZN13group_norm_v214gn_cuda_kernelI6__halfLi320ELi3ELi16ELi160ELi256ELb1ELi32ELi320ELi320ELi4ELb1ELi43ELb0ELb0ENS_16CompileConditionILi900EEEEEvPT_PKS4_S7_S7_flPfS8_Pj:
.text._ZN13group_norm_v214gn_cuda_kernelI6__halfLi320ELi3ELi16ELi160ELi256ELb1ELi32ELi320ELi320ELi4ELb1ELi43ELb0ELb0ENS_16CompileConditionILi900EEEEEvPT_PKS4_S7_S7_flPfS8_Pj:
        /* <DEDUP_REMOVED lines=10> */
[----:B------:R-:W-:Y:S01]  /*00a0*/  MOV R6, R0 ;  /* 0x0000000000067202 */ /* 0x000fe20000000f00 */
[----:B------:R-:W-:Y:S01]  /*00b0*/  UMOV UR4, URZ ;  /* 0x0000003f00047c82 */ /* 0x000fe20008000000 */
[----:B------:R-:W-:Y:S01]  /*00c0*/  ULDC.64 UR8, c[0x0][0x208] ;  /* 0x0000820000087ab9 */ /* 0x000fe20000000a00 */
[----:B------:R-:W1:Y:S01]  /*00d0*/  S2R R7, SR_CgaCtaId ;  /* 0x0000000000077919 */ /* 0x000e620000008800 */
[----:B------:R-:W2:Y:S01]  /*00e0*/  S2R R3, SR_CTAID.X ;  /* 0x0000000000037919 */ /* 0x000ea20000002500 */
[----:B0-----:R-:W-:Y:S01]  /*00f0*/  IMAD.WIDE.U32 R4, R2, -0x33333333, RZ ;  /* 0xcccccccd02047825 */ /* 0x001fe200078e00ff */
[----:B------:R-:W-:-:S04]  /*0100*/  MOV R4, 0x400 ;  /* 0x0000040000047802 */ /* 0x000fc80000000f00 */
[----:B------:R-:W-:Y:S02]  /*0110*/  SHF.R.U32.HI R8, RZ, 0x6, R5 ;  /* 0x00000006ff087819 */ /* 0x000fe40000011605 */
[----:B-1----:R-:W-:-:S03]  /*0120*/  LEA R5, R7, R4, 0x18 ;  /* 0x0000000407057211 */ /* 0x002fc600078ec0ff */
[----:B------:R-:W-:-:S04]  /*0130*/  IMAD R4, R8, -0x50, R2 ;  /* 0xffffffb008047824 */ /* 0x000fc800078e0202 */
[----:B------:R-:W-:Y:S01]  /*0140*/  IMAD R5, R4, 0x28, R5 ;  /* 0x0000002804057824 */ /* 0x000fe200078e0205 */
[----:B------:R-:W-:-:S04]  /*0150*/  HFMA2.MMA R4, -RZ, RZ, 0, 0 ;  /* 0x00000000ff047435 */ /* 0x000fc800000001ff */
[----:B--2---:R-:W-:-:S07]  /*0160*/  LEA R5, R8, R5, 0x3 ;  /* 0x0000000508057211 */ /* 0x004fce00078e18ff */
.L_x_3479:
        /* <DEDUP_REMOVED lines=26> */
[----:B------:R-:W-:Y:S02]  /*0310*/  LEA R16, P0, R7, UR6, 0x1 ;  /* 0x0000000607107c11 */ /* 0x000fe4000f8008ff */
[----:B------:R-:W-:Y:S02]  /*0320*/  IADD3 R10, R13, 0x5000, RZ ;  /* 0x000050000d0a7810 */ /* 0x000fe40007ffe0ff */
[----:B------:R-:W-:Y:S02]  /*0330*/  LEA.HI.X R17, R7, UR7, R8, 0x1, P0 ;  /* 0x0000000707117c11 */ /* 0x000fe400080f0c08 */
[----:B------:R-:W-:-:S04]  /*0340*/  IADD3 R7, P0, R10, R28, RZ ;  /* 0x0000001c0a077210 */ /* 0x000fc80007f1e0ff */
[----:B------:R-:W3:Y:S01]  /*0350*/  LDG.E.64.CONSTANT R16, desc[UR8][R16.64] ;  /* 0x0000000810107981 */ /* 0x000ee2000c1e9b00 */
[----:B------:R-:W-:Y:S02]  /*0360*/  IADD3.X R8, RZ, R29, RZ, P0, !PT ;  /* 0x0000001dff087210 */ /* 0x000fe400007fe4ff */
[----:B------:R-:W-:Y:S02]  /*0370*/  LEA R18, P0, R7, UR6, 0x1 ;  /* 0x0000000607127c11 */ /* 0x000fe4000f8008ff */
[----:B------:R-:W-:Y:S02]  /*0380*/  IADD3 R12, R13, 0x7800, RZ ;  /* 0x000078000d0c7810 */ /* 0x000fe40007ffe0ff */
        /* <DEDUP_REMOVED lines=140> */
[----:B0-----:R-:W-:Y:S01]  /*0c50*/  SHF.L.U32 R34, R6, 0x1, RZ ;  /* 0x0000000106227819 */ /* 0x001fe200000006ff */
[----:B------:R-:W-:Y:S01]  /*0c60*/  HFMA2.MMA R53, -RZ, RZ, 0, 0 ;  /* 0x00000000ff357435 */ /* 0x000fe200000001ff */
[----:B------:R-:W-:Y:S01]  /*0c70*/  MOV R52, 0x400 ;  /* 0x0000040000347802 */ /* 0x000fe20000000f00 */
[----:B------:R-:W-:Y:S01]  /*0c80*/  HFMA2.MMA R54, -RZ, RZ, 0, 0 ;  /* 0x00000000ff367435 */ /* 0x000fe200000001ff */
[----:B------:R-:W-:Y:S02]  /*0c90*/  LOP3.LUT R35, R34, 0xe, RZ, 0xc0, !PT ;  /* 0x0000000e22237812 */ /* 0x000fe400078ec0ff */
[----:B------:R-:W-:Y:S02]  /*0ca0*/  MOV R57, RZ ;  /* 0x000000ff00397202 */ /* 0x000fe40000000f00 */
[C---:B------:R-:W-:Y:S02]  /*0cb0*/  LEA.HI R35, R2.reuse, R35, RZ, 0x1e ;  /* 0x0000002302237211 */ /* 0x040fe400078ff0ff */
[----:B------:R-:W-:-:S03]  /*0cc0*/  LOP3.LUT R55, R2, 0x3, RZ, 0xc0, !PT ;  /* 0x0000000302377812 */ /* 0x000fc600078ec0ff */
[----:B------:R-:W-:Y:S01]  /*0cd0*/  IMAD R56, R35, 0xa0, -R56 ;  /* 0x000000a023387824 */ /* 0x000fe200078e0a38 */
[----:B-1----:R-:W-:-:S07]  /*0ce0*/  LEA R52, R37, R52, 0x18 ;  /* 0x0000003425347211 */ /* 0x002fce00078ec0ff */
.L_x_3472:
[----:B------:R-:W-:Y:S02]  /*0cf0*/  IADD3 R35, R56, R57, RZ ;  /* 0x0000003938237210 */ /* 0x000fe40007ffe0ff */
[----:B------:R-:W-:Y:S02]  /*0d00*/  IADD3 R57, R57, 0x20, RZ ;  /* 0x0000002039397810 */ /* 0x000fe40007ffe0ff */
[C---:B------:R-:W-:Y:S02]  /*0d10*/  IADD3 R34, R35.reuse, 0x4, RZ ;  /* 0x0000000423227810 */ /* 0x040fe40007ffe0ff */
[----:B------:R-:W-:Y:S02]  /*0d20*/  IADD3 R36, R35, 0x8, RZ ;  /* 0x0000000823247810 */ /* 0x000fe40007ffe0ff */
[----:B------:R-:W-:Y:S02]  /*0d30*/  SHF.R.S32.HI R37, RZ, 0x1f, R34 ;  /* 0x0000001fff257819 */ /* 0x000fe40000011422 */
[----:B------:R-:W-:-:S02]  /*0d40*/  SHF.R.S32.HI R39, RZ, 0x1f, R36 ;  /* 0x0000001fff277819 */ /* 0x000fc40000011424 */
[----:B------:R-:W-:Y:S02]  /*0d50*/  IADD3 R38, R35, 0xc, RZ ;  /* 0x0000000c23267810 */ /* 0x000fe40007ffe0ff */
[----:B------:R-:W-:Y:S02]  /*0d60*/  LEA.HI R40, R37, R34, RZ, 0x2 ;  /* 0x0000002225287211 */ /* 0x000fe400078f10ff */
[----:B------:R-:W-:Y:S02]  /*0d70*/  LEA.HI R37, R39, R36, RZ, 0x2 ;  /* 0x0000002427257211 */ /* 0x000fe400078f10ff */
[----:B------:R-:W-:Y:S02]  /*0d80*/  SHF.R.S32.HI R41, RZ, 0x1f, R38 ;  /* 0x0000001fff297819 */ /* 0x000fe40000011426 */
[----:B------:R-:W-:Y:S02]  /*0d90*/  IADD3 R39, R35, 0x10, RZ ;  /* 0x0000001023277810 */ /* 0x000fe40007ffe0ff */
[----:B------:R-:W-:-:S02]  /*0da0*/  SHF.R.S32.HI R36, RZ, 0x1f, R35 ;  /* 0x0000001fff247819 */ /* 0x000fc40000011423 */
[----:B------:R-:W-:Y:S02]  /*0db0*/  IADD3 R43, R35, 0x14, RZ ;  /* 0x00000014232b7810 */ /* 0x000fe40007ffe0ff */
[----:B------:R-:W-:Y:S02]  /*0dc0*/  LEA.HI R34, R41, R38, RZ, 0x2 ;  /* 0x0000002629227211 */ /* 0x000fe400078f10ff */
[----:B------:R-:W-:Y:S02]  /*0dd0*/  SHF.R.S32.HI R42, RZ, 0x1f, R39 ;  /* 0x0000001fff2a7819 */ /* 0x000fe40000011427 */
[----:B------:R-:W-:Y:S02]  /*0de0*/  LEA.HI R38, R36, R35, RZ, 0x2 ;  /* 0x0000002324267211 */ /* 0x000fe400078f10ff */
[----:B------:R-:W-:Y:S02]  /*0df0*/  SHF.R.S32.HI R44, RZ, 0x1f, R43 ;  /* 0x0000001fff2c7819 */ /* 0x000fe4000001142b */
[----:B------:R-:W-:-:S02]  /*0e00*/  LEA.HI R36, R42, R39, RZ, 0x2 ;  /* 0x000000272a247211 */ /* 0x000fc400078f10ff */
[C---:B------:R-:W-:Y:S02]  /*0e10*/  IADD3 R41, R35.reuse, 0x18, RZ ;  /* 0x0000001823297810 */ /* 0x040fe40007ffe0ff */
[----:B------:R-:W-:Y:S02]  /*0e20*/  SHF.R.S32.HI R39, RZ, 0x2, R38 ;  /* 0x00000002ff277819 */ /* 0x000fe40000011426 */
[----:B------:R-:W-:Y:S02]  /*0e30*/  LEA.HI R38, R44, R43, RZ, 0x2 ;  /* 0x0000002b2c267211 */ /* 0x000fe400078f10ff */
[----:B------:R-:W-:Y:S01]  /*0e40*/  IADD3 R43, R35, 0x1c, RZ ;  /* 0x0000001c232b7810 */ /* 0x000fe20007ffe0ff */
[----:B------:R-:W-:Y:S01]  /*0e50*/  IMAD R42, R39, 0x28, R52 ;  /* 0x00000028272a7824 */ /* 0x000fe200078e0234 */
[----:B------:R-:W-:Y:S02]  /*0e60*/  SHF.R.S32.HI R44, RZ, 0x1f, R41 ;  /* 0x0000001fff2c7819 */ /* 0x000fe40000011429 */
        /* <DEDUP_REMOVED lines=51> */
.L_x_3471:
[----:B------:R-:W-:Y:S05]  /*11a0*/  BSYNC B0 ;  /* 0x0000000000007941 */ /* 0x000fea0003800000 */
.L_x_3470:
        /* <DEDUP_REMOVED lines=21> */
.L_x_3474:
[----:B------:R-:W-:Y:S05]  /*1300*/  BSYNC B0 ;  /* 0x0000000000007941 */ /* 0x000fea0003800000 */
.L_x_3473:
        /* <DEDUP_REMOVED lines=13> */
.L_x_3476:
[----:B------:R-:W2:Y:S04]  /*13e0*/  LD.E.STRONG.GPU R36, desc[UR8][R34.64] ;  /* 0x0000000822247980 */ /* 0x000ea8000c10f900 */
[----:B--2---:R-:W-:Y:S01]  /*13f0*/  CCTL.IVALL ;  /* 0x00000000ff00798f */ /* 0x004fe20002000000 */
[----:B------:R-:W-:Y:S05]  /*1400*/  YIELD ;  /* 0x0000000000007946 */ /* 0x000fea0003800000 */
[----:B-----5:R-:W-:-:S04]  /*1410*/  LOP3.LUT R36, R36, R37, RZ, 0x3c, !PT ;  /* 0x0000002524247212 */ /* 0x020fc800078e3cff */
[----:B------:R-:W-:-:S13]  /*1420*/  ISETP.GT.AND P0, PT, R36, -0x1, PT ;  /* 0xffffffff2400780c */ /* 0x000fda0003f04270 */
[----:B------:R-:W-:Y:S05]  /*1430*/  @P0 BRA `(.L_x_3476) ;  /* 0xfffffffc00e80947 */ /* 0x000fea000383ffff */
.L_x_3475:
        /* <DEDUP_REMOVED lines=64> */
.L_x_3478:
[----:B------:R-:W-:Y:S05]  /*1840*/  BSYNC B0 ;  /* 0x0000000000007941 */ /* 0x000fea0003800000 */
.L_x_3477:
[----:B------:R-:W1:Y:S01]  /*1850*/  S2UR UR7, SR_CgaCtaId ;  /* 0x00000000000779c3 */ /* 0x000e620000008800 */
[C---:B------:R-:W-:Y:S01]  /*1860*/  LOP3.LUT R38, R6.reuse, 0x7, RZ, 0xc0, !PT ;  /* 0x0000000706267812 */ /* 0x040fe200078ec0ff */
[----:B------:R-:W-:Y:S01]  /*1870*/  UMOV UR6, 0x400 ;  /* 0x0000040000067882 */ /* 0x000fe20000000000 */
[----:B0-----:R-:W-:Y:S01]  /*1880*/  SHF.L.U32 R34, R6, 0x1, RZ ;  /* 0x0000000106227819 */ /* 0x001fe200000006ff */
[----:B------:R-:W-:Y:S01]  /*1890*/  UIADD3 UR6, UR6, 0xc80, URZ ;  /* 0x00000c8006067890 */ /* 0x000fe2000fffe03f */
[----:B------:R-:W-:Y:S01]  /*18a0*/  HADD2.F32 R41, -RZ, R14.H1_H1 ;  /* 0x3000000eff297230 */ /* 0x000fe20000004100 */
[----:B------:R-:W-:Y:S01]  /*18b0*/  SHF.R.U32.HI R48, RZ, 0x3, R4 ;  /* 0x00000003ff307819 */ /* 0x000fe20000011604 */
[----:B------:R-:W-:Y:S01]  /*18c0*/  IMAD R38, R38, 0x50, R51 ;  /* 0x0000005026267824 */ /* 0x000fe200078e0233 */
[----:B------:R-:W-:Y:S01]  /*18d0*/  LOP3.LUT R34, R34, 0xe, RZ, 0xc0, !PT ;  /* 0x0000000e22227812 */ /* 0x000fe200078ec0ff */
[--C-:B------:R-:W-:Y:S01]  /*18e0*/  HADD2.F32 R47, -RZ, R15.reuse.H0_H0 ;  /* 0x2000000fff2f7230 */ /* 0x100fe20000004100 */
[----:B------:R-:W-:Y:S01]  /*18f0*/  ULOP3.LUT UR4, UR4, 0x1, URZ, 0x3c, !UPT ;  /* 0x0000000104047892 */ /* 0x000fe2000f8e3c3f */
[----:B------:R-:W-:Y:S01]  /*1900*/  HADD2.F32 R49, -RZ, R15.H1_H1 ;  /* 0x3000000fff317230 */ /* 0x000fe20000004100 */
[----:B------:R-:W-:Y:S01]  /*1910*/  SHF.L.U32 R38, R38, 0x2, RZ ;  /* 0x0000000226267819 */ /* 0x000fe200000006ff */
[----:B------:R-:W-:Y:S01]  /*1920*/  HADD2.F32 R51, -RZ, R16.H0_H0 ;  /* 0x20000010ff337230 */ /* 0x000fe20000004100 */
[----:B------:R-:W-:Y:S01]  /*1930*/  IADD3 R36, RZ, -R34, RZ ;  /* 0x80000022ff247210 */ /* 0x000fe20007ffe0ff */
[----:B-----5:R-:W-:Y:S01]  /*1940*/  HADD2.F32 R43, -RZ, R33.H1_H1 ;  /* 0x30000021ff2b7230 */ /* 0x020fe20000004100 */
[----:B------:R-:W-:Y:S01]  /*1950*/  SHF.R.S32.HI R39, RZ, 0x1f, R38 ;  /* 0x0000001fff277819 */ /* 0x000fe20000011426 */
[----:B------:R-:W-:Y:S01]  /*1960*/  IMAD.WIDE.U32 R34, R38, -0x33333333, RZ ;  /* 0xcccccccd26227825 */ /* 0x000fe200078e00ff */
[----:B------:R-:W-:-:S03]  /*1970*/  MOV R34, R36 ;  /* 0x0000002400227202 */ /* 0x000fc60000000f00 */
[----:B------:R-:W-:Y:S01]  /*1980*/  HADD2.F32 R53, -RZ, R16.H1_H1 ;  /* 0x30000010ff357230 */ /* 0x000fe20000004100 */
[----:B------:R-:W-:Y:S01]  /*1990*/  LEA.HI R34, R35, R34, RZ, 0x19 ;  /* 0x0000002223227211 */ /* 0x000fe200078fc8ff */
[----:B------:R-:W-:Y:S01]  /*19a0*/  HADD2.F32 R42, -RZ, R31.H1_H1 ;  /* 0x3000001fff2a7230 */ /* 0x000fe20000004100 */
[----:B-1----:R-:W-:Y:S01]  /*19b0*/  ULEA UR6, UR7, UR6, 0x18 ;  /* 0x0000000607067291 */ /* 0x002fe2000f8ec03f */
[----:B------:R-:W-:Y:S01]  /*19c0*/  SHF.R.U64 R35, R6, 0x3, R4 ;  /* 0x0000000306237819 */ /* 0x000fe20000001204 */
[----:B------:R-:W-:Y:S02]  /*19d0*/  HADD2.F32 R55, -RZ, R17.H0_H0 ;  /* 0x20000011ff377230 */ /* 0x000fe40000004100 */
[----:B------:R-:W-:Y:S02]  /*19e0*/  HADD2.F32 R57, -RZ, R19.H0_H0 ;  /* 0x20000013ff397230 */ /* 0x000fe40000004100 */
[----:B------:R-:W-:Y:S01]  /*19f0*/  LEA R36, R34, UR6, 0x3 ;  /* 0x0000000622247c11 */ /* 0x000fe2000f8e18ff */
[----:B------:R-:W-:Y:S01]  /*1a00*/  ULDC UR6, c[0x0][0x230] ;  /* 0x00008c0000067ab9 */ /* 0x000fe20000000800 */
[----:B------:R-:W-:-:S04]  /*1a10*/  IMAD.WIDE.U32 R38, R35, 0xa0000, R38 ;  /* 0x000a000023267825 */ /* 0x000fc800078e0026 */
[----:B------:R-:W0:Y:S01]  /*1a20*/  LDS.64 R36, [R36] ;  /* 0x0000000024247984 */ /* 0x000e220000000a00 */
[--C-:B------:R-:W-:Y:S01]  /*1a30*/  HADD2.F32 R35, -RZ, R32.reuse.H0_H0 ;  /* 0x20000020ff237230 */ /* 0x100fe20000004100 */
[-C--:B------:R-:W-:Y:S01]  /*1a40*/  IADD3 R7, P1, R7, R38.reuse, RZ ;  /* 0x0000002607077210 */ /* 0x080fe20007f3e0ff */
[----:B------:R-:W-:Y:S01]  /*1a50*/  HADD2.F32 R32, -RZ, R32.H1_H1 ;  /* 0x30000020ff207230 */ /* 0x000fe20000004100 */
[-C--:B------:R-:W-:Y:S01]  /*1a60*/  IADD3 R50, P2, R50, R38.reuse, RZ ;  /* 0x0000002632327210 */ /* 0x080fe20007f5e0ff */
[----:B------:R-:W-:Y:S01]  /*1a70*/  HADD2.F32 R61, -RZ, R21.H1_H1 ;  /* 0x30000015ff3d7230 */ /* 0x000fe20000004100 */
[-C--:B------:R-:W-:Y:S02]  /*1a80*/  IADD3 R8, P3, R8, R38.reuse, RZ ;  /* 0x0000002608087210 */ /* 0x080fe40007f7e0ff */
[-C--:B------:R-:W-:Y:S02]  /*1a90*/  IADD3 R12, P5, R12, R38.reuse, RZ ;  /* 0x000000260c0c7210 */ /* 0x080fe40007fbe0ff */
[----:B------:R-:W-:-:S02]  /*1aa0*/  IADD3 R10, P4, R10, R38, RZ ;  /* 0x000000260a0a7210 */ /* 0x000fc40007f9e0ff */
[----:B------:R-:W-:Y:S01]  /*1ab0*/  IADD3 R9, P6, R9, R38, RZ ;  /* 0x0000002609097210 */ /* 0x000fe20007fde0ff */
[----:B0-----:R-:W-:Y:S01]  /*1ac0*/  FADD.FTZ R34, R37, UR6 ;  /* 0x0000000625227e21 */ /* 0x001fe20008010000 */
[----:B------:R-:W-:Y:S02]  /*1ad0*/  HADD2.F32 R37, -RZ, R14.H0_H0 ;  /* 0x2000000eff257230 */ /* 0x000fe40000004100 */
[--C-:B------:R-:W-:Y:S01]  /*1ae0*/  FADD.FTZ R41, R41, -R36.reuse ;  /* 0x8000002429297221 */ /* 0x100fe20000010000 */
[--C-:B------:R-:W-:Y:S02]  /*1af0*/  HADD2.F32 R14, -RZ, R30.reuse.H0_H0 ;  /* 0x2000001eff0e7230 */ /* 0x100fe40000004100 */
[--C-:B------:R-:W-:Y:S01]  /*1b00*/  FADD.FTZ R47, R47, -R36.reuse ;  /* 0x800000242f2f7221 */ /* 0x100fe20000010000 */
[----:B------:R-:W-:Y:S01]  /*1b10*/  HADD2.F32 R30, -RZ, R30.H1_H1 ;  /* 0x3000001eff1e7230 */ /* 0x000fe20000004100 */
[----:B------:R-:W0:Y:S01]  /*1b20*/  MUFU.RSQ R34, R34 ;  /* 0x0000002200227308 */ /* 0x000e220000001400 */
[--C-:B------:R-:W-:Y:S01]  /*1b30*/  FADD.FTZ R37, R37, -R36.reuse ;  /* 0x8000002425257221 */ /* 0x100fe20000010000 */
[----:B------:R-:W-:Y:S01]  /*1b40*/  ULDC.64 UR6, c[0x0][0x210] ;  /* 0x0000840000067ab9 */ /* 0x000fe20000000a00 */
[--C-:B------:R-:W-:Y:S01]  /*1b50*/  FADD.FTZ R57, R57, -R36.reuse ;  /* 0x8000002439397221 */ /* 0x100fe20000010000 */
[--C-:B------:R-:W-:Y:S01]  /*1b60*/  FADD.FTZ R61, R61, -R36.reuse ;  /* 0x800000243d3d7221 */ /* 0x100fe20000010000 */
[----:B0-----:R-:W-:Y:S01]  /*1b70*/  FMUL.FTZ R40, R37, R34 ;  /* 0x0000002225287220 */ /* 0x001fe20000410000 */
[C---:B------:R-:W-:Y:S01]  /*1b80*/  FMUL.FTZ R41, R34.reuse, R41 ;  /* 0x0000002922297220 */ /* 0x040fe20000410000 */
[----:B------:R-:W-:Y:S01]  /*1b90*/  FMUL.FTZ R44, R34, R47 ;  /* 0x0000002f222c7220 */ /* 0x000fe20000410000 */
[----:B------:R-:W-:Y:S01]  /*1ba0*/  FADD.FTZ R47, R49, -R36 ;  /* 0x80000024312f7221 */ /* 0x000fe20000010000 */
[----:B------:R-:W-:Y:S01]  /*1bb0*/  FFMA.FTZ R15, R40, R14, R35 ;  /* 0x0000000e280f7223 */ /* 0x000fe20000010023 */
[----:B------:R-:W-:Y:S01]  /*1bc0*/  FFMA.FTZ R40, R41, R30, R32 ;  /* 0x0000001e29287223 */ /* 0x000fe20000010020 */
[----:B------:R-:W-:-:S02]  /*1bd0*/  HADD2.F32 R41, -RZ, R33.H0_H0 ;  /* 0x20000021ff297230 */ /* 0x000fc40000004100 */
[----:B------:R-:W-:Y:S01]  /*1be0*/  FMUL.FTZ R16, R34, R47 ;  /* 0x0000002f22107220 */ /* 0x000fe20000410000 */
[----:B------:R-:W-:Y:S01]  /*1bf0*/  FMUL.FTZ R45, R15, -1.4426950216293334961 ;  /* 0xbfb8aa3b0f2d7820 */ /* 0x000fe20000410000 */
[----:B------:R-:W-:Y:S01]  /*1c00*/  FMUL.FTZ R33, R40, -1.4426950216293334961 ;  /* 0xbfb8aa3b28217820 */ /* 0x000fe20000410000 */
[----:B------:R-:W-:Y:S01]  /*1c10*/  FADD.FTZ R47, R51, -R36 ;  /* 0x80000024332f7221 */ /* 0x000fe20000010000 */
[----:B------:R-:W-:Y:S02]  /*1c20*/  HADD2.F32 R37, -RZ, R31.H0_H0 ;  /* 0x2000001fff257230 */ /* 0x000fe40000004100 */
[----:B------:R-:W-:Y:S01]  /*1c30*/  FMUL.FTZ R58, R34, R57 ;  /* 0x00000039223a7220 */ /* 0x000fe20000410000 */
[----:B------:R0:W1:Y:S01]  /*1c40*/  MUFU.EX2 R31, R45 ;  /* 0x0000002d001f7308 */ /* 0x0000620000000800 */
[----:B------:R-:W-:Y:S02]  /*1c50*/  IMAD R49, R48, 0xa0000, RZ ;  /* 0x000a000030317824 */ /* 0x000fe400078e02ff */
[----:B------:R-:W-:Y:S01]  /*1c60*/  FMUL.FTZ R48, R34, R47 ;  /* 0x0000002f22307220 */ /* 0x000fe20000410000 */
[----:B------:R-:W-:Y:S01]  /*1c70*/  FFMA.FTZ R44, R44, R37, R41 ;  /* 0x000000252c2c7223 */ /* 0x000fe20000010029 */
[----:B------:R-:W-:-:S02]  /*1c80*/  HADD2.F32 R51, -RZ, R17.H1_H1 ;  /* 0x30000011ff337230 */ /* 0x000fc40000004100 */
[--C-:B------:R-:W-:Y:S01]  /*1c90*/  FADD.FTZ R17, R53, -R36.reuse ;  /* 0x8000002435117221 */ /* 0x100fe20000010000 */
[----:B------:R-:W-:Y:S01]  /*1ca0*/  FFMA.FTZ R48, R14, R48, R35 ;  /* 0x000000300e307223 */ /* 0x000fe20000010023 */
[----:B------:R-:W-:Y:S01]  /*1cb0*/  FMUL.FTZ R46, R44, -1.4426950216293334961 ;  /* 0xbfb8aa3b2c2e7820 */ /* 0x000fe20000410000 */
[----:B------:R-:W2:Y:S01]  /*1cc0*/  MUFU.EX2 R33, R33 ;  /* 0x0000002100217308 */ /* 0x000ea20000000800 */
[----:B0-----:R-:W-:Y:S01]  /*1cd0*/  FFMA.FTZ R45, R16, R42, R43 ;  /* 0x0000002a102d7223 */ /* 0x001fe2000001002b */
[----:B------:R-:W-:Y:S01]  /*1ce0*/  IADD3 R39, R49, R39, RZ ;  /* 0x0000002731277210 */ /* 0x000fe20007ffe0ff */
[----:B------:R-:W-:Y:S01]  /*1cf0*/  FMUL.FTZ R49, R48, -1.4426950216293334961 ;  /* 0xbfb8aa3b30317820 */ /* 0x000fe20000410000 */
[----:B------:R-:W-:Y:S01]  /*1d00*/  IADD3 R53, P0, R13, R38, RZ ;  /* 0x000000260d357210 */ /* 0x000fe20007f1e0ff */
[----:B------:R-:W-:Y:S01]  /*1d10*/  FMUL.FTZ R47, R45, -1.4426950216293334961 ;  /* 0xbfb8aa3b2d2f7820 */ /* 0x000fe20000410000 */
[C---:B------:R-:W-:Y:S01]  /*1d20*/  FMUL.FTZ R13, R34.reuse, R17 ;  /* 0x00000011220d7220 */ /* 0x040fe20000410000 */
[----:B------:R-:W-:Y:S01]  /*1d30*/  FADD.FTZ R17, R55, -R36 ;  /* 0x8000002437117221 */ /* 0x000fe20000010000 */
[----:B------:R-:W-:Y:S01]  /*1d40*/  MUFU.EX2 R46, R46 ;  /* 0x0000002e002e7308 */ /* 0x000fe20000000800 */
[----:B------:R-:W-:Y:S01]  /*1d50*/  IADD3.X R54, RZ, R39, RZ, P0, !PT ;  /* 0x00000027ff367210 */ /* 0x000fe200007fe4ff */
[----:B-1----:R-:W-:Y:S01]  /*1d60*/  FADD.FTZ R56, R31, 1 ;  /* 0x3f8000001f387421 */ /* 0x002fe20000010000 */
[C---:B------:R-:W-:Y:S01]  /*1d70*/  LEA R16, P0, R53.reuse, UR6, 0x1 ;  /* 0x0000000635107c11 */ /* 0x040fe2000f8008ff */
[----:B------:R-:W-:Y:S01]  /*1d80*/  FMUL.FTZ R52, R34, R17 ;  /* 0x0000001122347220 */ /* 0x000fe20000410000 */
[----:B------:R-:W-:Y:S01]  /*1d90*/  FFMA.FTZ R13, R30, R13, R32 ;  /* 0x0000000d1e0d7223 */ /* 0x000fe20000010020 */
[----:B------:R-:W-:Y:S01]  /*1da0*/  HADD2.F32 R57, -RZ, R21.H0_H0 ;  /* 0x20000015ff397230 */ /* 0x000fe20000004100 */
[----:B------:R-:W-:Y:S01]  /*1db0*/  LEA.HI.X R17, R53, UR7, R54, 0x1, P0 ;  /* 0x0000000735117c11 */ /* 0x000fe200080f0c36 */
[----:B------:R-:W0:Y:S01]  /*1dc0*/  MUFU.EX2 R49, R49 ;  /* 0x0000003100317308 */ /* 0x000e220000000800 */
[----:B--2---:R-:W-:Y:S01]  /*1dd0*/  FADD.FTZ R31, R33, 1 ;  /* 0x3f800000211f7421 */ /* 0x004fe20000010000 */
[----:B------:R-:W-:Y:S01]  /*1de0*/  FADD.FTZ R53, R51, -R36 ;  /* 0x8000002433357221 */ /* 0x000fe20000010000 */
[----:B------:R-:W-:Y:S01]  /*1df0*/  FFMA.FTZ R52, R37, R52, R41 ;  /* 0x0000003425347223 */ /* 0x000fe20000010029 */
[----:B------:R-:W-:Y:S01]  /*1e00*/  FMUL.FTZ R55, R13, -1.4426950216293334961 ;  /* 0xbfb8aa3b0d377820 */ /* 0x000fe20000410000 */
[----:B------:R-:W-:-:S02]  /*1e10*/  HADD2.F32 R33, -RZ, R18.H0_H0 ;  /* 0x20000012ff217230 */ /* 0x000fc40000004100 */
[----:B------:R-:W-:Y:S01]  /*1e20*/  FMUL.FTZ R54, R34, R53 ;  /* 0x0000003522367220 */ /* 0x000fe20000410000 */
[----:B------:R-:W-:Y:S01]  /*1e30*/  FMUL.FTZ R53, R52, -1.4426950216293334961 ;  /* 0xbfb8aa3b34357820 */ /* 0x000fe20000410000 */
[----:B------:R-:W1:Y:S01]  /*1e40*/  MUFU.EX2 R47, R47 ;  /* 0x0000002f002f7308 */ /* 0x000e620000000800 */
[----:B------:R-:W-:Y:S01]  /*1e50*/  IADD3 R11, P0, R11, R38, RZ ;  /* 0x000000260b0b7210 */ /* 0x000fe20007f1e0ff */
[--C-:B------:R-:W-:Y:S01]  /*1e60*/  FADD.FTZ R33, R33, -R36.reuse ;  /* 0x8000002421217221 */ /* 0x100fe20000010000 */
[----:B------:R-:W-:Y:S01]  /*1e70*/  FFMA.FTZ R54, R42, R54, R43 ;  /* 0x000000362a367223 */ /* 0x000fe2000001002b */
[----:B------:R-:W-:Y:S01]  /*1e80*/  FADD.FTZ R57, R57, -R36 ;  /* 0x8000002439397221 */ /* 0x000fe20000010000 */
[C---:B------:R-:W-:Y:S01]  /*1e90*/  FMUL.FTZ R61, R34.reuse, R61 ;  /* 0x0000003d223d7220 */ /* 0x040fe20000410000 */
[----:B------:R-:W-:Y:S01]  /*1ea0*/  FMUL.FTZ R33, R34, R33 ;  /* 0x0000002122217220 */ /* 0x000fe20000410000 */
[----:B------:R-:W-:Y:S01]  /*1eb0*/  FMUL.FTZ R38, R54, -1.4426950216293334961 ;  /* 0xbfb8aa3b36267820 */ /* 0x000fe20000410000 */
[----:B------:R-:W2:Y:S01]  /*1ec0*/  MUFU.RCP R31, R31 ;  /* 0x0000001f001f7308 */ /* 0x000ea20000001000 */
[----:B0-----:R-:W-:Y:S01]  /*1ed0*/  FADD.FTZ R49, R49, 1 ;  /* 0x3f80000031317421 */ /* 0x001fe20000010000 */
[----:B------:R-:W-:-:S06]  /*1ee0*/  FFMA.FTZ R33, R14, R33, R35 ;  /* 0x000000210e217223 */ /* 0x000fcc0000010023 */
[----:B------:R0:W3:Y:S08]  /*1ef0*/  MUFU.EX2 R51, R55 ;  /* 0x0000003700337308 */ /* 0x0000f00000000800 */
[----:B------:R-:W4:Y:S01]  /*1f00*/  MUFU.RCP R56, R56 ;  /* 0x0000003800387308 */ /* 0x000f220000001000 */
[----:B0-----:R-:W-:Y:S01]  /*1f10*/  FADD.FTZ R55, R46, 1 ;  /* 0x3f8000002e377421 */ /* 0x001fe20000010000 */
[----:B-1----:R-:W-:Y:S01]  /*1f20*/  FADD.FTZ R46, R47, 1 ;  /* 0x3f8000002f2e7421 */ /* 0x002fe20000010000 */
[----:B------:R-:W-:-:S02]  /*1f30*/  HADD2.F32 R47, -RZ, R18.H1_H1 ;  /* 0x30000012ff2f7230 */ /* 0x000fc40000004100 */
[----:B--2---:R-:W-:-:S03]  /*1f40*/  FMUL.FTZ R40, R40, R31 ;  /* 0x0000001f28287220 */ /* 0x004fc60000410000 */
[----:B------:R-:W0:Y:S01]  /*1f50*/  MUFU.EX2 R53, R53 ;  /* 0x0000003500357308 */ /* 0x000e220000000800 */
[----:B------:R-:W-:Y:S01]  /*1f60*/  FADD.FTZ R31, R47, -R36 ;  /* 0x800000242f1f7221 */ /* 0x000fe20000010000 */
[----:B---3--:R-:W-:-:S03]  /*1f70*/  FADD.FTZ R51, R51, 1 ;  /* 0x3f80000033337421 */ /* 0x008fc60000010000 */
[----:B------:R-:W-:Y:S01]  /*1f80*/  FMUL.FTZ R47, R34, R31 ;  /* 0x0000001f222f7220 */ /* 0x000fe20000410000 */
[----:B------:R-:W-:Y:S02]  /*1f90*/  FMUL.FTZ R31, R33, -1.4426950216293334961 ;  /* 0xbfb8aa3b211f7820 */ /* 0x000fe40000410000 */
[----:B------:R-:W1:Y:S01]  /*1fa0*/  MUFU.RCP R55, R55 ;  /* 0x0000003700377308 */ /* 0x000e620000001000 */
[----:B----4-:R-:W-:Y:S01]  /*1fb0*/  FMUL.FTZ R15, R15, R56 ;  /* 0x000000380f0f7220 */ /* 0x010fe20000410000 */
[----:B------:R-:W-:Y:S01]  /*1fc0*/  FFMA.FTZ R18, R30, R47, R32 ;  /* 0x0000002f1e127223 */ /* 0x000fe20000010020 */
[----:B------:R-:W-:Y:S01]  /*1fd0*/  FFMA.FTZ R47, R37, R58, R41 ;  /* 0x0000003a252f7223 */ /* 0x000fe20000010029 */
[----:B------:R-:W-:-:S04]  /*1fe0*/  FMUL.FTZ R58, R34, R57 ;  /* 0x00000039223a7220 */ /* 0x000fc80000410000 */
[----:B------:R-:W2:Y:S01]  /*1ff0*/  MUFU.RCP R49, R49 ;  /* 0x0000003100317308 */ /* 0x000ea20000001000 */
[----:B0-----:R-:W-:Y:S01]  /*2000*/  FADD.FTZ R59, R53, 1 ;  /* 0x3f800000353b7421 */ /* 0x001fe20000010000 */
[----:B------:R-:W-:-:S04]  /*2010*/  FFMA.FTZ R57, R37, R58, R41 ;  /* 0x0000003a25397223 */ /* 0x000fc80000010029 */
[----:B------:R-:W-:Y:S02]  /*2020*/  FMUL.FTZ R58, R57, -1.4426950216293334961 ;  /* 0xbfb8aa3b393a7820 */ /* 0x000fe40000410000 */
[----:B------:R-:W0:Y:S01]  /*2030*/  MUFU.RCP R46, R46 ;  /* 0x0000002e002e7308 */ /* 0x000e220000001000 */
[----:B-1----:R-:W-:Y:S01]  /*2040*/  FMUL.FTZ R44, R44, R55 ;  /* 0x000000372c2c7220 */ /* 0x002fe20000410000 */
[----:B------:R-:W-:-:S06]  /*2050*/  FMUL.FTZ R55, R18, -1.4426950216293334961 ;  /* 0xbfb8aa3b12377820 */ /* 0x000fcc0000410000 */
[----:B------:R1:W3:Y:S01]  /*2060*/  MUFU.RCP R56, R51 ;  /* 0x0000003300387308 */ /* 0x0002e20000001000 */
[----:B--2---:R-:W-:-:S07]  /*2070*/  FMUL.FTZ R48, R48, R49 ;  /* 0x0000003130307220 */ /* 0x004fce0000410000 */
[----:B------:R-:W2:Y:S01]  /*2080*/  MUFU.EX2 R31, R31 ;  /* 0x0000001f001f7308 */ /* 0x000ea20000000800 */
[----:B-1----:R-:W-:Y:S02]  /*2090*/  HADD2.F32 R51, -RZ, R19.H1_H1 ;  /* 0x30000013ff337230 */ /* 0x002fe40000004100 */
[----:B0-----:R-:W-:Y:S01]  /*20a0*/  FMUL.FTZ R45, R45, R46 ;  /* 0x0000002e2d2d7220 */ /* 0x001fe20000410000 */
[----:B------:R-:W-:Y:S02]  /*20b0*/  FMUL.FTZ R19, R47, -1.4426950216293334961 ;  /* 0xbfb8aa3b2f137820 */ /* 0x000fe40000410000 */
[--C-:B------:R-:W-:Y:S01]  /*20c0*/  FADD.FTZ R49, R51, -R36.reuse ;  /* 0x8000002433317221 */ /* 0x100fe20000010000 */
[----:B------:R-:W-:Y:S01]  /*20d0*/  HADD2.F32 R51, -RZ, R20.H0_H0 ;  /* 0x20000014ff337230 */ /* 0x000fe20000004100 */
[----:B------:R-:W0:Y:S01]  /*20e0*/  MUFU.RCP R59, R59 ;  /* 0x0000003b003b7308 */ /* 0x000e220000001000 */
[----:B---3--:R-:W-:Y:S01]  /*20f0*/  FMUL.FTZ R13, R13, R56 ;  /* 0x000000380d0d7220 */ /* 0x008fe20000410000 */
[----:B------:R-:W-:Y:S01]  /*2100*/  FMUL.FTZ R49, R34, R49 ;  /* 0x0000003122317220 */ /* 0x000fe20000410000 */
[----:B------:R-:W-:Y:S01]  /*2110*/  F2FP.F16.F32.PACK_AB R44, R45, R44 ;  /* 0x0000002c2d2c723e */ /* 0x000fe200000000ff */
[----:B------:R-:W-:Y:S01]  /*2120*/  FADD.FTZ R51, R51, -R36 ;  /* 0x8000002433337221 */ /* 0x000fe20000010000 */
[----:B------:R-:W-:-:S02]  /*2130*/  HADD2.F32 R45, -RZ, R27.H0_H0 ;  /* 0x2000001bff2d7230 */ /* 0x000fc40000004100 */
[----:B------:R-:W-:Y:S01]  /*2140*/  FFMA.FTZ R49, R42, R49, R43 ;  /* 0x000000312a317223 */ /* 0x000fe2000001002b */
[----:B------:R-:W-:Y:S01]  /*2150*/  F2FP.F16.F32.PACK_AB R48, R13, R48 ;  /* 0x000000300d30723e */ /* 0x000fe200000000ff */
[----:B------:R1:W3:Y:S01]  /*2160*/  MUFU.EX2 R46, R55 ;  /* 0x00000037002e7308 */ /* 0x0002e20000000800 */
[----:B------:R-:W-:Y:S01]  /*2170*/  FMUL.FTZ R51, R34, R51 ;  /* 0x0000003322337220 */ /* 0x000fe20000410000 */
[----:B--2---:R-:W-:Y:S01]  /*2180*/  FADD.FTZ R31, R31, 1 ;  /* 0x3f8000001f1f7421 */ /* 0x004fe20000010000 */
[----:B------:R-:W-:Y:S01]  /*2190*/  IADD3.X R13, RZ, R39, RZ, P5, !PT ;  /* 0x00000027ff0d7210 */ /* 0x000fe20002ffe4ff */
[----:B------:R-:W-:Y:S02]  /*21a0*/  HADD2.F32 R27, -RZ, R27.H1_H1 ;  /* 0x3000001bff1b7230 */ /* 0x000fe40000004100 */
[----:B------:R-:W-:Y:S01]  /*21b0*/  FFMA.FTZ R53, R14, R51, R35 ;  /* 0x000000330e357223 */ /* 0x000fe20000010023 */
[----:B------:R-:W-:Y:S01]  /*21c0*/  STG.E.U16 desc[UR8][R16.64+0x4], R44 ;  /* 0x0000042c10007986 */ /* 0x000fe2000c101508 */
[----:B------:R-:W2:Y:S02]  /*21d0*/  MUFU.EX2 R38, R38 ;  /* 0x0000002600267308 */ /* 0x000ea40000000800 */
[----:B------:R-:W-:Y:S01]  /*21e0*/  FMUL.FTZ R56, R53, -1.4426950216293334961 ;  /* 0xbfb8aa3b35387820 */ /* 0x000fe20000410000 */
[----:B0-----:R-:W-:Y:S01]  /*21f0*/  FMUL.FTZ R52, R52, R59 ;  /* 0x0000003b34347220 */ /* 0x001fe20000410000 */
[----:B-1----:R-:W-:-:S02]  /*2200*/  HADD2.F32 R55, -RZ, R20.H1_H1 ;  /* 0x30000014ff377230 */ /* 0x002fc40000004100 */
[----:B------:R-:W-:Y:S01]  /*2210*/  FMUL.FTZ R20, R49, -1.4426950216293334961 ;  /* 0xbfb8aa3b31147820 */ /* 0x000fe20000410000 */
[--C-:B------:R-:W-:Y:S01]  /*2220*/  FADD.FTZ R27, R27, -R36.reuse ;  /* 0x800000241b1b7221 */ /* 0x100fe20000010000 */
[----:B------:R-:W0:Y:S01]  /*2230*/  MUFU.EX2 R19, R19 ;  /* 0x0000001300137308 */ /* 0x000e220000000800 */
[----:B---3--:R-:W-:Y:S01]  /*2240*/  FADD.FTZ R59, R46, 1 ;  /* 0x3f8000002e3b7421 */ /* 0x008fe20000010000 */
[----:B------:R-:W-:Y:S01]  /*2250*/  FADD.FTZ R55, R55, -R36 ;  /* 0x8000002437377221 */ /* 0x000fe20000010000 */
[----:B------:R-:W-:-:S03]  /*2260*/  FMUL.FTZ R27, R34, R27 ;  /* 0x0000001b221b7220 */ /* 0x000fc60000410000 */
[----:B------:R-:W-:Y:S02]  /*2270*/  FMUL.FTZ R51, R34, R55 ;  /* 0x0000003722337220 */ /* 0x000fe40000410000 */
[----:B------:R-:W1:Y:S01]  /*2280*/  MUFU.RCP R31, R31 ;  /* 0x0000001f001f7308 */ /* 0x000e620000001000 */
[----:B--2---:R-:W-:Y:S01]  /*2290*/  FADD.FTZ R38, R38, 1 ;  /* 0x3f80000026267421 */ /* 0x004fe20000010000 */
[----:B------:R-:W-:-:S04]  /*22a0*/  FFMA.FTZ R51, R30, R51, R32 ;  /* 0x000000331e337223 */ /* 0x000fc80000010020 */
[----:B------:R-:W-:Y:S02]  /*22b0*/  FMUL.FTZ R55, R51, -1.4426950216293334961 ;  /* 0xbfb8aa3b33377820 */ /* 0x000fe40000410000 */
[----:B------:R2:W3:Y:S01]  /*22c0*/  MUFU.RCP R21, R59 ;  /* 0x0000003b00157308 */ /* 0x0004e20000001000 */
[----:B0-----:R-:W-:-:S07]  /*22d0*/  FADD.FTZ R19, R19, 1 ;  /* 0x3f80000013137421 */ /* 0x001fce0000010000 */
[----:B------:R-:W0:Y:S01]  /*22e0*/  MUFU.EX2 R56, R56 ;  /* 0x0000003800387308 */ /* 0x000e220000000800 */
[----:B-1----:R-:W-:Y:S01]  /*22f0*/  FMUL.FTZ R31, R33, R31 ;  /* 0x0000001f211f7220 */ /* 0x002fe20000410000 */
[----:B--2---:R-:W-:-:S06]  /*2300*/  HADD2.F32 R59, -RZ, R22.H1_H1 ;  /* 0x30000016ff3b7230 */ /* 0x004fcc0000004100 */
[----:B------:R-:W1:Y:S01]  /*2310*/  MUFU.EX2 R20, R20 ;  /* 0x0000001400147308 */ /* 0x000e620000000800 */
[----:B---3--:R-:W-:Y:S01]  /*2320*/  FMUL.FTZ R33, R18, R21 ;  /* 0x0000001512217220 */ /* 0x008fe20000410000 */
[----:B------:R-:W-:-:S04]  /*2330*/  HADD2.F32 R21, -RZ, R22.H0_H0 ;  /* 0x20000016ff157230 */ /* 0x000fc80000004100 */
[----:B------:R-:W-:Y:S01]  /*2340*/  F2FP.F16.F32.PACK_AB R31, R33, R31 ;  /* 0x0000001f211f723e */ /* 0x000fe200000000ff */
[----:B------:R-:W-:Y:S01]  /*2350*/  FADD.FTZ R21, R21, -R36 ;  /* 0x8000002415157221 */ /* 0x000fe20000010000 */
[----:B------:R-:W2:Y:S01]  /*2360*/  MUFU.RCP R38, R38 ;  /* 0x0000002600267308 */ /* 0x000ea20000001000 */
[----:B0-----:R-:W-:Y:S02]  /*2370*/  FADD.FTZ R56, R56, 1 ;  /* 0x3f80000038387421 */ /* 0x001fe40000010000 */
[----:B------:R-:W-:-:S05]  /*2380*/  FMUL.FTZ R21, R34, R21 ;  /* 0x0000001522157220 */ /* 0x000fca0000410000 */
[----:B------:R-:W0:Y:S01]  /*2390*/  MUFU.RCP R19, R19 ;  /* 0x0000001300137308 */ /* 0x000e220000001000 */
[----:B-1----:R-:W-:Y:S01]  /*23a0*/  FADD.FTZ R60, R20, 1 ;  /* 0x3f800000143c7421 */ /* 0x002fe20000010000 */
[----:B------:R-:W-:Y:S01]  /*23b0*/  FFMA.FTZ R20, R42, R61, R43 ;  /* 0x0000003d2a147223 */ /* 0x000fe2000001002b */
[--C-:B------:R-:W-:Y:S02]  /*23c0*/  HADD2.F32 R61, -RZ, R24.reuse.H0_H0 ;  /* 0x20000018ff3d7230 */ /* 0x100fe40000004100 */
[----:B------:R-:W-:-:S03]  /*23d0*/  HADD2.F32 R24, -RZ, R24.H1_H1 ;  /* 0x30000018ff187230 */ /* 0x000fc60000004100 */
[----:B------:R-:W1:Y:S01]  /*23e0*/  MUFU.EX2 R58, R58 ;  /* 0x0000003a003a7308 */ /* 0x000e620000000800 */
[----:B--2---:R-:W-:Y:S01]  /*23f0*/  FMUL.FTZ R38, R54, R38 ;  /* 0x0000002636267220 */ /* 0x004fe20000410000 */
[----:B------:R-:W-:Y:S01]  /*2400*/  FMUL.FTZ R54, R20, -1.4426950216293334961 ;  /* 0xbfb8aa3b14367820 */ /* 0x000fe20000410000 */
[----:B------:R-:W-:-:S03]  /*2410*/  FADD.FTZ R61, R61, -R36 ;  /* 0x800000243d3d7221 */ /* 0x000fc60000010000 */
[----:B------:R-:W-:Y:S02]  /*2420*/  F2FP.F16.F32.PACK_AB R38, R38, R52 ;  /* 0x000000342626723e */ /* 0x000fe400000000ff */
[----:B------:R2:W3:Y:S01]  /*2430*/  MUFU.RCP R18, R56 ;  /* 0x0000003800127308 */ /* 0x0004e20000001000 */
[----:B0-----:R-:W-:-:S07]  /*2440*/  FMUL.FTZ R47, R47, R19 ;  /* 0x000000132f2f7220 */ /* 0x001fce0000410000 */
[----:B------:R-:W0:Y:S01]  /*2450*/  MUFU.RCP R46, R60 ;  /* 0x0000003c002e7308 */ /* 0x000e220000001000 */
[----:B--2---:R-:W-:Y:S01]  /*2460*/  FFMA.FTZ R56, R14, R21, R35 ;  /* 0x000000150e387223 */ /* 0x004fe20000010023 */
[----:B------:R-:W-:Y:S01]  /*2470*/  FADD.FTZ R21, R59, -R36 ;  /* 0x800000243b157221 */ /* 0x000fe20000010000 */
[----:B-1----:R-:W-:-:S03]  /*2480*/  FADD.FTZ R19, R58, 1 ;  /* 0x3f8000003a137421 */ /* 0x002fc60000010000 */
[----:B------:R-:W-:Y:S02]  /*2490*/  FMUL.FTZ R21, R34, R21 ;  /* 0x0000001522157220 */ /* 0x000fe40000410000 */
[----:B------:R-:W1:Y:S01]  /*24a0*/  MUFU.EX2 R54, R54 ;  /* 0x0000003600367308 */ /* 0x000e620000000800 */
[----:B---3--:R-:W-:Y:S01]  /*24b0*/  FMUL.FTZ R53, R53, R18 ;  /* 0x0000001235357220 */ /* 0x008fe20000410000 */
[----:B------:R-:W-:Y:S01]  /*24c0*/  FMUL.FTZ R18, R56, -1.4426950216293334961 ;  /* 0xbfb8aa3b38127820 */ /* 0x000fe20000410000 */
[----:B------:R-:W-:Y:S01]  /*24d0*/  FFMA.FTZ R58, R30, R21, R32 ;  /* 0x000000151e3a7223 */ /* 0x000fe20000010020 */
[--C-:B------:R-:W-:Y:S02]  /*24e0*/  HADD2.F32 R21, -RZ, R23.reuse.H0_H0 ;  /* 0x20000017ff157230 */ /* 0x100fe40000004100 */
[----:B------:R-:W-:Y:S02]  /*24f0*/  HADD2.F32 R23, -RZ, R23.H1_H1 ;  /* 0x30000017ff177230 */ /* 0x000fe40000004100 */
[----:B------:R-:W2:Y:S01]  /*2500*/  MUFU.EX2 R55, R55 ;  /* 0x0000003700377308 */ /* 0x000ea20000000800 */
[----:B------:R-:W-:Y:S01]  /*2510*/  FADD.FTZ R21, R21, -R36 ;  /* 0x8000002415157221 */ /* 0x000fe20000010000 */
[----:B0-----:R-:W-:-:S05]  /*2520*/  FMUL.FTZ R46, R49, R46 ;  /* 0x0000002e312e7220 */ /* 0x001fca0000410000 */
[----:B------:R-:W-:Y:S01]  /*2530*/  F2FP.F16.F32.PACK_AB R46, R46, R47 ;  /* 0x0000002f2e2e723e */ /* 0x000fe200000000ff */
[----:B------:R-:W0:Y:S01]  /*2540*/  MUFU.RCP R19, R19 ;  /* 0x0000001300137308 */ /* 0x000e220000001000 */
[----:B-1----:R-:W-:Y:S01]  /*2550*/  FADD.FTZ R49, R54, 1 ;  /* 0x3f80000036317421 */ /* 0x002fe20000010000 */
[----:B------:R-:W-:Y:S01]  /*2560*/  FMUL.FTZ R54, R34, R21 ;  /* 0x0000001522367220 */ /* 0x000fe20000410000 */
[----:B------:R-:W-:-:S03]  /*2570*/  FADD.FTZ R21, R23, -R36 ;  /* 0x8000002417157221 */ /* 0x000fc60000010000 */
[----:B------:R-:W-:Y:S01]  /*2580*/  FFMA.FTZ R54, R37, R54, R41 ;  /* 0x0000003625367223 */ /* 0x000fe20000010029 */
[----:B------:R-:W-:Y:S01]  /*2590*/  FMUL.FTZ R21, R34, R21 ;  /* 0x0000001522157220 */ /* 0x000fe20000410000 */
[----:B------:R-:W1:Y:S01]  /*25a0*/  MUFU.EX2 R18, R18 ;  /* 0x0000001200127308 */ /* 0x000e620000000800 */
[----:B--2---:R-:W-:Y:S01]  /*25b0*/  FADD.FTZ R55, R55, 1 ;  /* 0x3f80000037377421 */ /* 0x004fe20000010000 */
[----:B------:R-:W-:-:S06]  /*25c0*/  FMUL.FTZ R23, R54, -1.4426950216293334961 ;  /* 0xbfb8aa3b36177820 */ /* 0x000fcc0000410000 */
[----:B------:R2:W3:Y:S01]  /*25d0*/  MUFU.RCP R60, R55 ;  /* 0x00000037003c7308 */ /* 0x0004e20000001000 */
[----:B0-----:R-:W-:Y:S01]  /*25e0*/  FMUL.FTZ R57, R57, R19 ;  /* 0x0000001339397220 */ /* 0x001fe20000410000 */
[----:B------:R-:W-:-:S06]  /*25f0*/  FMUL.FTZ R19, R58, -1.4426950216293334961 ;  /* 0xbfb8aa3b3a137820 */ /* 0x000fcc0000410000 */
[----:B------:R-:W0:Y:S01]  /*2600*/  MUFU.RCP R49, R49 ;  /* 0x0000003100317308 */ /* 0x000e220000001000 */
[----:B--2---:R-:W-:Y:S01]  /*2610*/  FFMA.FTZ R55, R42, R21, R43 ;  /* 0x000000152a377223 */ /* 0x004fe2000001002b */
[----:B------:R-:W-:Y:S01]  /*2620*/  FADD.FTZ R21, R24, -R36 ;  /* 0x8000002418157221 */ /* 0x000fe20000010000 */
[----:B-1----:R-:W-:Y:S01]  /*2630*/  FADD.FTZ R18, R18, 1 ;  /* 0x3f80000012127421 */ /* 0x002fe20000010000 */
[C---:B------:R-:W-:Y:S02]  /*2640*/  FMUL.FTZ R24, R34.reuse, R61 ;  /* 0x0000003d22187220 */ /* 0x040fe40000410000 */
[----:B------:R-:W-:Y:S02]  /*2650*/  FMUL.FTZ R61, R34, R21 ;  /* 0x00000015223d7220 */ /* 0x000fe40000410000 */
[----:B------:R1:W2:Y:S01]  /*2660*/  MUFU.RCP R59, R18 ;  /* 0x00000012003b7308 */ /* 0x0002a20000001000 */
[----:B------:R-:W-:Y:S01]  /*2670*/  FFMA.FTZ R24, R14, R24, R35 ;  /* 0x000000180e187223 */ /* 0x000fe20000010023 */
[----:B---3--:R-:W-:-:S03]  /*2680*/  FMUL.FTZ R51, R51, R60 ;  /* 0x0000003c33337220 */ /* 0x008fc60000410000 */
[----:B------:R-:W-:Y:S02]  /*2690*/  FMUL.FTZ R21, R24, -1.4426950216293334961 ;  /* 0xbfb8aa3b18157820 */ /* 0x000fe40000410000 */
[----:B------:R-:W-:Y:S01]  /*26a0*/  F2FP.F16.F32.PACK_AB R51, R51, R53 ;  /* 0x000000353333723e */ /* 0x000fe200000000ff */
[----:B------:R-:W3:Y:S01]  /*26b0*/  MUFU.EX2 R19, R19 ;  /* 0x0000001300137308 */ /* 0x000ee20000000800 */
[----:B-1----:R-:W-:Y:S01]  /*26c0*/  FFMA.FTZ R18, R30, R61, R32 ;  /* 0x0000003d1e127223 */ /* 0x002fe20000010020 */
[----:B0-----:R-:W-:Y:S01]  /*26d0*/  FMUL.FTZ R49, R20, R49 ;  /* 0x0000003114317220 */ /* 0x001fe20000410000 */
[----:B------:R-:W-:Y:S01]  /*26e0*/  FMUL.FTZ R20, R55, -1.4426950216293334961 ;  /* 0xbfb8aa3b37147820 */ /* 0x000fe20000410000 */
[----:B------:R-:W-:Y:S02]  /*26f0*/  HADD2.F32 R61, -RZ, R26.H1_H1 ;  /* 0x3000001aff3d7230 */ /* 0x000fe40000004100 */
[----:B------:R-:W-:Y:S01]  /*2700*/  FMUL.FTZ R22, R18, -1.4426950216293334961 ;  /* 0xbfb8aa3b12167820 */ /* 0x000fe20000410000 */
[----:B------:R-:W-:Y:S01]  /*2710*/  F2FP.F16.F32.PACK_AB R49, R49, R57 ;  /* 0x000000393131723e */ /* 0x000fe200000000ff */
[----:B------:R-:W0:Y:S01]  /*2720*/  MUFU.EX2 R23, R23 ;  /* 0x0000001700177308 */ /* 0x000e220000000800 */
[----:B--2---:R-:W-:Y:S01]  /*2730*/  FMUL.FTZ R56, R56, R59 ;  /* 0x0000003b38387220 */ /* 0x004fe20000410000 */
[----:B------:R-:W-:-:S04]  /*2740*/  FADD.FTZ R61, R61, -R36 ;  /* 0x800000243d3d7221 */ /* 0x000fc80000010000 */
[----:B------:R-:W-:Y:S02]  /*2750*/  FMUL.FTZ R61, R34, R61 ;  /* 0x0000003d223d7220 */ /* 0x000fe40000410000 */
[----:B------:R-:W1:Y:S01]  /*2760*/  MUFU.EX2 R21, R21 ;  /* 0x0000001500157308 */ /* 0x000e620000000800 */
[----:B---3--:R-:W-:-:S07]  /*2770*/  FADD.FTZ R59, R19, 1 ;  /* 0x3f800000133b7421 */ /* 0x008fce0000010000 */
        /* <DEDUP_REMOVED lines=10> */
[----:B------:R-:W-:-:S04]  /*2820*/  HADD2.F32 R59, -RZ, R25.H0_H0 ;  /* 0x20000019ff3b7230 */ /* 0x000fc80000004100 */
[----:B------:R-:W-:Y:S02]  /*2830*/  F2FP.F16.F32.PACK_AB R56, R58, R56 ;  /* 0x000000383a38723e */ /* 0x000fe400000000ff */
[----:B------:R-:W1:Y:S01]  /*2840*/  MUFU.RCP R20, R20 ;  /* 0x0000001400147308 */ /* 0x000e620000001000 */
[----:B--2---:R-:W-:Y:S01]  /*2850*/  FMUL.FTZ R54, R54, R23 ;  /* 0x0000001736367220 */ /* 0x004fe20000410000 */
[----:B------:R-:W-:Y:S01]  /*2860*/  FADD.FTZ R23, R59, -R36 ;  /* 0x800000243b177221 */ /* 0x000fe20000010000 */
[----:B------:R-:W-:-:S05]  /*2870*/  HADD2.F32 R59, -RZ, R25.H1_H1 ;  /* 0x30000019ff3b7230 */ /* 0x000fca0000004100 */
[----:B------:R-:W2:Y:S01]  /*2880*/  MUFU.RCP R19, R19 ;  /* 0x0000001300137308 */ /* 0x000ea20000001000 */
[----:B0-----:R-:W-:Y:S01]  /*2890*/  FMUL.FTZ R25, R18, R21 ;  /* 0x0000001512197220 */ /* 0x001fe20000410000 */
[----:B------:R-:W-:Y:S02]  /*28a0*/  HADD2.F32 R21, -RZ, R26.H0_H0 ;  /* 0x2000001aff157230 */ /* 0x000fe40000004100 */
[----:B------:R-:W-:-:S03]  /*28b0*/  FFMA.FTZ R26, R30, R61, R32 ;  /* 0x0000003d1e1a7223 */ /* 0x000fc60000010020 */
[--C-:B------:R-:W-:Y:S01]  /*28c0*/  FADD.FTZ R21, R21, -R36.reuse ;  /* 0x8000002415157221 */ /* 0x100fe20000010000 */
[----:B-1----:R-:W-:Y:S01]  /*28d0*/  FMUL.FTZ R55, R55, R20 ;  /* 0x0000001437377220 */ /* 0x002fe20000410000 */
[C---:B------:R-:W-:Y:S01]  /*28e0*/  FMUL.FTZ R20, R34.reuse, R23 ;  /* 0x0000001722147220 */ /* 0x040fe20000410000 */
[----:B------:R-:W-:Y:S01]  /*28f0*/  FADD.FTZ R23, R59, -R36 ;  /* 0x800000243b177221 */ /* 0x000fe20000010000 */
[C---:B------:R-:W-:Y:S02]  /*2900*/  FMUL.FTZ R18, R34.reuse, R21 ;  /* 0x0000001522127220 */ /* 0x040fe40000410000 */
[----:B------:R-:W-:Y:S01]  /*2910*/  F2FP.F16.F32.PACK_AB R54, R55, R54 ;  /* 0x000000363736723e */ /* 0x000fe200000000ff */
[----:B------:R-:W-:Y:S01]  /*2920*/  FMUL.FTZ R59, R34, R23 ;  /* 0x00000017223b7220 */ /* 0x000fe20000410000 */
[----:B------:R-:W-:Y:S01]  /*2930*/  FFMA.FTZ R18, R14, R18, R35 ;  /* 0x000000120e127223 */ /* 0x000fe20000010023 */
[----:B--2---:R-:W-:Y:S01]  /*2940*/  FMUL.FTZ R24, R24, R19 ;  /* 0x0000001318187220 */ /* 0x004fe20000410000 */
[----:B------:R-:W-:Y:S01]  /*2950*/  FFMA.FTZ R19, R37, R20, R41 ;  /* 0x0000001425137223 */ /* 0x000fe20000010029 */
[----:B------:R-:W-:Y:S01]  /*2960*/  FFMA.FTZ R59, R42, R59, R43 ;  /* 0x0000003b2a3b7223 */ /* 0x000fe2000001002b */
[----:B------:R-:W-:Y:S01]  /*2970*/  FMUL.FTZ R21, R18, -1.4426950216293334961 ;  /* 0xbfb8aa3b12157820 */ /* 0x000fe20000410000 */
[----:B------:R-:W-:Y:S01]  /*2980*/  F2FP.F16.F32.PACK_AB R20, R40, R15 ;  /* 0x0000000f2814723e */ /* 0x000fe200000000ff */
[----:B------:R-:W-:Y:S01]  /*2990*/  FMUL.FTZ R23, R19, -1.4426950216293334961 ;  /* 0xbfb8aa3b13177820 */ /* 0x000fe20000410000 */
[----:B------:R-:W-:Y:S01]  /*29a0*/  FMUL.FTZ R22, R59, -1.4426950216293334961 ;  /* 0xbfb8aa3b3b167820 */ /* 0x000fe20000410000 */
[----:B------:R-:W-:Y:S01]  /*29b0*/  FMUL.FTZ R15, R26, -1.4426950216293334961 ;  /* 0xbfb8aa3b1a0f7820 */ /* 0x000fe20000410000 */
[----:B------:R-:W-:Y:S01]  /*29c0*/  F2FP.F16.F32.PACK_AB R24, R25, R24 ;  /* 0x000000181918723e */ /* 0x000fe200000000ff */
[----:B------:R-:W0:Y:S08]  /*29d0*/  MUFU.EX2 R21, R21 ;  /* 0x0000001500157308 */ /* 0x000e300000000800 */
[----:B------:R-:W1:Y:S08]  /*29e0*/  MUFU.EX2 R23, R23 ;  /* 0x0000001700177308 */ /* 0x000e700000000800 */
        /* <DEDUP_REMOVED lines=10> */
[----:B------:R-:W-:-:S05]  /*2a90*/  PRMT R19, R20, 0x7610, R19 ;  /* 0x0000761014137816 */ /* 0x000fca0000000013 */
[----:B------:R1:W-:Y:S01]  /*2aa0*/  STG.E.U16 desc[UR8][R16.64], R19 ;  /* 0x0000001310007986 */ /* 0x0003e2000c101508 */
[----:B------:R-:W3:Y:S01]  /*2ab0*/  MUFU.RCP R23, R23 ;  /* 0x0000001700177308 */ /* 0x000ee20000001000 */
[----:B--2---:R-:W-:Y:S01]  /*2ac0*/  FMUL.FTZ R59, R59, R22 ;  /* 0x000000163b3b7220 */ /* 0x004fe20000410000 */
[----:B------:R-:W-:Y:S02]  /*2ad0*/  PRMT R22, R20, 0x7632, R22 ;  /* 0x0000763214167816 */ /* 0x000fe40000000016 */
[----:B------:R-:W-:Y:S02]  /*2ae0*/  IADD3.X R20, RZ, R39, RZ, P6, !PT ;  /* 0x00000027ff147210 */ /* 0x000fe400037fe4ff */
[----:B------:R-:W-:Y:S01]  /*2af0*/  F2FP.F16.F32.PACK_AB R40, R59, R40 ;  /* 0x000000283b28723e */ /* 0x000fe200000000ff */
[----:B------:R2:W-:Y:S01]  /*2b00*/  STG.E.U16 desc[UR8][R16.64+0x2], R22 ;  /* 0x0000021610007986 */ /* 0x0005e2000c101508 */
[----:B0-----:R-:W-:Y:S01]  /*2b10*/  FMUL.FTZ R15, R18, R21 ;  /* 0x00000015120f7220 */ /* 0x001fe20000410000 */
[----:B------:R-:W-:-:S04]  /*2b20*/  LEA R18, P6, R9, UR6, 0x1 ;  /* 0x0000000609127c11 */ /* 0x000fc8000f8c08ff */
[----:B-1----:R-:W-:Y:S02]  /*2b30*/  LEA.HI.X R19, R9, UR7, R20, 0x1, P6 ;  /* 0x0000000709137c11 */ /* 0x002fe4000b0f0c14 */
[----:B------:R-:W-:Y:S01]  /*2b40*/  IADD3.X R9, RZ, R39, RZ, P4, !PT ;  /* 0x00000027ff097210 */ /* 0x000fe200027fe4ff */
[----:B---3--:R-:W-:Y:S01]  /*2b50*/  FMUL.FTZ R26, R26, R23 ;  /* 0x000000171a1a7220 */ /* 0x008fe20000410000 */
[----:B------:R-:W-:Y:S02]  /*2b60*/  LEA R20, P4, R10, UR6, 0x1 ;  /* 0x000000060a147c11 */ /* 0x000fe4000f8808ff */
[----:B--2---:R-:W-:Y:S02]  /*2b70*/  LEA R22, P5, R12, UR6, 0x1 ;  /* 0x000000060c167c11 */ /* 0x004fe4000f8a08ff */
[----:B------:R-:W-:Y:S01]  /*2b80*/  LEA.HI.X R21, R10, UR7, R9, 0x1, P4 ;  /* 0x000000070a157c11 */ /* 0x000fe2000a0f0c09 */
[----:B------:R-:W-:Y:S01]  /*2b90*/  FADD.FTZ R9, R45, -R36 ;  /* 0x800000242d097221 */ /* 0x000fe20000010000 */
[----:B------:R-:W-:-:S02]  /*2ba0*/  LEA.HI.X R23, R12, UR7, R13, 0x1, P5 ;  /* 0x000000070c177c11 */ /* 0x000fc4000a8f0c0d */
[----:B------:R-:W-:Y:S01]  /*2bb0*/  IADD3.X R13, RZ, R39, RZ, P3, !PT ;  /* 0x00000027ff0d7210 */ /* 0x000fe20001ffe4ff */
[----:B------:R-:W-:Y:S01]  /*2bc0*/  FMUL.FTZ R10, R34, R9 ;  /* 0x00000009220a7220 */ /* 0x000fe20000410000 */
[C---:B------:R-:W-:Y:S02]  /*2bd0*/  LEA R12, P3, R8.reuse, UR6, 0x1 ;  /* 0x00000006080c7c11 */ /* 0x040fe4000f8608ff */
[----:B------:R-:W-:Y:S01]  /*2be0*/  IADD3.X R9, RZ, R39, RZ, P2, !PT ;  /* 0x00000027ff097210 */ /* 0x000fe200017fe4ff */
[----:B------:R-:W-:Y:S01]  /*2bf0*/  FFMA.FTZ R10, R37, R10, R41 ;  /* 0x0000000a250a7223 */ /* 0x000fe20000010029 */
[----:B------:R-:W-:Y:S02]  /*2c00*/  LEA.HI.X R13, R8, UR7, R13, 0x1, P3 ;  /* 0x00000007080d7c11 */ /* 0x000fe400098f0c0d */
[----:B------:R-:W-:Y:S01]  /*2c10*/  LEA R8, P2, R50, UR6, 0x1 ;  /* 0x0000000632087c11 */ /* 0x000fe2000f8408ff */
[----:B------:R-:W-:Y:S01]  /*2c20*/  FMUL.FTZ R45, R10, -1.4426950216293334961 ;  /* 0xbfb8aa3b0a2d7820 */ /* 0x000fe20000410000 */
[----:B------:R-:W-:-:S02]  /*2c30*/  F2FP.F16.F32.PACK_AB R15, R26, R15 ;  /* 0x0000000f1a0f723e */ /* 0x000fc400000000ff */
[----:B------:R-:W-:Y:S02]  /*2c40*/  LEA.HI.X R9, R50, UR7, R9, 0x1, P2 ;  /* 0x0000000732097c11 */ /* 0x000fe400090f0c09 */
[----:B------:R-:W-:Y:S01]  /*2c50*/  IADD3.X R50, RZ, R39, RZ, P1, !PT ;  /* 0x00000027ff327210 */ /* 0x000fe20000ffe4ff */
[----:B------:R-:W0:Y:S01]  /*2c60*/  MUFU.EX2 R45, R45 ;  /* 0x0000002d002d7308 */ /* 0x000e220000000800 */
[----:B------:R-:W-:-:S04]  /*2c70*/  LEA R60, P1, R7, UR6, 0x1 ;  /* 0x00000006073c7c11 */ /* 0x000fc8000f8208ff */
[----:B------:R-:W-:Y:S01]  /*2c80*/  LEA.HI.X R61, R7, UR7, R50, 0x1, P1 ;  /* 0x00000007073d7c11 */ /* 0x000fe200088f0c32 */
[----:B------:R-:W-:Y:S01]  /*2c90*/  FFMA.FTZ R50, R42, R27, R43 ;  /* 0x0000001b2a327223 */ /* 0x000fe2000001002b */
[----:B0-----:R-:W-:Y:S01]  /*2ca0*/  FADD.FTZ R52, R45, 1 ;  /* 0x3f8000002d347421 */ /* 0x001fe20000010000 */
[----:B------:R-:W-:-:S03]  /*2cb0*/  HADD2.F32 R45, -RZ, R28.H0_H0 ;  /* 0x2000001cff2d7230 */ /* 0x000fc60000004100 */
[----:B------:R-:W0:Y:S02]  /*2cc0*/  MUFU.RCP R7, R52 ;  /* 0x0000003400077308 */ /* 0x000e240000001000 */
[----:B------:R-:W-:-:S04]  /*2cd0*/  FADD.FTZ R45, R45, -R36 ;  /* 0x800000242d2d7221 */ /* 0x000fc80000010000 */
[----:B------:R-:W-:-:S04]  /*2ce0*/  FMUL.FTZ R45, R34, R45 ;  /* 0x0000002d222d7220 */ /* 0x000fc80000410000 */
[----:B------:R-:W-:Y:S01]  /*2cf0*/  FFMA.FTZ R14, R14, R45, R35 ;  /* 0x0000002d0e0e7223 */ /* 0x000fe20000010023 */
[----:B------:R-:W-:-:S05]  /*2d00*/  HADD2.F32 R35, -RZ, R28.H1_H1 ;  /* 0x3000001cff237230 */ /* 0x000fca0000004100 */
[----:B------:R-:W-:Y:S01]  /*2d10*/  FADD.FTZ R35, R35, -R36 ;  /* 0x8000002423237221 */ /* 0x000fe20000010000 */
[----:B0-----:R-:W-:Y:S01]  /*2d20*/  FMUL.FTZ R7, R10, R7 ;  /* 0x000000070a077220 */ /* 0x001fe20000410000 */
[----:B------:R-:W-:Y:S02]  /*2d30*/  FMUL.FTZ R10, R50, -1.4426950216293334961 ;  /* 0xbfb8aa3b320a7820 */ /* 0x000fe40000410000 */
[----:B------:R-:W-:-:S04]  /*2d40*/  FMUL.FTZ R35, R34, R35 ;  /* 0x0000002322237220 */ /* 0x000fc80000410000 */
[----:B------:R-:W0:Y:S01]  /*2d50*/  MUFU.EX2 R10, R10 ;  /* 0x0000000a000a7308 */ /* 0x000e220000000800 */
[----:B------:R-:W-:Y:S01]  /*2d60*/  FFMA.FTZ R30, R30, R35, R32 ;  /* 0x000000231e1e7223 */ /* 0x000fe20000010020 */
[--C-:B------:R-:W-:Y:S02]  /*2d70*/  HADD2.F32 R35, -RZ, R29.reuse.H0_H0 ;  /* 0x2000001dff237230 */ /* 0x100fe40000004100 */
[----:B------:R-:W-:-:S05]  /*2d80*/  HADD2.F32 R29, -RZ, R29.H1_H1 ;  /* 0x3000001dff1d7230 */ /* 0x000fca0000004100 */
[----:B------:R-:W-:-:S04]  /*2d90*/  FADD.FTZ R29, R29, -R36 ;  /* 0x800000241d1d7221 */ /* 0x000fc80000010000 */
[----:B------:R-:W-:Y:S01]  /*2da0*/  FMUL.FTZ R29, R34, R29 ;  /* 0x0000001d221d7220 */ /* 0x000fe20000410000 */
[----:B0-----:R-:W-:-:S03]  /*2db0*/  FADD.FTZ R27, R10, 1 ;  /* 0x3f8000000a1b7421 */ /* 0x001fc60000010000 */
[----:B------:R-:W-:-:S03]  /*2dc0*/  FFMA.FTZ R42, R42, R29, R43 ;  /* 0x0000001d2a2a7223 */ /* 0x000fc6000001002b */
[----:B------:R-:W0:Y:S02]  /*2dd0*/  MUFU.RCP R27, R27 ;  /* 0x0000001b001b7308 */ /* 0x000e240000001000 */
[----:B0-----:R-:W-:Y:S01]  /*2de0*/  FMUL.FTZ R50, R50, R27 ;  /* 0x0000001b32327220 */ /* 0x001fe20000410000 */
[----:B------:R-:W-:Y:S01]  /*2df0*/  FADD.FTZ R27, R35, -R36 ;  /* 0x80000024231b7221 */ /* 0x000fe20000010000 */
[----:B------:R-:W-:-:S03]  /*2e00*/  FMUL.FTZ R35, R42, -1.4426950216293334961 ;  /* 0xbfb8aa3b2a237820 */ /* 0x000fc60000410000 */
[----:B------:R-:W-:Y:S01]  /*2e10*/  FMUL.FTZ R10, R34, R27 ;  /* 0x0000001b220a7220 */ /* 0x000fe20000410000 */
[----:B------:R-:W-:Y:S01]  /*2e20*/  FMUL.FTZ R27, R14, -1.4426950216293334961 ;  /* 0xbfb8aa3b0e1b7820 */ /* 0x000fe20000410000 */
[----:B------:R-:W-:Y:S01]  /*2e30*/  F2FP.F16.F32.PACK_AB R7, R50, R7 ;  /* 0x000000073207723e */ /* 0x000fe200000000ff */
[----:B------:R-:W0:Y:S01]  /*2e40*/  MUFU.EX2 R35, R35 ;  /* 0x0000002300237308 */ /* 0x000e220000000800 */
[----:B------:R-:W-:Y:S01]  /*2e50*/  FFMA.FTZ R37, R37, R10, R41 ;  /* 0x0000000a25257223 */ /* 0x000fe20000010029 */
[----:B------:R-:W-:-:S03]  /*2e60*/  FMUL.FTZ R10, R30, -1.4426950216293334961 ;  /* 0xbfb8aa3b1e0a7820 */ /* 0x000fc60000410000 */
[----:B------:R-:W-:-:S03]  /*2e70*/  FMUL.FTZ R34, R37, -1.4426950216293334961 ;  /* 0xbfb8aa3b25227820 */ /* 0x000fc60000410000 */
[----:B------:R-:W1:Y:S08]  /*2e80*/  MUFU.EX2 R10, R10 ;  /* 0x0000000a000a7308 */ /* 0x000e700000000800 */
[----:B------:R-:W2:Y:S01]  /*2e90*/  MUFU.EX2 R27, R27 ;  /* 0x0000001b001b7308 */ /* 0x000ea20000000800 */
[----:B0-----:R-:W-:-:S07]  /*2ea0*/  FADD.FTZ R36, R35, 1 ;  /* 0x3f80000023247421 */ /* 0x001fce0000010000 */
[----:B------:R-:W0:Y:S01]  /*2eb0*/  MUFU.EX2 R34, R34 ;  /* 0x0000002200227308 */ /* 0x000e220000000800 */
[----:B-1----:R-:W-:-:S07]  /*2ec0*/  FADD.FTZ R29, R10, 1 ;  /* 0x3f8000000a1d7421 */ /* 0x002fce0000010000 */
[----:B------:R-:W-:Y:S01]  /*2ed0*/  MUFU.RCP R29, R29 ;  /* 0x0000001d001d7308 */ /* 0x000fe20000001000 */
[----:B--2---:R-:W-:-:S07]  /*2ee0*/  FADD.FTZ R32, R27, 1 ;  /* 0x3f8000001b207421 */ /* 0x004fce0000010000 */
[----:B------:R-:W1:Y:S01]  /*2ef0*/  MUFU.RCP R27, R32 ;  /* 0x00000020001b7308 */ /* 0x000e620000001000 */
[----:B0-----:R-:W-:Y:S01]  /*2f00*/  FADD.FTZ R28, R34, 1 ;  /* 0x3f800000221c7421 */ /* 0x001fe20000010000 */
[----:B------:R-:W-:Y:S02]  /*2f10*/  IADD3.X R34, RZ, R39, RZ, P0, !PT ;  /* 0x00000027ff227210 */ /* 0x000fe400007fe4ff */
[----:B------:R-:W-:-:S04]  /*2f20*/  LEA R10, P0, R11, UR6, 0x1 ;  /* 0x000000060b0a7c11 */ /* 0x000fc8000f8008ff */
[----:B------:R-:W0:Y:S01]  /*2f30*/  MUFU.RCP R28, R28 ;  /* 0x0000001c001c7308 */ /* 0x000e220000001000 */
[----:B------:R-:W-:Y:S02]  /*2f40*/  LEA.HI.X R11, R11, UR7, R34, 0x1, P0 ;  /* 0x000000070b0b7c11 */ /* 0x000fe400080f0c22 */
[----:B------:R-:W-:-:S04]  /*2f50*/  IADD3 R6, P0, R6, 0x2b, RZ ;  /* 0x0000002b06067810 */ /* 0x000fc80007f1e0ff */
[----:B------:R-:W-:Y:S01]  /*2f60*/  IADD3.X R4, RZ, R4, RZ, P0, !PT ;  /* 0x00000004ff047210 */ /* 0x000fe200007fe4ff */
[----:B------:R-:W2:Y:S01]  /*2f70*/  MUFU.RCP R41, R36 ;  /* 0x0000002400297308 */ /* 0x000ea20000001000 */
[----:B-1----:R-:W-:Y:S01]  /*2f80*/  FMUL.FTZ R14, R14, R27 ;  /* 0x0000001b0e0e7220 */ /* 0x002fe20000410000 */
[----:B------:R-:W-:Y:S01]  /*2f90*/  FMUL.FTZ R27, R30, R29 ;  /* 0x0000001d1e1b7220 */ /* 0x000fe20000410000 */
[----:B------:R-:W-:Y:S02]  /*2fa0*/  PRMT R29, R44, 0x7632, R29 ;  /* 0x000076322c1d7816 */ /* 0x000fe4000000001d */
[----:B------:R-:W-:Y:S02]  /*2fb0*/  PRMT R30, R15, 0x7632, R30 ;  /* 0x000076320f1e7816 */ /* 0x000fe4000000001e */
[----:B------:R-:W-:Y:S01]  /*2fc0*/  F2FP.F16.F32.PACK_AB R14, R27, R14 ;  /* 0x0000000e1b0e723e */ /* 0x000fe200000000ff */
[----:B------:R1:W-:Y:S01]  /*2fd0*/  STG.E.U16 desc[UR8][R16.64+0x6], R29 ;  /* 0x0000061d10007986 */ /* 0x0003e2000c101508 */
[----:B0-----:R-:W-:Y:S01]  /*2fe0*/  FMUL.FTZ R37, R37, R28 ;  /* 0x0000001c25257220 */ /* 0x001fe20000410000 */
[----:B------:R-:W-:-:S02]  /*2ff0*/  PRMT R28, R38, 0x7632, R28 ;  /* 0x00007632261c7816 */ /* 0x000fc4000000001c */
[----:B------:R-:W-:Y:S01]  /*3000*/  STG.E.U16 desc[UR8][R18.64], R48 ;  /* 0x0000003012007986 */ /* 0x000fe2000c101508 */
[----:B------:R-:W-:-:S03]  /*3010*/  ISETP.GE.U32.AND P0, PT, R6, UR10, PT ;  /* 0x0000000a06007c0c */ /* 0x000fc6000bf06070 */
[----:B------:R-:W-:Y:S01]  /*3020*/  STG.E.U16 desc[UR8][R18.64+0x4], R38 ;  /* 0x0000042612007986 */ /* 0x000fe2000c101508 */
[----:B--2---:R-:W-:Y:S01]  /*3030*/  FMUL.FTZ R42, R42, R41 ;  /* 0x000000292a2a7220 */ /* 0x004fe20000410000 */
[----:B------:R-:W-:Y:S02]  /*3040*/  ISETP.GE.AND.EX P0, PT, R4, UR5, PT, P0 ;  /* 0x0000000504007c0c */ /* 0x000fe4000bf06300 */
[----:B-1----:R-:W-:Y:S01]  /*3050*/  PRMT R17, R48, 0x7632, R17 ;  /* 0x0000763230117816 */ /* 0x002fe20000000011 */
[----:B------:R-:W-:Y:S01]  /*3060*/  STG.E.U16 desc[UR8][R18.64+0x6], R28 ;  /* 0x0000061c12007986 */ /* 0x000fe2000c101508 */
[----:B------:R-:W-:Y:S02]  /*3070*/  PRMT R16, R31, 0x7632, R16 ;  /* 0x000076321f107816 */ /* 0x000fe40000000010 */
[----:B------:R-:W-:Y:S01]  /*3080*/  F2FP.F16.F32.PACK_AB R37, R42, R37 ;  /* 0x000000252a25723e */ /* 0x000fe200000000ff */
[----:B------:R0:W-:Y:S04]  /*3090*/  STG.E.U16 desc[UR8][R18.64+0x2], R17 ;  /* 0x0000021112007986 */ /* 0x0001e8000c101508 */
[----:B------:R1:W-:Y:S04]  /*30a0*/  STG.E.U16 desc[UR8][R20.64+0x2], R16 ;  /* 0x0000021014007986 */ /* 0x0003e8000c101508 */
[----:B------:R-:W-:Y:S01]  /*30b0*/  STG.E.U16 desc[UR8][R20.64], R31 ;  /* 0x0000001f14007986 */ /* 0x000fe2000c101508 */
[----:B0-----:R-:W-:-:S03]  /*30c0*/  PRMT R19, R46, 0x7632, R19 ;  /* 0x000076322e137816 */ /* 0x001fc60000000013 */
[----:B------:R-:W-:Y:S01]  /*30d0*/  STG.E.U16 desc[UR8][R20.64+0x4], R46 ;  /* 0x0000042e14007986 */ /* 0x000fe2000c101508 */
[----:B------:R-:W-:Y:S02]  /*30e0*/  PRMT R17, R51, 0x7632, R17 ;  /* 0x0000763233117816 */ /* 0x000fe40000000011 */
[----:B------:R-:W-:Y:S01]  /*30f0*/  PRMT R18, R49, 0x7632, R18 ;  /* 0x0000763231127816 */ /* 0x000fe20000000012 */
[----:B------:R0:W-:Y:S01]  /*3100*/  STG.E.U16 desc[UR8][R20.64+0x6], R19 ;  /* 0x0000061314007986 */ /* 0x0001e2000c101508 */
[----:B-1----:R-:W-:-:S03]  /*3110*/  PRMT R16, R56, 0x7632, R16 ;  /* 0x0000763238107816 */ /* 0x002fc60000000010 */
[----:B------:R-:W-:Y:S04]  /*3120*/  STG.E.U16 desc[UR8][R22.64], R51 ;  /* 0x0000003316007986 */ /* 0x000fe8000c101508 */
        /* <DEDUP_REMOVED lines=27> */
.L_x_3480:
        /* <DEDUP_REMOVED lines=10> */
.L_x_3606:


//--------------------- .text._ZN13group_norm_v214gn_cuda_kernelI6__halfLi320ELi1ELi16ELi160ELi256ELb1ELi64ELi320ELi320ELi4ELb1ELi37ELb0ELb0ENS_16CompileConditionILi900EEEEEvPT_PKS4_S7_S7_flPfS8_Pj --------------------------
	.section	.text._ZN13group_norm_v214gn_cuda_kernelI6__halfLi320ELi1ELi16ELi160ELi256ELb1ELi64ELi320ELi320ELi4ELb1ELi37ELb0ELb0ENS_16CompileConditionILi900EEEEEvPT_PKS4_S7_S7_flPfS8_Pj,"ax",@progbits
	.align	128
        .global         _ZN13group_norm_v214gn_cuda_kernelI6__halfLi320ELi1ELi16ELi160ELi256ELb1ELi64ELi320ELi320ELi4ELb1ELi37ELb0ELb0ENS_16CompileConditionILi900EEEEEvPT_PKS4_S7_S7_flPfS8_Pj
        .type           _ZN13group_norm_v214gn_cuda_kernelI6__halfLi320ELi1ELi16ELi160ELi256ELb1ELi64ELi320ELi320ELi4ELb1ELi37ELb0ELb0ENS_16CompileConditionILi900EEEEEvPT_PKS4_S7_S7_flPfS8_Pj,@function
        .size           _ZN13group_norm_v214gn_cuda_kernelI6__halfLi320ELi1ELi16ELi160ELi256ELb1ELi64ELi320ELi320ELi4ELb1ELi37ELb0ELb0ENS_16CompileConditionILi900EEEEEvPT_PKS4_S7_S7_flPfS8_Pj,(.L_x_3607 - _ZN13group_norm_v214gn_cuda_kernelI6__halfLi320ELi1ELi16ELi160ELi256ELb1ELi64ELi320ELi320ELi4ELb1ELi37ELb0ELb0ENS_16CompileConditionILi900EEEEEvPT_PKS4_S7_S7_flPfS8_Pj)
        .other          _ZN13group_norm_v214gn_cuda_kernelI6__halfLi320ELi1ELi16ELi160ELi256ELb1ELi64ELi320ELi320ELi4ELb1ELi37ELb0ELb0ENS_16CompileConditionILi900EEEEEvPT_PKS4_S7_S7_flPfS8_Pj,@"STO_CUDA_ENTRY STV_DEFAULT"
_ZN13group_norm_v214gn_cuda_kernelI6__halfLi320ELi1ELi16ELi160ELi256ELb1ELi64ELi320ELi320ELi4ELb1ELi37ELb0ELb0ENS_16CompileConditionILi900EEEEEvPT_PKS4_S7_S7_flPfS8_Pj:
.text._ZN13group_norm_v214gn_cuda_kernelI6__halfLi320ELi1ELi16ELi160ELi256ELb1ELi64ELi320ELi320ELi4ELb1ELi37ELb0ELb0ENS_16CompileConditionILi900EEEEEvPT_PKS4_S7_S7_flPfS8_Pj:
        /* <DEDUP_REMOVED lines=23> */
.L_x_3490:
[----:B-1----:R-:W-:Y:S01]  /*0170*/  IMAD.WIDE.U32 R8, R2, -0x33333333, RZ ;  /* 0xcccccccd02087825 */ /* 0x002fe200078e00ff */
[----:B------:R-:W-:Y:S01]  /*0180*/  LOP3.LUT R6, R7, 0x7, RZ, 0xc0, !PT ;  /* 0x0000000707067812 */ /* 0x000fe200078ec0ff */
[----:B------:R-:W-:Y:S01]  /*0190*/  ULDC.64 UR6, c[0x0][0x218] ;  /* 0x0000860000067ab9 */ /* 0x000fe20000000a00 */
[--C-:B------:R-:W-:Y:S01]  /*01a0*/  SHF.R.U32.HI R8, RZ, 0x3, R4.reuse ;  /* 0x00000003ff087819 */ /* 0x100fe20000011604 */
[----:B------:R-:W0:Y:S01]  /*01b0*/  LDC.64 R72, c[0x0][0x220] ;  /* 0x00008800ff487b82 */ /* 0x000e220000000a00 */
[----:B------:R-:W-:Y:S01]  /*01c0*/  SHF.R.U32.HI R11, RZ, 0x6, R9 ;  /* 0x00000006ff0b7819 */ /* 0x000fe20000011609 */
[----:B------:R-:W-:Y:S01]  /*01d0*/  IMAD R9, R6, 0x140, RZ ;  /* 0x0000014006097824 */ /* 0x000fe200078e02ff */
[----:B------:R-:W-:Y:S02]  /*01e0*/  SHF.L.U32 R6, R3, 0x6, RZ ;  /* 0x0000000603067819 */ /* 0x000fe400000006ff */
[----:B------:R-:W-:Y:S01]  /*01f0*/  SHF.R.U64 R29, R7, 0x3, R4 ;  /* 0x00000003071d7819 */ /* 0x000fe20000001204 */
[----:B------:R-:W-:Y:S01]  /*0200*/  IMAD R110, R11, -0x50, R2 ;  /* 0xffffffb00b6e7824 */ /* 0x000fe200078e0202 */
[----:B------:R-:W-:-:S04]  /*0210*/  LOP3.LUT R6, R6, 0xc0, RZ, 0xc0, !PT ;  /* 0x000000c006067812 */ /* 0x000fc800078ec0ff */
[----:B------:R-:W-:Y:S02]  /*0220*/  LEA R26, R110, R9, 0x2 ;  /* 0x000000096e1a7211 */ /* 0x000fe400078e10ff */
[----:B------:R-:W-:Y:S01]  /*0230*/  IADD3 R6, R6, R11, RZ ;  /* 0x0000000b06067210 */ /* 0x000fe20007ffe0ff */
[----:B------:R-:W-:Y:S01]  /*0240*/  IMAD R11, R8, 0xa0000, RZ ;  /* 0x000a0000080b7824 */ /* 0x000fe200078e02ff */
[----:B------:R-:W-:-:S03]  /*0250*/  SHF.R.S32.HI R27, RZ, 0x1f, R26 ;  /* 0x0000001fff1b7819 */ /* 0x000fc6000001141a */
[----:B------:R-:W-:Y:S02]  /*0260*/  IMAD R107, R6, 0xa00, RZ ;  /* 0x00000a00066b7824 */ /* 0x000fe400078e02ff */
[----:B------:R-:W-:-:S03]  /*0270*/  IMAD.WIDE.U32 R28, R29, 0xa0000, R26 ;  /* 0x000a00001d1c7825 */ /* 0x000fc600078e001a */
[----:B------:R-:W-:Y:S02]  /*0280*/  IADD3 R93, R107, 0x2800, RZ ;  /* 0x000028006b5d7810 */ /* 0x000fe40007ffe0ff */
        /* <DEDUP_REMOVED lines=310> */
.L_x_3483:
        /* <DEDUP_REMOVED lines=10> */
[----:B------:R-:W-:Y:S02]  /*1690*/  IADD3 R30, R26, 0x10, RZ ;  /* 0x000000101a1e7810 */ /* 0x000fe40007ffe0ff */
[----:B------:R-:W-:-:S02]  /*16a0*/  LEA.HI R45, R45, R26, RZ, 0x2 ;  /* 0x0000001a2d2d7211 */ /* 0x000fc400078f10ff */
[----:B------:R-:W-:Y:S02]  /*16b0*/  SHF.R.S32.HI R49, RZ, 0x1f, R32 ;  /* 0x0000001fff317819 */ /* 0x000fe40000011420 */
[----:B------:R-:W-:Y:S02]  /*16c0*/  SHF.R.S32.HI R51, RZ, 0x1f, R30 ;  /* 0x0000001fff337819 */ /* 0x000fe4000001141e */
[----:B------:R-:W-:Y:S02]  /*16d0*/  SHF.R.S32.HI R45, RZ, 0x2, R45 ;  /* 0x00000002ff2d7819 */ /* 0x000fe4000001142d */
[----:B------:R-:W-:Y:S02]  /*16e0*/  LEA.HI R49, R49, R32, RZ, 0x2 ;  /* 0x0000002031317211 */ /* 0x000fe400078f10ff */
[----:B------:R-:W-:Y:S02]  /*16f0*/  LEA.HI R51, R51, R30, RZ, 0x2 ;  /* 0x0000001e33337211 */ /* 0x000fe400078f10ff */
[----:B------:R-:W-:-:S02]  /*1700*/  IADD3 R34, R26, 0x14, RZ ;  /* 0x000000141a227810 */ /* 0x000fc40007ffe0ff */
[C---:B------:R-:W-:Y:S02]  /*1710*/  IADD3 R32, R26.reuse, 0x18, RZ ;  /* 0x000000181a207810 */ /* 0x040fe40007ffe0ff */
[----:B------:R-:W-:Y:S01]  /*1720*/  IADD3 R30, R26, 0x1c, RZ ;  /* 0x0000001c1a1e7810 */ /* 0x000fe20007ffe0ff */
[----:B------:R-:W-:Y:S01]  /*1730*/  IMAD R26, R45, 0x28, R42 ;  /* 0x000000282d1a7824 */ /* 0x000fe200078e022a */
[----:B------:R-:W-:Y:S02]  /*1740*/  SHF.R.S32.HI R28, RZ, 0x2, R28 ;  /* 0x00000002ff1c7819 */ /* 0x000fe4000001141c */
[----:B------:R-:W-:Y:S02]  /*1750*/  SHF.R.S32.HI R45, RZ, 0x1f, R30 ;  /* 0x0000001fff2d7819 */ /* 0x000fe4000001141e */
[----:B------:R-:W-:Y:S01]  /*1760*/  SHF.R.S32.HI R47, RZ, 0x2, R47 ;  /* 0x00000002ff2f7819 */ /* 0x000fe2000001142f */
[----:B------:R-:W-:Y:S01]  /*1770*/  IMAD R28, R28, 0x28, R42 ;  /* 0x000000281c1c7824 */ /* 0x000fe200078e022a */
[----:B------:R-:W-:-:S02]  /*1780*/  LEA R26, R9, R26, 0x3 ;  /* 0x0000001a091a7211 */ /* 0x000fc400078e18ff */
[----:B------:R-:W-:Y:S02]  /*1790*/  SHF.R.S32.HI R53, RZ, 0x1f, R34 ;  /* 0x0000001fff357819 */ /* 0x000fe40000011422 */
[----:B------:R-:W-:Y:S02]  /*17a0*/  SHF.R.S32.HI R55, RZ, 0x1f, R32 ;  /* 0x0000001fff377819 */ /* 0x000fe40000011420 */
[----:B------:R-:W-:Y:S01]  /*17b0*/  LEA.HI R38, R45, R30, RZ, 0x2 ;  /* 0x0000001e2d267211 */ /* 0x000fe200078f10ff */
[----:B------:R-:W-:Y:S01]  /*17c0*/  IMAD R30, R47, 0x28, R42 ;  /* 0x000000282f1e7824 */ /* 0x000fe200078e022a */
[----:B------:R-:W-:Y:S01]  /*17d0*/  SHF.R.S32.HI R49, RZ, 0x2, R49 ;  /* 0x00000002ff317819 */ /* 0x000fe20000011431 */
[----:B------:R0:W1:Y:S01]  /*17e0*/  LDS.64 R44, [R26] ;  /* 0x000000001a2c7984 */ /* 0x0000620000000a00 */
[----:B------:R-:W-:Y:S02]  /*17f0*/  LEA R28, R9, R28, 0x3 ;  /* 0x0000001c091c7211 */ /* 0x000fe400078e18ff */
[----:B------:R-:W-:-:S02]  /*1800*/  LEA.HI R53, R53, R34, RZ, 0x2 ;  /* 0x0000002235357211 */ /* 0x000fc400078f10ff */
[----:B------:R-:W-:Y:S01]  /*1810*/  LEA.HI R55, R55, R32, RZ, 0x2 ;  /* 0x0000002037377211 */ /* 0x000fe200078f10ff */
[--C-:B------:R-:W-:Y:S01]  /*1820*/  IMAD R32, R49, 0x28, R42.reuse ;  /* 0x0000002831207824 */ /* 0x100fe200078e022a */
[----:B------:R-:W-:Y:S01]  /*1830*/  SHF.R.S32.HI R51, RZ, 0x2, R51 ;  /* 0x00000002ff337819 */ /* 0x000fe20000011433 */
[----:B------:R-:W2:Y:S01]  /*1840*/  LDS.64 R46, [R28] ;  /* 0x000000001c2e7984 */ /* 0x000ea20000000a00 */
[----:B------:R-:W-:Y:S02]  /*1850*/  LEA R30, R9, R30, 0x3 ;  /* 0x0000001e091e7211 */ /* 0x000fe400078e18ff */
        /* <DEDUP_REMOVED lines=12> */
[----:B------:R-:W-:Y:S01]  /*1920*/  ISETP.GE.U32.AND P0, PT, R8, 0xa0, PT ;  /* 0x000000a00800780c */ /* 0x000fe20003f06070 */
[----:B------:R-:W-:Y:S01]  /*1930*/  IMAD R38, R38, 0x28, R42 ;  /* 0x0000002826267824 */ /* 0x000fe200078e022a */
[C---:B------:R-:W-:Y:S01]  /*1940*/  LEA R26, R9.reuse, R26, 0x3 ;  /* 0x0000001a091a7211 */ /* 0x040fe200078e18ff */
[----:B------:R-:W0:Y:S03]  /*1950*/  LDS.64 R54, [R36] ;  /* 0x0000000024367984 */ /* 0x000e260000000a00 */
[----:B------:R-:W-:Y:S01]  /*1960*/  LEA R38, R9, R38, 0x3 ;  /* 0x0000002609267211 */ /* 0x000fe200078e18ff */
        /* <DEDUP_REMOVED lines=19> */
.L_x_3482:
[----:B------:R-:W-:Y:S05]  /*1aa0*/  BSYNC B0 ;  /* 0x0000000000007941 */ /* 0x000fea0003800000 */
.L_x_3481:
        /* <DEDUP_REMOVED lines=20> */
.L_x_3485:
[----:B------:R-:W-:Y:S05]  /*1bf0*/  BSYNC B0 ;  /* 0x0000000000007941 */ /* 0x000fea0003800000 */
.L_x_3484:
        /* <DEDUP_REMOVED lines=12> */
.L_x_3487:
[----:B------:R-:W2:Y:S04]  /*1cc0*/  LD.E.STRONG.GPU R6, desc[UR8][R8.64] ;  /* 0x0000000808067980 */ /* 0x000ea8000c10f900 */
[----:B--2---:R-:W-:Y:S01]  /*1cd0*/  CCTL.IVALL ;  /* 0x00000000ff00798f */ /* 0x004fe20002000000 */
[----:B------:R-:W-:Y:S05]  /*1ce0*/  YIELD ;  /* 0x0000000000007946 */ /* 0x000fea0003800000 */
[----:B-----5:R-:W-:-:S04]  /*1cf0*/  LOP3.LUT R6, R6, R43, RZ, 0x3c, !PT ;  /* 0x0000002b06067212 */ /* 0x020fc800078e3cff */
[----:B------:R-:W-:-:S13]  /*1d00*/  ISETP.GT.AND P2, PT, R6, -0x1, PT ;  /* 0xffffffff0600780c */ /* 0x000fda0003f44270 */
[----:B------:R-:W-:Y:S05]  /*1d10*/  @P2 BRA `(.L_x_3487) ;  /* 0xfffffffc00e82947 */ /* 0x000fea000383ffff */
.L_x_3486:
[----:B------:R-:W-:Y:S05]  /*1d20*/  WARPSYNC.ALL ;  /* 0x0000000000007948 */ /* 0x000fea0003800000 */
[----:B------:R-:W1:Y:S08]  /*1d30*/  @!P1 LDC R43, c[0x0][0x10] ;  /* 0x00000400ff2b9b82 */ /* 0x000e700000000800 */
[----:B------:R-:W-:Y:S01]  /*1d40*/  BAR.SYNC.DEFER_BLOCKING 0x0 ;  /* 0x0000000000007b1d */ /* 0x000fe20000010000 */
[----:B------:R-:W-:-:S07]  /*1d50*/  @!P1 LOP3.LUT R45, R2, 0x3, RZ, 0xc0, !PT ;  /* 0x00000003022d9812 */ /* 0x000fce00078ec0ff */
[----:B0-----:R-:W0:Y:S01]  /*1d60*/  @!P1 LDC.64 R8, c[0x0][0x248] ;  /* 0x00009200ff089b82 */ /* 0x001e220000000a00 */
[----:B------:R-:W-:Y:S01]  /*1d70*/  HFMA2.MMA R26, -RZ, RZ, 0, 0 ;  /* 0x00000000ff1a7435 */ /* 0x000fe200000001ff */
[----:B------:R-:W2:Y:S01]  /*1d80*/  @!P0 S2R R30, SR_CgaCtaId ;  /* 0x00000000001e8919 */ /* 0x000ea20000008800 */
[----:B------:R-:W-:Y:S01]  /*1d90*/  ULDC.64 UR12, c[0x0][0x240] ;  /* 0x00009000000c7ab9 */ /* 0x000fe20000000a00 */
[----:B-1----:R-:W-:Y:S01]  /*1da0*/  @!P1 IMAD R6, R43, UR4, R0 ;  /* 0x000000042b069c24 */ /* 0x002fe2000f8e0200 */
[----:B------:R-:W-:-:S04]  /*1db0*/  @!P1 LOP3.LUT R43, R2, 0x7ffffffc, RZ, 0xc0, !PT ;  /* 0x7ffffffc022b9812 */ /* 0x000fc800078ec0ff */
        /* <DEDUP_REMOVED lines=9> */
[----:B------:R-:W-:Y:S02]  /*1e50*/  @!P0 MOV R9, 0x400 ;  /* 0x0000040000098802 */ /* 0x000fe40000000f00 */
[----:B------:R-:W-:Y:S01]  /*1e60*/  ISETP.EQ.U32.AND P1, PT, RZ, UR12, PT ;  /* 0x0000000cff007c0c */ /* 0x000fe2000bf22070 */
[----:B------:R-:W0:Y:S01]  /*1e70*/  SHFL.BFLY PT, R43, R26, 0x2, 0x1f ;  /* 0x0c401f001a2b7f89 */ /* 0x000e2200000e0000 */
[----:B------:R-:W-:-:S03]  /*1e80*/  @!P0 IADD3 R9, R9, 0xc80, RZ ;  /* 0x00000c8009098810 */ /* 0x000fc60007ffe0ff */
[----:B------:R-:W1:Y:S01]  /*1e90*/  SHFL.BFLY PT, R45, R6, 0x2, 0x1f ;  /* 0x0c401f00062d7f89 */ /* 0x000e6200000e0000 */
[----:B--2---:R-:W-:Y:S01]  /*1ea0*/  @!P0 LEA R9, R30, R9, 0x18 ;  /* 0x000000091e098211 */ /* 0x004fe200078ec0ff */
[----:B0-----:R-:W-:Y:S01]  /*1eb0*/  FADD.FTZ R43, R43, R26 ;  /* 0x0000001a2b2b7221 */ /* 0x001fe20000010000 */
[----:B-1----:R-:W-:-:S04]  /*1ec0*/  FADD.FTZ R45, R45, R6 ;  /* 0x000000062d2d7221 */ /* 0x002fc80000010000 */
[----:B------:R-:W0:Y:S04]  /*1ed0*/  SHFL.BFLY PT, R28, R43, 0x1, 0x1f ;  /* 0x0c201f002b1c7f89 */ /* 0x000e2800000e0000 */
[----:B------:R-:W1:Y:S01]  /*1ee0*/  SHFL.BFLY PT, R8, R45, 0x1, 0x1f ;  /* 0x0c201f002d087f89 */ /* 0x000e6200000e0000 */
[----:B0-----:R-:W-:-:S04]  /*1ef0*/  FADD.FTZ R28, R43, R28 ;  /* 0x0000001c2b1c7221 */ /* 0x001fc80000010000 */
[----:B------:R-:W-:Y:S01]  /*1f00*/  @!P0 FMUL.FTZ R42, R28, 2.4414062863797880709e-05 ;  /* 0x37cccccd1c2a8820 */ /* 0x000fe20000410000 */
[----:B-1----:R-:W-:Y:S01]  /*1f10*/  FADD.FTZ R47, R45, R8 ;  /* 0x000000082d2f7221 */ /* 0x002fe20000010000 */
[----:B------:R-:W-:Y:S02]  /*1f20*/  @!P0 SHF.L.U32 R8, R2, 0x1, RZ ;  /* 0x0000000102088819 */ /* 0x000fe400000006ff */
        /* <DEDUP_REMOVED lines=25> */
[----:B------:R-:W-:-:S05]  /*20c0*/  LEA R26, R2, UR6, 0x3 ;  /* 0x00000006021a7c11 */ /* 0x000fca000f8e18ff */
[----:B------:R-:W0:Y:S04]  /*20d0*/  LDS.64 R42, [R26] ;  /* 0x000000001a2a7984 */ /* 0x000e280000000a00 */
[----:B0-----:R0:W-:Y:S02]  /*20e0*/  STG.E.64 desc[UR8][R8.64], R42 ;  /* 0x0000002a08007986 */ /* 0x0011e4000c101b08 */
.L_x_3489:
[----:B------:R-:W-:Y:S05]  /*20f0*/  BSYNC B0 ;  /* 0x0000000000007941 */ /* 0x000fea0003800000 */
.L_x_3488:
[----:B------:R-:W1:Y:S01]  /*2100*/  S2UR UR7, SR_CgaCtaId ;  /* 0x00000000000779c3 */ /* 0x000e620000008800 */
[C---:B------:R-:W-:Y:S01]  /*2110*/  LOP3.LUT R6, R7.reuse, 0x7, RZ, 0xc0, !PT ;  /* 0x0000000707067812 */ /* 0x040fe200078ec0ff */
[----:B------:R-:W-:Y:S01]  /*2120*/  UMOV UR6, 0x400 ;  /* 0x0000040000067882 */ /* 0x000fe20000000000 */
[C---:B0-----:R-:W-:Y:S01]  /*2130*/  SHF.L.U32 R8, R7.reuse, 0x1, RZ ;  /* 0x0000000107087819 */ /* 0x041fe200000006ff */
[----:B------:R-:W-:Y:S01]  /*2140*/  UIADD3 UR6, UR6, 0xc80, URZ ;  /* 0x00000c8006067890 */ /* 0x000fe2000fffe03f */
[----:B------:R-:W-:Y:S01]  /*2150*/  HADD2.F32 R43, -RZ, R20.H0_H0 ;  /* 0x20000014ff2b7230 */ /* 0x000fe20000004100 */
[----:B------:R-:W-:Y:S01]  /*2160*/  SHF.R.U64 R55, R7, 0x3, R4 ;  /* 0x0000000307377819 */ /* 0x000fe20000001204 */
[----:B------:R-:W-:Y:S01]  /*2170*/  IMAD R111, R6, 0x140, RZ ;  /* 0x00000140066f7824 */ /* 0x000fe200078e02ff */
[----:B------:R-:W-:Y:S01]  /*2180*/  LOP3.LUT R8, R8, 0xe, RZ, 0xc0, !PT ;  /* 0x0000000e08087812 */ /* 0x000fe200078ec0ff */
[----:B-----5:R-:W-:Y:S01]  /*2190*/  HADD2.F32 R123, -RZ, R72.H0_H0 ;  /* 0x20000048ff7b7230 */ /* 0x020fe20000004100 */
[----:B------:R-:W-:Y:S01]  /*21a0*/  ULOP3.LUT UR4, UR4, 0x1, URZ, 0x3c, !UPT ;  /* 0x0000000104047892 */ /* 0x000fe2000f8e3c3f */
[----:B------:R-:W-:Y:S01]  /*21b0*/  HADD2.F32 R130, -RZ, R40.H0_H0 ;  /* 0x20000028ff827230 */ /* 0x000fe20000004100 */
[----:B------:R-:W-:Y:S01]  /*21c0*/  LEA R110, R110, R111, 0x2 ;  /* 0x0000006f6e6e7211 */ /* 0x000fe200078e10ff */
[----:B------:R-:W-:Y:S01]  /*21d0*/  HADD2.F32 R135, -RZ, R73.H0_H0 ;  /* 0x20000049ff877230 */ /* 0x000fe20000004100 */
[----:B------:R-:W-:Y:S01]  /*21e0*/  IADD3 R6, RZ, -R8, RZ ;  /* 0x80000008ff067210 */ /* 0x000fe20007ffe0ff */
[----:B------:R-:W-:Y:S01]  /*21f0*/  HADD2.F32 R138, -RZ, R41.H0_H0 ;  /* 0x20000029ff8a7230 */ /* 0x000fe20000004100 */
[----:B------:R-:W-:Y:S01]  /*2200*/  SHF.R.S32.HI R111, RZ, 0x1f, R110 ;  /* 0x0000001fff6f7819 */ /* 0x000fe2000001146e */
[----:B------:R-:W-:Y:S01]  /*2210*/  IMAD.WIDE.U32 R8, R110, -0x33333333, RZ ;  /* 0xcccccccd6e087825 */ /* 0x000fe200078e00ff */
[----:B------:R-:W-:-:S03]  /*2220*/  MOV R8, R6 ;  /* 0x0000000600087202 */ /* 0x000fc60000000f00 */
[----:B------:R-:W-:Y:S01]  /*2230*/  HADD2.F32 R133, -RZ, R40.H1_H1 ;  /* 0x30000028ff857230 */ /* 0x000fe20000004100 */
[----:B------:R-:W-:Y:S01]  /*2240*/  LEA.HI R8, R9, R8, RZ, 0x19 ;  /* 0x0000000809087211 */ /* 0x000fe200078fc8ff */
[--C-:B------:R-:W-:Y:S01]  /*2250*/  HADD2.F32 R109, -RZ, R25.reuse.H0_H0 ;  /* 0x20000019ff6d7230 */ /* 0x100fe20000004100 */
[----:B-1----:R-:W-:Y:S01]  /*2260*/  ULEA UR6, UR7, UR6, 0x18 ;  /* 0x0000000607067291 */ /* 0x002fe2000f8ec03f */
[----:B------:R-:W-:Y:S02]  /*2270*/  HADD2.F32 R113, -RZ, R25.H1_H1 ;  /* 0x30000019ff717230 */ /* 0x000fe40000004100 */
[--C-:B------:R-:W-:Y:S02]  /*2280*/  HADD2.F32 R127, -RZ, R22.reuse.H0_H0 ;  /* 0x20000016ff7f7230 */ /* 0x100fe40000004100 */
[----:B------:R-:W-:Y:S01]  /*2290*/  HADD2.F32 R129, -RZ, R22.H1_H1 ;  /* 0x30000016ff817230 */ /* 0x000fe20000004100 */
[----:B------:R-:W-:Y:S01]  /*22a0*/  LEA R8, R8, UR6, 0x3 ;  /* 0x0000000608087c11 */ /* 0x000fe2000f8e18ff */
[----:B------:R-:W-:Y:S01]  /*22b0*/  ULDC UR6, c[0x0][0x230] ;  /* 0x00008c0000067ab9 */ /* 0x000fe20000000800 */
[----:B------:R-:W-:Y:S01]  /*22c0*/  SHF.R.U32.HI R22, RZ, 0x3, R4 ;  /* 0x00000003ff167819 */ /* 0x000fe20000011604 */
[----:B------:R-:W-:-:S02]  /*22d0*/  HADD2.F32 R115, -RZ, R14.H0_H0 ;  /* 0x2000000eff737230 */ /* 0x000fc40000004100 */
[----:B------:R-:W-:Y:S01]  /*22e0*/  HADD2.F32 R119, -RZ, R14.H1_H1 ;  /* 0x3000000eff777230 */ /* 0x000fe20000004100 */
[----:B------:R-:W0:Y:S01]  /*22f0*/  LDS.64 R8, [R8] ;  /* 0x0000000008087984 */ /* 0x000e220000000a00 */
[----:B------:R-:W-:-:S04]  /*2300*/  IMAD.WIDE.U32 R110, R55, 0xa0000, R110 ;  /* 0x000a0000376e7825 */ /* 0x000fc800078e006e */
[----:B------:R-:W-:Y:S01]  /*2310*/  HADD2.F32 R73, -RZ, R73.H1_H1 ;  /* 0x30000049ff497230 */ /* 0x000fe20000004100 */
[-C--:B------:R-:W-:Y:S01]  /*2320*/  IADD3 R31, P6, R31, R110.reuse, RZ ;  /* 0x0000006e1f1f7210 */ /* 0x080fe20007fde0ff */
[----:B------:R-:W-:Y:S01]  /*2330*/  HADD2.F32 R70, -RZ, R41.H1_H1 ;  /* 0x30000029ff467230 */ /* 0x000fe20000004100 */
[-C--:B------:R-:W-:Y:S01]  /*2340*/  IADD3 R35, P5, R35, R110.reuse, RZ ;  /* 0x0000006e23237210 */ /* 0x080fe20007fbe0ff */
[--C-:B------:R-:W-:Y:S01]  /*2350*/  HADD2.F32 R131, -RZ, R23.reuse.H0_H0 ;  /* 0x20000017ff837230 */ /* 0x100fe20000004100 */
[----:B------:R-:W-:Y:S01]  /*2360*/  IADD3 R26, P4, R97, R110, RZ ;  /* 0x0000006e611a7210 */ /* 0x000fe20007f9e0ff */
[----:B------:R-:W-:Y:S02]  /*2370*/  HADD2.F32 R137, -RZ, R23.H1_H1 ;  /* 0x30000017ff897230 */ /* 0x000fe40000004100 */
[----:B------:R-:W-:Y:S02]  /*2380*/  HADD2.F32 R45, -RZ, R20.H1_H1 ;  /* 0x30000014ff2d7230 */ /* 0x000fe40000004100 */
[----:B------:R-:W-:-:S02]  /*2390*/  HADD2.F32 R121, -RZ, R15.H0_H0 ;  /* 0x2000000fff797230 */ /* 0x000fc40000004100 */
[----:B------:R-:W-:Y:S02]  /*23a0*/  HADD2.F32 R55, -RZ, R24.H1_H1 ;  /* 0x30000018ff377230 */ /* 0x000fe40000004100 */
[----:B------:R-:W-:Y:S02]  /*23b0*/  HADD2.F32 R125, -RZ, R15.H1_H1 ;  /* 0x3000000fff7d7230 */ /* 0x000fe40000004100 */
[----:B------:R-:W-:Y:S02]  /*23c0*/  HADD2.F32 R132, -RZ, R72.H1_H1 ;  /* 0x30000048ff847230 */ /* 0x000fe40000004100 */
[----:B------:R-:W-:Y:S02]  /*23d0*/  HADD2.F32 R117, -RZ, R90.H1_H1 ;  /* 0x3000005aff757230 */ /* 0x000fe40000004100 */
[----:B------:R-:W-:Y:S02]  /*23e0*/  HADD2.F32 R141, -RZ, R76.H1_H1 ;  /* 0x3000004cff8d7230 */ /* 0x000fe40000004100 */
[----:B------:R-:W-:-:S02]  /*23f0*/  HADD2.F32 R147, -RZ, R77.H0_H0 ;  /* 0x2000004dff937230 */ /* 0x000fc40000004100 */
[----:B------:R-:W-:Y:S02]  /*2400*/  HADD2.F32 R139, -RZ, R79.H1_H1 ;  /* 0x3000004fff8b7230 */ /* 0x000fe40000004100 */
[----:B------:R-:W-:Y:S02]  /*2410*/  HADD2.F32 R149, -RZ, R88.H0_H0 ;  /* 0x20000058ff957230 */ /* 0x000fe40000004100 */
[----:B------:R-:W-:Y:S02]  /*2420*/  HADD2.F32 R151, -RZ, R82.H0_H0 ;  /* 0x20000052ff977230 */ /* 0x000fe40000004100 */
[----:B------:R-:W-:Y:S02]  /*2430*/  HADD2.F32 R153, -RZ, R84.H0_H0 ;  /* 0x20000054ff997230 */ /* 0x000fe40000004100 */
[----:B------:R-:W-:Y:S02]  /*2440*/  HADD2.F32 R155, -RZ, R80.H0_H0 ;  /* 0x20000050ff9b7230 */ /* 0x000fe40000004100 */
[----:B------:R-:W-:-:S02]  /*2450*/  HADD2.F32 R157, -RZ, R86.H0_H0 ;  /* 0x20000056ff9d7230 */ /* 0x000fc40000004100 */
[----:B0-----:R-:W-:Y:S01]  /*2460*/  FADD.FTZ R9, R9, UR6 ;  /* 0x0000000609097e21 */ /* 0x001fe20008010000 */
[--C-:B------:R-:W-:Y:S01]  /*2470*/  FADD.FTZ R43, R43, -R8.reuse ;  /* 0x800000082b2b7221 */ /* 0x100fe20000010000 */
[--C-:B------:R-:W-:Y:S01]  /*2480*/  FADD.FTZ R25, R109, -R8.reuse ;  /* 0x800000086d197221 */ /* 0x100fe20000010000 */
[--C-:B------:R-:W-:Y:S01]  /*2490*/  FADD.FTZ R23, R115, -R8.reuse ;  /* 0x8000000873177221 */ /* 0x100fe20000010000 */
[----:B------:R-:W0:Y:S01]  /*24a0*/  MUFU.RSQ R74, R9 ;  /* 0x00000009004a7308 */ /* 0x000e220000001400 */
[----:B------:R-:W-:Y:S02]  /*24b0*/  HADD2.F32 R109, -RZ, R90.H0_H0 ;  /* 0x2000005aff6d7230 */ /* 0x000fe40000004100 */
[--C-:B------:R-:W-:Y:S01]  /*24c0*/  FADD.FTZ R45, R45, -R8.reuse ;  /* 0x800000082d2d7221 */ /* 0x100fe20000010000 */
[--C-:B------:R-:W-:Y:S01]  /*24d0*/  FADD.FTZ R97, R125, -R8.reuse ;  /* 0x800000087d617221 */ /* 0x100fe20000010000 */
[----:B------:R-:W-:Y:S01]  /*24e0*/  FADD.FTZ R117, R117, -R8 ;  /* 0x8000000875757221 */ /* 0x000fe20000010000 */
[----:B------:R-:W-:Y:S01]  /*24f0*/  HADD2.F32 R125, -RZ, R91.H1_H1 ;  /* 0x3000005bff7d7230 */ /* 0x000fe20000004100 */
[----:B------:R-:W-:Y:S01]  /*2500*/  ULDC.64 UR6, c[0x0][0x210] ;  /* 0x0000840000067ab9 */ /* 0x000fe20000000a00 */
[----:B------:R-:W-:-:S05]  /*2510*/  HADD2.F32 R159, -RZ, R86.H1_H1 ;  /* 0x30000056ff9f7230 */ /* 0x000fca0000004100 */
[----:B------:R-:W-:Y:S01]  /*2520*/  FADD.FTZ R159, R159, -R8 ;  /* 0x800000089f9f7221 */ /* 0x000fe20000010000 */
[----:B0-----:R-:W-:Y:S01]  /*2530*/  FMUL.FTZ R43, R43, R74 ;  /* 0x0000004a2b2b7220 */ /* 0x001fe20000410000 */
[----:B------:R-:W-:Y:S01]  /*2540*/  FMUL.FTZ R14, R74, R25 ;  /* 0x000000194a0e7220 */ /* 0x000fe20000410000 */
[----:B------:R-:W-:Y:S02]  /*2550*/  IMAD R25, R22, 0xa0000, RZ ;  /* 0x000a000016197824 */ /* 0x000fe400078e02ff */
[C---:B------:R-:W-:Y:S01]  /*2560*/  FMUL.FTZ R23, R74.reuse, R23 ;  /* 0x000000174a177220 */ /* 0x040fe20000410000 */
[----:B------:R-:W-:Y:S01]  /*2570*/  FFMA.FTZ R58, R43, R123, R130 ;  /* 0x0000007b2b3a7223 */ /* 0x000fe20000010082 */
[--C-:B------:R-:W-:Y:S02]  /*2580*/  HADD2.F32 R43, -RZ, R21.reuse.H0_H0 ;  /* 0x20000015ff2b7230 */ /* 0x100fe40000004100 */
[----:B------:R-:W-:Y:S01]  /*2590*/  FMUL.FTZ R6, R74, R45 ;  /* 0x0000002d4a067220 */ /* 0x000fe20000410000 */
[----:B------:R-:W-:Y:S01]  /*25a0*/  HADD2.F32 R21, -RZ, R21.H1_H1 ;  /* 0x30000015ff157230 */ /* 0x000fe20000004100 */
[----:B------:R-:W-:Y:S01]  /*25b0*/  IADD3 R92, R25, R111, RZ ;  /* 0x0000006f195c7210 */ /* 0x000fe20007ffe0ff */
[--C-:B------:R-:W-:Y:S01]  /*25c0*/  FADD.FTZ R25, R119, -R8.reuse ;  /* 0x8000000877197221 */ /* 0x100fe20000010000 */
[----:B------:R-:W-:Y:S01]  /*25d0*/  FADD.FTZ R9, R43, -R8 ;  /* 0x800000082b097221 */ /* 0x000fe20000010000 */
[----:B------:R-:W-:-:S02]  /*25e0*/  HADD2.F32 R43, -RZ, R17.H0_H0 ;  /* 0x20000011ff2b7230 */ /* 0x000fc40000004100 */
[--C-:B------:R-:W-:Y:S01]  /*25f0*/  FADD.FTZ R21, R21, -R8.reuse ;  /* 0x8000000815157221 */ /* 0x100fe20000010000 */
[----:B------:R-:W-:Y:S01]  /*2600*/  IADD3.X R28, RZ, R92, RZ, P6, !PT ;  /* 0x0000005cff1c7210 */ /* 0x000fe200037fe4ff */
[C---:B------:R-:W-:Y:S01]  /*2610*/  FMUL.FTZ R9, R74.reuse, R9 ;  /* 0x000000094a097220 */ /* 0x040fe20000410000 */
[----:B------:R-:W-:Y:S01]  /*2620*/  IADD3 R36, P6, R29, R110, RZ ;  /* 0x0000006e1d247210 */ /* 0x000fe20007fde0ff */
[C---:B------:R-:W-:Y:S01]  /*2630*/  FMUL.FTZ R21, R74.reuse, R21 ;  /* 0x000000154a157220 */ /* 0x040fe20000410000 */
[----:B------:R-:W-:Y:S01]  /*2640*/  FADD.FTZ R43, R43, -R8 ;  /* 0x800000082b2b7221 */ /* 0x000fe20000010000 */
[----:B------:R-:W-:Y:S01]  /*2650*/  FFMA.FTZ R40, R9, R135, R138 ;  /* 0x0000008709287223 */ /* 0x000fe2000001008a */
[--C-:B------:R-:W-:Y:S02]  /*2660*/  HADD2.F32 R9, -RZ, R18.reuse.H0_H0 ;  /* 0x20000012ff097230 */ /* 0x100fe40000004100 */
[----:B------:R-:W-:Y:S01]  /*2670*/  FFMA.FTZ R49, R21, R73, R70 ;  /* 0x0000004915317223 */ /* 0x000fe20000010046 */
[----:B------:R-:W-:Y:S01]  /*2680*/  HADD2.F32 R21, -RZ, R18.H1_H1 ;  /* 0x30000012ff157230 */ /* 0x000fe20000004100 */
[----:B------:R-:W-:Y:S01]  /*2690*/  IADD3.X R29, RZ, R92, RZ, P6, !PT ;  /* 0x0000005cff1d7210 */ /* 0x000fe200037fe4ff */
[----:B------:R-:W-:Y:S01]  /*26a0*/  FMUL.FTZ R18, R74, R43 ;  /* 0x0000002b4a127220 */ /* 0x000fe20000410000 */
[--C-:B------:R-:W-:Y:S01]  /*26b0*/  FADD.FTZ R9, R9, -R8.reuse ;  /* 0x8000000809097221 */ /* 0x100fe20000010000 */
[----:B------:R-:W-:Y:S01]  /*26c0*/  IADD3 R39, P6, R39, R110, RZ ;  /* 0x0000006e27277210 */ /* 0x000fe20007fde0ff */
[----:B------:R-:W-:Y:S01]  /*26d0*/  FADD.FTZ R21, R21, -R8 ;  /* 0x8000000815157221 */ /* 0x000fe20000010000 */
[----:B------:R-:W-:-:S02]  /*26e0*/  HADD2.F32 R43, -RZ, R24.H0_H0 ;  /* 0x20000018ff2b7230 */ /* 0x000fc40000004100 */
[C---:B------:R-:W-:Y:S01]  /*26f0*/  FMUL.FTZ R9, R74.reuse, R9 ;  /* 0x000000094a097220 */ /* 0x040fe20000410000 */
[----:B------:R-:W-:Y:S01]  /*2700*/  IADD3 R24, P2, R101, R110, RZ ;  /* 0x0000006e65187210 */ /* 0x000fe20007f5e0ff */
[C---:B------:R-:W-:Y:S01]  /*2710*/  FMUL.FTZ R101, R74.reuse, R25 ;  /* 0x000000194a657220 */ /* 0x040fe20000410000 */
[----:B------:R-:W-:Y:S01]  /*2720*/  IADD3.X R94, RZ, R92, RZ, P5, !PT ;  /* 0x0000005cff5e7210 */ /* 0x000fe20002ffe4ff */
[----:B------:R-:W-:Y:S01]  /*2730*/  FFMA.FTZ R52, R123, R9, R130 ;  /* 0x000000097b347223 */ /* 0x000fe20000010082 */
[--C-:B------:R-:W-:Y:S01]  /*2740*/  HADD2.F32 R9, -RZ, R19.reuse.H0_H0 ;  /* 0x20000013ff097230 */ /* 0x100fe20000004100 */
[----:B------:R-:W-:Y:S01]  /*2750*/  IADD3 R37, P5, R37, R110, RZ ;  /* 0x0000006e25257210 */ /* 0x000fe20007fbe0ff */
[----:B------:R-:W-:Y:S01]  /*2760*/  HADD2.F32 R19, -RZ, R19.H1_H1 ;  /* 0x30000013ff137230 */ /* 0x000fe20000004100 */
[----:B------:R-:W-:Y:S01]  /*2770*/  IADD3.X R30, RZ, R92, RZ, P6, !PT ;  /* 0x0000005cff1e7210 */ /* 0x000fe200037fe4ff */
[C---:B------:R-:W-:Y:S01]  /*2780*/  FMUL.FTZ R21, R74.reuse, R21 ;  /* 0x000000154a157220 */ /* 0x040fe20000410000 */
[--C-:B------:R-:W-:Y:S01]  /*2790*/  FADD.FTZ R9, R9, -R8.reuse ;  /* 0x8000000809097221 */ /* 0x100fe20000010000 */
[-C--:B------:R-:W-:Y:S01]  /*27a0*/  IADD3 R25, P3, R99, R110.reuse, RZ ;  /* 0x0000006e63197210 */ /* 0x080fe20007f7e0ff */
[--C-:B------:R-:W-:Y:S01]  /*27b0*/  FADD.FTZ R19, R19, -R8.reuse ;  /* 0x8000000813137221 */ /* 0x100fe20000010000 */
[----:B------:R-:W-:Y:S01]  /*27c0*/  IADD3 R90, P6, R95, R110, RZ ;  /* 0x0000006e5f5a7210 */ /* 0x000fe20007fde0ff */
[C---:B------:R-:W-:Y:S01]  /*27d0*/  FMUL.FTZ R9, R74.reuse, R9 ;  /* 0x000000094a097220 */ /* 0x040fe20000410000 */
[--C-:B------:R-:W-:Y:S01]  /*27e0*/  FADD.FTZ R99, R121, -R8.reuse ;  /* 0x8000000879637221 */ /* 0x100fe20000010000 */
[----:B------:R-:W-:Y:S01]  /*27f0*/  FMUL.FTZ R19, R74, R19 ;  /* 0x000000134a137220 */ /* 0x000fe20000410000 */
[----:B------:R-:W-:Y:S01]  /*2800*/  FADD.FTZ R95, R137, -R8 ;  /* 0x80000008895f7221 */ /* 0x000fe20000010000 */
[----:B------:R-:W-:Y:S01]  /*2810*/  FFMA.FTZ R54, R135, R9, R138 ;  /* 0x0000000987367223 */ /* 0x000fe2000001008a */
[----:B------:R-:W-:-:S02]  /*2820*/  HADD2.F32 R9, -RZ, R10.H0_H0 ;  /* 0x2000000aff097230 */ /* 0x000fc40000004100 */
[----:B------:R-:W-:Y:S01]  /*2830*/  FFMA.FTZ R68, R73, R19, R70 ;  /* 0x0000001349447223 */ /* 0x000fe20000010046 */
[----:B------:R-:W-:Y:S02]  /*2840*/  HADD2.F32 R19, -RZ, R10.H1_H1 ;  /* 0x3000000aff137230 */ /* 0x000fe40000004100 */
[----:B------:R-:W-:Y:S01]  /*2850*/  FFMA.FTZ R102, R123, R23, R130 ;  /* 0x000000177b667223 */ /* 0x000fe20000010082 */
[----:B------:R-:W-:Y:S01]  /*2860*/  IADD3.X R32, RZ, R92, RZ, P5, !PT ;  /* 0x0000005cff207210 */ /* 0x000fe20002ffe4ff */
[--C-:B------:R-:W-:Y:S01]  /*2870*/  FADD.FTZ R9, R9, -R8.reuse ;  /* 0x8000000809097221 */ /* 0x100fe20000010000 */
[----:B------:R-:W-:Y:S01]  /*2880*/  FFMA.FTZ R53, R132, R21, R133 ;  /* 0x0000001584357223 */ /* 0x000fe20000010085 */
[----:B------:R-:W-:Y:S01]  /*2890*/  FADD.FTZ R19, R19, -R8 ;  /* 0x8000000813137221 */ /* 0x000fe20000010000 */
[-C--:B------:R-:W-:Y:S01]  /*28a0*/  IADD3 R23, P1, R103, R110.reuse, RZ ;  /* 0x0000006e67177210 */ /* 0x080fe20007f3e0ff */
[C---:B------:R-:W-:Y:S01]  /*28b0*/  FMUL.FTZ R9, R74.reuse, R9 ;  /* 0x000000094a097220 */ /* 0x040fe20000410000 */
[----:B------:R-:W-:Y:S01]  /*28c0*/  IADD3 R75, P5, R75, R110, RZ ;  /* 0x0000006e4b4b7210 */ /* 0x000fe20007fbe0ff */
[----:B------:R-:W-:Y:S01]  /*28d0*/  FMUL.FTZ R19, R74, R19 ;  /* 0x000000134a137220 */ /* 0x000fe20000410000 */
[----:B------:R-:W-:-:S02]  /*28e0*/  HADD2.F32 R121, -RZ, R91.H0_H0 ;  /* 0x2000005bff797230 */ /* 0x000fc40000004100 */
[----:B------:R-:W-:Y:S01]  /*28f0*/  FFMA.FTZ R46, R123, R9, R130 ;  /* 0x000000097b2e7223 */ /* 0x000fe20000010082 */
[----:B------:R-:W-:Y:S02]  /*2900*/  HADD2.F32 R9, -RZ, R11.H0_H0 ;  /* 0x2000000bff097230 */ /* 0x000fe40000004100 */
[----:B------:R-:W-:Y:S01]  /*2910*/  FFMA.FTZ R41, R132, R19, R133 ;  /* 0x0000001384297223 */ /* 0x000fe20000010085 */
[----:B------:R-:W-:Y:S02]  /*2920*/  HADD2.F32 R19, -RZ, R12.H1_H1 ;  /* 0x3000000cff137230 */ /* 0x000fe40000004100 */
[C---:B------:R-:W-:Y:S01]  /*2930*/  FMUL.FTZ R99, R74.reuse, R99 ;  /* 0x000000634a637220 */ /* 0x040fe20000410000 */
[----:B------:R-:W-:Y:S02]  /*2940*/  HADD2.F32 R21, -RZ, R13.H0_H0 ;  /* 0x2000000dff157230 */ /* 0x000fe40000004100 */
[--C-:B------:R-:W-:Y:S01]  /*2950*/  FADD.FTZ R103, R127, -R8.reuse ;  /* 0x800000087f677221 */ /* 0x100fe20000010000 */
[----:B------:R-:W-:Y:S01]  /*2960*/  FMUL.FTZ R95, R74, R95 ;  /* 0x0000005f4a5f7220 */ /* 0x000fe20000410000 */
[----:B------:R-:W-:Y:S01]  /*2970*/  FADD.FTZ R9, R9, -R8 ;  /* 0x8000000809097221 */ /* 0x000fe20000010000 */
[----:B------:R-:W-:-:S02]  /*2980*/  HADD2.F32 R11, -RZ, R11.H1_H1 ;  /* 0x3000000bff0b7230 */ /* 0x000fc40000004100 */
[----:B------:R-:W-:Y:S01]  /*2990*/  FMUL.FTZ R97, R74, R97 ;  /* 0x000000614a617220 */ /* 0x000fe20000410000 */
[----:B------:R-:W-:Y:S01]  /*29a0*/  HADD2.F32 R13, -RZ, R13.H1_H1 ;  /* 0x3000000dff0d7230 */ /* 0x000fe20000004100 */
[----:B------:R-:W-:Y:S01]  /*29b0*/  IADD3.X R34, RZ, R92, RZ, P5, !PT ;  /* 0x0000005cff227210 */ /* 0x000fe20002ffe4ff */
[----:B------:R-:W-:Y:S01]  /*29c0*/  FFMA.FTZ R69, R6, R132, R133 ;  /* 0x0000008406457223 */ /* 0x000fe20000010085 */
[----:B------:R-:W-:Y:S01]  /*29d0*/  FADD.FTZ R19, R19, -R8 ;  /* 0x8000000813137221 */ /* 0x000fe20000010000 */
[----:B------:R-:W-:Y:S01]  /*29e0*/  FFMA.FTZ R100, R135, R99, R138 ;  /* 0x0000006387647223 */ /* 0x000fe2000001008a */
[C---:B------:R-:W-:Y:S01]  /*29f0*/  FMUL.FTZ R98, R74.reuse, R103 ;  /* 0x000000674a627220 */ /* 0x040fe20000410000 */
[----:B------:R-:W-:Y:S01]  /*2a00*/  IADD3 R104, P5, R33, R110, RZ ;  /* 0x0000006e21687210 */ /* 0x000fe20007fbe0ff */
[----:B------:R-:W-:Y:S01]  /*2a10*/  FFMA.FTZ R95, R73, R95, R70 ;  /* 0x0000005f495f7223 */ /* 0x000fe20000010046 */
[----:B------:R-:W-:Y:S01]  /*2a20*/  FADD.FTZ R121, R121, -R8 ;  /* 0x8000000879797221 */ /* 0x000fe20000010000 */
[C---:B------:R-:W-:Y:S01]  /*2a30*/  FMUL.FTZ R6, R74.reuse, R9 ;  /* 0x000000094a067220 */ /* 0x040fe20000410000 */
[----:B------:R-:W-:Y:S01]  /*2a40*/  FFMA.FTZ R99, R73, R97, R70 ;  /* 0x0000006149637223 */ /* 0x000fe20000010046 */
[--C-:B------:R-:W-:Y:S01]  /*2a50*/  FADD.FTZ R103, R131, -R8.reuse ;  /* 0x8000000883677221 */ /* 0x100fe20000010000 */
[----:B------:R-:W-:Y:S01]  /*2a60*/  IADD3.X R33, RZ, R92, RZ, P6, !PT ;  /* 0x0000005cff217210 */ /* 0x000fe200037fe4ff */
[----:B------:R-:W-:Y:S01]  /*2a70*/  FMUL.FTZ R91, R74, R117 ;  /* 0x000000754a5b7220 */ /* 0x000fe20000410000 */
[--C-:B------:R-:W-:Y:S01]  /*2a80*/  FADD.FTZ R9, R11, -R8.reuse ;  /* 0x800000080b097221 */ /* 0x100fe20000010000 */
[--C-:B------:R-:W-:Y:S01]  /*2a90*/  FADD.FTZ R13, R13, -R8.reuse ;  /* 0x800000080d0d7221 */ /* 0x100fe20000010000 */
[----:B------:R-:W-:Y:S01]  /*2aa0*/  FADD.FTZ R97, R129, -R8 ;  /* 0x8000000881617221 */ /* 0x000fe20000010000 */
[----:B------:R-:W-:Y:S01]  /*2ab0*/  IADD3 R106, P6, R93, R110, RZ ;  /* 0x0000006e5d6a7210 */ /* 0x000fe20007fde0ff */
[----:B------:R-:W-:-:S02]  /*2ac0*/  HADD2.F32 R11, -RZ, R12.H0_H0 ;  /* 0x2000000cff0b7230 */ /* 0x000fc40000004100 */
[C---:B------:R-:W-:Y:S01]  /*2ad0*/  FMUL.FTZ R12, R74.reuse, R19 ;  /* 0x000000134a0c7220 */ /* 0x040fe20000410000 */
[--C-:B------:R-:W-:Y:S02]  /*2ae0*/  HADD2.F32 R127, -RZ, R78.reuse.H0_H0 ;  /* 0x2000004eff7f7230 */ /* 0x100fe40000004100 */
[----:B------:R-:W-:Y:S01]  /*2af0*/  FMUL.FTZ R119, R95, -1.4426950216293334961 ;  /* 0xbfb8aa3b5f777820 */ /* 0x000fe20000410000 */
[----:B------:R-:W-:Y:S02]  /*2b00*/  HADD2.F32 R129, -RZ, R78.H1_H1 ;  /* 0x3000004eff817230 */ /* 0x000fe40000004100 */
[C---:B------:R-:W-:Y:S01]  /*2b10*/  FMUL.FTZ R78, R74.reuse, R121 ;  /* 0x000000794a4e7220 */ /* 0x040fe20000410000 */
[--C-:B------:R-:W-:Y:S01]  /*2b20*/  FADD.FTZ R19, R21, -R8.reuse ;  /* 0x8000000815137221 */ /* 0x100fe20000010000 */
[----:B------:R-:W-:Y:S01]  /*2b30*/  IADD3 R22, P0, R105, R110, RZ ;  /* 0x0000006e69167210 */ /* 0x000fe20007f1e0ff */
[----:B------:R-:W-:Y:S01]  /*2b40*/  FMUL.FTZ R96, R74, R103 ;  /* 0x000000674a607220 */ /* 0x000fe20000410000 */
[----:B------:R-:W-:Y:S01]  /*2b50*/  FFMA.FTZ R91, R132, R91, R133 ;  /* 0x0000005b845b7223 */ /* 0x000fe20000010085 */
[--C-:B------:R-:W-:Y:S01]  /*2b60*/  FADD.FTZ R121, R125, -R8.reuse ;  /* 0x800000087d797221 */ /* 0x100fe20000010000 */
[C---:B------:R-:W-:Y:S01]  /*2b70*/  FMUL.FTZ R13, R74.reuse, R13 ;  /* 0x0000000d4a0d7220 */ /* 0x040fe20000410000 */
[-C--:B------:R-:W-:Y:S01]  /*2b80*/  IADD3.X R103, RZ, R92.reuse, RZ, P5, !PT ;  /* 0x0000005cff677210 */ /* 0x080fe20002ffe4ff */
[----:B------:R-:W-:Y:S01]  /*2b90*/  HADD2.F32 R125, -RZ, R76.H0_H0 ;  /* 0x2000004cff7d7230 */ /* 0x000fe20000004100 */
[----:B------:R-:W-:Y:S01]  /*2ba0*/  IADD3.X R105, RZ, R92, RZ, P6, !PT ;  /* 0x0000005cff697210 */ /* 0x000fe200037fe4ff */
[----:B------:R-:W-:Y:S01]  /*2bb0*/  HADD2.F32 R131, -RZ, R77.H1_H1 ;  /* 0x3000004dff837230 */ /* 0x000fe20000004100 */
[-C--:B------:R-:W-:Y:S01]  /*2bc0*/  IADD3 R27, P5, R27, R110.reuse, RZ ;  /* 0x0000006e1b1b7210 */ /* 0x080fe20007fbe0ff */
[C---:B------:R-:W-:Y:S01]  /*2bd0*/  FMUL.FTZ R10, R74.reuse, R19 ;  /* 0x000000134a0a7220 */ /* 0x040fe20000410000 */
[----:B------:R-:W-:Y:S01]  /*2be0*/  IADD3 R107, P6, R107, R110, RZ ;  /* 0x0000006e6b6b7210 */ /* 0x000fe20007fde0ff */
[----:B------:R-:W-:Y:S01]  /*2bf0*/  HADD2.F32 R137, -RZ, R79.H0_H0 ;  /* 0x2000004fff897230 */ /* 0x000fe20000004100 */
[----:B------:R0:W-:Y:S01]  /*2c00*/  MUFU.EX2 R110, R119 ;  /* 0x00000077006e7308 */ /* 0x0001e20000000800 */
[----:B------:R-:W-:Y:S01]  /*2c10*/  FMUL.FTZ R76, R74, R121 ;  /* 0x000000794a4c7220 */ /* 0x000fe20000410000 */
[----:B------:R-:W-:Y:S01]  /*2c20*/  FADD.FTZ R77, R129, -R8 ;  /* 0x80000008814d7221 */ /* 0x000fe20000010000 */
[----:B------:R-:W-:-:S02]  /*2c30*/  HADD2.F32 R19, -RZ, R16.H0_H0 ;  /* 0x20000010ff137230 */ /* 0x000fc40000004100 */
[----:B------:R-:W-:Y:S01]  /*2c40*/  FFMA.FTZ R21, R73, R13, R70 ;  /* 0x0000000d49157223 */ /* 0x000fe20000010046 */
[--C-:B------:R-:W-:Y:S01]  /*2c50*/  FADD.FTZ R121, R127, -R8.reuse ;  /* 0x800000087f797221 */ /* 0x100fe20000010000 */
[----:B------:R-:W-:Y:S02]  /*2c60*/  HADD2.F32 R13, -RZ, R16.H1_H1 ;  /* 0x30000010ff0d7230 */ /* 0x000fe40000004100 */
[C---:B------:R-:W-:Y:S01]  /*2c70*/  FMUL.FTZ R77, R74.reuse, R77 ;  /* 0x0000004d4a4d7220 */ /* 0x040fe20000410000 */
[--C-:B------:R-:W-:Y:S01]  /*2c80*/  FADD.FTZ R19, R19, -R8.reuse ;  /* 0x8000000813137221 */ /* 0x100fe20000010000 */
[----:B0-----:R-:W-:Y:S01]  /*2c90*/  FMUL.FTZ R119, R91, -1.4426950216293334961 ;  /* 0xbfb8aa3b5b777820 */ /* 0x001fe20000410000 */
[----:B------:R-:W-:Y:S01]  /*2ca0*/  FMUL.FTZ R121, R74, R121 ;  /* 0x000000794a797220 */ /* 0x000fe20000410000 */
[----:B------:R-:W-:Y:S01]  /*2cb0*/  FADD.FTZ R13, R13, -R8 ;  /* 0x800000080d0d7221 */ /* 0x000fe20000010000 */
[--C-:B------:R-:W-:Y:S01]  /*2cc0*/  FFMA.FTZ R128, R132, R77, R133.reuse ;  /* 0x0000004d84807223 */ /* 0x100fe20000010085 */
[----:B------:R0:W-:Y:S01]  /*2cd0*/  MUFU.EX2 R79, R119 ;  /* 0x00000077004f7308 */ /* 0x0001e20000000800 */
[----:B------:R-:W-:Y:S01]  /*2ce0*/  FFMA.FTZ R129, R123, R121, R130 ;  /* 0x000000797b817223 */ /* 0x000fe20000010082 */
[--C-:B------:R-:W-:Y:S01]  /*2cf0*/  FADD.FTZ R77, R139, -R8.reuse ;  /* 0x800000088b4d7221 */ /* 0x100fe20000010000 */
[C---:B------:R-:W-:Y:S01]  /*2d00*/  FMUL.FTZ R19, R74.reuse, R19 ;  /* 0x000000134a137220 */ /* 0x040fe20000410000 */
[--C-:B------:R-:W-:Y:S01]  /*2d10*/  FADD.FTZ R121, R125, -R8.reuse ;  /* 0x800000087d797221 */ /* 0x100fe20000010000 */
[C---:B------:R-:W-:Y:S01]  /*2d20*/  FMUL.FTZ R13, R74.reuse, R13 ;  /* 0x0000000d4a0d7220 */ /* 0x040fe20000410000 */
[----:B------:R-:W-:Y:S01]  /*2d30*/  FADD.FTZ R125, R141, -R8 ;  /* 0x800000088d7d7221 */ /* 0x000fe20000010000 */
[C---:B------:R-:W-:Y:S01]  /*2d40*/  FMUL.FTZ R77, R74.reuse, R77 ;  /* 0x0000004d4a4d7220 */ /* 0x040fe20000410000 */
[----:B------:R-:W-:Y:S01]  /*2d50*/  FFMA.FTZ R20, R123, R19, R130 ;  /* 0x000000137b147223 */ /* 0x000fe20000010082 */
[--C-:B0-----:R-:W-:Y:S01]  /*2d60*/  FADD.FTZ R119, R137, -R8.reuse ;  /* 0x8000000889777221 */ /* 0x101fe20000010000 */
[--C-:B------:R-:W-:Y:S01]  /*2d70*/  FADD.FTZ R137, R147, -R8.reuse ;  /* 0x8000000893897221 */ /* 0x100fe20000010000 */
[--C-:B------:R-:W-:Y:S01]  /*2d80*/  FADD.FTZ R139, R151, -R8.reuse ;  /* 0x80000008978b7221 */ /* 0x100fe20000010000 */
[--C-:B------:R-:W-:Y:S01]  /*2d90*/  FADD.FTZ R147, R153, -R8.reuse ;  /* 0x8000000899937221 */ /* 0x100fe20000010000 */
[C---:B------:R-:W-:Y:S01]  /*2da0*/  FMUL.FTZ R119, R74.reuse, R119 ;  /* 0x000000774a777220 */ /* 0x040fe20000410000 */
[----:B------:R-:W-:Y:S01]  /*2db0*/  FMUL.FTZ R121, R74, R121 ;  /* 0x000000794a797220 */ /* 0x000fe20000410000 */
[----:B------:R-:W-:Y:S01]  /*2dc0*/  FADD.FTZ R11, R11, -R8 ;  /* 0x800000080b0b7221 */ /* 0x000fe20000010000 */
[----:B------:R-:W-:Y:S01]  /*2dd0*/  FFMA.FTZ R19, R132, R13, R133 ;  /* 0x0000000d84137223 */ /* 0x000fe20000010085 */
[----:B------:R-:W-:Y:S01]  /*2de0*/  FFMA.FTZ R127, R135, R119, R138 ;  /* 0x00000077877f7223 */ /* 0x000fe2000001008a */
[--C-:B------:R-:W-:Y:S01]  /*2df0*/  FADD.FTZ R119, R149, -R8.reuse ;  /* 0x8000000895777221 */ /* 0x100fe20000010000 */
[--C-:B------:R-:W-:Y:S01]  /*2e00*/  FADD.FTZ R43, R43, -R8.reuse ;  /* 0x800000082b2b7221 */ /* 0x100fe20000010000 */
[--C-:B------:R-:W-:Y:S01]  /*2e10*/  FADD.FTZ R93, R109, -R8.reuse ;  /* 0x800000086d5d7221 */ /* 0x100fe20000010000 */
[--C-:B------:R-:W-:Y:S01]  /*2e20*/  FADD.FTZ R149, R155, -R8.reuse ;  /* 0x800000089b957221 */ /* 0x100fe20000010000 */
[----:B------:R-:W-:Y:S01]  /*2e30*/  FADD.FTZ R151, R157, -R8 ;  /* 0x800000089d977221 */ /* 0x000fe20000010000 */
[----:B------:R-:W-:-:S02]  /*2e40*/  HADD2.F32 R13, -RZ, R17.H1_H1 ;  /* 0x30000011ff0d7230 */ /* 0x000fc40000004100 */
[----:B------:R-:W-:Y:S01]  /*2e50*/  FFMA.FTZ R126, R73, R77, R70 ;  /* 0x0000004d497e7223 */ /* 0x000fe20000010046 */
[C---:B------:R-:W-:Y:S01]  /*2e60*/  FMUL.FTZ R124, R74.reuse, R125 ;  /* 0x0000007d4a7c7220 */ /* 0x040fe20000410000 */
[C---:B------:R-:W-:Y:S01]  /*2e70*/  FMUL.FTZ R119, R74.reuse, R119 ;  /* 0x000000774a777220 */ /* 0x040fe20000410000 */
        /* <DEDUP_REMOVED lines=9> */
[----:B------:R-:W-:Y:S01]  /*2f10*/  FADD.FTZ R13, R13, -R8 ;  /* 0x800000080d0d7221 */ /* 0x000fe20000010000 */
        /* <DEDUP_REMOVED lines=10> */
[----:B------:R-:W-:Y:S01]  /*2fc0*/  FFMA.FTZ R123, R135, R137, R138 ;  /* 0x00000089877b7223 */ /* 0x000fe2000001008a */
[----:B------:R-:W-:Y:S01]  /*2fd0*/  FMUL.FTZ R13, R74, R13 ;  /* 0x0000000d4a0d7220 */ /* 0x000fe20000410000 */
[----:B------:R-:W-:-:S02]  /*2fe0*/  HADD2.F32 R137, -RZ, R88.H1_H1 ;  /* 0x30000058ff897230 */ /* 0x000fc40000004100 */
[----:B------:R-:W-:Y:S01]  /*2ff0*/  FADD.FTZ R131, R131, -R8 ;  /* 0x8000000883837221 */ /* 0x000fe20000010000 */
[----:B------:R-:W-:Y:S02]  /*3000*/  HADD2.F32 R153, -RZ, R82.H1_H1 ;  /* 0x30000052ff997230 */ /* 0x000fe40000004100 */
[----:B------:R-:W-:Y:S01]  /*3010*/  FFMA.FTZ R17, R73, R13, R70 ;  /* 0x0000000d49117223 */ /* 0x000fe20000010046 */
[----:B------:R-:W-:Y:S01]  /*3020*/  HADD2.F32 R155, -RZ, R84.H1_H1 ;  /* 0x30000054ff9b7230 */ /* 0x000fe20000004100 */
[----:B------:R-:W0:Y:S01]  /*3030*/  MUFU.EX2 R42, R42 ;  /* 0x0000002a002a7308 */ /* 0x000e220000000800 */
[----:B------:R-:W-:Y:S02]  /*3040*/  HADD2.F32 R157, -RZ, R80.H1_H1 ;  /* 0x30000050ff9d7230 */ /* 0x000fe40000004100 */
[--C-:B------:R-:W-:Y:S01]  /*3050*/  FADD.FTZ R13, R55, -R8.reuse ;  /* 0x80000008370d7221 */ /* 0x100fe20000010000 */
[--C-:B------:R-:W-:Y:S02]  /*3060*/  HADD2.F32 R139, -RZ, R89.reuse.H0_H0 ;  /* 0x20000059ff8b7230 */ /* 0x100fe40000004100 */
[----:B------:R-:W-:Y:S01]  /*3070*/  FADD.FTZ R153, R153, -R8 ;  /* 0x8000000899997221 */ /* 0x000fe20000010000 */
[----:B------:R-:W-:-:S02]  /*3080*/  HADD2.F32 R149, -RZ, R89.H1_H1 ;  /* 0x30000059ff957230 */ /* 0x000fc40000004100 */
[--C-:B------:R-:W-:Y:S01]  /*3090*/  FADD.FTZ R89, R137, -R8.reuse ;  /* 0x8000000889597221 */ /* 0x100fe20000010000 */
[--C-:B------:R-:W-:Y:S01]  /*30a0*/  FADD.FTZ R155, R155, -R8.reuse ;  /* 0x800000089b9b7221 */ /* 0x100fe20000010000 */
[--C-:B------:R-:W-:Y:S01]  /*30b0*/  FADD.FTZ R157, R157, -R8.reuse ;  /* 0x800000089d9d7221 */ /* 0x100fe20000010000 */
[C---:B------:R-:W-:Y:S01]  /*30c0*/  FMUL.FTZ R131, R74.reuse, R131 ;  /* 0x000000834a837220 */ /* 0x040fe20000410000 */
[C---:B------:R-:W-:Y:S01]  /*30d0*/  FMUL.FTZ R13, R74.reuse, R13 ;  /* 0x0000000d4a0d7220 */ /* 0x040fe20000410000 */
[C---:B------:R-:W-:Y:S01]  /*30e0*/  FMUL.FTZ R97, R74.reuse, R97 ;  /* 0x000000614a617220 */ /* 0x040fe20000410000 */
[--C-:B------:R-:W-:Y:S01]  /*30f0*/  FADD.FTZ R137, R139, -R8.reuse ;  /* 0x800000088b897221 */ /* 0x100fe20000010000 */
[C---:B------:R-:W-:Y:S01]  /*3100*/  FMUL.FTZ R89, R74.reuse, R89 ;  /* 0x000000594a597220 */ /* 0x040fe20000410000 */
[C---:B------:R-:W-:Y:S01]  /*3110*/  FMUL.FTZ R88, R74.reuse, R153 ;  /* 0x000000994a587220 */ /* 0x040fe20000410000 */
[C---:B------:R-:W-:Y:S01]  /*3120*/  FMUL.FTZ R86, R74.reuse, R155 ;  /* 0x0000009b4a567220 */ /* 0x040fe20000410000 */
[C---:B------:R-:W-:Y:S01]  /*3130*/  FMUL.FTZ R84, R74.reuse, R157 ;  /* 0x0000009d4a547220 */ /* 0x040fe20000410000 */
[----:B------:R-:W-:Y:S01]  /*3140*/  FMUL.FTZ R80, R74, R159 ;  /* 0x0000009f4a507220 */ /* 0x000fe20000410000 */
[----:B------:R-:W-:Y:S01]  /*3150*/  FADD.FTZ R139, R149, -R8 ;  /* 0x80000008958b7221 */ /* 0x000fe20000010000 */
        /* <DEDUP_REMOVED lines=12> */
[----:B------:R-:W-:-:S02]  /*3220*/  HADD2.F32 R133, -RZ, R83.H0_H0 ;  /* 0x20000053ff857230 */ /* 0x000fc40000004100 */
[----:B------:R-:W-:Y:S01]  /*3230*/  FMUL.FTZ R130, R74, R137 ;  /* 0x000000894a827220 */ /* 0x000fe20000410000 */
[----:B------:R-:W-:Y:S02]  /*3240*/  HADD2.F32 R139, -RZ, R85.H0_H0 ;  /* 0x20000055ff8b7230 */ /* 0x000fe40000004100 */
[----:B------:R-:W-:Y:S01]  /*3250*/  FMUL.FTZ R44, R58, -1.4426950216293334961 ;  /* 0xbfb8aa3b3a2c7820 */ /* 0x000fe20000410000 */
[----:B------:R-:W-:Y:S02]  /*3260*/  HADD2.F32 R153, -RZ, R81.H0_H0 ;  /* 0x20000051ff997230 */ /* 0x000fe40000004100 */
[----:B------:R-:W-:Y:S01]  /*3270*/  FFMA.FTZ R130, R135, R130, R138 ;  /* 0x0000008287827223 */ /* 0x000fe2000001008a */
[----:B------:R-:W-:Y:S02]  /*3280*/  HADD2.F32 R155, -RZ, R87.H0_H0 ;  /* 0x20000057ff9b7230 */ /* 0x000fe40000004100 */
[----:B------:R-:W-:Y:S01]  /*3290*/  FMUL.FTZ R67, R53, -1.4426950216293334961 ;  /* 0xbfb8aa3b35437820 */ /* 0x000fe20000410000 */
[----:B------:R-:W-:-:S02]  /*32a0*/  HADD2.F32 R137, -RZ, R83.H1_H1 ;  /* 0x30000053ff897230 */ /* 0x000fc40000004100 */
[--C-:B------:R-:W-:Y:S01]  /*32b0*/  FADD.FTZ R83, R133, -R8.reuse ;  /* 0x8000000885537221 */ /* 0x100fe20000010000 */
[--C-:B------:R-:W-:Y:S01]  /*32c0*/  FADD.FTZ R133, R139, -R8.reuse ;  /* 0x800000088b857221 */ /* 0x100fe20000010000 */
[----:B------:R-:W-:Y:S01]  /*32d0*/  FMUL.FTZ R47, R49, -1.4426950216293334961 ;  /* 0xbfb8aa3b312f7820 */ /* 0x000fe20000410000 */
[--C-:B------:R-:W-:Y:S01]  /*32e0*/  FADD.FTZ R153, R153, -R8.reuse ;  /* 0x8000000899997221 */ /* 0x100fe20000010000 */
[--C-:B------:R-:W-:Y:S01]  /*32f0*/  FADD.FTZ R155, R155, -R8.reuse ;  /* 0x800000089b9b7221 */ /* 0x100fe20000010000 */
[----:B0-----:R-:W-:Y:S01]  /*3300*/  FADD.FTZ R42, R42, 1 ;  /* 0x3f8000002a2a7421 */ /* 0x001fe20000010000 */
[----:B------:R-:W-:Y:S01]  /*3310*/  FMUL.FTZ R134, R130, -1.4426950216293334961 ;  /* 0xbfb8aa3b82867820 */ /* 0x000fe20000410000 */
[----:B------:R-:W-:Y:S01]  /*3320*/  FMUL.FTZ R133, R74, R133 ;  /* 0x000000854a857220 */ /* 0x000fe20000410000 */
[----:B------:R-:W-:Y:S01]  /*3330*/  FMUL.FTZ R66, R68, -1.4426950216293334961 ;  /* 0xbfb8aa3b44427820 */ /* 0x000fe20000410000 */
[----:B------:R-:W-:Y:S01]  /*3340*/  FMUL.FTZ R65, R41, -1.4426950216293334961 ;  /* 0xbfb8aa3b29417820 */ /* 0x000fe20000410000 */
[C---:B------:R-:W-:Y:S01]  /*3350*/  FMUL.FTZ R83, R74.reuse, R83 ;  /* 0x000000534a537220 */ /* 0x040fe20000410000 */
[C---:B------:R-:W-:Y:S01]  /*3360*/  FMUL.FTZ R153, R74.reuse, R153 ;  /* 0x000000994a997220 */ /* 0x040fe20000410000 */
[----:B------:R-:W0:Y:S01]  /*3370*/  MUFU.EX2 R44, R44 ;  /* 0x0000002c002c7308 */ /* 0x000e220000000800 */
[C---:B------:R-:W-:Y:S01]  /*3380*/  FMUL.FTZ R155, R74.reuse, R155 ;  /* 0x0000009b4a9b7220 */ /* 0x040fe20000410000 */
[----:B------:R-:W-:Y:S01]  /*3390*/  FADD.FTZ R137, R137, -R8 ;  /* 0x8000000889897221 */ /* 0x000fe20000010000 */
[C-C-:B------:R-:W-:Y:S01]  /*33a0*/  FFMA.FTZ R136, R135.reuse, R83, R138.reuse ;  /* 0x0000005387887223 */ /* 0x140fe2000001008a */
[----:B------:R-:W-:Y:S01]  /*33b0*/  FMUL.FTZ R9, R74, R9 ;  /* 0x000000094a097220 */ /* 0x000fe20000410000 */
[--C-:B------:R-:W-:Y:S01]  /*33c0*/  FFMA.FTZ R83, R135, R155, R138.reuse ;  /* 0x0000009b87537223 */ /* 0x100fe2000001008a */
[----:B------:R-:W-:Y:S01]  /*33d0*/  FMUL.FTZ R45, R69, -1.4426950216293334961 ;  /* 0xbfb8aa3b452d7820 */ /* 0x000fe20000410000 */
[C-C-:B------:R-:W-:Y:S01]  /*33e0*/  FFMA.FTZ R6, R135.reuse, R6, R138.reuse ;  /* 0x0000000687067223 */ /* 0x140fe2000001008a */
[----:B------:R-:W-:Y:S01]  /*33f0*/  MUFU.EX2 R67, R67 ;  /* 0x0000004300437308 */ /* 0x000fe20000000800 */
[C-C-:B------:R-:W-:Y:S01]  /*3400*/  FFMA.FTZ R10, R135.reuse, R10, R138.reuse ;  /* 0x0000000a870a7223 */ /* 0x140fe2000001008a */
[C-C-:B------:R-:W-:Y:S01]  /*3410*/  FFMA.FTZ R18, R135.reuse, R18, R138.reuse ;  /* 0x0000001287127223 */ /* 0x140fe2000001008a */
[C-C-:B------:R-:W-:Y:S01]  /*3420*/  FFMA.FTZ R14, R135.reuse, R14, R138.reuse ;  /* 0x0000000e870e7223 */ /* 0x140fe2000001008a */
[C-C-:B------:R-:W-:Y:S01]  /*3430*/  FFMA.FTZ R96, R135.reuse, R96, R138.reuse ;  /* 0x0000006087607223 */ /* 0x140fe2000001008a */
[----:B------:R-:W-:Y:S01]  /*3440*/  FFMA.FTZ R78, R135, R78, R138 ;  /* 0x0000004e874e7223 */ /* 0x000fe2000001008a */
[----:B------:R-:W-:-:S02]  /*3450*/  HADD2.F32 R155, -RZ, R81.H1_H1 ;  /* 0x30000051ff9b7230 */ /* 0x000fc40000004100 */
[----:B------:R-:W-:Y:S01]  /*3460*/  FMUL.FTZ R38, R52, -1.4426950216293334961 ;  /* 0xbfb8aa3b34267820 */ /* 0x000fe20000410000 */
[----:B------:R-:W1:Y:S01]  /*3470*/  MUFU.RCP R161, R42 ;  /* 0x0000002a00a17308 */ /* 0x000e620000001000 */
[----:B------:R-:W-:Y:S02]  /*3480*/  HADD2.F32 R157, -RZ, R87.H1_H1 ;  /* 0x30000057ff9d7230 */ /* 0x000fe40000004100 */
[----:B------:R-:W-:Y:S01]  /*3490*/  FFMA.FTZ R9, R73, R9, R70 ;  /* 0x0000000949097223 */ /* 0x000fe20000010046 */
[----:B------:R-:W-:Y:S01]  /*34a0*/  FMUL.FTZ R51, R46, -1.4426950216293334961 ;  /* 0xbfb8aa3b2e337820 */ /* 0x000fe20000410000 */
[----:B------:R-:W-:Y:S01]  /*34b0*/  FADD.FTZ R13, R113, -R8 ;  /* 0x80000008710d7221 */ /* 0x000fe20000010000 */
[----:B------:R-:W-:Y:S01]  /*34c0*/  FMUL.FTZ R118, R96, -1.4426950216293334961 ;  /* 0xbfb8aa3b60767820 */ /* 0x000fe20000410000 */
[----:B------:R-:W-:Y:S01]  /*34d0*/  FMUL.FTZ R72, R9, -1.4426950216293334961 ;  /* 0xbfb8aa3b09487820 */ /* 0x000fe20000410000 */
[----:B------:R-:W-:Y:S01]  /*34e0*/  FMUL.FTZ R71, R20, -1.4426950216293334961 ;  /* 0xbfb8aa3b14477820 */ /* 0x000fe20000410000 */
[----:B------:R-:W2:Y:S01]  /*34f0*/  MUFU.EX2 R47, R47 ;  /* 0x0000002f002f7308 */ /* 0x000ea20000000800 */
[----:B------:R-:W-:Y:S01]  /*3500*/  FMUL.FTZ R108, R99, -1.4426950216293334961 ;  /* 0xbfb8aa3b636c7820 */ /* 0x000fe20000410000 */
[----:B------:R-:W-:Y:S01]  /*3510*/  FMUL.FTZ R50, R54, -1.4426950216293334961 ;  /* 0xbfb8aa3b36327820 */ /* 0x000fe20000410000 */
[----:B------:R-:W-:Y:S01]  /*3520*/  FMUL.FTZ R114, R102, -1.4426950216293334961 ;  /* 0xbfb8aa3b66727820 */ /* 0x000fe20000410000 */
[----:B------:R-:W-:Y:S01]  /*3530*/  FMUL.FTZ R112, R97, -1.4426950216293334961 ;  /* 0xbfb8aa3b61707820 */ /* 0x000fe20000410000 */
[----:B------:R-:W-:Y:S01]  /*3540*/  FMUL.FTZ R13, R74, R13 ;  /* 0x0000000d4a0d7220 */ /* 0x000fe20000410000 */
[----:B------:R-:W-:Y:S01]  /*3550*/  FMUL.FTZ R117, R93, -1.4426950216293334961 ;  /* 0xbfb8aa3b5d757820 */ /* 0x000fe20000410000 */
[----:B------:R-:W-:Y:S01]  /*3560*/  FMUL.FTZ R144, R128, -1.4426950216293334961 ;  /* 0xbfb8aa3b80907820 */ /* 0x000fe20000410000 */
[----:B------:R3:W-:Y:S01]  /*3570*/  MUFU.EX2 R132, R134 ;  /* 0x0000008600847308 */ /* 0x0007e20000000800 */
[----:B------:R-:W-:Y:S01]  /*3580*/  FMUL.FTZ R142, R127, -1.4426950216293334961 ;  /* 0xbfb8aa3b7f8e7820 */ /* 0x000fe20000410000 */
[----:B0-----:R-:W-:Y:S01]  /*3590*/  FADD.FTZ R44, R44, 1 ;  /* 0x3f8000002c2c7421 */ /* 0x001fe20000010000 */
[----:B-1----:R-:W-:Y:S01]  /*35a0*/  FMUL.FTZ R161, R40, R161 ;  /* 0x000000a128a17220 */ /* 0x002fe20000410000 */
[----:B------:R-:W-:Y:S01]  /*35b0*/  FADD.FTZ R42, R67, 1 ;  /* 0x3f800000432a7421 */ /* 0x000fe20000010000 */
[C-C-:B------:R-:W-:Y:S01]  /*35c0*/  FFMA.FTZ R13, R73.reuse, R13, R70.reuse ;  /* 0x0000000d490d7223 */ /* 0x140fe20000010046 */
[C-C-:B------:R-:W-:Y:S01]  /*35d0*/  FFMA.FTZ R76, R73.reuse, R76, R70.reuse ;  /* 0x0000004c494c7223 */ /* 0x140fe20000010046 */
[----:B------:R-:W-:Y:S01]  /*35e0*/  FFMA.FTZ R89, R73, R89, R70 ;  /* 0x0000005949597223 */ /* 0x000fe20000010046 */
[----:B------:R-:W0:Y:S01]  /*35f0*/  MUFU.EX2 R66, R66 ;  /* 0x0000004200427308 */ /* 0x000e220000000800 */
[C-C-:B---3--:R-:W-:Y:S01]  /*3600*/  FFMA.FTZ R134, R135.reuse, R133, R138.reuse ;  /* 0x0000008587867223 */ /* 0x148fe2000001008a */
[----:B------:R-:W-:Y:S01]  /*3610*/  FFMA.FTZ R133, R135, R153, R138 ;  /* 0x0000009987857223 */ /* 0x000fe2000001008a */
[----:B------:R-:W-:-:S02]  /*3620*/  HADD2.F32 R153, -RZ, R85.H1_H1 ;  /* 0x30000055ff997230 */ /* 0x000fc40000004100 */
[----:B------:R-:W-:Y:S01]  /*3630*/  FMUL.FTZ R135, R74, R137 ;  /* 0x000000894a877220 */ /* 0x000fe20000410000 */
[----:B--2---:R-:W-:Y:S01]  /*3640*/  FADD.FTZ R40, R47, 1 ;  /* 0x3f8000002f287421 */ /* 0x004fe20000010000 */
[----:B------:R-:W-:Y:S01]  /*3650*/  FMUL.FTZ R146, R124, -1.4426950216293334961 ;  /* 0xbfb8aa3b7c927820 */ /* 0x000fe20000410000 */
[----:B------:R-:W-:Y:S01]  /*3660*/  FMUL.FTZ R43, R15, -1.4426950216293334961 ;  /* 0xbfb8aa3b0f2b7820 */ /* 0x000fe20000410000 */
[----:B------:R-:W-:Y:S01]  /*3670*/  MUFU.EX2 R65, R65 ;  /* 0x0000004100417308 */ /* 0x000fe20000000800 */
[----:B------:R-:W-:Y:S01]  /*3680*/  FADD.FTZ R87, R153, -R8 ;  /* 0x8000000899577221 */ /* 0x000fe20000010000 */
[----:B------:R-:W-:Y:S01]  /*3690*/  FFMA.FTZ R135, R73, R135, R70 ;  /* 0x0000008749877223 */ /* 0x000fe20000010046 */
[--C-:B------:R-:W-:Y:S01]  /*36a0*/  FADD.FTZ R153, R155, -R8.reuse ;  /* 0x800000089b997221 */ /* 0x100fe20000010000 */
[----:B------:R-:W-:Y:S01]  /*36b0*/  FADD.FTZ R155, R157, -R8 ;  /* 0x800000089d9b7221 */ /* 0x000fe20000010000 */
[C---:B------:R-:W-:Y:S01]  /*36c0*/  FMUL.FTZ R87, R74.reuse, R87 ;  /* 0x000000574a577220 */ /* 0x040fe20000410000 */
[----:B------:R-:W-:Y:S01]  /*36d0*/  FMUL.FTZ R85, R135, -1.4426950216293334961 ;  /* 0xbfb8aa3b87557820 */ /* 0x000fe20000410000 */
[C---:B------:R-:W-:Y:S01]  /*36e0*/  FMUL.FTZ R153, R74.reuse, R153 ;  /* 0x000000994a997220 */ /* 0x040fe20000410000 */
[----:B------:R-:W1:Y:S01]  /*36f0*/  MUFU.EX2 R45, R45 ;  /* 0x0000002d002d7308 */ /* 0x000e620000000800 */
[----:B------:R-:W-:Y:S01]  /*3700*/  FMUL.FTZ R155, R74, R155 ;  /* 0x0000009b4a9b7220 */ /* 0x000fe20000410000 */
[----:B------:R-:W-:Y:S01]  /*3710*/  FFMA.FTZ R87, R73, R87, R70 ;  /* 0x0000005749577223 */ /* 0x000fe20000010046 */
[----:B0-----:R-:W-:Y:S01]  /*3720*/  FADD.FTZ R66, R66, 1 ;  /* 0x3f80000042427421 */ /* 0x001fe20000010000 */
[----:B------:R-:W-:Y:S01]  /*3730*/  FMUL.FTZ R62, R21, -1.4426950216293334961 ;  /* 0xbfb8aa3b153e7820 */ /* 0x000fe20000410000 */
        /* <DEDUP_REMOVED lines=19> */
[----:B------:R-:W1:Y:S01]  /*3870*/  MUFU.EX2 R51, R51 ;  /* 0x0000003300337308 */ /* 0x000e620000000800 */
[----:B--2---:R-:W-:Y:S01]  /*3880*/  FMUL.FTZ R118, R78, -1.4426950216293334961 ;  /* 0xbfb8aa3b4e767820 */ /* 0x004fe20000410000 */
[----:B0-----:R-:W-:Y:S01]  /*3890*/  FADD.FTZ R38, R38, 1 ;  /* 0x3f80000026267421 */ /* 0x001fe20000010000 */
[----:B------:R-:W-:Y:S01]  /*38a0*/  FMUL.FTZ R8, R120, -1.4426950216293334961 ;  /* 0xbfb8aa3b78087820 */ /* 0x000fe20000410000 */
[----:B------:R-:W-:Y:S01]  /*38b0*/  FMUL.FTZ R145, R76, -1.4426950216293334961 ;  /* 0xbfb8aa3b4c917820 */ /* 0x000fe20000410000 */
[----:B------:R-:W-:Y:S01]  /*38c0*/  FMUL.FTZ R147, R125, -1.4426950216293334961 ;  /* 0xbfb8aa3b7d937820 */ /* 0x000fe20000410000 */
[----:B------:R-:W-:Y:S01]  /*38d0*/  FMUL.FTZ R150, R123, -1.4426950216293334961 ;  /* 0xbfb8aa3b7b967820 */ /* 0x000fe20000410000 */
[----:B------:R-:W-:Y:S01]  /*38e0*/  FMUL.FTZ R151, R82, -1.4426950216293334961 ;  /* 0xbfb8aa3b52977820 */ /* 0x000fe20000410000 */
[----:B------:R-:W-:Y:S01]  /*38f0*/  MUFU.EX2 R72, R72 ;  /* 0x0000004800487308 */ /* 0x000fe20000000800 */
        /* <DEDUP_REMOVED lines=9> */
[----:B------:R-:W-:Y:S01]  /*3990*/  FADD.FTZ R109, R109, 1 ;  /* 0x3f8000006d6d7421 */ /* 0x000fe20000010000 */
[----:B------:R-:W-:Y:S01]  /*39a0*/  FADD.FTZ R110, R110, 1 ;  /* 0x3f8000006e6e7421 */ /* 0x000fe20000010000 */
[----:B------:R-:W-:Y:S01]  /*39b0*/  FMUL.FTZ R159, R77, -1.4426950216293334961 ;  /* 0xbfb8aa3b4d9f7820 */ /* 0x000fe20000410000 */
[----:B------:R-:W-:-:S03]  /*39c0*/  FMUL.FTZ R158, R80, -1.4426950216293334961 ;  /* 0xbfb8aa3b509e7820 */ /* 0x000fc60000410000 */
[----:B------:R-:W-:Y:S01]  /*39d0*/  MUFU.EX2 R71, R71 ;  /* 0x0000004700477308 */ /* 0x000fe20000000800 */
[C-C-:B0-----:R-:W-:Y:S01]  /*39e0*/  FFMA.FTZ R85, R73.reuse, R153, R70.reuse ;  /* 0x0000009949557223 */ /* 0x141fe20000010046 */
[----:B------:R-:W-:Y:S01]  /*39f0*/  FFMA.FTZ R70, R73, R155, R70 ;  /* 0x0000009b49467223 */ /* 0x000fe20000010046 */
[----:B------:R-:W-:Y:S01]  /*3a00*/  FMUL.FTZ R73, R87, -1.4426950216293334961 ;  /* 0xbfb8aa3b57497820 */ /* 0x000fe20000410000 */
[----:B------:R-:W-:Y:S01]  /*3a10*/  FMUL.FTZ R153, R119, -1.4426950216293334961 ;  /* 0xbfb8aa3b77997820 */ /* 0x000fe20000410000 */
[----:B------:R-:W-:-:S03]  /*3a20*/  FMUL.FTZ R160, R85, -1.4426950216293334961 ;  /* 0xbfb8aa3b55a07820 */ /* 0x000fc60000410000 */
[----:B------:R-:W-:Y:S08]  /*3a30*/  MUFU.EX2 R108, R108 ;  /* 0x0000006c006c7308 */ /* 0x000ff00000000800 */
[----:B------:R-:W0:Y:S08]  /*3a40*/  MUFU.EX2 R50, R50 ;  /* 0x0000003200327308 */ /* 0x000e300000000800 */
[----:B------:R-:W1:Y:S08]  /*3a50*/  MUFU.EX2 R114, R114 ;  /* 0x0000007200727308 */ /* 0x000e700000000800 */
[----:B------:R-:W-:Y:S01]  /*3a60*/  MUFU.EX2 R112, R112 ;  /* 0x0000007000707308 */ /* 0x000fe20000000800 */
[----:B0-----:R-:W-:-:S07]  /*3a70*/  FADD.FTZ R47, R50, 1 ;  /* 0x3f800000322f7421 */ /* 0x001fce0000010000 */
[----:B------:R-:W-:Y:S08]  /*3a80*/  MUFU.EX2 R117, R117 ;  /* 0x0000007500757308 */ /* 0x000ff00000000800 */
[----:B------:R0:W2:Y:S08]  /*3a90*/  MUFU.RCP R155, R44 ;  /* 0x0000002c009b7308 */ /* 0x0000b00000001000 */
[----:B------:R-:W3:Y:S01]  /*3aa0*/  MUFU.EX2 R118, R118 ;  /* 0x0000007600767308 */ /* 0x000ee20000000800 */
[----:B0-----:R-:W-:Y:S01]  /*3ab0*/  FADD.FTZ R44, R65, 1 ;  /* 0x3f800000412c7421 */ /* 0x001fe20000010000 */
[----:B------:R-:W-:Y:S01]  /*3ac0*/  FADD.FTZ R65, R71, 1 ;  /* 0x3f80000047417421 */ /* 0x000fe20000010000 */
[----:B-1----:R-:W-:Y:S01]  /*3ad0*/  FADD.FTZ R71, R114, 1 ;  /* 0x3f80000072477421 */ /* 0x002fe20000010000 */
[----:B------:R-:W-:-:S04]  /*3ae0*/  FADD.FTZ R114, R79, 1 ;  /* 0x3f8000004f727421 */ /* 0x000fc80000010000 */
[----:B------:R-:W-:Y:S01]  /*3af0*/  MUFU.EX2 R144, R144 ;  /* 0x0000009000907308 */ /* 0x000fe20000000800 */
[----:B--2---:R-:W-:Y:S01]  /*3b00*/  FMUL.FTZ R154, R58, R155 ;  /* 0x0000009b3a9a7220 */ /* 0x004fe20000410000 */
[----:B------:R-:W-:Y:S01]  /*3b10*/  FMUL.FTZ R58, R84, -1.4426950216293334961 ;  /* 0xbfb8aa3b543a7820 */ /* 0x000fe20000410000 */
[----:B------:R-:W-:-:S05]  /*3b20*/  FMUL.FTZ R155, R133, -1.4426950216293334961 ;  /* 0xbfb8aa3b859b7820 */ /* 0x000fca0000410000 */
[----:B------:R-:W0:Y:S01]  /*3b30*/  MUFU.EX2 R142, R142 ;  /* 0x0000008e008e7308 */ /* 0x000e220000000800 */
[----:B---3--:R-:W-:-:S07]  /*3b40*/  FADD.FTZ R79, R118, 1 ;  /* 0x3f800000764f7421 */ /* 0x008fce0000010000 */
[----:B------:R-:W-:Y:S08]  /*3b50*/  MUFU.RCP R42, R42 ;  /* 0x0000002a002a7308 */ /* 0x000ff00000001000 */
[----:B------:R-:W1:Y:S01]  /*3b60*/  MUFU.RCP R40, R40 ;  /* 0x0000002800287308 */ /* 0x000e620000001000 */
[----:B0-----:R-:W-:-:S07]  /*3b70*/  FADD.FTZ R118, R142, 1 ;  /* 0x3f8000008e767421 */ /* 0x001fce0000010000 */
[----:B------:R-:W0:Y:S08]  /*3b80*/  MUFU.RCP R67, R66 ;  /* 0x0000004200437308 */ /* 0x000e300000001000 */
[----:B------:R-:W2:Y:S01]  /*3b90*/  MUFU.EX2 R146, R146 ;  /* 0x0000009200927308 */ /* 0x000ea20000000800 */
[----:B-1----:R-:W-:-:S05]  /*3ba0*/  FMUL.FTZ R142, R49, R40 ;  /* 0x00000028318e7220 */ /* 0x002fca0000410000 */
[----:B------:R-:W-:Y:S02]  /*3bb0*/  F2FP.F16.F32.PACK_AB R142, R142, R161 ;  /* 0x000000a18e8e723e */ /* 0x000fe400000000ff */
[----:B------:R-:W1:Y:S01]  /*3bc0*/  MUFU.RCP R44, R44 ;  /* 0x0000002c002c7308 */ /* 0x000e620000001000 */
[----:B0-----:R-:W-:-:S07]  /*3bd0*/  FMUL.FTZ R68, R68, R67 ;  /* 0x0000004344447220 */ /* 0x001fce0000410000 */
[----:B------:R-:W0:Y:S01]  /*3be0*/  MUFU.EX2 R43, R43 ;  /* 0x0000002b002b7308 */ /* 0x000e220000000800 */
[----:B--2---:R-:W-:-:S07]  /*3bf0*/  FADD.FTZ R67, R146, 1 ;  /* 0x3f80000092437421 */ /* 0x004fce0000010000 */
[----:B------:R-:W2:Y:S01]  /*3c00*/  MUFU.EX2 R62, R62 ;  /* 0x0000003e003e7308 */ /* 0x000ea20000000800 */
[----:B-1----:R-:W-:-:S07]  /*3c10*/  FMUL.FTZ R146, R41, R44 ;  /* 0x0000002c29927220 */ /* 0x002fce0000410000 */
[----:B------:R-:W1:Y:S01]  /*3c20*/  MUFU.EX2 R59, R59 ;  /* 0x0000003b003b7308 */ /* 0x000e620000000800 */
[----:B0-----:R-:W-:-:S07]  /*3c30*/  FADD.FTZ R43, R43, 1 ;  /* 0x3f8000002b2b7421 */ /* 0x001fce0000010000 */
[----:B------:R-:W0:Y:S01]  /*3c40*/  MUFU.EX2 R56, R56 ;  /* 0x0000003800387308 */ /* 0x000e220000000800 */
[----:B--2---:R-:W-:-:S07]  /*3c50*/  FADD.FTZ R50, R62, 1 ;  /* 0x3f8000003e327421 */ /* 0x004fce0000010000 */
[----:B------:R-:W2:Y:S01]  /*3c60*/  MUFU.RCP R156, R45 ;  /* 0x0000002d009c7308 */ /* 0x000ea20000001000 */
[----:B-1----:R-:W-:-:S07]  /*3c70*/  FADD.FTZ R62, R59, 1 ;  /* 0x3f8000003b3e7421 */ /* 0x002fce0000010000 */
[----:B------:R1:W-:Y:S01]  /*3c80*/  MUFU.RCP R45, R38 ;  /* 0x00000026002d7308 */ /* 0x0003e20000001000 */
[----:B0-----:R-:W-:-:S07]  /*3c90*/  FADD.FTZ R59, R56, 1 ;  /* 0x3f800000383b7421 */ /* 0x001fce0000010000 */
[----:B------:R-:W0:Y:S01]  /*3ca0*/  MUFU.EX2 R141, R141 ;  /* 0x0000008d008d7308 */ /* 0x000e220000000800 */
[----:B-1----:R-:W-:Y:S01]  /*3cb0*/  FADD.FTZ R38, R72, 1 ;  /* 0x3f80000048267421 */ /* 0x002fe20000010000 */
[----:B------:R-:W-:Y:S01]  /*3cc0*/  FADD.FTZ R72, R108, 1 ;  /* 0x3f8000006c487421 */ /* 0x000fe20000010000 */
[----:B------:R-:W-:Y:S01]  /*3cd0*/  FADD.FTZ R108, R112, 1 ;  /* 0x3f800000706c7421 */ /* 0x000fe20000010000 */
[----:B------:R-:W-:Y:S01]  /*3ce0*/  FADD.FTZ R112, R117, 1 ;  /* 0x3f80000075707421 */ /* 0x000fe20000010000 */
[----:B------:R-:W-:Y:S01]  /*3cf0*/  FADD.FTZ R117, R144, 1 ;  /* 0x3f80000090757421 */ /* 0x000fe20000010000 */
[----:B------:R-:W-:Y:S01]  /*3d00*/  FMUL.FTZ R144, R53, R42 ;  /* 0x0000002a35907220 */ /* 0x000fe20000410000 */
[----:B------:R-:W-:Y:S01]  /*3d10*/  IADD3.X R42, RZ, R92, RZ, P6, !PT ;  /* 0x0000005cff2a7210 */ /* 0x000fe200037fe4ff */
[----:B------:R-:W1:Y:S01]  /*3d20*/  MUFU.EX2 R48, R48 ;  /* 0x0000003000307308 */ /* 0x000e620000000800 */
[----:B------:R-:W-:Y:S01]  /*3d30*/  LEA R40, P6, R107, UR6, 0x1 ;  /* 0x000000066b287c11 */ /* 0x000fe2000f8c08ff */
[----:B--2---:R-:W-:Y:S01]  /*3d40*/  FMUL.FTZ R69, R69, R156 ;  /* 0x0000009c45457220 */ /* 0x004fe20000410000 */
[----:B------:R-:W-:-:S02]  /*3d50*/  FMUL.FTZ R156, R70, -1.4426950216293334961 ;  /* 0xbfb8aa3b469c7820 */ /* 0x000fc40000410000 */
[----:B------:R-:W-:Y:S02]  /*3d60*/  LEA.HI.X R41, R107, UR7, R42, 0x1, P6 ;  /* 0x000000076b297c11 */ /* 0x000fe4000b0f0c2a */
[----:B------:R-:W-:Y:S01]  /*3d70*/  LEA R42, P6, R106, UR6, 0x1 ;  /* 0x000000066a2a7c11 */ /* 0x000fe2000f8c08ff */
[----:B------:R-:W2:Y:S01]  /*3d80*/  MUFU.EX2 R55, R55 ;  /* 0x0000003700377308 */ /* 0x000ea20000000800 */
[----:B0-----:R-:W-:Y:S01]  /*3d90*/  FADD.FTZ R49, R141, 1 ;  /* 0x3f8000008d317421 */ /* 0x001fe20000010000 */
[----:B------:R-:W-:Y:S01]  /*3da0*/  FMUL.FTZ R141, R52, R45 ;  /* 0x0000002d348d7220 */ /* 0x000fe20000410000 */
[----:B------:R-:W-:Y:S01]  /*3db0*/  F2FP.F16.F32.PACK_AB R69, R69, R154 ;  /* 0x0000009a4545723e */ /* 0x000fe200000000ff */
[----:B------:R-:W-:Y:S03]  /*3dc0*/  STG.E.U16 desc[UR8][R40.64+0x4], R142 ;  /* 0x0000048e28007986 */ /* 0x000fe6000c101508 */
[----:B------:R-:W-:Y:S01]  /*3dd0*/  F2FP.F16.F32.PACK_AB R141, R144, R141 ;  /* 0x0000008d908d723e */ /* 0x000fe200000000ff */
[----:B------:R-:W0:Y:S01]  /*3de0*/  MUFU.EX2 R63, R63 ;  /* 0x0000003f003f7308 */ /* 0x000e220000000800 */
[----:B-1----:R-:W-:Y:S01]  /*3df0*/  FADD.FTZ R51, R48, 1 ;  /* 0x3f80000030337421 */ /* 0x002fe20000010000 */
[----:B------:R-:W-:Y:S06]  /*3e00*/  STG.E.U16 desc[UR8][R40.64], R69 ;  /* 0x0000004528007986 */ /* 0x000fec000c101508 */
[----:B------:R-:W1:Y:S01]  /*3e10*/  MUFU.RCP R163, R163 ;  /* 0x000000a300a37308 */ /* 0x000e620000001000 */
[----:B--2---:R-:W-:-:S07]  /*3e20*/  FADD.FTZ R55, R55, 1 ;  /* 0x3f80000037377421 */ /* 0x004fce0000010000 */
[----:B------:R-:W2:Y:S01]  /*3e30*/  MUFU.EX2 R64, R64 ;  /* 0x0000004000407308 */ /* 0x000ea20000000800 */
[----:B0-----:R-:W-:-:S07]  /*3e40*/  FADD.FTZ R48, R63, 1 ;  /* 0x3f8000003f307421 */ /* 0x001fce0000010000 */
[----:B------:R-:W0:Y:S01]  /*3e50*/  MUFU.EX2 R116, R116 ;  /* 0x0000007400747308 */ /* 0x000e220000000800 */
[----:B-1----:R-:W-:-:S05]  /*3e60*/  FMUL.FTZ R163, R46, R163 ;  /* 0x000000a32ea37220 */ /* 0x002fca0000410000 */
[----:B------:R-:W-:Y:S02]  /*3e70*/  F2FP.F16.F32.PACK_AB R146, R146, R163 ;  /* 0x000000a39292723e */ /* 0x000fe400000000ff */
[----:B------:R-:W1:Y:S01]  /*3e80*/  MUFU.EX2 R143, R143 ;  /* 0x0000008f008f7308 */ /* 0x000e620000000800 */
[----:B--2---:R-:W-:-:S07]  /*3e90*/  FADD.FTZ R63, R64, 1 ;  /* 0x3f800000403f7421 */ /* 0x004fce0000010000 */
[----:B------:R-:W2:Y:S01]  /*3ea0*/  MUFU.RCP R47, R47 ;  /* 0x0000002f002f7308 */ /* 0x000ea20000001000 */
[----:B0-----:R-:W-:-:S07]  /*3eb0*/  FADD.FTZ R64, R116, 1 ;  /* 0x3f80000074407421 */ /* 0x001fce0000010000 */
[----:B------:R0:W3:Y:S01]  /*3ec0*/  MUFU.RCP R56, R43 ;  /* 0x0000002b00387308 */ /* 0x0000e20000001000 */
[----:B-1----:R-:W-:-:S07]  /*3ed0*/  FADD.FTZ R116, R143, 1 ;  /* 0x3f8000008f747421 */ /* 0x002fce0000010000 */
[----:B------:R-:W1:Y:S01]  /*3ee0*/  MUFU.EX2 R61, R61 ;  /* 0x0000003d003d7308 */ /* 0x000e620000000800 */
[----:B0-----:R-:W-:Y:S01]  /*3ef0*/  LEA.HI.X R43, R106, UR7, R105, 0x1, P6 ;  /* 0x000000076a2b7c11 */ /* 0x001fe2000b0f0c69 */
[----:B--2---:R-:W-:Y:S01]  /*3f00*/  FMUL.FTZ R143, R54, R47 ;  /* 0x0000002f368f7220 */ /* 0x004fe20000410000 */
[----:B------:R-:W-:-:S04]  /*3f10*/  LEA R44, P6, R104, UR6, 0x1 ;  /* 0x00000006682c7c11 */ /* 0x000fc8000f8c08ff */
[----:B------:R-:W-:Y:S01]  /*3f20*/  LEA.HI.X R45, R104, UR7, R103, 0x1, P6 ;  /* 0x00000007682d7c11 */ /* 0x000fe2000b0f0c67 */
[----:B------:R-:W0:Y:S01]  /*3f30*/  MUFU.RCP R55, R55 ;  /* 0x0000003700377308 */ /* 0x000e220000001000 */
[----:B------:R-:W-:Y:S01]  /*3f40*/  LEA R46, P6, R90, UR6, 0x1 ;  /* 0x000000065a2e7c11 */ /* 0x000fe2000f8c08ff */
[----:B---3--:R-:W-:Y:S01]  /*3f50*/  FMUL.FTZ R56, R15, R56 ;  /* 0x000000380f387220 */ /* 0x008fe20000410000 */
[----:B------:R-:W-:Y:S01]  /*3f60*/  F2FP.F16.F32.PACK_AB R68, R68, R143 ;  /* 0x0000008f4444723e */ /* 0x000fe200000000ff */
[----:B------:R-:W-:Y:S01]  /*3f70*/  FADD.FTZ R103, R132, 1 ;  /* 0x3f80000084677421 */ /* 0x000fe20000010000 */
[----:B------:R-:W-:Y:S02]  /*3f80*/  LEA.HI.X R47, R90, UR7, R33, 0x1, P6 ;  /* 0x000000075a2f7c11 */ /* 0x000fe4000b0f0c21 */
[----:B------:R-:W-:Y:S01]  /*3f90*/  LEA R52, P6, R75, UR6, 0x1 ;  /* 0x000000064b347c11 */ /* 0x000fe2000f8c08ff */
[----:B------:R-:W2:Y:S01]  /*3fa0*/  MUFU.EX2 R160, R160 ;  /* 0x000000a000a07308 */ /* 0x000ea20000000800 */
[----:B-1----:R-:W-:-:S02]  /*3fb0*/  FADD.FTZ R61, R61, 1 ;  /* 0x3f8000003d3d7421 */ /* 0x002fc40000010000 */
[----:B------:R-:W-:Y:S02]  /*3fc0*/  LEA.HI.X R53, R75, UR7, R34, 0x1, P6 ;  /* 0x000000074b357c11 */ /* 0x000fe4000b0f0c22 */
[----:B------:R-:W-:-:S03]  /*3fd0*/  LEA R104, P6, R39, UR6, 0x1 ;  /* 0x0000000627687c11 */ /* 0x000fc6000f8c08ff */
[----:B------:R-:W1:Y:S01]  /*3fe0*/  MUFU.EX2 R157, R157 ;  /* 0x0000009d009d7308 */ /* 0x000e620000000800 */
[----:B------:R-:W-:Y:S01]  /*3ff0*/  LEA.HI.X R105, R39, UR7, R30, 0x1, P6 ;  /* 0x0000000727697c11 */ /* 0x000fe2000b0f0c1e */
[----:B0-----:R-:W-:Y:S01]  /*4000*/  FMUL.FTZ R55, R14, R55 ;  /* 0x000000370e377220 */ /* 0x001fe20000410000 */
[----:B------:R-:W-:-:S04]  /*4010*/  LEA R106, P6, R37, UR6, 0x1 ;  /* 0x00000006256a7c11 */ /* 0x000fc8000f8c08ff */
[----:B------:R-:W-:Y:S01]  /*4020*/  LEA.HI.X R107, R37, UR7, R32, 0x1, P6 ;  /* 0x00000007256b7c11 */ /* 0x000fe2000b0f0c20 */
[----:B------:R-:W0:Y:S01]  /*4030*/  MUFU.EX2 R156, R156 ;  /* 0x0000009c009c7308 */ /* 0x000e220000000800 */
[----:B------:R-:W-:Y:S01]  /*4040*/  LEA R32, P6, R36, UR6, 0x1 ;  /* 0x0000000624207c11 */ /* 0x000fe2000f8c08ff */
[----:B--2---:R-:W-:-:S03]  /*4050*/  FADD.FTZ R14, R160, 1 ;  /* 0x3f800000a00e7421 */ /* 0x004fc60000010000 */
[----:B------:R-:W-:Y:S02]  /*4060*/  LEA.HI.X R33, R36, UR7, R29, 0x1, P6 ;  /* 0x0000000724217c11 */ /* 0x000fe4000b0f0c1d */
[----:B------:R-:W-:Y:S01]  /*4070*/  LEA R34, P6, R35, UR6, 0x1 ;  /* 0x0000000623227c11 */ /* 0x000fe2000f8c08ff */
[----:B------:R-:W2:Y:S01]  /*4080*/  MUFU.EX2 R60, R60 ;  /* 0x0000003c003c7308 */ /* 0x000ea20000000800 */
[----:B-1----:R-:W-:Y:S02]  /*4090*/  FADD.FTZ R157, R157, 1 ;  /* 0x3f8000009d9d7421 */ /* 0x002fe40000010000 */
[----:B------:R-:W-:Y:S01]  /*40a0*/  LEA.HI.X R35, R35, UR7, R94, 0x1, P6 ;  /* 0x0000000723237c11 */ /* 0x000fe2000b0f0c5e */
[----:B------:R-:W-:Y:S01]  /*40b0*/  FADD.FTZ R94, R81, 1 ;  /* 0x3f800000515e7421 */ /* 0x000fe20000010000 */
[----:B------:R-:W-:-:S03]  /*40c0*/  LEA R30, P6, R31, UR6, 0x1 ;  /* 0x000000061f1e7c11 */ /* 0x000fc6000f8c08ff */
[----:B------:R-:W1:Y:S01]  /*40d0*/  MUFU.EX2 R57, R57 ;  /* 0x0000003900397308 */ /* 0x000e620000000800 */
[----:B0-----:R-:W-:Y:S01]  /*40e0*/  FADD.FTZ R156, R156, 1 ;  /* 0x3f8000009c9c7421 */ /* 0x001fe20000010000 */
[----:B------:R-:W-:-:S06]  /*40f0*/  LEA.HI.X R31, R31, UR7, R28, 0x1, P6 ;  /* 0x000000071f1f7c11 */ /* 0x000fcc000b0f0c1c */
[----:B------:R-:W0:Y:S01]  /*4100*/  MUFU.RCP R65, R65 ;  /* 0x0000004100417308 */ /* 0x000e220000001000 */
[----:B--2---:R-:W-:-:S07]  /*4110*/  FADD.FTZ R60, R60, 1 ;  /* 0x3f8000003c3c7421 */ /* 0x004fce0000010000 */
[----:B------:R-:W2:Y:S01]  /*4120*/  MUFU.EX2 R115, R115 ;  /* 0x0000007300737308 */ /* 0x000ea20000000800 */
[----:B-1----:R-:W-:-:S07]  /*4130*/  FADD.FTZ R57, R57, 1 ;  /* 0x3f80000039397421 */ /* 0x002fce0000010000 */
[----:B------:R-:W1:Y:S01]  /*4140*/  MUFU.EX2 R113, R113 ;  /* 0x0000007100717308 */ /* 0x000e620000000800 */
[----:B0-----:R-:W-:-:S07]  /*4150*/  FMUL.FTZ R65, R20, R65 ;  /* 0x0000004114417220 */ /* 0x001fce0000410000 */
[----:B------:R-:W0:Y:S01]  /*4160*/  MUFU.EX2 R111, R111 ;  /* 0x0000006f006f7308 */ /* 0x000e220000000800 */
[----:B--2---:R-:W-:-:S07]  /*4170*/  FADD.FTZ R66, R115, 1 ;  /* 0x3f80000073427421 */ /* 0x004fce0000010000 */
[----:B------:R-:W2:Y:S01]  /*4180*/  MUFU.RCP R51, R51 ;  /* 0x0000003300337308 */ /* 0x000ea20000001000 */
[----:B-1----:R-:W-:-:S07]  /*4190*/  FADD.FTZ R113, R113, 1 ;  /* 0x3f80000071717421 */ /* 0x002fce0000010000 */
[----:B------:R-:W1:Y:S01]  /*41a0*/  MUFU.RCP R38, R38 ;  /* 0x0000002600267308 */ /* 0x000e620000001000 */
[----:B0-----:R-:W-:-:S07]  /*41b0*/  FADD.FTZ R111, R111, 1 ;  /* 0x3f8000006f6f7421 */ /* 0x001fce0000010000 */
[----:B------:R-:W0:Y:S01]  /*41c0*/  MUFU.RCP R48, R48 ;  /* 0x0000003000307308 */ /* 0x000e220000001000 */
[----:B--2---:R-:W-:Y:S01]  /*41d0*/  FMUL.FTZ R51, R6, R51 ;  /* 0x0000003306337220 */ /* 0x004fe20000410000 */
[----:B------:R-:W-:Y:S02]  /*41e0*/  IADD3.X R6, RZ, R92, RZ, P5, !PT ;  /* 0x0000005cff067210 */ /* 0x000fe40002ffe4ff */
[----:B------:R-:W-:-:S04]  /*41f0*/  LEA R28, P5, R27, UR6, 0x1 ;  /* 0x000000061b1c7c11 */ /* 0x000fc8000f8a08ff */
[----:B------:R-:W2:Y:S01]  /*4200*/  MUFU.EX2 R8, R8 ;  /* 0x0000000800087308 */ /* 0x000ea20000000800 */
[----:B-1----:R-:W-:Y:S01]  /*4210*/  FMUL.FTZ R38, R9, R38 ;  /* 0x0000002609267220 */ /* 0x002fe20000410000 */
[-C--:B------:R-:W-:Y:S02]  /*4220*/  IADD3.X R9, RZ, R92.reuse, RZ, P4, !PT ;  /* 0x0000005cff097210 */ /* 0x080fe400027fe4ff */
[----:B------:R-:W-:Y:S02]  /*4230*/  LEA.HI.X R29, R27, UR7, R6, 0x1, P5 ;  /* 0x000000071b1d7c11 */ /* 0x000fe4000a8f0c06 */
[----:B------:R-:W-:Y:S02]  /*4240*/  IADD3.X R6, RZ, R92, RZ, P3, !PT ;  /* 0x0000005cff067210 */ /* 0x000fe40001ffe4ff */
[----:B------:R-:W1:Y:S01]  /*4250*/  MUFU.EX2 R145, R145 ;  /* 0x0000009100917308 */ /* 0x000e620000000800 */
[----:B0-----:R-:W-:Y:S01]  /*4260*/  FMUL.FTZ R48, R11, R48 ;  /* 0x000000300b307220 */ /* 0x001fe20000410000 */
[----:B------:R-:W-:-:S02]  /*4270*/  IADD3.X R11, RZ, R92, RZ, P2, !PT ;  /* 0x0000005cff0b7210 */ /* 0x000fc400017fe4ff */
[----:B------:R-:W-:Y:S02]  /*4280*/  LEA R36, P2, R24, UR6, 0x1 ;  /* 0x0000000618247c11 */ /* 0x000fe4000f8408ff */
[----:B------:R-:W-:Y:S02]  /*4290*/  F2FP.F16.F32.PACK_AB R38, R38, R51 ;  /* 0x000000332626723e */ /* 0x000fe400000000ff */
[----:B------:R-:W0:Y:S01]  /*42a0*/  MUFU.EX2 R147, R147 ;  /* 0x0000009300937308 */ /* 0x000e220000000800 */
[----:B--2---:R-:W-:Y:S01]  /*42b0*/  FADD.FTZ R81, R8, 1 ;  /* 0x3f80000008517421 */ /* 0x004fe20000010000 */
[----:B------:R-:W-:Y:S02]  /*42c0*/  LEA R8, P4, R26, UR6, 0x1 ;  /* 0x000000061a087c11 */ /* 0x000fe4000f8808ff */
[----:B------:R-:W-:Y:S02]  /*42d0*/  LEA.HI.X R37, R24, UR7, R11, 0x1, P2 ;  /* 0x0000000718257c11 */ /* 0x000fe400090f0c0b */
[----:B------:R-:W-:-:S02]  /*42e0*/  LEA.HI.X R9, R26, UR7, R9, 0x1, P4 ;  /* 0x000000071a097c11 */ /* 0x000fc4000a0f0c09 */
[----:B------:R-:W2:Y:S01]  /*42f0*/  MUFU.RCP R61, R61 ;  /* 0x0000003d003d7308 */ /* 0x000ea20000001000 */
[----:B-1----:R-:W-:Y:S01]  /*4300*/  FADD.FTZ R115, R145, 1 ;  /* 0x3f80000091737421 */ /* 0x002fe20000010000 */
[C---:B------:R-:W-:Y:S02]  /*4310*/  LEA R26, P3, R25.reuse, UR6, 0x1 ;  /* 0x00000006191a7c11 */ /* 0x040fe4000f8608ff */
[-C--:B------:R-:W-:Y:S02]  /*4320*/  IADD3.X R24, RZ, R92.reuse, RZ, P1, !PT ;  /* 0x0000005cff187210 */ /* 0x080fe40000ffe4ff */
[----:B------:R-:W-:Y:S02]  /*4330*/  LEA.HI.X R27, R25, UR7, R6, 0x1, P3 ;  /* 0x00000007191b7c11 */ /* 0x000fe400098f0c06 */
[----:B------:R-:W1:Y:S01]  /*4340*/  MUFU.EX2 R150, R150 ;  /* 0x0000009600967308 */ /* 0x000e620000000800 */
[----:B0-----:R-:W-:Y:S01]  /*4350*/  FADD.FTZ R147, R147, 1 ;  /* 0x3f80000093937421 */ /* 0x001fe20000010000 */
[----:B------:R-:W-:-:S06]  /*4360*/  IADD3.X R25, RZ, R92, RZ, P0, !PT ;  /* 0x0000005cff197210 */ /* 0x000fcc00007fe4ff */
[----:B------:R-:W0:Y:S01]  /*4370*/  MUFU.EX2 R151, R151 ;  /* 0x0000009700977308 */ /* 0x000e220000000800 */
[----:B--2---:R-:W-:Y:S01]  /*4380*/  FMUL.FTZ R61, R10, R61 ;  /* 0x0000003d0a3d7220 */ /* 0x004fe20000410000 */
[----:B------:R-:W-:-:S04]  /*4390*/  LEA R10, P1, R23, UR6, 0x1 ;  /* 0x00000006170a7c11 */ /* 0x000fc8000f8208ff */
[----:B------:R-:W-:Y:S02]  /*43a0*/  LEA.HI.X R11, R23, UR7, R24, 0x1, P1 ;  /* 0x00000007170b7c11 */ /* 0x000fe400088f0c18 */
[----:B------:R-:W2:Y:S01]  /*43b0*/  MUFU.RCP R63, R63 ;  /* 0x0000003f003f7308 */ /* 0x000ea20000001000 */
[----:B-1----:R-:W-:Y:S01]  /*43c0*/  FADD.FTZ R150, R150, 1 ;  /* 0x3f80000096967421 */ /* 0x002fe20000010000 */
[----:B------:R-:W-:-:S04]  /*43d0*/  LEA R24, P0, R22, UR6, 0x1 ;  /* 0x0000000616187c11 */ /* 0x000fc8000f8008ff */
[----:B------:R-:W-:Y:S02]  /*43e0*/  LEA.HI.X R25, R22, UR7, R25, 0x1, P0 ;  /* 0x0000000716197c11 */ /* 0x000fe400080f0c19 */
[----:B------:R-:W1:Y:S01]  /*43f0*/  MUFU.RCP R50, R50 ;  /* 0x0000003200327308 */ /* 0x000e620000001000 */
[----:B0-----:R-:W-:Y:S01]  /*4400*/  FADD.FTZ R145, R151, 1 ;  /* 0x3f80000097917421 */ /* 0x001fe20000010000 */
[----:B------:R-:W-:Y:S02]  /*4410*/  PRMT R22, R146, 0x7632, R22 ;  /* 0x0000763292167816 */ /* 0x000fe40000000016 */
[----:B------:R-:W-:-:S04]  /*4420*/  IADD3 R7, P0, R7, 0x25, RZ ;  /* 0x0000002507077810 */ /* 0x000fc80007f1e0ff */
[----:B------:R-:W-:Y:S01]  /*4430*/  MUFU.EX2 R149, R149 ;  /* 0x0000009500957308 */ /* 0x000fe20000000800 */
[----:B--2---:R-:W-:Y:S01]  /*4440*/  FMUL.FTZ R63, R12, R63 ;  /* 0x0000003f0c3f7220 */ /* 0x004fe20000410000 */
[----:B------:R-:W-:Y:S02]  /*4450*/  IADD3.X R4, RZ, R4, RZ, P0, !PT ;  /* 0x00000004ff047210 */ /* 0x000fe400007fe4ff */
[----:B------:R-:W-:Y:S02]  /*4460*/  ISETP.GE.U32.AND P0, PT, R7, UR10, PT ;  /* 0x0000000a07007c0c */ /* 0x000fe4000bf06070 */
[----:B------:R-:W-:Y:S02]  /*4470*/  F2FP.F16.F32.PACK_AB R48, R63, R48 ;  /* 0x000000303f30723e */ /* 0x000fe400000000ff */
[----:B------:R-:W0:Y:S01]  /*4480*/  MUFU.EX2 R148, R148 ;  /* 0x0000009400947308 */ /* 0x000e220000000800 */
[----:B-1----:R-:W-:Y:S01]  /*4490*/  FMUL.FTZ R50, R21, R50 ;  /* 0x0000003215327220 */ /* 0x002fe20000410000 */
[----:B------:R-:W-:-:S02]  /*44a0*/  PRMT R21, R141, 0x7632, R21 ;  /* 0x000076328d157816 */ /* 0x000fc40000000015 */
[----:B------:R-:W-:Y:S02]  /*44b0*/  ISETP.GE.AND.EX P0, PT, R4, UR5, PT, P0 ;  /* 0x0000000504007c0c */ /* 0x000fe4000bf06300 */
[----:B------:R-:W-:Y:S02]  /*44c0*/  F2FP.F16.F32.PACK_AB R50, R50, R61 ;  /* 0x0000003d3232723e */ /* 0x000fe400000000ff */
[----:B------:R-:W1:Y:S08]  /*44d0*/  MUFU.EX2 R140, R140 ;  /* 0x0000008c008c7308 */ /* 0x000e700000000800 */
[----:B------:R-:W2:Y:S01]  /*44e0*/  MUFU.RCP R14, R14 ;  /* 0x0000000e000e7308 */ /* 0x000ea20000001000 */
[----:B0-----:R-:W-:-:S07]  /*44f0*/  FADD.FTZ R148, R148, 1 ;  /* 0x3f80000094947421 */ /* 0x001fce0000010000 */
[----:B------:R-:W0:Y:S01]  /*4500*/  MUFU.RCP R20, R157 ;  /* 0x0000009d00147308 */ /* 0x000e220000001000 */
[----:B-1----:R-:W-:-:S07]  /*4510*/  FADD.FTZ R90, R140, 1 ;  /* 0x3f8000008c5a7421 */ /* 0x002fce0000010000 */
[----:B------:R-:W1:Y:S01]  /*4520*/  MUFU.RCP R15, R156 ;  /* 0x0000009c000f7308 */ /* 0x000e620000001000 */
[----:B--2---:R-:W-:Y:S01]  /*4530*/  FMUL.FTZ R85, R85, R14 ;  /* 0x0000000e55557220 */ /* 0x004fe20000410000 */
[----:B------:R-:W-:-:S05]  /*4540*/  PRMT R14, R142, 0x7632, R14 ;  /* 0x000076328e0e7816 */ /* 0x000fca000000000e */
[----:B------:R2:W-:Y:S01]  /*4550*/  STG.E.U16 desc[UR8][R40.64+0x6], R14 ;  /* 0x0000060e28007986 */ /* 0x0005e2000c101508 */
[----:B------:R3:W4:Y:S01]  /*4560*/  MUFU.EX2 R138, R152 ;  /* 0x00000098008a7308 */ /* 0x0007220000000800 */
[----:B0-----:R-:W-:Y:S01]  /*4570*/  FMUL.FTZ R83, R83, R20 ;  /* 0x0000001453537220 */ /* 0x001fe20000410000 */
[----:B------:R-:W-:-:S05]  /*4580*/  PRMT R20, R69, 0x7632, R20 ;  /* 0x0000763245147816 */ /* 0x000fca0000000014 */
[----:B------:R-:W-:Y:S01]  /*4590*/  STG.E.U16 desc[UR8][R40.64+0x2], R20 ;  /* 0x0000021428007986 */ /* 0x000fe2000c101508 */
[----:B------:R-:W0:Y:S01]  /*45a0*/  MUFU.RCP R60, R60 ;  /* 0x0000003c003c7308 */ /* 0x000e220000001000 */
[----:B---3--:R-:W-:Y:S01]  /*45b0*/  FMUL.FTZ R152, R134, -1.4426950216293334961 ;  /* 0xbfb8aa3b86987820 */ /* 0x008fe20000410000 */
[----:B-1----:R-:W-:Y:S01]  /*45c0*/  FMUL.FTZ R70, R70, R15 ;  /* 0x0000000f46467220 */ /* 0x002fe20000410000 */
[----:B------:R-:W-:Y:S01]  /*45d0*/  PRMT R15, R68, 0x7632, R15 ;  /* 0x00007632440f7816 */ /* 0x000fe2000000000f */
[----:B------:R-:W-:Y:S01]  /*45e0*/  STG.E.U16 desc[UR8][R42.64], R141 ;  /* 0x0000008d2a007986 */ /* 0x000fe2000c101508 */
[----:B--2---:R-:W-:Y:S02]  /*45f0*/  PRMT R14, R38, 0x7632, R14 ;  /* 0x00007632260e7816 */ /* 0x004fe4000000000e */
[----:B------:R-:W-:Y:S01]  /*4600*/  F2FP.F16.F32.PACK_AB R70, R70, R83 ;  /* 0x000000534646723e */ /* 0x000fe200000000ff */
[----:B------:R-:W1:Y:S01]  /*4610*/  MUFU.RCP R57, R57 ;  /* 0x0000003900397308 */ /* 0x000e620000001000 */
[----:B----4-:R-:W-:Y:S01]  /*4620*/  FADD.FTZ R39, R138, 1 ;  /* 0x3f8000008a277421 */ /* 0x010fe20000010000 */
[----:B------:R2:W-:Y:S04]  /*4630*/  STG.E.U16 desc[UR8][R42.64+0x6], R15 ;  /* 0x0000060f2a007986 */ /* 0x0005e8000c101508 */
[----:B------:R-:W-:Y:S02]  /*4640*/  STG.E.U16 desc[UR8][R42.64+0x2], R21 ;  /* 0x000002152a007986 */ /* 0x000fe4000c101508 */
[----:B------:R-:W3:Y:S01]  /*4650*/  MUFU.RCP R62, R62 ;  /* 0x0000003e003e7308 */ /* 0x000ee20000001000 */
[----:B0-----:R-:W-:Y:S01]  /*4660*/  FMUL.FTZ R60, R19, R60 ;  /* 0x0000003c133c7220 */ /* 0x001fe20000410000 */
[----:B------:R-:W-:Y:S01]  /*4670*/  STG.E.U16 desc[UR8][R42.64+0x4], R68 ;  /* 0x000004442a007986 */ /* 0x000fe2000c101508 */
[----:B--2---:R-:W-:-:S03]  /*4680*/  PRMT R15, R48, 0x7632, R15 ;  /* 0x00007632300f7816 */ /* 0x004fc6000000000f */
[----:B------:R-:W-:Y:S02]  /*4690*/  STG.E.U16 desc[UR8][R44.64], R146 ;  /* 0x000000922c007986 */ /* 0x000fe4000c101508 */
[----:B------:R-:W0:Y:S01]  /*46a0*/  MUFU.RCP R59, R59 ;  /* 0x0000003b003b7308 */ /* 0x000e220000001000 */
[----:B-1----:R-:W-:Y:S01]  /*46b0*/  FMUL.FTZ R57, R18, R57 ;  /* 0x0000003912397220 */ /* 0x002fe20000410000 */
[----:B------:R-:W-:Y:S01]  /*46c0*/  F2FP.F16.F32.PACK_AB R60, R60, R65 ;  /* 0x000000413c3c723e */ /* 0x000fe200000000ff */
[----:B------:R-:W-:Y:S04]  /*46d0*/  STG.E.U16 desc[UR8][R44.64+0x2], R22 ;  /* 0x000002162c007986 */ /* 0x000fe8000c101508 */
[----:B------:R-:W-:Y:S01]  /*46e0*/  STG.E.U16 desc[UR8][R44.64+0x4], R38 ;  /* 0x000004262c007986 */ /* 0x000fe2000c101508 */
[----:B------:R-:W1:Y:S01]  /*46f0*/  MUFU.RCP R64, R64 ;  /* 0x0000004000407308 */ /* 0x000e620000001000 */
[----:B---3--:R-:W-:Y:S01]  /*4700*/  FMUL.FTZ R62, R17, R62 ;  /* 0x0000003e113e7220 */ /* 0x008fe20000410000 */
[----:B------:R-:W-:Y:S01]  /*4710*/  PRMT R17, R50, 0x7632, R17 ;  /* 0x0000763232117816 */ /* 0x000fe20000000011 */
[----:B------:R2:W-:Y:S03]  /*4720*/  STG.E.U16 desc[UR8][R44.64+0x6], R14 ;  /* 0x0000060e2c007986 */ /* 0x0005e6000c101508 */
[----:B------:R-:W-:Y:S01]  /*4730*/  F2FP.F16.F32.PACK_AB R57, R62, R57 ;  /* 0x000000393e39723e */ /* 0x000fe200000000ff */
[----:B------:R3:W-:Y:S01]  /*4740*/  STG.E.U16 desc[UR8][R46.64+0x2], R15 ;  /* 0x0000020f2e007986 */ /* 0x0007e2000c101508 */
[----:B------:R-:W4:Y:S01]  /*4750*/  MUFU.EX2 R139, R139 ;  /* 0x0000008b008b7308 */ /* 0x000f220000000800 */
[----:B0-----:R-:W-:Y:S01]  /*4760*/  FMUL.FTZ R59, R16, R59 ;  /* 0x0000003b103b7220 */ /* 0x001fe20000410000 */
[----:B------:R-:W-:Y:S01]  /*4770*/  PRMT R19, R57, 0x7632, R19 ;  /* 0x0000763239137816 */ /* 0x000fe20000000013 */
[----:B------:R0:W-:Y:S03]  /*4780*/  STG.E.U16 desc[UR8][R46.64+0x6], R17 ;  /* 0x000006112e007986 */ /* 0x0001e6000c101508 */
[----:B------:R-:W-:Y:S01]  /*4790*/  F2FP.F16.F32.PACK_AB R56, R56, R59 ;  /* 0x0000003b3838723e */ /* 0x000fe200000000ff */
[----:B------:R-:W-:Y:S01]  /*47a0*/  STG.E.U16 desc[UR8][R46.64], R48 ;  /* 0x000000302e007986 */ /* 0x000fe2000c101508 */
[----:B------:R-:W0:Y:S01]  /*47b0*/  MUFU.EX2 R137, R137 ;  /* 0x0000008900897308 */ /* 0x000e220000000800 */
[----:B-1----:R-:W-:Y:S01]  /*47c0*/  FMUL.FTZ R64, R13, R64 ;  /* 0x000000400d407220 */ /* 0x002fe20000410000 */
[----:B--2---:R-:W-:Y:S01]  /*47d0*/  PRMT R14, R60, 0x7632, R14 ;  /* 0x000076323c0e7816 */ /* 0x004fe2000000000e */
[----:B------:R-:W-:Y:S01]  /*47e0*/  STG.E.U16 desc[UR8][R46.64+0x4], R50 ;  /* 0x000004322e007986 */ /* 0x000fe2000c101508 */
[----:B---3--:R-:W-:-:S02]  /*47f0*/  PRMT R15, R56, 0x7632, R15 ;  /* 0x00007632380f7816 */ /* 0x008fc4000000000f */
[----:B------:R-:W-:Y:S01]  /*4800*/  F2FP.F16.F32.PACK_AB R55, R64, R55 ;  /* 0x000000374037723e */ /* 0x000fe200000000ff */
[----:B------:R-:W-:Y:S01]  /*4810*/  STG.E.U16 desc[UR8][R52.64], R60 ;  /* 0x0000003c34007986 */ /* 0x000fe2000c101508 */
[----:B------:R-:W1:Y:S01]  /*4820*/  MUFU.EX2 R74, R74 ;  /* 0x0000004a004a7308 */ /* 0x000e620000000800 */
[----:B----4-:R-:W-:Y:S01]  /*4830*/  FADD.FTZ R132, R139, 1 ;  /* 0x3f8000008b847421 */ /* 0x010fe20000010000 */
[----:B0-----:R-:W-:Y:S01]  /*4840*/  PRMT R17, R55, 0x7632, R17 ;  /* 0x0000763237117816 */ /* 0x001fe20000000011 */
[----:B------:R-:W-:Y:S04]  /*4850*/  STG.E.U16 desc[UR8][R52.64+0x2], R14 ;  /* 0x0000020e34007986 */ /* 0x000fe8000c101508 */
[----:B------:R-:W-:Y:S01]  /*4860*/  STG.E.U16 desc[UR8][R52.64+0x4], R57 ;  /* 0x0000043934007986 */ /* 0x000fe2000c101508 */
[----:B------:R-:W0:Y:S01]  /*4870*/  MUFU.RCP R71, R71 ;  /* 0x0000004700477308 */ /* 0x000e220000001000 */
[----:B------:R-:W-:-:S02]  /*4880*/  FADD.FTZ R75, R137, 1 ;  /* 0x3f800000894b7421 */ /* 0x000fc40000010000 */
[----:B------:R2:W-:Y:S04]  /*4890*/  STG.E.U16 desc[UR8][R52.64+0x6], R19 ;  /* 0x0000061334007986 */ /* 0x0005e8000c101508 */
[----:B------:R3:W-:Y:S01]  /*48a0*/  STG.E.U16 desc[UR8][R104.64+0x2], R15 ;  /* 0x0000020f68007986 */ /* 0x0007e2000c101508 */
[----:B------:R-:W4:Y:S01]  /*48b0*/  MUFU.RCP R66, R66 ;  /* 0x0000004200427308 */ /* 0x000f220000001000 */
[----:B-1----:R-:W-:Y:S02]  /*48c0*/  FADD.FTZ R74, R74, 1 ;  /* 0x3f8000004a4a7421 */ /* 0x002fe40000010000 */
[----:B------:R1:W-:Y:S04]  /*48d0*/  STG.E.U16 desc[UR8][R104.64+0x6], R17 ;  /* 0x0000061168007986 */ /* 0x0003e8000c101508 */
[----:B------:R-:W-:Y:S01]  /*48e0*/  STG.E.U16 desc[UR8][R104.64], R56 ;  /* 0x0000003868007986 */ /* 0x000fe2000c101508 */
[----:B------:R-:W2:Y:S01]  /*48f0*/  MUFU.RCP R113, R113 ;  /* 0x0000007100717308 */ /* 0x000ea20000001000 */
[----:B0-----:R-:W-:-:S02]  /*4900*/  FMUL.FTZ R71, R102, R71 ;  /* 0x0000004766477220 */ /* 0x001fc40000410000 */
[----:B------:R-:W-:Y:S05]  /*4910*/  STG.E.U16 desc[UR8][R104.64+0x4], R55 ;  /* 0x0000043768007986 */ /* 0x000fea000c101508 */
[----:B------:R-:W0:Y:S01]  /*4920*/  MUFU.RCP R72, R72 ;  /* 0x0000004800487308 */ /* 0x000e220000001000 */
[----:B----4-:R-:W-:-:S05]  /*4930*/  FMUL.FTZ R66, R101, R66 ;  /* 0x0000004265427220 */ /* 0x010fca0000410000 */
[----:B------:R-:W-:Y:S02]  /*4940*/  F2FP.F16.F32.PACK_AB R66, R66, R71 ;  /* 0x000000474242723e */ /* 0x000fe400000000ff */
[----:B------:R-:W4:Y:S01]  /*4950*/  MUFU.EX2 R152, R152 ;  /* 0x0000009800987308 */ /* 0x000f220000000800 */
[----:B--2---:R-:W-:Y:S01]  /*4960*/  FMUL.FTZ R113, R100, R113 ;  /* 0x0000007164717220 */ /* 0x004fe20000410000 */
[----:B------:R-:W-:Y:S01]  /*4970*/  PRMT R53, R66, 0x7632, R53 ;  /* 0x0000763242357816 */ /* 0x000fe20000000035 */
[----:B------:R-:W-:Y:S04]  /*4980*/  STG.E.U16 desc[UR8][R106.64], R66 ;  /* 0x000000426a007986 */ /* 0x000fe8000c101508 */
[----:B------:R-:W-:Y:S01]  /*4990*/  STG.E.U16 desc[UR8][R106.64+0x2], R53 ;  /* 0x000002356a007986 */ /* 0x000fe2000c101508 */
[----:B------:R-:W2:Y:S01]  /*49a0*/  MUFU.EX2 R73, R73 ;  /* 0x0000004900497308 */ /* 0x000ea20000000800 */
[----:B0-----:R-:W-:-:S05]  /*49b0*/  FMUL.FTZ R72, R99, R72 ;  /* 0x0000004863487220 */ /* 0x001fca0000410000 */
[----:B------:R-:W-:Y:S02]  /*49c0*/  F2FP.F16.F32.PACK_AB R72, R72, R113 ;  /* 0x000000714848723e */ /* 0x000fe400000000ff */
[----:B------:R-:W0:Y:S01]  /*49d0*/  MUFU.RCP R111, R111 ;  /* 0x0000006f006f7308 */ /* 0x000e220000001000 */
[----:B----4-:R-:W-:Y:S01]  /*49e0*/  FADD.FTZ R139, R152, 1 ;  /* 0x3f800000988b7421 */ /* 0x010fe20000010000 */
[----:B------:R-:W-:Y:S01]  /*49f0*/  PRMT R14, R72, 0x7632, R14 ;  /* 0x00007632480e7816 */ /* 0x000fe2000000000e */
[----:B------:R-:W-:Y:S04]  /*4a00*/  STG.E.U16 desc[UR8][R106.64+0x4], R72 ;  /* 0x000004486a007986 */ /* 0x000fe8000c101508 */
[----:B------:R4:W-:Y:S01]  /*4a10*/  STG.E.U16 desc[UR8][R106.64+0x6], R14 ;  /* 0x0000060e6a007986 */ /* 0x0009e2000c101508 */
[----:B------:R-:W3:Y:S01]  /*4a20*/  MUFU.RCP R108, R108 ;  /* 0x0000006c006c7308 */ /* 0x000ee20000001000 */
[----:B--2---:R-:W-:-:S07]  /*4a30*/  FADD.FTZ R6, R73, 1 ;  /* 0x3f80000049067421 */ /* 0x004fce0000010000 */
[----:B------:R-:W2:Y:S01]  /*4a40*/  MUFU.RCP R109, R109 ;  /* 0x0000006d006d7308 */ /* 0x000ea20000001000 */
[----:B0-----:R-:W-:-:S07]  /*4a50*/  FMUL.FTZ R111, R98, R111 ;  /* 0x0000006f626f7220 */ /* 0x001fce0000410000 */
[----:B------:R-:W0:Y:S01]  /*4a60*/  MUFU.RCP R110, R110 ;  /* 0x0000006e006e7308 */ /* 0x000e220000001000 */
[----:B---3--:R-:W-:-:S05]  /*4a70*/  FMUL.FTZ R108, R97, R108 ;  /* 0x0000006c616c7220 */ /* 0x008fca0000410000 */
[----:B------:R-:W-:Y:S02]  /*4a80*/  F2FP.F16.F32.PACK_AB R108, R108, R111 ;  /* 0x0000006f6c6c723e */ /* 0x000fe400000000ff */
[----:B------:R-:W3:Y:S01]  /*4a90*/  MUFU.EX2 R153, R153 ;  /* 0x0000009900997308 */ /* 0x000ee20000000800 */
[----:B--2---:R-:W-:Y:S01]  /*4aa0*/  FMUL.FTZ R109, R96, R109 ;  /* 0x0000006d606d7220 */ /* 0x004fe20000410000 */
[----:B------:R-:W-:Y:S01]  /*4ab0*/  PRMT R15, R108, 0x7632, R15 ;  /* 0x000076326c0f7816 */ /* 0x000fe2000000000f */
[----:B------:R-:W-:Y:S04]  /*4ac0*/  STG.E.U16 desc[UR8][R32.64], R108 ;  /* 0x0000006c20007986 */ /* 0x000fe8000c101508 */
[----:B------:R2:W-:Y:S01]  /*4ad0*/  STG.E.U16 desc[UR8][R32.64+0x2], R15 ;  /* 0x0000020f20007986 */ /* 0x0005e2000c101508 */
[----:B------:R-:W4:Y:S01]  /*4ae0*/  MUFU.EX2 R58, R58 ;  /* 0x0000003a003a7308 */ /* 0x000f220000000800 */
[----:B0-----:R-:W-:-:S05]  /*4af0*/  FMUL.FTZ R110, R95, R110 ;  /* 0x0000006e5f6e7220 */ /* 0x001fca0000410000 */
[----:B------:R-:W-:Y:S02]  /*4b00*/  F2FP.F16.F32.PACK_AB R109, R110, R109 ;  /* 0x0000006d6e6d723e */ /* 0x000fe400000000ff */
[----:B------:R-:W0:Y:S01]  /*4b10*/  MUFU.EX2 R159, R159 ;  /* 0x0000009f009f7308 */ /* 0x000e220000000800 */
[----:B---3--:R-:W-:Y:S01]  /*4b20*/  FADD.FTZ R12, R153, 1 ;  /* 0x3f800000990c7421 */ /* 0x008fe20000010000 */
[----:B-1----:R-:W-:Y:S01]  /*4b30*/  PRMT R17, R109, 0x7632, R17 ;  /* 0x000076326d117816 */ /* 0x002fe20000000011 */
[----:B------:R-:W-:Y:S04]  /*4b40*/  STG.E.U16 desc[UR8][R32.64+0x4], R109 ;  /* 0x0000046d20007986 */ /* 0x000fe8000c101508 */
[----:B------:R1:W-:Y:S01]  /*4b50*/  STG.E.U16 desc[UR8][R32.64+0x6], R17 ;  /* 0x0000061120007986 */ /* 0x0003e2000c101508 */
[----:B------:R-:W3:Y:S01]  /*4b60*/  MUFU.EX2 R155, R155 ;  /* 0x0000009b009b7308 */ /* 0x000ee20000000800 */
[----:B----4-:R-:W-:-:S07]  /*4b70*/  FADD.FTZ R23, R58, 1 ;  /* 0x3f8000003a177421 */ /* 0x010fce0000010000 */
[----:B------:R-:W4:Y:S01]  /*4b80*/  MUFU.EX2 R158, R158 ;  /* 0x0000009e009e7308 */ /* 0x000f220000000800 */
[----:B0-----:R-:W-:-:S07]  /*4b90*/  FADD.FTZ R16, R159, 1 ;  /* 0x3f8000009f107421 */ /* 0x001fce0000010000 */
[----:B------:R-:W0:Y:S01]  /*4ba0*/  MUFU.RCP R112, R112 ;  /* 0x0000007000707308 */ /* 0x000e220000001000 */
[----:B---3--:R-:W-:-:S07]  /*4bb0*/  FADD.FTZ R155, R155, 1 ;  /* 0x3f8000009b9b7421 */ /* 0x008fce0000010000 */
[----:B------:R-:W3:Y:S01]  /*4bc0*/  MUFU.RCP R114, R114 ;  /* 0x0000007200727308 */ /* 0x000ee20000001000 */
[----:B----4-:R-:W-:-:S07]  /*4bd0*/  FADD.FTZ R158, R158, 1 ;  /* 0x3f8000009e9e7421 */ /* 0x010fce0000010000 */
[----:B------:R-:W4:Y:S01]  /*4be0*/  MUFU.RCP R79, R79 ;  /* 0x0000004f004f7308 */ /* 0x000f220000001000 */
[----:B0-----:R-:W-:-:S07]  /*4bf0*/  FMUL.FTZ R112, R93, R112 ;  /* 0x000000705d707220 */ /* 0x001fce0000410000 */
[----:B------:R-:W0:Y:S01]  /*4c00*/  MUFU.RCP R115, R115 ;  /* 0x0000007300737308 */ /* 0x000e220000001000 */
[----:B---3--:R-:W-:-:S05]  /*4c10*/  FMUL.FTZ R91, R91, R114 ;  /* 0x000000725b5b7220 */ /* 0x008fca0000410000 */
[----:B------:R-:W-:Y:S02]  /*4c20*/  F2FP.F16.F32.PACK_AB R91, R91, R112 ;  /* 0x000000705b5b723e */ /* 0x000fe400000000ff */
[----:B------:R3:W2:Y:S01]  /*4c30*/  MUFU.RCP R54, R147 ;  /* 0x0000009300367308 */ /* 0x0006a20000001000 */
[----:B----4-:R-:W-:Y:S01]  /*4c40*/  FMUL.FTZ R79, R78, R79 ;  /* 0x0000004f4e4f7220 */ /* 0x010fe20000410000 */
[----:B------:R-:W-:Y:S01]  /*4c50*/  PRMT R14, R91, 0x7632, R14 ;  /* 0x000076325b0e7816 */ /* 0x000fe2000000000e */
[----:B------:R-:W-:Y:S04]  /*4c60*/  STG.E.U16 desc[UR8][R34.64], R91 ;  /* 0x0000005b22007986 */ /* 0x000fe8000c101508 */
[----:B------:R4:W-:Y:S01]  /*4c70*/  STG.E.U16 desc[UR8][R34.64+0x2], R14 ;  /* 0x0000020e22007986 */ /* 0x0009e2000c101508 */
[----:B------:R-:W1:Y:S01]  /*4c80*/  MUFU.RCP R116, R116 ;  /* 0x0000007400747308 */ /* 0x000e620000001000 */
[----:B---3--:R-:W-:Y:S01]  /*4c90*/  FADD.FTZ R147, R149, 1 ;  /* 0x3f80000095937421 */ /* 0x008fe20000010000 */
[----:B0-----:R-:W-:-:S05]  /*4ca0*/  FMUL.FTZ R76, R76, R115 ;  /* 0x000000734c4c7220 */ /* 0x001fca0000410000 */
[----:B------:R-:W-:Y:S01]  /*4cb0*/  F2FP.F16.F32.PACK_AB R76, R76, R79 ;  /* 0x0000004f4c4c723e */ /* 0x000fe200000000ff */
[----:B------:R-:W0:Y:S01]  /*4cc0*/  MUFU.RCP R117, R117 ;  /* 0x0000007500757308 */ /* 0x000e220000001000 */
[----:B--2---:R-:W-:Y:S02]  /*4cd0*/  FMUL.FTZ R54, R125, R54 ;  /* 0x000000367d367220 */ /* 0x004fe40000410000 */
[----:B------:R-:W-:Y:S01]  /*4ce0*/  PRMT R19, R76, 0x7632, R19 ;  /* 0x000076324c137816 */ /* 0x000fe20000000013 */
[----:B------:R-:W-:Y:S04]  /*4cf0*/  STG.E.U16 desc[UR8][R34.64+0x4], R76 ;  /* 0x0000044c22007986 */ /* 0x000fe8000c101508 */
[----:B------:R-:W2:Y:S01]  /*4d00*/  MUFU.RCP R118, R118 ;  /* 0x0000007600767308 */ /* 0x000ea20000001000 */
[----:B-1----:R-:W-:Y:S01]  /*4d10*/  FMUL.FTZ R116, R129, R116 ;  /* 0x0000007481747220 */ /* 0x002fe20000410000 */
[----:B------:R1:W-:Y:S06]  /*4d20*/  STG.E.U16 desc[UR8][R34.64+0x6], R19 ;  /* 0x0000061322007986 */ /* 0x0003ec000c101508 */
[----:B------:R-:W3:Y:S01]  /*4d30*/  MUFU.RCP R49, R49 ;  /* 0x0000003100317308 */ /* 0x000ee20000001000 */
        /* <DEDUP_REMOVED lines=8> */
[----:B---3--:R-:W-:-:S05]  /*4dc0*/  FMUL.FTZ R49, R126, R49 ;  /* 0x000000317e317220 */ /* 0x008fca0000410000 */
[----:B------:R-:W-:Y:S02]  /*4dd0*/  F2FP.F16.F32.PACK_AB R49, R49, R118 ;  /* 0x000000763131723e */ /* 0x000fe400000000ff */
[----:B------:R-:W3:Y:S01]  /*4de0*/  MUFU.RCP R145, R145 ;  /* 0x0000009100917308 */ /* 0x000ee20000001000 */
[----:B0-----:R-:W-:Y:S01]  /*4df0*/  FMUL.FTZ R67, R124, R67 ;  /* 0x000000437c437220 */ /* 0x001fe20000410000 */
[----:B------:R-:W-:Y:S01]  /*4e00*/  PRMT R17, R49, 0x7632, R17 ;  /* 0x0000763231117816 */ /* 0x000fe20000000011 */
[----:B------:R-:W-:Y:S03]  /*4e10*/  STG.E.U16 desc[UR8][R30.64+0x4], R49 ;  /* 0x000004311e007986 */ /* 0x000fe6000c101508 */
[----:B------:R-:W-:Y:S01]  /*4e20*/  F2FP.F16.F32.PACK_AB R54, R67, R54 ;  /* 0x000000364336723e */ /* 0x000fe200000000ff */
[----:B------:R0:W-:Y:S01]  /*4e30*/  STG.E.U16 desc[UR8][R30.64+0x6], R17 ;  /* 0x000006111e007986 */ /* 0x0001e2000c101508 */
[----:B------:R-:W1:Y:S01]  /*4e40*/  MUFU.RCP R147, R147 ;  /* 0x0000009300937308 */ /* 0x000e620000001000 */
[----:B----4-:R-:W-:Y:S01]  /*4e50*/  FMUL.FTZ R150, R123, R150 ;  /* 0x000000967b967220 */ /* 0x010fe20000410000 */
[----:B------:R-:W-:Y:S01]  /*4e60*/  PRMT R14, R54, 0x7632, R14 ;  /* 0x00007632360e7816 */ /* 0x000fe2000000000e */
[----:B------:R-:W-:Y:S04]  /*4e70*/  STG.E.U16 desc[UR8][R28.64], R54 ;  /* 0x000000361c007986 */ /* 0x000fe8000c101508 */
[----:B------:R-:W-:Y:S01]  /*4e80*/  STG.E.U16 desc[UR8][R28.64+0x2], R14 ;  /* 0x0000020e1c007986 */ /* 0x000fe2000c101508 */
[----:B------:R-:W4:Y:S01]  /*4e90*/  MUFU.RCP R148, R148 ;  /* 0x0000009400947308 */ /* 0x000f220000001000 */
[----:B---3--:R-:W-:-:S05]  /*4ea0*/  FMUL.FTZ R145, R82, R145 ;  /* 0x0000009152917220 */ /* 0x008fca0000410000 */
[----:B------:R-:W-:Y:S02]  /*4eb0*/  F2FP.F16.F32.PACK_AB R145, R145, R150 ;  /* 0x000000969191723e */ /* 0x000fe400000000ff */
[----:B------:R-:W3:Y:S01]  /*4ec0*/  MUFU.RCP R103, R103 ;  /* 0x0000006700677308 */ /* 0x000ee20000001000 */
[----:B-1----:R-:W-:Y:S01]  /*4ed0*/  FMUL.FTZ R147, R122, R147 ;  /* 0x000000937a937220 */ /* 0x002fe20000410000 */
[----:B------:R-:W-:Y:S01]  /*4ee0*/  PRMT R19, R145, 0x7632, R19 ;  /* 0x0000763291137816 */ /* 0x000fe20000000013 */
[----:B------:R-:W-:Y:S04]  /*4ef0*/  STG.E.U16 desc[UR8][R28.64+0x4], R145 ;  /* 0x000004911c007986 */ /* 0x000fe8000c101508 */
[----:B------:R-:W-:Y:S01]  /*4f00*/  STG.E.U16 desc[UR8][R28.64+0x6], R19 ;  /* 0x000006131c007986 */ /* 0x000fe2000c101508 */
[----:B------:R-:W1:Y:S01]  /*4f10*/  MUFU.RCP R90, R90 ;  /* 0x0000005a005a7308 */ /* 0x000e620000001000 */
[----:B----4-:R-:W-:-:S05]  /*4f20*/  FMUL.FTZ R148, R131, R148 ;  /* 0x0000009483947220 */ /* 0x010fca0000410000 */
[----:B------:R-:W-:Y:S02]  /*4f30*/  F2FP.F16.F32.PACK_AB R147, R148, R147 ;  /* 0x000000939493723e */ /* 0x000fe400000000ff */
[----:B------:R-:W4:Y:S01]  /*4f40*/  MUFU.RCP R132, R132 ;  /* 0x0000008400847308 */ /* 0x000f220000001000 */
[----:B---3--:R-:W-:Y:S01]  /*4f50*/  FMUL.FTZ R103, R130, R103 ;  /* 0x0000006782677220 */ /* 0x008fe20000410000 */
[----:B--2---:R-:W-:Y:S01]  /*4f60*/  PRMT R15, R147, 0x7632, R15 ;  /* 0x00007632930f7816 */ /* 0x004fe2000000000f */
[----:B------:R-:W-:Y:S04]  /*4f70*/  STG.E.U16 desc[UR8][R8.64], R147 ;  /* 0x0000009308007986 */ /* 0x000fe8000c101508 */
[----:B------:R-:W-:Y:S01]  /*4f80*/  STG.E.U16 desc[UR8][R8.64+0x2], R15 ;  /* 0x0000020f08007986 */ /* 0x000fe2000c101508 */
[----:B------:R-:W2:Y:S01]  /*4f90*/  MUFU.RCP R39, R39 ;  /* 0x0000002700277308 */ /* 0x000ea20000001000 */
[----:B-1----:R-:W-:-:S05]  /*4fa0*/  FMUL.FTZ R90, R89, R90 ;  /* 0x0000005a595a7220 */ /* 0x002fca0000410000 */
[----:B------:R-:W-:Y:S02]  /*4fb0*/  F2FP.F16.F32.PACK_AB R90, R90, R103 ;  /* 0x000000675a5a723e */ /* 0x000fe400000000ff */
[----:B------:R-:W1:Y:S01]  /*4fc0*/  MUFU.RCP R75, R75 ;  /* 0x0000004b004b7308 */ /* 0x000e620000001000 */
[----:B----4-:R-:W-:Y:S01]  /*4fd0*/  FMUL.FTZ R132, R121, R132 ;  /* 0x0000008479847220 */ /* 0x010fe20000410000 */
[----:B0-----:R-:W-:Y:S01]  /*4fe0*/  PRMT R17, R90, 0x7632, R17 ;  /* 0x000076325a117816 */ /* 0x001fe20000000011 */
[----:B------:R-:W-:Y:S04]  /*4ff0*/  STG.E.U16 desc[UR8][R8.64+0x4], R90 ;  /* 0x0000045a08007986 */ /* 0x000fe8000c101508 */
[----:B------:R0:W-:Y:S01]  /*5000*/  STG.E.U16 desc[UR8][R8.64+0x6], R17 ;  /* 0x0000061108007986 */ /* 0x0001e2000c101508 */
[----:B------:R-:W3:Y:S01]  /*5010*/  MUFU.RCP R94, R94 ;  /* 0x0000005e005e7308 */ /* 0x000ee20000001000 */
[----:B--2---:R-:W-:-:S05]  /*5020*/  FMUL.FTZ R39, R88, R39 ;  /* 0x0000002758277220 */ /* 0x004fca0000410000 */
[----:B------:R-:W-:Y:S02]  /*5030*/  F2FP.F16.F32.PACK_AB R39, R39, R132 ;  /* 0x000000842727723e */ /* 0x000fe400000000ff */
[----:B------:R-:W2:Y:S01]  /*5040*/  MUFU.RCP R81, R81 ;  /* 0x0000005100517308 */ /* 0x000ea20000001000 */
[----:B-1----:R-:W-:Y:S01]  /*5050*/  FMUL.FTZ R75, R136, R75 ;  /* 0x0000004b884b7220 */ /* 0x002fe20000410000 */
[----:B0-----:R-:W-:Y:S01]  /*5060*/  PRMT R9, R39, 0x7632, R9 ;  /* 0x0000763227097816 */ /* 0x001fe20000000009 */
[----:B------:R-:W-:Y:S05]  /*5070*/  STG.E.U16 desc[UR8][R26.64], R39 ;  /* 0x000000271a007986 */ /* 0x000fea000c101508 */
[----:B------:R-:W0:Y:S01]  /*5080*/  MUFU.RCP R137, R74 ;  /* 0x0000004a00897308 */ /* 0x000e220000001000 */
[----:B---3--:R-:W-:Y:S01]  /*5090*/  FMUL.FTZ R94, R135, R94 ;  /* 0x0000005e875e7220 */ /* 0x008fe20000410000 */
[----:B------:R-:W-:Y:S04]  /*50a0*/  STG.E.U16 desc[UR8][R26.64+0x2], R9 ;  /* 0x000002091a007986 */ /* 0x000fe8000c101508 */
[----:B------:R-:W-:-:S02]  /*50b0*/  F2FP.F16.F32.PACK_AB R75, R94, R75 ;  /* 0x0000004b5e4b723e */ /* 0x000fc400000000ff */
[----:B------:R-:W1:Y:S01]  /*50c0*/  MUFU.RCP R139, R139 ;  /* 0x0000008b008b7308 */ /* 0x000e620000001000 */
[----:B--2---:R-:W-:Y:S01]  /*50d0*/  FMUL.FTZ R81, R120, R81 ;  /* 0x0000005178517220 */ /* 0x004fe20000410000 */
[----:B------:R-:W-:Y:S01]  /*50e0*/  PRMT R14, R75, 0x7632, R14 ;  /* 0x000076324b0e7816 */ /* 0x000fe2000000000e */
[----:B------:R-:W-:Y:S04]  /*50f0*/  STG.E.U16 desc[UR8][R26.64+0x4], R75 ;  /* 0x0000044b1a007986 */ /* 0x000fe8000c101508 */
[----:B------:R-:W-:Y:S01]  /*5100*/  STG.E.U16 desc[UR8][R26.64+0x6], R14 ;  /* 0x0000060e1a007986 */ /* 0x000fe2000c101508 */
[----:B------:R-:W2:Y:S01]  /*5110*/  MUFU.RCP R6, R6 ;  /* 0x0000000600067308 */ /* 0x000ea20000001000 */
[----:B0-----:R-:W-:-:S05]  /*5120*/  FMUL.FTZ R86, R86, R137 ;  /* 0x0000008956567220 */ /* 0x001fca0000410000 */
[----:B------:R-:W-:Y:S02]  /*5130*/  F2FP.F16.F32.PACK_AB R81, R86, R81 ;  /* 0x000000515651723e */ /* 0x000fe400000000ff */
[----:B------:R-:W0:Y:S01]  /*5140*/  MUFU.RCP R12, R12 ;  /* 0x0000000c000c7308 */ /* 0x000e220000001000 */
[----:B-1----:R-:W-:Y:S01]  /*5150*/  FMUL.FTZ R139, R134, R139 ;  /* 0x0000008b868b7220 */ /* 0x002fe20000410000 */
[----:B------:R-:W-:Y:S01]  /*5160*/  PRMT R8, R81, 0x7632, R8 ;  /* 0x0000763251087816 */ /* 0x000fe20000000008 */
[----:B------:R-:W-:Y:S04]  /*5170*/  STG.E.U16 desc[UR8][R36.64], R81 ;  /* 0x0000005124007986 */ /* 0x000fe8000c101508 */
[----:B------:R1:W-:Y:S01]  /*5180*/  STG.E.U16 desc[UR8][R36.64+0x2], R8 ;  /* 0x0000020824007986 */ /* 0x0003e2000c101508 */
[----:B------:R-:W3:Y:S01]  /*5190*/  MUFU.RCP R23, R23 ;  /* 0x0000001700177308 */ /* 0x000ee20000001000 */
[----:B--2---:R-:W-:-:S05]  /*51a0*/  FMUL.FTZ R6, R87, R6 ;  /* 0x0000000657067220 */ /* 0x004fca0000410000 */
[----:B------:R-:W-:Y:S02]  /*51b0*/  F2FP.F16.F32.PACK_AB R6, R6, R139 ;  /* 0x0000008b0606723e */ /* 0x000fe400000000ff */
[----:B------:R-:W2:Y:S01]  /*51c0*/  MUFU.RCP R18, R155 ;  /* 0x0000009b00127308 */ /* 0x000ea20000001000 */
[----:B0-----:R-:W-:Y:S01]  /*51d0*/  FMUL.FTZ R12, R119, R12 ;  /* 0x0000000c770c7220 */ /* 0x001fe20000410000 */
[----:B------:R-:W-:Y:S01]  /*51e0*/  PRMT R15, R6, 0x7632, R15 ;  /* 0x00007632060f7816 */ /* 0x000fe2000000000f */
[----:B------:R0:W-:Y:S01]  /*51f0*/  STG.E.U16 desc[UR8][R36.64+0x4], R6 ;  /* 0x0000040624007986 */ /* 0x0001e2000c101508 */
[----:B-1----:R-:W-:-:S03]  /*5200*/  PRMT R8, R70, 0x7632, R8 ;  /* 0x0000763246087816 */ /* 0x002fc60000000008 */
[----:B------:R1:W-:Y:S01]  /*5210*/  STG.E.U16 desc[UR8][R36.64+0x6], R15 ;  /* 0x0000060f24007986 */ /* 0x0003e2000c101508 */
[----:B------:R-:W4:Y:S01]  /*5220*/  MUFU.RCP R16, R16 ;  /* 0x0000001000107308 */ /* 0x000f220000001000 */
[----:B---3--:R-:W-:-:S05]  /*5230*/  FMUL.FTZ R23, R84, R23 ;  /* 0x0000001754177220 */ /* 0x008fca0000410000 */
[----:B------:R-:W-:Y:S02]  /*5240*/  F2FP.F16.F32.PACK_AB R12, R23, R12 ;  /* 0x0000000c170c723e */ /* 0x000fe400000000ff */
[----:B------:R-:W3:Y:S01]  /*5250*/  MUFU.RCP R13, R158 ;  /* 0x0000009e000d7308 */ /* 0x000ee20000001000 */
[----:B--2---:R-:W-:Y:S01]  /*5260*/  FMUL.FTZ R18, R133, R18 ;  /* 0x0000001285127220 */ /* 0x004fe20000410000 */
[----:B------:R-:W-:Y:S01]  /*5270*/  PRMT R9, R12, 0x7632, R9 ;  /* 0x000076320c097816 */ /* 0x000fe20000000009 */
[----:B------:R1:W-:Y:S03]  /*5280*/  STG.E.U16 desc[UR8][R10.64], R12 ;  /* 0x0000000c0a007986 */ /* 0x0003e6000c101508 */
[----:B------:R-:W-:Y:S01]  /*5290*/  F2FP.F16.F32.PACK_AB R18, R85, R18 ;  /* 0x000000125512723e */ /* 0x000fe200000000ff */
[----:B------:R1:W-:Y:S01]  /*52a0*/  STG.E.U16 desc[UR8][R10.64+0x2], R9 ;  /* 0x000002090a007986 */ /* 0x0003e2000c101508 */
[----:B----4-:R-:W-:-:S02]  /*52b0*/  FMUL.FTZ R16, R77, R16 ;  /* 0x000000104d107220 */ /* 0x010fc40000410000 */
[----:B------:R-:W-:Y:S01]  /*52c0*/  PRMT R14, R18, 0x7632, R14 ;  /* 0x00007632120e7816 */ /* 0x000fe2000000000e */
[----:B------:R1:W-:Y:S04]  /*52d0*/  STG.E.U16 desc[UR8][R10.64+0x4], R18 ;  /* 0x000004120a007986 */ /* 0x0003e8000c101508 */
[----:B------:R1:W-:Y:S01]  /*52e0*/  STG.E.U16 desc[UR8][R10.64+0x6], R14 ;  /* 0x0000060e0a007986 */ /* 0x0003e2000c101508 */
[----:B---3--:R-:W-:-:S03]  /*52f0*/  FMUL.FTZ R13, R80, R13 ;  /* 0x0000000d500d7220 */ /* 0x008fc60000410000 */
[----:B------:R1:W-:Y:S02]  /*5300*/  STG.E.U16 desc[UR8][R24.64+0x4], R70 ;  /* 0x0000044618007986 */ /* 0x0003e4000c101508 */
[----:B------:R-:W-:Y:S02]  /*5310*/  F2FP.F16.F32.PACK_AB R13, R13, R16 ;  /* 0x000000100d0d723e */ /* 0x000fe400000000ff */
[----:B------:R1:W-:Y:S02]  /*5320*/  STG.E.U16 desc[UR8][R24.64+0x6], R8 ;  /* 0x0000060818007986 */ /* 0x0003e4000c101508 */
[----:B0-----:R-:W-:Y:S02]  /*5330*/  PRMT R6, R13, 0x7632, R6 ;  /* 0x000076320d067816 */ /* 0x001fe40000000006 */
[----:B------:R1:W-:Y:S04]  /*5340*/  STG.E.U16 desc[UR8][R24.64], R13 ;  /* 0x0000000d18007986 */ /* 0x0003e8000c101508 */
[----:B------:R1:W-:Y:S01]  /*5350*/  STG.E.U16 desc[UR8][R24.64+0x2], R6 ;  /* 0x0000020618007986 */ /* 0x0003e2000c101508 */
[----:B------:R-:W-:Y:S05]  /*5360*/  @!P0 BRA `(.L_x_3490) ;  /* 0xffffffac00808947 */ /* 0x000fea000383ffff */
[----:B------:R-:W-:Y:S05]  /*5370*/  EXIT ;  /* 0x000000000000794d */ /* 0x000fea0003800000 */
.L_x_3491:
        /* <DEDUP_REMOVED lines=16> */
.L_x_3607:


//--------------------- .text._ZN13group_norm_v214gn_cuda_kernelI6__halfLi320ELi1ELi16ELi160ELi256ELb1ELi128ELi320ELi320ELi4ELb1ELi74ELb0ELb0ENS_16CompileConditionILi900EEEEEvPT_PKS4_S7_S7_flPfS8_Pj --------------------------
	.section	.text._ZN13group_norm_v214gn_cuda_kernelI6__halfLi320ELi1ELi16ELi160ELi256ELb1ELi128ELi320ELi320ELi4ELb1ELi74ELb0ELb0ENS_16CompileConditionILi900EEEEEvPT_PKS4_S7_S7_flPfS8_Pj,"ax",@progbits
	.align	128
        .global         _ZN13group_norm_v214gn_cuda_kernelI6__halfLi320ELi1ELi16ELi160ELi256ELb1ELi128ELi320ELi320ELi4ELb1ELi74ELb0ELb0ENS_16CompileConditionILi900EEEEEvPT_PKS4_S7_S7_flPfS8_Pj
        .type           _ZN13group_norm_v214gn_cuda_kernelI6__halfLi320ELi1ELi16ELi160ELi256ELb1ELi128ELi320ELi320ELi4ELb1ELi74ELb0ELb0ENS_16CompileConditionILi900EEEEEvPT_PKS4_S7_S7_flPfS8_Pj,@function
        .size           _ZN13group_norm_v214gn_cuda_kernelI6__halfLi320ELi1ELi16ELi160ELi256ELb1ELi128ELi320ELi320ELi4ELb1ELi74ELb0ELb0ENS_16CompileConditionILi900EEEEEvPT_PKS4_S7_S7_flPfS8_Pj,(.L_x_3608 - _ZN13group_norm_v214gn_cuda_kernelI6__halfLi320ELi1ELi16ELi160ELi256ELb1ELi128ELi320ELi320ELi4ELb1ELi74ELb0ELb0ENS_16CompileConditionILi900EEEEEvPT_PKS4_S7_S7_flPfS8_Pj)
        .other          _ZN13group_norm_v214gn_cuda_kernelI6__halfLi320ELi1ELi16ELi160ELi256ELb1ELi128ELi320ELi320ELi4ELb1ELi74ELb0ELb0ENS_16CompileConditionILi900EEEEEvPT_PKS4_S7_S7_flPfS8_Pj,@"STO_CUDA_ENTRY STV_DEFAULT"
_ZN13group_norm_v214gn_cuda_kernelI6__halfLi320ELi1ELi16ELi160ELi256ELb1ELi128ELi320ELi320ELi4ELb1ELi74ELb0ELb0ENS_16CompileConditionILi900EEEEEvPT_PKS4_S7_S7_flPfS8_Pj:
.text._ZN13group_norm_v214gn_cuda_kernelI6__halfLi320ELi1ELi16ELi160ELi256ELb1ELi128ELi320ELi320ELi4ELb1ELi74ELb0ELb0ENS_16CompileConditionILi900EEEEEvPT_PKS4_S7_S7_flPfS8_Pj:
        /* <DEDUP_REMOVED lines=10> */
[----:B------:R-:W-:Y:S01]  /*00a0*/  ULDC.64 UR4, c[0x0][0x240] ;  /* 0x0000900000047ab9 */ /* 0x000fe20000000a00 */
[----:B------:R-:W-:Y:S01]  /*00b0*/  MOV R9, UR6 ;  /* 0x0000000600097c02 */ /* 0x000fe20008000f00 */
[----:B------:R-:W2:Y:S01]  /*00c0*/  S2R R7, SR_CgaCtaId ;  /* 0x0000000000077919 */ /* 0x000ea20000008800 */
[----:B------:R-:W-:Y:S01]  /*00d0*/  ISETP.EQ.U32.AND P1, PT, RZ, UR4, PT ;  /* 0x00000004ff007c0c */ /* 0x000fe2000bf22070 */
[----:B------:R-:W-:Y:S01]  /*00e0*/  ULDC.64 UR8, c[0x0][0x208] ;  /* 0x0000820000087ab9 */ /* 0x000fe20000000a00 */
[----:B------:R-:W3:Y:S01]  /*00f0*/  S2R R6, SR_CTAID.X ;  /* 0x0000000000067919 */ /* 0x000ee20000002500 */
[C---:B0-----:R-:W-:Y:S01]  /*0100*/  IMAD.WIDE.U32 R4, R3.reuse, -0x33333333, RZ ;  /* 0xcccccccd03047825 */ /* 0x041fe200078e00ff */
[----:B------:R-:W-:Y:S02]  /*0110*/  MOV R4, 0x400 ;  /* 0x0000040000047802 */ /* 0x000fe40000000f00 */
[----:B------:R-:W-:-:S02]  /*0120*/  ISETP.GT.U32.AND P0, PT, R3, 0x1, PT ;  /* 0x000000010300780c */ /* 0x000fc40003f04070 */
[----:B------:R-:W-:Y:S02]  /*0130*/  SHF.R.U32.HI R8, RZ, 0x6, R5 ;  /* 0x00000006ff087819 */ /* 0x000fe40000011605 */
[----:B--2---:R-:W-:Y:S02]  /*0140*/  LEA R5, R7, R4, 0x18 ;  /* 0x0000000407057211 */ /* 0x004fe400078ec0ff */
[----:B---3--:R-:W-:Y:S01]  /*0150*/  LOP3.LUT R6, R6, 0x1, RZ, 0xc0, !PT ;  /* 0x0000000106067812 */ /* 0x008fe200078ec0ff */
[--C-:B------:R-:W-:Y:S01]  /*0160*/  IMAD R4, R8, -0x50, R3.reuse ;  /* 0xffffffb008047824 */ /* 0x100fe200078e0203 */
[----:B------:R-:W-:Y:S02]  /*0170*/  SHF.R.U32.HI R7, RZ, 0x2, R3 ;  /* 0x00000002ff077819 */ /* 0x000fe40000011603 */
[----:B------:R-:W-:Y:S01]  /*0180*/  ISETP.EQ.U32.OR P0, PT, R6, 0x1, P0 ;  /* 0x000000010600780c */ /* 0x000fe20000702470 */
[----:B------:R-:W-:Y:S01]  /*0190*/  IMAD R5, R4, 0x28, R5 ;  /* 0x0000002804057824 */ /* 0x000fe200078e0205 */
[----:B------:R-:W-:Y:S01]  /*01a0*/  HFMA2.MMA R4, -RZ, RZ, 0, 0 ;  /* 0x00000000ff047435 */ /* 0x000fe200000001ff */
[----:B------:R-:W-:-:S02]  /*01b0*/  SHF.L.U32 R7, R7, 0x1, RZ ;  /* 0x0000000107077819 */ /* 0x000fc400000006ff */
[----:B------:R-:W-:Y:S02]  /*01c0*/  ISETP.EQ.OR.EX P0, PT, RZ, UR5, P0, P1 ;  /* 0x00000005ff007c0c */ /* 0x000fe40008702710 */
[----:B-1----:R-:W-:Y:S02]  /*01d0*/  LEA R48, P1, R9, R48, 0x2 ;  /* 0x0000003009307211 */ /* 0x002fe400078210ff */
[----:B------:R-:W-:Y:S02]  /*01e0*/  LOP3.LUT R6, R7, 0xfffffffe, R6, 0xe2, !PT ;  /* 0xfffffffe07067812 */ /* 0x000fe400078ee206 */
[----:B------:R-:W-:Y:S02]  /*01f0*/  LEA R7, R8, R5, 0x3 ;  /* 0x0000000508077211 */ /* 0x000fe400078e18ff */
[----:B------:R-:W-:Y:S02]  /*0200*/  LEA.HI.X R49, R9, R49, R4, 0x2, P1 ;  /* 0x0000003109317211 */ /* 0x000fe400008f1404 */
[----:B------:R-:W-:-:S02]  /*0210*/  MOV R5, RZ ;  /* 0x000000ff00057202 */ /* 0x000fc40000000f00 */
[----:B------:R-:W-:-:S07]  /*0220*/  LOP3.LUT R8, R3, 0x3, RZ, 0xc0, !PT ;  /* 0x0000000303087812 */ /* 0x000fce00078ec0ff */
.L_x_3499:
[----:B------:R-:W0:Y:S01]  /*0230*/  S2UR UR7, SR_CTAID.X ;  /* 0x00000000000779c3 */ /* 0x000e220000002500 */
[----:B--2---:R-:W-:Y:S01]  /*0240*/  IMAD.WIDE.U32 R10, R3, -0x33333333, RZ ;  /* 0xcccccccd030a7825 */ /* 0x004fe200078e00ff */
[C---:B------:R-:W-:Y:S02]  /*0250*/  LOP3.LUT R10, R9.reuse, 0x7, RZ, 0xc0, !PT ;  /* 0x00000007090a7812 */ /* 0x040fe400078ec0ff */
[--C-:B------:R-:W-:Y:S02]  /*0260*/  SHF.R.U64 R15, R9, 0x3, R4.reuse ;  /* 0x00000003090f7819 */ /* 0x100fe40000001204 */
[----:B------:R-:W-:Y:S01]  /*0270*/  SHF.R.U32.HI R14, RZ, 0x6, R11 ;  /* 0x00000006ff0e7819 */ /* 0x000fe2000001160b */
[----:B------:R-:W-:Y:S01]  /*0280*/  IMAD R11, R10, 0x140, RZ ;  /* 0x000001400a0b7824 */ /* 0x000fe200078e02ff */
[----:B------:R-:W-:-:S03]  /*0290*/  SHF.R.U32.HI R10, RZ, 0x3, R4 ;  /* 0x00000003ff0a7819 */ /* 0x000fc60000011604 */
[----:B------:R-:W-:Y:S02]  /*02a0*/  IMAD R18, R14, -0x50, R3 ;  /* 0xffffffb00e127824 */ /* 0x000fe400078e0203 */
[----:B------:R-:W-:-:S03]  /*02b0*/  IMAD R17, R10, 0xa0000, RZ ;  /* 0x000a00000a117824 */ /* 0x000fc600078e02ff */
[----:B------:R-:W-:-:S04]  /*02c0*/  LEA R12, R18, R11, 0x2 ;  /* 0x0000000b120c7211 */ /* 0x000fc800078e10ff */
[----:B------:R-:W-:Y:S01]  /*02d0*/  SHF.R.S32.HI R13, RZ, 0x1f, R12 ;  /* 0x0000001fff0d7819 */ /* 0x000fe2000001140c */
[----:B0-----:R-:W-:-:S04]  /*02e0*/  USHF.L.U32 UR4, UR7, 0x7, URZ ;  /* 0x0000000707047899 */ /* 0x001fc8000800063f */
[----:B------:R-:W-:-:S06]  /*02f0*/  ULOP3.LUT UR4, UR4, 0x80, URZ, 0xc0, !UPT ;  /* 0x0000008004047892 */ /* 0x000fcc000f8ec03f */
[----:B------:R-:W-:Y:S01]  /*0300*/  IADD3 R133, R14, UR4, RZ ;  /* 0x000000040e857c10 */ /* 0x000fe2000fffe0ff */
[----:B------:R-:W-:Y:S01]  /*0310*/  IMAD.WIDE.U32 R14, R15, 0xa0000, R12 ;  /* 0x000a00000f0e7825 */ /* 0x000fe200078e000c */
[----:B------:R-:W-:-:S03]  /*0320*/  ULDC.64 UR4, c[0x0][0x218] ;  /* 0x0000860000047ab9 */ /* 0x000fc60000000a00 */
[----:B------:R-:W-:Y:S01]  /*0330*/  IMAD R133, R133, 0xa00, RZ ;  /* 0x00000a0085857824 */ /* 0x000fe200078e02ff */
[----:B------:R-:W-:-:S04]  /*0340*/  IADD3 R15, R15, R17, RZ ;  /* 0x000000110f0f7210 */ /* 0x000fc80007ffe0ff */
        /* <DEDUP_REMOVED lines=72> */
[----:B------:R-:W-:Y:S02]  /*07d0*/  IADD3 R10, P1, R121, R14, RZ ;  /* 0x0000000e790a7210 */ /* 0x000fe40007f3e0ff */
[----:B------:R-:W-:Y:S02]  /*07e0*/  IADD3 R41, R133, 0x20800, RZ ;  /* 0x0002080085297810 */ /* 0x000fe40007ffe0ff */
[----:B------:R-:W-:Y:S02]  /*07f0*/  IADD3.X R17, RZ, R15, RZ, P1, !PT ;  /* 0x0000000fff117210 */ /* 0x000fe40000ffe4ff */
        /* <DEDUP_REMOVED lines=31> */
[----:B------:R-:W5:Y:S01]  /*09f0*/  LDG.E.64.CONSTANT R106, desc[UR8][R106.64] ;  /* 0x000000086a6a7981 */ /* 0x000f62000c1e9b00 */
[--C-:B--2---:R-:W-:Y:S02]  /*0a00*/  HADD2.F32 R10, -RZ, R46.reuse.H0_H0 ;  /* 0x2000002eff0a7230 */ /* 0x104fe40000004100 */
[----:B------:R-:W-:-:S03]  /*0a10*/  HADD2.F32 R17, -RZ, R46.H1_H1 ;  /* 0x3000002eff117230 */ /* 0x000fc60000004100 */
[----:B------:R-:W-:Y:S01]  /*0a20*/  FADD.FTZ R16, RZ, R10 ;  /* 0x0000000aff107221 */ /* 0x000fe20000010000 */
[----:B------:R-:W-:Y:S01]  /*0a30*/  FFMA.FTZ R10, R10, R10, RZ ;  /* 0x0000000a0a0a7223 */ /* 0x000fe200000100ff */
[--C-:B------:R-:W-:Y:S02]  /*0a40*/  HADD2.F32 R19, -RZ, R47.reuse.H0_H0 ;  /* 0x2000002fff137230 */ /* 0x100fe40000004100 */
[----:B------:R-:W-:Y:S01]  /*0a50*/  FADD.FTZ R16, R16, R17 ;  /* 0x0000001110107221 */ /* 0x000fe20000010000 */
[----:B------:R-:W-:Y:S01]  /*0a60*/  FFMA.FTZ R10, R17, R17, R10 ;  /* 0x00000011110a7223 */ /* 0x000fe2000001000a */
[----:B------:R-:W-:Y:S02]  /*0a70*/  HADD2.F32 R17, -RZ, R47.H1_H1 ;  /* 0x3000002fff117230 */ /* 0x000fe40000004100 */
[----:B------:R-:W-:Y:S01]  /*0a80*/  FADD.FTZ R16, R16, R19 ;  /* 0x0000001310107221 */ /* 0x000fe20000010000 */
[----:B------:R-:W-:Y:S01]  /*0a90*/  FFMA.FTZ R10, R19, R19, R10 ;  /* 0x00000013130a7223 */ /* 0x000fe2000001000a */
[----:B---3--:R-:W-:-:S02]  /*0aa0*/  HADD2.F32 R19, -RZ, R66.H0_H0 ;  /* 0x20000042ff137230 */ /* 0x008fc40000004100 */
[----:B------:R-:W-:Y:S01]  /*0ab0*/  FADD.FTZ R16, R16, R17 ;  /* 0x0000001110107221 */ /* 0x000fe20000010000 */
[----:B------:R-:W-:Y:S01]  /*0ac0*/  FFMA.FTZ R10, R17, R17, R10 ;  /* 0x00000011110a7223 */ /* 0x000fe2000001000a */
[----:B------:R-:W-:Y:S02]  /*0ad0*/  HADD2.F32 R17, -RZ, R66.H1_H1 ;  /* 0x30000042ff117230 */ /* 0x000fe40000004100 */
[----:B------:R-:W-:Y:S01]  /*0ae0*/  FADD.FTZ R16, R16, R19 ;  /* 0x0000001310107221 */ /* 0x000fe20000010000 */
[----:B------:R-:W-:Y:S01]  /*0af0*/  FFMA.FTZ R10, R19, R19, R10 ;  /* 0x00000013130a7223 */ /* 0x000fe2000001000a */
[----:B------:R-:W-:Y:S02]  /*0b00*/  IADD3 R19, R133, 0x2d000, RZ ;  /* 0x0002d00085137810 */ /* 0x000fe40007ffe0ff */
[----:B------:R-:W-:Y:S01]  /*0b10*/  FADD.FTZ R16, R16, R17 ;  /* 0x0000001110107221 */ /* 0x000fe20000010000 */
[----:B------:R-:W-:Y:S01]  /*0b20*/  FFMA.FTZ R10, R17, R17, R10 ;  /* 0x00000011110a7223 */ /* 0x000fe2000001000a */
[--C-:B------:R-:W-:Y:S01]  /*0b30*/  HADD2.F32 R17, -RZ, R67.reuse.H0_H0 ;  /* 0x20000043ff117230 */ /* 0x100fe20000004100 */
[----:B------:R-:W-:Y:S01]  /*0b40*/  IADD3 R20, P1, R19, R14, RZ ;  /* 0x0000000e13147210 */ /* 0x000fe20007f3e0ff */
[----:B------:R-:W-:-:S03]  /*0b50*/  HADD2.F32 R23, -RZ, R67.H1_H1 ;  /* 0x30000043ff177230 */ /* 0x000fc60000004100 */
[----:B------:R-:W-:Y:S01]  /*0b60*/  IADD3.X R25, RZ, R15, RZ, P1, !PT ;  /* 0x0000000fff197210 */ /* 0x000fe20000ffe4ff */
[----:B------:R-:W-:Y:S01]  /*0b70*/  FADD.FTZ R16, R16, R17 ;  /* 0x0000001110107221 */ /* 0x000fe20000010000 */
[----:B------:R-:W-:Y:S01]  /*0b80*/  FFMA.FTZ R10, R17, R17, R10 ;  /* 0x00000011110a7223 */ /* 0x000fe2000001000a */
[----:B------:R-:W-:Y:S01]  /*0b90*/  LEA R74, P1, R20, UR4, 0x1 ;  /* 0x00000004144a7c11 */ /* 0x000fe2000f8208ff */
[--C-:B----4-:R-:W-:Y:S02]  /*0ba0*/  HADD2.F32 R17, -RZ, R52.reuse.H0_H0 ;  /* 0x20000034ff117230 */ /* 0x110fe40000004100 */
[----:B------:R-:W-:Y:S01]  /*0bb0*/  FADD.FTZ R16, R16, R23 ;  /* 0x0000001710107221 */ /* 0x000fe20000010000 */
[----:B------:R-:W-:Y:S01]  /*0bc0*/  FFMA.FTZ R10, R23, R23, R10 ;  /* 0x00000017170a7223 */ /* 0x000fe2000001000a */
[----:B------:R-:W-:Y:S02]  /*0bd0*/  LEA.HI.X R75, R20, UR5, R25, 0x1, P1 ;  /* 0x00000005144b7c11 */ /* 0x000fe400088f0c19 */
[----:B------:R-:W-:Y:S01]  /*0be0*/  IADD3 R39, R133, 0x2f800, RZ ;  /* 0x0002f80085277810 */ /* 0x000fe20007ffe0ff */
[----:B------:R-:W-:Y:S01]  /*0bf0*/  FADD.FTZ R16, R16, R17 ;  /* 0x0000001110107221 */ /* 0x000fe20000010000 */
[----:B------:R-:W-:Y:S01]  /*0c00*/  FFMA.FTZ R10, R17, R17, R10 ;  /* 0x00000011110a7223 */ /* 0x000fe2000001000a */
[----:B------:R-:W-:Y:S01]  /*0c10*/  HADD2.F32 R17, -RZ, R52.H1_H1 ;  /* 0x30000034ff117230 */ /* 0x000fe20000004100 */
[----:B------:R-:W2:Y:S01]  /*0c20*/  LDG.E.64.CONSTANT R74, desc[UR8][R74.64] ;  /* 0x000000084a4a7981 */ /* 0x000ea2000c1e9b00 */
[----:B------:R-:W-:-:S03]  /*0c30*/  IADD3 R20, P1, R39, R14, RZ ;  /* 0x0000000e27147210 */ /* 0x000fc60007f3e0ff */
[----:B------:R-:W-:Y:S01]  /*0c40*/  FADD.FTZ R16, R16, R17 ;  /* 0x0000001110107221 */ /* 0x000fe20000010000 */
[----:B------:R-:W-:Y:S01]  /*0c50*/  FFMA.FTZ R10, R17, R17, R10 ;  /* 0x00000011110a7223 */ /* 0x000fe2000001000a */
        /* <DEDUP_REMOVED lines=10> */
[----:B------:R-:W-:-:S03]  /*0d00*/  HADD2.F32 R23, -RZ, R53.H0_H0 ;  /* 0x20000035ff177230 */ /* 0x000fc60000004100 */
[----:B------:R-:W4:Y:S01]  /*0d10*/  LDG.E.64.CONSTANT R72, desc[UR8][R72.64] ;  /* 0x0000000848487981 */ /* 0x000f22000c1e9b00 */
[----:B------:R-:W-:Y:S01]  /*0d20*/  IADD3 R20, P1, R153, R14, RZ ;  /* 0x0000000e99147210 */ /* 0x000fe20007f3e0ff */
[----:B------:R-:W-:Y:S02]  /*0d30*/  HADD2.F32 R25, -RZ, R53.H1_H1 ;  /* 0x30000035ff197230 */ /* 0x000fe40000004100 */
[----:B------:R-:W-:Y:S01]  /*0d40*/  FADD.FTZ R16, R16, R23 ;  /* 0x0000001710107221 */ /* 0x000fe20000010000 */
[----:B------:R-:W-:Y:S01]  /*0d50*/  IADD3.X R27, RZ, R15, RZ, P1, !PT ;  /* 0x0000000fff1b7210 */ /* 0x000fe20000ffe4ff */
[----:B------:R-:W-:Y:S01]  /*0d60*/  FFMA.FTZ R10, R23, R23, R10 ;  /* 0x00000017170a7223 */ /* 0x000fe2000001000a */
[----:B------:R-:W-:Y:S01]  /*0d70*/  LEA R64, P1, R20, UR4, 0x1 ;  /* 0x0000000414407c11 */ /* 0x000fe2000f8208ff */
[--C-:B-----5:R-:W-:Y:S02]  /*0d80*/  HADD2.F32 R23, -RZ, R112.reuse.H0_H0 ;  /* 0x20000070ff177230 */ /* 0x120fe40000004100 */
[----:B------:R-:W-:Y:S01]  /*0d90*/  FADD.FTZ R16, R16, R25 ;  /* 0x0000001910107221 */ /* 0x000fe20000010000 */
[----:B------:R-:W-:Y:S01]  /*0da0*/  FFMA.FTZ R10, R25, R25, R10 ;  /* 0x00000019190a7223 */ /* 0x000fe2000001000a */
[----:B------:R-:W-:Y:S01]  /*0db0*/  LEA.HI.X R65, R20, UR5, R27, 0x1, P1 ;  /* 0x0000000514417c11 */ /* 0x000fe200088f0c1b */
[----:B------:R-:W-:Y:S01]  /*0dc0*/  HADD2.F32 R25, -RZ, R112.H1_H1 ;  /* 0x30000070ff197230 */ /* 0x000fe20000004100 */
[----:B------:R-:W-:Y:S01]  /*0dd0*/  IADD3 R155, R133, 0x37000, RZ ;  /* 0x00037000859b7810 */ /* 0x000fe20007ffe0ff */
[----:B------:R-:W-:Y:S01]  /*0de0*/  FADD.FTZ R16, R16, R23 ;  /* 0x0000001710107221 */ /* 0x000fe20000010000 */
[----:B------:R-:W-:-:S02]  /*0df0*/  FFMA.FTZ R10, R23, R23, R10 ;  /* 0x00000017170a7223 */ /* 0x000fc4000001000a */
[----:B------:R-:W5:Y:S01]  /*0e00*/  LDG.E.64.CONSTANT R64, desc[UR8][R64.64] ;  /* 0x0000000840407981 */ /* 0x000f62000c1e9b00 */
[----:B------:R-:W-:Y:S01]  /*0e10*/  IADD3 R20, P1, R155, R14, RZ ;  /* 0x0000000e9b147210 */ /* 0x000fe20007f3e0ff */
[--C-:B------:R-:W-:Y:S02]  /*0e20*/  HADD2.F32 R23, -RZ, R113.reuse.H0_H0 ;  /* 0x20000071ff177230 */ /* 0x100fe40000004100 */
[----:B------:R-:W-:Y:S01]  /*0e30*/  FADD.FTZ R16, R16, R25 ;  /* 0x0000001910107221 */ /* 0x000fe20000010000 */
[----:B------:R-:W-:Y:S01]  /*0e40*/  FFMA.FTZ R10, R25, R25, R10 ;  /* 0x00000019190a7223 */ /* 0x000fe2000001000a */
[----:B------:R-:W-:Y:S02]  /*0e50*/  IADD3.X R27, RZ, R15, RZ, P1, !PT ;  /* 0x0000000fff1b7210 */ /* 0x000fe40000ffe4ff */
[----:B------:R-:W-:Y:S01]  /*0e60*/  LEA R68, P1, R20, UR4, 0x1 ;  /* 0x0000000414447c11 */ /* 0x000fe2000f8208ff */
[----:B------:R-:W-:Y:S01]  /*0e70*/  FADD.FTZ R16, R16, R23 ;  /* 0x0000001710107221 */ /* 0x000fe20000010000 */
[----:B------:R-:W-:Y:S01]  /*0e80*/  FFMA.FTZ R10, R23, R23, R10 ;  /* 0x00000017170a7223 */ /* 0x000fe2000001000a */
[----:B------:R-:W-:Y:S01]  /*0e90*/  HADD2.F32 R23, -RZ, R113.H1_H1 ;  /* 0x30000071ff177230 */ /* 0x000fe20000004100 */
[----:B------:R-:W-:Y:S01]  /*0ea0*/  LEA.HI.X R69, R20, UR5, R27, 0x1, P1 ;  /* 0x0000000514457c11 */ /* 0x000fe200088f0c1b */
[----:B------:R-:W-:Y:S01]  /*0eb0*/  HADD2.F32 R25, -RZ, R116.H0_H0 ;  /* 0x20000074ff197230 */ /* 0x000fe20000004100 */
[----:B------:R-:W-:-:S02]  /*0ec0*/  IADD3 R157, R133, 0x39800, RZ ;  /* 0x00039800859d7810 */ /* 0x000fc40007ffe0ff */
[----:B------:R-:W-:Y:S01]  /*0ed0*/  FADD.FTZ R16, R16, R23 ;  /* 0x0000001710107221 */ /* 0x000fe20000010000 */
[----:B------:R-:W-:Y:S01]  /*0ee0*/  FFMA.FTZ R10, R23, R23, R10 ;  /* 0x00000017170a7223 */ /* 0x000fe2000001000a */
[----:B------:R-:W-:Y:S01]  /*0ef0*/  HADD2.F32 R23, -RZ, R116.H1_H1 ;  /* 0x30000074ff177230 */ /* 0x000fe20000004100 */
[----:B------:R-:W5:Y:S01]  /*0f00*/  LDG.E.64.CONSTANT R68, desc[UR8][R68.64] ;  /* 0x0000000844447981 */ /* 0x000f62000c1e9b00 */
[----:B------:R-:W-:Y:S01]  /*0f10*/  FADD.FTZ R16, R16, R25 ;  /* 0x0000001910107221 */ /* 0x000fe20000010000 */
[----:B------:R-:W-:Y:S01]  /*0f20*/  FFMA.FTZ R10, R25, R25, R10 ;  /* 0x00000019190a7223 */ /* 0x000fe2000001000a */
[----:B------:R-:W-:Y:S02]  /*0f30*/  IADD3 R20, P1, R157, R14, RZ ;  /* 0x0000000e9d147210 */ /* 0x000fe40007f3e0ff */
[----:B------:R-:W-:Y:S01]  /*0f40*/  FADD.FTZ R16, R16, R23 ;  /* 0x0000001710107221 */ /* 0x000fe20000010000 */
[----:B------:R-:W-:Y:S01]  /*0f50*/  FFMA.FTZ R10, R23, R23, R10 ;  /* 0x00000017170a7223 */ /* 0x000fe2000001000a */
[----:B------:R-:W-:Y:S01]  /*0f60*/  IADD3.X R27, RZ, R15, RZ, P1, !PT ;  /* 0x0000000fff1b7210 */ /* 0x000fe20000ffe4ff */
[--C-:B------:R-:W-:Y:S01]  /*0f70*/  HADD2.F32 R23, -RZ, R117.reuse.H0_H0 ;  /* 0x20000075ff177230 */ /* 0x100fe20000004100 */
[----:B------:R-:W-:Y:S01]  /*0f80*/  LEA R54, P1, R20, UR4, 0x1 ;  /* 0x0000000414367c11 */ /* 0x000fe2000f8208ff */
[----:B------:R-:W-:-:S03]  /*0f90*/  HADD2.F32 R25, -RZ, R117.H1_H1 ;  /* 0x30000075ff197230 */ /* 0x000fc60000004100 */
[----:B------:R-:W-:Y:S01]  /*0fa0*/  LEA.HI.X R55, R20, UR5, R27, 0x1, P1 ;  /* 0x0000000514377c11 */ /* 0x000fe200088f0c1b */
[----:B------:R-:W-:Y:S01]  /*0fb0*/  FADD.FTZ R16, R16, R23 ;  /* 0x0000001710107221 */ /* 0x000fe20000010000 */
[----:B------:R-:W-:Y:S01]  /*0fc0*/  FFMA.FTZ R10, R23, R23, R10 ;  /* 0x00000017170a7223 */ /* 0x000fe2000001000a */
[----:B------:R-:W-:Y:S01]  /*0fd0*/  IADD3 R159, R133, 0x3c000, RZ ;  /* 0x0003c000859f7810 */ /* 0x000fe20007ffe0ff */
[--C-:B------:R-:W-:Y:S02]  /*0fe0*/  HADD2.F32 R23, -RZ, R114.reuse.H0_H0 ;  /* 0x20000072ff177230 */ /* 0x100fe40000004100 */
[----:B------:R-:W-:Y:S01]  /*0ff0*/  FADD.FTZ R16, R16, R25 ;  /* 0x0000001910107221 */ /* 0x000fe20000010000 */
[----:B------:R-:W-:Y:S01]  /*1000*/  FFMA.FTZ R10, R25, R25, R10 ;  /* 0x00000019190a7223 */ /* 0x000fe2000001000a */
[----:B------:R-:W5:Y:S01]  /*1010*/  LDG.E.64.CONSTANT R54, desc[UR8][R54.64] ;  /* 0x0000000836367981 */ /* 0x000f62000c1e9b00 */
[----:B------:R-:W-:Y:S01]  /*1020*/  IADD3 R20, P1, R159, R14, RZ ;  /* 0x0000000e9f147210 */ /* 0x000fe20007f3e0ff */
[----:B------:R-:W-:Y:S01]  /*1030*/  FADD.FTZ R16, R16, R23 ;  /* 0x0000001710107221 */ /* 0x000fe20000010000 */
[----:B------:R-:W-:Y:S01]  /*1040*/  FFMA.FTZ R10, R23, R23, R10 ;  /* 0x00000017170a7223 */ /* 0x000fe2000001000a */
[----:B------:R-:W-:Y:S01]  /*1050*/  HADD2.F32 R23, -RZ, R114.H1_H1 ;  /* 0x30000072ff177230 */ /* 0x000fe20000004100 */
[----:B------:R-:W-:-:S02]  /*1060*/  IADD3.X R27, RZ, R15, RZ, P1, !PT ;  /* 0x0000000fff1b7210 */ /* 0x000fc40000ffe4ff */
[----:B------:R-:W-:Y:S01]  /*1070*/  LEA R62, P1, R20, UR4, 0x1 ;  /* 0x00000004143e7c11 */ /* 0x000fe2000f8208ff */
[--C-:B------:R-:W-:Y:S02]  /*1080*/  HADD2.F32 R25, -RZ, R115.reuse.H0_H0 ;  /* 0x20000073ff197230 */ /* 0x100fe40000004100 */
[----:B------:R-:W-:Y:S01]  /*1090*/  FADD.FTZ R16, R16, R23 ;  /* 0x0000001710107221 */ /* 0x000fe20000010000 */
[----:B------:R-:W-:Y:S01]  /*10a0*/  FFMA.FTZ R10, R23, R23, R10 ;  /* 0x00000017170a7223 */ /* 0x000fe2000001000a */
[----:B------:R-:W-:Y:S01]  /*10b0*/  LEA.HI.X R63, R20, UR5, R27, 0x1, P1 ;  /* 0x00000005143f7c11 */ /* 0x000fe200088f0c1b */
[----:B------:R-:W-:Y:S02]  /*10c0*/  HADD2.F32 R23, -RZ, R115.H1_H1 ;  /* 0x30000073ff177230 */ /* 0x000fe40000004100 */
[----:B------:R-:W-:Y:S01]  /*10d0*/  FADD.FTZ R16, R16, R25 ;  /* 0x0000001910107221 */ /* 0x000fe20000010000 */
[----:B------:R-:W-:Y:S01]  /*10e0*/  FFMA.FTZ R10, R25, R25, R10 ;  /* 0x00000019190a7223 */ /* 0x000fe2000001000a */
[----:B------:R-:W-:Y:S01]  /*10f0*/  IADD3 R161, R133, 0x3e800, RZ ;  /* 0x0003e80085a17810 */ /* 0x000fe20007ffe0ff */
[----:B------:R-:W5:Y:S01]  /*1100*/  LDG.E.64.CONSTANT R62, desc[UR8][R62.64] ;  /* 0x000000083e3e7981 */ /* 0x000f62000c1e9b00 */
[----:B------:R-:W-:Y:S01]  /*1110*/  FADD.FTZ R16, R16, R23 ;  /* 0x0000001710107221 */ /* 0x000fe20000010000 */
[----:B------:R-:W-:Y:S01]  /*1120*/  FFMA.FTZ R10, R23, R23, R10 ;  /* 0x00000017170a7223 */ /* 0x000fe2000001000a */
[----:B------:R-:W-:Y:S01]  /*1130*/  IADD3 R20, P1, R161, R14, RZ ;  /* 0x0000000ea1147210 */ /* 0x000fe20007f3e0ff */
[----:B------:R-:W-:-:S02]  /*1140*/  HADD2.F32 R23, -RZ, R56.H0_H0 ;  /* 0x20000038ff177230 */ /* 0x000fc40000004100 */
[----:B------:R-:W-:Y:S01]  /*1150*/  HADD2.F32 R25, -RZ, R56.H1_H1 ;  /* 0x30000038ff197230 */ /* 0x000fe20000004100 */
[----:B------:R-:W-:Y:S02]  /*1160*/  IADD3.X R27, RZ, R15, RZ, P1, !PT ;  /* 0x0000000fff1b7210 */ /* 0x000fe40000ffe4ff */
[----:B------:R-:W-:Y:S01]  /*1170*/  LEA R98, P1, R20, UR4, 0x1 ;  /* 0x0000000414627c11 */ /* 0x000fe2000f8208ff */
[----:B------:R-:W-:Y:S01]  /*1180*/  FADD.FTZ R16, R16, R23 ;  /* 0x0000001710107221 */ /* 0x000fe20000010000 */
[----:B------:R-:W-:Y:S01]  /*1190*/  FFMA.FTZ R10, R23, R23, R10 ;  /* 0x00000017170a7223 */ /* 0x000fe2000001000a */
[----:B------:R-:W-:Y:S01]  /*11a0*/  HADD2.F32 R23, -RZ, R57.H0_H0 ;  /* 0x20000039ff177230 */ /* 0x000fe20000004100 */
[----:B------:R-:W-:Y:S01]  /*11b0*/  LEA.HI.X R99, R20, UR5, R27, 0x1, P1 ;  /* 0x0000000514637c11 */ /* 0x000fe200088f0c1b */
[----:B------:R-:W-:Y:S01]  /*11c0*/  FADD.FTZ R16, R16, R25 ;  /* 0x0000001910107221 */ /* 0x000fe20000010000 */
[----:B------:R-:W-:Y:S01]  /*11d0*/  FFMA.FTZ R10, R25, R25, R10 ;  /* 0x00000019190a7223 */ /* 0x000fe2000001000a */
[----:B------:R-:W-:-:S02]  /*11e0*/  IADD3 R163, R133, 0x41000, RZ ;  /* 0x0004100085a37810 */ /* 0x000fc40007ffe0ff */
[----:B------:R-:W-:Y:S01]  /*11f0*/  FADD.FTZ R16, R16, R23 ;  /* 0x0000001710107221 */ /* 0x000fe20000010000 */
[----:B------:R-:W-:Y:S01]  /*1200*/  FFMA.FTZ R10, R23, R23, R10 ;  /* 0x00000017170a7223 */ /* 0x000fe2000001000a */
[----:B------:R-:W-:Y:S01]  /*1210*/  HADD2.F32 R23, -RZ, R57.H1_H1 ;  /* 0x30000039ff177230 */ /* 0x000fe20000004100 */
[----:B------:R-:W5:Y:S01]  /*1220*/  LDG.E.64.CONSTANT R98, desc[UR8][R98.64] ;  /* 0x0000000862627981 */ /* 0x000f62000c1e9b00 */
[----:B------:R-:W-:Y:S01]  /*1230*/  IADD3 R20, P1, R163, R14, RZ ;  /* 0x0000000ea3147210 */ /* 0x000fe20007f3e0ff */
[--C-:B------:R-:W-:Y:S02]  /*1240*/  HADD2.F32 R25, -RZ, R60.reuse.H0_H0 ;  /* 0x2000003cff197230 */ /* 0x100fe40000004100 */
[----:B------:R-:W-:Y:S01]  /*1250*/  FADD.FTZ R16, R16, R23 ;  /* 0x0000001710107221 */ /* 0x000fe20000010000 */
[----:B------:R-:W-:Y:S01]  /*1260*/  FFMA.FTZ R10, R23, R23, R10 ;  /* 0x00000017170a7223 */ /* 0x000fe2000001000a */
[----:B------:R-:W-:Y:S02]  /*1270*/  IADD3.X R27, RZ, R15, RZ, P1, !PT ;  /* 0x0000000fff1b7210 */ /* 0x000fe40000ffe4ff */
[----:B------:R-:W-:Y:S01]  /*1280*/  LEA R96, P1, R20, UR4, 0x1 ;  /* 0x0000000414607c11 */ /* 0x000fe2000f8208ff */
[----:B------:R-:W-:-:S02]  /*1290*/  HADD2.F32 R23, -RZ, R60.H1_H1 ;  /* 0x3000003cff177230 */ /* 0x000fc40000004100 */
[----:B------:R-:W-:Y:S01]  /*12a0*/  FADD.FTZ R16, R16, R25 ;  /* 0x0000001910107221 */ /* 0x000fe20000010000 */
[----:B------:R-:W-:Y:S01]  /*12b0*/  FFMA.FTZ R10, R25, R25, R10 ;  /* 0x00000019190a7223 */ /* 0x000fe2000001000a */
[----:B------:R-:W-:Y:S02]  /*12c0*/  LEA.HI.X R97, R20, UR5, R27, 0x1, P1 ;  /* 0x0000000514617c11 */ /* 0x000fe400088f0c1b */
[----:B------:R-:W-:Y:S01]  /*12d0*/  FADD.FTZ R16, R16, R23 ;  /* 0x0000001710107221 */ /* 0x000fe20000010000 */
[----:B------:R-:W-:Y:S01]  /*12e0*/  FFMA.FTZ R10, R23, R23, R10 ;  /* 0x00000017170a7223 */ /* 0x000fe2000001000a */
[----:B------:R-:W-:Y:S01]  /*12f0*/  IADD3 R139, R133, 0x43800, RZ ;  /* 0x00043800858b7810 */ /* 0x000fe20007ffe0ff */
[--C-:B------:R-:W-:Y:S01]  /*1300*/  HADD2.F32 R23, -RZ, R61.reuse.H0_H0 ;  /* 0x2000003dff177230 */ /* 0x100fe20000004100 */
[----:B------:R-:W5:Y:S01]  /*1310*/  LDG.E.64.CONSTANT R96, desc[UR8][R96.64] ;  /* 0x0000000860607981 */ /* 0x000f62000c1e9b00 */
[----:B------:R-:W-:Y:S01]  /*1320*/  HADD2.F32 R25, -RZ, R61.H1_H1 ;  /* 0x3000003dff197230 */ /* 0x000fe20000004100 */
[----:B------:R-:W-:-:S02]  /*1330*/  IADD3 R20, P1, R139, R14, RZ ;  /* 0x0000000e8b147210 */ /* 0x000fc40007f3e0ff */
[----:B------:R-:W-:Y:S01]  /*1340*/  FADD.FTZ R16, R16, R23 ;  /* 0x0000001710107221 */ /* 0x000fe20000010000 */
[----:B------:R-:W-:Y:S01]  /*1350*/  FFMA.FTZ R10, R23, R23, R10 ;  /* 0x00000017170a7223 */ /* 0x000fe2000001000a */
        /* <DEDUP_REMOVED lines=9> */
[----:B------:R-:W-:Y:S01]  /*13f0*/  IADD3 R147, R133, 0x46000, RZ ;  /* 0x0004600085937810 */ /* 0x000fe20007ffe0ff */
[--C-:B------:R-:W-:Y:S01]  /*1400*/  HADD2.F32 R25, -RZ, R109.reuse.H0_H0 ;  /* 0x2000006dff197230 */ /* 0x100fe20000004100 */
[----:B------:R-:W5:Y:S02]  /*1410*/  LDG.E.64.CONSTANT R78, desc[UR8][R78.64] ;  /* 0x000000084e4e7981 */ /* 0x000f64000c1e9b00 */
[----:B------:R-:W-:Y:S01]  /*1420*/  FADD.FTZ R16, R16, R23 ;  /* 0x0000001710107221 */ /* 0x000fe20000010000 */
[----:B------:R-:W-:Y:S01]  /*1430*/  FFMA.FTZ R10, R23, R23, R10 ;  /* 0x00000017170a7223 */ /* 0x000fe2000001000a */
[----:B------:R-:W-:Y:S01]  /*1440*/  IADD3 R20, P1, R147, R14, RZ ;  /* 0x0000000e93147210 */ /* 0x000fe20007f3e0ff */
[----:B------:R-:W-:-:S02]  /*1450*/  HADD2.F32 R23, -RZ, R109.H1_H1 ;  /* 0x3000006dff177230 */ /* 0x000fc40000004100 */
[----:B------:R-:W-:Y:S01]  /*1460*/  FADD.FTZ R16, R16, R25 ;  /* 0x0000001910107221 */ /* 0x000fe20000010000 */
[----:B------:R-:W-:Y:S01]  /*1470*/  FFMA.FTZ R10, R25, R25, R10 ;  /* 0x00000019190a7223 */ /* 0x000fe2000001000a */
[----:B------:R-:W-:Y:S02]  /*1480*/  IADD3.X R27, RZ, R15, RZ, P1, !PT ;  /* 0x0000000fff1b7210 */ /* 0x000fe40000ffe4ff */
[----:B------:R-:W-:Y:S01]  /*1490*/  LEA R86, P1, R20, UR4, 0x1 ;  /* 0x0000000414567c11 */ /* 0x000fe2000f8208ff */
[----:B------:R-:W-:Y:S01]  /*14a0*/  FADD.FTZ R16, R16, R23 ;  /* 0x0000001710107221 */ /* 0x000fe20000010000 */
[----:B------:R-:W-:Y:S01]  /*14b0*/  FFMA.FTZ R10, R23, R23, R10 ;  /* 0x00000017170a7223 */ /* 0x000fe2000001000a */
[--C-:B------:R-:W-:Y:S01]  /*14c0*/  HADD2.F32 R23, -RZ, R58.reuse.H0_H0 ;  /* 0x2000003aff177230 */ /* 0x100fe20000004100 */
[----:B------:R-:W-:Y:S01]  /*14d0*/  LEA.HI.X R87, R20, UR5, R27, 0x1, P1 ;  /* 0x0000000514577c11 */ /* 0x000fe200088f0c1b */
[----:B------:R-:W-:Y:S01]  /*14e0*/  HADD2.F32 R25, -RZ, R58.H1_H1 ;  /* 0x3000003aff197230 */ /* 0x000fe20000004100 */
[----:B------:R-:W-:-:S02]  /*14f0*/  IADD3 R45, R133, 0x48800, RZ ;  /* 0x00048800852d7810 */ /* 0x000fc40007ffe0ff */
[----:B------:R-:W-:Y:S01]  /*1500*/  FADD.FTZ R16, R16, R23 ;  /* 0x0000001710107221 */ /* 0x000fe20000010000 */
[----:B------:R-:W-:Y:S01]  /*1510*/  FFMA.FTZ R10, R23, R23, R10 ;  /* 0x00000017170a7223 */ /* 0x000fe2000001000a */
        /* <DEDUP_REMOVED lines=15> */
[----:B------:R-:W-:Y:S01]  /*1610*/  IADD3 R20, P2, R165, R14, RZ ;  /* 0x0000000ea5147210 */ /* 0x000fe20007f5e0ff */
[----:B------:R-:W-:Y:S01]  /*1620*/  HADD2.F32 R23, -RZ, R100.H1_H1 ;  /* 0x30000064ff177230 */ /* 0x000fe20000004100 */
[----:B------:R-:W5:Y:S01]  /*1630*/  LDG.E.64.CONSTANT R88, desc[UR8][R88.64] ;  /* 0x0000000858587981 */ /* 0x000f62000c1e9b00 */
[----:B------:R-:W-:Y:S01]  /*1640*/  FADD.FTZ R16, R16, R25 ;  /* 0x0000001910107221 */ /* 0x000fe20000010000 */
[----:B------:R-:W-:Y:S01]  /*1650*/  FFMA.FTZ R10, R25, R25, R10 ;  /* 0x00000019190a7223 */ /* 0x000fe2000001000a */
[----:B------:R-:W-:Y:S01]  /*1660*/  IADD3.X R27, RZ, R15, RZ, P2, !PT ;  /* 0x0000000fff1b7210 */ /* 0x000fe200017fe4ff */
[--C-:B------:R-:W-:Y:S01]  /*1670*/  HADD2.F32 R25, -RZ, R101.reuse.H0_H0 ;  /* 0x20000065ff197230 */ /* 0x100fe20000004100 */
[----:B------:R-:W-:Y:S01]  /*1680*/  LEA R84, P1, R20, UR4, 0x1 ;  /* 0x0000000414547c11 */ /* 0x000fe2000f8208ff */
[----:B------:R-:W-:Y:S01]  /*1690*/  FADD.FTZ R16, R16, R23 ;  /* 0x0000001710107221 */ /* 0x000fe20000010000 */
[----:B------:R-:W-:Y:S01]  /*16a0*/  FFMA.FTZ R10, R23, R23, R10 ;  /* 0x00000017170a7223 */ /* 0x000fe2000001000a */
[----:B------:R-:W-:Y:S01]  /*16b0*/  HADD2.F32 R23, -RZ, R101.H1_H1 ;  /* 0x30000065ff177230 */ /* 0x000fe20000004100 */
[----:B------:R-:W-:Y:S01]  /*16c0*/  LEA.HI.X R85, R20, UR5, R27, 0x1, P1 ;  /* 0x0000000514557c11 */ /* 0x000fe200088f0c1b */
[----:B------:R-:W-:Y:S01]  /*16d0*/  FADD.FTZ R20, R16, R25 ;  /* 0x0000001910147221 */ /* 0x000fe20000010000 */
[----:B------:R-:W-:Y:S01]  /*16e0*/  FFMA.FTZ R10, R25, R25, R10 ;  /* 0x00000019190a7223 */ /* 0x000fe2000001000a */
[----:B------:R-:W-:Y:S01]  /*16f0*/  IADD3 R16, R133, 0x4d800, RZ ;  /* 0x0004d80085107810 */ /* 0x000fe20007ffe0ff */
[----:B------:R-:W-:-:S02]  /*1700*/  HADD2.F32 R25, -RZ, R94.H0_H0 ;  /* 0x2000005eff197230 */ /* 0x000fc40000004100 */
        /* <DEDUP_REMOVED lines=8> */
[--C-:B------:R-:W-:Y:S02]  /*1790*/  HADD2.F32 R15, -RZ, R95.reuse.H0_H0 ;  /* 0x2000005fff0f7230 */ /* 0x100fe40000004100 */
[----:B------:R-:W-:Y:S01]  /*17a0*/  FADD.FTZ R20, R20, R23 ;  /* 0x0000001714147221 */ /* 0x000fe20000010000 */
[----:B------:R-:W-:Y:S01]  /*17b0*/  FFMA.FTZ R10, R23, R23, R10 ;  /* 0x00000017170a7223 */ /* 0x000fe2000001000a */
[----:B------:R-:W-:Y:S01]  /*17c0*/  LEA R90, P1, R14, UR4, 0x1 ;  /* 0x000000040e5a7c11 */ /* 0x000fe2000f8208ff */
[----:B------:R-:W-:-:S02]  /*17d0*/  HADD2.F32 R23, -RZ, R95.H1_H1 ;  /* 0x3000005fff177230 */ /* 0x000fc40000004100 */
[----:B------:R-:W-:Y:S01]  /*17e0*/  FADD.FTZ R20, R20, R15 ;  /* 0x0000000f14147221 */ /* 0x000fe20000010000 */
[----:B------:R-:W-:Y:S01]  /*17f0*/  FFMA.FTZ R10, R15, R15, R10 ;  /* 0x0000000f0f0a7223 */ /* 0x000fe2000001000a */
[----:B------:R-:W-:Y:S01]  /*1800*/  LEA.HI.X R91, R14, UR5, R25, 0x1, P1 ;  /* 0x000000050e5b7c11 */ /* 0x000fe200088f0c19 */
[--C-:B------:R-:W-:Y:S02]  /*1810*/  HADD2.F32 R15, -RZ, R102.reuse.H0_H0 ;  /* 0x20000066ff0f7230 */ /* 0x100fe40000004100 */
[----:B------:R-:W-:Y:S01]  /*1820*/  FADD.FTZ R20, R20, R23 ;  /* 0x0000001714147221 */ /* 0x000fe20000010000 */
[----:B------:R-:W-:Y:S01]  /*1830*/  FFMA.FTZ R10, R23, R23, R10 ;  /* 0x00000017170a7223 */ /* 0x000fe2000001000a */
[----:B------:R-:W-:Y:S01]  /*1840*/  HADD2.F32 R23, -RZ, R102.H1_H1 ;  /* 0x30000066ff177230 */ /* 0x000fe20000004100 */
[----:B------:R-:W5:Y:S02]  /*1850*/  LDG.E.64.CONSTANT R90, desc[UR8][R90.64] ;  /* 0x000000085a5a7981 */ /* 0x000f64000c1e9b00 */
        /* <DEDUP_REMOVED lines=239> */
[----:B------:R-:W-:Y:S01]  /*2750*/  SHF.L.U32 R20, R9, 0x1, RZ ;  /* 0x0000000109147819 */ /* 0x000fe200000006ff */
[----:B------:R-:W-:Y:S03]  /*2760*/  BSSY B0, `(.L_x_3492) ;  /* 0x000005a000007945 */ /* 0x000fe60003800000 */
[----:B------:R0:W-:Y:S01]  /*2770*/  STS.64 [R7], R14 ;  /* 0x0000000e07007388 */ /* 0x0001e20000000a00 */
[----:B------:R-:W-:Y:S02]  /*2780*/  MOV R34, RZ ;  /* 0x000000ff00227202 */ /* 0x000fe40000000f00 */
[----:B------:R-:W-:Y:S02]  /*2790*/  MOV R119, RZ ;  /* 0x000000ff00777202 */ /* 0x000fe40000000f00 */
[----:B------:R-:W-:Y:S01]  /*27a0*/  LOP3.LUT R20, R20, 0xe, RZ, 0xc0, !PT ;  /* 0x0000000e14147812 */ /* 0x000fe200078ec0ff */
[----:B------:R-:W-:Y:S06]  /*27b0*/  BAR.SYNC.DEFER_BLOCKING 0x0 ;  /* 0x0000000000007b1d */ /* 0x000fec0000010000 */
[----:B------:R-:W-:Y:S05]  /*27c0*/  @P1 BRA `(.L_x_3493) ;  /* 0x00000004004c1947 */ /* 0x000fea0003800000 */
[----:B0-----:R-:W0:Y:S01]  /*27d0*/  S2R R15, SR_CgaCtaId ;  /* 0x00000000000f7919 */ /* 0x001e220000008800 */
[----:B------:R-:W-:Y:S01]  /*27e0*/  LEA.HI R30, R3, R20, RZ, 0x1e ;  /* 0x00000014031e7211 */ /* 0x000fe200078ff0ff */
[----:B------:R-:W-:Y:S01]  /*27f0*/  HFMA2.MMA R119, -RZ, RZ, 0, 0 ;  /* 0x00000000ff777435 */ /* 0x000fe200000001ff */
[----:B------:R-:W-:Y:S01]  /*2800*/  MOV R32, 0x400 ;  /* 0x0000040000207802 */ /* 0x000fe20000000f00 */
[----:B------:R-:W-:Y:S01]  /*2810*/  HFMA2.MMA R34, -RZ, RZ, 0, 0 ;  /* 0x00000000ff227435 */ /* 0x000fe200000001ff */
[----:B------:R-:W-:Y:S01]  /*2820*/  MOV R111, RZ ;  /* 0x000000ff006f7202 */ /* 0x000fe20000000f00 */
[----:B------:R-:W-:Y:S01]  /*2830*/  IMAD R30, R30, 0xa0, -R11 ;  /* 0x000000a01e1e7824 */ /* 0x000fe200078e0a0b */
[----:B0-----:R-:W-:-:S08]  /*2840*/  LEA R32, R15, R32, 0x18 ;  /* 0x000000200f207211 */ /* 0x001fd000078ec0ff */
.L_x_3494:
        /* <DEDUP_REMOVED lines=75> */
.L_x_3493:
[----:B------:R-:W-:Y:S05]  /*2d00*/  BSYNC B0 ;  /* 0x0000000000007941 */ /* 0x000fea0003800000 */
.L_x_3492:
[----:B------:R-:W1:Y:S01]  /*2d10*/  SHFL.BFLY PT, R10, R119, 0x2, 0x1f ;  /* 0x0c401f00770a7f89 */ /* 0x000e6200000e0000 */
[C---:B------:R-:W-:Y:S02]  /*2d20*/  LOP3.LUT P1, RZ, R3.reuse, 0xfffffffb, RZ, 0xc0, !PT ;  /* 0xfffffffb03ff7812 */ /* 0x040fe4000782c0ff */
[C---:B------:R-:W-:Y:S01]  /*2d30*/  ISETP.GT.U32.AND P3, PT, R3.reuse, 0x3, PT ;  /* 0x000000030300780c */ /* 0x040fe20003f64070 */
[----:B------:R-:W2:Y:S01]  /*2d40*/  SHFL.BFLY PT, R11, R34, 0x2, 0x1f ;  /* 0x0c401f00220b7f89 */ /* 0x000ea200000e0000 */
[----:B------:R-:W-:-:S09]  /*2d50*/  ISETP.NE.AND P2, PT, R3, RZ, PT ;  /* 0x000000ff0300720c */ /* 0x000fd20003f45270 */
[----:B------:R-:W3:Y:S02]  /*2d60*/  @!P1 LDC R26, c[0x0][0x10] ;  /* 0x00000400ff1a9b82 */ /* 0x000ee40000000800 */
[----:B------:R-:W-:-:S06]  /*2d70*/  @!P3 LOP3.LUT R29, R3, 0x7ffffffe, RZ, 0xc0, !PT ;  /* 0x7ffffffe031db812 */ /* 0x000fcc00078ec0ff */
[----:B------:R-:W4:Y:S01]  /*2d80*/  @!P3 LDC R28, c[0x0][0x10] ;  /* 0x00000400ff1cbb82 */ /* 0x000f220000000800 */
[----:B-1----:R-:W-:Y:S01]  /*2d90*/  FADD.FTZ R22, R10, R119 ;  /* 0x000000770a167221 */ /* 0x002fe20000010000 */
[----:B--2---:R-:W-:-:S04]  /*2da0*/  FADD.FTZ R23, R11, R34 ;  /* 0x000000220b177221 */ /* 0x004fc80000010000 */
[----:B------:R-:W1:Y:S02]  /*2db0*/  SHFL.BFLY PT, R25, R22, 0x1, 0x1f ;  /* 0x0c201f0016197f89 */ /* 0x000e6400000e0000 */
[----:B0-----:R-:W0:Y:S02]  /*2dc0*/  @!P1 LDC.64 R14, c[0x0][0x248] ;  /* 0x00009200ff0e9b82 */ /* 0x001e240000000a00 */
[----:B------:R-:W2:Y:S06]  /*2dd0*/  SHFL.BFLY PT, R24, R23, 0x1, 0x1f ;  /* 0x0c201f0017187f89 */ /* 0x000eac00000e0000 */
[----:B------:R-:W5:Y:S01]  /*2de0*/  @!P3 LDC.64 R10, c[0x0][0x248] ;  /* 0x00009200ff0abb82 */ /* 0x000f620000000a00 */
[----:B---3--:R-:W-:-:S05]  /*2df0*/  @!P1 IMAD R27, R26, R5, UR6 ;  /* 0x000000061a1b9e24 */ /* 0x008fca000f8e0205 */
[----:B------:R-:W-:Y:S01]  /*2e00*/  @!P1 LEA R27, R27, R6, 0x2 ;  /* 0x000000061b1b9211 */ /* 0x000fe200078e10ff */
[----:B----4-:R-:W-:-:S03]  /*2e10*/  @!P3 IMAD R26, R28, R5, UR6 ;  /* 0x000000061c1abe24 */ /* 0x010fc6000f8e0205 */
[----:B------:R-:W-:Y:S02]  /*2e20*/  @!P1 SHF.L.U32 R27, R27, 0x1, RZ ;  /* 0x000000011b1b9819 */ /* 0x000fe400000006ff */
[----:B------:R-:W-:Y:S02]  /*2e30*/  @!P3 LEA R26, R26, R29, 0x2 ;  /* 0x0000001d1a1ab211 */ /* 0x000fe400078e10ff */
[----:B------:R-:W-:Y:S01]  /*2e40*/  @!P3 LOP3.LUT R29, R3, 0x1, RZ, 0xc0, !PT ;  /* 0x00000001031db812 */ /* 0x000fe200078ec0ff */
[----:B0-----:R-:W-:-:S04]  /*2e50*/  @!P1 IMAD.WIDE.U32 R14, R27, 0x4, R14 ;  /* 0x000000041b0e9825 */ /* 0x001fc800078e000e */
[----:B-1----:R-:W-:Y:S01]  /*2e60*/  FADD.FTZ R22, R22, R25 ;  /* 0x0000001916167221 */ /* 0x002fe20000010000 */
[----:B------:R-:W-:Y:S01]  /*2e70*/  @!P3 IADD3 R26, R26, R29, RZ ;  /* 0x0000001d1a1ab210 */ /* 0x000fe20007ffe0ff */
[----:B--2---:R-:W-:-:S03]  /*2e80*/  FADD.FTZ R23, R23, R24 ;  /* 0x0000001817177221 */ /* 0x004fc60000010000 */
[----:B------:R-:W-:Y:S02]  /*2e90*/  @!P3 SHF.L.U32 R25, R26, 0x1, RZ ;  /* 0x000000011a19b819 */ /* 0x000fe400000006ff */
[----:B------:R0:W-:Y:S03]  /*2ea0*/  @!P1 STG.E.64 desc[UR8][R14.64], R22 ;  /* 0x000000160e009986 */ /* 0x0001e6000c101b08 */
[----:B-----5:R-:W-:Y:S01]  /*2eb0*/  @!P3 IMAD.WIDE.U32 R10, R25, 0x4, R10 ;  /* 0x00000004190ab825 */ /* 0x020fe200078e000a */
[----:B------:R-:W-:Y:S06]  /*2ec0*/  BAR.SYNC.DEFER_BLOCKING 0x0 ;  /* 0x0000000000007b1d */ /* 0x000fec0000010000 */
        /* <DEDUP_REMOVED lines=8> */
.L_x_3496:
[----:B------:R-:W2:Y:S04]  /*2f50*/  LD.E.STRONG.GPU R14, desc[UR8][R48.64] ;  /* 0x00000008300e7980 */ /* 0x000ea8000c10f900 */
[----:B--2---:R-:W-:Y:S01]  /*2f60*/  CCTL.IVALL ;  /* 0x00000000ff00798f */ /* 0x004fe20002000000 */
[----:B------:R-:W-:Y:S05]  /*2f70*/  YIELD ;  /* 0x0000000000007946 */ /* 0x000fea0003800000 */
[----:B-----5:R-:W-:-:S04]  /*2f80*/  LOP3.LUT R14, R14, R15, RZ, 0x3c, !PT ;  /* 0x0000000f0e0e7212 */ /* 0x020fc800078e3cff */
[----:B------:R-:W-:-:S13]  /*2f90*/  ISETP.GT.AND P1, PT, R14, -0x1, PT ;  /* 0xffffffff0e00780c */ /* 0x000fda0003f24270 */
[----:B------:R-:W-:Y:S05]  /*2fa0*/  @P1 BRA `(.L_x_3496) ;  /* 0xfffffffc00e81947 */ /* 0x000fea000383ffff */
.L_x_3495:
[----:B------:R-:W-:Y:S05]  /*2fb0*/  WARPSYNC.ALL ;  /* 0x0000000000007948 */ /* 0x000fea0003800000 */
[----:B------:R-:W-:Y:S08]  /*2fc0*/  BAR.SYNC.DEFER_BLOCKING 0x0 ;  /* 0x0000000000007b1d */ /* 0x000ff00000010000 */
[----:B------:R-:W1:Y:S08]  /*2fd0*/  LDC.64 R104, c[0x0][0x220] ;  /* 0x00008800ff687b82 */ /* 0x000e700000000a00 */
[----:B------:R-:W2:Y:S01]  /*2fe0*/  LDC.64 R110, c[0x0][0x228] ;  /* 0x00008a00ff6e7b82 */ /* 0x000ea20000000a00 */
[----:B------:R-:W3:Y:S01]  /*2ff0*/  @!P3 LDG.E.64 R10, desc[UR8][R10.64] ;  /* 0x000000080a0ab981 */ /* 0x000ee2000c1e1b00 */
[----:B-1----:R-:W-:-:S06]  /*3000*/  IMAD.WIDE R104, R12, 0x2, R104 ;  /* 0x000000020c687825 */ /* 0x002fcc00078e0268 */
[----:B------:R-:W5:Y:S01]  /*3010*/  LDG.E.64.CONSTANT R104, desc[UR8][R104.64] ;  /* 0x0000000868687981 */ /* 0x000f62000c1e9b00 */
[----:B--2---:R-:W-:-:S06]  /*3020*/  IMAD.WIDE R110, R12, 0x2, R110 ;  /* 0x000000020c6e7825 */ /* 0x004fcc00078e026e */
[----:B------:R-:W5:Y:S01]  /*3030*/  LDG.E.64.CONSTANT R110, desc[UR8][R110.64] ;  /* 0x000000086e6e7981 */ /* 0x000f62000c1e9b00 */
[----:B------:R-:W-:Y:S02]  /*3040*/  LOP3.LUT P1, RZ, R3, 0xfffffffd, RZ, 0xc0, !PT ;  /* 0xfffffffd03ff7812 */ /* 0x000fe4000782c0ff */
[----:B------:R-:W-:-:S11]  /*3050*/  CS2R R12, SRZ ;  /* 0x00000000000c7805 */ /* 0x000fd6000001ff00 */
[----:B------:R-:W1:Y:S01]  /*3060*/  @!P1 S2R R24, SR_CgaCtaId ;  /* 0x0000000000189919 */ /* 0x000e620000008800 */
[----:B0-----:R-:W-:Y:S02]  /*3070*/  @!P1 MOV R15, 0x400 ;  /* 0x00000400000f9802 */ /* 0x001fe40000000f00 */
[----:B------:R-:W-:Y:S02]  /*3080*/  @!P1 SHF.L.U32 R14, R3, 0x2, RZ ;  /* 0x00000002030e9819 */ /* 0x000fe400000006ff */
[----:B------:R-:W-:Y:S02]  /*3090*/  @!P1 IADD3 R15, R15, 0xc80, RZ ;  /* 0x00000c800f0f9810 */ /* 0x000fe40007ffe0ff */
[----:B------:R-:W-:Y:S01]  /*30a0*/  @!P1 LOP3.LUT R14, R14, 0xfffffff8, RZ, 0xc0, !PT ;  /* 0xfffffff80e0e9812 */ /* 0x000fe200078ec0ff */
[----:B------:R-:W-:Y:S01]  /*30b0*/  BSSY B0, `(.L_x_3497) ;  /* 0x0000021000007945 */ /* 0x000fe20003800000 */
[----:B-1----:R-:W-:-:S04]  /*30c0*/  @!P1 LEA R15, R24, R15, 0x18 ;  /* 0x0000000f180f9211 */ /* 0x002fc800078ec0ff */
[----:B------:R-:W-:Y:S01]  /*30d0*/  @!P1 IADD3 R14, R14, R15, RZ ;  /* 0x0000000f0e0e9210 */ /* 0x000fe20007ffe0ff */
[----:B---3--:R-:W-:Y:S01]  /*30e0*/  @!P3 FADD.FTZ R13, RZ, R10 ;  /* 0x0000000aff0db221 */ /* 0x008fe20000010000 */
[----:B------:R-:W-:-:S04]  /*30f0*/  @!P3 FADD.FTZ R12, RZ, R11 ;  /* 0x0000000bff0cb221 */ /* 0x000fc80000010000 */
        /* <DEDUP_REMOVED lines=9> */
[----:B------:R-:W-:Y:S06]  /*3190*/  BAR.SYNC.DEFER_BLOCKING 0x0 ;  /* 0x0000000000007b1d */ /* 0x000fec0000010000 */
[----:B------:R-:W-:Y:S05]  /*31a0*/  @P0 BRA `(.L_x_3498) ;  /* 0x0000000000440947 */ /* 0x000fea0003800000 */
[----:B------:R-:W1:Y:S01]  /*31b0*/  S2UR UR5, SR_CgaCtaId ;  /* 0x00000000000579c3 */ /* 0x000e620000008800 */
[----:B------:R-:W-:Y:S01]  /*31c0*/  UMOV UR4, 0x400 ;  /* 0x0000040000047882 */ /* 0x000fe20000000000 */
[C---:B------:R-:W-:Y:S01]  /*31d0*/  SHF.L.U32 R13, R9.reuse, 0x1, RZ ;  /* 0x00000001090d7819 */ /* 0x040fe200000006ff */
[----:B------:R-:W-:Y:S01]  /*31e0*/  UIADD3 UR4, UR4, 0xc80, URZ ;  /* 0x00000c8004047890 */ /* 0x000fe2000fffe03f */
[----:B------:R-:W-:Y:S02]  /*31f0*/  SHF.L.U64.HI R15, R9, 0x1, R4 ;  /* 0x00000001090f7819 */ /* 0x000fe40000010204 */
[----:B------:R-:W-:Y:S02]  /*3200*/  IADD3 R12, R20, R3, RZ ;  /* 0x00000003140c7210 */ /* 0x000fe40007ffe0ff */
[----:B------:R-:W-:Y:S02]  /*3210*/  LOP3.LUT R13, R13, 0xfffffff0, RZ, 0xc0, !PT ;  /* 0xfffffff00d0d7812 */ /* 0x000fe400078ec0ff */
[----:B------:R-:W-:-:S02]  /*3220*/  LOP3.LUT R15, R15, 0x1fffffff, RZ, 0xc0, !PT ;  /* 0x1fffffff0f0f7812 */ /* 0x000fc400078ec0ff */
[----:B------:R-:W-:-:S04]  /*3230*/  IADD3 R13, P1, R12, R13, RZ ;  /* 0x0000000d0c0d7210 */ /* 0x000fc80007f3e0ff */
[----:B0-----:R-:W-:Y:S01]  /*3240*/  LEA.HI.X.SX32 R14, R12, R15, 0x1, P1 ;  /* 0x0000000f0c0e7211 */ /* 0x001fe200008f0eff */
[----:B-1----:R-:W-:-:S06]  /*3250*/  ULEA UR4, UR5, UR4, 0x18 ;  /* 0x0000000405047291 */ /* 0x002fcc000f8ec03f */
[----:B------:R-:W-:Y:S01]  /*3260*/  LEA R10, R3, UR4, 0x3 ;  /* 0x00000004030a7c11 */ /* 0x000fe2000f8e18ff */
[----:B------:R-:W-:Y:S02]  /*3270*/  ULDC.64 UR4, c[0x0][0x240] ;  /* 0x0000900000047ab9 */ /* 0x000fe40000000a00 */
[----:B------:R-:W-:-:S03]  /*3280*/  LEA R12, P1, R13, UR4, 0x3 ;  /* 0x000000040d0c7c11 */ /* 0x000fc6000f8218ff */
[----:B------:R-:W0:Y:S01]  /*3290*/  LDS.64 R10, [R10] ;  /* 0x000000000a0a7984 */ /* 0x000e220000000a00 */
[----:B------:R-:W-:-:S05]  /*32a0*/  LEA.HI.X R13, R13, UR5, R14, 0x3, P1 ;  /* 0x000000050d0d7c11 */ /* 0x000fca00088f1c0e */
[----:B0-----:R1:W-:Y:S04]  /*32b0*/  STG.E.64 desc[UR8][R12.64], R10 ;  /* 0x0000000a0c007986 */ /* 0x0013e8000c101b08 */
.L_x_3498:
[----:B------:R-:W-:Y:S05]  /*32c0*/  BSYNC B0 ;  /* 0x0000000000007941 */ /* 0x000fea0003800000 */
.L_x_3497:
[----:B------:R-:W2:Y:S01]  /*32d0*/  S2UR UR5, SR_CgaCtaId ;  /* 0x00000000000579c3 */ /* 0x000ea20000008800 */
[C---:B01----:R-:W-:Y:S01]  /*32e0*/  LOP3.LUT R10, R9.reuse, 0x7, RZ, 0xc0, !PT ;  /* 0x00000007090a7812 */ /* 0x043fe200078ec0ff */
[----:B------:R-:W-:Y:S01]  /*32f0*/  UMOV UR4, 0x400 ;  /* 0x0000040000047882 */ /* 0x000fe20000000000 */
[--C-:B------:R-:W-:Y:S01]  /*3300*/  SHF.R.U64 R119, R9, 0x3, R4.reuse ;  /* 0x0000000309777819 */ /* 0x100fe20000001204 */
[----:B------:R-:W-:Y:S01]  /*3310*/  UIADD3 UR4, UR4, 0xc80, URZ ;  /* 0x00000c8004047890 */ /* 0x000fe2000fffe03f */
[----:B------:R-:W-:Y:S01]  /*3320*/  IADD3 R15, RZ, -R20, RZ ;  /* 0x80000014ff0f7210 */ /* 0x000fe20007ffe0ff */
[----:B------:R-:W-:Y:S01]  /*3330*/  IMAD R11, R10, 0x140, RZ ;  /* 0x000001400a0b7824 */ /* 0x000fe200078e02ff */
[----:B------:R-:W-:Y:S01]  /*3340*/  SHF.R.U32.HI R12, RZ, 0x3, R4 ;  /* 0x00000003ff0c7819 */ /* 0x000fe20000011604 */
[----:B------:R-:W-:Y:S01]  /*3350*/  ULDC.64 UR10, c[0x0][0x210] ;  /* 0x00008400000a7ab9 */ /* 0x000fe20000000a00 */
[--C-:B------:R-:W-:Y:S01]  /*3360*/  HADD2.F32 R151, -RZ, R46.reuse.H0_H0 ;  /* 0x2000002eff977230 */ /* 0x100fe20000004100 */
[----:B------:R-:W-:Y:S01]  /*3370*/  LOP3.LUT R5, R5, 0x1, RZ, 0x3c, !PT ;  /* 0x0000000105057812 */ /* 0x000fe200078e3cff */
[----:B------:R-:W-:Y:S01]  /*3380*/  HADD2.F32 R149, -RZ, R46.H1_H1 ;  /* 0x3000002eff957230 */ /* 0x000fe20000004100 */
[----:B------:R-:W-:Y:S01]  /*3390*/  LEA R10, R18, R11, 0x2 ;  /* 0x0000000b120a7211 */ /* 0x000fe200078e10ff */
[----:B------:R-:W-:-:S02]  /*33a0*/  IMAD R13, R12, 0xa0000, RZ ;  /* 0x000a00000c0d7824 */ /* 0x000fc400078e02ff */
[----:B-----5:R-:W-:Y:S01]  /*33b0*/  HADD2.F32 R142, -RZ, R104.H0_H0 ;  /* 0x20000068ff8e7230 */ /* 0x020fe20000004100 */
[----:B------:R-:W-:-:S03]  /*33c0*/  SHF.R.S32.HI R11, RZ, 0x1f, R10 ;  /* 0x0000001fff0b7819 */ /* 0x000fc6000001140a */
[----:B------:R-:W-:Y:S01]  /*33d0*/  IMAD.WIDE.U32 R118, R119, 0xa0000, R10 ;  /* 0x000a000077767825 */ /* 0x000fe200078e000a */
[----:B--2---:R-:W-:-:S03]  /*33e0*/  ULEA UR4, UR5, UR4, 0x18 ;  /* 0x0000000405047291 */ /* 0x004fc6000f8ec03f */
[----:B------:R-:W-:Y:S01]  /*33f0*/  IMAD.WIDE.U32 R10, R10, -0x33333333, RZ ;  /* 0xcccccccd0a0a7825 */ /* 0x000fe200078e00ff */
[----:B------:R-:W-:Y:S02]  /*3400*/  IADD3 R10, R13, R119, RZ ;  /* 0x000000770d0a7210 */ /* 0x000fe40007ffe0ff */
[-C--:B------:R-:W-:Y:S02]  /*3410*/  IADD3 R13, P2, R141, R118.reuse, RZ ;  /* 0x000000768d0d7210 */ /* 0x080fe40007f5e0ff */
[----:B------:R-:W-:Y:S02]  /*3420*/  LEA.HI R11, R11, R15, RZ, 0x19 ;  /* 0x0000000f0b0b7211 */ /* 0x000fe400078fc8ff */
[-C--:B------:R-:W-:Y:S02]  /*3430*/  IADD3 R143, P1, R143, R118.reuse, RZ ;  /* 0x000000768f8f7210 */ /* 0x080fe40007f3e0ff */
[----:B------:R-:W-:Y:S01]  /*3440*/  LEA R11, R11, UR4, 0x3 ;  /* 0x000000040b0b7c11 */ /* 0x000fe2000f8e18ff */
[----:B------:R-:W-:Y:S01]  /*3450*/  ULDC UR4, c[0x0][0x230] ;  /* 0x00008c0000047ab9 */ /* 0x000fe20000000800 */
[----:B------:R-:W-:-:S02]  /*3460*/  IADD3 R135, P3, R135, R118, RZ ;  /* 0x0000007687877210 */ /* 0x000fc40007f7e0ff */
[----:B------:R-:W-:Y:S01]  /*3470*/  IADD3 R133, P4, R133, R118, RZ ;  /* 0x0000007685857210 */ /* 0x000fe20007f9e0ff */
[----:B------:R-:W0:Y:S01]  /*3480*/  LDS.64 R50, [R11] ;  /* 0x000000000b327984 */ /* 0x000e220000000a00 */
[-C--:B------:R-:W-:Y:S02]  /*3490*/  IADD3.X R18, RZ, R10.reuse, RZ, P2, !PT ;  /* 0x0000000aff127210 */ /* 0x080fe400017fe4ff */
[-C--:B------:R-:W-:Y:S02]  /*34a0*/  IADD3.X R20, RZ, R10.reuse, RZ, P1, !PT ;  /* 0x0000000aff147210 */ /* 0x080fe40000ffe4ff */
[-C--:B------:R-:W-:Y:S02]  /*34b0*/  IADD3.X R14, RZ, R10.reuse, RZ, P3, !PT ;  /* 0x0000000aff0e7210 */ /* 0x080fe40001ffe4ff */
[----:B------:R-:W-:Y:S02]  /*34c0*/  LEA R140, P2, R135, UR10, 0x1 ;  /* 0x0000000a878c7c11 */ /* 0x000fe4000f8408ff */
[----:B------:R-:W-:-:S02]  /*34d0*/  IADD3.X R12, RZ, R10, RZ, P4, !PT ;  /* 0x0000000aff0c7210 */ /* 0x000fc400027fe4ff */
[----:B------:R-:W-:Y:S02]  /*34e0*/  LEA R144, P1, R133, UR10, 0x1 ;  /* 0x0000000a85907c11 */ /* 0x000fe4000f8208ff */
[----:B------:R-:W-:Y:S02]  /*34f0*/  LEA R134, P3, R13, UR10, 0x1 ;  /* 0x0000000a0d867c11 */ /* 0x000fe4000f8608ff */
[----:B------:R-:W-:Y:S02]  /*3500*/  LEA R132, P4, R143, UR10, 0x1 ;  /* 0x0000000a8f847c11 */ /* 0x000fe4000f8808ff */
[----:B------:R-:W-:Y:S02]  /*3510*/  LEA.HI.X R141, R135, UR11, R14, 0x1, P2 ;  /* 0x0000000b878d7c11 */ /* 0x000fe400090f0c0e */
[----:B------:R-:W-:Y:S02]  /*3520*/  LEA.HI.X R145, R133, UR11, R12, 0x1, P1 ;  /* 0x0000000b85917c11 */ /* 0x000fe400088f0c0c */
[----:B------:R-:W-:-:S02]  /*3530*/  LEA.HI.X R135, R13, UR11, R18, 0x1, P3 ;  /* 0x0000000b0d877c11 */ /* 0x000fc400098f0c12 */
[----:B------:R-:W-:Y:S01]  /*3540*/  LEA.HI.X R133, R143, UR11, R20, 0x1, P4 ;  /* 0x0000000b8f857c11 */ /* 0x000fe2000a0f0c14 */
[----:B------:R-:W-:Y:S01]  /*3550*/  HADD2.F32 R143, -RZ, R110.H0_H0 ;  /* 0x2000006eff8f7230 */ /* 0x000fe20000004100 */
[-C--:B------:R-:W-:Y:S02]  /*3560*/  IADD3 R13, P1, R131, R118.reuse, RZ ;  /* 0x00000076830d7210 */ /* 0x080fe40007f3e0ff */
[-C--:B------:R-:W-:Y:S02]  /*3570*/  IADD3 R129, P2, R129, R118.reuse, RZ ;  /* 0x0000007681817210 */ /* 0x080fe40007f5e0ff */
[-C--:B------:R-:W-:Y:S02]  /*3580*/  IADD3 R127, P3, R127, R118.reuse, RZ ;  /* 0x000000767f7f7210 */ /* 0x080fe40007f7e0ff */
[----:B------:R-:W-:Y:S02]  /*3590*/  IADD3 R125, P4, R125, R118, RZ ;  /* 0x000000767d7d7210 */ /* 0x000fe40007f9e0ff */
[----:B------:R-:W-:-:S02]  /*35a0*/  IADD3.X R20, RZ, R10, RZ, P1, !PT ;  /* 0x0000000aff147210 */ /* 0x000fc40000ffe4ff */
[-C--:B------:R-:W-:Y:S02]  /*35b0*/  IADD3.X R18, RZ, R10.reuse, RZ, P2, !PT ;  /* 0x0000000aff127210 */ /* 0x080fe400017fe4ff */
[-C--:B------:R-:W-:Y:S02]  /*35c0*/  IADD3.X R14, RZ, R10.reuse, RZ, P3, !PT ;  /* 0x0000000aff0e7210 */ /* 0x080fe40001ffe4ff */
[----:B------:R-:W-:Y:S01]  /*35d0*/  IADD3.X R12, RZ, R10, RZ, P4, !PT ;  /* 0x0000000aff0c7210 */ /* 0x000fe200027fe4ff */
[----:B0-----:R-:W-:Y:S01]  /*35e0*/  FADD.FTZ R51, R51, UR4 ;  /* 0x0000000433337e21 */ /* 0x001fe20008010000 */
[----:B------:R-:W-:Y:S01]  /*35f0*/  LEA R124, P1, R125, UR10, 0x1 ;  /* 0x0000000a7d7c7c11 */ /* 0x000fe2000f8208ff */
[----:B------:R-:W-:Y:S01]  /*3600*/  FADD.FTZ R136, R151, -R50 ;  /* 0x8000003297887221 */ /* 0x000fe20000010000 */
[----:B------:R-:W-:Y:S02]  /*3610*/  LEA R130, P2, R127, UR10, 0x1 ;  /* 0x0000000a7f827c11 */ /* 0x000fe4000f8408ff */
[----:B------:R-:W-:-:S02]  /*3620*/  LEA R128, P3, R129, UR10, 0x1 ;  /* 0x0000000a81807c11 */ /* 0x000fc4000f8608ff */
[-C--:B------:R-:W-:Y:S02]  /*3630*/  IADD3 R26, P6, R161, R118.reuse, RZ ;  /* 0x00000076a11a7210 */ /* 0x080fe40007fde0ff */
[----:B------:R-:W-:Y:S02]  /*3640*/  LEA R126, P4, R13, UR10, 0x1 ;  /* 0x0000000a0d7e7c11 */ /* 0x000fe4000f8808ff */
[----:B------:R-:W-:Y:S02]  /*3650*/  LEA.HI.X R125, R125, UR11, R12, 0x1, P1 ;  /* 0x0000000b7d7d7c11 */ /* 0x000fe400088f0c0c */
[----:B------:R-:W-:Y:S02]  /*3660*/  LEA.HI.X R131, R127, UR11, R14, 0x1, P2 ;  /* 0x0000000b7f837c11 */ /* 0x000fe400090f0c0e */
[----:B------:R-:W-:Y:S02]  /*3670*/  LEA.HI.X R129, R129, UR11, R18, 0x1, P3 ;  /* 0x0000000b81817c11 */ /* 0x000fe400098f0c12 */
[----:B------:R-:W-:-:S02]  /*3680*/  IADD3 R22, P1, R16, R118, RZ ;  /* 0x0000007610167210 */ /* 0x000fc40007f3e0ff */
[-C--:B------:R-:W-:Y:S02]  /*3690*/  IADD3 R25, P3, R163, R118.reuse, RZ ;  /* 0x00000076a3197210 */ /* 0x080fe40007f7e0ff */
[----:B------:R-:W-:Y:S02]  /*36a0*/  IADD3 R16, P5, R157, R118, RZ ;  /* 0x000000769d107210 */ /* 0x000fe40007fbe0ff */
[----:B------:R-:W-:Y:S02]  /*36b0*/  IADD3.X R14, RZ, R10, RZ, P6, !PT ;  /* 0x0000000aff0e7210 */ /* 0x000fe400037fe4ff */
[-C--:B------:R-:W-:Y:S02]  /*36c0*/  IADD3 R11, P6, R153, R118.reuse, RZ ;  /* 0x00000076990b7210 */ /* 0x080fe40007fde0ff */
[----:B------:R-:W-:Y:S02]  /*36d0*/  LEA.HI.X R127, R13, UR11, R20, 0x1, P4 ;  /* 0x0000000b0d7f7c11 */ /* 0x000fe4000a0f0c14 */
[----:B------:R-:W-:-:S02]  /*36e0*/  IADD3 R27, P4, R159, R118, RZ ;  /* 0x000000769f1b7210 */ /* 0x000fc40007f9e0ff */
[-C--:B------:R-:W-:Y:S02]  /*36f0*/  IADD3.X R23, RZ, R10.reuse, RZ, P3, !PT ;  /* 0x0000000aff177210 */ /* 0x080fe40001ffe4ff */
[----:B------:R-:W-:Y:S02]  /*3700*/  IADD3.X R24, RZ, R10, RZ, P5, !PT ;  /* 0x0000000aff187210 */ /* 0x000fe40002ffe4ff */
[-C--:B------:R-:W-:Y:S02]  /*3710*/  IADD3 R29, P3, R155, R118.reuse, RZ ;  /* 0x000000769b1d7210 */ /* 0x080fe40007f7e0ff */
[----:B------:R-:W-:Y:S02]  /*3720*/  IADD3 R20, P5, R39, R118, RZ ;  /* 0x0000007627147210 */ /* 0x000fe40007fbe0ff */
[----:B------:R-:W-:Y:S02]  /*3730*/  IADD3.X R18, RZ, R10, RZ, P6, !PT ;  /* 0x0000000aff127210 */ /* 0x000fe400037fe4ff */
[----:B------:R-:W-:-:S02]  /*3740*/  IADD3 R119, P6, R37, R118, RZ ;  /* 0x0000007625777210 */ /* 0x000fc40007fde0ff */
[----:B------:R-:W-:Y:S01]  /*3750*/  IADD3.X R15, RZ, R10, RZ, P4, !PT ;  /* 0x0000000aff0f7210 */ /* 0x000fe200027fe4ff */
[----:B------:R-:W0:Y:S01]  /*3760*/  MUFU.RSQ R37, R51 ;  /* 0x0000003300257308 */ /* 0x000e220000001400 */
[----:B------:R-:W-:Y:S02]  /*3770*/  IADD3 R13, P4, R17, R118, RZ ;  /* 0x00000076110d7210 */ /* 0x000fe40007f9e0ff */
[-C--:B------:R-:W-:Y:S02]  /*3780*/  IADD3.X R17, RZ, R10.reuse, RZ, P3, !PT ;  /* 0x0000000aff117210 */ /* 0x080fe40001ffe4ff */
[----:B------:R-:W-:Y:S02]  /*3790*/  IADD3.X R28, RZ, R10, RZ, P5, !PT ;  /* 0x0000000aff1c7210 */ /* 0x000fe40002ffe4ff */
[-C--:B------:R-:W-:Y:S02]  /*37a0*/  IADD3 R30, P3, R19, R118.reuse, RZ ;  /* 0x00000076131e7210 */ /* 0x080fe40007f7e0ff */
[----:B------:R-:W-:-:S02]  /*37b0*/  IADD3 R32, P5, R21, R118, RZ ;  /* 0x0000007615207210 */ /* 0x000fc40007fbe0ff */
[----:B------:R-:W-:Y:S02]  /*37c0*/  IADD3.X R19, RZ, R10, RZ, P4, !PT ;  /* 0x0000000aff137210 */ /* 0x000fe400027fe4ff */
[----:B------:R-:W-:Y:S02]  /*37d0*/  IADD3 R31, P4, R31, R118, RZ ;  /* 0x000000761f1f7210 */ /* 0x000fe40007f9e0ff */
[-C--:B------:R-:W-:Y:S02]  /*37e0*/  IADD3.X R21, RZ, R10.reuse, RZ, P3, !PT ;  /* 0x0000000aff157210 */ /* 0x080fe40001ffe4ff */
[----:B------:R-:W-:Y:S01]  /*37f0*/  IADD3.X R40, RZ, R10, RZ, P5, !PT ;  /* 0x0000000aff287210 */ /* 0x000fe20002ffe4ff */
[----:B0-----:R-:W-:Y:S01]  /*3800*/  FMUL.FTZ R138, R136, R37 ;  /* 0x00000025888a7220 */ /* 0x001fe20000410000 */
[-C--:B------:R-:W-:Y:S01]  /*3810*/  IADD3 R33, P3, R33, R118.reuse, RZ ;  /* 0x0000007621217210 */ /* 0x080fe20007f7e0ff */
[----:B------:R-:W-:Y:S01]  /*3820*/  HADD2.F32 R136, -RZ, R104.H1_H1 ;  /* 0x30000068ff887230 */ /* 0x000fe20000004100 */
[----:B------:R-:W-:Y:S01]  /*3830*/  IADD3 R121, P5, R121, R118, RZ ;  /* 0x0000007679797210 */ /* 0x000fe20007fbe0ff */
[----:B------:R-:W-:Y:S01]  /*3840*/  FADD.FTZ R104, R149, -R50 ;  /* 0x8000003295687221 */ /* 0x000fe20000010000 */
[----:B------:R-:W-:Y:S01]  /*3850*/  IADD3.X R39, RZ, R10, RZ, P4, !PT ;  /* 0x0000000aff277210 */ /* 0x000fe200027fe4ff */
[----:B------:R-:W-:Y:S01]  /*3860*/  FFMA.FTZ R149, R138, R142, R143 ;  /* 0x0000008e8a957223 */ /* 0x000fe2000001008f */
[----:B------:R-:W-:Y:S01]  /*3870*/  IADD3 R120, P4, R41, R118, RZ ;  /* 0x0000007629787210 */ /* 0x000fe20007f9e0ff */
[----:B------:R-:W-:Y:S01]  /*3880*/  FMUL.FTZ R104, R37, R104 ;  /* 0x0000006825687220 */ /* 0x000fe20000410000 */
[-C--:B------:R-:W-:Y:S01]  /*3890*/  IADD3.X R41, RZ, R10.reuse, RZ, P3, !PT ;  /* 0x0000000aff297210 */ /* 0x080fe20001ffe4ff */
[----:B------:R-:W-:Y:S01]  /*38a0*/  FMUL.FTZ R151, R149, -1.4426950216293334961 ;  /* 0xbfb8aa3b95977820 */ /* 0x000fe20000410000 */
[----:B------:R-:W-:-:S02]  /*38b0*/  IADD3.X R44, RZ, R10, RZ, P5, !PT ;  /* 0x0000000aff2c7210 */ /* 0x000fc40002ffe4ff */
[----:B------:R-:W-:Y:S02]  /*38c0*/  IADD3.X R42, RZ, R10, RZ, P6, !PT ;  /* 0x0000000aff2a7210 */ /* 0x000fe400037fe4ff */
[-C--:B------:R-:W-:Y:S01]  /*38d0*/  IADD3 R122, P3, R43, R118.reuse, RZ ;  /* 0x000000762b7a7210 */ /* 0x080fe20007f7e0ff */
[----:B------:R-:W0:Y:S01]  /*38e0*/  MUFU.EX2 R151, R151 ;  /* 0x0000009700977308 */ /* 0x000e220000000800 */
[-C--:B------:R-:W-:Y:S02]  /*38f0*/  IADD3 R35, P5, R35, R118.reuse, RZ ;  /* 0x0000007623237210 */ /* 0x080fe40007fbe0ff */
[----:B------:R-:W-:Y:S02]  /*3900*/  IADD3 R123, P6, R123, R118, RZ ;  /* 0x000000767b7b7210 */ /* 0x000fe40007fde0ff */
[----:B------:R-:W-:Y:S02]  /*3910*/  IADD3.X R43, RZ, R10, RZ, P4, !PT ;  /* 0x0000000aff2b7210 */ /* 0x000fe400027fe4ff */
[----:B------:R-:W-:-:S02]  /*3920*/  IADD3 R34, P4, R45, R118, RZ ;  /* 0x000000762d227210 */ /* 0x000fc40007f9e0ff */
[-C--:B------:R-:W-:Y:S02]  /*3930*/  IADD3.X R45, RZ, R10.reuse, RZ, P3, !PT ;  /* 0x0000000aff2d7210 */ /* 0x080fe40001ffe4ff */
[----:B------:R-:W-:Y:S02]  /*3940*/  IADD3.X R51, RZ, R10, RZ, P5, !PT ;  /* 0x0000000aff337210 */ /* 0x000fe40002ffe4ff */
[----:B------:R-:W-:Y:S02]  /*3950*/  IADD3 R12, P2, R165, R118, RZ ;  /* 0x00000076a50c7210 */ /* 0x000fe40007f5e0ff */
[----:B------:R-:W-:Y:S02]  /*3960*/  IADD3.X R46, RZ, R10, RZ, P6, !PT ;  /* 0x0000000aff2e7210 */ /* 0x000fe400037fe4ff */
[-C--:B------:R-:W-:Y:S01]  /*3970*/  IADD3 R36, P3, R147, R118.reuse, RZ ;  /* 0x0000007693247210 */ /* 0x080fe20007f7e0ff */
[--C-:B------:R-:W-:Y:S01]  /*3980*/  HADD2.F32 R147, -RZ, R47.reuse.H1_H1 ;  /* 0x3000002fff937230 */ /* 0x100fe20000004100 */
[-C--:B------:R-:W-:Y:S01]  /*3990*/  IADD3 R38, P5, R139, R118.reuse, RZ ;  /* 0x000000768b267210 */ /* 0x080fe20007fbe0ff */
[----:B------:R-:W-:Y:S01]  /*39a0*/  HADD2.F32 R139, -RZ, R110.H1_H1 ;  /* 0x3000006eff8b7230 */ /* 0x000fe20000004100 */
[----:B------:R-:W-:Y:S01]  /*39b0*/  IADD3 R118, P6, R137, R118, RZ ;  /* 0x0000007689767210 */ /* 0x000fe20007fde0ff */
[----:B------:R-:W-:-:S02]  /*39c0*/  HADD2.F32 R137, -RZ, R47.H0_H0 ;  /* 0x2000002fff897230 */ /* 0x000fc40000004100 */
[--C-:B------:R-:W-:Y:S01]  /*39d0*/  FADD.FTZ R138, R147, -R50.reuse ;  /* 0x80000032938a7221 */ /* 0x100fe20000010000 */
[----:B------:R-:W-:Y:S02]  /*39e0*/  HADD2.F32 R47, -RZ, R111.H0_H0 ;  /* 0x2000006fff2f7230 */ /* 0x000fe40000004100 */
[----:B------:R-:W-:Y:S01]  /*39f0*/  FFMA.FTZ R146, R104, R136, R139 ;  /* 0x0000008868927223 */ /* 0x000fe2000001008b */
[--C-:B------:R-:W-:Y:S02]  /*3a00*/  HADD2.F32 R104, -RZ, R105.reuse.H0_H0 ;  /* 0x20000069ff687230 */ /* 0x100fe40000004100 */
[----:B------:R-:W-:Y:S01]  /*3a10*/  FADD.FTZ R110, R137, -R50 ;  /* 0x80000032896e7221 */ /* 0x000fe20000010000 */
[----:B------:R-:W-:Y:S02]  /*3a20*/  HADD2.F32 R137, -RZ, R66.H0_H0 ;  /* 0x20000042ff897230 */ /* 0x000fe40000004100 */
[----:B------:R-:W-:Y:S01]  /*3a30*/  FMUL.FTZ R152, R146, -1.4426950216293334961 ;  /* 0xbfb8aa3b92987820 */ /* 0x000fe20000410000 */
[----:B------:R-:W-:-:S02]  /*3a40*/  HADD2.F32 R105, -RZ, R105.H1_H1 ;  /* 0x30000069ff697230 */ /* 0x000fc40000004100 */
[----:B------:R-:W-:-:S04]  /*3a50*/  FMUL.FTZ R110, R37, R110 ;  /* 0x0000006e256e7220 */ /* 0x000fc80000410000 */
[----:B------:R-:W-:Y:S01]  /*3a60*/  FFMA.FTZ R150, R110, R104, R47 ;  /* 0x000000686e967223 */ /* 0x000fe2000001002f */
[----:B------:R-:W-:Y:S02]  /*3a70*/  HADD2.F32 R110, -RZ, R111.H1_H1 ;  /* 0x3000006fff6e7230 */ /* 0x000fe40000004100 */
[----:B------:R-:W-:Y:S01]  /*3a80*/  FMUL.FTZ R111, R37, R138 ;  /* 0x0000008a256f7220 */ /* 0x000fe20000410000 */
[----:B------:R-:W-:Y:S01]  /*3a90*/  FADD.FTZ R138, R137, -R50 ;  /* 0x80000032898a7221 */ /* 0x000fe20000010000 */
[--C-:B------:R-:W-:Y:S01]  /*3aa0*/  HADD2.F32 R137, -RZ, R67.reuse.H0_H0 ;  /* 0x20000043ff897230 */ /* 0x100fe20000004100 */
[----:B------:R-:W1:Y:S01]  /*3ab0*/  MUFU.EX2 R152, R152 ;  /* 0x0000009800987308 */ /* 0x000e620000000800 */
[----:B------:R-:W-:Y:S01]  /*3ac0*/  FFMA.FTZ R148, R111, R105, R110 ;  /* 0x000000696f947223 */ /* 0x000fe2000001006e */
[----:B------:R-:W-:Y:S02]  /*3ad0*/  HADD2.F32 R67, -RZ, R67.H1_H1 ;  /* 0x30000043ff437230 */ /* 0x000fe40000004100 */
[----:B------:R-:W-:Y:S01]  /*3ae0*/  FMUL.FTZ R153, R150, -1.4426950216293334961 ;  /* 0xbfb8aa3b96997820 */ /* 0x000fe20000410000 */
[----:B------:R-:W-:Y:S01]  /*3af0*/  FADD.FTZ R154, R137, -R50 ;  /* 0x80000032899a7221 */ /* 0x000fe20000010000 */
[----:B------:R-:W-:Y:S01]  /*3b00*/  FMUL.FTZ R155, R148, -1.4426950216293334961 ;  /* 0xbfb8aa3b949b7820 */ /* 0x000fe20000410000 */
[----:B------:R-:W-:-:S02]  /*3b10*/  HADD2.F32 R111, -RZ, R66.H1_H1 ;  /* 0x30000042ff6f7230 */ /* 0x000fc40000004100 */
[--C-:B------:R-:W-:Y:S01]  /*3b20*/  FADD.FTZ R156, R67, -R50.reuse ;  /* 0x80000032439c7221 */ /* 0x100fe20000010000 */
[C---:B------:R-:W-:Y:S01]  /*3b30*/  FMUL.FTZ R147, R37.reuse, R154 ;  /* 0x0000009a25937220 */ /* 0x040fe20000410000 */
[----:B------:R-:W2:Y:S01]  /*3b40*/  MUFU.EX2 R153, R153 ;  /* 0x0000009900997308 */ /* 0x000ea20000000800 */
[----:B------:R-:W-:Y:S01]  /*3b50*/  FMUL.FTZ R138, R37, R138 ;  /* 0x0000008a258a7220 */ /* 0x000fe20000410000 */
[----:B------:R-:W-:Y:S01]  /*3b60*/  FADD.FTZ R66, R111, -R50 ;  /* 0x800000326f427221 */ /* 0x000fe20000010000 */
[----:B------:R-:W-:Y:S01]  /*3b70*/  FFMA.FTZ R147, R104, R147, R47 ;  /* 0x0000009368937223 */ /* 0x000fe2000001002f */
[----:B------:R-:W-:Y:S01]  /*3b80*/  FMUL.FTZ R137, R37, R156 ;  /* 0x0000009c25897220 */ /* 0x000fe20000410000 */
[----:B0-----:R-:W-:Y:S01]  /*3b90*/  FADD.FTZ R156, R151, 1 ;  /* 0x3f800000979c7421 */ /* 0x001fe20000010000 */
[----:B------:R-:W-:Y:S01]  /*3ba0*/  FMUL.FTZ R66, R37, R66 ;  /* 0x0000004225427220 */ /* 0x000fe20000410000 */
[----:B------:R-:W-:Y:S01]  /*3bb0*/  FMUL.FTZ R67, R147, -1.4426950216293334961 ;  /* 0xbfb8aa3b93437820 */ /* 0x000fe20000410000 */
[----:B------:R-:W0:Y:S01]  /*3bc0*/  MUFU.EX2 R155, R155 ;  /* 0x0000009b009b7308 */ /* 0x000e220000000800 */
[----:B------:R-:W-:Y:S01]  /*3bd0*/  FFMA.FTZ R137, R105, R137, R110 ;  /* 0x0000008969897223 */ /* 0x000fe2000001006e */
[----:B-1----:R-:W-:Y:S01]  /*3be0*/  FADD.FTZ R151, R152, 1 ;  /* 0x3f80000098977421 */ /* 0x002fe20000010000 */
[----:B------:R-:W-:Y:S01]  /*3bf0*/  FFMA.FTZ R111, R136, R66, R139 ;  /* 0x00000042886f7223 */ /* 0x000fe2000001008b */
[----:B------:R-:W-:Y:S01]  /*3c00*/  FFMA.FTZ R138, R142, R138, R143 ;  /* 0x0000008a8e8a7223 */ /* 0x000fe2000001008f */
[----:B------:R-:W-:-:S02]  /*3c10*/  FMUL.FTZ R66, R137, -1.4426950216293334961 ;  /* 0xbfb8aa3b89427820 */ /* 0x000fc40000410000 */
[----:B------:R-:W-:Y:S01]  /*3c20*/  FMUL.FTZ R154, R111, -1.4426950216293334961 ;  /* 0xbfb8aa3b6f9a7820 */ /* 0x000fe20000410000 */
[----:B------:R-:W1:Y:S01]  /*3c30*/  MUFU.EX2 R67, R67 ;  /* 0x0000004300437308 */ /* 0x000e620000000800 */
[----:B--2---:R-:W-:Y:S01]  /*3c40*/  FADD.FTZ R153, R153, 1 ;  /* 0x3f80000099997421 */ /* 0x004fe20000010000 */
[----:B------:R-:W-:-:S06]  /*3c50*/  FMUL.FTZ R157, R138, -1.4426950216293334961 ;  /* 0xbfb8aa3b8a9d7820 */ /* 0x000fcc0000410000 */
[----:B------:R-:W2:Y:S01]  /*3c60*/  MUFU.RCP R151, R151 ;  /* 0x0000009700977308 */ /* 0x000ea20000001000 */
[----:B0-----:R-:W-:-:S07]  /*3c70*/  FADD.FTZ R155, R155, 1 ;  /* 0x3f8000009b9b7421 */ /* 0x001fce0000010000 */
[----:B------:R-:W0:Y:S01]  /*3c80*/  MUFU.RCP R156, R156 ;  /* 0x0000009c009c7308 */ /* 0x000e220000001000 */
[----:B-1----:R-:W-:-:S07]  /*3c90*/  FADD.FTZ R152, R67, 1 ;  /* 0x3f80000043987421 */ /* 0x002fce0000010000 */
[----:B------:R-:W1:Y:S01]  /*3ca0*/  MUFU.EX2 R66, R66 ;  /* 0x0000004200427308 */ /* 0x000e620000000800 */
[----:B--2---:R-:W-:Y:S01]  /*3cb0*/  FMUL.FTZ R146, R146, R151 ;  /* 0x0000009792927220 */ /* 0x004fe20000410000 */
[----:B------:R-:W-:-:S06]  /*3cc0*/  HADD2.F32 R151, -RZ, R52.H0_H0 ;  /* 0x20000034ff977230 */ /* 0x000fcc0000004100 */
[----:B------:R-:W2:Y:S01]  /*3cd0*/  MUFU.RCP R155, R155 ;  /* 0x0000009b009b7308 */ /* 0x000ea20000001000 */
[----:B0-----:R-:W-:-:S05]  /*3ce0*/  FMUL.FTZ R149, R149, R156 ;  /* 0x0000009c95957220 */ /* 0x001fca0000410000 */
[----:B------:R-:W-:Y:S02]  /*3cf0*/  F2FP.F16.F32.PACK_AB R149, R146, R149 ;  /* 0x000000959295723e */ /* 0x000fe400000000ff */
[----:B------:R-:W0:Y:S01]  /*3d00*/  MUFU.RCP R153, R153 ;  /* 0x0000009900997308 */ /* 0x000e220000001000 */
[----:B-1----:R-:W-:Y:S02]  /*3d10*/  FADD.FTZ R156, R66, 1 ;  /* 0x3f800000429c7421 */ /* 0x002fe40000010000 */
[----:B------:R1:W-:Y:S05]  /*3d20*/  STG.E.U16 desc[UR8][R144.64], R149 ;  /* 0x0000009590007986 */ /* 0x0003ea000c101508 */
[----:B------:R-:W3:Y:S01]  /*3d30*/  MUFU.RCP R152, R152 ;  /* 0x0000009800987308 */ /* 0x000ee20000001000 */
[----:B--2---:R-:W-:Y:S01]  /*3d40*/  FMUL.FTZ R66, R148, R155 ;  /* 0x0000009b94427220 */ /* 0x004fe20000410000 */
[----:B------:R-:W-:Y:S01]  /*3d50*/  FADD.FTZ R148, R151, -R50 ;  /* 0x8000003297947221 */ /* 0x000fe20000010000 */
[----:B------:R-:W-:-:S03]  /*3d60*/  HADD2.F32 R151, -RZ, R52.H1_H1 ;  /* 0x30000034ff977230 */ /* 0x000fc60000004100 */
[----:B------:R-:W-:Y:S02]  /*3d70*/  FMUL.FTZ R148, R37, R148 ;  /* 0x0000009425947220 */ /* 0x000fe40000410000 */
[----:B------:R-:W2:Y:S01]  /*3d80*/  MUFU.EX2 R154, R154 ;  /* 0x0000009a009a7308 */ /* 0x000ea20000000800 */
[----:B0-----:R-:W-:Y:S01]  /*3d90*/  FMUL.FTZ R67, R150, R153 ;  /* 0x0000009996437220 */ /* 0x001fe20000410000 */
[----:B------:R-:W-:Y:S01]  /*3da0*/  FFMA.FTZ R158, R142, R148, R143 ;  /* 0x000000948e9e7223 */ /* 0x000fe2000001008f */
[----:B------:R-:W-:Y:S01]  /*3db0*/  FADD.FTZ R150, R151, -R50 ;  /* 0x8000003297967221 */ /* 0x000fe20000010000 */
[--C-:B------:R-:W-:Y:S02]  /*3dc0*/  HADD2.F32 R151, -RZ, R53.reuse.H1_H1 ;  /* 0x30000035ff977230 */ /* 0x100fe40000004100 */
[----:B------:R-:W-:Y:S01]  /*3dd0*/  F2FP.F16.F32.PACK_AB R66, R66, R67 ;  /* 0x000000434242723e */ /* 0x000fe200000000ff */
[----:B------:R-:W-:Y:S01]  /*3de0*/  FMUL.FTZ R150, R37, R150 ;  /* 0x0000009625967220 */ /* 0x000fe20000410000 */
[----:B------:R-:W0:Y:S01]  /*3df0*/  MUFU.RCP R156, R156 ;  /* 0x0000009c009c7308 */ /* 0x000e220000001000 */
[----:B---3--:R-:W-:Y:S01]  /*3e00*/  FMUL.FTZ R52, R147, R152 ;  /* 0x0000009893347220 */ /* 0x008fe20000410000 */
[----:B------:R-:W-:-:S02]  /*3e10*/  HADD2.F32 R147, -RZ, R53.H0_H0 ;  /* 0x20000035ff937230 */ /* 0x000fc40000004100 */
[----:B------:R-:W-:Y:S01]  /*3e20*/  FMUL.FTZ R53, R158, -1.4426950216293334961 ;  /* 0xbfb8aa3b9e357820 */ /* 0x000fe20000410000 */
[----:B------:R-:W-:Y:S01]  /*3e30*/  FFMA.FTZ R161, R136, R150, R139 ;  /* 0x0000009688a17223 */ /* 0x000fe2000001008b */
[--C-:B------:R-:W-:Y:S01]  /*3e40*/  FADD.FTZ R150, R151, -R50.reuse ;  /* 0x8000003297967221 */ /* 0x100fe20000010000 */
[--C-:B------:R-:W-:Y:S02]  /*3e50*/  HADD2.F32 R151, -RZ, R112.reuse.H1_H1 ;  /* 0x30000070ff977230 */ /* 0x100fe40000004100 */
[--C-:B------:R-:W-:Y:S01]  /*3e60*/  FADD.FTZ R148, R147, -R50.reuse ;  /* 0x8000003293947221 */ /* 0x100fe20000010000 */
[----:B------:R-:W-:Y:S02]  /*3e70*/  HADD2.F32 R147, -RZ, R112.H0_H0 ;  /* 0x20000070ff937230 */ /* 0x000fe40000004100 */
[----:B--2---:R-:W-:Y:S01]  /*3e80*/  FADD.FTZ R154, R154, 1 ;  /* 0x3f8000009a9a7421 */ /* 0x004fe20000010000 */
[----:B------:R-:W2:Y:S01]  /*3e90*/  MUFU.EX2 R53, R53 ;  /* 0x0000003500357308 */ /* 0x000ea20000000800 */
[----:B------:R-:W-:Y:S01]  /*3ea0*/  FADD.FTZ R112, R151, -R50 ;  /* 0x8000003297707221 */ /* 0x000fe20000010000 */
[----:B------:R-:W-:-:S02]  /*3eb0*/  HADD2.F32 R151, -RZ, R113.H0_H0 ;  /* 0x20000071ff977230 */ /* 0x000fc40000004100 */
[----:B------:R-:W-:Y:S01]  /*3ec0*/  FMUL.FTZ R148, R37, R148 ;  /* 0x0000009425947220 */ /* 0x000fe20000410000 */
[----:B------:R-:W-:Y:S01]  /*3ed0*/  FMUL.FTZ R163, R161, -1.4426950216293334961 ;  /* 0xbfb8aa3ba1a37820 */ /* 0x000fe20000410000 */
[----:B------:R-:W-:Y:S01]  /*3ee0*/  FMUL.FTZ R112, R37, R112 ;  /* 0x0000007025707220 */ /* 0x000fe20000410000 */
[----:B------:R-:W-:Y:S02]  /*3ef0*/  HADD2.F32 R113, -RZ, R113.H1_H1 ;  /* 0x30000071ff717230 */ /* 0x000fe40000004100 */
[--C-:B------:R-:W-:Y:S01]  /*3f00*/  FADD.FTZ R152, R151, -R50.reuse ;  /* 0x8000003297987221 */ /* 0x100fe20000010000 */
[----:B------:R-:W3:Y:S01]  /*3f10*/  MUFU.RCP R154, R154 ;  /* 0x0000009a009a7308 */ /* 0x000ee20000001000 */
[----:B------:R-:W-:Y:S02]  /*3f20*/  HADD2.F32 R151, -RZ, R116.H0_H0 ;  /* 0x20000074ff977230 */ /* 0x000fe40000004100 */
[----:B0-----:R-:W-:Y:S01]  /*3f30*/  FMUL.FTZ R137, R137, R156 ;  /* 0x0000009c89897220 */ /* 0x001fe20000410000 */
[----:B------:R-:W-:Y:S01]  /*3f40*/  FMUL.FTZ R152, R37, R152 ;  /* 0x0000009825987220 */ /* 0x000fe20000410000 */
[----:B------:R-:W-:Y:S01]  /*3f50*/  PRMT R67, R149, 0x7632, R67 ;  /* 0x0000763295437816 */ /* 0x000fe20000000043 */
[----:B------:R-:W-:Y:S01]  /*3f60*/  STG.E.U16 desc[UR8][R144.64+0x4], R66 ;  /* 0x0000044290007986 */ /* 0x000fe2000c101508 */
[--C-:B------:R-:W-:Y:S01]  /*3f70*/  FADD.FTZ R164, R151, -R50.reuse ;  /* 0x8000003297a47221 */ /* 0x100fe20000010000 */
[----:B------:R-:W-:Y:S01]  /*3f80*/  FFMA.FTZ R153, R104, R152, R47 ;  /* 0x0000009868997223 */ /* 0x000fe2000001002f */
[----:B------:R-:W-:Y:S01]  /*3f90*/  MUFU.EX2 R163, R163 ;  /* 0x000000a300a37308 */ /* 0x000fe20000000800 */
[----:B--2---:R-:W-:Y:S01]  /*3fa0*/  FADD.FTZ R53, R53, 1 ;  /* 0x3f80000035357421 */ /* 0x004fe20000010000 */
[----:B------:R-:W-:Y:S01]  /*3fb0*/  FMUL.FTZ R151, R37, R164 ;  /* 0x000000a425977220 */ /* 0x000fe20000410000 */
[----:B------:R-:W-:Y:S01]  /*3fc0*/  FMUL.FTZ R160, R153, -1.4426950216293334961 ;  /* 0xbfb8aa3b99a07820 */ /* 0x000fe20000410000 */
[----:B------:R-:W-:Y:S01]  /*3fd0*/  F2FP.F16.F32.PACK_AB R52, R137, R52 ;  /* 0x000000348934723e */ /* 0x000fe200000000ff */
[----:B------:R0:W-:Y:S01]  /*3fe0*/  STG.E.U16 desc[UR8][R144.64+0x2], R67 ;  /* 0x0000024390007986 */ /* 0x0001e2000c101508 */
[----:B------:R-:W-:Y:S01]  /*3ff0*/  FFMA.FTZ R151, R142, R151, R143 ;  /* 0x000000978e977223 */ /* 0x000fe2000001008f */
[----:B-1----:R-:W-:Y:S01]  /*4000*/  HADD2.F32 R149, -RZ, R56.H1_H1 ;  /* 0x30000038ff957230 */ /* 0x002fe20000004100 */
[----:B------:R-:W1:Y:S01]  /*4010*/  MUFU.RCP R53, R53 ;  /* 0x0000003500357308 */ /* 0x000e620000001000 */
[----:B---3--:R-:W-:Y:S01]  /*4020*/  FMUL.FTZ R111, R111, R154 ;  /* 0x0000009a6f6f7220 */ /* 0x008fe20000410000 */
[----:B------:R-:W-:Y:S01]  /*4030*/  FFMA.FTZ R154, R104, R148, R47 ;  /* 0x00000094689a7223 */ /* 0x000fe2000001002f */
[----:B------:R-:W-:Y:S01]  /*4040*/  FMUL.FTZ R148, R37, R150 ;  /* 0x0000009625947220 */ /* 0x000fe20000410000 */
[----:B------:R-:W-:-:S02]  /*4050*/  FADD.FTZ R150, R147, -R50 ;  /* 0x8000003293967221 */ /* 0x000fc40000010000 */
[----:B------:R-:W-:Y:S01]  /*4060*/  FMUL.FTZ R159, R154, -1.4426950216293334961 ;  /* 0xbfb8aa3b9a9f7820 */ /* 0x000fe20000410000 */
[----:B------:R-:W-:Y:S01]  /*4070*/  FFMA.FTZ R148, R105, R148, R110 ;  /* 0x0000009469947223 */ /* 0x000fe2000001006e */
[----:B------:R-:W-:Y:S01]  /*4080*/  FMUL.FTZ R147, R37, R150 ;  /* 0x0000009625937220 */ /* 0x000fe20000410000 */
[----:B------:R-:W-:Y:S01]  /*4090*/  FFMA.FTZ R150, R136, R112, R139 ;  /* 0x0000007088967223 */ /* 0x000fe2000001008b */
[----:B------:R-:W-:Y:S01]  /*40a0*/  MUFU.EX2 R160, R160 ;  /* 0x000000a000a07308 */ /* 0x000fe20000000800 */
[----:B------:R-:W-:Y:S01]  /*40b0*/  FMUL.FTZ R155, R148, -1.4426950216293334961 ;  /* 0xbfb8aa3b949b7820 */ /* 0x000fe20000410000 */
[----:B------:R-:W-:Y:S01]  /*40c0*/  FADD.FTZ R112, R113, -R50 ;  /* 0x8000003271707221 */ /* 0x000fe20000010000 */
[----:B------:R-:W-:Y:S01]  /*40d0*/  FMUL.FTZ R162, R150, -1.4426950216293334961 ;  /* 0xbfb8aa3b96a27820 */ /* 0x000fe20000410000 */
[----:B------:R-:W-:Y:S01]  /*40e0*/  FFMA.FTZ R147, R142, R147, R143 ;  /* 0x000000938e937223 */ /* 0x000fe2000001008f */
[----:B0-----:R-:W-:Y:S01]  /*40f0*/  PRMT R67, R52, 0x7632, R67 ;  /* 0x0000763234437816 */ /* 0x001fe20000000043 */
[----:B------:R-:W-:Y:S01]  /*4100*/  FMUL.FTZ R112, R37, R112 ;  /* 0x0000007025707220 */ /* 0x000fe20000410000 */
[----:B-1----:R-:W-:Y:S01]  /*4110*/  FMUL.FTZ R53, R158, R53 ;  /* 0x000000359e357220 */ /* 0x002fe20000410000 */
[----:B------:R-:W0:Y:S01]  /*4120*/  MUFU.EX2 R159, R159 ;  /* 0x0000009f009f7308 */ /* 0x000e220000000800 */
[----:B------:R-:W-:Y:S01]  /*4130*/  FMUL.FTZ R158, R151, -1.4426950216293334961 ;  /* 0xbfb8aa3b979e7820 */ /* 0x000fe20000410000 */
[----:B------:R-:W-:Y:S01]  /*4140*/  FFMA.FTZ R152, R105, R112, R110 ;  /* 0x0000007069987223 */ /* 0x000fe2000001006e */
[----:B------:R-:W-:Y:S01]  /*4150*/  FADD.FTZ R112, R163, 1 ;  /* 0x3f800000a3707421 */ /* 0x000fe20000010000 */
[----:B------:R-:W-:Y:S01]  /*4160*/  FMUL.FTZ R156, R147, -1.4426950216293334961 ;  /* 0xbfb8aa3b939c7820 */ /* 0x000fe20000410000 */
[----:B------:R-:W-:-:S03]  /*4170*/  HADD2.F32 R163, -RZ, R116.H1_H1 ;  /* 0x30000074ffa37230 */ /* 0x000fc60000004100 */
[----:B------:R-:W1:Y:S08]  /*4180*/  MUFU.EX2 R155, R155 ;  /* 0x0000009b009b7308 */ /* 0x000e700000000800 */
[----:B------:R-:W2:Y:S01]  /*4190*/  MUFU.EX2 R162, R162 ;  /* 0x000000a200a27308 */ /* 0x000ea20000000800 */
[----:B0-----:R-:W-:-:S07]  /*41a0*/  FADD.FTZ R113, R159, 1 ;  /* 0x3f8000009f717421 */ /* 0x001fce0000010000 */
[----:B------:R-:W0:Y:S01]  /*41b0*/  MUFU.EX2 R158, R158 ;  /* 0x0000009e009e7308 */ /* 0x000e220000000800 */
[----:B-1----:R-:W-:-:S07]  /*41c0*/  FADD.FTZ R159, R155, 1 ;  /* 0x3f8000009b9f7421 */ /* 0x002fce0000010000 */
[----:B------:R-:W1:Y:S01]  /*41d0*/  MUFU.EX2 R156, R156 ;  /* 0x0000009c009c7308 */ /* 0x000e620000000800 */
[----:B--2---:R-:W-:Y:S01]  /*41e0*/  FADD.FTZ R155, R162, 1 ;  /* 0x3f800000a29b7421 */ /* 0x004fe20000010000 */
[----:B------:R-:W-:Y:S01]  /*41f0*/  FADD.FTZ R162, R160, 1 ;  /* 0x3f800000a0a27421 */ /* 0x000fe20000010000 */
[----:B------:R-:W-:-:S04]  /*4200*/  FADD.FTZ R160, R163, -R50 ;  /* 0x80000032a3a07221 */ /* 0x000fc80000010000 */
[----:B------:R-:W-:Y:S01]  /*4210*/  FMUL.FTZ R160, R37, R160 ;  /* 0x000000a025a07220 */ /* 0x000fe20000410000 */
[----:B------:R-:W2:Y:S01]  /*4220*/  MUFU.RCP R112, R112 ;  /* 0x0000007000707308 */ /* 0x000ea20000001000 */
[----:B0-----:R-:W-:Y:S02]  /*4230*/  FADD.FTZ R163, R158, 1 ;  /* 0x3f8000009ea37421 */ /* 0x001fe40000010000 */
[----:B------:R-:W-:-:S05]  /*4240*/  FFMA.FTZ R158, R136, R160, R139 ;  /* 0x000000a0889e7223 */ /* 0x000fca000001008b */
[----:B------:R-:W0:Y:S01]  /*4250*/  MUFU.EX2 R157, R157 ;  /* 0x0000009d009d7308 */ /* 0x000e220000000800 */
[----:B-1----:R-:W-:-:S07]  /*4260*/  FADD.FTZ R156, R156, 1 ;  /* 0x3f8000009c9c7421 */ /* 0x002fce0000010000 */
[----:B------:R-:W1:Y:S01]  /*4270*/  MUFU.RCP R160, R163 ;  /* 0x000000a300a07308 */ /* 0x000e620000001000 */
[----:B--2---:R-:W-:Y:S01]  /*4280*/  FMUL.FTZ R112, R161, R112 ;  /* 0x00000070a1707220 */ /* 0x004fe20000410000 */
[----:B------:R-:W-:-:S04]  /*4290*/  FMUL.FTZ R161, R158, -1.4426950216293334961 ;  /* 0xbfb8aa3b9ea17820 */ /* 0x000fc80000410000 */
[----:B------:R-:W-:Y:S02]  /*42a0*/  F2FP.F16.F32.PACK_AB R53, R112, R53 ;  /* 0x000000357035723e */ /* 0x000fe400000000ff */
[----:B------:R-:W2:Y:S01]  /*42b0*/  MUFU.RCP R155, R155 ;  /* 0x0000009b009b7308 */ /* 0x000ea20000001000 */
[----:B0-----:R-:W-:-:S07]  /*42c0*/  FADD.FTZ R157, R157, 1 ;  /* 0x3f8000009d9d7421 */ /* 0x001fce0000010000 */
[----:B------:R-:W0:Y:S01]  /*42d0*/  MUFU.RCP R113, R113 ;  /* 0x0000007100717308 */ /* 0x000e220000001000 */
[----:B-1----:R-:W-:Y:S01]  /*42e0*/  FMUL.FTZ R160, R151, R160 ;  /* 0x000000a097a07220 */ /* 0x002fe20000410000 */
[--C-:B------:R-:W-:Y:S02]  /*42f0*/  HADD2.F32 R151, -RZ, R117.reuse.H0_H0 ;  /* 0x20000075ff977230 */ /* 0x100fe40000004100 */
[----:B------:R-:W-:-:S04]  /*4300*/  HADD2.F32 R117, -RZ, R117.H1_H1 ;  /* 0x30000075ff757230 */ /* 0x000fc80000004100 */
[----:B------:R-:W1:Y:S01]  /*4310*/  MUFU.RCP R156, R156 ;  /* 0x0000009c009c7308 */ /* 0x000e620000001000 */
[----:B--2---:R-:W-:Y:S01]  /*4320*/  FMUL.FTZ R155, R150, R155 ;  /* 0x0000009b969b7220 */ /* 0x004fe20000410000 */
[----:B------:R-:W-:-:S04]  /*4330*/  FADD.FTZ R150, R151, -R50 ;  /* 0x8000003297967221 */ /* 0x000fc80000010000 */
[----:B------:R-:W-:Y:S02]  /*4340*/  FMUL.FTZ R150, R37, R150 ;  /* 0x0000009625967220 */ /* 0x000fe40000410000 */
[----:B------:R-:W2:Y:S01]  /*4350*/  MUFU.RCP R157, R157 ;  /* 0x0000009d009d7308 */ /* 0x000ea20000001000 */
[----:B0-----:R-:W-:Y:S01]  /*4360*/  FMUL.FTZ R113, R154, R113 ;  /* 0x000000719a717220 */ /* 0x001fe20000410000 */
[----:B------:R-:W-:Y:S01]  /*4370*/  FFMA.FTZ R154, R104, R150, R47 ;  /* 0x00000096689a7223 */ /* 0x000fe2000001002f */
[----:B------:R-:W-:-:S03]  /*4380*/  FADD.FTZ R150, R117, -R50 ;  /* 0x8000003275967221 */ /* 0x000fc60000010000 */
[----:B------:R-:W-:Y:S01]  /*4390*/  FMUL.FTZ R151, R154, -1.4426950216293334961 ;  /* 0xbfb8aa3b9a977820 */ /* 0x000fe20000410000 */
[----:B------:R-:W-:Y:S01]  /*43a0*/  FMUL.FTZ R150, R37, R150 ;  /* 0x0000009625967220 */ /* 0x000fe20000410000 */
[----:B------:R-:W0:Y:S01]  /*43b0*/  MUFU.EX2 R161, R161 ;  /* 0x000000a100a17308 */ /* 0x000e220000000800 */
[----:B-1----:R-:W-:Y:S02]  /*43c0*/  FMUL.FTZ R156, R147, R156 ;  /* 0x0000009c939c7220 */ /* 0x002fe40000410000 */
[----:B------:R-:W-:-:S03]  /*43d0*/  FFMA.FTZ R150, R105, R150, R110 ;  /* 0x0000009669967223 */ /* 0x000fc6000001006e */
[----:B------:R-:W-:Y:S02]  /*43e0*/  F2FP.F16.F32.PACK_AB R155, R155, R156 ;  /* 0x0000009c9b9b723e */ /* 0x000fe400000000ff */
[----:B------:R-:W1:Y:S01]  /*43f0*/  MUFU.EX2 R151, R151 ;  /* 0x0000009700977308 */ /* 0x000e620000000800 */
[----:B--2---:R-:W-:Y:S01]  /*4400*/  FMUL.FTZ R138, R138, R157 ;  /* 0x0000009d8a8a7220 */ /* 0x004fe20000410000 */
[----:B------:R-:W-:-:S04]  /*4410*/  FMUL.FTZ R157, R152, -1.4426950216293334961 ;  /* 0xbfb8aa3b989d7820 */ /* 0x000fc80000410000 */
[----:B------:R-:W-:Y:S02]  /*4420*/  F2FP.F16.F32.PACK_AB R111, R111, R138 ;  /* 0x0000008a6f6f723e */ /* 0x000fe400000000ff */
[----:B------:R-:W2:Y:S01]  /*4430*/  MUFU.EX2 R157, R157 ;  /* 0x0000009d009d7308 */ /* 0x000ea20000000800 */
[----:B0-----:R-:W-:Y:S01]  /*4440*/  FADD.FTZ R147, R161, 1 ;  /* 0x3f800000a1937421 */ /* 0x001fe20000010000 */
[----:B------:R-:W-:-:S06]  /*4450*/  PRMT R137, R111, 0x7632, R137 ;  /* 0x000076326f897816 */ /* 0x000fcc0000000089 */
[----:B------:R-:W0:Y:S01]  /*4460*/  MUFU.RCP R147, R147 ;  /* 0x0000009300937308 */ /* 0x000e220000001000 */
[----:B-1----:R-:W-:-:S07]  /*4470*/  FADD.FTZ R161, R151, 1 ;  /* 0x3f80000097a17421 */ /* 0x002fce0000010000 */
[----:B------:R-:W1:Y:S01]  /*4480*/  MUFU.RCP R116, R162 ;  /* 0x000000a200747308 */ /* 0x000e620000001000 */
[----:B--2---:R-:W-:-:S07]  /*4490*/  FADD.FTZ R157, R157, 1 ;  /* 0x3f8000009d9d7421 */ /* 0x004fce0000010000 */
[----:B------:R-:W2:Y:S01]  /*44a0*/  MUFU.RCP R157, R157 ;  /* 0x0000009d009d7308 */ /* 0x000ea20000001000 */
[----:B0-----:R-:W-:Y:S01]  /*44b0*/  FMUL.FTZ R117, R158, R147 ;  /* 0x000000939e757220 */ /* 0x001fe20000410000 */
[--C-:B------:R-:W-:Y:S02]  /*44c0*/  HADD2.F32 R147, -RZ, R114.reuse.H1_H1 ;  /* 0x30000072ff937230 */ /* 0x100fe40000004100 */
[----:B------:R-:W-:Y:S02]  /*44d0*/  FMUL.FTZ R158, R150, -1.4426950216293334961 ;  /* 0xbfb8aa3b969e7820 */ /* 0x000fe40000410000 */
[----:B------:R-:W-:Y:S02]  /*44e0*/  F2FP.F16.F32.PACK_AB R117, R117, R160 ;  /* 0x000000a07575723e */ /* 0x000fe400000000ff */
[----:B------:R-:W0:Y:S01]  /*44f0*/  MUFU.RCP R161, R161 ;  /* 0x000000a100a17308 */ /* 0x000e220000001000 */
[----:B-1----:R-:W-:Y:S01]  /*4500*/  FMUL.FTZ R116, R153, R116 ;  /* 0x0000007499747220 */ /* 0x002fe20000410000 */
[----:B------:R-:W-:-:S02]  /*4510*/  HADD2.F32 R153, -RZ, R114.H0_H0 ;  /* 0x20000072ff997230 */ /* 0x000fc40000004100 */
[--C-:B------:R-:W-:Y:S01]  /*4520*/  FADD.FTZ R114, R147, -R50.reuse ;  /* 0x8000003293727221 */ /* 0x100fe20000010000 */
[--C-:B------:R-:W-:Y:S02]  /*4530*/  HADD2.F32 R147, -RZ, R115.reuse.H0_H0 ;  /* 0x20000073ff937230 */ /* 0x100fe40000004100 */
[----:B------:R-:W-:Y:S02]  /*4540*/  HADD2.F32 R115, -RZ, R115.H1_H1 ;  /* 0x30000073ff737230 */ /* 0x000fe40000004100 */
[----:B------:R-:W-:Y:S01]  /*4550*/  FMUL.FTZ R114, R37, R114 ;  /* 0x0000007225727220 */ /* 0x000fe20000410000 */
[----:B------:R-:W1:Y:S01]  /*4560*/  MUFU.RCP R159, R159 ;  /* 0x0000009f009f7308 */ /* 0x000e620000001000 */
[--C-:B------:R-:W-:Y:S01]  /*4570*/  FADD.FTZ R164, R147, -R50.reuse ;  /* 0x8000003293a47221 */ /* 0x100fe20000010000 */
[----:B--2---:R-:W-:Y:S01]  /*4580*/  FMUL.FTZ R157, R152, R157 ;  /* 0x0000009d989d7220 */ /* 0x004fe20000410000 */
[----:B------:R-:W-:Y:S01]  /*4590*/  FFMA.FTZ R147, R136, R114, R139 ;  /* 0x0000007288937223 */ /* 0x000fe2000001008b */
[--C-:B------:R-:W-:Y:S01]  /*45a0*/  FADD.FTZ R114, R115, -R50.reuse ;  /* 0x8000003273727221 */ /* 0x100fe20000010000 */
[----:B------:R-:W-:Y:S01]  /*45b0*/  FMUL.FTZ R151, R37, R164 ;  /* 0x000000a425977220 */ /* 0x000fe20000410000 */
[----:B------:R-:W-:Y:S01]  /*45c0*/  FADD.FTZ R152, R153, -R50 ;  /* 0x8000003299987221 */ /* 0x000fe20000010000 */
[----:B------:R-:W-:Y:S01]  /*45d0*/  F2FP.F16.F32.PACK_AB R116, R157, R116 ;  /* 0x000000749d74723e */ /* 0x000fe200000000ff */
[C---:B------:R-:W-:Y:S01]  /*45e0*/  FMUL.FTZ R114, R37.reuse, R114 ;  /* 0x0000007225727220 */ /* 0x040fe20000410000 */
[----:B------:R-:W-:Y:S01]  /*45f0*/  FFMA.FTZ R151, R104, R151, R47 ;  /* 0x0000009768977223 */ /* 0x000fe2000001002f */
[----:B0-----:R-:W-:Y:S01]  /*4600*/  FMUL.FTZ R115, R154, R161 ;  /* 0x000000a19a737220 */ /* 0x001fe20000410000 */
[----:B------:R-:W-:Y:S01]  /*4610*/  FMUL.FTZ R152, R37, R152 ;  /* 0x0000009825987220 */ /* 0x000fe20000410000 */
[----:B------:R-:W-:Y:S01]  /*4620*/  FFMA.FTZ R114, R105, R114, R110 ;  /* 0x0000007269727223 */ /* 0x000fe2000001006e */
[----:B------:R-:W-:Y:S01]  /*4630*/  FMUL.FTZ R153, R151, -1.4426950216293334961 ;  /* 0xbfb8aa3b97997820 */ /* 0x000fe20000410000 */
[----:B------:R-:W0:Y:S01]  /*4640*/  MUFU.EX2 R158, R158 ;  /* 0x0000009e009e7308 */ /* 0x000e220000000800 */
[----:B------:R-:W-:Y:S01]  /*4650*/  FFMA.FTZ R152, R142, R152, R143 ;  /* 0x000000988e987223 */ /* 0x000fe2000001008f */
[----:B------:R-:W-:Y:S01]  /*4660*/  FMUL.FTZ R161, R114, -1.4426950216293334961 ;  /* 0xbfb8aa3b72a17820 */ /* 0x000fe20000410000 */
[----:B-1----:R-:W-:Y:S01]  /*4670*/  FMUL.FTZ R148, R148, R159 ;  /* 0x0000009f94947220 */ /* 0x002fe20000410000 */
[----:B------:R-:W-:Y:S01]  /*4680*/  FMUL.FTZ R159, R147, -1.4426950216293334961 ;  /* 0xbfb8aa3b939f7820 */ /* 0x000fe20000410000 */
[----:B------:R-:W-:Y:S01]  /*4690*/  FMUL.FTZ R162, R152, -1.4426950216293334961 ;  /* 0xbfb8aa3b98a27820 */ /* 0x000fe20000410000 */
[----:B------:R-:W-:-:S02]  /*46a0*/  HADD2.F32 R157, -RZ, R60.H0_H0 ;  /* 0x2000003cff9d7230 */ /* 0x000fc40000004100 */
[----:B------:R-:W1:Y:S01]  /*46b0*/  MUFU.EX2 R153, R153 ;  /* 0x0000009900997308 */ /* 0x000e620000000800 */
[----:B------:R-:W-:Y:S01]  /*46c0*/  F2FP.F16.F32.PACK_AB R113, R148, R113 ;  /* 0x000000719471723e */ /* 0x000fe200000000ff */
[----:B------:R-:W-:-:S05]  /*46d0*/  HADD2.F32 R148, -RZ, R100.H0_H0 ;  /* 0x20000064ff947230 */ /* 0x000fca0000004100 */
[----:B------:R-:W-:Y:S01]  /*46e0*/  FADD.FTZ R148, R148, -R50 ;  /* 0x8000003294947221 */ /* 0x000fe20000010000 */
[----:B------:R-:W2:Y:S01]  /*46f0*/  MUFU.EX2 R161, R161 ;  /* 0x000000a100a17308 */ /* 0x000ea20000000800 */
[----:B0-----:R-:W-:Y:S02]  /*4700*/  FADD.FTZ R163, R158, 1 ;  /* 0x3f8000009ea37421 */ /* 0x001fe40000010000 */
[----:B------:R-:W-:-:S04]  /*4710*/  FMUL.FTZ R148, R37, R148 ;  /* 0x0000009425947220 */ /* 0x000fc80000410000 */
[----:B------:R-:W-:Y:S01]  /*4720*/  FFMA.FTZ R148, R142, R148, R143 ;  /* 0x000000948e947223 */ /* 0x000fe2000001008f */
[----:B------:R-:W0:Y:S01]  /*4730*/  MUFU.EX2 R159, R159 ;  /* 0x0000009f009f7308 */ /* 0x000e220000000800 */
[----:B-1----:R-:W-:-:S07]  /*4740*/  FADD.FTZ R154, R153, 1 ;  /* 0x3f800000999a7421 */ /* 0x002fce0000010000 */
[----:B------:R-:W1:Y:S01]  /*4750*/  MUFU.EX2 R162, R162 ;  /* 0x000000a200a27308 */ /* 0x000e620000000800 */
[----:B--2---:R-:W-:Y:S01]  /*4760*/  FADD.FTZ R153, R161, 1 ;  /* 0x3f800000a1997421 */ /* 0x004fe20000010000 */
[----:B------:R-:W-:Y:S02]  /*4770*/  HADD2.F32 R161, -RZ, R60.H1_H1 ;  /* 0x3000003cffa17230 */ /* 0x000fe40000004100 */
[----:B------:R-:W-:-:S04]  /*4780*/  FADD.FTZ R60, R149, -R50 ;  /* 0x80000032953c7221 */ /* 0x000fc80000010000 */
[----:B------:R-:W-:Y:S01]  /*4790*/  FMUL.FTZ R160, R37, R60 ;  /* 0x0000003c25a07220 */ /* 0x000fe20000410000 */
[----:B------:R-:W2:Y:S01]  /*47a0*/  MUFU.RCP R153, R153 ;  /* 0x0000009900997308 */ /* 0x000ea20000001000 */
[----:B0-----:R-:W-:Y:S01]  /*47b0*/  FADD.FTZ R158, R159, 1 ;  /* 0x3f8000009f9e7421 */ /* 0x001fe20000010000 */
[----:B------:R-:W-:Y:S02]  /*47c0*/  HADD2.F32 R159, -RZ, R54.H0_H0 ;  /* 0x20000036ff9f7230 */ /* 0x000fe40000004100 */
[----:B------:R-:W-:-:S03]  /*47d0*/  FFMA.FTZ R160, R136, R160, R139 ;  /* 0x000000a088a07223 */ /* 0x000fc6000001008b */
[----:B------:R-:W-:Y:S01]  /*47e0*/  FADD.FTZ R159, R159, -R50 ;  /* 0x800000329f9f7221 */ /* 0x000fe20000010000 */
[----:B------:R-:W0:Y:S01]  /*47f0*/  MUFU.RCP R163, R163 ;  /* 0x000000a300a37308 */ /* 0x000e220000001000 */
[----:B-1----:R-:W-:Y:S02]  /*4800*/  FADD.FTZ R162, R162, 1 ;  /* 0x3f800000a2a27421 */ /* 0x002fe40000010000 */
[----:B------:R-:W-:-:S05]  /*4810*/  FMUL.FTZ R159, R37, R159 ;  /* 0x0000009f259f7220 */ /* 0x000fca0000410000 */
[----:B------:R-:W1:Y:S01]  /*4820*/  MUFU.RCP R165, R162 ;  /* 0x000000a200a57308 */ /* 0x000e620000001000 */
[----:B--2---:R-:W-:Y:S01]  /*4830*/  FMUL.FTZ R146, R114, R153 ;  /* 0x0000009972927220 */ /* 0x004fe20000410000 */
[----:B------:R-:W-:Y:S01]  /*4840*/  PRMT R114, R66, 0x7632, R114 ;  /* 0x0000763242727816 */ /* 0x000fe20000000072 */
[----:B------:R-:W-:Y:S01]  /*4850*/  HADD2.F32 R153, -RZ, R57.H0_H0 ;  /* 0x20000039ff997230 */ /* 0x000fe20000004100 */
[----:B------:R-:W-:-:S03]  /*4860*/  PRMT R66, R53, 0x7632, R66 ;  /* 0x0000763235427816 */ /* 0x000fc60000000042 */
[----:B------:R2:W-:Y:S01]  /*4870*/  STG.E.U16 desc[UR8][R144.64+0x6], R114 ;  /* 0x0000067290007986 */ /* 0x0005e2000c101508 */
[----:B------:R-:W3:Y:S01]  /*4880*/  MUFU.RCP R158, R158 ;  /* 0x0000009e009e7308 */ /* 0x000ee20000001000 */
[----:B0-----:R-:W-:Y:S01]  /*4890*/  FMUL.FTZ R150, R150, R163 ;  /* 0x000000a396967220 */ /* 0x001fe20000410000 */
[--C-:B------:R-:W-:Y:S01]  /*48a0*/  HADD2.F32 R163, -RZ, R61.reuse.H0_H0 ;  /* 0x2000003dffa37230 */ /* 0x100fe20000004100 */
[----:B------:R0:W-:Y:S03]  /*48b0*/  STG.E.U16 desc[UR8][R140.64], R111 ;  /* 0x0000006f8c007986 */ /* 0x0001e6000c101508 */
[----:B------:R-:W-:Y:S01]  /*48c0*/  F2FP.F16.F32.PACK_AB R115, R150, R115 ;  /* 0x000000739673723e */ /* 0x000fe200000000ff */
[----:B------:R-:W-:Y:S01]  /*48d0*/  STG.E.U16 desc[UR8][R140.64+0x2], R137 ;  /* 0x000002898c007986 */ /* 0x000fe2000c101508 */
[----:B------:R-:W4:Y:S01]  /*48e0*/  MUFU.RCP R154, R154 ;  /* 0x0000009a009a7308 */ /* 0x000f220000001000 */
[----:B-1----:R-:W-:Y:S01]  /*48f0*/  FMUL.FTZ R152, R152, R165 ;  /* 0x000000a598987220 */ /* 0x002fe20000410000 */
[----:B------:R-:W-:Y:S01]  /*4900*/  HADD2.F32 R165, -RZ, R61.H1_H1 ;  /* 0x3000003dffa57230 */ /* 0x000fe20000004100 */
[----:B------:R1:W-:Y:S01]  /*4910*/  STG.E.U16 desc[UR8][R140.64+0x4], R52 ;  /* 0x000004348c007986 */ /* 0x0003e2000c101508 */
[----:B--2---:R-:W-:Y:S01]  /*4920*/  FADD.FTZ R114, R153, -R50 ;  /* 0x8000003299727221 */ /* 0x004fe20000010000 */
[----:B------:R-:W-:-:S02]  /*4930*/  HADD2.F32 R145, -RZ, R106.H0_H0 ;  /* 0x2000006aff917230 */ /* 0x000fc40000004100 */
[----:B------:R2:W-:Y:S01]  /*4940*/  STG.E.U16 desc[UR8][R140.64+0x6], R67 ;  /* 0x000006438c007986 */ /* 0x0005e2000c101508 */
[----:B0-----:R-:W-:Y:S01]  /*4950*/  PRMT R111, R113, 0x7632, R111 ;  /* 0x00007632716f7816 */ /* 0x001fe2000000006f */
[----:B---3--:R-:W-:Y:S01]  /*4960*/  FMUL.FTZ R147, R147, R158 ;  /* 0x0000009e93937220 */ /* 0x008fe20000410000 */
[----:B------:R-:W-:Y:S01]  /*4970*/  FMUL.FTZ R158, R37, R114 ;  /* 0x00000072259e7220 */ /* 0x000fe20000410000 */
[----:B------:R0:W-:Y:S01]  /*4980*/  STG.E.U16 desc[UR8][R134.64+0x4], R113 ;  /* 0x0000047186007986 */ /* 0x0001e2000c101508 */
[----:B------:R-:W-:Y:S01]  /*4990*/  FADD.FTZ R60, R165, -R50 ;  /* 0x80000032a53c7221 */ /* 0x000fe20000010000 */
[----:B------:R-:W-:Y:S01]  /*49a0*/  FMUL.FTZ R114, R160, -1.4426950216293334961 ;  /* 0xbfb8aa3ba0727820 */ /* 0x000fe20000410000 */
[----:B------:R-:W-:Y:S01]  /*49b0*/  FFMA.FTZ R158, R104, R158, R47 ;  /* 0x0000009e689e7223 */ /* 0x000fe2000001002f */
[----:B-1----:R-:W-:Y:S01]  /*49c0*/  PRMT R52, R155, 0x7632, R52 ;  /* 0x000076329b347816 */ /* 0x002fe20000000034 */
[----:B------:R1:W-:Y:S01]  /*49d0*/  STG.E.U16 desc[UR8][R134.64], R53 ;  /* 0x0000003586007986 */ /* 0x0003e2000c101508 */
[----:B----4-:R-:W-:Y:S01]  /*49e0*/  FMUL.FTZ R151, R151, R154 ;  /* 0x0000009a97977220 */ /* 0x010fe20000410000 */
[--C-:B------:R-:W-:Y:S01]  /*49f0*/  FADD.FTZ R145, R145, -R50.reuse ;  /* 0x8000003291917221 */ /* 0x100fe20000010000 */
[----:B--2---:R-:W-:Y:S01]  /*4a00*/  PRMT R67, R115, 0x7632, R67 ;  /* 0x0000763273437816 */ /* 0x004fe20000000043 */
[----:B------:R2:W-:Y:S01]  /*4a10*/  STG.E.U16 desc[UR8][R134.64+0x2], R66 ;  /* 0x0000024286007986 */ /* 0x0005e2000c101508 */
[----:B------:R-:W-:Y:S01]  /*4a20*/  HADD2.F32 R141, -RZ, R94.H0_H0 ;  /* 0x2000005eff8d7230 */ /* 0x000fe20000004100 */
[----:B------:R-:W-:Y:S01]  /*4a30*/  F2FP.F16.F32.PACK_AB R146, R146, R151 ;  /* 0x000000979292723e */ /* 0x000fe200000000ff */
[----:B0-----:R-:W-:Y:S01]  /*4a40*/  HADD2.F32 R113, -RZ, R56.H0_H0 ;  /* 0x20000038ff717230 */ /* 0x001fe20000004100 */
[----:B------:R0:W-:Y:S01]  /*4a50*/  STG.E.U16 desc[UR8][R134.64+0x6], R111 ;  /* 0x0000066f86007986 */ /* 0x0001e2000c101508 */
[--C-:B------:R-:W-:Y:S01]  /*4a60*/  FADD.FTZ R56, R163, -R50.reuse ;  /* 0x80000032a3387221 */ /* 0x100fe20000010000 */
[----:B------:R-:W-:Y:S01]  /*4a70*/  FADD.FTZ R162, R141, -R50 ;  /* 0x800000328da27221 */ /* 0x000fe20000010000 */
[----:B------:R-:W-:Y:S01]  /*4a80*/  HADD2.F32 R163, -RZ, R90.H0_H0 ;  /* 0x2000005affa37230 */ /* 0x000fe20000004100 */
[----:B------:R3:W-:Y:S01]  /*4a90*/  STG.E.U16 desc[UR8][R132.64+0x2], R52 ;  /* 0x0000023484007986 */ /* 0x0007e2000c101508 */
[----:B-1----:R-:W-:Y:S01]  /*4aa0*/  PRMT R53, R116, 0x7632, R53 ;  /* 0x0000763274357816 */ /* 0x002fe20000000035 */
[----:B------:R-:W-:Y:S01]  /*4ab0*/  FMUL.FTZ R153, R37, R56 ;  /* 0x0000003825997220 */ /* 0x000fe20000410000 */
[----:B------:R-:W1:Y:S01]  /*4ac0*/  MUFU.EX2 R141, R114 ;  /* 0x00000072008d7308 */ /* 0x000e620000000800 */
[----:B------:R4:W-:Y:S01]  /*4ad0*/  STG.E.U16 desc[UR8][R132.64], R155 ;  /* 0x0000009b84007986 */ /* 0x0009e2000c101508 */
[----:B--2---:R-:W-:Y:S01]  /*4ae0*/  PRMT R66, R117, 0x7632, R66 ;  /* 0x0000763275427816 */ /* 0x004fe20000000042 */
[----:B------:R-:W-:Y:S01]  /*4af0*/  FFMA.FTZ R153, R104, R153, R47 ;  /* 0x0000009968997223 */ /* 0x000fe2000001002f */
[C---:B------:R-:W-:Y:S01]  /*4b00*/  FMUL.FTZ R162, R37.reuse, R162 ;  /* 0x000000a225a27220 */ /* 0x040fe20000410000 */
[----:B------:R-:W-:Y:S01]  /*4b10*/  STG.E.U16 desc[UR8][R132.64+0x4], R116 ;  /* 0x0000047484007986 */ /* 0x000fe2000c101508 */
[----:B0-----:R-:W-:Y:S01]  /*4b20*/  FMUL.FTZ R134, R37, R60 ;  /* 0x0000003c25867220 */ /* 0x001fe20000410000 */
[----:B------:R-:W-:Y:S01]  /*4b30*/  HADD2.F32 R135, -RZ, R102.H0_H0 ;  /* 0x20000066ff877230 */ /* 0x000fe20000004100 */
[----:B------:R-:W-:Y:S01]  /*4b40*/  F2FP.F16.F32.PACK_AB R147, R147, R152 ;  /* 0x000000989393723e */ /* 0x000fe200000000ff */
[----:B---3--:R-:W-:Y:S01]  /*4b50*/  FADD.FTZ R52, R113, -R50 ;  /* 0x8000003271347221 */ /* 0x008fe20000010000 */
[----:B------:R0:W-:Y:S01]  /*4b60*/  STG.E.U16 desc[UR8][R132.64+0x6], R53 ;  /* 0x0000063584007986 */ /* 0x0001e2000c101508 */
[----:B------:R-:W-:Y:S01]  /*4b70*/  FFMA.FTZ R134, R105, R134, R110 ;  /* 0x0000008669867223 */ /* 0x000fe2000001006e */
[----:B------:R-:W-:Y:S01]  /*4b80*/  FADD.FTZ R140, R135, -R50 ;  /* 0x80000032878c7221 */ /* 0x000fe20000010000 */
[----:B----4-:R-:W-:-:S02]  /*4b90*/  HADD2.F32 R155, -RZ, R57.H1_H1 ;  /* 0x30000039ff9b7230 */ /* 0x010fc40000004100 */
[----:B------:R-:W-:Y:S01]  /*4ba0*/  FMUL.FTZ R52, R37, R52 ;  /* 0x0000003425347220 */ /* 0x000fe20000410000 */
[----:B------:R2:W-:Y:S01]  /*4bb0*/  STG.E.U16 desc[UR8][R124.64+0x2], R66 ;  /* 0x000002427c007986 */ /* 0x0005e2000c101508 */
[----:B------:R-:W-:Y:S02]  /*4bc0*/  HADD2.F32 R57, -RZ, R70.H0_H0 ;  /* 0x20000046ff397230 */ /* 0x000fe40000004100 */
[----:B-1----:R-:W-:Y:S01]  /*4bd0*/  FADD.FTZ R141, R141, 1 ;  /* 0x3f8000008d8d7421 */ /* 0x002fe20000010000 */
[--C-:B------:R-:W-:Y:S01]  /*4be0*/  FADD.FTZ R112, R155, -R50.reuse ;  /* 0x800000329b707221 */ /* 0x100fe20000010000 */
[----:B------:R-:W-:Y:S01]  /*4bf0*/  FFMA.FTZ R155, R142, R52, R143 ;  /* 0x000000348e9b7223 */ /* 0x000fe2000001008f */
[--C-:B------:R-:W-:Y:S01]  /*4c00*/  FADD.FTZ R52, R161, -R50.reuse ;  /* 0x80000032a1347221 */ /* 0x100fe20000010000 */
[----:B------:R1:W-:Y:S01]  /*4c10*/  STG.E.U16 desc[UR8][R124.64], R117 ;  /* 0x000000757c007986 */ /* 0x0003e2000c101508 */
[----:B0-----:R-:W-:Y:S02]  /*4c20*/  HADD2.F32 R133, -RZ, R80.H0_H0 ;  /* 0x20000050ff857230 */ /* 0x001fe40000004100 */
[----:B------:R-:W-:Y:S01]  /*4c30*/  FMUL.FTZ R132, R158, -1.4426950216293334961 ;  /* 0xbfb8aa3b9e847820 */ /* 0x000fe20000410000 */
[----:B------:R-:W-:Y:S01]  /*4c40*/  HADD2.F32 R116, -RZ, R58.H0_H0 ;  /* 0x2000003aff747230 */ /* 0x000fe20000004100 */
[----:B------:R0:W-:Y:S01]  /*4c50*/  STG.E.U16 desc[UR8][R124.64+0x4], R115 ;  /* 0x000004737c007986 */ /* 0x0001e2000c101508 */
[----:B------:R-:W-:Y:S01]  /*4c60*/  FMUL.FTZ R113, R155, -1.4426950216293334961 ;  /* 0xbfb8aa3b9b717820 */ /* 0x000fe20000410000 */
[--C-:B--2---:R-:W-:Y:S01]  /*4c70*/  FADD.FTZ R66, R157, -R50.reuse ;  /* 0x800000329d427221 */ /* 0x104fe20000010000 */
[----:B------:R-:W-:Y:S01]  /*4c80*/  FADD.FTZ R138, R133, -R50 ;  /* 0x80000032858a7221 */ /* 0x000fe20000010000 */
[C---:B------:R-:W-:Y:S01]  /*4c90*/  FMUL.FTZ R133, R37.reuse, R52 ;  /* 0x0000003425857220 */ /* 0x040fe20000410000 */
[----:B------:R2:W-:Y:S01]  /*4ca0*/  STG.E.U16 desc[UR8][R124.64+0x6], R67 ;  /* 0x000006437c007986 */ /* 0x0005e2000c101508 */
[C---:B------:R-:W-:Y:S01]  /*4cb0*/  FMUL.FTZ R66, R37.reuse, R66 ;  /* 0x0000004225427220 */ /* 0x040fe20000410000 */
[----:B------:R-:W-:Y:S01]  /*4cc0*/  FMUL.FTZ R112, R37, R112 ;  /* 0x0000007025707220 */ /* 0x000fe20000410000 */
[----:B-1----:R-:W-:-:S02]  /*4cd0*/  HADD2.F32 R117, -RZ, R76.H0_H0 ;  /* 0x2000004cff757230 */ /* 0x002fc40000004100 */
[----:B------:R-:W-:Y:S01]  /*4ce0*/  FFMA.FTZ R133, R136, R133, R139 ;  /* 0x0000008588857223 */ /* 0x000fe2000001008b */
[----:B------:R-:W-:Y:S01]  /*4cf0*/  FFMA.FTZ R154, R142, R66, R143 ;  /* 0x000000428e9a7223 */ /* 0x000fe2000001008f */
[----:B------:R-:W-:Y:S01]  /*4d00*/  FADD.FTZ R149, R116, -R50 ;  /* 0x8000003274957221 */ /* 0x000fe20000010000 */
[----:B0-----:R-:W-:Y:S02]  /*4d10*/  HADD2.F32 R115, -RZ, R74.H0_H0 ;  /* 0x2000004aff737230 */ /* 0x001fe40000004100 */
[----:B------:R-:W-:Y:S01]  /*4d20*/  FMUL.FTZ R144, R133, -1.4426950216293334961 ;  /* 0xbfb8aa3b85907820 */ /* 0x000fe20000410000 */
[----:B------:R-:W-:Y:S01]  /*4d30*/  FMUL.FTZ R52, R154, -1.4426950216293334961 ;  /* 0xbfb8aa3b9a347820 */ /* 0x000fe20000410000 */
[----:B------:R-:W0:Y:S01]  /*4d40*/  MUFU.EX2 R113, R113 ;  /* 0x0000007100717308 */ /* 0x000e220000000800 */
[----:B------:R-:W-:Y:S01]  /*4d50*/  FFMA.FTZ R156, R105, R112, R110 ;  /* 0x00000070699c7223 */ /* 0x000fe2000001006e */
[--C-:B--2---:R-:W-:Y:S01]  /*4d60*/  FADD.FTZ R124, R117, -R50.reuse ;  /* 0x80000032757c7221 */ /* 0x104fe20000010000 */
[----:B------:R-:W-:Y:S01]  /*4d70*/  FADD.FTZ R116, R115, -R50 ;  /* 0x8000003273747221 */ /* 0x000fe20000010000 */
[----:B------:R-:W-:Y:S01]  /*4d80*/  FMUL.FTZ R115, R153, -1.4426950216293334961 ;  /* 0xbfb8aa3b99737820 */ /* 0x000fe20000410000 */
[----:B------:R-:W-:Y:S01]  /*4d90*/  FMUL.FTZ R66, R134, -1.4426950216293334961 ;  /* 0xbfb8aa3b86427820 */ /* 0x000fe20000410000 */
[----:B------:R-:W-:Y:S01]  /*4da0*/  FMUL.FTZ R135, R156, -1.4426950216293334961 ;  /* 0xbfb8aa3b9c877820 */ /* 0x000fe20000410000 */
[----:B------:R-:W-:Y:S01]  /*4db0*/  HADD2.F32 R161, -RZ, R84.H0_H0 ;  /* 0x20000054ffa17230 */ /* 0x000fe20000004100 */
[----:B------:R0:W1:Y:S01]  /*4dc0*/  MUFU.EX2 R117, R132 ;  /* 0x0000008400757308 */ /* 0x0000620000000800 */
[----:B------:R-:W-:-:S02]  /*4dd0*/  HADD2.F32 R157, -RZ, R88.H0_H0 ;  /* 0x20000058ff9d7230 */ /* 0x000fc40000004100 */
[--C-:B------:R-:W-:Y:S01]  /*4de0*/  FADD.FTZ R164, R57, -R50.reuse ;  /* 0x8000003239a47221 */ /* 0x100fe20000010000 */
[----:B------:R-:W-:Y:S02]  /*4df0*/  HADD2.F32 R53, -RZ, R64.H0_H0 ;  /* 0x20000040ff357230 */ /* 0x000fe40000004100 */
[--C-:B------:R-:W-:Y:S01]  /*4e00*/  FADD.FTZ R114, R161, -R50.reuse ;  /* 0x80000032a1727221 */ /* 0x100fe20000010000 */
[----:B------:R-:W-:Y:S02]  /*4e10*/  HADD2.F32 R150, -RZ, R108.H0_H0 ;  /* 0x2000006cff967230 */ /* 0x000fe40000004100 */
[--C-:B------:R-:W-:Y:S01]  /*4e20*/  FADD.FTZ R157, R157, -R50.reuse ;  /* 0x800000329d9d7221 */ /* 0x100fe20000010000 */
[----:B------:R-:W-:Y:S01]  /*4e30*/  FMUL.FTZ R164, R37, R164 ;  /* 0x000000a425a47220 */ /* 0x000fe20000410000 */
[----:B------:R-:W-:Y:S01]  /*4e40*/  MUFU.EX2 R52, R52 ;  /* 0x0000003400347308 */ /* 0x000fe20000000800 */
[----:B0-----:R-:W-:Y:S01]  /*4e50*/  FADD.FTZ R132, R113, 1 ;  /* 0x3f80000071847421 */ /* 0x001fe20000010000 */
[--C-:B------:R-:W-:Y:S01]  /*4e60*/  FADD.FTZ R113, R163, -R50.reuse ;  /* 0x80000032a3717221 */ /* 0x100fe20000010000 */
[----:B------:R-:W-:Y:S01]  /*4e70*/  FADD.FTZ R112, R53, -R50 ;  /* 0x8000003235707221 */ /* 0x000fe20000010000 */
[----:B------:R-:W-:-:S02]  /*4e80*/  HADD2.F32 R53, -RZ, R98.H0_H0 ;  /* 0x20000062ff357230 */ /* 0x000fc40000004100 */
[----:B------:R-:W-:Y:S01]  /*4e90*/  FADD.FTZ R150, R150, -R50 ;  /* 0x8000003296967221 */ /* 0x000fe20000010000 */
[----:B------:R-:W-:Y:S01]  /*4ea0*/  HADD2.F32 R137, -RZ, R92.H0_H0 ;  /* 0x2000005cff897230 */ /* 0x000fe20000004100 */
[----:B------:R-:W-:Y:S01]  /*4eb0*/  PRMT R58, R146, 0x7632, R58 ;  /* 0x00007632923a7816 */ /* 0x000fe2000000003a */
[----:B------:R-:W0:Y:S01]  /*4ec0*/  MUFU.EX2 R144, R144 ;  /* 0x0000009000907308 */ /* 0x000e220000000800 */
[----:B-1----:R-:W-:Y:S01]  /*4ed0*/  FADD.FTZ R161, R117, 1 ;  /* 0x3f80000075a17421 */ /* 0x002fe20000010000 */
[----:B------:R-:W-:Y:S01]  /*4ee0*/  FMUL.FTZ R117, R37, R145 ;  /* 0x0000009125757220 */ /* 0x000fe20000410000 */
[--C-:B------:R-:W-:Y:S01]  /*4ef0*/  FADD.FTZ R56, R53, -R50.reuse ;  /* 0x8000003235387221 */ /* 0x100fe20000010000 */
[----:B------:R-:W-:Y:S02]  /*4f00*/  HADD2.F32 R53, -RZ, R96.H0_H0 ;  /* 0x20000060ff357230 */ /* 0x000fe40000004100 */
[----:B------:R-:W-:Y:S01]  /*4f10*/  FADD.FTZ R137, R137, -R50 ;  /* 0x8000003289897221 */ /* 0x000fe20000010000 */
[----:B------:R-:W-:-:S02]  /*4f20*/  HADD2.F32 R125, -RZ, R82.H0_H0 ;  /* 0x20000052ff7d7230 */ /* 0x000fc40000004100 */
[----:B------:R-:W-:Y:S01]  /*4f30*/  FMUL.FTZ R150, R37, R150 ;  /* 0x0000009625967220 */ /* 0x000fe20000410000 */
[----:B------:R-:W-:Y:S01]  /*4f40*/  MUFU.EX2 R115, R115 ;  /* 0x0000007300737308 */ /* 0x000fe20000000800 */
[--C-:B------:R-:W-:Y:S01]  /*4f50*/  FADD.FTZ R60, R53, -R50.reuse ;  /* 0x80000032353c7221 */ /* 0x100fe20000010000 */
[----:B------:R-:W-:Y:S02]  /*4f60*/  HADD2.F32 R67, -RZ, R72.H0_H0 ;  /* 0x20000048ff437230 */ /* 0x000fe40000004100 */
[--C-:B------:R-:W-:Y:S01]  /*4f70*/  FADD.FTZ R125, R125, -R50.reuse ;  /* 0x800000327d7d7221 */ /* 0x100fe20000010000 */
[----:B------:R-:W-:Y:S02]  /*4f80*/  HADD2.F32 R111, -RZ, R68.H0_H0 ;  /* 0x20000044ff6f7230 */ /* 0x000fe40000004100 */
[----:B------:R-:W-:Y:S01]  /*4f90*/  FMUL.FTZ R149, R37, R149 ;  /* 0x0000009525957220 */ /* 0x000fe20000410000 */
[----:B------:R-:W-:Y:S02]  /*4fa0*/  HADD2.F32 R61, -RZ, R62.H0_H0 ;  /* 0x2000003eff3d7230 */ /* 0x000fe40000004100 */
[----:B------:R-:W-:Y:S01]  /*4fb0*/  FADD.FTZ R67, R67, -R50 ;  /* 0x8000003243437221 */ /* 0x000fe20000010000 */
[----:B------:R-:W-:Y:S01]  /*4fc0*/  MUFU.EX2 R66, R66 ;  /* 0x0000004200427308 */ /* 0x000fe20000000800 */
[----:B0-----:R-:W-:Y:S01]  /*4fd0*/  FADD.FTZ R163, R144, 1 ;  /* 0x3f80000090a37421 */ /* 0x001fe20000010000 */
[----:B------:R-:W-:Y:S01]  /*4fe0*/  FFMA.FTZ R144, R142, R162, R143 ;  /* 0x000000a28e907223 */ /* 0x000fe2000001008f */
[----:B------:R-:W-:-:S02]  /*4ff0*/  HADD2.F32 R57, -RZ, R78.H0_H0 ;  /* 0x2000004eff397230 */ /* 0x000fc40000004100 */
[--C-:B------:R-:W-:Y:S01]  /*5000*/  FADD.FTZ R111, R111, -R50.reuse ;  /* 0x800000326f6f7221 */ /* 0x100fe20000010000 */
[----:B------:R-:W-:Y:S02]  /*5010*/  HADD2.F32 R53, -RZ, R86.H0_H0 ;  /* 0x20000056ff357230 */ /* 0x000fe40000004100 */
[--C-:B------:R-:W-:Y:S01]  /*5020*/  FADD.FTZ R61, R61, -R50.reuse ;  /* 0x800000323d3d7221 */ /* 0x100fe20000010000 */
[----:B------:R-:W-:Y:S01]  /*5030*/  FMUL.FTZ R140, R37, R140 ;  /* 0x0000008c258c7220 */ /* 0x000fe20000410000 */
[----:B------:R-:W0:Y:S01]  /*5040*/  MUFU.EX2 R135, R135 ;  /* 0x0000008700877308 */ /* 0x000e220000000800 */
[--C-:B------:R-:W-:Y:S01]  /*5050*/  FADD.FTZ R57, R57, -R50.reuse ;  /* 0x8000003239397221 */ /* 0x100fe20000010000 */
[----:B------:R-:W-:Y:S01]  /*5060*/  FADD.FTZ R53, R53, -R50 ;  /* 0x8000003235357221 */ /* 0x000fe20000010000 */
[C---:B------:R-:W-:Y:S01]  /*5070*/  FMUL.FTZ R138, R37.reuse, R138 ;  /* 0x0000008a258a7220 */ /* 0x040fe20000410000 */
[C---:B------:R-:W-:Y:S01]  /*5080*/  FMUL.FTZ R137, R37.reuse, R137 ;  /* 0x0000008925897220 */ /* 0x040fe20000410000 */
[C---:B------:R-:W-:Y:S01]  /*5090*/  FMUL.FTZ R125, R37.reuse, R125 ;  /* 0x0000007d257d7220 */ /* 0x040fe20000410000 */
[C---:B------:R-:W-:Y:S01]  /*50a0*/  FMUL.FTZ R124, R37.reuse, R124 ;  /* 0x0000007c257c7220 */ /* 0x040fe20000410000 */
[C---:B------:R-:W-:Y:S01]  /*50b0*/  FMUL.FTZ R116, R37.reuse, R116 ;  /* 0x0000007425747220 */ /* 0x040fe20000410000 */
[----:B------:R1:W2:Y:S01]  /*50c0*/  MUFU.RCP R145, R161 ;  /* 0x000000a100917308 */ /* 0x0002a20000001000 */
[C---:B------:R-:W-:Y:S01]  /*50d0*/  FMUL.FTZ R67, R37.reuse, R67 ;  /* 0x0000004325437220 */ /* 0x040fe20000410000 */
[C---:B------:R-:W-:Y:S01]  /*50e0*/  FMUL.FTZ R112, R37.reuse, R112 ;  /* 0x0000007025707220 */ /* 0x040fe20000410000 */
[C---:B------:R-:W-:Y:S01]  /*50f0*/  FMUL.FTZ R111, R37.reuse, R111 ;  /* 0x0000006f256f7220 */ /* 0x040fe20000410000 */
[C---:B------:R-:W-:Y:S01]  /*5100*/  FMUL.FTZ R61, R37.reuse, R61 ;  /* 0x0000003d253d7220 */ /* 0x040fe20000410000 */
[C---:B------:R-:W-:Y:S01]  /*5110*/  FMUL.FTZ R56, R37.reuse, R56 ;  /* 0x0000003825387220 */ /* 0x040fe20000410000 */
[C---:B------:R-:W-:Y:S01]  /*5120*/  FMUL.FTZ R60, R37.reuse, R60 ;  /* 0x0000003c253c7220 */ /* 0x040fe20000410000 */
[C---:B------:R-:W-:Y:S01]  /*5130*/  FMUL.FTZ R57, R37.reuse, R57 ;  /* 0x0000003925397220 */ /* 0x040fe20000410000 */
[----:B------:R3:W-:Y:S01]  /*5140*/  MUFU.RCP R162, R163 ;  /* 0x000000a300a27308 */ /* 0x0007e20000001000 */
[----:B-1----:R-:W-:Y:S01]  /*5150*/  FADD.FTZ R161, R52, 1 ;  /* 0x3f80000034a17421 */ /* 0x002fe20000010000 */
[----:B------:R-:W-:Y:S01]  /*5160*/  FMUL.FTZ R52, R37, R157 ;  /* 0x0000009d25347220 */ /* 0x000fe20000410000 */
[----:B0-----:R-:W-:Y:S01]  /*5170*/  FADD.FTZ R135, R135, 1 ;  /* 0x3f80000087877421 */ /* 0x001fe20000010000 */
[C---:B------:R-:W-:Y:S01]  /*5180*/  FMUL.FTZ R53, R37.reuse, R53 ;  /* 0x0000003525357220 */ /* 0x040fe20000410000 */
[C---:B------:R-:W-:Y:S01]  /*5190*/  FMUL.FTZ R114, R37.reuse, R114 ;  /* 0x0000007225727220 */ /* 0x040fe20000410000 */
[----:B------:R-:W-:Y:S01]  /*51a0*/  FMUL.FTZ R113, R37, R113 ;  /* 0x0000007125717220 */ /* 0x000fe20000410000 */
[----:B------:R-:W-:Y:S01]  /*51b0*/  PRMT R54, R147, 0x7632, R54 ;  /* 0x0000763293367816 */ /* 0x000fe20000000036 */
[----:B------:R0:W-:Y:S01]  /*51c0*/  MUFU.RCP R157, R161 ;  /* 0x000000a1009d7308 */ /* 0x0001e20000001000 */
[----:B---3--:R-:W-:Y:S01]  /*51d0*/  FADD.FTZ R163, R66, 1 ;  /* 0x3f80000042a37421 */ /* 0x008fe20000010000 */
[--C-:B------:R-:W-:Y:S01]  /*51e0*/  FFMA.FTZ R66, R142, R159, R143.reuse ;  /* 0x0000009f8e427223 */ /* 0x100fe2000001008f */
[----:B--2---:R-:W-:Y:S01]  /*51f0*/  FMUL.FTZ R145, R158, R145 ;  /* 0x000000919e917220 */ /* 0x004fe20000410000 */
[----:B------:R1:W-:Y:S01]  /*5200*/  STG.E.U16 desc[UR8][R130.64+0x6], R58 ;  /* 0x0000063a82007986 */ /* 0x0003e2000c101508 */
[C-C-:B------:R-:W-:Y:S01]  /*5210*/  FFMA.FTZ R150, R142.reuse, R150, R143.reuse ;  /* 0x000000968e967223 */ /* 0x140fe2000001008f */
[C-C-:B------:R-:W-:Y:S01]  /*5220*/  FFMA.FTZ R149, R142.reuse, R149, R143.reuse ;  /* 0x000000958e957223 */ /* 0x140fe2000001008f */
[C-C-:B------:R-:W-:Y:S01]  /*5230*/  FFMA.FTZ R140, R142.reuse, R140, R143.reuse ;  /* 0x0000008c8e8c7223 */ /* 0x140fe2000001008f */
[----:B------:R-:W2:Y:S01]  /*5240*/  MUFU.RCP R159, R163 ;  /* 0x000000a3009f7308 */ /* 0x000ea20000001000 */
[----:B0-----:R-:W-:Y:S01]  /*5250*/  FADD.FTZ R161, R115, 1 ;  /* 0x3f80000073a17421 */ /* 0x001fe20000010000 */
[C-C-:B------:R-:W-:Y:S01]  /*5260*/  FFMA.FTZ R115, R142.reuse, R164, R143.reuse ;  /* 0x000000a48e737223 */ /* 0x140fe2000001008f */
[C-C-:B------:R-:W-:Y:S01]  /*5270*/  FFMA.FTZ R138, R142.reuse, R138, R143.reuse ;  /* 0x0000008a8e8a7223 */ /* 0x140fe2000001008f */
[C-C-:B------:R-:W-:Y:S01]  /*5280*/  FFMA.FTZ R137, R142.reuse, R137, R143.reuse ;  /* 0x000000898e897223 */ /* 0x140fe2000001008f */
[C-C-:B------:R-:W-:Y:S01]  /*5290*/  FFMA.FTZ R125, R142.reuse, R125, R143.reuse ;  /* 0x0000007d8e7d7223 */ /* 0x140fe2000001008f */
[C-C-:B------:R-:W-:Y:S01]  /*52a0*/  FFMA.FTZ R124, R142.reuse, R124, R143.reuse ;  /* 0x0000007c8e7c7223 */ /* 0x140fe2000001008f */
[C-C-:B------:R-:W-:Y:S01]  /*52b0*/  FFMA.FTZ R117, R142.reuse, R117, R143.reuse ;  /* 0x000000758e757223 */ /* 0x140fe2000001008f */
[----:B------:R-:W0:Y:S01]  /*52c0*/  MUFU.RCP R164, R161 ;  /* 0x000000a100a47308 */ /* 0x000e220000001000 */
[C-C-:B------:R-:W-:Y:S01]  /*52d0*/  FFMA.FTZ R116, R142.reuse, R116, R143.reuse ;  /* 0x000000748e747223 */ /* 0x140fe2000001008f */
[C-C-:B------:R-:W-:Y:S01]  /*52e0*/  FFMA.FTZ R67, R142.reuse, R67, R143.reuse ;  /* 0x000000438e437223 */ /* 0x140fe2000001008f */
[C-C-:B------:R-:W-:Y:S01]  /*52f0*/  FFMA.FTZ R112, R142.reuse, R112, R143.reuse ;  /* 0x000000708e707223 */ /* 0x140fe2000001008f */
[C-C-:B------:R-:W-:Y:S01]  /*5300*/  FFMA.FTZ R111, R142.reuse, R111, R143.reuse ;  /* 0x0000006f8e6f7223 */ /* 0x140fe2000001008f */
[C-C-:B------:R-:W-:Y:S01]  /*5310*/  FFMA.FTZ R61, R142.reuse, R61, R143.reuse ;  /* 0x0000003d8e3d7223 */ /* 0x140fe2000001008f */
[C-C-:B------:R-:W-:Y:S01]  /*5320*/  FFMA.FTZ R56, R142.reuse, R56, R143.reuse ;  /* 0x000000388e387223 */ /* 0x140fe2000001008f */
[--C-:B------:R-:W-:Y:S01]  /*5330*/  FFMA.FTZ R60, R142, R60, R143.reuse ;  /* 0x0000003c8e3c7223 */ /* 0x100fe2000001008f */
[----:B------:R-:W3:Y:S01]  /*5340*/  MUFU.RCP R132, R132 ;  /* 0x0000008400847308 */ /* 0x000ee20000001000 */
[----:B--2---:R-:W-:Y:S01]  /*5350*/  FMUL.FTZ R159, R134, R159 ;  /* 0x0000009f869f7220 */ /* 0x004fe20000410000 */
[C-C-:B------:R-:W-:Y:S01]  /*5360*/  FFMA.FTZ R57, R142.reuse, R57, R143.reuse ;  /* 0x000000398e397223 */ /* 0x140fe2000001008f */
[C-C-:B------:R-:W-:Y:S01]  /*5370*/  FFMA.FTZ R53, R142.reuse, R53, R143.reuse ;  /* 0x000000358e357223 */ /* 0x140fe2000001008f */
[C-C-:B------:R-:W-:Y:S01]  /*5380*/  FFMA.FTZ R52, R142.reuse, R52, R143.reuse ;  /* 0x000000348e347223 */ /* 0x140fe2000001008f */
[C-C-:B------:R-:W-:Y:S01]  /*5390*/  FFMA.FTZ R114, R142.reuse, R114, R143.reuse ;  /* 0x000000728e727223 */ /* 0x140fe2000001008f */
[----:B------:R-:W-:Y:S01]  /*53a0*/  FFMA.FTZ R113, R142, R113, R143 ;  /* 0x000000718e717223 */ /* 0x000fe2000001008f */
[----:B------:R2:W-:Y:S01]  /*53b0*/  STG.E.U16 desc[UR8][R130.64], R147 ;  /* 0x0000009382007986 */ /* 0x0005e2000c101508 */
[----:B------:R-:W4:Y:S01]  /*53c0*/  MUFU.RCP R141, R141 ;  /* 0x0000008d008d7308 */ /* 0x000f220000001000 */
[----:B0-----:R-:W-:Y:S01]  /*53d0*/  FMUL.FTZ R164, R153, R164 ;  /* 0x000000a499a47220 */ /* 0x001fe20000410000 */
[----:B------:R-:W-:Y:S01]  /*53e0*/  HADD2.F32 R142, -RZ, R109.H1_H1 ;  /* 0x3000006dff8e7230 */ /* 0x000fe20000004100 */
[----:B------:R-:W-:Y:S01]  /*53f0*/  STG.E.U16 desc[UR8][R130.64+0x2], R54 ;  /* 0x0000023682007986 */ /* 0x000fe2000c101508 */
[----:B------:R-:W-:-:S02]  /*5400*/  HADD2.F32 R152, -RZ, R108.H1_H1 ;  /* 0x3000006cff987230 */ /* 0x000fc40000004100 */
[----:B------:R-:W-:Y:S01]  /*5410*/  FMUL.FTZ R157, R154, R157 ;  /* 0x0000009d9a9d7220 */ /* 0x000fe20000410000 */
[----:B------:R-:W-:Y:S01]  /*5420*/  F2FP.F16.F32.PACK_AB R164, R159, R164 ;  /* 0x000000a49fa4723e */ /* 0x000fe200000000ff */
[----:B------:R0:W-:Y:S01]  /*5430*/  STG.E.U16 desc[UR8][R130.64+0x4], R146 ;  /* 0x0000049282007986 */ /* 0x0001e2000c101508 */
[----:B------:R-:W0:Y:S01]  /*5440*/  MUFU.RCP R135, R135 ;  /* 0x0000008700877308 */ /* 0x000e220000001000 */
[----:B---3--:R-:W-:Y:S01]  /*5450*/  FMUL.FTZ R132, R155, R132 ;  /* 0x000000849b847220 */ /* 0x008fe20000410000 */
[----:B-1----:R-:W-:Y:S01]  /*5460*/  PRMT R58, R164, 0x7632, R58 ;  /* 0x00007632a43a7816 */ /* 0x002fe2000000003a */
[----:B------:R-:W-:Y:S01]  /*5470*/  FADD.FTZ R142, R142, -R50 ;  /* 0x800000328e8e7221 */ /* 0x000fe20000010000 */
[----:B------:R-:W-:Y:S01]  /*5480*/  FMUL.FTZ R162, R133, R162 ;  /* 0x000000a285a27220 */ /* 0x000fe20000410000 */
[----:B------:R-:W-:Y:S02]  /*5490*/  HADD2.F32 R159, -RZ, R80.H1_H1 ;  /* 0x30000050ff9f7230 */ /* 0x000fe40000004100 */
[----:B--2---:R-:W-:-:S02]  /*54a0*/  HADD2.F32 R147, -RZ, R98.H1_H1 ;  /* 0x30000062ff937230 */ /* 0x004fc40000004100 */
[----:B----4-:R-:W-:Y:S01]  /*54b0*/  FMUL.FTZ R141, R160, R141 ;  /* 0x0000008da08d7220 */ /* 0x010fe20000410000 */
[----:B------:R-:W-:Y:S01]  /*54c0*/  F2FP.F16.F32.PACK_AB R157, R162, R157 ;  /* 0x0000009da29d723e */ /* 0x000fe200000000ff */
[----:B0-----:R-:W-:Y:S02]  /*54d0*/  HADD2.F32 R146, -RZ, R58.H1_H1 ;  /* 0x3000003aff927230 */ /* 0x001fe40000004100 */
[----:B------:R-:W-:Y:S01]  /*54e0*/  HADD2.F32 R130, -RZ, R59.H0_H0 ;  /* 0x2000003bff827230 */ /* 0x000fe20000004100 */
[----:B------:R-:W-:Y:S01]  /*54f0*/  F2FP.F16.F32.PACK_AB R132, R141, R132 ;  /* 0x000000848d84723e */ /* 0x000fe200000000ff */
[----:B------:R-:W-:Y:S02]  /*5500*/  HADD2.F32 R141, -RZ, R68.H1_H1 ;  /* 0x30000044ff8d7230 */ /* 0x000fe40000004100 */
[----:B------:R-:W-:Y:S01]  /*5510*/  FADD.FTZ R68, R146, -R50 ;  /* 0x8000003292447221 */ /* 0x000fe20000010000 */
[----:B------:R-:W-:Y:S01]  /*5520*/  FMUL.FTZ R156, R156, R135 ;  /* 0x000000879c9c7220 */ /* 0x000fe20000410000 */
[----:B------:R-:W-:Y:S01]  /*5530*/  PRMT R64, R132, 0x7632, R64 ;  /* 0x0000763284407816 */ /* 0x000fe20000000040 */
[----:B------:R0:W-:Y:S01]  /*5540*/  STG.E.U16 desc[UR8][R128.64], R132 ;  /* 0x0000008480007986 */ /* 0x0001e2000c101508 */
[----:B------:R-:W-:Y:S01]  /*5550*/  HADD2.F32 R134, -RZ, R109.H0_H0 ;  /* 0x2000006dff867230 */ /* 0x000fe20000004100 */
[----:B------:R-:W-:Y:S01]  /*5560*/  PRMT R54, R157, 0x7632, R54 ;  /* 0x000076329d367816 */ /* 0x000fe20000000036 */
[----:B------:R-:W-:Y:S01]  /*5570*/  HADD2.F32 R153, -RZ, R102.H1_H1 ;  /* 0x30000066ff997230 */ /* 0x000fe20000004100 */
[----:B------:R-:W-:Y:S01]  /*5580*/  F2FP.F16.F32.PACK_AB R145, R156, R145 ;  /* 0x000000919c91723e */ /* 0x000fe200000000ff */
[----:B------:R-:W-:Y:S01]  /*5590*/  STG.E.U16 desc[UR8][R128.64+0x2], R64 ;  /* 0x0000024080007986 */ /* 0x000fe2000c101508 */
[----:B------:R-:W-:-:S02]  /*55a0*/  HADD2.F32 R135, -RZ, R64.H1_H1 ;  /* 0x30000040ff877230 */ /* 0x000fc40000004100 */
[----:B------:R-:W-:Y:S01]  /*55b0*/  FADD.FTZ R134, R134, -R50 ;  /* 0x8000003286867221 */ /* 0x000fe20000010000 */
[----:B------:R-:W-:Y:S01]  /*55c0*/  PRMT R62, R145, 0x7632, R62 ;  /* 0x00007632913e7816 */ /* 0x000fe2000000003e */
[----:B------:R1:W-:Y:S01]  /*55d0*/  STG.E.U16 desc[UR8][R128.64+0x4], R145 ;  /* 0x0000049180007986 */ /* 0x0003e2000c101508 */
[----:B------:R-:W-:Y:S02]  /*55e0*/  HADD2.F32 R155, -RZ, R74.H1_H1 ;  /* 0x3000004aff9b7230 */ /* 0x000fe40000004100 */
[----:B------:R-:W-:Y:S01]  /*55f0*/  FADD.FTZ R158, R141, -R50 ;  /* 0x800000328d9e7221 */ /* 0x000fe20000010000 */
[----:B0-----:R-:W-:Y:S01]  /*5600*/  HADD2.F32 R132, -RZ, R59.H1_H1 ;  /* 0x3000003bff847230 */ /* 0x001fe20000004100 */
[----:B------:R0:W-:Y:S01]  /*5610*/  STG.E.U16 desc[UR8][R128.64+0x6], R62 ;  /* 0x0000063e80007986 */ /* 0x0001e2000c101508 */
[----:B------:R-:W-:Y:S02]  /*5620*/  HADD2.F32 R59, -RZ, R76.H1_H1 ;  /* 0x3000004cff3b7230 */ /* 0x000fe40000004100 */
[----:B------:R-:W-:Y:S01]  /*5630*/  FMUL.FTZ R158, R37, R158 ;  /* 0x0000009e259e7220 */ /* 0x000fe20000410000 */
[----:B------:R-:W-:Y:S01]  /*5640*/  HADD2.F32 R108, -RZ, R101.H1_H1 ;  /* 0x30000065ff6c7230 */ /* 0x000fe20000004100 */
[----:B------:R2:W-:Y:S01]  /*5650*/  STG.E.U16 desc[UR8][R126.64+0x6], R58 ;  /* 0x0000063a7e007986 */ /* 0x0005e2000c101508 */
[----:B------:R-:W-:-:S02]  /*5660*/  HADD2.F32 R165, -RZ, R95.H1_H1 ;  /* 0x3000005fffa57230 */ /* 0x000fc40000004100 */
[----:B------:R-:W-:Y:S01]  /*5670*/  FADD.FTZ R146, R59, -R50 ;  /* 0x800000323b927221 */ /* 0x000fe20000010000 */
[----:B------:R-:W-:Y:S01]  /*5680*/  FMUL.FTZ R59, R37, R142 ;  /* 0x0000008e253b7220 */ /* 0x000fe20000410000 */
[----:B-1----:R-:W-:Y:S01]  /*5690*/  HADD2.F32 R145, -RZ, R62.H1_H1 ;  /* 0x3000003eff917230 */ /* 0x002fe20000004100 */
[----:B------:R1:W-:Y:S01]  /*56a0*/  STG.E.U16 desc[UR8][R126.64], R157 ;  /* 0x0000009d7e007986 */ /* 0x0003e2000c101508 */
[----:B------:R-:W-:Y:S02]  /*56b0*/  HADD2.F32 R143, -RZ, R54.H1_H1 ;  /* 0x30000036ff8f7230 */ /* 0x000fe40000004100 */
[----:B------:R-:W-:Y:S01]  /*56c0*/  FFMA.FTZ R59, R105, R59, R110 ;  /* 0x0000003b693b7223 */ /* 0x000fe2000001006e */
[----:B0-----:R-:W-:Y:S02]  /*56d0*/  HADD2.F32 R128, -RZ, R100.H1_H1 ;  /* 0x30000064ff807230 */ /* 0x001fe40000004100 */
[----:B------:R-:W-:Y:S01]  /*56e0*/  FADD.FTZ R62, R152, -R50 ;  /* 0x80000032983e7221 */ /* 0x000fe20000010000 */
[----:B------:R-:W-:-:S02]  /*56f0*/  HADD2.F32 R100, -RZ, R101.H0_H0 ;  /* 0x20000065ff647230 */ /* 0x000fc40000004100 */
[----:B------:R-:W-:Y:S01]  /*5700*/  FMUL.FTZ R98, R59, -1.4426950216293334961 ;  /* 0xbfb8aa3b3b627820 */ /* 0x000fe20000410000 */
[----:B--2---:R-:W-:Y:S02]  /*5710*/  HADD2.F32 R58, -RZ, R95.H0_H0 ;  /* 0x2000005fff3a7230 */ /* 0x004fe40000004100 */
[----:B------:R-:W-:Y:S01]  /*5720*/  FMUL.FTZ R62, R37, R62 ;  /* 0x0000003e253e7220 */ /* 0x000fe20000410000 */
[----:B------:R-:W-:Y:S02]  /*5730*/  HADD2.F32 R129, -RZ, R86.H1_H1 ;  /* 0x30000056ff817230 */ /* 0x000fe40000004100 */
[--C-:B------:R-:W-:Y:S01]  /*5740*/  FADD.FTZ R80, R100, -R50.reuse ;  /* 0x8000003264507221 */ /* 0x100fe20000010000 */
[----:B------:R-:W-:Y:S01]  /*5750*/  FMUL.FTZ R100, R150, -1.4426950216293334961 ;  /* 0xbfb8aa3b96647820 */ /* 0x000fe20000410000 */
[----:B------:R-:W-:Y:S01]  /*5760*/  FFMA.FTZ R64, R136, R62, R139 ;  /* 0x0000003e88407223 */ /* 0x000fe2000001008b */
[--C-:B------:R-:W-:Y:S01]  /*5770*/  FADD.FTZ R86, R153, -R50.reuse ;  /* 0x8000003299567221 */ /* 0x100fe20000010000 */
[----:B------:R-:W-:Y:S01]  /*5780*/  MUFU.EX2 R98, R98 ;  /* 0x0000006200627308 */ /* 0x000fe20000000800 */
[----:B------:R0:W-:Y:S01]  /*5790*/  STG.E.U16 desc[UR8][R126.64+0x2], R54 ;  /* 0x000002367e007986 */ /* 0x0001e2000c101508 */
[----:B------:R-:W-:Y:S01]  /*57a0*/  FMUL.FTZ R153, R64, -1.4426950216293334961 ;  /* 0xbfb8aa3b40997820 */ /* 0x000fe20000410000 */
[----:B------:R-:W-:Y:S01]  /*57b0*/  FADD.FTZ R74, R58, -R50 ;  /* 0x800000323a4a7221 */ /* 0x000fe20000010000 */
[----:B------:R-:W-:Y:S01]  /*57c0*/  FMUL.FTZ R58, R37, R134 ;  /* 0x00000086253a7220 */ /* 0x000fe20000410000 */
[----:B------:R2:W-:Y:S01]  /*57d0*/  STG.E.U16 desc[UR8][R126.64+0x4], R164 ;  /* 0x000004a47e007986 */ /* 0x0005e2000c101508 */
[----:B------:R-:W-:-:S02]  /*57e0*/  HADD2.F32 R95, -RZ, R84.H1_H1 ;  /* 0x30000054ff5f7230 */ /* 0x000fc40000004100 */
[--C-:B------:R-:W-:Y:S01]  /*57f0*/  FADD.FTZ R76, R108, -R50.reuse ;  /* 0x800000326c4c7221 */ /* 0x100fe20000010000 */
[----:B------:R-:W3:Y:S01]  /*5800*/  MUFU.EX2 R100, R100 ;  /* 0x0000006400647308 */ /* 0x000ee20000000800 */
[----:B-1----:R-:W-:Y:S02]  /*5810*/  HADD2.F32 R157, -RZ, R70.H1_H1 ;  /* 0x30000046ff9d7230 */ /* 0x002fe40000004100 */
[----:B------:R-:W-:Y:S01]  /*5820*/  FFMA.FTZ R58, R104, R58, R47 ;  /* 0x0000003a683a7223 */ /* 0x000fe2000001002f */
[----:B------:R-:W-:Y:S02]  /*5830*/  HADD2.F32 R101, -RZ, R90.H1_H1 ;  /* 0x3000005aff657230 */ /* 0x000fe40000004100 */
[--C-:B------:R-:W-:Y:S01]  /*5840*/  FADD.FTZ R70, R132, -R50.reuse ;  /* 0x8000003284467221 */ /* 0x100fe20000010000 */
[--C-:B0-----:R-:W-:Y:S01]  /*5850*/  FADD.FTZ R54, R130, -R50.reuse ;  /* 0x8000003282367221 */ /* 0x101fe20000010000 */
[----:B------:R-:W-:Y:S01]  /*5860*/  FADD.FTZ R102, R95, -R50 ;  /* 0x800000325f667221 */ /* 0x000fe20000010000 */
[----:B------:R-:W-:Y:S01]  /*5870*/  HADD2.F32 R161, -RZ, R92.H1_H1 ;  /* 0x3000005cffa17230 */ /* 0x000fe20000004100 */
[----:B------:R-:W-:Y:S01]  /*5880*/  MUFU.EX2 R153, R153 ;  /* 0x0000009900997308 */ /* 0x000fe20000000800 */
[----:B--2---:R-:W-:-:S02]  /*5890*/  HADD2.F32 R127, -RZ, R78.H1_H1 ;  /* 0x3000004eff7f7230 */ /* 0x004fc40000004100 */
[C---:B------:R-:W-:Y:S01]  /*58a0*/  FMUL.FTZ R90, R37.reuse, R54 ;  /* 0x00000036255a7220 */ /* 0x040fe20000410000 */
[----:B------:R-:W-:Y:S01]  /*58b0*/  FMUL.FTZ R62, R58, -1.4426950216293334961 ;  /* 0xbfb8aa3b3a3e7820 */ /* 0x000fe20000410000 */
[----:B------:R-:W-:Y:S01]  /*58c0*/  FMUL.FTZ R95, R144, -1.4426950216293334961 ;  /* 0xbfb8aa3b905f7820 */ /* 0x000fe20000410000 */
[----:B------:R-:W-:Y:S01]  /*58d0*/  FMUL.FTZ R92, R37, R70 ;  /* 0x00000046255c7220 */ /* 0x000fe20000410000 */
[--C-:B------:R-:W-:Y:S01]  /*58e0*/  FADD.FTZ R108, R127, -R50.reuse ;  /* 0x800000327f6c7221 */ /* 0x100fe20000010000 */
[----:B------:R-:W-:Y:S01]  /*58f0*/  FMUL.FTZ R127, R149, -1.4426950216293334961 ;  /* 0xbfb8aa3b957f7820 */ /* 0x000fe20000410000 */
[--C-:B------:R-:W-:Y:S01]  /*5900*/  FADD.FTZ R156, R143, -R50.reuse ;  /* 0x800000328f9c7221 */ /* 0x100fe20000010000 */
[--C-:B------:R-:W-:Y:S01]  /*5910*/  FADD.FTZ R152, R147, -R50.reuse ;  /* 0x8000003293987221 */ /* 0x100fe20000010000 */
[----:B------:R-:W-:Y:S01]  /*5920*/  FFMA.FTZ R70, R104, R90, R47 ;  /* 0x0000005a68467223 */ /* 0x000fe2000001002f */
[--C-:B------:R-:W-:Y:S01]  /*5930*/  FFMA.FTZ R143, R136, R158, R139.reuse ;  /* 0x0000009e888f7223 */ /* 0x100fe2000001008b */
[----:B---3--:R-:W-:Y:S01]  /*5940*/  FADD.FTZ R100, R100, 1 ;  /* 0x3f80000064647421 */ /* 0x008fe20000010000 */
[----:B------:R-:W0:Y:S01]  /*5950*/  MUFU.EX2 R127, R127 ;  /* 0x0000007f007f7308 */ /* 0x000e220000000800 */
[----:B------:R-:W-:Y:S01]  /*5960*/  FMUL.FTZ R68, R37, R68 ;  /* 0x0000004425447220 */ /* 0x000fe20000410000 */
[----:B------:R-:W-:Y:S01]  /*5970*/  FADD.FTZ R98, R98, 1 ;  /* 0x3f80000062627421 */ /* 0x000fe20000010000 */
[--C-:B------:R-:W-:Y:S01]  /*5980*/  FADD.FTZ R164, R157, -R50.reuse ;  /* 0x800000329da47221 */ /* 0x100fe20000010000 */
[----:B------:R-:W-:Y:S01]  /*5990*/  FMUL.FTZ R90, R70, -1.4426950216293334961 ;  /* 0xbfb8aa3b465a7820 */ /* 0x000fe20000410000 */
[----:B------:R-:W-:Y:S01]  /*59a0*/  FMUL.FTZ R152, R37, R152 ;  /* 0x0000009825987220 */ /* 0x000fe20000410000 */
[----:B------:R-:W-:Y:S01]  /*59b0*/  FADD.FTZ R142, R135, -R50 ;  /* 0x80000032878e7221 */ /* 0x000fe20000010000 */
[C-C-:B------:R-:W-:Y:S01]  /*59c0*/  FFMA.FTZ R68, R136.reuse, R68, R139.reuse ;  /* 0x0000004488447223 */ /* 0x140fe2000001008b */
[----:B------:R1:W-:Y:S01]  /*59d0*/  MUFU.EX2 R158, R95 ;  /* 0x0000005f009e7308 */ /* 0x0003e20000000800 */
[----:B------:R-:W-:Y:S01]  /*59e0*/  FFMA.FTZ R135, R136, R152, R139 ;  /* 0x0000009888877223 */ /* 0x000fe2000001008b */
[----:B------:R-:W-:-:S02]  /*59f0*/  HADD2.F32 R163, -RZ, R82.H1_H1 ;  /* 0x30000052ffa37230 */ /* 0x000fc40000004100 */
[----:B------:R-:W-:Y:S01]  /*5a00*/  FMUL.FTZ R54, R68, -1.4426950216293334961 ;  /* 0xbfb8aa3b44367820 */ /* 0x000fe20000410000 */
[----:B------:R-:W-:Y:S02]  /*5a10*/  HADD2.F32 R133, -RZ, R72.H1_H1 ;  /* 0x30000048ff857230 */ /* 0x000fe40000004100 */
[--C-:B------:R-:W-:Y:S01]  /*5a20*/  FADD.FTZ R72, R128, -R50.reuse ;  /* 0x8000003280487221 */ /* 0x100fe20000010000 */
[----:B------:R-:W-:Y:S02]  /*5a30*/  HADD2.F32 R109, -RZ, R96.H1_H1 ;  /* 0x30000060ff6d7230 */ /* 0x000fe40000004100 */
[----:B------:R-:W-:Y:S01]  /*5a40*/  FADD.FTZ R128, R155, -R50 ;  /* 0x800000329b807221 */ /* 0x000fe20000010000 */
[----:B------:R-:W2:Y:S01]  /*5a50*/  MUFU.EX2 R62, R62 ;  /* 0x0000003e003e7308 */ /* 0x000ea20000000800 */
[--C-:B-1----:R-:W-:Y:S02]  /*5a60*/  HADD2.F32 R95, -RZ, R103.reuse.H0_H0 ;  /* 0x20000067ff5f7230 */ /* 0x102fe40000004100 */
[----:B0-----:R-:W-:Y:S01]  /*5a70*/  FADD.FTZ R127, R127, 1 ;  /* 0x3f8000007f7f7421 */ /* 0x001fe20000010000 */
[----:B------:R-:W-:-:S02]  /*5a80*/  HADD2.F32 R103, -RZ, R103.H1_H1 ;  /* 0x30000067ff677230 */ /* 0x000fc40000004100 */
[--C-:B------:R-:W-:Y:S01]  /*5a90*/  FADD.FTZ R82, R163, -R50.reuse ;  /* 0x80000032a3527221 */ /* 0x100fe20000010000 */
[--C-:B------:R-:W-:Y:S01]  /*5aa0*/  FADD.FTZ R132, R109, -R50.reuse ;  /* 0x800000326d847221 */ /* 0x100fe20000010000 */
[C---:B------:R-:W-:Y:S01]  /*5ab0*/  FMUL.FTZ R74, R37.reuse, R74 ;  /* 0x0000004a254a7220 */ /* 0x040fe20000410000 */
[----:B------:R-:W-:Y:S01]  /*5ac0*/  FMUL.FTZ R160, R37, R72 ;  /* 0x0000004825a07220 */ /* 0x000fe20000410000 */
[----:B------:R-:W0:Y:S01]  /*5ad0*/  MUFU.RCP R157, R100 ;  /* 0x00000064009d7308 */ /* 0x000e220000001000 */
[----:B------:R-:W-:Y:S01]  /*5ae0*/  FADD.FTZ R152, R103, -R50 ;  /* 0x8000003267987221 */ /* 0x000fe20000010000 */
[----:B------:R-:W-:Y:S01]  /*5af0*/  FADD.FTZ R103, R153, 1 ;  /* 0x3f80000099677421 */ /* 0x000fe20000010000 */
[C---:B------:R-:W-:Y:S01]  /*5b00*/  FMUL.FTZ R109, R37.reuse, R82 ;  /* 0x00000052256d7220 */ /* 0x040fe20000410000 */
[----:B------:R-:W-:Y:S01]  /*5b10*/  FMUL.FTZ R82, R148, -1.4426950216293334961 ;  /* 0xbfb8aa3b94527820 */ /* 0x000fe20000410000 */
[----:B------:R-:W-:Y:S01]  /*5b20*/  FMUL.FTZ R76, R37, R76 ;  /* 0x0000004c254c7220 */ /* 0x000fe20000410000 */
[----:B------:R-:W-:-:S02]  /*5b30*/  HADD2.F32 R94, -RZ, R94.H1_H1 ;  /* 0x3000005eff5e7230 */ /* 0x000fc40000004100 */
[----:B------:R-:W-:Y:S01]  /*5b40*/  FFMA.FTZ R74, R104, R74, R47 ;  /* 0x0000004a684a7223 */ /* 0x000fe2000001002f */
[----:B------:R-:W1:Y:S01]  /*5b50*/  MUFU.RCP R98, R98 ;  /* 0x0000006200627308 */ /* 0x000e620000001000 */
[----:B--2---:R-:W-:Y:S01]  /*5b60*/  FADD.FTZ R155, R62, 1 ;  /* 0x3f8000003e9b7421 */ /* 0x004fe20000010000 */
[----:B------:R-:W-:Y:S01]  /*5b70*/  FFMA.FTZ R160, R136, R160, R139 ;  /* 0x000000a088a07223 */ /* 0x000fe2000001008b */
[----:B------:R-:W-:Y:S01]  /*5b80*/  FFMA.FTZ R76, R105, R76, R110 ;  /* 0x0000004c694c7223 */ /* 0x000fe2000001006e */
[--C-:B------:R-:W-:Y:S01]  /*5b90*/  FADD.FTZ R84, R161, -R50.reuse ;  /* 0x80000032a1547221 */ /* 0x100fe20000010000 */
[--C-:B------:R-:W-:Y:S01]  /*5ba0*/  FADD.FTZ R78, R94, -R50.reuse ;  /* 0x800000325e4e7221 */ /* 0x100fe20000010000 */
[----:B------:R-:W-:Y:S01]  /*5bb0*/  FMUL.FTZ R161, R74, -1.4426950216293334961 ;  /* 0xbfb8aa3b4aa17820 */ /* 0x000fe20000410000 */
[----:B------:R-:W-:Y:S01]  /*5bc0*/  FADD.FTZ R94, R159, -R50 ;  /* 0x800000329f5e7221 */ /* 0x000fe20000010000 */
[----:B------:R-:W2:Y:S01]  /*5bd0*/  MUFU.EX2 R90, R90 ;  /* 0x0000005a005a7308 */ /* 0x000ea20000000800 */
[----:B0-----:R-:W-:Y:S01]  /*5be0*/  FMUL.FTZ R62, R150, R157 ;  /* 0x0000009d963e7220 */ /* 0x001fe20000410000 */
[----:B------:R-:W-:Y:S01]  /*5bf0*/  FMUL.FTZ R154, R160, -1.4426950216293334961 ;  /* 0xbfb8aa3ba09a7820 */ /* 0x000fe20000410000 */
[----:B------:R-:W-:Y:S01]  /*5c00*/  FMUL.FTZ R159, R76, -1.4426950216293334961 ;  /* 0xbfb8aa3b4c9f7820 */ /* 0x000fe20000410000 */
[----:B------:R-:W-:-:S02]  /*5c10*/  HADD2.F32 R151, -RZ, R106.H1_H1 ;  /* 0x3000006aff977230 */ /* 0x000fc40000004100 */
[----:B------:R-:W-:Y:S01]  /*5c20*/  FFMA.FTZ R72, R105, R92, R110 ;  /* 0x0000005c69487223 */ /* 0x000fe2000001006e */
[----:B------:R-:W-:Y:S02]  /*5c30*/  HADD2.F32 R131, -RZ, R88.H1_H1 ;  /* 0x30000058ff837230 */ /* 0x000fe40000004100 */
[--C-:B------:R-:W-:Y:S01]  /*5c40*/  FADD.FTZ R162, R133, -R50.reuse ;  /* 0x8000003285a27221 */ /* 0x100fe20000010000 */
[----:B------:R-:W0:Y:S01]  /*5c50*/  MUFU.RCP R103, R103 ;  /* 0x0000006700677308 */ /* 0x000e220000001000 */
[----:B-1----:R-:W-:Y:S01]  /*5c60*/  FMUL.FTZ R59, R59, R98 ;  /* 0x000000623b3b7220 */ /* 0x002fe20000410000 */
[--C-:B------:R-:W-:Y:S01]  /*5c70*/  FADD.FTZ R126, R151, -R50.reuse ;  /* 0x80000032977e7221 */ /* 0x100fe20000010000 */
[--C-:B------:R-:W-:Y:S01]  /*5c80*/  FADD.FTZ R134, R145, -R50.reuse ;  /* 0x8000003291867221 */ /* 0x100fe20000010000 */
[--C-:B------:R-:W-:Y:S01]  /*5c90*/  FADD.FTZ R106, R129, -R50.reuse ;  /* 0x80000032816a7221 */ /* 0x100fe20000010000 */
[--C-:B------:R-:W-:Y:S01]  /*5ca0*/  FADD.FTZ R130, R131, -R50.reuse ;  /* 0x8000003283827221 */ /* 0x100fe20000010000 */
[----:B------:R-:W-:Y:S01]  /*5cb0*/  FMUL.FTZ R92, R72, -1.4426950216293334961 ;  /* 0xbfb8aa3b485c7820 */ /* 0x000fe20000410000 */
[----:B------:R-:W-:Y:S01]  /*5cc0*/  FADD.FTZ R96, R101, -R50 ;  /* 0x8000003265607221 */ /* 0x000fe20000010000 */
[----:B------:R-:W1:Y:S01]  /*5cd0*/  MUFU.EX2 R54, R54 ;  /* 0x0000003600367308 */ /* 0x000e620000000800 */
[----:B--2---:R-:W-:Y:S01]  /*5ce0*/  FADD.FTZ R98, R90, 1 ;  /* 0x3f8000005a627421 */ /* 0x004fe20000010000 */
[C---:B------:R-:W-:Y:S01]  /*5cf0*/  FMUL.FTZ R78, R37.reuse, R78 ;  /* 0x0000004e254e7220 */ /* 0x040fe20000410000 */
[C---:B------:R-:W-:Y:S01]  /*5d00*/  FMUL.FTZ R86, R37.reuse, R86 ;  /* 0x0000005625567220 */ /* 0x040fe20000410000 */
[C---:B------:R-:W-:Y:S01]  /*5d10*/  FMUL.FTZ R94, R37.reuse, R94 ;  /* 0x0000005e255e7220 */ /* 0x040fe20000410000 */
[C---:B------:R-:W-:Y:S01]  /*5d20*/  FMUL.FTZ R101, R37.reuse, R84 ;  /* 0x0000005425657220 */ /* 0x040fe20000410000 */
[C---:B------:R-:W-:Y:S01]  /*5d30*/  FMUL.FTZ R146, R37.reuse, R146 ;  /* 0x0000009225927220 */ /* 0x040fe20000410000 */
[C---:B------:R-:W-:Y:S01]  /*5d40*/  FMUL.FTZ R126, R37.reuse, R126 ;  /* 0x0000007e257e7220 */ /* 0x040fe20000410000 */
[----:B------:R2:W-:Y:S01]  /*5d50*/  MUFU.RCP R150, R127 ;  /* 0x0000007f00967308 */ /* 0x0005e20000001000 */
[----:B0-----:R-:W-:Y:S01]  /*5d60*/  FMUL.FTZ R64, R64, R103 ;  /* 0x0000006740407220 */ /* 0x001fe20000410000 */
[C---:B------:R-:W-:Y:S01]  /*5d70*/  FMUL.FTZ R128, R37.reuse, R128 ;  /* 0x0000008025807220 */ /* 0x040fe20000410000 */
[C---:B------:R-:W-:Y:S01]  /*5d80*/  FMUL.FTZ R164, R37.reuse, R164 ;  /* 0x000000a425a47220 */ /* 0x040fe20000410000 */
[C---:B------:R-:W-:Y:S01]  /*5d90*/  FMUL.FTZ R162, R37.reuse, R162 ;  /* 0x000000a225a27220 */ /* 0x040fe20000410000 */
[C---:B------:R-:W-:Y:S01]  /*5da0*/  FMUL.FTZ R142, R37.reuse, R142 ;  /* 0x0000008e258e7220 */ /* 0x040fe20000410000 */
[C---:B------:R-:W-:Y:S01]  /*5db0*/  FMUL.FTZ R156, R37.reuse, R156 ;  /* 0x0000009c259c7220 */ /* 0x040fe20000410000 */
[----:B------:R-:W-:Y:S01]  /*5dc0*/  FMUL.FTZ R134, R37, R134 ;  /* 0x0000008625867220 */ /* 0x000fe20000410000 */
[----:B------:R-:W-:Y:S01]  /*5dd0*/  MUFU.EX2 R82, R82 ;  /* 0x0000005200527308 */ /* 0x000fe20000000800 */
[----:B--2---:R-:W-:-:S02]  /*5de0*/  HADD2.F32 R127, -RZ, R81.H0_H0 ;  /* 0x20000051ff7f7230 */ /* 0x004fc40000004100 */
[----:B-1----:R-:W-:Y:S01]  /*5df0*/  FADD.FTZ R103, R54, 1 ;  /* 0x3f80000036677421 */ /* 0x002fe20000010000 */
[C---:B------:R-:W-:Y:S01]  /*5e00*/  FMUL.FTZ R132, R37.reuse, R132 ;  /* 0x0000008425847220 */ /* 0x040fe20000410000 */
[C---:B------:R-:W-:Y:S01]  /*5e10*/  FMUL.FTZ R108, R37.reuse, R108 ;  /* 0x0000006c256c7220 */ /* 0x040fe20000410000 */
[----:B------:R-:W-:Y:S01]  /*5e20*/  FMUL.FTZ R106, R37, R106 ;  /* 0x0000006a256a7220 */ /* 0x000fe20000410000 */
[----:B------:R-:W-:Y:S01]  /*5e30*/  FADD.FTZ R90, R127, -R50 ;  /* 0x800000327f5a7221 */ /* 0x000fe20000010000 */
[----:B------:R-:W-:Y:S01]  /*5e40*/  HADD2.F32 R127, -RZ, R81.H1_H1 ;  /* 0x30000051ff7f7230 */ /* 0x000fe20000004100 */
[----:B------:R-:W0:Y:S01]  /*5e50*/  MUFU.RCP R103, R103 ;  /* 0x0000006700677308 */ /* 0x000e220000001000 */
[C---:B------:R-:W-:Y:S01]  /*5e60*/  FMUL.FTZ R130, R37.reuse, R130 ;  /* 0x0000008225827220 */ /* 0x040fe20000410000 */
[C---:B------:R-:W-:Y:S01]  /*5e70*/  FMUL.FTZ R102, R37.reuse, R102 ;  /* 0x0000006625667220 */ /* 0x040fe20000410000 */
[C---:B------:R-:W-:Y:S01]  /*5e80*/  FMUL.FTZ R80, R37.reuse, R80 ;  /* 0x0000005025507220 */ /* 0x040fe20000410000 */
[----:B------:R-:W-:Y:S01]  /*5e90*/  FMUL.FTZ R96, R37, R96 ;  /* 0x0000006025607220 */ /* 0x000fe20000410000 */
[C-C-:B------:R-:W-:Y:S01]  /*5ea0*/  FFMA.FTZ R78, R136.reuse, R78, R139.reuse ;  /* 0x0000004e884e7223 */ /* 0x140fe2000001008b */
[C-C-:B------:R-:W-:Y:S01]  /*5eb0*/  FFMA.FTZ R86, R136.reuse, R86, R139.reuse ;  /* 0x0000005688567223 */ /* 0x140fe2000001008b */
[C-C-:B------:R-:W-:Y:S01]  /*5ec0*/  FFMA.FTZ R94, R136.reuse, R94, R139.reuse ;  /* 0x0000005e885e7223 */ /* 0x140fe2000001008b */
[----:B------:R-:W1:Y:S01]  /*5ed0*/  MUFU.RCP R81, R98 ;  /* 0x0000006200517308 */ /* 0x000e620000001000 */
[C-C-:B------:R-:W-:Y:S01]  /*5ee0*/  FFMA.FTZ R101, R136.reuse, R101, R139.reuse ;  /* 0x0000006588657223 */ /* 0x140fe2000001008b */
[C-C-:B------:R-:W-:Y:S01]  /*5ef0*/  FFMA.FTZ R109, R136.reuse, R109, R139.reuse ;  /* 0x0000006d886d7223 */ /* 0x140fe2000001008b */
[C-C-:B------:R-:W-:Y:S01]  /*5f00*/  FFMA.FTZ R146, R136.reuse, R146, R139.reuse ;  /* 0x0000009288927223 */ /* 0x140fe2000001008b */
[C-C-:B------:R-:W-:Y:S01]  /*5f10*/  FFMA.FTZ R126, R136.reuse, R126, R139.reuse ;  /* 0x0000007e887e7223 */ /* 0x140fe2000001008b */
[C-C-:B------:R-:W-:Y:S01]  /*5f20*/  FFMA.FTZ R128, R136.reuse, R128, R139.reuse ;  /* 0x0000008088807223 */ /* 0x140fe2000001008b */
[C-C-:B------:R-:W-:Y:S01]  /*5f30*/  FFMA.FTZ R145, R136.reuse, R164, R139.reuse ;  /* 0x000000a488917223 */ /* 0x140fe2000001008b */
[----:B------:R-:W-:Y:S01]  /*5f40*/  FFMA.FTZ R141, R136, R162, R139 ;  /* 0x000000a2888d7223 */ /* 0x000fe2000001008b */
[----:B------:R-:W2:Y:S01]  /*5f50*/  MUFU.EX2 R161, R161 ;  /* 0x000000a100a17308 */ /* 0x000ea20000000800 */
[----:B0-----:R-:W-:Y:S01]  /*5f60*/  FMUL.FTZ R68, R68, R103 ;  /* 0x0000006744447220 */ /* 0x001fe20000410000 */
[----:B------:R-:W-:-:S02]  /*5f70*/  HADD2.F32 R103, -RZ, R93.H0_H0 ;  /* 0x2000005dff677230 */ /* 0x000fc40000004100 */
[C-C-:B------:R-:W-:Y:S01]  /*5f80*/  FFMA.FTZ R142, R136.reuse, R142, R139.reuse ;  /* 0x0000008e888e7223 */ /* 0x140fe2000001008b */
[C-C-:B------:R-:W-:Y:S01]  /*5f90*/  FFMA.FTZ R147, R136.reuse, R156, R139.reuse ;  /* 0x0000009c88937223 */ /* 0x140fe2000001008b */
[C-C-:B------:R-:W-:Y:S01]  /*5fa0*/  FFMA.FTZ R134, R136.reuse, R134, R139.reuse ;  /* 0x0000008688867223 */ /* 0x140fe2000001008b */
[C-C-:B------:R-:W-:Y:S01]  /*5fb0*/  FFMA.FTZ R132, R136.reuse, R132, R139.reuse ;  /* 0x0000008488847223 */ /* 0x140fe2000001008b */
[--C-:B------:R-:W-:Y:S01]  /*5fc0*/  FFMA.FTZ R131, R136, R108, R139.reuse ;  /* 0x0000006c88837223 */ /* 0x100fe2000001008b */
[----:B------:R-:W-:Y:S01]  /*5fd0*/  MUFU.EX2 R154, R154 ;  /* 0x0000009a009a7308 */ /* 0x000fe20000000800 */
[----:B-1----:R-:W-:Y:S01]  /*5fe0*/  FMUL.FTZ R70, R70, R81 ;  /* 0x0000005146467220 */ /* 0x002fe20000410000 */
[----:B------:R-:W-:Y:S01]  /*5ff0*/  FADD.FTZ R81, R82, 1 ;  /* 0x3f80000052517421 */ /* 0x000fe20000010000 */
[--C-:B------:R-:W-:Y:S01]  /*6000*/  FADD.FTZ R82, R103, -R50.reuse ;  /* 0x8000003267527221 */ /* 0x100fe20000010000 */
[C-C-:B------:R-:W-:Y:S01]  /*6010*/  FFMA.FTZ R133, R136.reuse, R106, R139.reuse ;  /* 0x0000006a88857223 */ /* 0x140fe2000001008b */
[C-C-:B------:R-:W-:Y:S01]  /*6020*/  FFMA.FTZ R130, R136.reuse, R130, R139.reuse ;  /* 0x0000008288827223 */ /* 0x140fe2000001008b */
[----:B------:R-:W-:Y:S01]  /*6030*/  FFMA.FTZ R129, R136, R102, R139 ;  /* 0x0000006688817223 */ /* 0x000fe2000001008b */
[----:B------:R-:W-:Y:S01]  /*6040*/  FMUL.FTZ R82, R37, R82 ;  /* 0x0000005225527220 */ /* 0x000fe20000410000 */
[----:B------:R-:W0:Y:S01]  /*6050*/  MUFU.RCP R81, R81 ;  /* 0x0000005100517308 */ /* 0x000e220000001000 */
[----:B------:R-:W-:Y:S01]  /*6060*/  FFMA.FTZ R80, R104, R80, R47 ;  /* 0x0000005068507223 */ /* 0x000fe2000001002f */
[----:B------:R-:W-:Y:S01]  /*6070*/  FFMA.FTZ R136, R136, R96, R139 ;  /* 0x0000006088887223 */ /* 0x000fe2000001008b */
[--C-:B------:R-:W-:Y:S01]  /*6080*/  FADD.FTZ R96, R95, -R50.reuse ;  /* 0x800000325f607221 */ /* 0x100fe20000010000 */
[--C-:B------:R-:W-:Y:S01]  /*6090*/  FFMA.FTZ R98, R104, R82, R47.reuse ;  /* 0x0000005268627223 */ /* 0x100fe2000001002f */
[----:B------:R-:W-:Y:S01]  /*60a0*/  FMUL.FTZ R84, R80, -1.4426950216293334961 ;  /* 0xbfb8aa3b50547820 */ /* 0x000fe20000410000 */
[----:B--2---:R-:W-:Y:S01]  /*60b0*/  FADD.FTZ R161, R161, 1 ;  /* 0x3f800000a1a17421 */ /* 0x004fe20000010000 */
[----:B------:R-:W-:Y:S01]  /*60c0*/  FADD.FTZ R88, R165, -R50 ;  /* 0x80000032a5587221 */ /* 0x000fe20000010000 */
[----:B------:R-:W1:Y:S01]  /*60d0*/  MUFU.EX2 R159, R159 ;  /* 0x0000009f009f7308 */ /* 0x000e620000000800 */
[C---:B------:R-:W-:Y:S01]  /*60e0*/  FMUL.FTZ R95, R37.reuse, R96 ;  /* 0x00000060255f7220 */ /* 0x040fe20000410000 */
[----:B------:R-:W-:Y:S01]  /*60f0*/  FMUL.FTZ R106, R140, -1.4426950216293334961 ;  /* 0xbfb8aa3b8c6a7820 */ /* 0x000fe20000410000 */
[----:B------:R-:W-:Y:S01]  /*6100*/  FMUL.FTZ R100, R94, -1.4426950216293334961 ;  /* 0xbfb8aa3b5e647820 */ /* 0x000fe20000410000 */
[----:B------:R-:W-:Y:S01]  /*6110*/  FADD.FTZ R158, R158, 1 ;  /* 0x3f8000009e9e7421 */ /* 0x000fe20000010000 */
[--C-:B------:R-:W-:Y:S01]  /*6120*/  FFMA.FTZ R95, R104, R95, R47.reuse ;  /* 0x0000005f685f7223 */ /* 0x100fe2000001002f */
[----:B------:R-:W-:Y:S01]  /*6130*/  FMUL.FTZ R151, R78, -1.4426950216293334961 ;  /* 0xbfb8aa3b4e977820 */ /* 0x000fe20000410000 */
[----:B------:R-:W-:Y:S01]  /*6140*/  FMUL.FTZ R152, R37, R152 ;  /* 0x0000009825987220 */ /* 0x000fe20000410000 */
[----:B------:R-:W2:Y:S01]  /*6150*/  MUFU.RCP R155, R155 ;  /* 0x0000009b009b7308 */ /* 0x000ea20000001000 */
[----:B0-----:R-:W-:Y:S01]  /*6160*/  FMUL.FTZ R82, R148, R81 ;  /* 0x0000005194527220 */ /* 0x001fe20000410000 */
[----:B------:R-:W-:Y:S01]  /*6170*/  FADD.FTZ R81, R154, 1 ;  /* 0x3f8000009a517421 */ /* 0x000fe20000010000 */
[----:B------:R-:W-:Y:S01]  /*6180*/  FMUL.FTZ R139, R95, -1.4426950216293334961 ;  /* 0xbfb8aa3b5f8b7820 */ /* 0x000fe20000410000 */
[--C-:B------:R-:W-:Y:S01]  /*6190*/  FFMA.FTZ R152, R105, R152, R110.reuse ;  /* 0x0000009869987223 */ /* 0x100fe2000001006e */
[C---:B------:R-:W-:Y:S01]  /*61a0*/  FMUL.FTZ R88, R37.reuse, R88 ;  /* 0x0000005825587220 */ /* 0x040fe20000410000 */
[----:B------:R-:W-:Y:S01]  /*61b0*/  FMUL.FTZ R153, R138, -1.4426950216293334961 ;  /* 0xbfb8aa3b8a997820 */ /* 0x000fe20000410000 */
[----:B------:R-:W-:Y:S01]  /*61c0*/  FMUL.FTZ R90, R37, R90 ;  /* 0x0000005a255a7220 */ /* 0x000fe20000410000 */
[----:B------:R-:W-:Y:S01]  /*61d0*/  MUFU.EX2 R92, R92 ;  /* 0x0000005c005c7308 */ /* 0x000fe20000000800 */
[----:B-1----:R-:W-:Y:S01]  /*61e0*/  FADD.FTZ R165, R159, 1 ;  /* 0x3f8000009fa57421 */ /* 0x002fe20000010000 */
[----:B------:R-:W-:Y:S01]  /*61f0*/  FMUL.FTZ R96, R152, -1.4426950216293334961 ;  /* 0xbfb8aa3b98607820 */ /* 0x000fe20000410000 */
[----:B------:R-:W-:Y:S01]  /*6200*/  FFMA.FTZ R88, R105, R88, R110 ;  /* 0x0000005869587223 */ /* 0x000fe2000001006e */
[----:B------:R-:W-:Y:S01]  /*6210*/  FFMA.FTZ R90, R104, R90, R47 ;  /* 0x0000005a685a7223 */ /* 0x000fe2000001002f */
[----:B------:R-:W-:Y:S01]  /*6220*/  FMUL.FTZ R54, R149, R150 ;  /* 0x0000009695367220 */ /* 0x000fe20000410000 */
[----:B------:R-:W-:Y:S01]  /*6230*/  FMUL.FTZ R149, R101, -1.4426950216293334961 ;  /* 0xbfb8aa3b65957820 */ /* 0x000fe20000410000 */
[----:B------:R-:W-:Y:S01]  /*6240*/  FMUL.FTZ R102, R88, -1.4426950216293334961 ;  /* 0xbfb8aa3b58667820 */ /* 0x000fe20000410000 */
[----:B------:R-:W0:Y:S01]  /*6250*/  MUFU.EX2 R84, R84 ;  /* 0x0000005400547308 */ /* 0x000e220000000800 */
[----:B--2---:R-:W-:Y:S01]  /*6260*/  FMUL.FTZ R58, R58, R155 ;  /* 0x0000009b3a3a7220 */ /* 0x004fe20000410000 */
[----:B------:R-:W-:Y:S01]  /*6270*/  FMUL.FTZ R156, R90, -1.4426950216293334961 ;  /* 0xbfb8aa3b5a9c7820 */ /* 0x000fe20000410000 */
[----:B------:R-:W-:-:S02]  /*6280*/  F2FP.F16.F32.PACK_AB R62, R64, R62 ;  /* 0x0000003e403e723e */ /* 0x000fc400000000ff */
[----:B------:R-:W-:-:S03]  /*6290*/  F2FP.F16.F32.PACK_AB R54, R68, R54 ;  /* 0x000000364436723e */ /* 0x000fc600000000ff */
[----:B------:R-:W1:Y:S08]  /*62a0*/  MUFU.RCP R161, R161 ;  /* 0x000000a100a17308 */ /* 0x000e700000001000 */
[----:B------:R-:W2:Y:S01]  /*62b0*/  MUFU.RCP R81, R81 ;  /* 0x0000005100517308 */ /* 0x000ea20000001000 */
[----:B0-----:R-:W-:-:S07]  /*62c0*/  FADD.FTZ R103, R84, 1 ;  /* 0x3f80000054677421 */ /* 0x001fce0000010000 */
[----:B------:R-:W0:Y:S01]  /*62d0*/  MUFU.RCP R165, R165 ;  /* 0x000000a500a57308 */ /* 0x000e220000001000 */
[----:B-1----:R-:W-:Y:S01]  /*62e0*/  FMUL.FTZ R74, R74, R161 ;  /* 0x000000a14a4a7220 */ /* 0x002fe20000410000 */
[----:B------:R-:W-:-:S06]  /*62f0*/  HADD2.F32 R161, -RZ, R83.H0_H0 ;  /* 0x20000053ffa17230 */ /* 0x000fcc0000004100 */
[----:B------:R1:W-:Y:S01]  /*6300*/  MUFU.EX2 R155, R100 ;  /* 0x00000064009b7308 */ /* 0x0003e20000000800 */
[----:B--2---:R-:W-:Y:S01]  /*6310*/  FMUL.FTZ R84, R160, R81 ;  /* 0x00000051a0547220 */ /* 0x004fe20000410000 */
[----:B------:R-:W-:-:S04]  /*6320*/  FMUL.FTZ R160, R124, -1.4426950216293334961 ;  /* 0xbfb8aa3b7ca07820 */ /* 0x000fc80000410000 */
[----:B------:R-:W-:Y:S02]  /*6330*/  F2FP.F16.F32.PACK_AB R82, R84, R82 ;  /* 0x000000525452723e */ /* 0x000fe400000000ff */
[----:B------:R-:W2:Y:S01]  /*6340*/  MUFU.RCP R163, R158 ;  /* 0x0000009e00a37308 */ /* 0x000ea20000001000 */
[----:B-1----:R-:W-:Y:S01]  /*6350*/  FADD.FTZ R100, R92, 1 ;  /* 0x3f8000005c647421 */ /* 0x002fe20000010000 */
[----:B------:R-:W-:Y:S01]  /*6360*/  FADD.FTZ R92, R127, -R50 ;  /* 0x800000327f5c7221 */ /* 0x000fe20000010000 */
[----:B0-----:R-:W-:-:S03]  /*6370*/  FMUL.FTZ R81, R76, R165 ;  /* 0x000000a54c517220 */ /* 0x001fc60000410000 */
[----:B------:R-:W-:Y:S02]  /*6380*/  FMUL.FTZ R92, R37, R92 ;  /* 0x0000005c255c7220 */ /* 0x000fe40000410000 */
[----:B------:R-:W0:Y:S02]  /*6390*/  MUFU.EX2 R106, R106 ;  /* 0x0000006a006a7308 */ /* 0x000e240000000800 */
[----:B------:R-:W-:-:S04]  /*63a0*/  FFMA.FTZ R92, R105, R92, R110 ;  /* 0x0000005c695c7223 */ /* 0x000fc8000001006e */
[----:B------:R-:W-:Y:S02]  /*63b0*/  FMUL.FTZ R157, R92, -1.4426950216293334961 ;  /* 0xbfb8aa3b5c9d7820 */ /* 0x000fe40000410000 */
[----:B------:R-:W1:Y:S01]  /*63c0*/  MUFU.RCP R127, R100 ;  /* 0x00000064007f7308 */ /* 0x000e620000001000 */
[----:B--2---:R-:W-:Y:S01]  /*63d0*/  FMUL.FTZ R76, R144, R163 ;  /* 0x000000a3904c7220 */ /* 0x004fe20000410000 */
[----:B------:R-:W-:-:S06]  /*63e0*/  FADD.FTZ R163, R155, 1 ;  /* 0x3f8000009ba37421 */ /* 0x000fcc0000010000 */
[----:B------:R-:W2:Y:S01]  /*63f0*/  MUFU.EX2 R139, R139 ;  /* 0x0000008b008b7308 */ /* 0x000ea20000000800 */
[----:B0-----:R-:W-:Y:S01]  /*6400*/  FADD.FTZ R144, R106, 1 ;  /* 0x3f8000006a907421 */ /* 0x001fe20000010000 */
[----:B------:R-:W-:Y:S01]  /*6410*/  FADD.FTZ R106, R161, -R50 ;  /* 0x80000032a16a7221 */ /* 0x000fe20000010000 */
[----:B------:R-:W-:-:S03]  /*6420*/  HADD2.F32 R161, -RZ, R83.H1_H1 ;  /* 0x30000053ffa17230 */ /* 0x000fc60000004100 */
[----:B------:R-:W-:Y:S02]  /*6430*/  FMUL.FTZ R106, R37, R106 ;  /* 0x0000006a256a7220 */ /* 0x000fe40000410000 */
[----:B------:R0:W3:Y:S01]  /*6440*/  MUFU.EX2 R108, R151 ;  /* 0x00000097006c7308 */ /* 0x0000e20000000800 */
[----:B-1----:R-:W-:Y:S01]  /*6450*/  FMUL.FTZ R72, R72, R127 ;  /* 0x0000007f48487220 */ /* 0x002fe20000410000 */
[----:B------:R-:W-:Y:S02]  /*6460*/  HADD2.F32 R127, -RZ, R93.H1_H1 ;  /* 0x3000005dff7f7230 */ /* 0x000fe40000004100 */
[----:B------:R-:W-:Y:S01]  /*6470*/  FMUL.FTZ R93, R137, -1.4426950216293334961 ;  /* 0xbfb8aa3b895d7820 */ /* 0x000fe20000410000 */
[--C-:B------:R-:W-:Y:S01]  /*6480*/  FADD.FTZ R154, R161, -R50.reuse ;  /* 0x80000032a19a7221 */ /* 0x100fe20000010000 */
[----:B------:R-:W-:Y:S01]  /*6490*/  FFMA.FTZ R106, R104, R106, R47 ;  /* 0x0000006a686a7223 */ /* 0x000fe2000001002f */
[----:B------:R-:W-:Y:S01]  /*64a0*/  F2FP.F16.F32.PACK_AB R70, R72, R70 ;  /* 0x000000464846723e */ /* 0x000fe200000000ff */
[----:B------:R-:W-:Y:S01]  /*64b0*/  FADD.FTZ R100, R127, -R50 ;  /* 0x800000327f647221 */ /* 0x000fe20000010000 */
[----:B------:R2:W1:Y:S01]  /*64c0*/  MUFU.RCP R83, R144 ;  /* 0x0000009000537308 */ /* 0x0004620000001000 */
[----:B0-----:R-:W-:Y:S01]  /*64d0*/  FMUL.FTZ R151, R86, -1.4426950216293334961 ;  /* 0xbfb8aa3b56977820 */ /* 0x001fe20000410000 */
[----:B------:R-:W-:Y:S01]  /*64e0*/  FMUL.FTZ R127, R98, -1.4426950216293334961 ;  /* 0xbfb8aa3b627f7820 */ /* 0x000fe20000410000 */
[----:B------:R-:W-:-:S04]  /*64f0*/  FMUL.FTZ R100, R37, R100 ;  /* 0x0000006425647220 */ /* 0x000fc80000410000 */
[----:B------:R-:W-:Y:S01]  /*6500*/  FFMA.FTZ R100, R105, R100, R110 ;  /* 0x0000006469647223 */ /* 0x000fe2000001006e */
[----:B------:R-:W0:Y:S01]  /*6510*/  MUFU.EX2 R151, R151 ;  /* 0x0000009700977308 */ /* 0x000e220000000800 */
[----:B--2---:R-:W-:Y:S01]  /*6520*/  FADD.FTZ R144, R139, 1 ;  /* 0x3f8000008b907421 */ /* 0x004fe20000010000 */
[--C-:B------:R-:W-:Y:S02]  /*6530*/  HADD2.F32 R139, -RZ, R77.reuse.H0_H0 ;  /* 0x2000004dff8b7230 */ /* 0x100fe40000004100 */
[----:B---3--:R-:W-:Y:S01]  /*6540*/  FADD.FTZ R159, R108, 1 ;  /* 0x3f8000006c9f7421 */ /* 0x008fe20000010000 */
[----:B------:R-:W-:Y:S02]  /*6550*/  HADD2.F32 R77, -RZ, R77.H1_H1 ;  /* 0x3000004dff4d7230 */ /* 0x000fe40000004100 */
[----:B------:R-:W-:Y:S01]  /*6560*/  FMUL.FTZ R150, R100, -1.4426950216293334961 ;  /* 0xbfb8aa3b64967820 */ /* 0x000fe20000410000 */
[----:B------:R-:W-:Y:S01]  /*6570*/  FMUL.FTZ R108, R125, -1.4426950216293334961 ;  /* 0xbfb8aa3b7d6c7820 */ /* 0x000fe20000410000 */
[----:B------:R-:W-:Y:S01]  /*6580*/  MUFU.EX2 R96, R96 ;  /* 0x0000006000607308 */ /* 0x000fe20000000800 */
[----:B-1----:R-:W-:Y:S01]  /*6590*/  FMUL.FTZ R83, R140, R83 ;  /* 0x000000538c537220 */ /* 0x002fe20000410000 */
[----:B------:R-:W-:-:S04]  /*65a0*/  FADD.FTZ R140, R139, -R50 ;  /* 0x800000328b8c7221 */ /* 0x000fc80000010000 */
[----:B------:R-:W-:Y:S02]  /*65b0*/  FMUL.FTZ R139, R37, R140 ;  /* 0x0000008c258b7220 */ /* 0x000fe40000410000 */
[----:B------:R-:W1:Y:S01]  /*65c0*/  MUFU.RCP R144, R144 ;  /* 0x0000009000907308 */ /* 0x000e620000001000 */
[----:B0-----:R-:W-:Y:S01]  /*65d0*/  FADD.FTZ R148, R151, 1 ;  /* 0x3f80000097947421 */ /* 0x001fe20000010000 */
[----:B------:R-:W-:Y:S01]  /*65e0*/  FFMA.FTZ R139, R104, R139, R47 ;  /* 0x0000008b688b7223 */ /* 0x000fe2000001002f */
[----:B------:R-:W-:-:S05]  /*65f0*/  FMUL.FTZ R151, R106, -1.4426950216293334961 ;  /* 0xbfb8aa3b6a977820 */ /* 0x000fca0000410000 */
[----:B------:R-:W0:Y:S08]  /*6600*/  MUFU.EX2 R93, R93 ;  /* 0x0000005d005d7308 */ /* 0x000e300000000800 */
[----:B------:R-:W2:Y:S01]  /*6610*/  MUFU.EX2 R153, R153 ;  /* 0x0000009900997308 */ /* 0x000ea20000000800 */
[----:B-1----:R-:W-:-:S07]  /*6620*/  FMUL.FTZ R95, R95, R144 ;  /* 0x000000905f5f7220 */ /* 0x002fce0000410000 */
[----:B------:R1:W3:Y:S01]  /*6630*/  MUFU.RCP R161, R148 ;  /* 0x0000009400a17308 */ /* 0x0002e20000001000 */
[----:B0-----:R-:W-:-:S07]  /*6640*/  FADD.FTZ R144, R93, 1 ;  /* 0x3f8000005d907421 */ /* 0x001fce0000010000 */
[----:B------:R-:W0:Y:S01]  /*6650*/  MUFU.EX2 R102, R102 ;  /* 0x0000006600667308 */ /* 0x000e220000000800 */
[----:B-1----:R-:W-:Y:S01]  /*6660*/  FADD.FTZ R148, R77, -R50 ;  /* 0x800000324d947221 */ /* 0x002fe20000010000 */
[----:B------:R-:W-:Y:S01]  /*6670*/  FADD.FTZ R77, R96, 1 ;  /* 0x3f800000604d7421 */ /* 0x000fe20000010000 */
[----:B--2---:R-:W-:Y:S02]  /*6680*/  FADD.FTZ R153, R153, 1 ;  /* 0x3f80000099997421 */ /* 0x004fe40000010000 */
[----:B------:R-:W-:-:S03]  /*6690*/  FMUL.FTZ R140, R37, R148 ;  /* 0x00000094258c7220 */ /* 0x000fc60000410000 */
[----:B------:R-:W1:Y:S01]  /*66a0*/  MUFU.RCP R159, R159 ;  /* 0x0000009f009f7308 */ /* 0x000e620000001000 */
[----:B---3--:R-:W-:Y:S01]  /*66b0*/  FMUL.FTZ R86, R86, R161 ;  /* 0x000000a156567220 */ /* 0x008fe20000410000 */
[----:B------:R-:W-:Y:S01]  /*66c0*/  FMUL.FTZ R161, R146, -1.4426950216293334961 ;  /* 0xbfb8aa3b92a17820 */ /* 0x000fe20000410000 */
[----:B------:R-:W-:-:S03]  /*66d0*/  FFMA.FTZ R140, R105, R140, R110 ;  /* 0x0000008c698c7223 */ /* 0x000fc6000001006e */
[----:B------:R-:W-:Y:S01]  /*66e0*/  F2FP.F16.F32.PACK_AB R83, R86, R83 ;  /* 0x000000535653723e */ /* 0x000fe200000000ff */
[----:B------:R-:W-:Y:S01]  /*66f0*/  FMUL.FTZ R148, R140, -1.4426950216293334961 ;  /* 0xbfb8aa3b8c947820 */ /* 0x000fe20000410000 */
[----:B------:R-:W2:Y:S01]  /*6700*/  MUFU.RCP R77, R77 ;  /* 0x0000004d004d7308 */ /* 0x000ea20000001000 */
[----:B0-----:R-:W-:-:S07]  /*6710*/  FADD.FTZ R102, R102, 1 ;  /* 0x3f80000066667421 */ /* 0x001fce0000010000 */
[----:B------:R-:W0:Y:S01]  /*6720*/  MUFU.RCP R144, R144 ;  /* 0x0000009000907308 */ /* 0x000e220000001000 */
[----:B-1----:R-:W-:-:S05]  /*6730*/  FMUL.FTZ R78, R78, R159 ;  /* 0x0000009f4e4e7220 */ /* 0x002fca0000410000 */
[----:B------:R-:W-:Y:S02]  /*6740*/  F2FP.F16.F32.PACK_AB R76, R78, R76 ;  /* 0x0000004c4e4c723e */ /* 0x000fe400000000ff */
[----:B------:R-:W1:Y:S01]  /*6750*/  MUFU.EX2 R127, R127 ;  /* 0x0000007f007f7308 */ /* 0x000e620000000800 */
[----:B--2---:R-:W-:Y:S01]  /*6760*/  FMUL.FTZ R96, R152, R77 ;  /* 0x0000004d98607220 */ /* 0x004fe20000410000 */
[----:B------:R-:W-:-:S04]  /*6770*/  FMUL.FTZ R152, R117, -1.4426950216293334961 ;  /* 0xbfb8aa3b75987820 */ /* 0x000fc80000410000 */
[----:B------:R-:W-:Y:S02]  /*6780*/  F2FP.F16.F32.PACK_AB R95, R96, R95 ;  /* 0x0000005f605f723e */ /* 0x000fe400000000ff */
[----:B------:R-:W2:Y:S01]  /*6790*/  MUFU.EX2 R150, R150 ;  /* 0x0000009600967308 */ /* 0x000ea20000000800 */
[----:B0-----:R-:W-:Y:S01]  /*67a0*/  FMUL.FTZ R77, R137, R144 ;  /* 0x00000090894d7220 */ /* 0x001fe20000410000 */
[----:B------:R-:W-:-:S05]  /*67b0*/  HADD2.F32 R137, -RZ, R107.H0_H0 ;  /* 0x2000006bff897230 */ /* 0x000fca0000004100 */
[----:B------:R-:W-:Y:S01]  /*67c0*/  FADD.FTZ R144, R137, -R50 ;  /* 0x8000003289907221 */ /* 0x000fe20000010000 */
[----:B------:R-:W0:Y:S01]  /*67d0*/  MUFU.RCP R153, R153 ;  /* 0x0000009900997308 */ /* 0x000e220000001000 */
[----:B------:R-:W-:Y:S02]  /*67e0*/  HADD2.F32 R137, -RZ, R107.H1_H1 ;  /* 0x3000006bff897230 */ /* 0x000fe40000004100 */
[----:B-1----:R-:W-:Y:S01]  /*67f0*/  FADD.FTZ R127, R127, 1 ;  /* 0x3f8000007f7f7421 */ /* 0x002fe20000010000 */
[----:B------:R-:W-:-:S04]  /*6800*/  FMUL.FTZ R144, R37, R144 ;  /* 0x0000009025907220 */ /* 0x000fc80000410000 */
[----:B------:R-:W1:Y:S01]  /*6810*/  MUFU.EX2 R156, R156 ;  /* 0x0000009c009c7308 */ /* 0x000e620000000800 */
[----:B--2---:R-:W-:-:S07]  /*6820*/  FADD.FTZ R150, R150, 1 ;  /* 0x3f80000096967421 */ /* 0x004fce0000010000 */
[----:B------:R-:W2:Y:S01]  /*6830*/  MUFU.EX2 R149, R149 ;  /* 0x0000009500957308 */ /* 0x000ea20000000800 */
[----:B0-----:R-:W-:Y:S01]  /*6840*/  FMUL.FTZ R93, R138, R153 ;  /* 0x000000998a5d7220 */ /* 0x001fe20000410000 */
[----:B------:R-:W-:-:S06]  /*6850*/  FMUL.FTZ R153, R126, -1.4426950216293334961 ;  /* 0xbfb8aa3b7e997820 */ /* 0x000fcc0000410000 */
[----:B------:R-:W0:Y:S01]  /*6860*/  MUFU.RCP R103, R103 ;  /* 0x0000006700677308 */ /* 0x000e220000001000 */
[----:B-1----:R-:W-:Y:S01]  /*6870*/  FADD.FTZ R155, R156, 1 ;  /* 0x3f8000009c9b7421 */ /* 0x002fe20000010000 */
[----:B------:R-:W-:-:S06]  /*6880*/  FADD.FTZ R156, R137, -R50 ;  /* 0x80000032899c7221 */ /* 0x000fcc0000010000 */
[----:B------:R1:W3:Y:S01]  /*6890*/  MUFU.RCP R159, R102 ;  /* 0x00000066009f7308 */ /* 0x0002e20000001000 */
[----:B--2---:R-:W-:Y:S01]  /*68a0*/  FADD.FTZ R138, R149, 1 ;  /* 0x3f800000958a7421 */ /* 0x004fe20000010000 */
[----:B------:R-:W-:-:S04]  /*68b0*/  FFMA.FTZ R149, R104, R144, R47 ;  /* 0x0000009068957223 */ /* 0x000fc8000001002f */
[----:B------:R-:W-:Y:S02]  /*68c0*/  FMUL.FTZ R144, R149, -1.4426950216293334961 ;  /* 0xbfb8aa3b95907820 */ /* 0x000fe40000410000 */
[----:B------:R-:W2:Y:S01]  /*68d0*/  MUFU.RCP R107, R127 ;  /* 0x0000007f006b7308 */ /* 0x000ea20000001000 */
[----:B-1----:R-:W-:Y:S01]  /*68e0*/  FMUL.FTZ R102, R37, R154 ;  /* 0x0000009a25667220 */ /* 0x002fe20000410000 */
[----:B0-----:R-:W-:Y:S01]  /*68f0*/  FMUL.FTZ R80, R80, R103 ;  /* 0x0000006750507220 */ /* 0x001fe20000410000 */
[----:B------:R-:W-:Y:S02]  /*6900*/  FMUL.FTZ R103, R109, -1.4426950216293334961 ;  /* 0xbfb8aa3b6d677820 */ /* 0x000fe40000410000 */
[----:B------:R-:W-:Y:S02]  /*6910*/  FFMA.FTZ R102, R105, R102, R110 ;  /* 0x0000006669667223 */ /* 0x000fe4000001006e */
[----:B------:R-:W-:Y:S01]  /*6920*/  F2FP.F16.F32.PACK_AB R80, R81, R80 ;  /* 0x000000505150723e */ /* 0x000fe200000000ff */
[----:B------:R-:W0:Y:S01]  /*6930*/  MUFU.RCP R137, R150 ;  /* 0x0000009600897308 */ /* 0x000e220000001000 */
[----:B------:R-:W-:Y:S01]  /*6940*/  FMUL.FTZ R154, R102, -1.4426950216293334961 ;  /* 0xbfb8aa3b669a7820 */ /* 0x000fe20000410000 */
[----:B---3--:R-:W-:Y:S01]  /*6950*/  FMUL.FTZ R88, R88, R159 ;  /* 0x0000009f58587220 */ /* 0x008fe20000410000 */
[----:B------:R-:W-:-:S04]  /*6960*/  FMUL.FTZ R159, R139, -1.4426950216293334961 ;  /* 0xbfb8aa3b8b9f7820 */ /* 0x000fc80000410000 */
[----:B------:R-:W-:Y:S01]  /*6970*/  F2FP.F16.F32.PACK_AB R74, R88, R74 ;  /* 0x0000004a584a723e */ /* 0x000fe200000000ff */
[----:B------:R-:W1:Y:S01]  /*6980*/  MUFU.EX2 R160, R160 ;  /* 0x000000a000a07308 */ /* 0x000e620000000800 */
[----:B--2---:R-:W-:Y:S01]  /*6990*/  FMUL.FTZ R98, R98, R107 ;  /* 0x0000006b62627220 */ /* 0x004fe20000410000 */
[--C-:B------:R-:W-:Y:S02]  /*69a0*/  HADD2.F32 R107, -RZ, R75.reuse.H0_H0 ;  /* 0x2000004bff6b7230 */ /* 0x100fe40000004100 */
[----:B------:R-:W-:-:S04]  /*69b0*/  HADD2.F32 R75, -RZ, R75.H1_H1 ;  /* 0x3000004bff4b7230 */ /* 0x000fc80000004100 */
[----:B------:R-:W2:Y:S01]  /*69c0*/  MUFU.EX2 R154, R154 ;  /* 0x0000009a009a7308 */ /* 0x000ea20000000800 */
[----:B0-----:R-:W-:Y:S01]  /*69d0*/  FMUL.FTZ R100, R100, R137 ;  /* 0x0000008964647220 */ /* 0x001fe20000410000 */
[----:B------:R-:W-:-:S04]  /*69e0*/  FADD.FTZ R158, R75, -R50 ;  /* 0x800000324b9e7221 */ /* 0x000fc80000010000 */
[----:B------:R-:W-:Y:S02]  /*69f0*/  F2FP.F16.F32.PACK_AB R98, R100, R98 ;  /* 0x000000626462723e */ /* 0x000fe400000000ff */
[----:B------:R-:W0:Y:S01]  /*6a00*/  MUFU.RCP R138, R138 ;  /* 0x0000008a008a7308 */ /* 0x000e220000001000 */
[----:B-1----:R-:W-:-:S07]  /*6a10*/  FADD.FTZ R137, R160, 1 ;  /* 0x3f800000a0897421 */ /* 0x002fce0000010000 */
[----:B------:R-:W1:Y:S01]  /*6a20*/  MUFU.EX2 R103, R103 ;  /* 0x0000006700677308 */ /* 0x000e620000000800 */
[----:B--2---:R-:W-:-:S07]  /*6a30*/  FADD.FTZ R154, R154, 1 ;  /* 0x3f8000009a9a7421 */ /* 0x004fce0000010000 */
[----:B------:R-:W2:Y:S01]  /*6a40*/  MUFU.EX2 R161, R161 ;  /* 0x000000a100a17308 */ /* 0x000ea20000000800 */
[----:B0-----:R-:W-:Y:S01]  /*6a50*/  FMUL.FTZ R101, R101, R138 ;  /* 0x0000008a65657220 */ /* 0x001fe20000410000 */
[----:B------:R-:W-:-:S04]  /*6a60*/  FADD.FTZ R138, R107, -R50 ;  /* 0x800000326b8a7221 */ /* 0x000fc80000010000 */
[----:B------:R-:W-:Y:S01]  /*6a70*/  FMUL.FTZ R138, R37, R138 ;  /* 0x0000008a258a7220 */ /* 0x000fe20000410000 */
[----:B------:R-:W-:Y:S01]  /*6a80*/  F2FP.F16.F32.PACK_AB R77, R101, R77 ;  /* 0x0000004d654d723e */ /* 0x000fe200000000ff */
[----:B------:R-:W0:Y:S01]  /*6a90*/  MUFU.EX2 R151, R151 ;  /* 0x0000009700977308 */ /* 0x000e220000000800 */
[----:B-1----:R-:W-:Y:S01]  /*6aa0*/  FADD.FTZ R162, R103, 1 ;  /* 0x3f80000067a27421 */ /* 0x002fe20000010000 */
[----:B------:R-:W-:Y:S01]  /*6ab0*/  FFMA.FTZ R150, R104, R138, R47 ;  /* 0x0000008a68967223 */ /* 0x000fe2000001002f */
[----:B------:R-:W-:-:S03]  /*6ac0*/  FMUL.FTZ R138, R37, R158 ;  /* 0x0000009e258a7220 */ /* 0x000fc60000410000 */
[----:B------:R-:W-:Y:S01]  /*6ad0*/  FMUL.FTZ R158, R150, -1.4426950216293334961 ;  /* 0xbfb8aa3b969e7820 */ /* 0x000fe20000410000 */
[----:B------:R-:W-:Y:S01]  /*6ae0*/  FFMA.FTZ R138, R105, R138, R110 ;  /* 0x0000008a698a7223 */ /* 0x000fe2000001006e */
[----:B------:R-:W1:Y:S01]  /*6af0*/  MUFU.EX2 R159, R159 ;  /* 0x0000009f009f7308 */ /* 0x000e620000000800 */
[----:B--2---:R-:W-:-:S07]  /*6b00*/  FADD.FTZ R103, R161, 1 ;  /* 0x3f800000a1677421 */ /* 0x004fce0000010000 */
[----:B------:R2:W3:Y:S01]  /*6b10*/  MUFU.RCP R107, R154 ;  /* 0x0000009a006b7308 */ /* 0x0004e20000001000 */
[----:B0-----:R-:W-:Y:S01]  /*6b20*/  FADD.FTZ R75, R151, 1 ;  /* 0x3f800000974b7421 */ /* 0x001fe20000010000 */
[----:B------:R-:W-:-:S06]  /*6b30*/  FMUL.FTZ R151, R145, -1.4426950216293334961 ;  /* 0xbfb8aa3b91977820 */ /* 0x000fcc0000410000 */
[----:B------:R-:W0:Y:S01]  /*6b40*/  MUFU.RCP R137, R137 ;  /* 0x0000008900897308 */ /* 0x000e220000001000 */
[----:B-1----:R-:W-:Y:S01]  /*6b50*/  FADD.FTZ R160, R159, 1 ;  /* 0x3f8000009fa07421 */ /* 0x002fe20000010000 */
[----:B------:R-:W-:Y:S01]  /*6b60*/  FMUL.FTZ R159, R115, -1.4426950216293334961 ;  /* 0xbfb8aa3b739f7820 */ /* 0x000fe20000410000 */
[----:B--2---:R-:W-:-:S05]  /*6b70*/  FMUL.FTZ R154, R67, -1.4426950216293334961 ;  /* 0xbfb8aa3b439a7820 */ /* 0x004fca0000410000 */
[----:B------:R-:W1:Y:S01]  /*6b80*/  MUFU.EX2 R157, R157 ;  /* 0x0000009d009d7308 */ /* 0x000e620000000800 */
[----:B---3--:R-:W-:-:S07]  /*6b90*/  FMUL.FTZ R107, R102, R107 ;  /* 0x0000006b666b7220 */ /* 0x008fce0000410000 */
[----:B------:R-:W2:Y:S01]  /*6ba0*/  MUFU.EX2 R108, R108 ;  /* 0x0000006c006c7308 */ /* 0x000ea20000000800 */
[----:B0-----:R-:W-:Y:S01]  /*6bb0*/  FMUL.FTZ R102, R124, R137 ;  /* 0x000000897c667220 */ /* 0x001fe20000410000 */
[--C-:B------:R-:W-:Y:S02]  /*6bc0*/  HADD2.F32 R137, -RZ, R71.reuse.H0_H0 ;  /* 0x20000047ff897230 */ /* 0x100fe40000004100 */
[----:B------:R-:W-:-:S04]  /*6bd0*/  HADD2.F32 R71, -RZ, R71.H1_H1 ;  /* 0x30000047ff477230 */ /* 0x000fc80000004100 */
[----:B------:R-:W0:Y:S01]  /*6be0*/  MUFU.RCP R103, R103 ;  /* 0x0000006700677308 */ /* 0x000e220000001000 */
[----:B-1----:R-:W-:-:S07]  /*6bf0*/  FADD.FTZ R157, R157, 1 ;  /* 0x3f8000009d9d7421 */ /* 0x002fce0000010000 */
[----:B------:R-:W1:Y:S01]  /*6c00*/  MUFU.EX2 R152, R152 ;  /* 0x0000009800987308 */ /* 0x000e620000000800 */
[----:B--2---:R-:W-:-:S07]  /*6c10*/  FADD.FTZ R108, R108, 1 ;  /* 0x3f8000006c6c7421 */ /* 0x004fce0000010000 */
[----:B------:R-:W2:Y:S01]  /*6c20*/  MUFU.RCP R75, R75 ;  /* 0x0000004b004b7308 */ /* 0x000ea20000001000 */
[----:B0-----:R-:W-:Y:S01]  /*6c30*/  FMUL.FTZ R103, R146, R103 ;  /* 0x0000006792677220 */ /* 0x001fe20000410000 */
[----:B------:R-:W-:-:S04]  /*6c40*/  FADD.FTZ R146, R137, -R50 ;  /* 0x8000003289927221 */ /* 0x000fc80000010000 */
[----:B------:R-:W-:Y:S02]  /*6c50*/  F2FP.F16.F32.PACK_AB R102, R103, R102 ;  /* 0x000000666766723e */ /* 0x000fe400000000ff */
[----:B------:R-:W0:Y:S01]  /*6c60*/  MUFU.RCP R160, R160 ;  /* 0x000000a000a07308 */ /* 0x000e220000001000 */
[----:B-1----:R-:W-:Y:S01]  /*6c70*/  FADD.FTZ R124, R152, 1 ;  /* 0x3f800000987c7421 */ /* 0x002fe20000010000 */
[----:B------:R-:W-:-:S04]  /*6c80*/  FADD.FTZ R152, R71, -R50 ;  /* 0x8000003247987221 */ /* 0x000fc80000010000 */
[----:B------:R-:W-:Y:S02]  /*6c90*/  FMUL.FTZ R137, R37, R152 ;  /* 0x0000009825897220 */ /* 0x000fe40000410000 */
[----:B------:R-:W1:Y:S01]  /*6ca0*/  MUFU.EX2 R153, R153 ;  /* 0x0000009900997308 */ /* 0x000e620000000800 */
[----:B--2---:R-:W-:Y:S01]  /*6cb0*/  FMUL.FTZ R106, R106, R75 ;  /* 0x0000004b6a6a7220 */ /* 0x004fe20000410000 */
[----:B------:R-:W-:-:S04]  /*6cc0*/  FFMA.FTZ R137, R105, R137, R110 ;  /* 0x0000008969897223 */ /* 0x000fc8000001006e */
[----:B------:R-:W-:Y:S02]  /*6cd0*/  F2FP.F16.F32.PACK_AB R106, R107, R106 ;  /* 0x0000006a6b6a723e */ /* 0x000fe400000000ff */
[----:B------:R-:W2:Y:S01]  /*6ce0*/  MUFU.RCP R163, R163 ;  /* 0x000000a300a37308 */ /* 0x000ea20000001000 */
[----:B0-----:R-:W-:Y:S01]  /*6cf0*/  FMUL.FTZ R75, R139, R160 ;  /* 0x000000a08b4b7220 */ /* 0x001fe20000410000 */
[----:B------:R-:W-:-:S04]  /*6d00*/  FMUL.FTZ R139, R37, R146 ;  /* 0x00000092258b7220 */ /* 0x000fc80000410000 */
[----:B------:R-:W-:Y:S02]  /*6d10*/  FFMA.FTZ R139, R104, R139, R47 ;  /* 0x0000008b688b7223 */ /* 0x000fe4000001002f */
[----:B------:R-:W0:Y:S01]  /*6d20*/  MUFU.RCP R155, R155 ;  /* 0x0000009b009b7308 */ /* 0x000e220000001000 */
[----:B-1----:R-:W-:Y:S01]  /*6d30*/  FADD.FTZ R146, R153, 1 ;  /* 0x3f80000099927421 */ /* 0x002fe20000010000 */
[----:B------:R-:W-:Y:S01]  /*6d40*/  FMUL.FTZ R152, R139, -1.4426950216293334961 ;  /* 0xbfb8aa3b8b987820 */ /* 0x000fe20000410000 */
[----:B------:R-:W-:-:S05]  /*6d50*/  FMUL.FTZ R153, R137, -1.4426950216293334961 ;  /* 0xbfb8aa3b89997820 */ /* 0x000fca0000410000 */
[----:B------:R-:W1:Y:S01]  /*6d60*/  MUFU.EX2 R148, R148 ;  /* 0x0000009400947308 */ /* 0x000e620000000800 */
[----:B--2---:R-:W-:-:S05]  /*6d70*/  FMUL.FTZ R94, R94, R163 ;  /* 0x000000a35e5e7220 */ /* 0x004fca0000410000 */
[----:B------:R-:W-:Y:S02]  /*6d80*/  F2FP.F16.F32.PACK_AB R93, R94, R93 ;  /* 0x0000005d5e5d723e */ /* 0x000fe400000000ff */
[----:B------:R-:W2:Y:S01]  /*6d90*/  MUFU.RCP R157, R157 ;  /* 0x0000009d009d7308 */ /* 0x000ea20000001000 */
[----:B0-----:R-:W-:Y:S01]  /*6da0*/  FMUL.FTZ R90, R90, R155 ;  /* 0x0000009b5a5a7220 */ /* 0x001fe20000410000 */
[----:B------:R-:W-:Y:S01]  /*6db0*/  FMUL.FTZ R155, R37, R156 ;  /* 0x0000009c259b7220 */ /* 0x000fe20000410000 */
[----:B------:R-:W-:-:S03]  /*6dc0*/  FMUL.FTZ R156, R116, -1.4426950216293334961 ;  /* 0xbfb8aa3b749c7820 */ /* 0x000fc60000410000 */
[----:B------:R-:W-:Y:S02]  /*6dd0*/  FFMA.FTZ R155, R105, R155, R110 ;  /* 0x0000009b699b7223 */ /* 0x000fe4000001006e */
[----:B------:R-:W0:Y:S01]  /*6de0*/  MUFU.RCP R108, R108 ;  /* 0x0000006c006c7308 */ /* 0x000e220000001000 */
[----:B-1----:R-:W-:Y:S01]  /*6df0*/  FADD.FTZ R148, R148, 1 ;  /* 0x3f80000094947421 */ /* 0x002fe20000010000 */
[----:B------:R-:W-:-:S06]  /*6e00*/  FMUL.FTZ R127, R155, -1.4426950216293334961 ;  /* 0xbfb8aa3b9b7f7820 */ /* 0x000fcc0000410000 */
[----:B------:R-:W1:Y:S01]  /*6e10*/  MUFU.EX2 R144, R144 ;  /* 0x0000009000907308 */ /* 0x000e620000000800 */
[----:B--2---:R-:W-:Y:S01]  /*6e20*/  FMUL.FTZ R92, R92, R157 ;  /* 0x0000009d5c5c7220 */ /* 0x004fe20000410000 */
[----:B------:R-:W-:-:S04]  /*6e30*/  FMUL.FTZ R157, R128, -1.4426950216293334961 ;  /* 0xbfb8aa3b809d7820 */ /* 0x000fc80000410000 */
[----:B------:R-:W-:Y:S02]  /*6e40*/  F2FP.F16.F32.PACK_AB R90, R92, R90 ;  /* 0x0000005a5c5a723e */ /* 0x000fe400000000ff */
[----:B------:R-:W2:Y:S01]  /*6e50*/  MUFU.RCP R124, R124 ;  /* 0x0000007c007c7308 */ /* 0x000ea20000001000 */
[----:B0-----:R-:W-:Y:S01]  /*6e60*/  FMUL.FTZ R108, R125, R108 ;  /* 0x0000006c7d6c7220 */ /* 0x001fe20000410000 */
[----:B------:R-:W-:-:S06]  /*6e70*/  FMUL.FTZ R125, R138, -1.4426950216293334961 ;  /* 0xbfb8aa3b8a7d7820 */ /* 0x000fcc0000410000 */
[----:B------:R-:W0:Y:S01]  /*6e80*/  MUFU.RCP R163, R146 ;  /* 0x0000009200a37308 */ /* 0x000e220000001000 */
[----:B-1----:R-:W-:-:S07]  /*6e90*/  FADD.FTZ R144, R144, 1 ;  /* 0x3f80000090907421 */ /* 0x002fce0000010000 */
[----:B------:R-:W1:Y:S01]  /*6ea0*/  MUFU.RCP R161, R148 ;  /* 0x0000009400a17308 */ /* 0x000e620000001000 */
[----:B--2---:R-:W-:-:S07]  /*6eb0*/  FMUL.FTZ R117, R117, R124 ;  /* 0x0000007c75757220 */ /* 0x004fce0000410000 */
[----:B------:R-:W-:Y:S01]  /*6ec0*/  MUFU.EX2 R127, R127 ;  /* 0x0000007f007f7308 */ /* 0x000fe20000000800 */
[----:B0-----:R-:W-:-:S05]  /*6ed0*/  FMUL.FTZ R124, R126, R163 ;  /* 0x000000a37e7c7220 */ /* 0x001fca0000410000 */
[----:B------:R-:W-:Y:S02]  /*6ee0*/  F2FP.F16.F32.PACK_AB R117, R124, R117 ;  /* 0x000000757c75723e */ /* 0x000fe400000000ff */
[----:B------:R0:W2:Y:S01]  /*6ef0*/  MUFU.RCP R126, R144 ;  /* 0x00000090007e7308 */ /* 0x0000a20000001000 */
[----:B-1----:R-:W-:Y:S01]  /*6f00*/  FMUL.FTZ R71, R140, R161 ;  /* 0x000000a18c477220 */ /* 0x002fe20000410000 */
[--C-:B------:R-:W-:Y:S02]  /*6f10*/  HADD2.F32 R161, -RZ, R73.reuse.H0_H0 ;  /* 0x20000049ffa17230 */ /* 0x100fe40000004100 */
[----:B------:R-:W-:Y:S02]  /*6f20*/  HADD2.F32 R73, -RZ, R73.H1_H1 ;  /* 0x30000049ff497230 */ /* 0x000fe40000004100 */
[----:B------:R-:W-:Y:S01]  /*6f30*/  F2FP.F16.F32.PACK_AB R71, R71, R75 ;  /* 0x0000004b4747723e */ /* 0x000fe200000000ff */
[--C-:B------:R-:W-:Y:S01]  /*6f40*/  FADD.FTZ R140, R161, -R50.reuse ;  /* 0x80000032a18c7221 */ /* 0x100fe20000010000 */
[----:B------:R-:W1:Y:S01]  /*6f50*/  MUFU.EX2 R157, R157 ;  /* 0x0000009d009d7308 */ /* 0x000e620000000800 */
[----:B------:R-:W-:-:S02]  /*6f60*/  FADD.FTZ R148, R73, -R50 ;  /* 0x8000003249947221 */ /* 0x000fc40000010000 */
[----:B------:R-:W-:Y:S01]  /*6f70*/  FMUL.FTZ R146, R37, R140 ;  /* 0x0000008c25927220 */ /* 0x000fe20000410000 */
[----:B------:R-:W-:Y:S01]  /*6f80*/  FMUL.FTZ R140, R141, -1.4426950216293334961 ;  /* 0xbfb8aa3b8d8c7820 */ /* 0x000fe20000410000 */
[----:B0-----:R-:W-:Y:S02]  /*6f90*/  FMUL.FTZ R144, R37, R148 ;  /* 0x0000009425907220 */ /* 0x001fe40000410000 */
[----:B------:R-:W-:Y:S01]  /*6fa0*/  FFMA.FTZ R146, R104, R146, R47 ;  /* 0x0000009268927223 */ /* 0x000fe2000001002f */
[----:B------:R-:W0:Y:S01]  /*6fb0*/  MUFU.EX2 R125, R125 ;  /* 0x0000007d007d7308 */ /* 0x000e220000000800 */
[----:B--2---:R-:W-:Y:S01]  /*6fc0*/  FMUL.FTZ R73, R149, R126 ;  /* 0x0000007e95497220 */ /* 0x004fe20000410000 */
[----:B------:R-:W-:Y:S01]  /*6fd0*/  FADD.FTZ R126, R127, 1 ;  /* 0x3f8000007f7e7421 */ /* 0x000fe20000010000 */
[----:B------:R-:W-:Y:S01]  /*6fe0*/  FFMA.FTZ R144, R105, R144, R110 ;  /* 0x0000009069907223 */ /* 0x000fe2000001006e */
[----:B------:R-:W-:-:S03]  /*6ff0*/  FMUL.FTZ R148, R146, -1.4426950216293334961 ;  /* 0xbfb8aa3b92947820 */ /* 0x000fc60000410000 */
[----:B------:R-:W-:Y:S01]  /*7000*/  FMUL.FTZ R149, R144, -1.4426950216293334961 ;  /* 0xbfb8aa3b90957820 */ /* 0x000fe20000410000 */
[----:B------:R-:W2:Y:S01]  /*7010*/  MUFU.EX2 R156, R156 ;  /* 0x0000009c009c7308 */ /* 0x000ea20000000800 */
[----:B-1----:R-:W-:-:S07]  /*7020*/  FADD.FTZ R163, R157, 1 ;  /* 0x3f8000009da37421 */ /* 0x002fce0000010000 */
[----:B------:R-:W-:Y:S01]  /*7030*/  MUFU.EX2 R152, R152 ;  /* 0x0000009800987308 */ /* 0x000fe20000000800 */
[----:B0-----:R-:W-:-:S07]  /*7040*/  FADD.FTZ R157, R125, 1 ;  /* 0x3f8000007d9d7421 */ /* 0x001fce0000010000 */
[----:B------:R-:W0:Y:S01]  /*7050*/  MUFU.EX2 R159, R159 ;  /* 0x0000009f009f7308 */ /* 0x000e220000000800 */
[----:B--2---:R-:W-:-:S07]  /*7060*/  FADD.FTZ R156, R156, 1 ;  /* 0x3f8000009c9c7421 */ /* 0x004fce0000010000 */
[----:B------:R-:W1:Y:S08]  /*7070*/  MUFU.RCP R126, R126 ;  /* 0x0000007e007e7308 */ /* 0x000e700000001000 */
[----:B------:R-:W2:Y:S01]  /*7080*/  MUFU.RCP R157, R157 ;  /* 0x0000009d009d7308 */ /* 0x000ea20000001000 */
[----:B0-----:R-:W-:-:S07]  /*7090*/  FADD.FTZ R159, R159, 1 ;  /* 0x3f8000009f9f7421 */ /* 0x001fce0000010000 */
[----:B------:R-:W0:Y:S01]  /*70a0*/  MUFU.EX2 R153, R153 ;  /* 0x0000009900997308 */ /* 0x000e220000000800 */
[----:B-1----:R-:W-:Y:S01]  /*70b0*/  FMUL.FTZ R125, R155, R126 ;  /* 0x0000007e9b7d7220 */ /* 0x002fe20000410000 */
[----:B------:R-:W-:-:S04]  /*70c0*/  FMUL.FTZ R155, R112, -1.4426950216293334961 ;  /* 0xbfb8aa3b709b7820 */ /* 0x000fc80000410000 */
[----:B------:R-:W-:Y:S02]  /*70d0*/  F2FP.F16.F32.PACK_AB R73, R125, R73 ;  /* 0x000000497d49723e */ /* 0x000fe400000000ff */
[----:B------:R-:W1:Y:S01]  /*70e0*/  MUFU.EX2 R151, R151 ;  /* 0x0000009700977308 */ /* 0x000e620000000800 */
[----:B--2---:R-:W-:-:S07]  /*70f0*/  FMUL.FTZ R126, R138, R157 ;  /* 0x0000009d8a7e7220 */ /* 0x004fce0000410000 */
[----:B------:R-:W2:Y:S01]  /*7100*/  MUFU.RCP R162, R162 ;  /* 0x000000a200a27308 */ /* 0x000ea20000001000 */
[----:B0-----:R-:W-:-:S07]  /*7110*/  FADD.FTZ R157, R153, 1 ;  /* 0x3f800000999d7421 */ /* 0x001fce0000010000 */
[----:B------:R-:W0:Y:S01]  /*7120*/  MUFU.EX2 R158, R158 ;  /* 0x0000009e009e7308 */ /* 0x000e220000000800 */
[----:B-1----:R-:W-:Y:S01]  /*7130*/  FADD.FTZ R138, R151, 1 ;  /* 0x3f800000978a7421 */ /* 0x002fe20000010000 */
[--C-:B------:R-:W-:Y:S02]  /*7140*/  HADD2.F32 R151, -RZ, R65.reuse.H0_H0 ;  /* 0x20000041ff977230 */ /* 0x100fe40000004100 */
[----:B------:R-:W-:-:S04]  /*7150*/  HADD2.F32 R65, -RZ, R65.H1_H1 ;  /* 0x30000041ff417230 */ /* 0x000fc80000004100 */
[----:B------:R1:W3:Y:S01]  /*7160*/  MUFU.RCP R127, R156 ;  /* 0x0000009c007f7308 */ /* 0x0002e20000001000 */
[----:B--2---:R-:W-:-:S05]  /*7170*/  FMUL.FTZ R109, R109, R162 ;  /* 0x000000a26d6d7220 */ /* 0x004fca0000410000 */
[----:B------:R-:W-:Y:S02]  /*7180*/  F2FP.F16.F32.PACK_AB R108, R109, R108 ;  /* 0x0000006c6d6c723e */ /* 0x000fe400000000ff */
[----:B------:R2:W4:Y:S01]  /*7190*/  MUFU.RCP R160, R159 ;  /* 0x0000009f00a07308 */ /* 0x0005220000001000 */
[----:B-1----:R-:W-:Y:S01]  /*71a0*/  FADD.FTZ R156, R152, 1 ;  /* 0x3f800000989c7421 */ /* 0x002fe20000010000 */
[----:B0-----:R-:W-:Y:S01]  /*71b0*/  FADD.FTZ R158, R158, 1 ;  /* 0x3f8000009e9e7421 */ /* 0x001fe20000010000 */
[----:B------:R-:W-:-:S04]  /*71c0*/  FADD.FTZ R152, R151, -R50 ;  /* 0x8000003297987221 */ /* 0x000fc80000010000 */
[----:B------:R-:W-:Y:S01]  /*71d0*/  FMUL.FTZ R152, R37, R152 ;  /* 0x0000009825987220 */ /* 0x000fe20000410000 */
[----:B------:R-:W-:Y:S01]  /*71e0*/  MUFU.RCP R156, R156 ;  /* 0x0000009c009c7308 */ /* 0x000fe20000001000 */
[----:B---3--:R-:W-:Y:S01]  /*71f0*/  FMUL.FTZ R127, R116, R127 ;  /* 0x0000007f747f7220 */ /* 0x008fe20000410000 */
[----:B--2---:R-:W-:Y:S01]  /*7200*/  FMUL.FTZ R159, R143, -1.4426950216293334961 ;  /* 0xbfb8aa3b8f9f7820 */ /* 0x004fe20000410000 */
[----:B------:R-:W-:-:S05]  /*7210*/  FFMA.FTZ R152, R104, R152, R47 ;  /* 0x0000009868987223 */ /* 0x000fca000001002f */
[----:B------:R-:W0:Y:S01]  /*7220*/  MUFU.RCP R162, R157 ;  /* 0x0000009d00a27308 */ /* 0x000e220000001000 */
[----:B----4-:R-:W-:Y:S01]  /*7230*/  FMUL.FTZ R115, R115, R160 ;  /* 0x000000a073737220 */ /* 0x010fe20000410000 */
[----:B------:R-:W-:-:S06]  /*7240*/  FMUL.FTZ R160, R152, -1.4426950216293334961 ;  /* 0xbfb8aa3b98a07820 */ /* 0x000fcc0000410000 */
[----:B------:R-:W1:Y:S08]  /*7250*/  MUFU.RCP R138, R138 ;  /* 0x0000008a008a7308 */ /* 0x000e700000001000 */
[----:B------:R-:W-:Y:S01]  /*7260*/  MUFU.EX2 R149, R149 ;  /* 0x0000009500957308 */ /* 0x000fe20000000800 */
[----:B0-----:R-:W-:-:S07]  /*7270*/  FMUL.FTZ R137, R137, R162 ;  /* 0x000000a289897220 */ /* 0x001fce0000410000 */
[----:B------:R0:W2:Y:S01]  /*7280*/  MUFU.RCP R161, R158 ;  /* 0x0000009e00a17308 */ /* 0x0000a20000001000 */
[----:B-1----:R-:W-:-:S05]  /*7290*/  FMUL.FTZ R138, R145, R138 ;  /* 0x0000008a918a7220 */ /* 0x002fca0000410000 */
[----:B------:R-:W-:Y:S02]  /*72a0*/  F2FP.F16.F32.PACK_AB R115, R138, R115 ;  /* 0x000000738a73723e */ /* 0x000fe400000000ff */
[----:B------:R-:W1:Y:S01]  /*72b0*/  MUFU.EX2 R155, R155 ;  /* 0x0000009b009b7308 */ /* 0x000e620000000800 */
[--C-:B0-----:R-:W-:Y:S01]  /*72c0*/  FADD.FTZ R158, R65, -R50.reuse ;  /* 0x80000032419e7221 */ /* 0x101fe20000010000 */
[----:B------:R-:W-:Y:S01]  /*72d0*/  FMUL.FTZ R65, R139, R156 ;  /* 0x0000009c8b417220 */ /* 0x000fe20000410000 */
[--C-:B------:R-:W-:Y:S02]  /*72e0*/  HADD2.F32 R139, -RZ, R69.reuse.H0_H0 ;  /* 0x20000045ff8b7230 */ /* 0x100fe40000004100 */
[----:B------:R-:W-:Y:S02]  /*72f0*/  HADD2.F32 R69, -RZ, R69.H1_H1 ;  /* 0x30000045ff457230 */ /* 0x000fe40000004100 */
[----:B------:R-:W-:Y:S01]  /*7300*/  FMUL.FTZ R151, R37, R158 ;  /* 0x0000009e25977220 */ /* 0x000fe20000410000 */
[----:B------:R-:W-:Y:S01]  /*7310*/  FMUL.FTZ R158, R111, -1.4426950216293334961 ;  /* 0xbfb8aa3b6f9e7820 */ /* 0x000fe20000410000 */
[----:B------:R-:W0:Y:S01]  /*7320*/  MUFU.EX2 R140, R140 ;  /* 0x0000008c008c7308 */ /* 0x000e220000000800 */
[----:B--2---:R-:W-:Y:S01]  /*7330*/  FMUL.FTZ R116, R150, R161 ;  /* 0x000000a196747220 */ /* 0x004fe20000410000 */
[----:B------:R-:W-:Y:S01]  /*7340*/  FADD.FTZ R162, R69, -R50 ;  /* 0x8000003245a27221 */ /* 0x000fe20000010000 */
[----:B------:R-:W-:Y:S01]  /*7350*/  FMUL.FTZ R150, R142, -1.4426950216293334961 ;  /* 0xbfb8aa3b8e967820 */ /* 0x000fe20000410000 */
[--C-:B------:R-:W-:Y:S01]  /*7360*/  FFMA.FTZ R151, R105, R151, R110.reuse ;  /* 0x0000009769977223 */ /* 0x100fe2000001006e */
[----:B------:R-:W-:Y:S01]  /*7370*/  F2FP.F16.F32.PACK_AB R65, R137, R65 ;  /* 0x000000418941723e */ /* 0x000fe200000000ff */
[----:B------:R-:W-:Y:S01]  /*7380*/  FMUL.FTZ R145, R37, R162 ;  /* 0x000000a225917220 */ /* 0x000fe20000410000 */
[----:B------:R-:W-:Y:S01]  /*7390*/  FADD.FTZ R162, R149, 1 ;  /* 0x3f80000095a27421 */ /* 0x000fe20000010000 */
[----:B------:R-:W2:Y:S01]  /*73a0*/  MUFU.EX2 R154, R154 ;  /* 0x0000009a009a7308 */ /* 0x000ea20000000800 */
[----:B-1----:R-:W-:Y:S01]  /*73b0*/  FADD.FTZ R149, R155, 1 ;  /* 0x3f8000009b957421 */ /* 0x002fe20000010000 */
[----:B------:R-:W-:Y:S01]  /*73c0*/  FMUL.FTZ R153, R151, -1.4426950216293334961 ;  /* 0xbfb8aa3b97997820 */ /* 0x000fe20000410000 */
[----:B------:R-:W-:Y:S01]  /*73d0*/  FFMA.FTZ R145, R105, R145, R110 ;  /* 0x0000009169917223 */ /* 0x000fe2000001006e */
[----:B------:R-:W-:-:S04]  /*73e0*/  F2FP.F16.F32.PACK_AB R116, R126, R116 ;  /* 0x000000747e74723e */ /* 0x000fc800000000ff */
[----:B------:R-:W1:Y:S01]  /*73f0*/  MUFU.EX2 R160, R160 ;  /* 0x000000a000a07308 */ /* 0x000e620000000800 */
[----:B0-----:R-:W-:-:S07]  /*7400*/  FADD.FTZ R161, R140, 1 ;  /* 0x3f8000008ca17421 */ /* 0x001fce0000010000 */
[----:B------:R-:W0:Y:S01]  /*7410*/  MUFU.RCP R140, R161 ;  /* 0x000000a1008c7308 */ /* 0x000e220000001000 */
[----:B--2---:R-:W-:Y:S01]  /*7420*/  FADD.FTZ R156, R154, 1 ;  /* 0x3f8000009a9c7421 */ /* 0x004fe20000010000 */
[----:B------:R-:W-:-:S04]  /*7430*/  FADD.FTZ R154, R139, -R50 ;  /* 0x800000328b9a7221 */ /* 0x000fc80000010000 */
[----:B------:R-:W-:Y:S02]  /*7440*/  FMUL.FTZ R154, R37, R154 ;  /* 0x0000009a259a7220 */ /* 0x000fe40000410000 */
[----:B------:R-:W2:Y:S01]  /*7450*/  MUFU.EX2 R150, R150 ;  /* 0x0000009600967308 */ /* 0x000ea20000000800 */
[----:B-1----:R-:W-:Y:S01]  /*7460*/  FADD.FTZ R160, R160, 1 ;  /* 0x3f800000a0a07421 */ /* 0x002fe20000010000 */
[----:B------:R-:W-:-:S04]  /*7470*/  FFMA.FTZ R154, R104, R154, R47 ;  /* 0x0000009a689a7223 */ /* 0x000fc8000001002f */
[----:B------:R-:W-:Y:S02]  /*7480*/  FMUL.FTZ R157, R154, -1.4426950216293334961 ;  /* 0xbfb8aa3b9a9d7820 */ /* 0x000fe40000410000 */
[----:B------:R-:W1:Y:S01]  /*7490*/  MUFU.RCP R149, R149 ;  /* 0x0000009500957308 */ /* 0x000e620000001000 */
[----:B0-----:R-:W-:-:S07]  /*74a0*/  FMUL.FTZ R140, R141, R140 ;  /* 0x0000008c8d8c7220 */ /* 0x001fce0000410000 */
[----:B------:R-:W0:Y:S01]  /*74b0*/  MUFU.EX2 R148, R148 ;  /* 0x0000009400947308 */ /* 0x000e220000000800 */
[----:B--2---:R-:W-:-:S07]  /*74c0*/  FADD.FTZ R150, R150, 1 ;  /* 0x3f80000096967421 */ /* 0x004fce0000010000 */
[----:B------:R-:W2:Y:S01]  /*74d0*/  MUFU.RCP R156, R156 ;  /* 0x0000009c009c7308 */ /* 0x000ea20000001000 */
[----:B-1----:R-:W-:Y:S01]  /*74e0*/  FMUL.FTZ R141, R112, R149 ;  /* 0x00000095708d7220 */ /* 0x002fe20000410000 */
[--C-:B------:R-:W-:Y:S02]  /*74f0*/  HADD2.F32 R149, -RZ, R55.reuse.H0_H0 ;  /* 0x20000037ff957230 */ /* 0x100fe40000004100 */
[----:B------:R-:W-:-:S04]  /*7500*/  HADD2.F32 R55, -RZ, R55.H1_H1 ;  /* 0x30000037ff377230 */ /* 0x000fc80000004100 */
[----:B------:R-:W1:Y:S01]  /*7510*/  MUFU.EX2 R153, R153 ;  /* 0x0000009900997308 */ /* 0x000e620000000800 */
[----:B0-----:R-:W-:-:S07]  /*7520*/  FADD.FTZ R148, R148, 1 ;  /* 0x3f80000094947421 */ /* 0x001fce0000010000 */
[----:B------:R-:W-:Y:S01]  /*7530*/  MUFU.EX2 R158, R158 ;  /* 0x0000009e009e7308 */ /* 0x000fe20000000800 */
[----:B--2---:R-:W-:Y:S01]  /*7540*/  FMUL.FTZ R139, R67, R156 ;  /* 0x0000009c438b7220 */ /* 0x004fe20000410000 */
[----:B------:R-:W-:-:S04]  /*7550*/  FMUL.FTZ R156, R145, -1.4426950216293334961 ;  /* 0xbfb8aa3b919c7820 */ /* 0x000fc80000410000 */
[----:B------:R-:W-:Y:S02]  /*7560*/  F2FP.F16.F32.PACK_AB R139, R140, R139 ;  /* 0x0000008b8c8b723e */ /* 0x000fe400000000ff */
[----:B------:R-:W0:Y:S01]  /*7570*/  MUFU.RCP R161, R160 ;  /* 0x000000a000a17308 */ /* 0x000e220000001000 */
[----:B-1----:R-:W-:-:S07]  /*7580*/  FADD.FTZ R153, R153, 1 ;  /* 0x3f80000099997421 */ /* 0x002fce0000010000 */
[----:B------:R-:W-:Y:S08]  /*7590*/  MUFU.EX2 R157, R157 ;  /* 0x0000009d009d7308 */ /* 0x000ff00000000800 */
[----:B------:R1:W2:Y:S01]  /*75a0*/  MUFU.RCP R155, R150 ;  /* 0x00000096009b7308 */ /* 0x0002a20000001000 */
[----:B0-----:R-:W-:-:S07]  /*75b0*/  FMUL.FTZ R112, R152, R161 ;  /* 0x000000a198707220 */ /* 0x001fce0000410000 */
[----:B------:R-:W0:Y:S01]  /*75c0*/  MUFU.EX2 R159, R159 ;  /* 0x0000009f009f7308 */ /* 0x000e220000000800 */
[----:B-1----:R-:W-:Y:S01]  /*75d0*/  FADD.FTZ R150, R158, 1 ;  /* 0x3f8000009e967421 */ /* 0x002fe20000010000 */
[----:B------:R-:W-:-:S06]  /*75e0*/  FADD.FTZ R158, R55, -R50 ;  /* 0x80000032379e7221 */ /* 0x000fcc0000010000 */
[----:B------:R1:W3:Y:S01]  /*75f0*/  MUFU.RCP R67, R148 ;  /* 0x0000009400437308 */ /* 0x0002e20000001000 */
[----:B--2---:R-:W-:-:S05]  /*7600*/  FMUL.FTZ R142, R142, R155 ;  /* 0x0000009b8e8e7220 */ /* 0x004fca0000410000 */
[----:B------:R-:W-:Y:S02]  /*7610*/  F2FP.F16.F32.PACK_AB R141, R142, R141 ;  /* 0x0000008d8e8d723e */ /* 0x000fe400000000ff */
[----:B------:R-:W2:Y:S01]  /*7620*/  MUFU.RCP R69, R162 ;  /* 0x000000a200457308 */ /* 0x000ea20000001000 */
[----:B-1----:R-:W-:Y:S01]  /*7630*/  FADD.FTZ R148, R149, -R50 ;  /* 0x8000003295947221 */ /* 0x002fe20000010000 */
[----:B0-----:R-:W-:-:S03]  /*7640*/  FADD.FTZ R155, R159, 1 ;  /* 0x3f8000009f9b7421 */ /* 0x001fc60000010000 */
[----:B------:R-:W-:-:S03]  /*7650*/  FMUL.FTZ R148, R37, R148 ;  /* 0x0000009425947220 */ /* 0x000fc60000410000 */
[----:B------:R0:W1:Y:S01]  /*7660*/  MUFU.RCP R152, R153 ;  /* 0x0000009900987308 */ /* 0x0000620000001000 */
[----:B------:R-:W-:Y:S01]  /*7670*/  FFMA.FTZ R149, R104, R148, R47 ;  /* 0x0000009468957223 */ /* 0x000fe2000001002f */
[----:B------:R-:W-:Y:S01]  /*7680*/  FMUL.FTZ R148, R37, R158 ;  /* 0x0000009e25947220 */ /* 0x000fe20000410000 */
[----:B---3--:R-:W-:Y:S01]  /*7690*/  FMUL.FTZ R67, R146, R67 ;  /* 0x0000004392437220 */ /* 0x008fe20000410000 */
[----:B------:R-:W-:Y:S01]  /*76a0*/  FMUL.FTZ R146, R147, -1.4426950216293334961 ;  /* 0xbfb8aa3b93927820 */ /* 0x000fe20000410000 */
[----:B------:R-:W-:Y:S01]  /*76b0*/  FMUL.FTZ R158, R149, -1.4426950216293334961 ;  /* 0xbfb8aa3b959e7820 */ /* 0x000fe20000410000 */
[----:B------:R-:W-:Y:S02]  /*76c0*/  FFMA.FTZ R148, R105, R148, R110 ;  /* 0x0000009469947223 */ /* 0x000fe4000001006e */
[----:B------:R-:W3:Y:S01]  /*76d0*/  MUFU.RCP R150, R150 ;  /* 0x0000009600967308 */ /* 0x000ee20000001000 */
[----:B0-----:R-:W-:Y:S01]  /*76e0*/  FADD.FTZ R153, R157, 1 ;  /* 0x3f8000009d997421 */ /* 0x001fe20000010000 */
[----:B------:R-:W-:Y:S01]  /*76f0*/  FMUL.FTZ R159, R148, -1.4426950216293334961 ;  /* 0xbfb8aa3b949f7820 */ /* 0x000fe20000410000 */
[----:B------:R-:W-:Y:S01]  /*7700*/  FMUL.FTZ R157, R61, -1.4426950216293334961 ;  /* 0xbfb8aa3b3d9d7820 */ /* 0x000fe20000410000 */
[----:B--2---:R-:W-:Y:S01]  /*7710*/  FMUL.FTZ R69, R144, R69 ;  /* 0x0000004590457220 */ /* 0x004fe20000410000 */
[----:B------:R-:W-:-:S03]  /*7720*/  FMUL.FTZ R144, R66, -1.4426950216293334961 ;  /* 0xbfb8aa3b42907820 */ /* 0x000fc60000410000 */
[----:B------:R-:W0:Y:S01]  /*7730*/  MUFU.RCP R153, R153 ;  /* 0x0000009900997308 */ /* 0x000e220000001000 */
[----:B-1----:R-:W-:Y:S01]  /*7740*/  FMUL.FTZ R55, R151, R152 ;  /* 0x0000009897377220 */ /* 0x002fe20000410000 */
[--C-:B------:R-:W-:Y:S01]  /*7750*/  HADD2.F32 R151, -RZ, R63.reuse.H0_H0 ;  /* 0x2000003fff977230 */ /* 0x100fe20000004100 */
[----:B------:R-:W-:Y:S01]  /*7760*/  F2FP.F16.F32.PACK_AB R67, R69, R67 ;  /* 0x000000434543723e */ /* 0x000fe200000000ff */
[----:B------:R-:W-:Y:S02]  /*7770*/  HADD2.F32 R63, -RZ, R63.H1_H1 ;  /* 0x3000003fff3f7230 */ /* 0x000fe40000004100 */
[----:B------:R-:W-:Y:S02]  /*7780*/  F2FP.F16.F32.PACK_AB R55, R55, R112 ;  /* 0x000000703737723e */ /* 0x000fe400000000ff */
[----:B------:R-:W1:Y:S01]  /*7790*/  MUFU.EX2 R156, R156 ;  /* 0x0000009c009c7308 */ /* 0x000e620000000800 */
[----:B---3--:R-:W-:Y:S01]  /*77a0*/  FMUL.FTZ R111, R111, R150 ;  /* 0x000000966f6f7220 */ /* 0x008fe20000410000 */
[--C-:B------:R-:W-:Y:S01]  /*77b0*/  FADD.FTZ R150, R151, -R50.reuse ;  /* 0x8000003297967221 */ /* 0x100fe20000010000 */
[----:B------:R-:W-:-:S03]  /*77c0*/  FADD.FTZ R152, R63, -R50 ;  /* 0x800000323f987221 */ /* 0x000fc60000010000 */
[C---:B------:R-:W-:Y:S02]  /*77d0*/  FMUL.FTZ R150, R37.reuse, R150 ;  /* 0x0000009625967220 */ /* 0x040fe40000410000 */
[----:B------:R-:W2:Y:S01]  /*77e0*/  MUFU.EX2 R159, R159 ;  /* 0x0000009f009f7308 */ /* 0x000ea20000000800 */
[----:B0-----:R-:W-:Y:S01]  /*77f0*/  FMUL.FTZ R63, R154, R153 ;  /* 0x000000999a3f7220 */ /* 0x001fe20000410000 */
[----:B------:R-:W-:Y:S01]  /*7800*/  FFMA.FTZ R151, R104, R150, R47 ;  /* 0x0000009668977223 */ /* 0x000fe2000001002f */
[----:B------:R-:W-:-:S03]  /*7810*/  FMUL.FTZ R150, R37, R152 ;  /* 0x0000009825967220 */ /* 0x000fc60000410000 */
[----:B------:R-:W-:Y:S01]  /*7820*/  FMUL.FTZ R152, R151, -1.4426950216293334961 ;  /* 0xbfb8aa3b97987820 */ /* 0x000fe20000410000 */
[----:B------:R-:W-:Y:S01]  /*7830*/  FFMA.FTZ R150, R105, R150, R110 ;  /* 0x0000009669967223 */ /* 0x000fe2000001006e */
[----:B------:R-:W0:Y:S01]  /*7840*/  MUFU.EX2 R157, R157 ;  /* 0x0000009d009d7308 */ /* 0x000e220000000800 */
[----:B-1----:R-:W-:Y:S02]  /*7850*/  FADD.FTZ R154, R156, 1 ;  /* 0x3f8000009c9a7421 */ /* 0x002fe40000010000 */
[----:B------:R-:W-:-:S05]  /*7860*/  FMUL.FTZ R153, R150, -1.4426950216293334961 ;  /* 0xbfb8aa3b96997820 */ /* 0x000fca0000410000 */
[----:B------:R-:W1:Y:S01]  /*7870*/  MUFU.EX2 R144, R144 ;  /* 0x0000009000907308 */ /* 0x000e620000000800 */
[----:B--2---:R-:W-:-:S07]  /*7880*/  FADD.FTZ R159, R159, 1 ;  /* 0x3f8000009f9f7421 */ /* 0x004fce0000010000 */
[----:B------:R-:W2:Y:S01]  /*7890*/  MUFU.EX2 R158, R158 ;  /* 0x0000009e009e7308 */ /* 0x000ea20000000800 */
[----:B0-----:R-:W-:-:S07]  /*78a0*/  FADD.FTZ R157, R157, 1 ;  /* 0x3f8000009d9d7421 */ /* 0x001fce0000010000 */
[----:B------:R-:W0:Y:S01]  /*78b0*/  MUFU.RCP R154, R154 ;  /* 0x0000009a009a7308 */ /* 0x000e220000001000 */
[----:B-1----:R-:W-:-:S07]  /*78c0*/  FADD.FTZ R161, R144, 1 ;  /* 0x3f80000090a17421 */ /* 0x002fce0000010000 */
[----:B------:R1:W3:Y:S01]  /*78d0*/  MUFU.RCP R160, R155 ;  /* 0x0000009b00a07308 */ /* 0x0002e20000001000 */
[----:B--2---:R-:W-:-:S07]  /*78e0*/  FADD.FTZ R158, R158, 1 ;  /* 0x3f8000009e9e7421 */ /* 0x004fce0000010000 */
[----:B------:R-:W2:Y:S01]  /*78f0*/  MUFU.RCP R159, R159 ;  /* 0x0000009f009f7308 */ /* 0x000ea20000001000 */
[----:B-1----:R-:W-:Y:S01]  /*7900*/  FMUL.FTZ R155, R134, -1.4426950216293334961 ;  /* 0xbfb8aa3b869b7820 */ /* 0x002fe20000410000 */
[----:B0-----:R-:W-:Y:S01]  /*7910*/  FMUL.FTZ R144, R145, R154 ;  /* 0x0000009a91907220 */ /* 0x001fe20000410000 */
[----:B------:R-:W-:-:S04]  /*7920*/  FMUL.FTZ R154, R135, -1.4426950216293334961 ;  /* 0xbfb8aa3b879a7820 */ /* 0x000fc80000410000 */
[----:B------:R-:W-:Y:S01]  /*7930*/  F2FP.F16.F32.PACK_AB R63, R144, R63 ;  /* 0x0000003f903f723e */ /* 0x000fe200000000ff */
[----:B------:R-:W0:Y:S01]  /*7940*/  MUFU.RCP R162, R157 ;  /* 0x0000009d00a27308 */ /* 0x000e220000001000 */
[----:B---3--:R-:W-:Y:S01]  /*7950*/  FMUL.FTZ R143, R143, R160 ;  /* 0x000000a08f8f7220 */ /* 0x008fe20000410000 */
[----:B------:R-:W-:-:S04]  /*7960*/  FMUL.FTZ R160, R56, -1.4426950216293334961 ;  /* 0xbfb8aa3b38a07820 */ /* 0x000fc80000410000 */
[----:B------:R-:W-:Y:S02]  /*7970*/  F2FP.F16.F32.PACK_AB R111, R143, R111 ;  /* 0x0000006f8f6f723e */ /* 0x000fe400000000ff */
[----:B------:R-:W1:Y:S01]  /*7980*/  MUFU.EX2 R146, R146 ;  /* 0x0000009200927308 */ /* 0x000e620000000800 */
[----:B--2---:R-:W-:Y:S01]  /*7990*/  FMUL.FTZ R145, R148, R159 ;  /* 0x0000009f94917220 */ /* 0x004fe20000410000 */
[----:B------:R-:W-:-:S06]  /*79a0*/  FMUL.FTZ R159, R132, -1.4426950216293334961 ;  /* 0xbfb8aa3b849f7820 */ /* 0x000fcc0000410000 */
[----:B------:R-:W2:Y:S01]  /*79b0*/  MUFU.RCP R161, R161 ;  /* 0x000000a100a17308 */ /* 0x000ea20000001000 */
[----:B0-----:R-:W-:Y:S01]  /*79c0*/  FMUL.FTZ R148, R61, R162 ;  /* 0x000000a23d947220 */ /* 0x001fe20000410000 */
[--C-:B------:R-:W-:Y:S02]  /*79d0*/  HADD2.F32 R61, -RZ, R99.reuse.H0_H0 ;  /* 0x20000063ff3d7230 */ /* 0x100fe40000004100 */
[----:B------:R-:W-:-:S04]  /*79e0*/  HADD2.F32 R99, -RZ, R99.H1_H1 ;  /* 0x30000063ff637230 */ /* 0x000fc80000004100 */
[----:B------:R-:W0:Y:S01]  /*79f0*/  MUFU.EX2 R152, R152 ;  /* 0x0000009800987308 */ /* 0x000e220000000800 */
[----:B-1----:R-:W-:-:S07]  /*7a00*/  FADD.FTZ R156, R146, 1 ;  /* 0x3f800000929c7421 */ /* 0x002fce0000010000 */
[----:B------:R-:W1:Y:S01]  /*7a10*/  MUFU.RCP R158, R158 ;  /* 0x0000009e009e7308 */ /* 0x000e620000001000 */
[----:B--2---:R-:W-:-:S07]  /*7a20*/  FMUL.FTZ R146, R66, R161 ;  /* 0x000000a142927220 */ /* 0x004fce0000410000 */
[----:B------:R-:W2:Y:S01]  /*7a30*/  MUFU.EX2 R155, R155 ;  /* 0x0000009b009b7308 */ /* 0x000ea20000000800 */
[----:B0-----:R-:W-:Y:S01]  /*7a40*/  FADD.FTZ R162, R152, 1 ;  /* 0x3f80000098a27421 */ /* 0x001fe20000010000 */
[----:B------:R-:W-:-:S04]  /*7a50*/  FADD.FTZ R152, R61, -R50 ;  /* 0x800000323d987221 */ /* 0x000fc80000010000 */
[----:B------:R-:W-:Y:S02]  /*7a60*/  FMUL.FTZ R152, R37, R152 ;  /* 0x0000009825987220 */ /* 0x000fe40000410000 */
[----:B------:R-:W0:Y:S01]  /*7a70*/  MUFU.EX2 R153, R153 ;  /* 0x0000009900997308 */ /* 0x000e220000000800 */
[----:B-1----:R-:W-:Y:S01]  /*7a80*/  FMUL.FTZ R66, R149, R158 ;  /* 0x0000009e95427220 */ /* 0x002fe20000410000 */
[----:B------:R-:W-:-:S04]  /*7a90*/  FADD.FTZ R158, R99, -R50 ;  /* 0x80000032639e7221 */ /* 0x000fc80000010000 */
[----:B------:R-:W-:Y:S02]  /*7aa0*/  F2FP.F16.F32.PACK_AB R66, R145, R66 ;  /* 0x000000429142723e */ /* 0x000fe400000000ff */
[----:B------:R-:W1:Y:S01]  /*7ab0*/  MUFU.RCP R156, R156 ;  /* 0x0000009c009c7308 */ /* 0x000e620000001000 */
[----:B--2---:R-:W-:-:S07]  /*7ac0*/  FADD.FTZ R149, R155, 1 ;  /* 0x3f8000009b957421 */ /* 0x004fce0000010000 */
[----:B------:R-:W2:Y:S01]  /*7ad0*/  MUFU.RCP R149, R149 ;  /* 0x0000009500957308 */ /* 0x000ea20000001000 */
[----:B0-----:R-:W-:Y:S01]  /*7ae0*/  FADD.FTZ R61, R153, 1 ;  /* 0x3f800000993d7421 */ /* 0x001fe20000010000 */
[----:B------:R-:W-:Y:S01]  /*7af0*/  FFMA.FTZ R153, R104, R152, R47 ;  /* 0x0000009868997223 */ /* 0x000fe2000001002f */
[----:B------:R-:W-:-:S03]  /*7b00*/  FMUL.FTZ R152, R37, R158 ;  /* 0x0000009e25987220 */ /* 0x000fc60000410000 */
[----:B------:R-:W-:Y:S01]  /*7b10*/  FMUL.FTZ R158, R153, -1.4426950216293334961 ;  /* 0xbfb8aa3b999e7820 */ /* 0x000fe20000410000 */
[----:B------:R-:W-:Y:S01]  /*7b20*/  FFMA.FTZ R152, R105, R152, R110 ;  /* 0x0000009869987223 */ /* 0x000fe2000001006e */
[----:B------:R-:W0:Y:S01]  /*7b30*/  MUFU.RCP R61, R61 ;  /* 0x0000003d003d7308 */ /* 0x000e220000001000 */
[----:B-1----:R-:W-:-:S05]  /*7b40*/  FMUL.FTZ R147, R147, R156 ;  /* 0x0000009c93937220 */ /* 0x002fca0000410000 */
[----:B------:R-:W-:Y:S02]  /*7b50*/  F2FP.F16.F32.PACK_AB R146, R147, R146 ;  /* 0x000000929392723e */ /* 0x000fe400000000ff */
[----:B------:R-:W1:Y:S01]  /*7b60*/  MUFU.RCP R162, R162 ;  /* 0x000000a200a27308 */ /* 0x000e620000001000 */
[----:B--2---:R-:W-:-:S05]  /*7b70*/  FMUL.FTZ R149, R134, R149 ;  /* 0x0000009586957220 */ /* 0x004fca0000410000 */
[----:B------:R-:W-:Y:S02]  /*7b80*/  F2FP.F16.F32.PACK_AB R148, R149, R148 ;  /* 0x000000949594723e */ /* 0x000fe400000000ff */
[----:B------:R2:W3:Y:S01]  /*7b90*/  MUFU.EX2 R156, R160 ;  /* 0x000000a0009c7308 */ /* 0x0004e20000000800 */
[----:B0-----:R-:W-:Y:S01]  /*7ba0*/  FMUL.FTZ R134, R150, R61 ;  /* 0x0000003d96867220 */ /* 0x001fe20000410000 */
[----:B------:R-:W-:Y:S01]  /*7bb0*/  FMUL.FTZ R150, R60, -1.4426950216293334961 ;  /* 0xbfb8aa3b3c967820 */ /* 0x000fe20000410000 */
[--C-:B------:R-:W-:Y:S02]  /*7bc0*/  HADD2.F32 R61, -RZ, R97.reuse.H0_H0 ;  /* 0x20000061ff3d7230 */ /* 0x100fe40000004100 */
[----:B------:R-:W-:-:S03]  /*7bd0*/  HADD2.F32 R97, -RZ, R97.H1_H1 ;  /* 0x30000061ff617230 */ /* 0x000fc60000004100 */
[----:B------:R-:W0:Y:S01]  /*7be0*/  MUFU.EX2 R154, R154 ;  /* 0x0000009a009a7308 */ /* 0x000e220000000800 */
[----:B--2---:R-:W-:Y:S01]  /*7bf0*/  FMUL.FTZ R160, R152, -1.4426950216293334961 ;  /* 0xbfb8aa3b98a07820 */ /* 0x004fe20000410000 */
[----:B-1----:R-:W-:Y:S01]  /*7c00*/  FMUL.FTZ R99, R151, R162 ;  /* 0x000000a297637220 */ /* 0x002fe20000410000 */
[----:B------:R-:W-:-:S04]  /*7c10*/  FADD.FTZ R162, R97, -R50 ;  /* 0x8000003261a27221 */ /* 0x000fc80000010000 */
[----:B------:R-:W-:Y:S01]  /*7c20*/  F2FP.F16.F32.PACK_AB R99, R134, R99 ;  /* 0x000000638663723e */ /* 0x000fe200000000ff */
[----:B------:R-:W1:Y:S01]  /*7c30*/  MUFU.EX2 R158, R158 ;  /* 0x0000009e009e7308 */ /* 0x000e620000000800 */
[----:B---3--:R-:W-:Y:S01]  /*7c40*/  FADD.FTZ R151, R156, 1 ;  /* 0x3f8000009c977421 */ /* 0x008fe20000010000 */
[----:B------:R-:W-:Y:S01]  /*7c50*/  FADD.FTZ R156, R61, -R50 ;  /* 0x800000323d9c7221 */ /* 0x000fe20000010000 */
[----:B------:R-:W-:-:S03]  /*7c60*/  FMUL.FTZ R61, R37, R162 ;  /* 0x000000a2253d7220 */ /* 0x000fc60000410000 */
[----:B------:R-:W-:Y:S01]  /*7c70*/  FMUL.FTZ R155, R37, R156 ;  /* 0x0000009c259b7220 */ /* 0x000fe20000410000 */
[----:B------:R-:W-:Y:S01]  /*7c80*/  FFMA.FTZ R61, R105, R61, R110 ;  /* 0x0000003d693d7223 */ /* 0x000fe2000001006e */
[----:B------:R-:W2:Y:S01]  /*7c90*/  MUFU.RCP R163, R163 ;  /* 0x000000a300a37308 */ /* 0x000ea20000001000 */
[----:B0-----:R-:W-:Y:S01]  /*7ca0*/  FADD.FTZ R154, R154, 1 ;  /* 0x3f8000009a9a7421 */ /* 0x001fe20000010000 */
[----:B------:R-:W-:Y:S01]  /*7cb0*/  FFMA.FTZ R155, R104, R155, R47 ;  /* 0x0000009b689b7223 */ /* 0x000fe2000001002f */
[----:B------:R-:W-:-:S03]  /*7cc0*/  FMUL.FTZ R157, R61, -1.4426950216293334961 ;  /* 0xbfb8aa3b3d9d7820 */ /* 0x000fc60000410000 */
[----:B------:R-:W-:Y:S02]  /*7cd0*/  FMUL.FTZ R156, R155, -1.4426950216293334961 ;  /* 0xbfb8aa3b9b9c7820 */ /* 0x000fe40000410000 */
[----:B------:R-:W0:Y:S01]  /*7ce0*/  MUFU.EX2 R150, R150 ;  /* 0x0000009600967308 */ /* 0x000e220000000800 */
[----:B-1----:R-:W-:-:S07]  /*7cf0*/  FADD.FTZ R158, R158, 1 ;  /* 0x3f8000009e9e7421 */ /* 0x002fce0000010000 */
[----:B------:R-:W1:Y:S01]  /*7d00*/  MUFU.EX2 R160, R160 ;  /* 0x000000a000a07308 */ /* 0x000e620000000800 */
[----:B--2---:R-:W-:-:S05]  /*7d10*/  FMUL.FTZ R128, R128, R163 ;  /* 0x000000a380807220 */ /* 0x004fca0000410000 */
[----:B------:R-:W-:Y:S02]  /*7d20*/  F2FP.F16.F32.PACK_AB R127, R128, R127 ;  /* 0x0000007f807f723e */ /* 0x000fe400000000ff */
[----:B------:R-:W2:Y:S01]  /*7d30*/  MUFU.RCP R151, R151 ;  /* 0x0000009700977308 */ /* 0x000ea20000001000 */
[----:B0-----:R-:W-:-:S07]  /*7d40*/  FADD.FTZ R163, R150, 1 ;  /* 0x3f80000096a37421 */ /* 0x001fce0000010000 */
[----:B------:R-:W0:Y:S01]  /*7d50*/  MUFU.RCP R154, R154 ;  /* 0x0000009a009a7308 */ /* 0x000e220000001000 */
[----:B-1----:R-:W-:-:S07]  /*7d60*/  FADD.FTZ R160, R160, 1 ;  /* 0x3f800000a0a07421 */ /* 0x002fce0000010000 */
[----:B------:R-:W1:Y:S01]  /*7d70*/  MUFU.RCP R158, R158 ;  /* 0x0000009e009e7308 */ /* 0x000e620000001000 */
[----:B--2---:R-:W-:Y:S01]  /*7d80*/  FMUL.FTZ R97, R56, R151 ;  /* 0x0000009738617220 */ /* 0x004fe20000410000 */
[----:B------:R-:W-:-:S06]  /*7d90*/  FMUL.FTZ R56, R57, -1.4426950216293334961 ;  /* 0xbfb8aa3b39387820 */ /* 0x000fcc0000410000 */
[----:B------:R-:W2:Y:S01]  /*7da0*/  MUFU.EX2 R159, R159 ;  /* 0x0000009f009f7308 */ /* 0x000ea20000000800 */
[----:B0-----:R-:W-:Y:S01]  /*7db0*/  FMUL.FTZ R151, R135, R154 ;  /* 0x0000009a87977220 */ /* 0x001fe20000410000 */
[----:B------:R-:W-:-:S04]  /*7dc0*/  FMUL.FTZ R154, R131, -1.4426950216293334961 ;  /* 0xbfb8aa3b839a7820 */ /* 0x000fc80000410000 */
[----:B------:R-:W-:Y:S02]  /*7dd0*/  F2FP.F16.F32.PACK_AB R97, R151, R97 ;  /* 0x000000619761723e */ /* 0x000fe400000000ff */
[----:B------:R-:W0:Y:S01]  /*7de0*/  MUFU.RCP R161, R160 ;  /* 0x000000a000a17308 */ /* 0x000e220000001000 */
[----:B-1----:R-:W-:-:S07]  /*7df0*/  FMUL.FTZ R135, R153, R158 ;  /* 0x0000009e99877220 */ /* 0x002fce0000410000 */
[----:B------:R-:W1:Y:S01]  /*7e00*/  MUFU.RCP R163, R163 ;  /* 0x000000a300a37308 */ /* 0x000e620000001000 */
[----:B--2---:R-:W-:Y:S01]  /*7e10*/  FADD.FTZ R153, R159, 1 ;  /* 0x3f8000009f997421 */ /* 0x004fe20000010000 */
[--C-:B------:R-:W-:Y:S02]  /*7e20*/  HADD2.F32 R159, -RZ, R79.reuse.H0_H0 ;  /* 0x2000004fff9f7230 */ /* 0x100fe40000004100 */
[----:B------:R-:W-:-:S04]  /*7e30*/  HADD2.F32 R79, -RZ, R79.H1_H1 ;  /* 0x3000004fff4f7230 */ /* 0x000fc80000004100 */
[----:B------:R-:W2:Y:S01]  /*7e40*/  MUFU.EX2 R156, R156 ;  /* 0x0000009c009c7308 */ /* 0x000ea20000000800 */
[----:B0-----:R-:W-:Y:S01]  /*7e50*/  FMUL.FTZ R150, R152, R161 ;  /* 0x000000a198967220 */ /* 0x001fe20000410000 */
[----:B------:R-:W-:Y:S01]  /*7e60*/  FADD.FTZ R158, R79, -R50 ;  /* 0x800000324f9e7221 */ /* 0x000fe20000010000 */
[----:B------:R-:W-:-:S03]  /*7e70*/  HADD2.F32 R161, -RZ, R87.H0_H0 ;  /* 0x20000057ffa17230 */ /* 0x000fc60000004100 */
[----:B------:R-:W-:Y:S02]  /*7e80*/  F2FP.F16.F32.PACK_AB R135, R150, R135 ;  /* 0x000000879687723e */ /* 0x000fe400000000ff */
[----:B------:R-:W0:Y:S01]  /*7e90*/  MUFU.EX2 R157, R157 ;  /* 0x0000009d009d7308 */ /* 0x000e220000000800 */
[----:B-1----:R-:W-:Y:S01]  /*7ea0*/  FMUL.FTZ R152, R60, R163 ;  /* 0x000000a33c987220 */ /* 0x002fe20000410000 */
[----:B------:R-:W-:-:S04]  /*7eb0*/  FADD.FTZ R60, R159, -R50 ;  /* 0x800000329f3c7221 */ /* 0x000fc80000010000 */
[C---:B------:R-:W-:Y:S02]  /*7ec0*/  FMUL.FTZ R60, R37.reuse, R60 ;  /* 0x0000003c253c7220 */ /* 0x040fe40000410000 */
[----:B------:R-:W1:Y:S01]  /*7ed0*/  MUFU.EX2 R56, R56 ;  /* 0x0000003800387308 */ /* 0x000e620000000800 */
[----:B--2---:R-:W-:Y:S01]  /*7ee0*/  FADD.FTZ R160, R156, 1 ;  /* 0x3f8000009ca07421 */ /* 0x004fe20000010000 */
[----:B------:R-:W-:Y:S01]  /*7ef0*/  FFMA.FTZ R156, R104, R60, R47 ;  /* 0x0000003c689c7223 */ /* 0x000fe2000001002f */
[----:B------:R-:W-:-:S04]  /*7f00*/  FMUL.FTZ R60, R37, R158 ;  /* 0x0000009e253c7220 */ /* 0x000fc80000410000 */
[----:B------:R-:W-:Y:S01]  /*7f10*/  FFMA.FTZ R60, R105, R60, R110 ;  /* 0x0000003c693c7223 */ /* 0x000fe2000001006e */
[----:B------:R-:W2:Y:S01]  /*7f20*/  MUFU.RCP R160, R160 ;  /* 0x000000a000a07308 */ /* 0x000ea20000001000 */
[----:B0-----:R-:W-:Y:S01]  /*7f30*/  FADD.FTZ R162, R157, 1 ;  /* 0x3f8000009da27421 */ /* 0x001fe20000010000 */
[----:B------:R-:W-:Y:S01]  /*7f40*/  FMUL.FTZ R157, R156, -1.4426950216293334961 ;  /* 0xbfb8aa3b9c9d7820 */ /* 0x000fe20000410000 */
[----:B------:R-:W-:-:S05]  /*7f50*/  FMUL.FTZ R158, R60, -1.4426950216293334961 ;  /* 0xbfb8aa3b3c9e7820 */ /* 0x000fca0000410000 */
[----:B------:R-:W0:Y:S01]  /*7f60*/  MUFU.EX2 R154, R154 ;  /* 0x0000009a009a7308 */ /* 0x000e220000000800 */
[----:B-1----:R-:W-:-:S07]  /*7f70*/  FADD.FTZ R56, R56, 1 ;  /* 0x3f80000038387421 */ /* 0x002fce0000010000 */
[----:B------:R-:W1:Y:S01]  /*7f80*/  MUFU.EX2 R157, R157 ;  /* 0x0000009d009d7308 */ /* 0x000e620000000800 */
[----:B--2---:R-:W-:Y:S01]  /*7f90*/  FMUL.FTZ R79, R155, R160 ;  /* 0x000000a09b4f7220 */ /* 0x004fe20000410000 */
[----:B------:R-:W-:-:S06]  /*7fa0*/  FMUL.FTZ R155, R53, -1.4426950216293334961 ;  /* 0xbfb8aa3b359b7820 */ /* 0x000fcc0000410000 */
[----:B------:R-:W2:Y:S01]  /*7fb0*/  MUFU.EX2 R158, R158 ;  /* 0x0000009e009e7308 */ /* 0x000ea20000000800 */
[----:B0-----:R-:W-:-:S07]  /*7fc0*/  FADD.FTZ R160, R154, 1 ;  /* 0x3f8000009aa07421 */ /* 0x001fce0000010000 */
[----:B------:R-:W0:Y:S01]  /*7fd0*/  MUFU.RCP R153, R153 ;  /* 0x0000009900997308 */ /* 0x000e220000001000 */
[----:B-1----:R-:W-:-:S07]  /*7fe0*/  FADD.FTZ R157, R157, 1 ;  /* 0x3f8000009d9d7421 */ /* 0x002fce0000010000 */
[----:B------:R-:W1:Y:S01]  /*7ff0*/  MUFU.RCP R162, R162 ;  /* 0x000000a200a27308 */ /* 0x000e620000001000 */
[----:B--2---:R-:W-:-:S07]  /*8000*/  FADD.FTZ R159, R158, 1 ;  /* 0x3f8000009e9f7421 */ /* 0x004fce0000010000 */
[----:B------:R-:W2:Y:S01]  /*8010*/  MUFU.RCP R56, R56 ;  /* 0x0000003800387308 */ /* 0x000ea20000001000 */
[----:B0-----:R-:W-:-:S05]  /*8020*/  FMUL.FTZ R153, R132, R153 ;  /* 0x0000009984997220 */ /* 0x001fca0000410000 */
[----:B------:R-:W-:Y:S02]  /*8030*/  F2FP.F16.F32.PACK_AB R152, R153, R152 ;  /* 0x000000989998723e */ /* 0x000fe400000000ff */
[----:B------:R-:W0:Y:S01]  /*8040*/  MUFU.EX2 R155, R155 ;  /* 0x0000009b009b7308 */ /* 0x000e220000000800 */
[----:B-1----:R-:W-:Y:S01]  /*8050*/  FMUL.FTZ R132, R61, R162 ;  /* 0x000000a23d847220 */ /* 0x002fe20000410000 */
[----:B------:R-:W-:Y:S01]  /*8060*/  FMUL.FTZ R61, R133, -1.4426950216293334961 ;  /* 0xbfb8aa3b853d7820 */ /* 0x000fe20000410000 */
[----:B------:R-:W-:-:S03]  /*8070*/  FADD.FTZ R162, R161, -R50 ;  /* 0x80000032a1a27221 */ /* 0x000fc60000010000 */
[----:B------:R-:W-:Y:S02]  /*8080*/  F2FP.F16.F32.PACK_AB R79, R132, R79 ;  /* 0x0000004f844f723e */ /* 0x000fe400000000ff */
[----:B------:R-:W1:Y:S01]  /*8090*/  MUFU.RCP R160, R160 ;  /* 0x000000a000a07308 */ /* 0x000e620000001000 */
[----:B--2---:R-:W-:Y:S01]  /*80a0*/  FMUL.FTZ R154, R57, R56 ;  /* 0x00000038399a7220 */ /* 0x004fe20000410000 */
[----:B------:R-:W-:-:S04]  /*80b0*/  FMUL.FTZ R56, R37, R162 ;  /* 0x000000a225387220 */ /* 0x000fc80000410000 */
[----:B------:R-:W-:Y:S02]  /*80c0*/  FFMA.FTZ R56, R104, R56, R47 ;  /* 0x0000003868387223 */ /* 0x000fe4000001002f */
[----:B------:R-:W2:Y:S01]  /*80d0*/  MUFU.RCP R157, R157 ;  /* 0x0000009d009d7308 */ /* 0x000ea20000001000 */
[----:B0-----:R-:W-:-:S07]  /*80e0*/  FADD.FTZ R158, R155, 1 ;  /* 0x3f8000009b9e7421 */ /* 0x001fce0000010000 */
[----:B------:R-:W0:Y:S01]  /*80f0*/  MUFU.RCP R57, R159 ;  /* 0x0000009f00397308 */ /* 0x000e220000001000 */
[----:B-1----:R-:W-:Y:S01]  /*8100*/  FMUL.FTZ R155, R131, R160 ;  /* 0x000000a0839b7220 */ /* 0x002fe20000410000 */
[----:B------:R-:W-:-:S04]  /*8110*/  FMUL.FTZ R160, R56, -1.4426950216293334961 ;  /* 0xbfb8aa3b38a07820 */ /* 0x000fc80000410000 */
[----:B------:R-:W-:Y:S02]  /*8120*/  F2FP.F16.F32.PACK_AB R154, R155, R154 ;  /* 0x0000009a9b9a723e */ /* 0x000fe400000000ff */
[----:B------:R-:W1:Y:S01]  /*8130*/  MUFU.EX2 R61, R61 ;  /* 0x0000003d003d7308 */ /* 0x000e620000000800 */
[----:B--2---:R-:W-:Y:S01]  /*8140*/  FMUL.FTZ R131, R156, R157 ;  /* 0x0000009d9c837220 */ /* 0x004fe20000410000 */
[----:B------:R-:W-:-:S06]  /*8150*/  HADD2.F32 R157, -RZ, R87.H1_H1 ;  /* 0x30000057ff9d7230 */ /* 0x000fcc0000004100 */
[----:B------:R-:W2:Y:S01]  /*8160*/  MUFU.RCP R158, R158 ;  /* 0x0000009e009e7308 */ /* 0x000ea20000001000 */
[----:B0-----:R-:W-:Y:S01]  /*8170*/  FMUL.FTZ R87, R60, R57 ;  /* 0x000000393c577220 */ /* 0x001fe20000410000 */
[----:B------:R-:W-:-:S04]  /*8180*/  FADD.FTZ R60, R157, -R50 ;  /* 0x800000329d3c7221 */ /* 0x000fc80000010000 */
[----:B------:R-:W-:Y:S01]  /*8190*/  FMUL.FTZ R57, R37, R60 ;  /* 0x0000003c25397220 */ /* 0x000fe20000410000 */
[----:B------:R-:W-:Y:S01]  /*81a0*/  F2FP.F16.F32.PACK_AB R87, R87, R131 ;  /* 0x000000835757723e */ /* 0x000fe200000000ff */
[----:B------:R-:W-:Y:S01]  /*81b0*/  MUFU.EX2 R160, R160 ;  /* 0x000000a000a07308 */ /* 0x000fe20000000800 */
[----:B-1----:R-:W-:Y:S01]  /*81c0*/  FADD.FTZ R61, R61, 1 ;  /* 0x3f8000003d3d7421 */ /* 0x002fe20000010000 */
[----:B------:R-:W-:-:S06]  /*81d0*/  FFMA.FTZ R57, R105, R57, R110 ;  /* 0x0000003969397223 */ /* 0x000fcc000001006e */
[----:B------:R0:W1:Y:S01]  /*81e0*/  MUFU.RCP R162, R61 ;  /* 0x0000003d00a27308 */ /* 0x0000620000001000 */
[----:B--2---:R-:W-:Y:S01]  /*81f0*/  FMUL.FTZ R156, R53, R158 ;  /* 0x0000009e359c7220 */ /* 0x004fe20000410000 */
[--C-:B------:R-:W-:Y:S02]  /*8200*/  HADD2.F32 R53, -RZ, R89.reuse.H0_H0 ;  /* 0x20000059ff357230 */ /* 0x100fe40000004100 */
[----:B------:R-:W-:-:S03]  /*8210*/  HADD2.F32 R89, -RZ, R89.H1_H1 ;  /* 0x30000059ff597230 */ /* 0x000fc60000004100 */
[--C-:B------:R-:W-:Y:S01]  /*8220*/  FADD.FTZ R60, R53, -R50.reuse ;  /* 0x80000032353c7221 */ /* 0x100fe20000010000 */
[----:B------:R-:W-:Y:S01]  /*8230*/  FMUL.FTZ R53, R52, -1.4426950216293334961 ;  /* 0xbfb8aa3b34357820 */ /* 0x000fe20000410000 */
[----:B0-----:R-:W-:Y:S02]  /*8240*/  FMUL.FTZ R61, R57, -1.4426950216293334961 ;  /* 0xbfb8aa3b393d7820 */ /* 0x001fe40000410000 */
[----:B------:R-:W-:Y:S01]  /*8250*/  FMUL.FTZ R159, R37, R60 ;  /* 0x0000003c259f7220 */ /* 0x000fe20000410000 */
[----:B------:R-:W-:Y:S02]  /*8260*/  FMUL.FTZ R60, R130, -1.4426950216293334961 ;  /* 0xbfb8aa3b823c7820 */ /* 0x000fe40000410000 */
[----:B------:R-:W0:Y:S01]  /*8270*/  MUFU.EX2 R53, R53 ;  /* 0x0000003500357308 */ /* 0x000e220000000800 */
[----:B------:R-:W-:Y:S01]  /*8280*/  FFMA.FTZ R159, R104, R159, R47 ;  /* 0x0000009f689f7223 */ /* 0x000fe2000001002f */
[----:B-1----:R-:W-:Y:S01]  /*8290*/  FMUL.FTZ R157, R133, R162 ;  /* 0x000000a2859d7220 */ /* 0x002fe20000410000 */
[----:B------:R-:W-:Y:S01]  /*82a0*/  FADD.FTZ R133, R160, 1 ;  /* 0x3f800000a0857421 */ /* 0x000fe20000010000 */
[----:B------:R-:W-:-:S04]  /*82b0*/  FADD.FTZ R162, R89, -R50 ;  /* 0x8000003259a27221 */ /* 0x000fc80000010000 */
[----:B------:R-:W1:Y:S01]  /*82c0*/  MUFU.EX2 R61, R61 ;  /* 0x0000003d003d7308 */ /* 0x000e620000000800 */
[----:B------:R-:W-:-:S07]  /*82d0*/  F2FP.F16.F32.PACK_AB R156, R157, R156 ;  /* 0x0000009c9d9c723e */ /* 0x000fce00000000ff */
[----:B------:R-:W2:Y:S01]  /*82e0*/  MUFU.RCP R133, R133 ;  /* 0x0000008500857308 */ /* 0x000ea20000001000 */
[----:B0-----:R-:W-:Y:S01]  /*82f0*/  FADD.FTZ R160, R53, 1 ;  /* 0x3f80000035a07421 */ /* 0x001fe20000010000 */
[----:B------:R-:W-:-:S04]  /*8300*/  FMUL.FTZ R53, R37, R162 ;  /* 0x000000a225357220 */ /* 0x000fc80000410000 */
[----:B------:R-:W-:Y:S02]  /*8310*/  FFMA.FTZ R53, R105, R53, R110 ;  /* 0x0000003569357223 */ /* 0x000fe4000001006e */
[----:B------:R-:W0:Y:S01]  /*8320*/  MUFU.EX2 R60, R60 ;  /* 0x0000003c003c7308 */ /* 0x000e220000000800 */
[----:B-1----:R-:W-:Y:S01]  /*8330*/  FADD.FTZ R61, R61, 1 ;  /* 0x3f8000003d3d7421 */ /* 0x002fe20000010000 */
[----:B------:R-:W-:-:S06]  /*8340*/  FMUL.FTZ R162, R53, -1.4426950216293334961 ;  /* 0xbfb8aa3b35a27820 */ /* 0x000fcc0000410000 */
[----:B------:R-:W1:Y:S01]  /*8350*/  MUFU.RCP R158, R61 ;  /* 0x0000003d009e7308 */ /* 0x000e620000001000 */
[----:B--2---:R-:W-:Y:S01]  /*8360*/  FMUL.FTZ R133, R56, R133 ;  /* 0x0000008538857220 */ /* 0x004fe20000410000 */
[----:B------:R-:W-:-:S06]  /*8370*/  FMUL.FTZ R56, R159, -1.4426950216293334961 ;  /* 0xbfb8aa3b9f387820 */ /* 0x000fcc0000410000 */
[----:B------:R-:W2:Y:S01]  /*8380*/  MUFU.EX2 R56, R56 ;  /* 0x0000003800387308 */ /* 0x000ea20000000800 */
[----:B0-----:R-:W-:-:S07]  /*8390*/  FADD.FTZ R161, R60, 1 ;  /* 0x3f8000003ca17421 */ /* 0x001fce0000010000 */
[----:B------:R-:W0:Y:S01]  /*83a0*/  MUFU.EX2 R61, R162 ;  /* 0x000000a2003d7308 */ /* 0x000e220000000800 */
[----:B-1----:R-:W-:Y:S01]  /*83b0*/  FMUL.FTZ R89, R57, R158 ;  /* 0x0000009e39597220 */ /* 0x002fe20000410000 */
[----:B------:R-:W-:-:S04]  /*83c0*/  FMUL.FTZ R57, R114, -1.4426950216293334961 ;  /* 0xbfb8aa3b72397820 */ /* 0x000fc80000410000 */
[----:B------:R-:W-:Y:S02]  /*83d0*/  F2FP.F16.F32.PACK_AB R89, R89, R133 ;  /* 0x000000855959723e */ /* 0x000fe400000000ff */
[----:B------:R-:W1:Y:S01]  /*83e0*/  MUFU.EX2 R57, R57 ;  /* 0x0000003900397308 */ /* 0x000e620000000800 */
[----:B--2---:R-:W-:-:S07]  /*83f0*/  FADD.FTZ R60, R56, 1 ;  /* 0x3f800000383c7421 */ /* 0x004fce0000010000 */
[----:B------:R-:W2:Y:S01]  /*8400*/  MUFU.RCP R163, R160 ;  /* 0x000000a000a37308 */ /* 0x000ea20000001000 */
[----:B0-----:R-:W-:Y:S01]  /*8410*/  FADD.FTZ R56, R61, 1 ;  /* 0x3f8000003d387421 */ /* 0x001fe20000010000 */
[----:B------:R-:W-:-:S06]  /*8420*/  HADD2.F32 R61, -RZ, R85.H1_H1 ;  /* 0x30000055ff3d7230 */ /* 0x000fcc0000004100 */
[----:B------:R-:W0:Y:S01]  /*8430*/  MUFU.RCP R161, R161 ;  /* 0x000000a100a17308 */ /* 0x000e220000001000 */
[----:B-1----:R-:W-:-:S07]  /*8440*/  FADD.FTZ R57, R57, 1 ;  /* 0x3f80000039397421 */ /* 0x002fce0000010000 */
[----:B------:R-:W1:Y:S01]  /*8450*/  MUFU.RCP R60, R60 ;  /* 0x0000003c003c7308 */ /* 0x000e620000001000 */
[----:B--2---:R-:W-:Y:S01]  /*8460*/  FMUL.FTZ R158, R52, R163 ;  /* 0x000000a3349e7220 */ /* 0x004fe20000410000 */
[----:B------:R-:W-:-:S05]  /*8470*/  HADD2.F32 R163, -RZ, R85.H0_H0 ;  /* 0x20000055ffa37230 */ /* 0x000fca0000004100 */
[--C-:B------:R-:W-:Y:S01]  /*8480*/  FADD.FTZ R52, R163, -R50.reuse ;  /* 0x80000032a3347221 */ /* 0x100fe20000010000 */
[----:B------:R-:W2:Y:S01]  /*8490*/  MUFU.RCP R56, R56 ;  /* 0x0000003800387308 */ /* 0x000ea20000001000 */
[----:B0-----:R-:W-:Y:S01]  /*84a0*/  FMUL.FTZ R130, R130, R161 ;  /* 0x000000a182827220 */ /* 0x001fe20000410000 */
[--C-:B------:R-:W-:Y:S02]  /*84b0*/  HADD2.F32 R161, -RZ, R91.reuse.H0_H0 ;  /* 0x2000005bffa17230 */ /* 0x100fe40000004100 */
[----:B------:R-:W-:Y:S01]  /*84c0*/  FMUL.FTZ R52, R37, R52 ;  /* 0x0000003425347220 */ /* 0x000fe20000410000 */
[----:B------:R-:W-:Y:S01]  /*84d0*/  HADD2.F32 R91, -RZ, R91.H1_H1 ;  /* 0x3000005bff5b7230 */ /* 0x000fe20000004100 */
[----:B------:R-:W-:Y:S01]  /*84e0*/  F2FP.F16.F32.PACK_AB R130, R130, R158 ;  /* 0x0000009e8282723e */ /* 0x000fe200000000ff */
[--C-:B------:R-:W-:Y:S01]  /*84f0*/  FADD.FTZ R160, R161, -R50.reuse ;  /* 0x80000032a1a07221 */ /* 0x100fe20000010000 */
[----:B------:R-:W0:Y:S01]  /*8500*/  MUFU.RCP R57, R57 ;  /* 0x0000003900397308 */ /* 0x000e220000001000 */
[----:B-1----:R-:W-:Y:S01]  /*8510*/  FMUL.FTZ R159, R159, R60 ;  /* 0x0000003c9f9f7220 */ /* 0x002fe20000410000 */
[--C-:B------:R-:W-:Y:S01]  /*8520*/  FADD.FTZ R60, R61, -R50.reuse ;  /* 0x800000323d3c7221 */ /* 0x100fe20000010000 */
[----:B------:R-:W-:Y:S01]  /*8530*/  FMUL.FTZ R160, R37, R160 ;  /* 0x000000a025a07220 */ /* 0x000fe20000410000 */
[----:B------:R-:W-:Y:S01]  /*8540*/  FFMA.FTZ R52, R104, R52, R47 ;  /* 0x0000003468347223 */ /* 0x000fe2000001002f */
[----:B------:R-:W-:-:S02]  /*8550*/  FADD.FTZ R50, R91, -R50 ;  /* 0x800000325b327221 */ /* 0x000fc40000010000 */
[----:B------:R-:W-:Y:S01]  /*8560*/  FFMA.FTZ R47, R104, R160, R47 ;  /* 0x000000a0682f7223 */ /* 0x000fe2000001002f */
[----:B------:R-:W-:Y:S01]  /*8570*/  FMUL.FTZ R61, R52, -1.4426950216293334961 ;  /* 0xbfb8aa3b343d7820 */ /* 0x000fe20000410000 */
[----:B--2---:R-:W-:Y:S01]  /*8580*/  FMUL.FTZ R85, R53, R56 ;  /* 0x0000003835557220 */ /* 0x004fe20000410000 */
[----:B------:R-:W-:Y:S01]  /*8590*/  FMUL.FTZ R53, R37, R60 ;  /* 0x0000003c25357220 */ /* 0x000fe20000410000 */
[----:B------:R-:W-:Y:S01]  /*85a0*/  FMUL.FTZ R160, R47, -1.4426950216293334961 ;  /* 0xbfb8aa3b2fa07820 */ /* 0x000fe20000410000 */
[----:B------:R-:W-:Y:S01]  /*85b0*/  FMUL.FTZ R56, R129, -1.4426950216293334961 ;  /* 0xbfb8aa3b81387820 */ /* 0x000fe20000410000 */
[----:B------:R-:W-:Y:S01]  /*85c0*/  FMUL.FTZ R60, R113, -1.4426950216293334961 ;  /* 0xbfb8aa3b713c7820 */ /* 0x000fe20000410000 */
[--C-:B------:R-:W-:Y:S01]  /*85d0*/  FFMA.FTZ R53, R105, R53, R110.reuse ;  /* 0x0000003569357223 */ /* 0x100fe2000001006e */
[----:B------:R-:W1:Y:S01]  /*85e0*/  MUFU.EX2 R61, R61 ;  /* 0x0000003d003d7308 */ /* 0x000e620000000800 */
[----:B------:R-:W-:Y:S01]  /*85f0*/  FMUL.FTZ R50, R37, R50 ;  /* 0x0000003225327220 */ /* 0x000fe20000410000 */
[----:B0-----:R-:W-:Y:S01]  /*8600*/  FMUL.FTZ R114, R114, R57 ;  /* 0x0000003972727220 */ /* 0x001fe20000410000 */
[----:B------:R-:W-:Y:S01]  /*8610*/  FMUL.FTZ R57, R136, -1.4426950216293334961 ;  /* 0xbfb8aa3b88397820 */ /* 0x000fe20000410000 */
[----:B------:R-:W-:Y:S01]  /*8620*/  FMUL.FTZ R161, R53, -1.4426950216293334961 ;  /* 0xbfb8aa3b35a17820 */ /* 0x000fe20000410000 */
[----:B------:R-:W-:Y:S01]  /*8630*/  FFMA.FTZ R110, R105, R50, R110 ;  /* 0x00000032696e7223 */ /* 0x000fe2000001006e */
[----:B------:R-:W-:-:S02]  /*8640*/  F2FP.F16.F32.PACK_AB R85, R85, R159 ;  /* 0x0000009f5555723e */ /* 0x000fc400000000ff */
[----:B------:R-:W0:Y:S08]  /*8650*/  MUFU.EX2 R160, R160 ;  /* 0x000000a000a07308 */ /* 0x000e300000000800 */
        /* <DEDUP_REMOVED lines=8> */
[----:B------:R-:W1:Y:S01]  /*86e0*/  MUFU.RCP R57, R57 ;  /* 0x0000003900397308 */ /* 0x000e620000001000 */
[----:B0-----:R-:W-:-:S07]  /*86f0*/  FADD.FTZ R56, R161, 1 ;  /* 0x3f800000a1387421 */ /* 0x001fce0000010000 */
[----:B------:R-:W0:Y:S01]  /*8700*/  MUFU.RCP R162, R162 ;  /* 0x000000a200a27308 */ /* 0x000e220000001000 */
[----:B--2---:R-:W-:-:S07]  /*8710*/  FADD.FTZ R60, R60, 1 ;  /* 0x3f8000003c3c7421 */ /* 0x004fce0000010000 */
[----:B------:R-:W2:Y:S01]  /*8720*/  MUFU.RCP R61, R61 ;  /* 0x0000003d003d7308 */ /* 0x000ea20000001000 */
[----:B-1----:R-:W-:-:S07]  /*8730*/  FMUL.FTZ R160, R136, R57 ;  /* 0x0000003988a07220 */ /* 0x002fce0000410000 */
[----:B------:R-:W1:Y:S01]  /*8740*/  MUFU.RCP R56, R56 ;  /* 0x0000003800387308 */ /* 0x000e620000001000 */
[----:B0-----:R-:W-:Y:S01]  /*8750*/  FMUL.FTZ R136, R47, R162 ;  /* 0x000000a22f887220 */ /* 0x001fe20000410000 */
[----:B------:R-:W-:-:S06]  /*8760*/  IADD3.X R47, RZ, R10, RZ, P6, !PT ;  /* 0x0000000aff2f7210 */ /* 0x000fcc00037fe4ff */
[----:B------:R-:W0:Y:S01]  /*8770*/  MUFU.RCP R60, R60 ;  /* 0x0000003c003c7308 */ /* 0x000e220000001000 */
[----:B--2---:R-:W-:Y:S01]  /*8780*/  FMUL.FTZ R37, R52, R61 ;  /* 0x0000003d34257220 */ /* 0x004fe20000410000 */
[----:B------:R-:W-:-:S06]  /*8790*/  LEA R52, P6, R118, UR10, 0x1 ;  /* 0x0000000a76347c11 */ /* 0x000fcc000f8c08ff */
[----:B------:R-:W2:Y:S01]  /*87a0*/  MUFU.RCP R104, R104 ;  /* 0x0000006800687308 */ /* 0x000ea20000001000 */
[----:B-1----:R-:W-:Y:S01]  /*87b0*/  FMUL.FTZ R91, R53, R56 ;  /* 0x00000038355b7220 */ /* 0x002fe20000410000 */
[----:B------:R-:W-:Y:S02]  /*87c0*/  LEA.HI.X R53, R118, UR11, R47, 0x1, P6 ;  /* 0x0000000b76357c11 */ /* 0x000fe4000b0f0c2f */
[----:B------:R-:W-:Y:S02]  /*87d0*/  LEA R50, P6, R35, UR10, 0x1 ;  /* 0x0000000a23327c11 */ /* 0x000fe4000f8c08ff */
[----:B------:R-:W-:Y:S01]  /*87e0*/  F2FP.F16.F32.PACK_AB R37, R91, R37 ;  /* 0x000000255b25723e */ /* 0x000fe200000000ff */
[----:B------:R-:W-:Y:S01]  /*87f0*/  STG.E.U16 desc[UR8][R52.64], R62 ;  /* 0x0000003e34007986 */ /* 0x000fe2000c101508 */
[----:B------:R-:W-:Y:S01]  /*8800*/  LEA.HI.X R51, R35, UR11, R51, 0x1, P6 ;  /* 0x0000000b23337c11 */ /* 0x000fe2000b0f0c33 */
[----:B0-----:R-:W-:Y:S01]  /*8810*/  FMUL.FTZ R113, R113, R60 ;  /* 0x0000003c71717220 */ /* 0x001fe20000410000 */
[----:B------:R-:W-:Y:S01]  /*8820*/  LEA R56, P6, R123, UR10, 0x1 ;  /* 0x0000000a7b387c11 */ /* 0x000fe2000f8c08ff */
[----:B------:R-:W-:-:S03]  /*8830*/  FMUL.FTZ R35, R110, -1.4426950216293334961 ;  /* 0xbfb8aa3b6e237820 */ /* 0x000fc60000410000 */
[----:B------:R-:W-:Y:S02]  /*8840*/  LEA.HI.X R57, R123, UR11, R46, 0x1, P6 ;  /* 0x0000000b7b397c11 */ /* 0x000fe4000b0f0c2e */
[----:B------:R-:W-:Y:S01]  /*8850*/  LEA R46, P6, R122, UR10, 0x1 ;  /* 0x0000000a7a2e7c11 */ /* 0x000fe2000f8c08ff */
[----:B--2---:R-:W-:Y:S01]  /*8860*/  FMUL.FTZ R129, R129, R104 ;  /* 0x0000006881817220 */ /* 0x004fe20000410000 */
[----:B------:R-:W0:Y:S01]  /*8870*/  MUFU.EX2 R35, R35 ;  /* 0x0000002300237308 */ /* 0x000e220000000800 */
[----:B------:R-:W-:Y:S02]  /*8880*/  F2FP.F16.F32.PACK_AB R113, R160, R113 ;  /* 0x00000071a071723e */ /* 0x000fe400000000ff */
[----:B------:R-:W-:Y:S02]  /*8890*/  LEA.HI.X R47, R122, UR11, R45, 0x1, P6 ;  /* 0x0000000b7a2f7c11 */ /* 0x000fe4000b0f0c2d */
[----:B------:R-:W-:Y:S02]  /*88a0*/  LEA R60, P6, R121, UR10, 0x1 ;  /* 0x0000000a793c7c11 */ /* 0x000fe4000f8c08ff */
[----:B------:R-:W-:-:S02]  /*88b0*/  F2FP.F16.F32.PACK_AB R114, R129, R114 ;  /* 0x000000728172723e */ /* 0x000fc400000000ff */
        /* <DEDUP_REMOVED lines=18> */
[----:B------:R-:W-:Y:S01]  /*89e0*/  LEA.HI.X R121, R11, UR11, R18, 0x1, P6 ;  /* 0x0000000b0b797c11 */ /* 0x000fe2000b0f0c12 */
[----:B0-----:R-:W-:Y:S01]  /*89f0*/  FADD.FTZ R11, R35, 1 ;  /* 0x3f800000230b7421 */ /* 0x001fe20000010000 */
[C---:B------:R-:W-:Y:S02]  /*8a00*/  LEA R18, P6, R29.reuse, UR10, 0x1 ;  /* 0x0000000a1d127c11 */ /* 0x040fe4000f8c08ff */
[----:B------:R-:W-:Y:S02]  /*8a10*/  IADD3.X R35, RZ, R10, RZ, P2, !PT ;  /* 0x0000000aff237210 */ /* 0x000fe400017fe4ff */
[----:B------:R-:W-:Y:S01]  /*8a20*/  LEA.HI.X R19, R29, UR11, R17, 0x1, P6 ;  /* 0x0000000b1d137c11 */ /* 0x000fe2000b0f0c11 */
[----:B------:R-:W0:Y:S01]  /*8a30*/  MUFU.RCP R11, R11 ;  /* 0x0000000b000b7308 */ /* 0x000e220000001000 */
[----:B------:R-:W-:-:S04]  /*8a40*/  LEA R28, P6, R16, UR10, 0x1 ;  /* 0x0000000a101c7c11 */ /* 0x000fc8000f8c08ff */
[----:B------:R-:W-:Y:S02]  /*8a50*/  LEA.HI.X R29, R16, UR11, R24, 0x1, P6 ;  /* 0x0000000b101d7c11 */ /* 0x000fe4000b0f0c18 */
[----:B------:R-:W-:-:S04]  /*8a60*/  LEA R16, P6, R27, UR10, 0x1 ;  /* 0x0000000a1b107c11 */ /* 0x000fc8000f8c08ff */
[----:B------:R-:W-:Y:S02]  /*8a70*/  LEA.HI.X R17, R27, UR11, R15, 0x1, P6 ;  /* 0x0000000b1b117c11 */ /* 0x000fe4000b0f0c0f */
[----:B------:R-:W-:Y:S02]  /*8a80*/  LEA R122, P6, R26, UR10, 0x1 ;  /* 0x0000000a1a7a7c11 */ /* 0x000fe4000f8c08ff */
[----:B------:R-:W-:Y:S02]  /*8a90*/  PRMT R27, R62, 0x7632, R27 ;  /* 0x000076323e1b7816 */ /* 0x000fe4000000001b */
[----:B------:R-:W-:Y:S01]  /*8aa0*/  LEA.HI.X R123, R26, UR11, R14, 0x1, P6 ;  /* 0x0000000b1a7b7c11 */ /* 0x000fe2000b0f0c0e */
[----:B0-----:R-:W-:Y:S01]  /*8ab0*/  FMUL.FTZ R13, R110, R11 ;  /* 0x0000000b6e0d7220 */ /* 0x001fe20000410000 */
[----:B------:R-:W-:Y:S01]  /*8ac0*/  LEA R14, P6, R25, UR10, 0x1 ;  /* 0x0000000a190e7c11 */ /* 0x000fe2000f8c08ff */
[----:B------:R0:W-:Y:S01]  /*8ad0*/  STG.E.U16 desc[UR8][R52.64+0x2], R27 ;  /* 0x0000021b34007986 */ /* 0x0001e2000c101508 */
[----:B------:R-:W-:-:S02]  /*8ae0*/  IADD3.X R11, RZ, R10, RZ, P5, !PT ;  /* 0x0000000aff0b7210 */ /* 0x000fc40002ffe4ff */
[----:B------:R-:W-:Y:S02]  /*8af0*/  LEA.HI.X R15, R25, UR11, R23, 0x1, P6 ;  /* 0x0000000b190f7c11 */ /* 0x000fe4000b0f0c17 */
[----:B------:R-:W-:Y:S02]  /*8b00*/  IADD3.X R23, RZ, R10, RZ, P3, !PT ;  /* 0x0000000aff177210 */ /* 0x000fe40001ffe4ff */
[----:B------:R-:W-:Y:S02]  /*8b10*/  LEA R26, P3, R38, UR10, 0x1 ;  /* 0x0000000a261a7c11 */ /* 0x000fe4000f8608ff */
[----:B------:R-:W-:Y:S02]  /*8b20*/  LEA R24, P5, R36, UR10, 0x1 ;  /* 0x0000000a24187c11 */ /* 0x000fe4000f8a08ff */
[----:B------:R-:W-:Y:S02]  /*8b30*/  F2FP.F16.F32.PACK_AB R13, R13, R136 ;  /* 0x000000880d0d723e */ /* 0x000fe400000000ff */
[----:B0-----:R-:W-:-:S02]  /*8b40*/  LEA.HI.X R27, R38, UR11, R11, 0x1, P3 ;  /* 0x0000000b261b7c11 */ /* 0x001fc400098f0c0b */
[----:B------:R-:W-:Y:S02]  /*8b50*/  LEA.HI.X R25, R36, UR11, R23, 0x1, P5 ;  /* 0x0000000b24197c11 */ /* 0x000fe4000a8f0c17 */
[----:B------:R-:W-:Y:S02]  /*8b60*/  F2FP.F16.F32.PACK_AB R11, R59, R58 ;  /* 0x0000003a3b0b723e */ /* 0x000fe400000000ff */
[----:B------:R-:W-:Y:S02]  /*8b70*/  IADD3.X R23, RZ, R10, RZ, P4, !PT ;  /* 0x0000000aff177210 */ /* 0x000fe400027fe4ff */
[----:B------:R-:W-:Y:S02]  /*8b80*/  LEA R58, P2, R34, UR10, 0x1 ;  /* 0x0000000a223a7c11 */ /* 0x000fe4000f8408ff */
[----:B------:R-:W-:Y:S02]  /*8b90*/  LEA R38, P3, R12, UR10, 0x1 ;  /* 0x0000000a0c267c11 */ /* 0x000fe4000f8608ff */
[----:B------:R-:W-:-:S02]  /*8ba0*/  LEA.HI.X R59, R34, UR11, R23, 0x1, P2 ;  /* 0x0000000b223b7c11 */ /* 0x000fc400090f0c17 */
[----:B------:R-:W-:Y:S02]  /*8bb0*/  IADD3.X R23, RZ, R10, RZ, P1, !PT ;  /* 0x0000000aff177210 */ /* 0x000fe40000ffe4ff */
[----:B------:R-:W-:Y:S02]  /*8bc0*/  LEA R10, P1, R22, UR10, 0x1 ;  /* 0x0000000a160a7c11 */ /* 0x000fe4000f8208ff */
[----:B------:R-:W-:Y:S02]  /*8bd0*/  LEA.HI.X R39, R12, UR11, R35, 0x1, P3 ;  /* 0x0000000b0c277c11 */ /* 0x000fe400098f0c23 */
[C---:B------:R-:W-:Y:S02]  /*8be0*/  PRMT R12, R11.reuse, 0x7610, R12 ;  /* 0x000076100b0c7816 */ /* 0x040fe4000000000c */
[----:B------:R-:W-:Y:S02]  /*8bf0*/  PRMT R34, R11, 0x7632, R34 ;  /* 0x000076320b227816 */ /* 0x000fe40000000022 */
[----:B------:R-:W-:Y:S01]  /*8c00*/  LEA.HI.X R11, R22, UR11, R23, 0x1, P1 ;  /* 0x0000000b160b7c11 */ /* 0x000fe200088f0c17 */
[----:B------:R0:W-:Y:S01]  /*8c10*/  STG.E.U16 desc[UR8][R52.64+0x4], R12 ;  /* 0x0000040c34007986 */ /* 0x0001e2000c101508 */
[----:B------:R-:W-:-:S02]  /*8c20*/  PRMT R22, R54, 0x7632, R22 ;  /* 0x0000763236167816 */ /* 0x000fc40000000016 */
[----:B------:R-:W-:Y:S01]  /*8c30*/  PRMT R23, R70, 0x7632, R23 ;  /* 0x0000763246177816 */ /* 0x000fe20000000017 */
[----:B------:R1:W-:Y:S01]  /*8c40*/  STG.E.U16 desc[UR8][R52.64+0x6], R34 ;  /* 0x0000062234007986 */ /* 0x0003e2000c101508 */
[----:B------:R-:W-:-:S03]  /*8c50*/  IADD3 R9, P1, R9, 0x4a, RZ ;  /* 0x0000004a09097810 */ /* 0x000fc60007f3e0ff */
[----:B------:R2:W-:Y:S01]  /*8c60*/  STG.E.U16 desc[UR8][R50.64+0x2], R22 ;  /* 0x0000021632007986 */ /* 0x0005e2000c101508 */
[----:B------:R-:W-:Y:S02]  /*8c70*/  IADD3.X R4, RZ, R4, RZ, P1, !PT ;  /* 0x00000004ff047210 */ /* 0x000fe40000ffe4ff */
[----:B------:R-:W-:Y:S01]  /*8c80*/  ISETP.GE.U32.AND P1, PT, R9, R0, PT ;  /* 0x000000000900720c */ /* 0x000fe20003f26070 */
[----:B------:R3:W-:Y:S01]  /*8c90*/  STG.E.U16 desc[UR8][R50.64+0x6], R23 ;  /* 0x0000061732007986 */ /* 0x0007e2000c101508 */
[----:B0-----:R-:W-:Y:S02]  /*8ca0*/  PRMT R12, R82, 0x7632, R12 ;  /* 0x00007632520c7816 */ /* 0x001fe4000000000c */
[----:B------:R-:W-:Y:S01]  /*8cb0*/  ISETP.GE.AND.EX P1, PT, R4, R2, PT, P1 ;  /* 0x000000020400720c */ /* 0x000fe20003f26310 */
[----:B------:R-:W-:Y:S01]  /*8cc0*/  STG.E.U16 desc[UR8][R50.64], R54 ;  /* 0x0000003632007986 */ /* 0x000fe2000c101508 */
[----:B-1----:R-:W-:Y:S02]  /*8cd0*/  PRMT R34, R80, 0x7632, R34 ;  /* 0x0000763250227816 */ /* 0x002fe40000000022 */
[----:B------:R-:W-:Y:S01]  /*8ce0*/  PRMT R52, R77, 0x7632, R52 ;  /* 0x000076324d347816 */ /* 0x000fe20000000034 */
[----:B------:R-:W-:Y:S01]  /*8cf0*/  STG.E.U16 desc[UR8][R50.64+0x4], R70 ;  /* 0x0000044632007986 */ /* 0x000fe2000c101508 */
[----:B--2---:R-:W-:-:S02]  /*8d00*/  PRMT R22, R74, 0x7632, R22 ;  /* 0x000076324a167816 */ /* 0x004fc40000000016 */
[----:B---3--:R-:W-:Y:S01]  /*8d10*/  PRMT R23, R76, 0x7632, R23 ;  /* 0x000076324c177816 */ /* 0x008fe20000000017 */
        /* <DEDUP_REMOVED lines=18> */
[----:B------:R0:W-:Y:S04]  /*8e40*/  STG.E.U16 desc[UR8][R44.64+0x6], R23 ;  /* 0x000006172c007986 */ /* 0x0001e8000c101508 */
[----:B------:R-:W-:Y:S01]  /*8e50*/  STG.E.U16 desc[UR8][R44.64], R93 ;  /* 0x0000005d2c007986 */ /* 0x000fe2000c101508 */
[----:B-1----:R-:W-:Y:S02]  /*8e60*/  PRMT R34, R71, 0x7632, R34 ;  /* 0x0000763247227816 */ /* 0x002fe40000000022 */
[----:B------:R-:W-:Y:S01]  /*8e70*/  PRMT R60, R141, 0x7632, R60 ;  /* 0x000076328d3c7816 */ /* 0x000fe2000000003c */
[----:B------:R-:W-:Y:S01]  /*8e80*/  STG.E.U16 desc[UR8][R44.64+0x4], R90 ;  /* 0x0000045a2c007986 */ /* 0x000fe2000c101508 */
[----:B--2---:R-:W-:Y:S02]  /*8e90*/  PRMT R22, R108, 0x7632, R22 ;  /* 0x000076326c167816 */ /* 0x004fe40000000016 */
[----:B------:R-:W-:Y:S01]  /*8ea0*/  PRMT R61, R97, 0x7632, R61 ;  /* 0x00007632613d7816 */ /* 0x000fe2000000003d */
        /* <DEDUP_REMOVED lines=13> */
[----:B------:R0:W-:Y:S04]  /*8f80*/  STG.E.U16 desc[UR8][R118.64+0x2], R12 ;  /* 0x0000020c76007986 */ /* 0x0001e8000c101508 */
[----:B------:R-:W-:Y:S04]  /*8f90*/  STG.E.U16 desc[UR8][R118.64+0x4], R71 ;  /* 0x0000044776007986 */ /* 0x000fe8000c101508 */
[----:B------:R-:W-:Y:S04]  /*8fa0*/  STG.E.U16 desc[UR8][R118.64+0x6], R34 ;  /* 0x0000062276007986 */ /* 0x000fe8000c101508 */
[----:B------:R-:W-:Y:S01]  /*8fb0*/  STG.E.U16 desc[UR8][R32.64], R117 ;  /* 0x0000007520007986 */ /* 0x000fe2000c101508 */
[----:B0-----:R-:W-:-:S03]  /*8fc0*/  PRMT R12, R127, 0x7632, R12 ;  /* 0x000076327f0c7816 */ /* 0x001fc6000000000c */
[----:B------:R0:W-:Y:S04]  /*8fd0*/  STG.E.U16 desc[UR8][R32.64+0x2], R22 ;  /* 0x0000021620007986 */ /* 0x0001e8000c101508 */
[----:B------:R-:W-:Y:S04]  /*8fe0*/  STG.E.U16 desc[UR8][R32.64+0x4], R73 ;  /* 0x0000044920007986 */ /* 0x000fe8000c101508 */
[----:B------:R1:W-:Y:S01]  /*8ff0*/  STG.E.U16 desc[UR8][R32.64+0x6], R23 ;  /* 0x0000061720007986 */ /* 0x0003e2000c101508 */
[----:B0-----:R-:W-:-:S03]  /*9000*/  PRMT R22, R115, 0x7632, R22 ;  /* 0x0000763273167816 */ /* 0x001fc60000000016 */
[----:B------:R-:W-:Y:S04]  /*9010*/  STG.E.U16 desc[UR8][R40.64], R127 ;  /* 0x0000007f28007986 */ /* 0x000fe8000c101508 */
[----:B------:R0:W-:Y:S01]  /*9020*/  STG.E.U16 desc[UR8][R40.64+0x2], R12 ;  /* 0x0000020c28007986 */ /* 0x0001e2000c101508 */
[----:B-1----:R-:W-:-:S03]  /*9030*/  PRMT R33, R116, 0x7632, R33 ;  /* 0x0000763274217816 */ /* 0x002fc60000000021 */
[----:B------:R-:W-:Y:S01]  /*9040*/  STG.E.U16 desc[UR8][R40.64+0x4], R116 ;  /* 0x0000047428007986 */ /* 0x000fe2000c101508 */
[----:B------:R-:W-:-:S03]  /*9050*/  PRMT R23, R65, 0x7632, R23 ;  /* 0x0000763241177816 */ /* 0x000fc60000000017 */
[----:B------:R-:W-:Y:S04]  /*9060*/  STG.E.U16 desc[UR8][R40.64+0x6], R33 ;  /* 0x0000062128007986 */ /* 0x000fe8000c101508 */
[----:B------:R-:W-:Y:S01]  /*9070*/  STG.E.U16 desc[UR8][R30.64], R115 ;  /* 0x000000731e007986 */ /* 0x000fe2000c101508 */
[----:B0-----:R-:W-:-:S03]  /*9080*/  PRMT R12, R139, 0x7632, R12 ;  /* 0x000076328b0c7816 */ /* 0x001fc6000000000c */
[----:B------:R-:W-:Y:S04]  /*9090*/  STG.E.U16 desc[UR8][R30.64+0x2], R22 ;  /* 0x000002161e007986 */ /* 0x000fe8000c101508 */
[----:B------:R-:W-:Y:S04]  /*90a0*/  STG.E.U16 desc[UR8][R30.64+0x4], R65 ;  /* 0x000004411e007986 */ /* 0x000fe8000c101508 */
[----:B------:R0:W-:Y:S04]  /*90b0*/  STG.E.U16 desc[UR8][R30.64+0x6], R23 ;  /* 0x000006171e007986 */ /* 0x0001e8000c101508 */
[----:B------:R-:W-:Y:S04]  /*90c0*/  STG.E.U16 desc[UR8][R20.64], R139 ;  /* 0x0000008b14007986 */ /* 0x000fe8000c101508 */
[----:B------:R1:W-:Y:S01]  /*90d0*/  STG.E.U16 desc[UR8][R20.64+0x2], R12 ;  /* 0x0000020c14007986 */ /* 0x0003e2000c101508 */
[----:B0-----:R-:W-:-:S03]  /*90e0*/  PRMT R31, R67, 0x7632, R31 ;  /* 0x00007632431f7816 */ /* 0x001fc6000000001f */
[----:B------:R-:W-:Y:S04]  /*90f0*/  STG.E.U16 desc[UR8][R20.64+0x4], R67 ;  /* 0x0000044314007986 */ /* 0x000fe8000c101508 */
[----:B------:R0:W-:Y:S01]  /*9100*/  STG.E.U16 desc[UR8][R20.64+0x6], R31 ;  /* 0x0000061f14007986 */ /* 0x0001e2000c101508 */
[----:B-1----:R-:W-:-:S03]  /*9110*/  PRMT R12, R111, 0x7632, R12 ;  /* 0x000076326f0c7816 */ /* 0x002fc6000000000c */
[----:B------:R-:W-:Y:S04]  /*9120*/  STG.E.U16 desc[UR8][R120.64], R141 ;  /* 0x0000008d78007986 */ /* 0x000fe8000c101508 */
[----:B------:R-:W-:Y:S01]  /*9130*/  STG.E.U16 desc[UR8][R120.64+0x2], R60 ;  /* 0x0000023c78007986 */ /* 0x000fe2000c101508 */
[----:B0-----:R-:W-:-:S03]  /*9140*/  PRMT R21, R55, 0x7632, R21 ;  /* 0x0000763237157816 */ /* 0x001fc60000000015 */
[----:B------:R-:W-:Y:S01]  /*9150*/  STG.E.U16 desc[UR8][R120.64+0x4], R55 ;  /* 0x0000043778007986 */ /* 0x000fe2000c101508 */
[----:B------:R-:W-:-:S03]  /*9160*/  PRMT R20, R63, 0x7632, R20 ;  /* 0x000076323f147816 */ /* 0x000fc60000000014 */
        /* <DEDUP_REMOVED lines=16> */
[----:B0-----:R-:W-:-:S02]  /*9270*/  PRMT R29, R130, 0x7632, R29 ;  /* 0x00007632821d7816 */ /* 0x001fc4000000001d */
[----:B------:R-:W-:Y:S01]  /*9280*/  PRMT R19, R114, 0x7632, R19 ;  /* 0x0000763272137816 */ /* 0x000fe20000000013 */
        /* <DEDUP_REMOVED lines=21> */
[----:B------:R1:W-:Y:S01]  /*93e0*/  STG.E.U16 desc[UR8][R24.64+0x2], R12 ;  /* 0x0000020c18007986 */ /* 0x0003e2000c101508 */
[----:B0-----:R-:W-:-:S03]  /*93f0*/  PRMT R15, R85, 0x7632, R15 ;  /* 0x00007632550f7816 */ /* 0x001fc6000000000f */
[----:B------:R-:W-:Y:S04]  /*9400*/  STG.E.U16 desc[UR8][R24.64+0x4], R89 ;  /* 0x0000045918007986 */ /* 0x000fe8000c101508 */
[----:B------:R0:W-:Y:S01]  /*9410*/  STG.E.U16 desc[UR8][R24.64+0x6], R14 ;  /* 0x0000060e18007986 */ /* 0x0001e2000c101508 */
[----:B-1----:R-:W-:-:S03]  /*9420*/  PRMT R12, R37, 0x7632, R12 ;  /* 0x00007632250c7816 */ /* 0x002fc6000000000c */
        /* <DEDUP_REMOVED lines=16> */
.L_x_3500:
        /* <DEDUP_REMOVED lines=13> */
.L_x_3608:


//--------------------- .text._ZN13group_norm_v214gn_cuda_kernelI6__halfLi320ELi1ELi16ELi160ELi256ELb1ELi128ELi320ELi320ELi4ELb0ELi74ELb0ELb1ENS_16CompileConditionILi900EEEEEvPT_PKS4_S7_S7_flPfS8_Pj --------------------------
	.section	.text._ZN13group_norm_v214gn_cuda_kernelI6__halfLi320ELi1ELi16ELi160ELi256ELb1ELi128ELi320ELi320ELi4ELb0ELi74ELb0ELb1ENS_16CompileConditionILi900EEEEEvPT_PKS4_S7_S7_flPfS8_Pj,"ax",@progbits
	.align	128
        .global         _ZN13group_norm_v214gn_cuda_kernelI6__halfLi320ELi1ELi16ELi160ELi256ELb1ELi128ELi320ELi320ELi4ELb0ELi74ELb0ELb1ENS_16CompileConditionILi900EEEEEvPT_PKS4_S7_S7_flPfS8_Pj
        .type           _ZN13group_norm_v214gn_cuda_kernelI6__halfLi320ELi1ELi16ELi160ELi256ELb1ELi128ELi320ELi320ELi4ELb0ELi74ELb0ELb1ENS_16CompileConditionILi900EEEEEvPT_PKS4_S7_S7_flPfS8_Pj,@function
        .size           _ZN13group_norm_v214gn_cuda_kernelI6__halfLi320ELi1ELi16ELi160ELi256ELb1ELi128ELi320ELi320ELi4ELb0ELi74ELb0ELb1ENS_16CompileConditionILi900EEEEEvPT_PKS4_S7_S7_flPfS8_Pj,(.L_x_3609 - _ZN13group_norm_v214gn_cuda_kernelI6__halfLi320ELi1ELi16ELi160ELi256ELb1ELi128ELi320ELi320ELi4ELb0ELi74ELb0ELb1ENS_16CompileConditionILi900EEEEEvPT_PKS4_S7_S7_flPfS8_Pj)
        .other          _ZN13group_norm_v214gn_cuda_kernelI6__halfLi320ELi1ELi16ELi160ELi256ELb1ELi128ELi320ELi320ELi4ELb0ELi74ELb0ELb1ENS_16CompileConditionILi900EEEEEvPT_PKS4_S7_S7_flPfS8_Pj,@"STO_CUDA_ENTRY STV_DEFAULT"
_ZN13group_norm_v214gn_cuda_kernelI6__halfLi320ELi1ELi16ELi160ELi256ELb1ELi128ELi320ELi320ELi4ELb0ELi74ELb0ELb1ENS_16CompileConditionILi900EEEEEvPT_PKS4_S7_S7_flPfS8_Pj:
.text._ZN13group_norm_v214gn_cuda_kernelI6__halfLi320ELi1ELi16ELi160ELi256ELb1ELi128ELi320ELi320ELi4ELb0ELi74ELb0ELb1ENS_16CompileConditionILi900EEEEEvPT_PKS4_S7_S7_flPfS8_Pj:
[----:B------:R-:W0:Y:S01]  /*0000*/  LDC R1, c[0x0][0x28] ;  /* 0x00000a00ff017b82 */ /* 0x000e220000000800 */
[----:B------:R-:W1:Y:S01]  /*0010*/  S2R R53, SR_TID.X ;  /* 0x0000000000357919 */ /* 0x000e620000002100 */
[----:B------:R-:W-:Y:S01]  /*0020*/  ULDC.64 UR4, c[0x0][0x218] ;  /* 0x0000860000047ab9 */ /* 0x000fe20000000a00 */
[----:B------:R-:W-:-:S05]  /*0030*/  ULDC.64 UR6, c[0x0][0x208] ;  /* 0x0000820000067ab9 */ /* 0x000fca0000000a00 */
[----:B------:R-:W2:Y:S01]  /*0040*/  LDC.64 R132, c[0x0][0x228] ;  /* 0x00008a00ff847b82 */ /* 0x000ea20000000a00 */
[----:B------:R-:W3:Y:S01]  /*0050*/  S2R R64, SR_CTAID.Y ;  /* 0x0000000000407919 */ /* 0x000ee20000002600 */
[----:B0-----:R-:W-:Y:S01]  /*0060*/  IADD3 R1, R1, -0x8, RZ ;  /* 0xfffffff801017810 */ /* 0x001fe20007ffe0ff */
[----:B------:R-:W0:Y:S01]  /*0070*/  S2R R58, SR_CTAID.X ;  /* 0x00000000003a7919 */ /* 0x000e220000002500 */
        /* <DEDUP_REMOVED lines=105> */
[C---:B------:R-:W-:Y:S02]  /*0710*/  LEA R4, P0, R0.reuse, UR4, 0x1 ;  /* 0x0000000400047c11 */ /* 0x040fe4000f8008ff */
[----:B------:R-:W-:Y:S02]  /*0720*/  IADD3 R2, R45, 0x28000, RZ ;  /* 0x000280002d027810 */ /* 0x000fe40007ffe0ff */
[----:B------:R-:W-:Y:S02]  /*0730*/  LEA.HI.X R5, R0, UR5, R3, 0x1, P0 ;  /* 0x0000000500057c11 */ /* 0x000fe400080f0c03 */
[----:B------:R-:W-:-:S04]  /*0740*/  IADD3 R11, P0, R2, R61, RZ ;  /* 0x0000003d020b7210 */ /* 0x000fc80007f1e0ff */
[----:B------:R-:W2:Y:S01]  /*0750*/  LDG.E.64.CONSTANT R4, desc[UR6][R4.64] ;  /* 0x0000000604047981 */ /* 0x000ea2000c1e9b00 */
[----:B------:R-:W-:Y:S01]  /*0760*/  IADD3.X R12, RZ, R63, RZ, P0, !PT ;  /* 0x0000003fff0c7210 */ /* 0x000fe200007fe4ff */
[--C-:B---3--:R-:W-:Y:S02]  /*0770*/  HADD2.F32 R0, -RZ, R56.reuse.H0_H0 ;  /* 0x20000038ff007230 */ /* 0x108fe40000004100 */
[----:B------:R-:W-:-:S03]  /*0780*/  HADD2.F32 R3, -RZ, R56.H1_H1 ;  /* 0x30000038ff037230 */ /* 0x000fc60000004100 */
[----:B------:R-:W-:Y:S01]  /*0790*/  FADD.FTZ R2, RZ, R0 ;  /* 0x00000000ff027221 */ /* 0x000fe20000010000 */
[----:B------:R-:W-:Y:S01]  /*07a0*/  FFMA.FTZ R0, R0, R0, RZ ;  /* 0x0000000000007223 */ /* 0x000fe200000100ff */
[--C-:B------:R-:W-:Y:S02]  /*07b0*/  HADD2.F32 R7, -RZ, R57.reuse.H0_H0 ;  /* 0x20000039ff077230 */ /* 0x100fe40000004100 */
[----:B------:R-:W-:Y:S01]  /*07c0*/  FADD.FTZ R6, R2, R3 ;  /* 0x0000000302067221 */ /* 0x000fe20000010000 */
[----:B------:R-:W-:Y:S01]  /*07d0*/  FFMA.FTZ R0, R3, R3, R0 ;  /* 0x0000000303007223 */ /* 0x000fe20000010000 */
[----:B------:R-:W-:Y:S01]  /*07e0*/  LEA R2, P0, R11, UR4, 0x1 ;  /* 0x000000040b027c11 */ /* 0x000fe2000f8008ff */
[----:B------:R-:W-:Y:S02]  /*07f0*/  HADD2.F32 R10, -RZ, R57.H1_H1 ;  /* 0x30000039ff0a7230 */ /* 0x000fe40000004100 */
[----:B------:R-:W-:Y:S01]  /*0800*/  FADD.FTZ R6, R6, R7 ;  /* 0x0000000706067221 */ /* 0x000fe20000010000 */
[----:B------:R-:W-:Y:S01]  /*0810*/  FFMA.FTZ R7, R7, R7, R0 ;  /* 0x0000000707077223 */ /* 0x000fe20000010000 */
[----:B------:R-:W-:-:S02]  /*0820*/  LEA.HI.X R3, R11, UR5, R12, 0x1, P0 ;  /* 0x000000050b037c11 */ /* 0x000fc400080f0c0c */
[----:B------:R-:W-:Y:S01]  /*0830*/  IADD3 R0, R45, 0x2a800, RZ ;  /* 0x0002a8002d007810 */ /* 0x000fe20007ffe0ff */
[----:B------:R-:W-:Y:S01]  /*0840*/  FADD.FTZ R6, R6, R10 ;  /* 0x0000000a06067221 */ /* 0x000fe20000010000 */
[----:B------:R-:W-:Y:S01]  /*0850*/  FFMA.FTZ R7, R10, R10, R7 ;  /* 0x0000000a0a077223 */ /* 0x000fe20000010007 */
[--C-:B----4-:R-:W-:Y:S01]  /*0860*/  HADD2.F32 R10, -RZ, R54.reuse.H0_H0 ;  /* 0x20000036ff0a7230 */ /* 0x110fe20000004100 */
[----:B------:R-:W3:Y:S01]  /*0870*/  LDG.E.64.CONSTANT R2, desc[UR6][R2.64] ;  /* 0x0000000602027981 */ /* 0x000ee2000c1e9b00 */
[----:B------:R-:W-:Y:S01]  /*0880*/  IADD3 R13, P0, R0, R61, RZ ;  /* 0x0000003d000d7210 */ /* 0x000fe20007f1e0ff */
[----:B------:R-:W-:Y:S02]  /*0890*/  HADD2.F32 R12, -RZ, R54.H1_H1 ;  /* 0x30000036ff0c7230 */ /* 0x000fe40000004100 */
[----:B------:R-:W-:Y:S01]  /*08a0*/  FADD.FTZ R0, R6, R10 ;  /* 0x0000000a06007221 */ /* 0x000fe20000010000 */
[----:B------:R-:W-:Y:S01]  /*08b0*/  FFMA.FTZ R7, R10, R10, R7 ;  /* 0x0000000a0a077223 */ /* 0x000fe20000010007 */
[----:B------:R-:W-:-:S02]  /*08c0*/  IADD3.X R24, RZ, R63, RZ, P0, !PT ;  /* 0x0000003fff187210 */ /* 0x000fc400007fe4ff */
[C---:B------:R-:W-:Y:S01]  /*08d0*/  LEA R6, P0, R13.reuse, UR4, 0x1 ;  /* 0x000000040d067c11 */ /* 0x040fe2000f8008ff */
[----:B------:R-:W-:Y:S01]  /*08e0*/  FADD.FTZ R10, R0, R12 ;  /* 0x0000000c000a7221 */ /* 0x000fe20000010000 */
[--C-:B------:R-:W-:Y:S02]  /*08f0*/  HADD2.F32 R11, -RZ, R55.reuse.H0_H0 ;  /* 0x20000037ff0b7230 */ /* 0x100fe40000004100 */
[----:B------:R-:W-:Y:S01]  /*0900*/  FFMA.FTZ R12, R12, R12, R7 ;  /* 0x0000000c0c0c7223 */ /* 0x000fe20000010007 */
[----:B------:R-:W-:Y:S02]  /*0910*/  LEA.HI.X R7, R13, UR5, R24, 0x1, P0 ;  /* 0x000000050d077c11 */ /* 0x000fe400080f0c18 */
[----:B------:R-:W-:Y:S01]  /*0920*/  IADD3 R0, R45, 0x2d000, RZ ;  /* 0x0002d0002d007810 */ /* 0x000fe20007ffe0ff */
[----:B------:R-:W-:Y:S01]  /*0930*/  FADD.FTZ R10, R10, R11 ;  /* 0x0000000b0a0a7221 */ /* 0x000fe20000010000 */
[----:B------:R-:W-:Y:S01]  /*0940*/  FFMA.FTZ R12, R11, R11, R12 ;  /* 0x0000000b0b0c7223 */ /* 0x000fe2000001000c */
[----:B------:R-:W-:Y:S01]  /*0950*/  HADD2.F32 R11, -RZ, R55.H1_H1 ;  /* 0x30000037ff0b7230 */ /* 0x000fe20000004100 */
[----:B------:R-:W4:Y:S01]  /*0960*/  LDG.E.64.CONSTANT R6, desc[UR6][R6.64] ;  /* 0x0000000606067981 */ /* 0x000f22000c1e9b00 */
[----:B------:R-:W-:-:S03]  /*0970*/  IADD3 R30, P0, R0, R61, RZ ;  /* 0x0000003d001e7210 */ /* 0x000fc60007f1e0ff */
[----:B------:R-:W-:Y:S01]  /*0980*/  FADD.FTZ R0, R10, R11 ;  /* 0x0000000b0a007221 */ /* 0x000fe20000010000 */
[----:B------:R-:W-:Y:S01]  /*0990*/  FFMA.FTZ R12, R11, R11, R12 ;  /* 0x0000000b0b0c7223 */ /* 0x000fe2000001000c */
[----:B------:R-:W-:Y:S01]  /*09a0*/  IADD3.X R11, RZ, R63, RZ, P0, !PT ;  /* 0x0000003fff0b7210 */ /* 0x000fe200007fe4ff */
[--C-:B--2---:R-:W-:Y:S01]  /*09b0*/  HADD2.F32 R13, -RZ, R46.reuse.H0_H0 ;  /* 0x2000002eff0d7230 */ /* 0x104fe20000004100 */
        /* <DEDUP_REMOVED lines=8> */
[----:B------:R-:W2:Y:S01]  /*0a40*/  LDG.E.64.CONSTANT R10, desc[UR6][R10.64] ;  /* 0x000000060a0a7981 */ /* 0x000ea2000c1e9b00 */
[----:B------:R-:W-:Y:S01]  /*0a50*/  FFMA.FTZ R12, R25, R25, R12 ;  /* 0x00000019190c7223 */ /* 0x000fe2000001000c */
[----:B------:R-:W-:Y:S01]  /*0a60*/  IADD3 R31, P0, R0, R61, RZ ;  /* 0x0000003d001f7210 */ /* 0x000fe20007f1e0ff */
[----:B------:R-:W-:-:S02]  /*0a70*/  HADD2.F32 R0, -RZ, R47.H1_H1 ;  /* 0x3000002fff007230 */ /* 0x000fc40000004100 */
[----:B------:R-:W-:Y:S01]  /*0a80*/  FADD.FTZ R24, R24, R13 ;  /* 0x0000000d18187221 */ /* 0x000fe20000010000 */
[----:B------:R-:W-:Y:S01]  /*0a90*/  FFMA.FTZ R13, R13, R13, R12 ;  /* 0x0000000d0d0d7223 */ /* 0x000fe2000001000c */
[----:B------:R-:W-:Y:S02]  /*0aa0*/  IADD3.X R32, RZ, R63, RZ, P0, !PT ;  /* 0x0000003fff207210 */ /* 0x000fe400007fe4ff */
[C---:B------:R-:W-:Y:S01]  /*0ab0*/  LEA R12, P0, R31.reuse, UR4, 0x1 ;  /* 0x000000041f0c7c11 */ /* 0x040fe2000f8008ff */
[--C-:B------:R-:W-:Y:S02]  /*0ac0*/  HADD2.F32 R30, -RZ, R40.reuse.H0_H0 ;  /* 0x20000028ff1e7230 */ /* 0x100fe40000004100 */
[----:B------:R-:W-:Y:S01]  /*0ad0*/  FFMA.FTZ R25, R0, R0, R13 ;  /* 0x0000000000197223 */ /* 0x000fe2000001000d */
[----:B------:R-:W-:Y:S01]  /*0ae0*/  FADD.FTZ R24, R24, R0 ;  /* 0x0000000018187221 */ /* 0x000fe20000010000 */
[----:B------:R-:W-:Y:S02]  /*0af0*/  LEA.HI.X R13, R31, UR5, R32, 0x1, P0 ;  /* 0x000000051f0d7c11 */ /* 0x000fe400080f0c20 */
[----:B------:R-:W-:Y:S01]  /*0b00*/  IADD3 R0, R45, 0x32000, RZ ;  /* 0x000320002d007810 */ /* 0x000fe20007ffe0ff */
[----:B------:R-:W-:Y:S01]  /*0b10*/  FADD.FTZ R24, R24, R30 ;  /* 0x0000001e18187221 */ /* 0x000fe20000010000 */
[----:B------:R-:W-:Y:S01]  /*0b20*/  FFMA.FTZ R25, R30, R30, R25 ;  /* 0x0000001e1e197223 */ /* 0x000fe20000010019 */
[----:B------:R-:W-:Y:S01]  /*0b30*/  HADD2.F32 R30, -RZ, R40.H1_H1 ;  /* 0x30000028ff1e7230 */ /* 0x000fe20000004100 */
[----:B------:R-:W2:Y:S01]  /*0b40*/  LDG.E.64.CONSTANT R12, desc[UR6][R12.64] ;  /* 0x000000060c0c7981 */ /* 0x000ea2000c1e9b00 */
[----:B------:R-:W-:Y:S01]  /*0b50*/  IADD3 R33, P0, R0, R61, RZ ;  /* 0x0000003d00217210 */ /* 0x000fe20007f1e0ff */
[----:B------:R-:W-:-:S02]  /*0b60*/  HADD2.F32 R32, -RZ, R41.H0_H0 ;  /* 0x20000029ff207230 */ /* 0x000fc40000004100 */
[----:B------:R-:W-:Y:S01]  /*0b70*/  FADD.FTZ R0, R24, R30 ;  /* 0x0000001e18007221 */ /* 0x000fe20000010000 */
[----:B------:R-:W-:Y:S01]  /*0b80*/  FFMA.FTZ R25, R30, R30, R25 ;  /* 0x0000001e1e197223 */ /* 0x000fe20000010019 */
[----:B------:R-:W-:Y:S02]  /*0b90*/  IADD3.X R42, RZ, R63, RZ, P0, !PT ;  /* 0x0000003fff2a7210 */ /* 0x000fe400007fe4ff */
[C---:B------:R-:W-:Y:S01]  /*0ba0*/  LEA R24, P0, R33.reuse, UR4, 0x1 ;  /* 0x0000000421187c11 */ /* 0x040fe2000f8008ff */
[----:B------:R-:W-:Y:S01]  /*0bb0*/  FADD.FTZ R30, R0, R32 ;  /* 0x00000020001e7221 */ /* 0x000fe20000010000 */
[----:B------:R-:W-:Y:S02]  /*0bc0*/  HADD2.F32 R31, -RZ, R41.H1_H1 ;  /* 0x30000029ff1f7230 */ /* 0x000fe40000004100 */
[----:B------:R-:W-:Y:S01]  /*0bd0*/  FFMA.FTZ R32, R32, R32, R25 ;  /* 0x0000002020207223 */ /* 0x000fe20000010019 */
[----:B------:R-:W-:Y:S02]  /*0be0*/  LEA.HI.X R25, R33, UR5, R42, 0x1, P0 ;  /* 0x0000000521197c11 */ /* 0x000fe400080f0c2a */
[----:B------:R-:W-:Y:S01]  /*0bf0*/  IADD3 R0, R45, 0x34800, RZ ;  /* 0x000348002d007810 */ /* 0x000fe20007ffe0ff */
[----:B------:R-:W-:Y:S01]  /*0c00*/  FADD.FTZ R30, R30, R31 ;  /* 0x0000001f1e1e7221 */ /* 0x000fe20000010000 */
[----:B------:R-:W-:Y:S01]  /*0c10*/  FFMA.FTZ R32, R31, R31, R32 ;  /* 0x0000001f1f207223 */ /* 0x000fe20000010020 */
[----:B------:R-:W-:Y:S01]  /*0c20*/  HADD2.F32 R31, -RZ, R38.H0_H0 ;  /* 0x20000026ff1f7230 */ /* 0x000fe20000004100 */
[----:B------:R-:W2:Y:S01]  /*0c30*/  LDG.E.64.CONSTANT R24, desc[UR6][R24.64] ;  /* 0x0000000618187981 */ /* 0x000ea2000c1e9b00 */
[----:B------:R-:W-:-:S03]  /*0c40*/  IADD3 R48, P0, R0, R61, RZ ;  /* 0x0000003d00307210 */ /* 0x000fc60007f1e0ff */
[----:B------:R-:W-:Y:S01]  /*0c50*/  FADD.FTZ R0, R30, R31 ;  /* 0x0000001f1e007221 */ /* 0x000fe20000010000 */
[----:B------:R-:W-:Y:S01]  /*0c60*/  FFMA.FTZ R32, R31, R31, R32 ;  /* 0x0000001f1f207223 */ /* 0x000fe20000010020 */
[----:B------:R-:W-:Y:S01]  /*0c70*/  IADD3.X R31, RZ, R63, RZ, P0, !PT ;  /* 0x0000003fff1f7210 */ /* 0x000fe200007fe4ff */
[----:B------:R-:W-:Y:S01]  /*0c80*/  HADD2.F32 R33, -RZ, R38.H1_H1 ;  /* 0x30000026ff217230 */ /* 0x000fe20000004100 */
[----:B------:R-:W-:Y:S01]  /*0c90*/  LEA R30, P0, R48, UR4, 0x1 ;  /* 0x00000004301e7c11 */ /* 0x000fe2000f8008ff */
[----:B------:R-:W-:-:S03]  /*0ca0*/  HADD2.F32 R43, -RZ, R39.H0_H0 ;  /* 0x20000027ff2b7230 */ /* 0x000fc60000004100 */
[----:B------:R-:W-:Y:S01]  /*0cb0*/  LEA.HI.X R31, R48, UR5, R31, 0x1, P0 ;  /* 0x00000005301f7c11 */ /* 0x000fe200080f0c1f */
[----:B------:R-:W-:Y:S01]  /*0cc0*/  FADD.FTZ R42, R0, R33 ;  /* 0x00000021002a7221 */ /* 0x000fe20000010000 */
[----:B------:R-:W-:Y:S01]  /*0cd0*/  FFMA.FTZ R32, R33, R33, R32 ;  /* 0x0000002121207223 */ /* 0x000fe20000010020 */
[----:B------:R-:W-:Y:S01]  /*0ce0*/  IADD3 R0, R45, 0x37000, RZ ;  /* 0x000370002d007810 */ /* 0x000fe20007ffe0ff */
[----:B------:R-:W-:Y:S02]  /*0cf0*/  HADD2.F32 R33, -RZ, R39.H1_H1 ;  /* 0x30000027ff217230 */ /* 0x000fe40000004100 */
[----:B------:R-:W-:Y:S01]  /*0d00*/  FADD.FTZ R42, R42, R43 ;  /* 0x0000002b2a2a7221 */ /* 0x000fe20000010000 */
[----:B------:R-:W2:Y:S01]  /*0d10*/  LDG.E.64.CONSTANT R30, desc[UR6][R30.64] ;  /* 0x000000061e1e7981 */ /* 0x000ea2000c1e9b00 */
[----:B------:R-:W-:Y:S01]  /*0d20*/  FFMA.FTZ R32, R43, R43, R32 ;  /* 0x0000002b2b207223 */ /* 0x000fe20000010020 */
[----:B------:R-:W-:Y:S01]  /*0d30*/  IADD3 R49, P0, R0, R61, RZ ;  /* 0x0000003d00317210 */ /* 0x000fe20007f1e0ff */
[----:B------:R-:W-:-:S02]  /*0d40*/  HADD2.F32 R0, -RZ, R34.H0_H0 ;  /* 0x20000022ff007230 */ /* 0x000fc40000004100 */
[----:B------:R-:W-:Y:S01]  /*0d50*/  FADD.FTZ R42, R42, R33 ;  /* 0x000000212a2a7221 */ /* 0x000fe20000010000 */
[----:B------:R-:W-:Y:S01]  /*0d60*/  FFMA.FTZ R33, R33, R33, R32 ;  /* 0x0000002121217223 */ /* 0x000fe20000010020 */
[----:B------:R-:W-:Y:S02]  /*0d70*/  IADD3.X R50, RZ, R63, RZ, P0, !PT ;  /* 0x0000003fff327210 */ /* 0x000fe400007fe4ff */
[C---:B------:R-:W-:Y:S01]  /*0d80*/  LEA R32, P0, R49.reuse, UR4, 0x1 ;  /* 0x0000000431207c11 */ /* 0x040fe2000f8008ff */
[----:B------:R-:W-:Y:S02]  /*0d90*/  HADD2.F32 R48, -RZ, R34.H1_H1 ;  /* 0x30000022ff307230 */ /* 0x000fe40000004100 */
[----:B------:R-:W-:Y:S01]  /*0da0*/  FFMA.FTZ R43, R0, R0, R33 ;  /* 0x00000000002b7223 */ /* 0x000fe20000010021 */
[----:B------:R-:W-:Y:S01]  /*0db0*/  FADD.FTZ R42, R42, R0 ;  /* 0x000000002a2a7221 */ /* 0x000fe20000010000 */
[----:B------:R-:W-:Y:S02]  /*0dc0*/  LEA.HI.X R33, R49, UR5, R50, 0x1, P0 ;  /* 0x0000000531217c11 */ /* 0x000fe400080f0c32 */
[----:B------:R-:W-:Y:S01]  /*0dd0*/  IADD3 R0, R45, 0x39800, RZ ;  /* 0x000398002d007810 */ /* 0x000fe20007ffe0ff */
[----:B------:R-:W-:Y:S01]  /*0de0*/  FADD.FTZ R42, R42, R48 ;  /* 0x000000302a2a7221 */ /* 0x000fe20000010000 */
[----:B------:R-:W-:Y:S01]  /*0df0*/  FFMA.FTZ R43, R48, R48, R43 ;  /* 0x00000030302b7223 */ /* 0x000fe2000001002b */
[--C-:B------:R-:W-:Y:S01]  /*0e00*/  HADD2.F32 R48, -RZ, R35.reuse.H0_H0 ;  /* 0x20000023ff307230 */ /* 0x100fe20000004100 */
[----:B------:R-:W2:Y:S01]  /*0e10*/  LDG.E.64.CONSTANT R32, desc[UR6][R32.64] ;  /* 0x0000000620207981 */ /* 0x000ea2000c1e9b00 */
[----:B------:R-:W-:Y:S01]  /*0e20*/  IADD3 R51, P0, R0, R61, RZ ;  /* 0x0000003d00337210 */ /* 0x000fe20007f1e0ff */
[----:B------:R-:W-:-:S02]  /*0e30*/  HADD2.F32 R50, -RZ, R35.H1_H1 ;  /* 0x30000023ff327230 */ /* 0x000fc40000004100 */
[----:B------:R-:W-:Y:S01]  /*0e40*/  FADD.FTZ R0, R42, R48 ;  /* 0x000000302a007221 */ /* 0x000fe20000010000 */
[----:B------:R-:W-:Y:S01]  /*0e50*/  FFMA.FTZ R43, R48, R48, R43 ;  /* 0x00000030302b7223 */ /* 0x000fe2000001002b */
[----:B------:R-:W-:Y:S02]  /*0e60*/  IADD3.X R60, RZ, R63, RZ, P0, !PT ;  /* 0x0000003fff3c7210 */ /* 0x000fe400007fe4ff */
        /* <DEDUP_REMOVED lines=30> */
[----:B------:R-:W-:Y:S01]  /*1050*/  LEA R50, P0, R68, UR4, 0x1 ;  /* 0x0000000444327c11 */ /* 0x000fe2000f8008ff */
[----:B------:R-:W-:Y:S01]  /*1060*/  FFMA.FTZ R66, R0, R0, R51 ;  /* 0x0000000000427223 */ /* 0x000fe20000010033 */
[----:B------:R-:W-:Y:S02]  /*1070*/  FADD.FTZ R60, R60, R0 ;  /* 0x000000003c3c7221 */ /* 0x000fe40000010000 */
[----:B------:R-:W-:Y:S02]  /*1080*/  LEA.HI.X R51, R68, UR5, R69, 0x1, P0 ;  /* 0x0000000544337c11 */ /* 0x000fe400080f0c45 */
[----:B------:R-:W-:-:S04]  /*1090*/  IADD3 R0, R45, 0x41000, RZ ;  /* 0x000410002d007810 */ /* 0x000fc80007ffe0ff */
[----:B------:R-:W2:Y:S01]  /*10a0*/  LDG.E.64.CONSTANT R50, desc[UR6][R50.64] ;  /* 0x0000000632327981 */ /* 0x000ea2000c1e9b00 */
[----:B------:R-:W-:Y:S01]  /*10b0*/  IADD3 R0, P0, R0, R61, RZ ;  /* 0x0000003d00007210 */ /* 0x000fe20007f1e0ff */
[----:B------:R-:W-:-:S03]  /*10c0*/  HADD2.F32 R67, -RZ, R19.H0_H0 ;  /* 0x20000013ff437230 */ /* 0x000fc60000004100 */
[----:B------:R-:W-:Y:S02]  /*10d0*/  IADD3.X R71, RZ, R63, RZ, P0, !PT ;  /* 0x0000003fff477210 */ /* 0x000fe400007fe4ff */
[----:B------:R-:W-:Y:S01]  /*10e0*/  LEA R74, P0, R0, UR4, 0x1 ;  /* 0x00000004004a7c11 */ /* 0x000fe2000f8008ff */
[----:B------:R-:W-:Y:S01]  /*10f0*/  FADD.FTZ R60, R60, R67 ;  /* 0x000000433c3c7221 */ /* 0x000fe20000010000 */
[----:B------:R-:W-:Y:S01]  /*1100*/  FFMA.FTZ R66, R67, R67, R66 ;  /* 0x0000004343427223 */ /* 0x000fe20000010042 */
[----:B------:R-:W-:Y:S01]  /*1110*/  HADD2.F32 R67, -RZ, R19.H1_H1 ;  /* 0x30000013ff437230 */ /* 0x000fe20000004100 */
[----:B------:R-:W-:Y:S02]  /*1120*/  LEA.HI.X R75, R0, UR5, R71, 0x1, P0 ;  /* 0x00000005004b7c11 */ /* 0x000fe400080f0c47 */
[----:B------:R-:W-:Y:S01]  /*1130*/  IADD3 R0, R45, 0x43800, RZ ;  /* 0x000438002d007810 */ /* 0x000fe20007ffe0ff */
[--C-:B------:R-:W-:Y:S02]  /*1140*/  HADD2.F32 R69, -RZ, R16.reuse.H0_H0 ;  /* 0x20000010ff457230 */ /* 0x100fe40000004100 */
[----:B------:R-:W-:Y:S01]  /*1150*/  FADD.FTZ R60, R60, R67 ;  /* 0x000000433c3c7221 */ /* 0x000fe20000010000 */
[----:B------:R-:W-:Y:S01]  /*1160*/  FFMA.FTZ R66, R67, R67, R66 ;  /* 0x0000004343427223 */ /* 0x000fe20000010042 */
[----:B------:R-:W2:Y:S01]  /*1170*/  LDG.E.64.CONSTANT R74, desc[UR6][R74.64] ;  /* 0x000000064a4a7981 */ /* 0x000ea2000c1e9b00 */
        /* <DEDUP_REMOVED lines=14> */
[----:B------:R-:W2:Y:S01]  /*1260*/  LDG.E.64.CONSTANT R72, desc[UR6][R72.64] ;  /* 0x0000000648487981 */ /* 0x000ea2000c1e9b00 */
[--C-:B------:R-:W-:Y:S01]  /*1270*/  HADD2.F32 R67, -RZ, R14.reuse.H0_H0 ;  /* 0x2000000eff437230 */ /* 0x100fe20000004100 */
[----:B------:R-:W-:Y:S01]  /*1280*/  IADD3 R0, P0, R0, R61, RZ ;  /* 0x0000003d00007210 */ /* 0x000fe20007f1e0ff */
[----:B------:R-:W-:Y:S01]  /*1290*/  FADD.FTZ R60, R60, R69 ;  /* 0x000000453c3c7221 */ /* 0x000fe20000010000 */
[----:B------:R-:W-:Y:S02]  /*12a0*/  FFMA.FTZ R66, R69, R69, R66 ;  /* 0x0000004545427223 */ /* 0x000fe40000010042 */
[----:B------:R-:W-:Y:S01]  /*12b0*/  IADD3.X R71, RZ, R63, RZ, P0, !PT ;  /* 0x0000003fff477210 */ /* 0x000fe200007fe4ff */
[----:B------:R-:W-:Y:S01]  /*12c0*/  FADD.FTZ R60, R60, R67 ;  /* 0x000000433c3c7221 */ /* 0x000fe20000010000 */
[----:B------:R-:W-:Y:S01]  /*12d0*/  FFMA.FTZ R66, R67, R67, R66 ;  /* 0x0000004343427223 */ /* 0x000fe20000010042 */
[----:B------:R-:W-:Y:S01]  /*12e0*/  LEA R70, P0, R0, UR4, 0x1 ;  /* 0x0000000400467c11 */ /* 0x000fe2000f8008ff */
[----:B------:R-:W-:-:S02]  /*12f0*/  HADD2.F32 R67, -RZ, R14.H1_H1 ;  /* 0x3000000eff437230 */ /* 0x000fc40000004100 */
[--C-:B------:R-:W-:Y:S01]  /*1300*/  HADD2.F32 R69, -RZ, R15.reuse.H0_H0 ;  /* 0x2000000fff457230 */ /* 0x100fe20000004100 */
[----:B------:R-:W-:Y:S02]  /*1310*/  LEA.HI.X R71, R0, UR5, R71, 0x1, P0 ;  /* 0x0000000500477c11 */ /* 0x000fe400080f0c47 */
[----:B------:R-:W-:Y:S01]  /*1320*/  FADD.FTZ R60, R60, R67 ;  /* 0x000000433c3c7221 */ /* 0x000fe20000010000 */
[----:B------:R-:W-:Y:S01]  /*1330*/  FFMA.FTZ R66, R67, R67, R66 ;  /* 0x0000004343427223 */ /* 0x000fe20000010042 */
[----:B------:R-:W-:Y:S01]  /*1340*/  IADD3 R78, R45, 0x48800, RZ ;  /* 0x000488002d4e7810 */ /* 0x000fe20007ffe0ff */
[----:B------:R-:W-:Y:S02]  /*1350*/  HADD2.F32 R67, -RZ, R15.H1_H1 ;  /* 0x3000000fff437230 */ /* 0x000fe40000004100 */
[----:B------:R-:W-:Y:S01]  /*1360*/  FADD.FTZ R60, R60, R69 ;  /* 0x000000453c3c7221 */ /* 0x000fe20000010000 */
[----:B------:R-:W-:Y:S01]  /*1370*/  FFMA.FTZ R66, R69, R69, R66 ;  /* 0x0000004545427223 */ /* 0x000fe20000010042 */
[----:B------:R-:W2:Y:S01]  /*1380*/  LDG.E.64.CONSTANT R70, desc[UR6][R70.64] ;  /* 0x0000000646467981 */ /* 0x000ea2000c1e9b00 */
[----:B------:R-:W-:Y:S01]  /*1390*/  IADD3 R0, P0, R78, R61, RZ ;  /* 0x0000003d4e007210 */ /* 0x000fe20007f1e0ff */
[----:B------:R-:W-:Y:S01]  /*13a0*/  FADD.FTZ R60, R60, R67 ;  /* 0x000000433c3c7221 */ /* 0x000fe20000010000 */
[----:B------:R-:W-:Y:S01]  /*13b0*/  FFMA.FTZ R66, R67, R67, R66 ;  /* 0x0000004343427223 */ /* 0x000fe20000010042 */
[----:B------:R-:W-:Y:S01]  /*13c0*/  HADD2.F32 R67, -RZ, R36.H0_H0 ;  /* 0x20000024ff437230 */ /* 0x000fe20000004100 */
[----:B------:R-:W-:-:S02]  /*13d0*/  IADD3.X R69, RZ, R63, RZ, P0, !PT ;  /* 0x0000003fff457210 */ /* 0x000fc400007fe4ff */
[----:B------:R-:W-:Y:S01]  /*13e0*/  LEA R68, P0, R0, UR4, 0x1 ;  /* 0x0000000400447c11 */ /* 0x000fe2000f8008ff */
[----:B------:R-:W-:Y:S01]  /*13f0*/  HADD2.F32 R77, -RZ, R36.H1_H1 ;  /* 0x30000024ff4d7230 */ /* 0x000fe20000004100 */
[----:B------:R-:W-:Y:S01]  /*1400*/  IADD3 R108, R45, 0x4b000, RZ ;  /* 0x0004b0002d6c7810 */ /* 0x000fe20007ffe0ff */
[----:B------:R-:W-:Y:S01]  /*1410*/  FADD.FTZ R60, R60, R67 ;  /* 0x000000433c3c7221 */ /* 0x000fe20000010000 */
[----:B------:R-:W-:Y:S01]  /*1420*/  LEA.HI.X R69, R0, UR5, R69, 0x1, P0 ;  /* 0x0000000500457c11 */ /* 0x000fe200080f0c45 */
[----:B------:R-:W-:Y:S01]  /*1430*/  FFMA.FTZ R66, R67, R67, R66 ;  /* 0x0000004343427223 */ /* 0x000fe20000010042 */
[----:B------:R-:W-:Y:S01]  /*1440*/  IADD3 R67, P1, R108, R61, RZ ;  /* 0x0000003d6c437210 */ /* 0x000fe20007f3e0ff */
[--C-:B------:R-:W-:Y:S02]  /*1450*/  HADD2.F32 R0, -RZ, R37.reuse.H0_H0 ;  /* 0x20000025ff007230 */ /* 0x100fe40000004100 */
[----:B------:R-:W-:Y:S01]  /*1460*/  FADD.FTZ R60, R60, R77 ;  /* 0x0000004d3c3c7221 */ /* 0x000fe20000010000 */
[----:B------:R-:W-:Y:S01]  /*1470*/  FFMA.FTZ R77, R77, R77, R66 ;  /* 0x0000004d4d4d7223 */ /* 0x000fe20000010042 */
[----:B------:R-:W-:Y:S01]  /*1480*/  IADD3.X R84, RZ, R63, RZ, P1, !PT ;  /* 0x0000003fff547210 */ /* 0x000fe20000ffe4ff */
[----:B------:R-:W2:Y:S01]  /*1490*/  LDG.E.64.CONSTANT R68, desc[UR6][R68.64] ;  /* 0x0000000644447981 */ /* 0x000ea2000c1e9b00 */
        /* <DEDUP_REMOVED lines=12> */
[----:B------:R-:W-:Y:S01]  /*1560*/  IADD3 R81, P0, R0, R61, RZ ;  /* 0x0000003d00517210 */ /* 0x000fe20007f1e0ff */
[----:B------:R-:W-:-:S02]  /*1570*/  HADD2.F32 R84, -RZ, R29.H0_H0 ;  /* 0x2000001dff547230 */ /* 0x000fc40000004100 */
[----:B------:R-:W-:Y:S01]  /*1580*/  FADD.FTZ R0, R60, R82 ;  /* 0x000000523c007221 */ /* 0x000fe20000010000 */
[----:B------:R-:W-:Y:S01]  /*1590*/  FFMA.FTZ R77, R82, R82, R77 ;  /* 0x00000052524d7223 */ /* 0x000fe2000001004d */
[----:B------:R-:W2:Y:S01]  /*15a0*/  LDG.E.64.CONSTANT R60, desc[UR6][R66.64] ;  /* 0x00000006423c7981 */ /* 0x000ea2000c1e9b00 */
[----:B------:R-:W-:Y:S02]  /*15b0*/  HADD2.F32 R86, -RZ, R29.H1_H1 ;  /* 0x3000001dff567230 */ /* 0x000fe40000004100 */
[----:B------:R-:W-:Y:S01]  /*15c0*/  FADD.FTZ R0, R0, R84 ;  /* 0x0000005400007221 */ /* 0x000fe20000010000 */
[----:B------:R-:W-:Y:S01]  /*15d0*/  FFMA.FTZ R77, R84, R84, R77 ;  /* 0x00000054544d7223 */ /* 0x000fe2000001004d */
[----:B------:R-:W-:Y:S01]  /*15e0*/  IADD3.X R88, RZ, R63, RZ, P0, !PT ;  /* 0x0000003fff587210 */ /* 0x000fe200007fe4ff */
[--C-:B------:R-:W-:Y:S01]  /*15f0*/  HADD2.F32 R84, -RZ, R26.reuse.H0_H0 ;  /* 0x2000001aff547230 */ /* 0x100fe20000004100 */
[C---:B------:R-:W-:Y:S01]  /*1600*/  LEA R82, P0, R81.reuse, UR4, 0x1 ;  /* 0x0000000451527c11 */ /* 0x040fe2000f8008ff */
[----:B------:R-:W-:Y:S01]  /*1610*/  FADD.FTZ R0, R0, R86 ;  /* 0x0000005600007221 */ /* 0x000fe20000010000 */
[----:B------:R-:W-:Y:S01]  /*1620*/  FFMA.FTZ R77, R86, R86, R77 ;  /* 0x00000056564d7223 */ /* 0x000fe2000001004d */
[----:B------:R-:W-:Y:S01]  /*1630*/  HADD2.F32 R86, -RZ, R26.H1_H1 ;  /* 0x3000001aff567230 */ /* 0x000fe20000004100 */
[----:B------:R-:W-:Y:S01]  /*1640*/  LEA.HI.X R83, R81, UR5, R88, 0x1, P0 ;  /* 0x0000000551537c11 */ /* 0x000fe200080f0c58 */
[----:B------:R-:W-:Y:S01]  /*1650*/  FADD.FTZ R0, R0, R84 ;  /* 0x0000005400007221 */ /* 0x000fe20000010000 */
[----:B------:R-:W-:Y:S01]  /*1660*/  FFMA.FTZ R77, R84, R84, R77 ;  /* 0x00000054544d7223 */ /* 0x000fe2000001004d */
[--C-:B------:R-:W-:Y:S01]  /*1670*/  HADD2.F32 R88, -RZ, R27.reuse.H0_H0 ;  /* 0x2000001bff587230 */ /* 0x100fe20000004100 */
[----:B------:R-:W0:Y:S01]  /*1680*/  LDC.64 R84, c[0x0][0x220] ;  /* 0x00008800ff547b82 */ /* 0x000e220000000a00 */
[----:B------:R1:W2:Y:S01]  /*1690*/  LDG.E.64.CONSTANT R66, desc[UR6][R82.64] ;  /* 0x0000000652427981 */ /* 0x0002a2000c1e9b00 */
        /* <DEDUP_REMOVED lines=8> */
[----:B-1----:R-:W-:Y:S02]  /*1720*/  HADD2.F32 R82, -RZ, R22.H1_H1 ;  /* 0x30000016ff527230 */ /* 0x002fe40000004100 */
        /* <DEDUP_REMOVED lines=8> */
[----:B------:R-:W-:-:S04]  /*17b0*/  IMAD.WIDE R132, R65, 0x2, R132 ;  /* 0x0000000241847825 */ /* 0x000fc800078e0284 */
[----:B------:R-:W-:Y:S01]  /*17c0*/  FADD.FTZ R0, R0, R82 ;  /* 0x0000005200007221 */ /* 0x000fe20000010000 */
[----:B------:R-:W-:Y:S01]  /*17d0*/  FFMA.FTZ R77, R82, R82, R77 ;  /* 0x00000052524d7223 */ /* 0x000fe2000001004d */
[----:B0-----:R-:W-:Y:S01]  /*17e0*/  IMAD.WIDE R82, R65, 0x2, R84 ;  /* 0x0000000241527825 */ /* 0x001fe200078e0254 */
[----:B------:R-:W5:Y:S03]  /*17f0*/  LDG.E.64.CONSTANT R132, desc[UR6][R132.64] ;  /* 0x0000000684847981 */ /* 0x000f66000c1e9b00 */
[--C-:B------:R-:W-:Y:S02]  /*1800*/  HADD2.F32 R86, -RZ, R8.reuse.H0_H0 ;  /* 0x20000008ff567230 */ /* 0x100fe40000004100 */
[----:B------:R-:W5:Y:S01]  /*1810*/  LDG.E.64.CONSTANT R82, desc[UR6][R82.64] ;  /* 0x0000000652527981 */ /* 0x000f62000c1e9b00 */
        /* <DEDUP_REMOVED lines=184> */
[----:B------:R-:W0:Y:S01]  /*23a0*/  S2R R0, SR_CgaCtaId ;  /* 0x0000000000007919 */ /* 0x000e220000008800 */
        /* <DEDUP_REMOVED lines=20> */
[----:B------:R-:W-:Y:S01]  /*24f0*/  MOV R65, 0x400 ;  /* 0x0000040000417802 */ /* 0x000fe20000000f00 */
[----:B------:R-:W-:-:S02]  /*2500*/  HADD2.F32 R88, -RZ, R66.H1_H1 ;  /* 0x30000042ff587230 */ /* 0x000fc40000004100 */
[----:B------:R-:W-:Y:S01]  /*2510*/  FFMA.FTZ R77, R86, R86, R77 ;  /* 0x00000056564d7223 */ /* 0x000fe2000001004d */
[----:B------:R-:W-:Y:S01]  /*2520*/  FADD.FTZ R81, R81, R86 ;  /* 0x0000005651517221 */ /* 0x000fe20000010000 */
[--C-:B------:R-:W-:Y:S01]  /*2530*/  HADD2.F32 R86, -RZ, R67.reuse.H0_H0 ;  /* 0x20000043ff567230 */ /* 0x100fe20000004100 */
[----:B0-----:R-:W-:Y:S01]  /*2540*/  LEA R84, R0, R65, 0x18 ;  /* 0x0000004100547211 */ /* 0x001fe200078ec0ff */
[----:B------:R-:W-:Y:S01]  /*2550*/  FFMA.FTZ R77, R88, R88, R77 ;  /* 0x00000058584d7223 */ /* 0x000fe2000001004d */
[----:B------:R-:W-:Y:S01]  /*2560*/  FADD.FTZ R81, R81, R88 ;  /* 0x0000005851517221 */ /* 0x000fe20000010000 */
[----:B------:R-:W-:Y:S01]  /*2570*/  HADD2.F32 R88, -RZ, R67.H1_H1 ;  /* 0x30000043ff587230 */ /* 0x000fe20000004100 */
[----:B------:R-:W-:Y:S01]  /*2580*/  ISETP.GT.U32.AND P0, PT, R53, 0x7, PT ;  /* 0x000000073500780c */ /* 0x000fe20003f04070 */
[----:B------:R-:W-:Y:S02]  /*2590*/  IMAD R85, R79, 0x28, R84 ;  /* 0x000000284f557824 */ /* 0x000fe400078e0254 */
[----:B------:R-:W-:Y:S01]  /*25a0*/  FFMA.FTZ R77, R86, R86, R77 ;  /* 0x00000056564d7223 */ /* 0x000fe2000001004d */
[----:B------:R-:W-:-:S03]  /*25b0*/  FADD.FTZ R81, R81, R86 ;  /* 0x0000005651517221 */ /* 0x000fc60000010000 */
[----:B------:R-:W-:Y:S01]  /*25c0*/  FFMA.FTZ R89, R88, R88, R77 ;  /* 0x0000005858597223 */ /* 0x000fe2000001004d */
[----:B------:R-:W-:Y:S01]  /*25d0*/  LEA R85, R80, R85, 0x3 ;  /* 0x0000005550557211 */ /* 0x000fe200078e18ff */
[----:B------:R-:W-:Y:S01]  /*25e0*/  FADD.FTZ R88, R81, R88 ;  /* 0x0000005851587221 */ /* 0x000fe20000010000 */
[----:B------:R-:W-:Y:S01]  /*25f0*/  SHF.L.U32 R64, R64, 0x1, RZ ;  /* 0x0000000140407819 */ /* 0x000fe200000006ff */
[----:B------:R-:W-:Y:S03]  /*2600*/  BSSY B0, `(.L_x_3501) ;  /* 0x0000056000007945 */ /* 0x000fe60003800000 */
[----:B------:R0:W-:Y:S01]  /*2610*/  STS.64 [R85], R88 ;  /* 0x0000005855007388 */ /* 0x0001e20000000a00 */
[----:B------:R-:W-:Y:S02]  /*2620*/  CS2R R86, SRZ ;  /* 0x0000000000567805 */ /* 0x000fe4000001ff00 */
[----:B------:R-:W-:Y:S01]  /*2630*/  LOP3.LUT R64, R64, 0xe, RZ, 0xc0, !PT ;  /* 0x0000000e40407812 */ /* 0x000fe200078ec0ff */
[----:B------:R-:W-:Y:S06]  /*2640*/  BAR.SYNC.DEFER_BLOCKING 0x0 ;  /* 0x0000000000007b1d */ /* 0x000fec0000010000 */
[----:B------:R-:W-:Y:S05]  /*2650*/  @P0 BRA `(.L_x_3502) ;  /* 0x0000000400400947 */ /* 0x000fea0003800000 */
[C---:B0-----:R-:W-:Y:S02]  /*2660*/  LEA.HI R85, R53.reuse, R64, RZ, 0x1e ;  /* 0x0000004035557211 */ /* 0x041fe400078ff0ff */
[----:B------:R-:W-:Y:S02]  /*2670*/  CS2R R86, SRZ ;  /* 0x0000000000567805 */ /* 0x000fe4000001ff00 */
[----:B------:R-:W-:Y:S01]  /*2680*/  LOP3.LUT R77, R53, 0x3, RZ, 0xc0, !PT ;  /* 0x00000003354d7812 */ /* 0x000fe200078ec0ff */
[----:B------:R-:W-:Y:S01]  /*2690*/  IMAD R85, R85, 0xa0, -R76 ;  /* 0x000000a055557824 */ /* 0x000fe200078e0a4c */
[----:B------:R-:W-:-:S11]  /*26a0*/  HFMA2.MMA R76, -RZ, RZ, 0, 0 ;  /* 0x00000000ff4c7435 */ /* 0x000fd600000001ff */
.L_x_3503:
        /* <DEDUP_REMOVED lines=25> */
[----:B------:R-:W-:Y:S01]  /*2840*/  LEA R80, R77, R80, 0x3 ;  /* 0x000000504d507211 */ /* 0x000fe200078e18ff */
[--C-:B------:R-:W-:Y:S01]  /*2850*/  IMAD R88, R89, 0x28, R84.reuse ;  /* 0x0000002859587824 */ /* 0x100fe200078e0254 */
[----:B------:R-:W-:Y:S01]  /*2860*/  SHF.R.S32.HI R98, RZ, 0x1f, R91 ;  /* 0x0000001fff627819 */ /* 0x000fe2000001145b */
[----:B------:R-:W-:Y:S01]  /*2870*/  IMAD R90, R81, 0x28, R84 ;  /* 0x00000028515a7824 */ /* 0x000fe200078e0254 */
[----:B------:R-:W-:Y:S02]  /*2880*/  SHF.R.S32.HI R89, RZ, 0x2, R92 ;  /* 0x00000002ff597819 */ /* 0x000fe4000001145c */
[----:B------:R-:W-:Y:S01]  /*2890*/  LEA R88, R77, R88, 0x3 ;  /* 0x000000584d587211 */ /* 0x000fe200078e18ff */
[----:B------:R-:W0:Y:S01]  /*28a0*/  LDS.64 R80, [R80] ;  /* 0x0000000050507984 */ /* 0x000e220000000a00 */
[----:B------:R-:W-:Y:S01]  /*28b0*/  LEA.HI R98, R98, R91, RZ, 0x2 ;  /* 0x0000005b62627211 */ /* 0x000fe200078f10ff */
[----:B------:R-:W-:Y:S01]  /*28c0*/  IMAD R92, R89, 0x28, R84 ;  /* 0x00000028595c7824 */ /* 0x000fe200078e0254 */
[----:B------:R-:W-:-:S02]  /*28d0*/  SHF.R.S32.HI R100, RZ, 0x1f, R93 ;  /* 0x0000001fff647819 */ /* 0x000fc4000001145d */
[----:B------:R-:W-:Y:S01]  /*28e0*/  SHF.R.S32.HI R91, RZ, 0x2, R94 ;  /* 0x00000002ff5b7819 */ /* 0x000fe2000001145e */
[----:B------:R-:W1:Y:S01]  /*28f0*/  LDS.64 R88, [R88] ;  /* 0x0000000058587984 */ /* 0x000e620000000a00 */
[----:B------:R-:W-:Y:S02]  /*2900*/  LEA R90, R77, R90, 0x3 ;  /* 0x0000005a4d5a7211 */ /* 0x000fe400078e18ff */
        /* <DEDUP_REMOVED lines=37> */
.L_x_3502:
[----:B------:R-:W-:Y:S05]  /*2b60*/  BSYNC B0 ;  /* 0x0000000000007941 */ /* 0x000fea0003800000 */
.L_x_3501:
[----:B------:R-:W1:Y:S01]  /*2b70*/  SHFL.BFLY PT, R76, R87, 0x2, 0x1f ;  /* 0x0c401f00574c7f89 */ /* 0x000e6200000e0000 */
[C---:B------:R-:W-:Y:S01]  /*2b80*/  LOP3.LUT P0, RZ, R53.reuse, 0xfffffffb, RZ, 0xc0, !PT ;  /* 0xfffffffb35ff7812 */ /* 0x040fe2000780c0ff */
[----:B0-----:R-:W0:Y:S02]  /*2b90*/  LDC R88, c[0x0][0x140] ;  /* 0x00005000ff587b82 */ /* 0x001e240000000800 */
[----:B------:R-:W2:Y:S10]  /*2ba0*/  SHFL.BFLY PT, R77, R86, 0x2, 0x1f ;  /* 0x0c401f00564d7f89 */ /* 0x000eb400000e0000 */
[----:B------:R-:W-:-:S02]  /*2bb0*/  @!P0 SHF.L.U32 R84, R53, 0x1, RZ ;  /* 0x0000000135548819 */ /* 0x000fc400000006ff */
[----:B------:R-:W-:Y:S02]  /*2bc0*/  @!P0 IADD3 R85, R65, 0xc80, RZ ;  /* 0x00000c8041558810 */ /* 0x000fe40007ffe0ff */
[----:B------:R-:W-:Y:S02]  /*2bd0*/  @!P0 LOP3.LUT R84, R84, 0xfffffff8, RZ, 0xc0, !PT ;  /* 0xfffffff854548812 */ /* 0x000fe400078ec0ff */
[----:B------:R-:W-:Y:S01]  /*2be0*/  @!P0 LEA R85, R0, R85, 0x18 ;  /* 0x0000005500558211 */ /* 0x000fe200078ec0ff */
[----:B-1----:R-:W-:-:S03]  /*2bf0*/  FADD.FTZ R76, R76, R87 ;  /* 0x000000574c4c7221 */ /* 0x002fc60000010000 */
[----:B------:R-:W-:Y:S02]  /*2c00*/  @!P0 IADD3 R84, R84, R85, RZ ;  /* 0x0000005554548210 */ /* 0x000fe40007ffe0ff */
[----:B0-----:R-:W-:Y:S01]  /*2c10*/  ISETP.EQ.U32.AND P1, PT, R88, 0x1, PT ;  /* 0x000000015800780c */ /* 0x001fe20003f22070 */
[----:B--2---:R-:W-:Y:S01]  /*2c20*/  FADD.FTZ R77, R77, R86 ;  /* 0x000000564d4d7221 */ /* 0x004fe20000010000 */
[----:B------:R-:W0:Y:S04]  /*2c30*/  SHFL.BFLY PT, R81, R76, 0x1, 0x1f ;  /* 0x0c201f004c517f89 */ /* 0x000e2800000e0000 */
        /* <DEDUP_REMOVED lines=10> */
.L_x_3504:
[----:B------:R-:W-:Y:S01]  /*2ce0*/  NOP ;  /* 0x0000000000007918 */ /* 0x000fe20000000000 */
.L_x_3505:
[----:B------:R-:W-:Y:S05]  /*2cf0*/  @!P1 BRA `(.L_x_3506) ;  /* 0x00000000000c9947 */ /* 0x000fea0003800000 */
[----:B------:R-:W-:Y:S01]  /*2d00*/  UCGABAR_WAIT ;  /* 0x0000000000007dc7 */ /* 0x000fe20008000000 */
[----:B------:R-:W-:Y:S01]  /*2d10*/  CCTL.IVALL ;  /* 0x00000000ff00798f */ /* 0x000fe20002000000 */
[----:B------:R-:W-:Y:S05]  /*2d20*/  BRA `(.L_x_3507) ;  /* 0x0000000000047947 */ /* 0x000fea0003800000 */
.L_x_3506:
[----:B------:R-:W-:Y:S06]  /*2d30*/  BAR.SYNC.DEFER_BLOCKING 0x0 ;  /* 0x0000000000007b1d */ /* 0x000fec0000010000 */
.L_x_3507:
        /* <DEDUP_REMOVED lines=17> */
.L_x_3509:
[----:B------:R-:W-:Y:S05]  /*2e50*/  BSYNC B0 ;  /* 0x0000000000007941 */ /* 0x000fea0003800000 */
.L_x_3508:
[----:B------:R-:W-:Y:S05]  /*2e60*/  @!P1 BRA `(.L_x_3510) ;  /* 0x0000000000149947 */ /* 0x000fea0003800000 */
[----:B------:R-:W-:Y:S06]  /*2e70*/  MEMBAR.ALL.GPU ;  /* 0x0000000000007992 */ /* 0x000fec000000a000 */
[----:B------:R-:W-:-:S00]  /*2e80*/  ERRBAR ;  /* 0x00000000000079ab */ /* 0x000fc00000000000 */
[----:B------:R-:W-:Y:S08]  /*2e90*/  CGAERRBAR ;  /* 0x00000000000075ab */ /* 0x000ff00000000000 */
[----:B------:R-:W-:Y:S01]  /*2ea0*/  UCGABAR_ARV ;  /* 0x00000000000079c7 */ /* 0x000fe20008000000 */
[----:B------:R-:W-:Y:S05]  /*2eb0*/  BRA `(.L_x_3511) ;  /* 0x0000000000047947 */ /* 0x000fea0003800000 */
.L_x_3510:
[----:B------:R-:W-:Y:S01]  /*2ec0*/  NOP ;  /* 0x0000000000007918 */ /* 0x000fe20000000000 */
.L_x_3511:
[----:B------:R-:W1:Y:S01]  /*2ed0*/  SHFL.BFLY PT, R76, R81, 0x1, 0x1f ;  /* 0x0c201f00514c7f89 */ /* 0x000e6200000e0000 */
[----:B------:R-:W-:Y:S01]  /*2ee0*/  LOP3.LUT P2, RZ, R53, 0xfffffffd, RZ, 0xc0, !PT ;  /* 0xfffffffd35ff7812 */ /* 0x000fe2000784c0ff */
[----:B------:R-:W-:Y:S01]  /*2ef0*/  ULDC.64 UR4, c[0x0][0x240] ;  /* 0x0000900000047ab9 */ /* 0x000fe20000000a00 */
[----:B------:R-:W-:Y:S01]  /*2f00*/  BSSY B0, `(.L_x_3512) ;  /* 0x0000011000007945 */ /* 0x000fe20003800000 */
[----:B------:R-:W0:Y:S01]  /*2f10*/  SHFL.BFLY PT, R77, R80, 0x1, 0x1f ;  /* 0x0c201f00504d7f89 */ /* 0x000e2200000e0000 */
[----:B------:R-:W-:-:S04]  /*2f20*/  ISETP.NE.U32.AND P0, PT, RZ, UR4, PT ;  /* 0x00000004ff007c0c */ /* 0x000fc8000bf05070 */
[----:B------:R-:W-:Y:S01]  /*2f30*/  ISETP.NE.AND.EX P0, PT, RZ, UR5, PT, P0 ;  /* 0x00000005ff007c0c */ /* 0x000fe2000bf05300 */
[----:B-1----:R-:W-:Y:S01]  /*2f40*/  FADD.FTZ R76, R76, R81 ;  /* 0x000000514c4c7221 */ /* 0x002fe20000010000 */
[----:B0-----:R-:W-:-:S03]  /*2f50*/  FADD.FTZ R84, R77, R80 ;  /* 0x000000504d547221 */ /* 0x001fc60000010000 */
        /* <DEDUP_REMOVED lines=11> */
.L_x_3513:
[----:B------:R-:W-:Y:S05]  /*3010*/  BSYNC B0 ;  /* 0x0000000000007941 */ /* 0x000fea0003800000 */
.L_x_3512:
        /* <DEDUP_REMOVED lines=11> */
[----:B0-----:R-:W0:Y:S01]  /*30d0*/  LDS.64 R76, [R65] ;  /* 0x00000000414c7984 */ /* 0x001e220000000a00 */
[----:B------:R-:W-:Y:S02]  /*30e0*/  SHF.R.S32.HI R58, RZ, 0x1f, R0 ;  /* 0x0000001fff3a7819 */ /* 0x000fe40000011400 */
[----:B------:R-:W-:-:S04]  /*30f0*/  LEA R0, P0, R59, R0, 0x4 ;  /* 0x000000003b007211 */ /* 0x000fc800078020ff */
[----:B------:R-:W-:Y:S02]  /*3100*/  LEA.HI.X R59, R59, R58, RZ, 0x4, P0 ;  /* 0x0000003a3b3b7211 */ /* 0x000fe400000f24ff */
[----:B------:R-:W-:-:S04]  /*3110*/  LEA R58, P0, R0, UR4, 0x3 ;  /* 0x00000004003a7c11 */ /* 0x000fc8000f8018ff */
[----:B------:R-:W-:-:S05]  /*3120*/  LEA.HI.X R59, R0, UR5, R59, 0x3, P0 ;  /* 0x00000005003b7c11 */ /* 0x000fca00080f1c3b */
[----:B0-----:R1:W-:Y:S04]  /*3130*/  STG.E.64 desc[UR6][R58.64], R76 ;  /* 0x0000004c3a007986 */ /* 0x0013e8000c101b06 */
.L_x_3515:
[----:B------:R-:W-:Y:S05]  /*3140*/  BSYNC B0 ;  /* 0x0000000000007941 */ /* 0x000fea0003800000 */
.L_x_3514:
[----:B------:R-:W2:Y:S01]  /*3150*/  S2UR UR5, SR_CgaCtaId ;  /* 0x00000000000579c3 */ /* 0x000ea20000008800 */
[----:B------:R-:W-:Y:S01]  /*3160*/  IMAD R0, R52, 0x140, RZ ;  /* 0x0000014034007824 */ /* 0x000fe200078e02ff */
[----:B------:R-:W-:Y:S01]  /*3170*/  IADD3 R64, RZ, -R64, RZ ;  /* 0x80000040ff407210 */ /* 0x000fe20007ffe0ff */
[----:B------:R-:W-:Y:S01]  /*3180*/  UMOV UR4, 0x400 ;  /* 0x0000040000047882 */ /* 0x000fe20000000000 */
[--C-:B01----:R-:W-:Y:S01]  /*3190*/  HADD2.F32 R77, -RZ, R56.reuse.H1_H1 ;  /* 0x30000038ff4d7230 */ /* 0x103fe20000004100 */
[----:B------:R-:W-:Y:S01]  /*31a0*/  UIADD3 UR4, UR4, 0xca0, URZ ;  /* 0x00000ca004047890 */ /* 0x000fe2000fffe03f */
[----:B------:R-:W-:Y:S01]  /*31b0*/  LEA R53, R79, R0, 0x2 ;  /* 0x000000004f357211 */ /* 0x000fe200078e10ff */
[----:B------:R-:W-:Y:S01]  /*31c0*/  HADD2.F32 R81, -RZ, R57.H1_H1 ;  /* 0x30000039ff517230 */ /* 0x000fe20000004100 */
[C---:B------:R-:W-:Y:S01]  /*31d0*/  IADD3 R119, R45.reuse, 0x7800, RZ ;  /* 0x000078002d777810 */ /* 0x040fe20007ffe0ff */
[----:B-----5:R-:W-:Y:S01]  /*31e0*/  HADD2.F32 R129, -RZ, R83.H0_H0 ;  /* 0x20000053ff817230 */ /* 0x020fe20000004100 */
[----:B------:R-:W-:Y:S01]  /*31f0*/  IADD3 R139, R45, 0x2f800, RZ ;  /* 0x0002f8002d8b7810 */ /* 0x000fe20007ffe0ff */
[----:B------:R-:W-:Y:S01]  /*3200*/  IMAD.WIDE.U32 R58, R53, -0x33333333, RZ ;  /* 0xcccccccd353a7825 */ /* 0x000fe200078e00ff */
[----:B------:R-:W-:Y:S01]  /*3210*/  MOV R58, R64 ;  /* 0x00000040003a7202 */ /* 0x000fe20000000f00 */
[----:B------:R-:W-:Y:S01]  /*3220*/  ULDC.64 UR8, c[0x0][0x210] ;  /* 0x0000840000087ab9 */ /* 0x000fe20000000a00 */
[----:B------:R-:W-:Y:S01]  /*3230*/  IADD3 R137, R45, 0x23000, RZ ;  /* 0x000230002d897810 */ /* 0x000fe20007ffe0ff */
[----:B------:R-:W-:Y:S01]  /*3240*/  HADD2.F32 R146, -RZ, R133.H0_H0 ;  /* 0x20000085ff927230 */ /* 0x000fe20000004100 */
[----:B------:R-:W-:Y:S01]  /*3250*/  LEA.HI R58, R59, R58, RZ, 0x19 ;  /* 0x0000003a3b3a7211 */ /* 0x000fe200078fc8ff */
[----:B------:R-:W-:Y:S01]  /*3260*/  HADD2.F32 R59, -RZ, R56.H0_H0 ;  /* 0x20000038ff3b7230 */ /* 0x000fe20000004100 */
[C---:B------:R-:W-:Y:S01]  /*3270*/  IADD3 R141, R45.reuse, 0x1b800, RZ ;  /* 0x0001b8002d8d7810 */ /* 0x040fe20007ffe0ff */
[----:B------:R-:W-:Y:S01]  /*3280*/  HADD2.F32 R126, -RZ, R82.H1_H1 ;  /* 0x30000052ff7e7230 */ /* 0x000fe20000004100 */
[----:B------:R-:W-:Y:S01]  /*3290*/  IADD3 R143, R45, 0x16800, RZ ;  /* 0x000168002d8f7810 */ /* 0x000fe20007ffe0ff */
[----:B------:R-:W-:-:S02]  /*32a0*/  HADD2.F32 R127, -RZ, R132.H1_H1 ;  /* 0x30000084ff7f7230 */ /* 0x000fc40000004100 */
[----:B------:R-:W-:Y:S01]  /*32b0*/  HADD2.F32 R124, -RZ, R82.H0_H0 ;  /* 0x20000052ff7c7230 */ /* 0x000fe20000004100 */
[----:B--2---:R-:W-:Y:S01]  /*32c0*/  ULEA UR4, UR5, UR4, 0x18 ;  /* 0x0000000405047291 */ /* 0x004fe2000f8ec03f */
[----:B------:R-:W-:Y:S02]  /*32d0*/  HADD2.F32 R125, -RZ, R132.H0_H0 ;  /* 0x20000084ff7d7230 */ /* 0x000fe40000004100 */
[----:B------:R-:W-:Y:S02]  /*32e0*/  HADD2.F32 R132, -RZ, R83.H1_H1 ;  /* 0x30000053ff847230 */ /* 0x000fe40000004100 */
[----:B------:R-:W-:Y:S01]  /*32f0*/  HADD2.F32 R83, -RZ, R55.H1_H1 ;  /* 0x30000037ff537230 */ /* 0x000fe20000004100 */
[----:B------:R-:W-:Y:S01]  /*3300*/  LEA R58, R58, UR4, 0x3 ;  /* 0x000000043a3a7c11 */ /* 0x000fe2000f8e18ff */
[----:B------:R-:W-:Y:S01]  /*3310*/  ULDC UR4, c[0x0][0x230] ;  /* 0x00008c0000047ab9 */ /* 0x000fe20000000800 */
[----:B------:R-:W-:Y:S02]  /*3320*/  HADD2.F32 R133, -RZ, R133.H1_H1 ;  /* 0x30000085ff857230 */ /* 0x000fe40000004100 */
[----:B------:R-:W-:Y:S01]  /*3330*/  HADD2.F32 R97, -RZ, R34.H1_H1 ;  /* 0x30000022ff617230 */ /* 0x000fe20000004100 */
[----:B------:R-:W0:Y:S01]  /*3340*/  LDS.64 R64, [R58] ;  /* 0x000000003a407984 */ /* 0x000e220000000a00 */
[----:B------:R-:W-:-:S02]  /*3350*/  HADD2.F32 R101, -RZ, R35.H1_H1 ;  /* 0x30000023ff657230 */ /* 0x000fc40000004100 */
[----:B------:R-:W-:-:S05]  /*3360*/  IMAD R79, R52, 0x50, R79 ;  /* 0x00000050344f7824 */ /* 0x000fca00078e024f */
[----:B------:R-:W-:Y:S01]  /*3370*/  SHF.L.U32 R79, R79, 0x2, RZ ;  /* 0x000000024f4f7819 */ /* 0x000fe200000006ff */
[----:B0-----:R-:W-:Y:S01]  /*3380*/  FADD.FTZ R65, R65, UR4 ;  /* 0x0000000441417e21 */ /* 0x001fe20008010000 */
[--C-:B------:R-:W-:Y:S01]  /*3390*/  FADD.FTZ R59, R59, -R64.reuse ;  /* 0x800000403b3b7221 */ /* 0x100fe20000010000 */
[----:B------:R-:W-:Y:S02]  /*33a0*/  ULDC.64 UR4, c[0x0][0x210] ;  /* 0x0000840000047ab9 */ /* 0x000fe40000000a00 */
[----:B------:R0:W1:Y:S02]  /*33b0*/  MUFU.RSQ R128, R65 ;  /* 0x0000004100807308 */ /* 0x0000640000001400 */
[--C-:B0-----:R-:W-:Y:S01]  /*33c0*/  FADD.FTZ R65, R81, -R64.reuse ;  /* 0x8000004051417221 */ /* 0x101fe20000010000 */
[----:B-1----:R-:W-:Y:S01]  /*33d0*/  FMUL.FTZ R56, R59, R128 ;  /* 0x000000803b387220 */ /* 0x002fe20000410000 */
[----:B------:R-:W-:Y:S02]  /*33e0*/  HADD2.F32 R59, -RZ, R57.H0_H0 ;  /* 0x20000039ff3b7230 */ /* 0x000fe40000004100 */
[----:B------:R-:W-:Y:S01]  /*33f0*/  FADD.FTZ R57, R77, -R64 ;  /* 0x800000404d397221 */ /* 0x000fe20000010000 */
[----:B------:R-:W-:-:S02]  /*3400*/  HADD2.F32 R77, -RZ, R54.H0_H0 ;  /* 0x20000036ff4d7230 */ /* 0x000fc40000004100 */
[----:B------:R-:W-:Y:S01]  /*3410*/  FFMA.FTZ R56, R56, R124, R125 ;  /* 0x0000007c38387223 */ /* 0x000fe2000001007d */
[----:B------:R-:W-:Y:S01]  /*3420*/  FADD.FTZ R59, R59, -R64 ;  /* 0x800000403b3b7221 */ /* 0x000fe20000010000 */
[----:B------:R-:W-:Y:S02]  /*3430*/  FMUL.FTZ R58, R128, R57 ;  /* 0x00000039803a7220 */ /* 0x000fe40000410000 */
[----:B------:R-:W-:Y:S01]  /*3440*/  FMUL.FTZ R0, R56, -1.4426950216293334961 ;  /* 0xbfb8aa3b38007820 */ /* 0x000fe20000410000 */
[----:B------:R-:W-:Y:S01]  /*3450*/  FMUL.FTZ R59, R128, R59 ;  /* 0x0000003b803b7220 */ /* 0x000fe20000410000 */
[----:B------:R-:W-:Y:S01]  /*3460*/  FFMA.FTZ R57, R58, R126, R127 ;  /* 0x0000007e3a397223 */ /* 0x000fe2000001007f */
[----:B------:R-:W-:Y:S01]  /*3470*/  FMUL.FTZ R58, R128, R65 ;  /* 0x00000041803a7220 */ /* 0x000fe20000410000 */
[----:B------:R-:W-:Y:S02]  /*3480*/  HADD2.F32 R65, -RZ, R54.H1_H1 ;  /* 0x30000036ff417230 */ /* 0x000fe40000004100 */
[----:B------:R-:W-:Y:S01]  /*3490*/  FFMA.FTZ R81, R59, R129, R146 ;  /* 0x000000813b517223 */ /* 0x000fe20000010092 */
[----:B------:R-:W-:Y:S01]  /*34a0*/  FADD.FTZ R59, R77, -R64 ;  /* 0x800000404d3b7221 */ /* 0x000fe20000010000 */
[----:B------:R-:W-:-:S02]  /*34b0*/  HADD2.F32 R77, -RZ, R55.H0_H0 ;  /* 0x20000037ff4d7230 */ /* 0x000fc40000004100 */
[----:B------:R-:W-:Y:S01]  /*34c0*/  FFMA.FTZ R87, R58, R132, R133 ;  /* 0x000000843a577223 */ /* 0x000fe20000010085 */
[--C-:B------:R-:W-:Y:S01]  /*34d0*/  FADD.FTZ R65, R65, -R64.reuse ;  /* 0x8000004041417221 */ /* 0x100fe20000010000 */
[C---:B------:R-:W-:Y:S01]  /*34e0*/  FMUL.FTZ R59, R128.reuse, R59 ;  /* 0x0000003b803b7220 */ /* 0x040fe20000410000 */
[----:B------:R-:W-:Y:S01]  /*34f0*/  FMUL.FTZ R99, R57, -1.4426950216293334961 ;  /* 0xbfb8aa3b39637820 */ /* 0x000fe20000410000 */
[----:B------:R-:W-:Y:S01]  /*3500*/  FMUL.FTZ R102, R87, -1.4426950216293334961 ;  /* 0xbfb8aa3b57667820 */ /* 0x000fe20000410000 */
[----:B------:R-:W-:Y:S01]  /*3510*/  FMUL.FTZ R65, R128, R65 ;  /* 0x0000004180417220 */ /* 0x000fe20000410000 */
[----:B------:R-:W-:Y:S01]  /*3520*/  FFMA.FTZ R86, R124, R59, R125 ;  /* 0x0000003b7c567223 */ /* 0x000fe2000001007d */
[--C-:B------:R-:W-:Y:S01]  /*3530*/  FADD.FTZ R59, R77, -R64.reuse ;  /* 0x800000404d3b7221 */ /* 0x100fe20000010000 */
[--C-:B------:R-:W-:Y:S02]  /*3540*/  HADD2.F32 R77, -RZ, R46.reuse.H0_H0 ;  /* 0x2000002eff4d7230 */ /* 0x100fe40000004100 */
[----:B------:R-:W-:Y:S01]  /*3550*/  FFMA.FTZ R93, R126, R65, R127 ;  /* 0x000000417e5d7223 */ /* 0x000fe2000001007f */
[----:B------:R-:W-:Y:S01]  /*3560*/  FADD.FTZ R65, R83, -R64 ;  /* 0x8000004053417221 */ /* 0x000fe20000010000 */
[----:B------:R-:W-:Y:S01]  /*3570*/  FMUL.FTZ R59, R128, R59 ;  /* 0x0000003b803b7220 */ /* 0x000fe20000410000 */
[----:B------:R-:W-:-:S02]  /*3580*/  HADD2.F32 R83, -RZ, R46.H1_H1 ;  /* 0x3000002eff537230 */ /* 0x000fc40000004100 */
[----:B------:R-:W-:Y:S01]  /*3590*/  FMUL.FTZ R54, R81, -1.4426950216293334961 ;  /* 0xbfb8aa3b51367820 */ /* 0x000fe20000410000 */
[----:B------:R-:W-:Y:S01]  /*35a0*/  FMUL.FTZ R65, R128, R65 ;  /* 0x0000004180417220 */ /* 0x000fe20000410000 */
[----:B------:R-:W-:Y:S01]  /*35b0*/  FFMA.FTZ R92, R129, R59, R146 ;  /* 0x0000003b815c7223 */ /* 0x000fe20000010092 */
[--C-:B------:R-:W-:Y:S01]  /*35c0*/  FADD.FTZ R59, R77, -R64.reuse ;  /* 0x800000404d3b7221 */ /* 0x100fe20000010000 */
[--C-:B------:R-:W-:Y:S02]  /*35d0*/  HADD2.F32 R77, -RZ, R47.reuse.H0_H0 ;  /* 0x2000002fff4d7230 */ /* 0x100fe40000004100 */
[----:B------:R-:W-:Y:S01]  /*35e0*/  FFMA.FTZ R96, R132, R65, R133 ;  /* 0x0000004184607223 */ /* 0x000fe20000010085 */
[--C-:B------:R-:W-:Y:S01]  /*35f0*/  FADD.FTZ R65, R83, -R64.reuse ;  /* 0x8000004053417221 */ /* 0x100fe20000010000 */
[----:B------:R-:W-:Y:S01]  /*3600*/  FMUL.FTZ R59, R128, R59 ;  /* 0x0000003b803b7220 */ /* 0x000fe20000410000 */
[----:B------:R-:W-:Y:S02]  /*3610*/  HADD2.F32 R83, -RZ, R47.H1_H1 ;  /* 0x3000002fff537230 */ /* 0x000fe40000004100 */
[----:B------:R-:W-:Y:S01]  /*3620*/  FMUL.FTZ R104, R96, -1.4426950216293334961 ;  /* 0xbfb8aa3b60687820 */ /* 0x000fe20000410000 */
[----:B------:R-:W-:Y:S01]  /*3630*/  FMUL.FTZ R65, R128, R65 ;  /* 0x0000004180417220 */ /* 0x000fe20000410000 */
[----:B------:R-:W-:Y:S01]  /*3640*/  FFMA.FTZ R95, R124, R59, R125 ;  /* 0x0000003b7c5f7223 */ /* 0x000fe2000001007d */
[----:B------:R-:W-:Y:S01]  /*3650*/  FADD.FTZ R59, R77, -R64 ;  /* 0x800000404d3b7221 */ /* 0x000fe20000010000 */
[----:B------:R-:W-:-:S02]  /*3660*/  HADD2.F32 R77, -RZ, R40.H0_H0 ;  /* 0x20000028ff4d7230 */ /* 0x000fc40000004100 */
[----:B------:R-:W-:Y:S01]  /*3670*/  FFMA.FTZ R94, R126, R65, R127 ;  /* 0x000000417e5e7223 */ /* 0x000fe2000001007f */
[----:B------:R-:W-:Y:S01]  /*3680*/  FADD.FTZ R65, R83, -R64 ;  /* 0x8000004053417221 */ /* 0x000fe20000010000 */
[C---:B------:R-:W-:Y:S01]  /*3690*/  FMUL.FTZ R59, R128.reuse, R59 ;  /* 0x0000003b803b7220 */ /* 0x040fe20000410000 */
[----:B------:R-:W-:Y:S02]  /*36a0*/  HADD2.F32 R83, -RZ, R40.H1_H1 ;  /* 0x30000028ff537230 */ /* 0x000fe40000004100 */
[----:B------:R-:W-:Y:S01]  /*36b0*/  FMUL.FTZ R47, R95, -1.4426950216293334961 ;  /* 0xbfb8aa3b5f2f7820 */ /* 0x000fe20000410000 */
[----:B------:R-:W-:Y:S01]  /*36c0*/  FMUL.FTZ R65, R128, R65 ;  /* 0x0000004180417220 */ /* 0x000fe20000410000 */
[----:B------:R-:W-:Y:S01]  /*36d0*/  FFMA.FTZ R91, R129, R59, R146 ;  /* 0x0000003b815b7223 */ /* 0x000fe20000010092 */
[--C-:B------:R-:W-:Y:S01]  /*36e0*/  FADD.FTZ R59, R77, -R64.reuse ;  /* 0x800000404d3b7221 */ /* 0x100fe20000010000 */
[--C-:B------:R-:W-:Y:S02]  /*36f0*/  HADD2.F32 R77, -RZ, R41.reuse.H0_H0 ;  /* 0x20000029ff4d7230 */ /* 0x100fe40000004100 */
[----:B------:R-:W-:Y:S01]  /*3700*/  FFMA.FTZ R90, R132, R65, R133 ;  /* 0x00000041845a7223 */ /* 0x000fe20000010085 */
[--C-:B------:R-:W-:Y:S01]  /*3710*/  FADD.FTZ R65, R83, -R64.reuse ;  /* 0x8000004053417221 */ /* 0x100fe20000010000 */
[C---:B------:R-:W-:Y:S01]  /*3720*/  FMUL.FTZ R59, R128.reuse, R59 ;  /* 0x0000003b803b7220 */ /* 0x040fe20000410000 */
[----:B------:R-:W-:Y:S01]  /*3730*/  HADD2.F32 R83, -RZ, R41.H1_H1 ;  /* 0x30000029ff537230 */ /* 0x000fe20000004100 */
[----:B------:R-:W0:Y:S01]  /*3740*/  MUFU.EX2 R47, R47 ;  /* 0x0000002f002f7308 */ /* 0x000e220000000800 */
        /* <DEDUP_REMOVED lines=14> */
[----:B------:R-:W-:Y:S01]  /*3830*/  FADD.FTZ R65, R83, -R64 ;  /* 0x8000004053417221 */ /* 0x000fe20000010000 */
[C---:B------:R-:W-:Y:S01]  /*3840*/  FMUL.FTZ R59, R128.reuse, R59 ;  /* 0x0000003b803b7220 */ /* 0x040fe20000410000 */
[----:B------:R-:W1:Y:S01]  /*3850*/  MUFU.EX2 R104, R104 ;  /* 0x0000006800687308 */ /* 0x000e620000000800 */
[----:B------:R-:W-:Y:S01]  /*3860*/  FMUL.FTZ R40, R91, -1.4426950216293334961 ;  /* 0xbfb8aa3b5b287820 */ /* 0x000fe20000410000 */
[----:B------:R-:W-:Y:S01]  /*3870*/  FMUL.FTZ R65, R128, R65 ;  /* 0x0000004180417220 */ /* 0x000fe20000410000 */
[----:B------:R-:W-:Y:S01]  /*3880*/  FFMA.FTZ R83, R124, R59, R125 ;  /* 0x0000003b7c537223 */ /* 0x000fe2000001007d */
[----:B------:R-:W-:-:S02]  /*3890*/  HADD2.F32 R59, -RZ, R39.H1_H1 ;  /* 0x30000027ff3b7230 */ /* 0x000fc40000004100 */
[--C-:B------:R-:W-:Y:S01]  /*38a0*/  FADD.FTZ R39, R77, -R64.reuse ;  /* 0x800000404d277221 */ /* 0x100fe20000010000 */
[----:B------:R-:W-:Y:S01]  /*38b0*/  FFMA.FTZ R82, R126, R65, R127 ;  /* 0x000000417e527223 */ /* 0x000fe2000001007f */
[----:B------:R-:W-:Y:S01]  /*38c0*/  HADD2.F32 R65, -RZ, R34.H0_H0 ;  /* 0x20000022ff417230 */ /* 0x000fe20000004100 */
[----:B------:R-:W2:Y:S01]  /*38d0*/  MUFU.EX2 R41, R41 ;  /* 0x0000002900297308 */ /* 0x000ea20000000800 */
[--C-:B------:R-:W-:Y:S01]  /*38e0*/  FADD.FTZ R59, R59, -R64.reuse ;  /* 0x800000403b3b7221 */ /* 0x100fe20000010000 */
[----:B------:R-:W-:Y:S01]  /*38f0*/  FMUL.FTZ R46, R92, -1.4426950216293334961 ;  /* 0xbfb8aa3b5c2e7820 */ /* 0x000fe20000410000 */
[----:B------:R-:W-:Y:S01]  /*3900*/  FMUL.FTZ R55, R86, -1.4426950216293334961 ;  /* 0xbfb8aa3b56377820 */ /* 0x000fe20000410000 */
[----:B------:R-:W-:Y:S01]  /*3910*/  FMUL.FTZ R103, R93, -1.4426950216293334961 ;  /* 0xbfb8aa3b5d677820 */ /* 0x000fe20000410000 */
[C---:B------:R-:W-:Y:S01]  /*3920*/  FMUL.FTZ R59, R128.reuse, R59 ;  /* 0x0000003b803b7220 */ /* 0x040fe20000410000 */
[----:B------:R-:W-:Y:S01]  /*3930*/  FMUL.FTZ R80, R128, R39 ;  /* 0x0000002780507220 */ /* 0x000fe20000410000 */
[--C-:B------:R-:W-:Y:S01]  /*3940*/  FADD.FTZ R65, R65, -R64.reuse ;  /* 0x8000004041417221 */ /* 0x100fe20000010000 */
[----:B------:R-:W3:Y:S01]  /*3950*/  MUFU.EX2 R0, R0 ;  /* 0x0000000000007308 */ /* 0x000ee20000000800 */
[----:B------:R-:W-:Y:S01]  /*3960*/  FFMA.FTZ R77, R132, R59, R133 ;  /* 0x0000003b844d7223 */ /* 0x000fe20000010085 */
[----:B------:R-:W-:Y:S01]  /*3970*/  FADD.FTZ R59, R97, -R64 ;  /* 0x80000040613b7221 */ /* 0x000fe20000010000 */
[----:B------:R-:W-:-:S02]  /*3980*/  HADD2.F32 R97, -RZ, R35.H0_H0 ;  /* 0x20000023ff617230 */ /* 0x000fc40000004100 */
[----:B------:R-:W-:Y:S01]  /*3990*/  FMUL.FTZ R39, R82, -1.4426950216293334961 ;  /* 0xbfb8aa3b52277820 */ /* 0x000fe20000410000 */
[----:B------:R-:W-:Y:S01]  /*39a0*/  FMUL.FTZ R111, R85, -1.4426950216293334961 ;  /* 0xbfb8aa3b556f7820 */ /* 0x000fe20000410000 */
[----:B------:R-:W-:Y:S01]  /*39b0*/  FMUL.FTZ R112, R84, -1.4426950216293334961 ;  /* 0xbfb8aa3b54707820 */ /* 0x000fe20000410000 */
[----:B------:R-:W-:Y:S01]  /*39c0*/  FMUL.FTZ R115, R83, -1.4426950216293334961 ;  /* 0xbfb8aa3b53737820 */ /* 0x000fe20000410000 */
[----:B------:R-:W4:Y:S01]  /*39d0*/  MUFU.EX2 R99, R99 ;  /* 0x0000006300637308 */ /* 0x000f220000000800 */
[--C-:B------:R-:W-:Y:S01]  /*39e0*/  FADD.FTZ R35, R97, -R64.reuse ;  /* 0x8000004061237221 */ /* 0x100fe20000010000 */
[----:B------:R-:W-:Y:S01]  /*39f0*/  FADD.FTZ R97, R101, -R64 ;  /* 0x8000004065617221 */ /* 0x000fe20000010000 */
[C---:B------:R-:W-:Y:S01]  /*3a00*/  FMUL.FTZ R65, R128.reuse, R65 ;  /* 0x0000004180417220 */ /* 0x040fe20000410000 */
[----:B0-----:R-:W-:Y:S01]  /*3a10*/  FADD.FTZ R47, R47, 1 ;  /* 0x3f8000002f2f7421 */ /* 0x001fe20000010000 */
[C---:B------:R-:W-:Y:S01]  /*3a20*/  FMUL.FTZ R59, R128.reuse, R59 ;  /* 0x0000003b803b7220 */ /* 0x040fe20000410000 */
[----:B------:R-:W-:Y:S01]  /*3a30*/  FMUL.FTZ R58, R128, R97 ;  /* 0x00000061803a7220 */ /* 0x000fe20000410000 */
[----:B------:R-:W-:Y:S01]  /*3a40*/  FFMA.FTZ R76, R124, R65, R125 ;  /* 0x000000417c4c7223 */ /* 0x000fe2000001007d */
[----:B------:R-:W0:Y:S01]  /*3a50*/  MUFU.EX2 R102, R102 ;  /* 0x0000006600667308 */ /* 0x000e220000000800 */
[----:B------:R-:W-:Y:S01]  /*3a60*/  FFMA.FTZ R65, R126, R59, R127 ;  /* 0x0000003b7e417223 */ /* 0x000fe2000001007f */
[----:B------:R-:W-:Y:S01]  /*3a70*/  FFMA.FTZ R58, R132, R58, R133 ;  /* 0x0000003a843a7223 */ /* 0x000fe20000010085 */
[----:B-1----:R-:W-:Y:S01]  /*3a80*/  FADD.FTZ R104, R104, 1 ;  /* 0x3f80000068687421 */ /* 0x002fe20000010000 */
[----:B--2---:R-:W-:Y:S01]  /*3a90*/  FADD.FTZ R41, R41, 1 ;  /* 0x3f80000029297421 */ /* 0x004fe20000010000 */
[----:B------:R-:W-:Y:S01]  /*3aa0*/  FMUL.FTZ R59, R128, R35 ;  /* 0x00000023803b7220 */ /* 0x000fe20000410000 */
[----:B------:R-:W-:Y:S01]  /*3ab0*/  FMUL.FTZ R35, R65, -1.4426950216293334961 ;  /* 0xbfb8aa3b41237820 */ /* 0x000fe20000410000 */
[----:B------:R-:W-:Y:S01]  /*3ac0*/  FMUL.FTZ R97, R58, -1.4426950216293334961 ;  /* 0xbfb8aa3b3a617820 */ /* 0x000fe20000410000 */
[----:B------:R-:W1:Y:S01]  /*3ad0*/  MUFU.EX2 R54, R54 ;  /* 0x0000003600367308 */ /* 0x000e620000000800 */
[----:B---3--:R-:W-:Y:S01]  /*3ae0*/  FADD.FTZ R0, R0, 1 ;  /* 0x3f80000000007421 */ /* 0x008fe20000010000 */
[----:B----4-:R-:W-:Y:S01]  /*3af0*/  FADD.FTZ R100, R99, 1 ;  /* 0x3f80000063647421 */ /* 0x010fe20000010000 */
[--C-:B------:R-:W-:Y:S01]  /*3b00*/  FFMA.FTZ R59, R129, R59, R146.reuse ;  /* 0x0000003b813b7223 */ /* 0x100fe20000010092 */
[----:B------:R-:W-:Y:S01]  /*3b10*/  FMUL.FTZ R38, R77, -1.4426950216293334961 ;  /* 0xbfb8aa3b4d267820 */ /* 0x000fe20000410000 */
[----:B------:R-:W-:Y:S01]  /*3b20*/  FFMA.FTZ R80, R129, R80, R146 ;  /* 0x0000005081507223 */ /* 0x000fe20000010092 */
[----:B------:R-:W-:Y:S01]  /*3b30*/  FMUL.FTZ R34, R76, -1.4426950216293334961 ;  /* 0xbfb8aa3b4c227820 */ /* 0x000fe20000410000 */
[----:B------:R-:W-:Y:S01]  /*3b40*/  FMUL.FTZ R98, R59, -1.4426950216293334961 ;  /* 0xbfb8aa3b3b627820 */ /* 0x000fe20000410000 */
[----:B------:R-:W2:Y:S01]  /*3b50*/  MUFU.EX2 R40, R40 ;  /* 0x0000002800287308 */ /* 0x000ea20000000800 */
[----:B0-----:R-:W-:Y:S01]  /*3b60*/  FADD.FTZ R102, R102, 1 ;  /* 0x3f80000066667421 */ /* 0x001fe20000010000 */
[----:B------:R-:W-:Y:S01]  /*3b70*/  FMUL.FTZ R114, R80, -1.4426950216293334961 ;  /* 0xbfb8aa3b50727820 */ /* 0x000fe20000410000 */
[----:B------:R-:W-:Y:S01]  /*3b80*/  FMUL.FTZ R105, R94, -1.4426950216293334961 ;  /* 0xbfb8aa3b5e697820 */ /* 0x000fe20000410000 */
[----:B------:R-:W-:Y:S01]  /*3b90*/  FMUL.FTZ R107, R90, -1.4426950216293334961 ;  /* 0xbfb8aa3b5a6b7820 */ /* 0x000fe20000410000 */
[----:B------:R-:W-:-:S03]  /*3ba0*/  FMUL.FTZ R109, R88, -1.4426950216293334961 ;  /* 0xbfb8aa3b586d7820 */ /* 0x000fc60000410000 */
[----:B------:R-:W0:Y:S01]  /*3bb0*/  MUFU.EX2 R46, R46 ;  /* 0x0000002e002e7308 */ /* 0x000e220000000800 */
[----:B-1----:R-:W-:-:S07]  /*3bc0*/  FADD.FTZ R54, R54, 1 ;  /* 0x3f80000036367421 */ /* 0x002fce0000010000 */
[----:B------:R-:W1:Y:S01]  /*3bd0*/  MUFU.EX2 R55, R55 ;  /* 0x0000003700377308 */ /* 0x000e620000000800 */
[----:B--2---:R-:W-:-:S07]  /*3be0*/  FADD.FTZ R40, R40, 1 ;  /* 0x3f80000028287421 */ /* 0x004fce0000010000 */
[----:B------:R-:W2:Y:S01]  /*3bf0*/  MUFU.EX2 R103, R103 ;  /* 0x0000006700677308 */ /* 0x000ea20000000800 */
[----:B0-----:R-:W-:-:S07]  /*3c00*/  FADD.FTZ R46, R46, 1 ;  /* 0x3f8000002e2e7421 */ /* 0x001fce0000010000 */
[----:B------:R-:W0:Y:S01]  /*3c10*/  MUFU.EX2 R39, R39 ;  /* 0x0000002700277308 */ /* 0x000e220000000800 */
[----:B-1----:R-:W-:-:S07]  /*3c20*/  FADD.FTZ R55, R55, 1 ;  /* 0x3f80000037377421 */ /* 0x002fce0000010000 */
[----:B------:R-:W1:Y:S01]  /*3c30*/  MUFU.EX2 R111, R111 ;  /* 0x0000006f006f7308 */ /* 0x000e620000000800 */
[----:B--2---:R-:W-:-:S07]  /*3c40*/  FADD.FTZ R110, R103, 1 ;  /* 0x3f800000676e7421 */ /* 0x004fce0000010000 */
[----:B------:R2:W3:Y:S01]  /*3c50*/  MUFU.RCP R116, R47 ;  /* 0x0000002f00747308 */ /* 0x0004e20000001000 */
[----:B0-----:R-:W-:-:S07]  /*3c60*/  FADD.FTZ R39, R39, 1 ;  /* 0x3f80000027277421 */ /* 0x001fce0000010000 */
[----:B------:R-:W0:Y:S01]  /*3c70*/  MUFU.EX2 R112, R112 ;  /* 0x0000007000707308 */ /* 0x000e220000000800 */
[----:B--2---:R-:W-:Y:S01]  /*3c80*/  HFMA2.MMA R47, -RZ, RZ, 0, 0.00018310546875 ;  /* 0x00000a00ff2f7435 */ /* 0x004fe200000001ff */
[----:B-1----:R-:W-:-:S06]  /*3c90*/  FADD.FTZ R122, R111, 1 ;  /* 0x3f8000006f7a7421 */ /* 0x002fcc0000010000 */
[----:B------:R-:W1:Y:S01]  /*3ca0*/  MUFU.EX2 R115, R115 ;  /* 0x0000007300737308 */ /* 0x000e620000000800 */
[----:B---3--:R-:W-:Y:S01]  /*3cb0*/  FMUL.FTZ R116, R95, R116 ;  /* 0x000000745f747220 */ /* 0x008fe20000410000 */
[----:B------:R-:W-:-:S06]  /*3cc0*/  IADD3 R95, R45, 0x3c000, RZ ;  /* 0x0003c0002d5f7810 */ /* 0x000fcc0007ffe0ff */
[----:B------:R2:W3:Y:S01]  /*3cd0*/  MUFU.RCP R113, R104 ;  /* 0x0000006800717308 */ /* 0x0004e20000001000 */
[----:B0-----:R-:W-:-:S07]  /*3ce0*/  FADD.FTZ R111, R112, 1 ;  /* 0x3f800000706f7421 */ /* 0x001fce0000010000 */
[----:B------:R0:W4:Y:S01]  /*3cf0*/  MUFU.RCP R120, R41 ;  /* 0x0000002900787308 */ /* 0x0001220000001000 */
[----:B--2---:R-:W-:Y:S01]  /*3d00*/  LOP3.LUT R104, R62, R53, RZ, 0xfc, !PT ;  /* 0x000000353e687212 */ /* 0x004fe200078efcff */
[----:B-1----:R-:W-:Y:S01]  /*3d10*/  FADD.FTZ R112, R115, 1 ;  /* 0x3f80000073707421 */ /* 0x002fe20000010000 */
[----:B------:R-:W-:-:S04]  /*3d20*/  IADD3 R53, R45, 0x2800, RZ ;  /* 0x000028002d357810 */ /* 0x000fc80007ffe0ff */
[----:B------:R-:W-:Y:S01]  /*3d30*/  IADD3 R53, P2, R53, R104, RZ ;  /* 0x0000006835357210 */ /* 0x000fe20007f5e0ff */
[----:B------:R1:W2:Y:S01]  /*3d40*/  MUFU.RCP R101, R0 ;  /* 0x0000000000657308 */ /* 0x0002a20000001000 */
[----:B0-----:R-:W-:Y:S01]  /*3d50*/  IADD3 R41, R45, 0x5000, RZ ;  /* 0x000050002d297810 */ /* 0x001fe20007ffe0ff */
[----:B---3--:R-:W-:-:S03]  /*3d60*/  FMUL.FTZ R96, R96, R113 ;  /* 0x0000007160607220 */ /* 0x008fc60000410000 */
[----:B------:R-:W-:-:S03]  /*3d70*/  IADD3 R41, P0, R41, R104, RZ ;  /* 0x0000006829297210 */ /* 0x000fc60007f1e0ff */
[----:B------:R-:W-:Y:S01]  /*3d80*/  MUFU.EX2 R35, R35 ;  /* 0x0000002300237308 */ /* 0x000fe20000000800 */
[----:B-1----:R-:W-:Y:S01]  /*3d90*/  IMAD R0, R44, R47, 0x4d800 ;  /* 0x0004d8002c007424 */ /* 0x002fe200078e022f */
[----:B------:R-:W-:Y:S01]  /*3da0*/  IADD3 R47, P3, R45, R104, RZ ;  /* 0x000000682d2f7210 */ /* 0x000fe20007f7e0ff */
[----:B----4-:R-:W-:Y:S01]  /*3db0*/  FMUL.FTZ R89, R89, R120 ;  /* 0x0000007859597220 */ /* 0x010fe20000410000 */
[-C--:B------:R-:W-:Y:S02]  /*3dc0*/  IADD3.X R44, RZ, R63.reuse, RZ, P2, !PT ;  /* 0x0000003fff2c7210 */ /* 0x080fe400017fe4ff */
[----:B------:R-:W-:Y:S02]  /*3dd0*/  IADD3.X R130, RZ, R63, RZ, P3, !PT ;  /* 0x0000003fff827210 */ /* 0x000fe40001ffe4ff */
[----:B------:R-:W0:Y:S01]  /*3de0*/  MUFU.EX2 R97, R97 ;  /* 0x0000006100617308 */ /* 0x000e220000000800 */
[----:B------:R-:W-:Y:S01]  /*3df0*/  LEA R52, P2, R53, UR4, 0x1 ;  /* 0x0000000435347c11 */ /* 0x000fe2000f8408ff */
[----:B--2---:R-:W-:-:S03]  /*3e00*/  FMUL.FTZ R101, R56, R101 ;  /* 0x0000006538657220 */ /* 0x004fc60000410000 */
[----:B------:R-:W-:-:S03]  /*3e10*/  LEA.HI.X R53, R53, UR5, R44, 0x1, P2 ;  /* 0x0000000535357c11 */ /* 0x000fc600090f0c2c */
[----:B------:R-:W1:Y:S08]  /*3e20*/  MUFU.RCP R100, R100 ;  /* 0x0000006400647308 */ /* 0x000e700000001000 */
[----:B------:R-:W2:Y:S01]  /*3e30*/  MUFU.RCP R106, R54 ;  /* 0x00000036006a7308 */ /* 0x000ea20000001000 */
[----:B0-----:R-:W-:-:S07]  /*3e40*/  FADD.FTZ R97, R97, 1 ;  /* 0x3f80000061617421 */ /* 0x001fce0000010000 */
[----:B------:R-:W0:Y:S01]  /*3e50*/  MUFU.RCP R102, R102 ;  /* 0x0000006600667308 */ /* 0x000e220000001000 */
[----:B-1----:R-:W-:-:S05]  /*3e60*/  FMUL.FTZ R100, R57, R100 ;  /* 0x0000006439647220 */ /* 0x002fca0000410000 */
[----:B------:R-:W-:Y:S02]  /*3e70*/  F2FP.F16.F32.PACK_AB R101, R100, R101 ;  /* 0x000000656465723e */ /* 0x000fe400000000ff */
[----:B------:R1:W3:Y:S01]  /*3e80*/  MUFU.RCP R118, R40 ;  /* 0x0000002800767308 */ /* 0x0002e20000001000 */
[----:B--2---:R-:W-:-:S07]  /*3e90*/  FMUL.FTZ R106, R81, R106 ;  /* 0x0000006a516a7220 */ /* 0x004fce0000410000 */
[----:B------:R2:W4:Y:S01]  /*3ea0*/  MUFU.RCP R103, R46 ;  /* 0x0000002e00677308 */ /* 0x0005220000001000 */
[----:B-1----:R-:W-:Y:S01]  /*3eb0*/  IADD3.X R40, RZ, R63, RZ, P0, !PT ;  /* 0x0000003fff287210 */ /* 0x002fe200007fe4ff */
[----:B0-----:R-:W-:Y:S01]  /*3ec0*/  FMUL.FTZ R57, R87, R102 ;  /* 0x0000006657397220 */ /* 0x001fe20000410000 */
[----:B------:R-:W-:-:S04]  /*3ed0*/  LEA R54, P0, R47, UR4, 0x1 ;  /* 0x000000042f367c11 */ /* 0x000fc8000f8008ff */
[----:B------:R-:W-:Y:S01]  /*3ee0*/  F2FP.F16.F32.PACK_AB R106, R57, R106 ;  /* 0x0000006a396a723e */ /* 0x000fe200000000ff */
[----:B------:R0:W1:Y:S01]  /*3ef0*/  MUFU.RCP R99, R55 ;  /* 0x0000003700637308 */ /* 0x0000620000001000 */
[----:B--2---:R-:W-:Y:S01]  /*3f00*/  LEA R46, P3, R41, UR4, 0x1 ;  /* 0x00000004292e7c11 */ /* 0x004fe2000f8608ff */
[----:B------:R-:W-:Y:S02]  /*3f10*/  HADD2.F32 R57, -RZ, R20.H0_H0 ;  /* 0x20000014ff397230 */ /* 0x000fe40000004100 */
[----:B---3--:R-:W-:-:S03]  /*3f20*/  FMUL.FTZ R118, R91, R118 ;  /* 0x000000765b767220 */ /* 0x008fc60000410000 */
[----:B------:R-:W-:Y:S01]  /*3f30*/  FADD.FTZ R57, R57, -R64 ;  /* 0x8000004039397221 */ /* 0x000fe20000010000 */
[----:B------:R2:W3:Y:S01]  /*3f40*/  MUFU.RCP R115, R39 ;  /* 0x0000002700737308 */ /* 0x0004e20000001000 */
[----:B0-----:R-:W-:Y:S01]  /*3f50*/  LEA.HI.X R55, R47, UR5, R130, 0x1, P0 ;  /* 0x000000052f377c11 */ /* 0x001fe200080f0c82 */
[----:B----4-:R-:W-:Y:S01]  /*3f60*/  FMUL.FTZ R103, R92, R103 ;  /* 0x000000675c677220 */ /* 0x010fe20000410000 */
[----:B------:R-:W-:Y:S01]  /*3f70*/  LEA.HI.X R47, R41, UR5, R40, 0x1, P3 ;  /* 0x00000005292f7c11 */ /* 0x000fe200098f0c28 */
[----:B------:R-:W-:Y:S01]  /*3f80*/  FMUL.FTZ R57, R128, R57 ;  /* 0x0000003980397220 */ /* 0x000fe20000410000 */
[C---:B------:R-:W-:Y:S01]  /*3f90*/  IADD3 R41, R45.reuse, 0xa000, RZ ;  /* 0x0000a0002d297810 */ /* 0x040fe20007ffe0ff */
[----:B------:R-:W-:Y:S01]  /*3fa0*/  STG.E.U16 desc[UR6][R54.64], R101 ;  /* 0x0000006536007986 */ /* 0x000fe2000c101506 */
[----:B------:R-:W-:Y:S01]  /*3fb0*/  F2FP.F16.F32.PACK_AB R103, R96, R103 ;  /* 0x000000676067723e */ /* 0x000fe200000000ff */
[----:B------:R-:W0:Y:S01]  /*3fc0*/  MUFU.EX2 R98, R98 ;  /* 0x0000006200627308 */ /* 0x000e220000000800 */
[----:B--2---:R-:W-:Y:S01]  /*3fd0*/  IADD3 R39, R45, 0xc800, RZ ;  /* 0x0000c8002d277810 */ /* 0x004fe20007ffe0ff */
[----:B-1----:R-:W-:Y:S01]  /*3fe0*/  FMUL.FTZ R99, R86, R99 ;  /* 0x0000006356637220 */ /* 0x002fe20000410000 */
[----:B------:R-:W-:Y:S02]  /*3ff0*/  STG.E.U16 desc[UR6][R54.64+0x4], R106 ;  /* 0x0000046a36007986 */ /* 0x000fe4000c101506 */
[----:B------:R-:W-:-:S02]  /*4000*/  IADD3 R123, P0, R39, R104, RZ ;  /* 0x00000068277b7210 */ /* 0x000fc40007f1e0ff */
[-C--:B------:R-:W-:Y:S01]  /*4010*/  IADD3 R39, P2, R41, R104.reuse, RZ ;  /* 0x0000006829277210 */ /* 0x080fe20007f5e0ff */
[----:B------:R-:W1:Y:S01]  /*4020*/  MUFU.EX2 R38, R38 ;  /* 0x0000002600267308 */ /* 0x000e620000000800 */
[----:B------:R-:W-:Y:S01]  /*4030*/  IADD3 R41, P3, R119, R104, RZ ;  /* 0x0000006877297210 */ /* 0x000fe20007f7e0ff */
[----:B------:R-:W-:Y:S01]  /*4040*/  FADD.FTZ R119, R35, 1 ;  /* 0x3f80000023777421 */ /* 0x000fe20000010000 */
[----:B------:R-:W-:Y:S01]  /*4050*/  IADD3.X R134, RZ, R63, RZ, P0, !PT ;  /* 0x0000003fff867210 */ /* 0x000fe200007fe4ff */
[----:B---3--:R-:W-:Y:S01]  /*4060*/  FMUL.FTZ R86, R82, R115 ;  /* 0x0000007352567220 */ /* 0x008fe20000410000 */
[-C--:B------:R-:W-:Y:S02]  /*4070*/  IADD3.X R138, RZ, R63.reuse, RZ, P3, !PT ;  /* 0x0000003fff8a7210 */ /* 0x080fe40001ffe4ff */
[----:B------:R-:W-:Y:S01]  /*4080*/  IADD3.X R136, RZ, R63, RZ, P2, !PT ;  /* 0x0000003fff887210 */ /* 0x000fe200017fe4ff */
[----:B------:R-:W2:Y:S01]  /*4090*/  MUFU.RCP R122, R122 ;  /* 0x0000007a007a7308 */ /* 0x000ea20000001000 */
[----:B0-----:R-:W-:Y:S01]  /*40a0*/  FADD.FTZ R98, R98, 1 ;  /* 0x3f80000062627421 */ /* 0x001fe20000010000 */
[----:B------:R-:W-:-:S02]  /*40b0*/  LEA R40, P0, R41, UR4, 0x1 ;  /* 0x0000000429287c11 */ /* 0x000fc4000f8008ff */
[----:B------:R-:W-:Y:S02]  /*40c0*/  LOP3.LUT R115, R62, R79, RZ, 0xfc, !PT ;  /* 0x0000004f3e737212 */ /* 0x000fe400078efcff */
[----:B------:R-:W-:Y:S02]  /*40d0*/  LEA.HI.X R41, R41, UR5, R138, 0x1, P0 ;  /* 0x0000000529297c11 */ /* 0x000fe400080f0c8a */
[----:B------:R-:W0:Y:S01]  /*40e0*/  MUFU.RCP R112, R112 ;  /* 0x0000007000707308 */ /* 0x000e220000001000 */
[----:B-1----:R-:W-:Y:S01]  /*40f0*/  FADD.FTZ R38, R38, 1 ;  /* 0x3f80000026267421 */ /* 0x002fe20000010000 */
[----:B------:R-:W-:-:S06]  /*4100*/  IADD3 R108, P4, R108, R115, RZ ;  /* 0x000000736c6c7210 */ /* 0x000fcc0007f9e0ff */
[----:B------:R1:W3:Y:S01]  /*4110*/  MUFU.RCP R130, R119 ;  /* 0x0000007700827308 */ /* 0x0002e20000001000 */
[----:B--2---:R-:W-:-:S07]  /*4120*/  FMUL.FTZ R56, R85, R122 ;  /* 0x0000007a55387220 */ /* 0x004fce0000410000 */
[----:B------:R2:W4:Y:S01]  /*4130*/  MUFU.RCP R81, R97 ;  /* 0x0000006100517308 */ /* 0x0005220000001000 */
[----:B0-----:R-:W-:Y:S01]  /*4140*/  FMUL.FTZ R85, R83, R112 ;  /* 0x0000007053557220 */ /* 0x001fe20000410000 */
[----:B-1----:R-:W-:-:S04]  /*4150*/  IADD3 R119, R45, 0x19000, RZ ;  /* 0x000190002d777810 */ /* 0x002fc80007ffe0ff */
[----:B------:R-:W-:Y:S02]  /*4160*/  F2FP.F16.F32.PACK_AB R85, R86, R85 ;  /* 0x000000555655723e */ /* 0x000fe400000000ff */
[----:B------:R-:W0:Y:S01]  /*4170*/  MUFU.EX2 R114, R114 ;  /* 0x0000007200727308 */ /* 0x000e220000000800 */
[----:B---3--:R-:W-:Y:S01]  /*4180*/  FMUL.FTZ R83, R65, R130 ;  /* 0x0000008241537220 */ /* 0x008fe20000410000 */
[----:B------:R-:W-:Y:S01]  /*4190*/  PRMT R65, R106, 0x7632, R65 ;  /* 0x000076326a417816 */ /* 0x000fe20000000041 */
[----:B------:R-:W-:Y:S01]  /*41a0*/  FFMA.FTZ R130, R124, R57, R125 ;  /* 0x000000397c827223 */ /* 0x000fe2000001007d */
[--C-:B------:R-:W-:Y:S01]  /*41b0*/  HADD2.F32 R57, -RZ, R21.reuse.H0_H0 ;  /* 0x20000015ff397230 */ /* 0x100fe20000004100 */
[----:B--2---:R-:W-:Y:S01]  /*41c0*/  IADD3 R97, R45, 0x3e800, RZ ;  /* 0x0003e8002d617810 */ /* 0x004fe20007ffe0ff */
[----:B------:R-:W-:Y:S01]  /*41d0*/  HADD2.F32 R21, -RZ, R21.H1_H1 ;  /* 0x30000015ff157230 */ /* 0x000fe20000004100 */
[----:B------:R1:W-:Y:S01]  /*41e0*/  STG.E.U16 desc[UR6][R54.64+0x6], R65 ;  /* 0x0000064136007986 */ /* 0x0003e2000c101506 */
[----:B------:R-:W2:Y:S01]  /*41f0*/  MUFU.RCP R110, R110 ;  /* 0x0000006e006e7308 */ /* 0x000ea20000001000 */
[----:B----4-:R-:W-:Y:S01]  /*4200*/  FMUL.FTZ R81, R58, R81 ;  /* 0x000000513a517220 */ /* 0x010fe20000410000 */
[----:B------:R-:W-:Y:S01]  /*4210*/  PRMT R58, R101, 0x7632, R58 ;  /* 0x00007632653a7816 */ /* 0x000fe2000000003a */
[----:B------:R-:W-:-:S04]  /*4220*/  FADD.FTZ R21, R21, -R64 ;  /* 0x8000004015157221 */ /* 0x000fc80000010000 */
[----:B------:R3:W-:Y:S01]  /*4230*/  STG.E.U16 desc[UR6][R54.64+0x2], R58 ;  /* 0x0000023a36007986 */ /* 0x0007e2000c101506 */
[----:B------:R-:W-:Y:S01]  /*4240*/  MUFU.EX2 R34, R34 ;  /* 0x0000002200227308 */ /* 0x000fe20000000800 */
[----:B0-----:R-:W-:Y:S01]  /*4250*/  FADD.FTZ R114, R114, 1 ;  /* 0x3f80000072727421 */ /* 0x001fe20000010000 */
[----:B------:R-:W-:Y:S01]  /*4260*/  FMUL.FTZ R21, R128, R21 ;  /* 0x0000001580157220 */ /* 0x000fe20000410000 */
[----:B------:R-:W-:Y:S03]  /*4270*/  STG.E.U16 desc[UR6][R52.64+0x4], R103 ;  /* 0x0000046734007986 */ /* 0x000fe6000c101506 */
[----:B------:R-:W-:Y:S01]  /*4280*/  FFMA.FTZ R145, R132, R21, R133 ;  /* 0x0000001584917223 */ /* 0x000fe20000010085 */
[----:B------:R-:W-:Y:S01]  /*4290*/  HADD2.F32 R21, -RZ, R18.H1_H1 ;  /* 0x30000012ff157230 */ /* 0x000fe20000004100 */
[----:B------:R0:W4:Y:S01]  /*42a0*/  MUFU.RCP R44, R38 ;  /* 0x00000026002c7308 */ /* 0x0001220000001000 */
[----:B--2---:R-:W-:Y:S01]  /*42b0*/  FMUL.FTZ R110, R93, R110 ;  /* 0x0000006e5d6e7220 */ /* 0x004fe20000410000 */
[----:B-1----:R-:W-:Y:S01]  /*42c0*/  FMUL.FTZ R65, R145, -1.4426950216293334961 ;  /* 0xbfb8aa3b91417820 */ /* 0x002fe20000410000 */
[--C-:B---3--:R-:W-:Y:S01]  /*42d0*/  FADD.FTZ R55, R57, -R64.reuse ;  /* 0x8000004039377221 */ /* 0x108fe20000010000 */
[----:B------:R-:W-:Y:S01]  /*42e0*/  FADD.FTZ R21, R21, -R64 ;  /* 0x8000004015157221 */ /* 0x000fe20000010000 */
[----:B------:R-:W-:-:S02]  /*42f0*/  IADD3 R93, R45, 0x37000, RZ ;  /* 0x000370002d5d7810 */ /* 0x000fc40007ffe0ff */
[----:B------:R-:W-:Y:S01]  /*4300*/  F2FP.F16.F32.PACK_AB R99, R110, R99 ;  /* 0x000000636e63723e */ /* 0x000fe200000000ff */
[----:B------:R-:W1:Y:S01]  /*4310*/  MUFU.RCP R98, R98 ;  /* 0x0000006200627308 */ /* 0x000e620000001000 */
[C---:B------:R-:W-:Y:S01]  /*4320*/  FMUL.FTZ R55, R128.reuse, R55 ;  /* 0x0000003780377220 */ /* 0x040fe20000410000 */
[----:B------:R-:W-:Y:S01]  /*4330*/  FMUL.FTZ R21, R128, R21 ;  /* 0x0000001580157220 */ /* 0x000fe20000410000 */
[C---:B0-----:R-:W-:Y:S01]  /*4340*/  LEA R38, P2, R39.reuse, UR4, 0x1 ;  /* 0x0000000427267c11 */ /* 0x041fe2000f8408ff */
[----:B------:R0:W-:Y:S02]  /*4350*/  STG.E.U16 desc[UR6][R52.64], R99 ;  /* 0x0000006334007986 */ /* 0x0001e4000c101506 */
[----:B------:R-:W-:Y:S01]  /*4360*/  FFMA.FTZ R144, R126, R21, R127 ;  /* 0x000000157e907223 */ /* 0x000fe2000001007f */
[----:B------:R-:W-:Y:S01]  /*4370*/  LEA.HI.X R39, R39, UR5, R136, 0x1, P2 ;  /* 0x0000000527277c11 */ /* 0x000fe200090f0c88 */
[----:B------:R2:W-:Y:S01]  /*4380*/  MUFU.RCP R117, R114 ;  /* 0x0000007200757308 */ /* 0x0005e20000001000 */
[----:B----4-:R-:W-:Y:S01]  /*4390*/  FMUL.FTZ R87, R77, R44 ;  /* 0x0000002c4d577220 */ /* 0x010fe20000410000 */
[----:B------:R-:W-:Y:S01]  /*43a0*/  FMUL.FTZ R57, R144, -1.4426950216293334961 ;  /* 0xbfb8aa3b90397820 */ /* 0x000fe20000410000 */
[----:B------:R-:W-:-:S05]  /*43b0*/  IADD3 R97, P2, R97, R104, RZ ;  /* 0x0000006861617210 */ /* 0x000fca0007f5e0ff */
[----:B------:R-:W3:Y:S01]  /*43c0*/  MUFU.EX2 R105, R105 ;  /* 0x0000006900697308 */ /* 0x000ee20000000800 */
[----:B--2---:R-:W-:Y:S01]  /*43d0*/  FADD.FTZ R114, R34, 1 ;  /* 0x3f80000022727421 */ /* 0x004fe20000010000 */
[----:B------:R-:W-:Y:S01]  /*43e0*/  LEA R34, P3, R123, UR4, 0x1 ;  /* 0x000000047b227c11 */ /* 0x000fe2000f8608ff */
[----:B-1----:R-:W-:Y:S01]  /*43f0*/  FMUL.FTZ R44, R59, R98 ;  /* 0x000000623b2c7220 */ /* 0x002fe20000410000 */
[----:B------:R-:W-:Y:S01]  /*4400*/  HADD2.F32 R59, -RZ, R20.H1_H1 ;  /* 0x30000014ff3b7230 */ /* 0x000fe20000004100 */
[----:B------:R-:W-:Y:S01]  /*4410*/  PRMT R20, R99, 0x7632, R20 ;  /* 0x0000763263147816 */ /* 0x000fe20000000014 */
[----:B0-----:R-:W-:Y:S01]  /*4420*/  HADD2.F32 R99, -RZ, R23.H1_H1 ;  /* 0x30000017ff637230 */ /* 0x001fe20000004100 */
[----:B------:R-:W-:Y:S01]  /*4430*/  LEA.HI.X R35, R123, UR5, R134, 0x1, P3 ;  /* 0x000000057b237c11 */ /* 0x000fe200098f0c86 */
[----:B------:R-:W0:Y:S01]  /*4440*/  MUFU.EX2 R107, R107 ;  /* 0x0000006b006b7308 */ /* 0x000e220000000800 */
[----:B------:R-:W-:Y:S01]  /*4450*/  FFMA.FTZ R134, R129, R55, R146 ;  /* 0x0000003781867223 */ /* 0x000fe20000010092 */
[----:B------:R-:W-:Y:S01]  /*4460*/  HADD2.F32 R55, -RZ, R18.H0_H0 ;  /* 0x20000012ff377230 */ /* 0x000fe20000004100 */
[----:B------:R1:W-:Y:S01]  /*4470*/  STG.E.U16 desc[UR6][R52.64+0x2], R20 ;  /* 0x0000021434007986 */ /* 0x0003e2000c101506 */
[----:B------:R-:W-:Y:S01]  /*4480*/  FADD.FTZ R59, R59, -R64 ;  /* 0x800000403b3b7221 */ /* 0x000fe20000010000 */
[----:B------:R-:W-:Y:S01]  /*4490*/  F2FP.F16.F32.PACK_AB R44, R81, R44 ;  /* 0x0000002c512c723e */ /* 0x000fe200000000ff */
[----:B------:R-:W-:-:S02]  /*44a0*/  HADD2.F32 R81, -RZ, R22.H1_H1 ;  /* 0x30000016ff517230 */ /* 0x000fc40000004100 */
[----:B------:R-:W-:Y:S01]  /*44b0*/  FADD.FTZ R55, R55, -R64 ;  /* 0x8000004037377221 */ /* 0x000fe20000010000 */
[----:B------:R-:W2:Y:S01]  /*44c0*/  MUFU.EX2 R109, R109 ;  /* 0x0000006d006d7308 */ /* 0x000ea20000000800 */
[----:B---3--:R-:W-:Y:S01]  /*44d0*/  FADD.FTZ R105, R105, 1 ;  /* 0x3f80000069697421 */ /* 0x008fe20000010000 */
[C---:B------:R-:W-:Y:S01]  /*44e0*/  FMUL.FTZ R59, R128.reuse, R59 ;  /* 0x0000003b803b7220 */ /* 0x040fe20000410000 */
[----:B------:R-:W-:Y:S01]  /*44f0*/  FMUL.FTZ R55, R128, R55 ;  /* 0x0000003780377220 */ /* 0x000fe20000410000 */
[----:B------:R-:W-:Y:S02]  /*4500*/  IADD3 R0, P3, R0, R115, RZ ;  /* 0x0000007300007210 */ /* 0x000fe40007f7e0ff */
[----:B------:R-:W-:Y:S01]  /*4510*/  FFMA.FTZ R131, R126, R59, R127 ;  /* 0x0000003b7e837223 */ /* 0x000fe2000001007f */
[----:B-1----:R-:W-:Y:S01]  /*4520*/  PRMT R20, R103, 0x7632, R20 ;  /* 0x0000763267147816 */ /* 0x002fe20000000014 */
[----:B------:R-:W-:Y:S01]  /*4530*/  FFMA.FTZ R135, R124, R55, R125 ;  /* 0x000000377c877223 */ /* 0x000fe2000001007d */
[----:B------:R-:W-:Y:S01]  /*4540*/  HADD2.F32 R55, -RZ, R19.H1_H1 ;  /* 0x30000013ff377230 */ /* 0x000fe20000004100 */
[----:B------:R-:W1:Y:S01]  /*4550*/  MUFU.RCP R105, R105 ;  /* 0x0000006900697308 */ /* 0x000e620000001000 */
[----:B0-----:R-:W-:Y:S01]  /*4560*/  FADD.FTZ R107, R107, 1 ;  /* 0x3f8000006b6b7421 */ /* 0x001fe20000010000 */
[----:B------:R0:W-:Y:S01]  /*4570*/  STG.E.U16 desc[UR6][R52.64+0x6], R20 ;  /* 0x0000061434007986 */ /* 0x0001e2000c101506 */
[----:B------:R-:W-:Y:S01]  /*4580*/  FMUL.FTZ R77, R131, -1.4426950216293334961 ;  /* 0xbfb8aa3b834d7820 */ /* 0x000fe20000410000 */
[----:B------:R-:W-:Y:S01]  /*4590*/  FADD.FTZ R21, R55, -R64 ;  /* 0x8000004037157221 */ /* 0x000fe20000010000 */
[----:B------:R-:W-:Y:S01]  /*45a0*/  FMUL.FTZ R59, R135, -1.4426950216293334961 ;  /* 0xbfb8aa3b873b7820 */ /* 0x000fe20000410000 */
[----:B------:R-:W-:Y:S01]  /*45b0*/  IADD3 R103, R45, 0x39800, RZ ;  /* 0x000398002d677810 */ /* 0x000fe20007ffe0ff */
[----:B--2---:R-:W-:Y:S01]  /*45c0*/  FADD.FTZ R109, R109, 1 ;  /* 0x3f8000006d6d7421 */ /* 0x004fe20000010000 */
[----:B------:R-:W2:Y:S01]  /*45d0*/  MUFU.RCP R107, R107 ;  /* 0x0000006b006b7308 */ /* 0x000ea20000001000 */
[----:B------:R-:W-:Y:S01]  /*45e0*/  FMUL.FTZ R21, R128, R21 ;  /* 0x0000001580157220 */ /* 0x000fe20000410000 */
[----:B------:R-:W-:-:S02]  /*45f0*/  IADD3.X R98, RZ, R63, RZ, P2, !PT ;  /* 0x0000003fff627210 */ /* 0x000fc400017fe4ff */
[----:B------:R-:W-:Y:S01]  /*4600*/  IADD3 R86, P2, R139, R104, RZ ;  /* 0x000000688b567210 */ /* 0x000fe20007f5e0ff */
[----:B------:R-:W-:Y:S01]  /*4610*/  FFMA.FTZ R106, R132, R21, R133 ;  /* 0x00000015846a7223 */ /* 0x000fe20000010085 */
[----:B0-----:R-:W-:Y:S02]  /*4620*/  HADD2.F32 R53, -RZ, R19.H0_H0 ;  /* 0x20000013ff357230 */ /* 0x001fe40000004100 */
[----:B------:R-:W-:Y:S02]  /*4630*/  HADD2.F32 R21, -RZ, R16.H1_H1 ;  /* 0x30000010ff157230 */ /* 0x000fe40000004100 */
[----:B-1----:R-:W-:Y:S01]  /*4640*/  FMUL.FTZ R105, R94, R105 ;  /* 0x000000695e697220 */ /* 0x002fe20000410000 */
[----:B------:R-:W0:Y:S01]  /*4650*/  MUFU.RCP R109, R109 ;  /* 0x0000006d006d7308 */ /* 0x000e220000001000 */
[----:B------:R-:W-:Y:S01]  /*4660*/  FADD.FTZ R19, R53, -R64 ;  /* 0x8000004035137221 */ /* 0x000fe20000010000 */
[--C-:B------:R-:W-:Y:S02]  /*4670*/  HADD2.F32 R53, -RZ, R17.reuse.H0_H0 ;  /* 0x20000011ff357230 */ /* 0x100fe40000004100 */
[----:B------:R-:W-:Y:S01]  /*4680*/  FMUL.FTZ R58, R106, -1.4426950216293334961 ;  /* 0xbfb8aa3b6a3a7820 */ /* 0x000fe20000410000 */
[----:B------:R-:W-:Y:S01]  /*4690*/  F2FP.F16.F32.PACK_AB R105, R105, R116 ;  /* 0x000000746969723e */ /* 0x000fe200000000ff */
[----:B------:R-:W-:Y:S01]  /*46a0*/  FMUL.FTZ R19, R128, R19 ;  /* 0x0000001380137220 */ /* 0x000fe20000410000 */
[----:B------:R-:W-:-:S02]  /*46b0*/  HADD2.F32 R17, -RZ, R17.H1_H1 ;  /* 0x30000011ff117230 */ /* 0x000fc40000004100 */
[----:B--2---:R-:W-:Y:S01]  /*46c0*/  FMUL.FTZ R107, R90, R107 ;  /* 0x0000006b5a6b7220 */ /* 0x004fe20000410000 */
[----:B------:R-:W1:Y:S01]  /*46d0*/  MUFU.RCP R111, R111 ;  /* 0x0000006f006f7308 */ /* 0x000e620000001000 */
[----:B------:R-:W-:Y:S01]  /*46e0*/  FFMA.FTZ R136, R129, R19, R146 ;  /* 0x0000001381887223 */ /* 0x000fe20000010092 */
[----:B------:R-:W-:Y:S01]  /*46f0*/  HADD2.F32 R19, -RZ, R16.H0_H0 ;  /* 0x20000010ff137230 */ /* 0x000fe20000004100 */
[----:B------:R-:W-:Y:S01]  /*4700*/  PRMT R18, R105, 0x7632, R18 ;  /* 0x0000763269127816 */ /* 0x000fe20000000012 */
[--C-:B------:R-:W-:Y:S01]  /*4710*/  FADD.FTZ R17, R17, -R64.reuse ;  /* 0x8000004011117221 */ /* 0x100fe20000010000 */
[----:B------:R-:W-:Y:S01]  /*4720*/  F2FP.F16.F32.PACK_AB R107, R107, R118 ;  /* 0x000000766b6b723e */ /* 0x000fe200000000ff */
[----:B------:R-:W-:Y:S01]  /*4730*/  STG.E.U16 desc[UR6][R46.64], R105 ;  /* 0x000000692e007986 */ /* 0x000fe2000c101506 */
[--C-:B------:R-:W-:Y:S01]  /*4740*/  FADD.FTZ R19, R19, -R64.reuse ;  /* 0x8000004013137221 */ /* 0x100fe20000010000 */
[----:B------:R-:W-:Y:S01]  /*4750*/  FMUL.FTZ R17, R128, R17 ;  /* 0x0000001180117220 */ /* 0x000fe20000410000 */
[----:B0-----:R-:W-:Y:S01]  /*4760*/  FMUL.FTZ R88, R88, R109 ;  /* 0x0000006d58587220 */ /* 0x001fe20000410000 */
[----:B------:R0:W-:Y:S01]  /*4770*/  STG.E.U16 desc[UR6][R46.64+0x2], R18 ;  /* 0x000002122e007986 */ /* 0x0001e2000c101506 */
[----:B------:R-:W-:Y:S01]  /*4780*/  FMUL.FTZ R16, R128, R19 ;  /* 0x0000001380107220 */ /* 0x000fe20000410000 */
[----:B------:R-:W-:Y:S01]  /*4790*/  FADD.FTZ R19, R21, -R64 ;  /* 0x8000004015137221 */ /* 0x000fe20000010000 */
[----:B------:R-:W-:Y:S01]  /*47a0*/  FFMA.FTZ R159, R132, R17, R133 ;  /* 0x00000011849f7223 */ /* 0x000fe20000010085 */
[----:B------:R2:W-:Y:S01]  /*47b0*/  STG.E.U16 desc[UR6][R46.64+0x4], R107 ;  /* 0x0000046b2e007986 */ /* 0x0005e2000c101506 */
[----:B------:R-:W-:Y:S01]  /*47c0*/  F2FP.F16.F32.PACK_AB R88, R88, R89 ;  /* 0x000000595858723e */ /* 0x000fe200000000ff */
[----:B------:R-:W-:Y:S01]  /*47d0*/  FMUL.FTZ R19, R128, R19 ;  /* 0x0000001380137220 */ /* 0x000fe20000410000 */
[----:B-1----:R-:W-:Y:S01]  /*47e0*/  FMUL.FTZ R91, R84, R111 ;  /* 0x0000006f545b7220 */ /* 0x002fe20000410000 */
[----:B------:R-:W-:-:S02]  /*47f0*/  HADD2.F32 R17, -RZ, R14.H1_H1 ;  /* 0x3000000eff117230 */ /* 0x000fc40000004100 */
[----:B------:R-:W-:Y:S01]  /*4800*/  FMUL.FTZ R84, R80, R117 ;  /* 0x0000007550547220 */ /* 0x000fe20000410000 */
[----:B------:R-:W-:Y:S01]  /*4810*/  FFMA.FTZ R165, R126, R19, R127 ;  /* 0x000000137ea57223 */ /* 0x000fe2000001007f */
[----:B------:R-:W-:Y:S01]  /*4820*/  HADD2.F32 R19, -RZ, R14.H0_H0 ;  /* 0x2000000eff137230 */ /* 0x000fe20000004100 */
[----:B0-----:R-:W-:Y:S01]  /*4830*/  PRMT R18, R107, 0x7632, R18 ;  /* 0x000076326b127816 */ /* 0x001fe20000000012 */
[----:B------:R-:W0:Y:S01]  /*4840*/  MUFU.RCP R121, R114 ;  /* 0x0000007200797308 */ /* 0x000e220000001000 */
[----:B------:R-:W-:Y:S01]  /*4850*/  F2FP.F16.F32.PACK_AB R91, R91, R56 ;  /* 0x000000385b5b723e */ /* 0x000fe200000000ff */
[--C-:B------:R-:W-:Y:S01]  /*4860*/  FFMA.FTZ R16, R124, R16, R125.reuse ;  /* 0x000000107c107223 */ /* 0x100fe2000001007d */
[----:B------:R-:W-:Y:S01]  /*4870*/  FADD.FTZ R19, R19, -R64 ;  /* 0x8000004013137221 */ /* 0x000fe20000010000 */
[----:B------:R1:W-:Y:S01]  /*4880*/  STG.E.U16 desc[UR6][R46.64+0x6], R18 ;  /* 0x000006122e007986 */ /* 0x0003e2000c101506 */
[----:B------:R-:W-:Y:S01]  /*4890*/  PRMT R14, R91, 0x7632, R14 ;  /* 0x000076325b0e7816 */ /* 0x000fe2000000000e */
[----:B------:R-:W-:Y:S01]  /*48a0*/  FMUL.FTZ R21, R16, -1.4426950216293334961 ;  /* 0xbfb8aa3b10157820 */ /* 0x000fe20000410000 */
[----:B------:R-:W-:Y:S01]  /*48b0*/  FMUL.FTZ R19, R128, R19 ;  /* 0x0000001380137220 */ /* 0x000fe20000410000 */
[----:B------:R-:W-:Y:S01]  /*48c0*/  STG.E.U16 desc[UR6][R40.64], R88 ;  /* 0x0000005828007986 */ /* 0x000fe2000c101506 */
[----:B------:R-:W-:Y:S01]  /*48d0*/  F2FP.F16.F32.PACK_AB R84, R87, R84 ;  /* 0x000000545754723e */ /* 0x000fe200000000ff */
[----:B------:R-:W-:Y:S01]  /*48e0*/  MUFU.EX2 R77, R77 ;  /* 0x0000004d004d7308 */ /* 0x000fe20000000800 */
[----:B------:R-:W-:Y:S01]  /*48f0*/  FFMA.FTZ R158, R124, R19, R125 ;  /* 0x000000137c9e7223 */ /* 0x000fe2000001007d */
[--C-:B------:R-:W-:Y:S01]  /*4900*/  HADD2.F32 R19, -RZ, R15.reuse.H0_H0 ;  /* 0x2000000fff137230 */ /* 0x100fe20000004100 */
[----:B------:R-:W-:Y:S01]  /*4910*/  STG.E.U16 desc[UR6][R40.64+0x4], R91 ;  /* 0x0000045b28007986 */ /* 0x000fe2000c101506 */
[--C-:B------:R-:W-:Y:S01]  /*4920*/  FADD.FTZ R17, R17, -R64.reuse ;  /* 0x8000004011117221 */ /* 0x100fe20000010000 */
[----:B--2---:R-:W-:Y:S01]  /*4930*/  IADD3 R107, P5, R78, R115, RZ ;  /* 0x000000734e6b7210 */ /* 0x004fe20007fbe0ff */
[----:B-1----:R-:W-:Y:S01]  /*4940*/  FADD.FTZ R47, R53, -R64 ;  /* 0x80000040352f7221 */ /* 0x002fe20000010000 */
[----:B------:R-:W-:Y:S01]  /*4950*/  PRMT R46, R88, 0x7632, R46 ;  /* 0x00007632582e7816 */ /* 0x000fe2000000002e */
[----:B------:R-:W-:Y:S01]  /*4960*/  FADD.FTZ R19, R19, -R64 ;  /* 0x8000004013137221 */ /* 0x000fe20000010000 */
[----:B------:R-:W-:Y:S01]  /*4970*/  STG.E.U16 desc[UR6][R40.64+0x6], R14 ;  /* 0x0000060e28007986 */ /* 0x000fe2000c101506 */
[----:B------:R-:W-:Y:S01]  /*4980*/  FMUL.FTZ R47, R128, R47 ;  /* 0x0000002f802f7220 */ /* 0x000fe20000410000 */
[----:B0-----:R-:W-:Y:S01]  /*4990*/  FMUL.FTZ R82, R76, R121 ;  /* 0x000000794c527220 */ /* 0x001fe20000410000 */
[----:B------:R-:W-:Y:S01]  /*49a0*/  FMUL.FTZ R19, R128, R19 ;  /* 0x0000001380137220 */ /* 0x000fe20000410000 */
[----:B------:R0:W-:Y:S01]  /*49b0*/  STG.E.U16 desc[UR6][R40.64+0x2], R46 ;  /* 0x0000022e28007986 */ /* 0x0001e2000c101506 */
[----:B------:R-:W-:Y:S01]  /*49c0*/  FFMA.FTZ R160, R129, R47, R146 ;  /* 0x0000002f81a07223 */ /* 0x000fe20000010092 */
[----:B------:R-:W-:-:S02]  /*49d0*/  HADD2.F32 R47, -RZ, R15.H1_H1 ;  /* 0x3000000fff2f7230 */ /* 0x000fc40000004100 */
[----:B------:R-:W-:Y:S01]  /*49e0*/  FFMA.FTZ R156, R129, R19, R146 ;  /* 0x00000013819c7223 */ /* 0x000fe20000010092 */
[----:B------:R-:W-:Y:S01]  /*49f0*/  HADD2.F32 R19, -RZ, R36.H0_H0 ;  /* 0x20000024ff137230 */ /* 0x000fe20000004100 */
[----:B------:R-:W-:Y:S01]  /*4a00*/  PRMT R36, R85, 0x7632, R36 ;  /* 0x0000763255247816 */ /* 0x000fe20000000024 */
[----:B------:R-:W-:Y:S01]  /*4a10*/  STG.E.U16 desc[UR6][R38.64], R85 ;  /* 0x0000005526007986 */ /* 0x000fe2000c101506 */
[----:B------:R-:W1:Y:S01]  /*4a20*/  MUFU.EX2 R21, R21 ;  /* 0x0000001500157308 */ /* 0x000e620000000800 */
[----:B------:R-:W-:Y:S01]  /*4a30*/  FMUL.FTZ R76, R134, -1.4426950216293334961 ;  /* 0xbfb8aa3b864c7820 */ /* 0x000fe20000410000 */
[----:B------:R-:W-:Y:S01]  /*4a40*/  F2FP.F16.F32.PACK_AB R82, R83, R82 ;  /* 0x000000525352723e */ /* 0x000fe200000000ff */
[----:B------:R2:W-:Y:S01]  /*4a50*/  STG.E.U16 desc[UR6][R38.64+0x2], R36 ;  /* 0x0000022426007986 */ /* 0x0005e2000c101506 */
[----:B------:R-:W-:Y:S01]  /*4a60*/  FMUL.FTZ R157, R128, R17 ;  /* 0x00000011809d7220 */ /* 0x000fe20000410000 */
[----:B0-----:R-:W-:Y:S01]  /*4a70*/  FADD.FTZ R41, R47, -R64 ;  /* 0x800000402f297221 */ /* 0x001fe20000010000 */
[--C-:B------:R-:W-:Y:S01]  /*4a80*/  HADD2.F32 R47, -RZ, R37.reuse.H0_H0 ;  /* 0x20000025ff2f7230 */ /* 0x100fe20000004100 */
[----:B------:R-:W-:Y:S01]  /*4a90*/  STG.E.U16 desc[UR6][R38.64+0x4], R84 ;  /* 0x0000045426007986 */ /* 0x000fe2000c101506 */
[----:B------:R-:W-:-:S02]  /*4aa0*/  HADD2.F32 R37, -RZ, R37.H1_H1 ;  /* 0x30000025ff257230 */ /* 0x000fc40000004100 */
[----:B------:R-:W-:Y:S01]  /*4ab0*/  FMUL.FTZ R41, R128, R41 ;  /* 0x0000002980297220 */ /* 0x000fe20000410000 */
[----:B------:R-:W0:Y:S01]  /*4ac0*/  MUFU.EX2 R76, R76 ;  /* 0x0000004c004c7308 */ /* 0x000e220000000800 */
[----:B------:R-:W-:Y:S01]  /*4ad0*/  IADD3.X R109, RZ, R63, RZ, P4, !PT ;  /* 0x0000003fff6d7210 */ /* 0x000fe200027fe4ff */
[----:B------:R-:W-:Y:S01]  /*4ae0*/  FFMA.FTZ R157, R126, R157, R127 ;  /* 0x0000009d7e9d7223 */ /* 0x000fe2000001007f */
[--C-:B------:R-:W-:Y:S01]  /*4af0*/  FFMA.FTZ R155, R132, R41, R133.reuse ;  /* 0x00000029849b7223 */ /* 0x100fe20000010085 */
[----:B------:R-:W-:Y:S01]  /*4b00*/  HADD2.F32 R41, -RZ, R36.H1_H1 ;  /* 0x30000024ff297230 */ /* 0x000fe20000004100 */
[----:B--2---:R-:W-:Y:S01]  /*4b10*/  PRMT R36, R84, 0x7632, R36 ;  /* 0x0000763254247816 */ /* 0x004fe20000000024 */
[--C-:B------:R-:W-:Y:S01]  /*4b20*/  FADD.FTZ R37, R37, -R64.reuse ;  /* 0x8000004025257221 */ /* 0x100fe20000010000 */
[----:B------:R-:W-:Y:S01]  /*4b30*/  IADD3 R94, P4, R103, R104, RZ ;  /* 0x00000068675e7210 */ /* 0x000fe20007f9e0ff */
[----:B------:R-:W2:Y:S01]  /*4b40*/  MUFU.EX2 R65, R65 ;  /* 0x0000004100417308 */ /* 0x000ea20000000800 */
[----:B------:R-:W-:Y:S01]  /*4b50*/  FADD.FTZ R41, R41, -R64 ;  /* 0x8000004029297221 */ /* 0x000fe20000010000 */
[----:B------:R3:W-:Y:S01]  /*4b60*/  STG.E.U16 desc[UR6][R38.64+0x6], R36 ;  /* 0x0000062426007986 */ /* 0x0007e2000c101506 */
[C---:B------:R-:W-:Y:S01]  /*4b70*/  FMUL.FTZ R37, R128.reuse, R37 ;  /* 0x0000002580257220 */ /* 0x040fe20000410000 */
[----:B-1----:R-:W-:Y:S01]  /*4b80*/  FADD.FTZ R21, R21, 1 ;  /* 0x3f80000015157421 */ /* 0x002fe20000010000 */
[----:B------:R-:W-:Y:S01]  /*4b90*/  FMUL.FTZ R41, R128, R41 ;  /* 0x0000002980297220 */ /* 0x000fe20000410000 */
[----:B------:R-:W-:Y:S01]  /*4ba0*/  STG.E.U16 desc[UR6][R34.64], R82 ;  /* 0x0000005222007986 */ /* 0x000fe2000c101506 */
[----:B------:R-:W-:Y:S01]  /*4bb0*/  FFMA.FTZ R151, R132, R37, R133 ;  /* 0x0000002584977223 */ /* 0x000fe20000010085 */
[----:B------:R-:W-:-:S02]  /*4bc0*/  HADD2.F32 R37, -RZ, R28.H1_H1 ;  /* 0x3000001cff257230 */ /* 0x000fc40000004100 */
[----:B------:R-:W-:Y:S01]  /*4bd0*/  FFMA.FTZ R153, R126, R41, R127 ;  /* 0x000000297e997223 */ /* 0x000fe2000001007f */
[----:B------:R-:W-:Y:S01]  /*4be0*/  HADD2.F32 R41, -RZ, R28.H0_H0 ;  /* 0x2000001cff297230 */ /* 0x000fe20000004100 */
[----:B------:R-:W-:Y:S01]  /*4bf0*/  PRMT R28, R82, 0x7632, R28 ;  /* 0x00007632521c7816 */ /* 0x000fe2000000001c */
[----:B------:R1:W-:Y:S01]  /*4c00*/  STG.E.U16 desc[UR6][R34.64+0x4], R44 ;  /* 0x0000042c22007986 */ /* 0x0003e2000c101506 */
[----:B------:R-:W-:Y:S01]  /*4c10*/  FADD.FTZ R37, R37, -R64 ;  /* 0x8000004025257221 */ /* 0x000fe20000010000 */
[----:B---3--:R-:W-:Y:S01]  /*4c20*/  PRMT R36, R44, 0x7632, R36 ;  /* 0x000076322c247816 */ /* 0x008fe20000000024 */
[----:B------:R-:W-:Y:S01]  /*4c30*/  FADD.FTZ R39, R41, -R64 ;  /* 0x8000004029277221 */ /* 0x000fe20000010000 */
[--C-:B------:R-:W-:Y:S02]  /*4c40*/  HADD2.F32 R41, -RZ, R29.reuse.H0_H0 ;  /* 0x2000001dff297230 */ /* 0x100fe40000004100 */
[----:B------:R-:W-:Y:S01]  /*4c50*/  FMUL.FTZ R37, R128, R37 ;  /* 0x0000002580257220 */ /* 0x000fe20000410000 */
[----:B------:R-:W-:-:S02]  /*4c60*/  HADD2.F32 R29, -RZ, R29.H1_H1 ;  /* 0x3000001dff1d7230 */ /* 0x000fc40000004100 */
[----:B------:R-:W-:Y:S01]  /*4c70*/  FMUL.FTZ R39, R128, R39 ;  /* 0x0000002780277220 */ /* 0x000fe20000410000 */
[----:B------:R-:W-:Y:S01]  /*4c80*/  STG.E.U16 desc[UR6][R34.64+0x2], R28 ;  /* 0x0000021c22007986 */ /* 0x000fe2000c101506 */
[----:B------:R-:W-:Y:S01]  /*4c90*/  FFMA.FTZ R149, R126, R37, R127 ;  /* 0x000000257e957223 */ /* 0x000fe2000001007f */
[--C-:B------:R-:W-:Y:S02]  /*4ca0*/  HADD2.F32 R37, -RZ, R26.reuse.H0_H0 ;  /* 0x2000001aff257230 */ /* 0x100fe40000004100 */
[----:B------:R-:W-:Y:S01]  /*4cb0*/  FFMA.FTZ R150, R124, R39, R125 ;  /* 0x000000277c967223 */ /* 0x000fe2000001007d */
[--C-:B------:R-:W-:Y:S01]  /*4cc0*/  FADD.FTZ R39, R41, -R64.reuse ;  /* 0x8000004029277221 */ /* 0x100fe20000010000 */
[--C-:B------:R-:W-:Y:S01]  /*4cd0*/  FADD.FTZ R29, R29, -R64.reuse ;  /* 0x800000401d1d7221 */ /* 0x100fe20000010000 */
[----:B------:R-:W-:Y:S02]  /*4ce0*/  HADD2.F32 R41, -RZ, R27.H0_H0 ;  /* 0x2000001bff297230 */ /* 0x000fe40000004100 */
[----:B------:R-:W-:Y:S01]  /*4cf0*/  FADD.FTZ R37, R37, -R64 ;  /* 0x8000004025257221 */ /* 0x000fe20000010000 */
[C---:B------:R-:W-:Y:S01]  /*4d00*/  FMUL.FTZ R39, R128.reuse, R39 ;  /* 0x0000002780277220 */ /* 0x040fe20000410000 */
[----:B------:R-:W-:Y:S01]  /*4d10*/  FMUL.FTZ R29, R128, R29 ;  /* 0x0000001d801d7220 */ /* 0x000fe20000410000 */
[----:B------:R3:W-:Y:S01]  /*4d20*/  STG.E.U16 desc[UR6][R34.64+0x6], R36 ;  /* 0x0000062422007986 */ /* 0x0007e2000c101506 */
[----:B------:R-:W-:Y:S01]  /*4d30*/  MUFU.EX2 R59, R59 ;  /* 0x0000003b003b7308 */ /* 0x000fe20000000800 */
[----:B------:R-:W-:Y:S01]  /*4d40*/  FFMA.FTZ R148, R129, R39, R146 ;  /* 0x0000002781947223 */ /* 0x000fe20000010092 */
[----:B------:R-:W-:-:S02]  /*4d50*/  HADD2.F32 R39, -RZ, R26.H1_H1 ;  /* 0x3000001aff277230 */ /* 0x000fc40000004100 */
[----:B------:R-:W-:Y:S01]  /*4d60*/  FFMA.FTZ R147, R132, R29, R133 ;  /* 0x0000001d84937223 */ /* 0x000fe20000010085 */
[----:B------:R-:W-:Y:S02]  /*4d70*/  HADD2.F32 R29, -RZ, R27.H1_H1 ;  /* 0x3000001bff1d7230 */ /* 0x000fe40000004100 */
[----:B------:R-:W-:Y:S01]  /*4d80*/  FMUL.FTZ R37, R128, R37 ;  /* 0x0000002580257220 */ /* 0x000fe20000410000 */
[----:B------:R-:W-:Y:S01]  /*4d90*/  IADD3 R89, R45, 0x34800, RZ ;  /* 0x000348002d597810 */ /* 0x000fe20007ffe0ff */
[--C-:B------:R-:W-:Y:S01]  /*4da0*/  FADD.FTZ R27, R39, -R64.reuse ;  /* 0x80000040271b7221 */ /* 0x100fe20000010000 */
[----:B------:R-:W-:Y:S01]  /*4db0*/  MUFU.EX2 R58, R58 ;  /* 0x0000003a003a7308 */ /* 0x000fe20000000800 */
[----:B-1----:R-:W-:Y:S01]  /*4dc0*/  FFMA.FTZ R44, R124, R37, R125 ;  /* 0x000000257c2c7223 */ /* 0x002fe2000001007d */
[----:B------:R-:W-:Y:S02]  /*4dd0*/  HADD2.F32 R39, -RZ, R23.H0_H0 ;  /* 0x20000017ff277230 */ /* 0x000fe40000004100 */
[----:B------:R-:W-:Y:S01]  /*4de0*/  FMUL.FTZ R27, R128, R27 ;  /* 0x0000001b801b7220 */ /* 0x000fe20000410000 */
[----:B---3--:R-:W-:Y:S01]  /*4df0*/  HADD2.F32 R35, -RZ, R22.H0_H0 ;  /* 0x20000016ff237230 */ /* 0x008fe20000004100 */
[----:B------:R-:W-:Y:S01]  /*4e00*/  IADD3 R22, R45, 0x46000, RZ ;  /* 0x000460002d167810 */ /* 0x000fe20007ffe0ff */
[--C-:B------:R-:W-:Y:S01]  /*4e10*/  FADD.FTZ R23, R41, -R64.reuse ;  /* 0x8000004029177221 */ /* 0x100fe20000010000 */
[----:B------:R-:W-:Y:S01]  /*4e20*/  FFMA.FTZ R40, R126, R27, R127 ;  /* 0x0000001b7e287223 */ /* 0x000fe2000001007f */
[--C-:B------:R-:W-:Y:S01]  /*4e30*/  FADD.FTZ R27, R29, -R64.reuse ;  /* 0x800000401d1b7221 */ /* 0x100fe20000010000 */
[----:B------:R-:W-:Y:S01]  /*4e40*/  IADD3 R101, P6, R22, R115, RZ ;  /* 0x0000007316657210 */ /* 0x000fe20007fde0ff */
[----:B------:R-:W-:Y:S01]  /*4e50*/  FMUL.FTZ R55, R136, -1.4426950216293334961 ;  /* 0xbfb8aa3b88377820 */ /* 0x000fe20000410000 */
[----:B------:R-:W-:Y:S01]  /*4e60*/  IADD3 R91, R45, 0x2a800, RZ ;  /* 0x0002a8002d5b7810 */ /* 0x000fe20007ffe0ff */
[C---:B------:R-:W-:Y:S01]  /*4e70*/  FMUL.FTZ R27, R128.reuse, R27 ;  /* 0x0000001b801b7220 */ /* 0x040fe20000410000 */
[----:B------:R-:W-:Y:S01]  /*4e80*/  IADD3.X R22, RZ, R63, RZ, P3, !PT ;  /* 0x0000003fff167210 */ /* 0x000fe20001ffe4ff */
[----:B------:R-:W-:Y:S01]  /*4e90*/  FMUL.FTZ R23, R128, R23 ;  /* 0x0000001780177220 */ /* 0x000fe20000410000 */
[----:B------:R-:W-:Y:S01]  /*4ea0*/  IADD3.X R105, RZ, R63, RZ, P5, !PT ;  /* 0x0000003fff697210 */ /* 0x000fe20002ffe4ff */
[----:B------:R-:W-:Y:S01]  /*4eb0*/  FFMA.FTZ R37, R132, R27, R133 ;  /* 0x0000001b84257223 */ /* 0x000fe20000010085 */
[----:B------:R-:W-:Y:S01]  /*4ec0*/  FADD.FTZ R27, R81, -R64 ;  /* 0x80000040511b7221 */ /* 0x000fe20000010000 */
[-C--:B------:R-:W-:Y:S01]  /*4ed0*/  IADD3 R93, P5, R93, R104.reuse, RZ ;  /* 0x000000685d5d7210 */ /* 0x080fe20007fbe0ff */
[----:B------:R-:W-:Y:S01]  /*4ee0*/  FMUL.FTZ R15, R157, -1.4426950216293334961 ;  /* 0xbfb8aa3b9d0f7820 */ /* 0x000fe20000410000 */
[C---:B------:R-:W-:Y:S01]  /*4ef0*/  IADD3 R81, R45.reuse, 0x28000, RZ ;  /* 0x000280002d517810 */ /* 0x040fe20007ffe0ff */
[----:B------:R-:W-:Y:S01]  /*4f00*/  FMUL.FTZ R27, R128, R27 ;  /* 0x0000001b801b7220 */ /* 0x000fe20000410000 */
[-C--:B------:R-:W-:Y:S01]  /*4f10*/  IADD3.X R103, RZ, R63.reuse, RZ, P6, !PT ;  /* 0x0000003fff677210 */ /* 0x080fe200037fe4ff */
[----:B------:R0:W-:Y:S01]  /*4f20*/  STL [R1], R22 ;  /* 0x0000001601007387 */ /* 0x0001e20000100800 */
[----:B------:R-:W-:Y:S01]  /*4f30*/  IADD3.X R96, RZ, R63, RZ, P4, !PT ;  /* 0x0000003fff607210 */ /* 0x000fe200027fe4ff */
[----:B------:R-:W1:Y:S01]  /*4f40*/  MUFU.RCP R21, R21 ;  /* 0x0000001500157308 */ /* 0x000e620000001000 */
[----:B------:R-:W-:Y:S01]  /*4f50*/  IADD3 R111, R45, 0x25800, RZ ;  /* 0x000258002d6f7810 */ /* 0x000fe20007ffe0ff */
[----:B------:R-:W-:Y:S01]  /*4f60*/  FMUL.FTZ R17, R158, -1.4426950216293334961 ;  /* 0xbfb8aa3b9e117820 */ /* 0x000fe20000410000 */
[-C--:B------:R-:W-:Y:S01]  /*4f70*/  IADD3 R89, P6, R89, R104.reuse, RZ ;  /* 0x0000006859597210 */ /* 0x080fe20007fde0ff */
[----:B------:R-:W-:Y:S01]  /*4f80*/  FFMA.FTZ R38, R129, R23, R146 ;  /* 0x0000001781267223 */ /* 0x000fe20000010092 */
[-C--:B------:R-:W-:Y:S01]  /*4f90*/  IADD3 R82, P4, R91, R104.reuse, RZ ;  /* 0x000000685b527210 */ /* 0x080fe20007f9e0ff */
[--C-:B------:R-:W-:Y:S01]  /*4fa0*/  FADD.FTZ R23, R35, -R64.reuse ;  /* 0x8000004023177221 */ /* 0x100fe20000010000 */
[----:B------:R-:W-:Y:S01]  /*4fb0*/  IADD3.X R91, RZ, R63, RZ, P5, !PT ;  /* 0x0000003fff5b7210 */ /* 0x000fe20002ffe4ff */
[----:B0-----:R-:W-:Y:S01]  /*4fc0*/  FADD.FTZ R22, R76, 1 ;  /* 0x3f8000004c167421 */ /* 0x001fe20000010000 */
[----:B------:R-:W-:Y:S01]  /*4fd0*/  IADD3 R34, R45, 0x41000, RZ ;  /* 0x000410002d227810 */ /* 0x000fe20007ffe0ff */
[----:B------:R-:W0:Y:S01]  /*4fe0*/  MUFU.EX2 R57, R57 ;  /* 0x0000003900397308 */ /* 0x000e220000000800 */
[-C--:B------:R-:W-:Y:S01]  /*4ff0*/  IADD3 R81, P5, R81, R104.reuse, RZ ;  /* 0x0000006851517210 */ /* 0x080fe20007fbe0ff */
[----:B------:R-:W-:Y:S01]  /*5000*/  FFMA.FTZ R29, R126, R27, R127 ;  /* 0x0000001b7e1d7223 */ /* 0x000fe2000001007f */
[----:B------:R-:W-:Y:S01]  /*5010*/  FADD.FTZ R114, R77, 1 ;  /* 0x3f8000004d727421 */ /* 0x000fe20000010000 */
[----:B------:R-:W-:Y:S01]  /*5020*/  IADD3.X R90, RZ, R63, RZ, P6, !PT ;  /* 0x0000003fff5a7210 */ /* 0x000fe200037fe4ff */
[--C-:B------:R-:W-:Y:S01]  /*5030*/  FADD.FTZ R27, R99, -R64.reuse ;  /* 0x80000040631b7221 */ /* 0x100fe20000010000 */
[-C--:B------:R-:W-:Y:S01]  /*5040*/  IADD3 R77, P6, R111, R104.reuse, RZ ;  /* 0x000000686f4d7210 */ /* 0x080fe20007fde0ff */
[----:B------:R-:W-:Y:S01]  /*5050*/  FMUL.FTZ R14, R156, -1.4426950216293334961 ;  /* 0xbfb8aa3b9c0e7820 */ /* 0x000fe20000410000 */
[----:B------:R-:W3:Y:S01]  /*5060*/  MUFU.EX2 R55, R55 ;  /* 0x0000003700377308 */ /* 0x000ee20000000800 */
[----:B------:R-:W-:Y:S01]  /*5070*/  IADD3 R99, P0, R34, R115, RZ ;  /* 0x0000007322637210 */ /* 0x000fe20007f1e0ff */
[----:B--2---:R-:W-:Y:S01]  /*5080*/  FADD.FTZ R34, R65, 1 ;  /* 0x3f80000041227421 */ /* 0x004fe20000010000 */
[----:B------:R-:W-:Y:S01]  /*5090*/  IADD3.X R79, RZ, R63, RZ, P5, !PT ;  /* 0x0000003fff4f7210 */ /* 0x000fe20002ffe4ff */
[----:B------:R-:W-:Y:S01]  /*50a0*/  FMUL.FTZ R23, R128, R23 ;  /* 0x0000001780177220 */ /* 0x000fe20000410000 */
[----:B------:R-:W-:Y:S01]  /*50b0*/  IADD3 R142, P5, R119, R104, RZ ;  /* 0x00000068778e7210 */ /* 0x000fe20007fbe0ff */
[----:B-1----:R-:W-:Y:S01]  /*50c0*/  FMUL.FTZ R16, R16, R21 ;  /* 0x0000001510107220 */ /* 0x002fe20000410000 */
[C---:B------:R-:W-:Y:S01]  /*50d0*/  IADD3 R87, R45.reuse, 0x32000, RZ ;  /* 0x000320002d577810 */ /* 0x040fe20007ffe0ff */
[----:B------:R-:W1:Y:S01]  /*50e0*/  MUFU.EX2 R15, R15 ;  /* 0x0000000f000f7308 */ /* 0x000e620000000800 */
[C---:B------:R-:W-:Y:S01]  /*50f0*/  IADD3 R85, R45.reuse, 0x2d000, RZ ;  /* 0x0002d0002d557810 */ /* 0x040fe20007ffe0ff */
[----:B------:R-:W-:Y:S01]  /*5100*/  FFMA.FTZ R35, R124, R23, R125 ;  /* 0x000000177c237223 */ /* 0x000fe2000001007d */
[----:B------:R-:W-:Y:S01]  /*5110*/  IADD3 R83, R45, 0x20800, RZ ;  /* 0x000208002d537810 */ /* 0x000fe20007ffe0ff */
[----:B------:R-:W-:Y:S01]  /*5120*/  FADD.FTZ R23, R39, -R64 ;  /* 0x8000004027177221 */ /* 0x000fe20000010000 */
[C---:B------:R-:W-:Y:S01]  /*5130*/  IADD3 R121, R45.reuse, 0x1e000, RZ ;  /* 0x0001e0002d797810 */ /* 0x040fe20007ffe0ff */
[--C-:B------:R-:W-:Y:S01]  /*5140*/  HADD2.F32 R21, -RZ, R8.reuse.H1_H1 ;  /* 0x30000008ff157230 */ /* 0x100fe20000004100 */
[C---:B------:R-:W-:Y:S01]  /*5150*/  IADD3 R65, R45.reuse, 0x14000, RZ ;  /* 0x000140002d417810 */ /* 0x040fe20007ffe0ff */
[----:B------:R2:W-:Y:S01]  /*5160*/  MUFU.RCP R111, R22 ;  /* 0x00000016006f7308 */ /* 0x0005e20000001000 */
[C---:B------:R-:W-:Y:S01]  /*5170*/  IADD3 R119, R45.reuse, 0xf000, RZ ;  /* 0x0000f0002d777810 */ /* 0x040fe20007ffe0ff */
[----:B------:R-:W-:Y:S01]  /*5180*/  FMUL.FTZ R23, R128, R23 ;  /* 0x0000001780177220 */ /* 0x000fe20000410000 */
[----:B------:R-:W-:Y:S01]  /*5190*/  IADD3 R116, R45, 0x43800, RZ ;  /* 0x000438002d747810 */ /* 0x000fe20007ffe0ff */
[----:B0-----:R-:W-:Y:S01]  /*51a0*/  FADD.FTZ R57, R57, 1 ;  /* 0x3f80000039397421 */ /* 0x001fe20000010000 */
[----:B---3--:R-:W-:Y:S01]  /*51b0*/  FADD.FTZ R55, R55, 1 ;  /* 0x3f80000037377421 */ /* 0x008fe20000010000 */
[----:B------:R-:W-:Y:S01]  /*51c0*/  FFMA.FTZ R26, R129, R23, R146 ;  /* 0x00000017811a7223 */ /* 0x000fe20000010092 */
[----:B------:R-:W-:Y:S01]  /*51d0*/  HADD2.F32 R23, -RZ, R8.H0_H0 ;  /* 0x20000008ff177230 */ /* 0x000fe20000004100 */
[----:B------:R-:W0:Y:S01]  /*51e0*/  MUFU.EX2 R17, R17 ;  /* 0x0000001100117308 */ /* 0x000e220000000800 */
[----:B--2---:R-:W-:Y:S01]  /*51f0*/  FADD.FTZ R22, R59, 1 ;  /* 0x3f8000003b167421 */ /* 0x004fe20000010000 */
[----:B------:R-:W-:Y:S01]  /*5200*/  IADD3 R59, R45, 0x11800, RZ ;  /* 0x000118002d3b7810 */ /* 0x000fe20007ffe0ff */
[----:B------:R-:W-:Y:S01]  /*5210*/  FADD.FTZ R45, R58, 1 ;  /* 0x3f8000003a2d7421 */ /* 0x000fe20000010000 */
[----:B-1----:R-:W-:Y:S01]  /*5220*/  FADD.FTZ R8, R15, 1 ;  /* 0x3f8000000f087421 */ /* 0x002fe20000010000 */
[----:B------:R-:W-:Y:S01]  /*5230*/  FADD.FTZ R15, R21, -R64 ;  /* 0x80000040150f7221 */ /* 0x000fe20000010000 */
[----:B------:R-:W-:Y:S01]  /*5240*/  FMUL.FTZ R18, R159, -1.4426950216293334961 ;  /* 0xbfb8aa3b9f127820 */ /* 0x000fe20000410000 */
[--C-:B------:R-:W-:Y:S01]  /*5250*/  HADD2.F32 R21, -RZ, R9.reuse.H0_H0 ;  /* 0x20000009ff157230 */ /* 0x100fe20000004100 */
[----:B------:R-:W1:Y:S01]  /*5260*/  MUFU.EX2 R14, R14 ;  /* 0x0000000e000e7308 */ /* 0x000e620000000800 */
[----:B------:R-:W-:Y:S01]  /*5270*/  FMUL.FTZ R15, R128, R15 ;  /* 0x0000000f800f7220 */ /* 0x000fe20000410000 */
[----:B------:R-:W-:-:S02]  /*5280*/  HADD2.F32 R9, -RZ, R9.H1_H1 ;  /* 0x30000009ff097230 */ /* 0x000fc40000004100 */
[--C-:B------:R-:W-:Y:S01]  /*5290*/  FADD.FTZ R19, R19, -R64.reuse ;  /* 0x8000004013137221 */ /* 0x100fe20000010000 */
[--C-:B------:R-:W-:Y:S01]  /*52a0*/  FADD.FTZ R21, R21, -R64.reuse ;  /* 0x8000004015157221 */ /* 0x100fe20000010000 */
[----:B------:R2:W-:Y:S01]  /*52b0*/  STL [R1+0x4], R16 ;  /* 0x0000041001007387 */ /* 0x0005e20000100800 */
[----:B------:R-:W-:Y:S01]  /*52c0*/  FMUL.FTZ R20, R160, -1.4426950216293334961 ;  /* 0xbfb8aa3ba0147820 */ /* 0x000fe20000410000 */
[--C-:B------:R-:W-:Y:S01]  /*52d0*/  FADD.FTZ R9, R9, -R64.reuse ;  /* 0x8000004009097221 */ /* 0x100fe20000010000 */
[----:B------:R-:W3:Y:S01]  /*52e0*/  MUFU.RCP R45, R45 ;  /* 0x0000002d002d7308 */ /* 0x000ee20000001000 */
[----:B0-----:R-:W-:Y:S01]  /*52f0*/  FADD.FTZ R17, R17, 1 ;  /* 0x3f80000011117421 */ /* 0x001fe20000010000 */
[C---:B------:R-:W-:Y:S01]  /*5300*/  FMUL.FTZ R21, R128.reuse, R21 ;  /* 0x0000001580157220 */ /* 0x040fe20000410000 */
[C---:B------:R-:W-:Y:S01]  /*5310*/  FMUL.FTZ R9, R128.reuse, R9 ;  /* 0x0000000980097220 */ /* 0x040fe20000410000 */
[----:B------:R-:W-:Y:S01]  /*5320*/  FMUL.FTZ R154, R128, R19 ;  /* 0x00000013809a7220 */ /* 0x000fe20000410000 */
[----:B------:R-:W-:Y:S01]  /*5330*/  FMUL.FTZ R19, R155, -1.4426950216293334961 ;  /* 0xbfb8aa3b9b137820 */ /* 0x000fe20000410000 */
[----:B------:R-:W-:Y:S01]  /*5340*/  FMUL.FTZ R161, R149, -1.4426950216293334961 ;  /* 0xbfb8aa3b95a17820 */ /* 0x000fe20000410000 */
[----:B------:R-:W-:Y:S01]  /*5350*/  FMUL.FTZ R163, R150, -1.4426950216293334961 ;  /* 0xbfb8aa3b96a37820 */ /* 0x000fe20000410000 */
[----:B------:R-:W0:Y:S01]  /*5360*/  MUFU.RCP R57, R57 ;  /* 0x0000003900397308 */ /* 0x000e220000001000 */
[----:B-1----:R-:W-:Y:S01]  /*5370*/  FADD.FTZ R14, R14, 1 ;  /* 0x3f8000000e0e7421 */ /* 0x002fe20000010000 */
[----:B------:R-:W-:Y:S01]  /*5380*/  FMUL.FTZ R54, R44, -1.4426950216293334961 ;  /* 0xbfb8aa3b2c367820 */ /* 0x000fe20000410000 */
[----:B------:R-:W-:Y:S01]  /*5390*/  FMUL.FTZ R110, R147, -1.4426950216293334961 ;  /* 0xbfb8aa3b936e7820 */ /* 0x000fe20000410000 */
[----:B------:R-:W-:Y:S01]  /*53a0*/  FMUL.FTZ R52, R38, -1.4426950216293334961 ;  /* 0xbfb8aa3b26347820 */ /* 0x000fe20000410000 */
[--C-:B------:R-:W-:Y:S01]  /*53b0*/  FADD.FTZ R47, R47, -R64.reuse ;  /* 0x800000402f2f7221 */ /* 0x100fe20000010000 */
[----:B------:R-:W-:Y:S01]  /*53c0*/  FMUL.FTZ R117, R148, -1.4426950216293334961 ;  /* 0xbfb8aa3b94757820 */ /* 0x000fe20000410000 */
[----:B------:R-:W-:Y:S01]  /*53d0*/  FMUL.FTZ R46, R35, -1.4426950216293334961 ;  /* 0xbfb8aa3b232e7820 */ /* 0x000fe20000410000 */
[----:B------:R-:W1:Y:S01]  /*53e0*/  MUFU.RCP R55, R55 ;  /* 0x0000003700377308 */ /* 0x000e620000001000 */
[----:B---3--:R-:W-:Y:S01]  /*53f0*/  FMUL.FTZ R106, R106, R45 ;  /* 0x0000002d6a6a7220 */ /* 0x008fe20000410000 */
[----:B------:R-:W-:Y:S01]  /*5400*/  FFMA.FTZ R45, R126, R15, R127 ;  /* 0x0000000f7e2d7223 */ /* 0x000fe2000001007f */
[----:B------:R-:W-:Y:S01]  /*5410*/  FMUL.FTZ R47, R128, R47 ;  /* 0x0000002f802f7220 */ /* 0x000fe20000410000 */
[----:B------:R-:W-:Y:S01]  /*5420*/  FMUL.FTZ R134, R134, R111 ;  /* 0x0000006f86867220 */ /* 0x000fe20000410000 */
[----:B------:R-:W-:Y:S01]  /*5430*/  FADD.FTZ R23, R23, -R64 ;  /* 0x8000004017177221 */ /* 0x000fe20000010000 */
[----:B------:R-:W-:Y:S01]  /*5440*/  FMUL.FTZ R41, R29, -1.4426950216293334961 ;  /* 0xbfb8aa3b1d297820 */ /* 0x000fe20000410000 */
[C-C-:B------:R-:W-:Y:S01]  /*5450*/  FFMA.FTZ R152, R129.reuse, R47, R146.reuse ;  /* 0x0000002f81987223 */ /* 0x140fe20000010092 */
[----:B------:R-:W3:Y:S01]  /*5460*/  MUFU.RCP R17, R17 ;  /* 0x0000001100117308 */ /* 0x000ee20000001000 */
[----:B0-----:R-:W-:Y:S01]  /*5470*/  FMUL.FTZ R144, R144, R57 ;  /* 0x0000003990907220 */ /* 0x001fe20000410000 */
[----:B------:R-:W-:Y:S01]  /*5480*/  FFMA.FTZ R57, R129, R21, R146 ;  /* 0x0000001581397223 */ /* 0x000fe20000010092 */
[----:B------:R-:W-:-:S02]  /*5490*/  HADD2.F32 R21, -RZ, R4.H0_H0 ;  /* 0x20000004ff157230 */ /* 0x000fc40000004100 */
[----:B------:R-:W-:Y:S01]  /*54a0*/  FMUL.FTZ R47, R37, -1.4426950216293334961 ;  /* 0xbfb8aa3b252f7820 */ /* 0x000fe20000410000 */
[----:B------:R-:W-:Y:S01]  /*54b0*/  FMUL.FTZ R27, R128, R27 ;  /* 0x0000001b801b7220 */ /* 0x000fe20000410000 */
[----:B------:R-:W-:Y:S01]  /*54c0*/  FMUL.FTZ R39, R26, -1.4426950216293334961 ;  /* 0xbfb8aa3b1a277820 */ /* 0x000fe20000410000 */
[----:B------:R-:W-:Y:S01]  /*54d0*/  FMUL.FTZ R23, R128, R23 ;  /* 0x0000001780177220 */ /* 0x000fe20000410000 */
[----:B------:R-:W0:Y:S01]  /*54e0*/  MUFU.EX2 R18, R18 ;  /* 0x0000001200127308 */ /* 0x000e220000000800 */
[----:B-1----:R-:W-:Y:S01]  /*54f0*/  FMUL.FTZ R136, R136, R55 ;  /* 0x0000003788887220 */ /* 0x002fe20000410000 */
[C-C-:B------:R-:W-:Y:S01]  /*5500*/  FFMA.FTZ R55, R132.reuse, R9, R133.reuse ;  /* 0x0000000984377223 */ /* 0x140fe20000010085 */
[----:B------:R-:W-:Y:S02]  /*5510*/  HADD2.F32 R9, -RZ, R4.H1_H1 ;  /* 0x30000004ff097230 */ /* 0x000fe40000004100 */
[----:B------:R-:W-:Y:S01]  /*5520*/  FFMA.FTZ R28, R132, R27, R133 ;  /* 0x0000001b841c7223 */ /* 0x000fe20000010085 */
[----:B------:R-:W-:Y:S01]  /*5530*/  FFMA.FTZ R27, R124, R23, R125 ;  /* 0x000000177c1b7223 */ /* 0x000fe2000001007d */
[----:B------:R-:W-:Y:S01]  /*5540*/  FMUL.FTZ R56, R165, -1.4426950216293334961 ;  /* 0xbfb8aa3ba5387820 */ /* 0x000fe20000410000 */
[----:B------:R-:W-:Y:S01]  /*5550*/  FMUL.FTZ R80, R130, -1.4426950216293334961 ;  /* 0xbfb8aa3b82507820 */ /* 0x000fe20000410000 */
[----:B------:R1:W4:Y:S01]  /*5560*/  MUFU.RCP R15, R14 ;  /* 0x0000000e000f7308 */ /* 0x0003220000001000 */
[----:B---3--:R-:W-:Y:S01]  /*5570*/  FMUL.FTZ R158, R158, R17 ;  /* 0x000000119e9e7220 */ /* 0x008fe20000410000 */
[--C-:B------:R-:W-:Y:S01]  /*5580*/  FADD.FTZ R17, R21, -R64.reuse ;  /* 0x8000004015117221 */ /* 0x100fe20000010000 */
[----:B------:R-:W-:Y:S01]  /*5590*/  FADD.FTZ R9, R9, -R64 ;  /* 0x8000004009097221 */ /* 0x000fe20000010000 */
[----:B------:R-:W-:Y:S01]  /*55a0*/  FMUL.FTZ R36, R28, -1.4426950216293334961 ;  /* 0xbfb8aa3b1c247820 */ /* 0x000fe20000410000 */
[----:B------:R-:W-:Y:S01]  /*55b0*/  FMUL.FTZ R23, R27, -1.4426950216293334961 ;  /* 0xbfb8aa3b1b177820 */ /* 0x000fe20000410000 */
[----:B------:R-:W-:Y:S01]  /*55c0*/  IADD3 R95, P3, R95, R104, RZ ;  /* 0x000000685f5f7210 */ /* 0x000fe20007f7e0ff */
[----:B------:R-:W-:Y:S01]  /*55d0*/  FMUL.FTZ R9, R128, R9 ;  /* 0x0000000980097220 */ /* 0x000fe20000410000 */
[----:B------:R-:W-:Y:S01]  /*55e0*/  MUFU.EX2 R19, R19 ;  /* 0x0000001300137308 */ /* 0x000fe20000000800 */
[----:B0-----:R-:W-:Y:S01]  /*55f0*/  FADD.FTZ R18, R18, 1 ;  /* 0x3f80000012127421 */ /* 0x001fe20000010000 */
[----:B-1----:R-:W-:Y:S01]  /*5600*/  FMUL.FTZ R14, R128, R17 ;  /* 0x00000011800e7220 */ /* 0x002fe20000410000 */
[----:B------:R-:W-:-:S02]  /*5610*/  HADD2.F32 R17, -RZ, R5.H1_H1 ;  /* 0x30000005ff117230 */ /* 0x000fc40000004100 */
[----:B------:R-:W-:Y:S01]  /*5620*/  FMUL.FTZ R123, R152, -1.4426950216293334961 ;  /* 0xbfb8aa3b987b7820 */ /* 0x000fe20000410000 */
[----:B------:R-:W-:Y:S01]  /*5630*/  FMUL.FTZ R112, R151, -1.4426950216293334961 ;  /* 0xbfb8aa3b97707820 */ /* 0x000fe20000410000 */
[----:B------:R-:W-:Y:S01]  /*5640*/  IADD3.X R100, RZ, R63, RZ, P0, !PT ;  /* 0x0000003fff647210 */ /* 0x000fe200007fe4ff */
[--C-:B------:R-:W-:Y:S01]  /*5650*/  FFMA.FTZ R154, R124, R154, R125.reuse ;  /* 0x0000009a7c9a7223 */ /* 0x100fe2000001007d */
[----:B------:R-:W0:Y:S01]  /*5660*/  MUFU.RCP R18, R18 ;  /* 0x0000001200127308 */ /* 0x000e220000001000 */
[----:B----4-:R-:W-:Y:S01]  /*5670*/  FMUL.FTZ R156, R156, R15 ;  /* 0x0000000f9c9c7220 */ /* 0x010fe20000410000 */
[----:B------:R-:W-:Y:S01]  /*5680*/  HADD2.F32 R15, -RZ, R5.H0_H0 ;  /* 0x20000005ff0f7230 */ /* 0x000fe20000004100 */
[----:B------:R-:W-:Y:S01]  /*5690*/  IADD3 R87, P0, R87, R104, RZ ;  /* 0x0000006857577210 */ /* 0x000fe20007f1e0ff */
[----:B------:R-:W-:Y:S01]  /*56a0*/  FFMA.FTZ R14, R124, R14, R125 ;  /* 0x0000000e7c0e7223 */ /* 0x000fe2000001007d */
[----:B------:R-:W-:Y:S01]  /*56b0*/  IADD3.X R102, RZ, R63, RZ, P3, !PT ;  /* 0x0000003fff667210 */ /* 0x000fe20001ffe4ff */
[----:B------:R-:W-:Y:S01]  /*56c0*/  FMUL.FTZ R164, R154, -1.4426950216293334961 ;  /* 0xbfb8aa3b9aa47820 */ /* 0x000fe20000410000 */
[--C-:B------:R-:W-:Y:S01]  /*56d0*/  FADD.FTZ R5, R15, -R64.reuse ;  /* 0x800000400f057221 */ /* 0x100fe20000010000 */
[----:B------:R-:W-:Y:S01]  /*56e0*/  FFMA.FTZ R15, R126, R9, R127 ;  /* 0x000000097e0f7223 */ /* 0x000fe2000001007f */
[----:B------:R-:W-:Y:S01]  /*56f0*/  FADD.FTZ R9, R17, -R64 ;  /* 0x8000004011097221 */ /* 0x000fe20000010000 */
[----:B------:R-:W-:-:S02]  /*5700*/  HADD2.F32 R17, -RZ, R2.H0_H0 ;  /* 0x20000002ff117230 */ /* 0x000fc40000004100 */
[C---:B------:R-:W-:Y:S01]  /*5710*/  FMUL.FTZ R5, R128.reuse, R5 ;  /* 0x0000000580057220 */ /* 0x040fe20000410000 */
[----:B------:R-:W1:Y:S01]  /*5720*/  MUFU.EX2 R20, R20 ;  /* 0x0000001400147308 */ /* 0x000e620000000800 */
[----:B------:R-:W-:Y:S01]  /*5730*/  FMUL.FTZ R9, R128, R9 ;  /* 0x0000000980097220 */ /* 0x000fe20000410000 */
[----:B------:R-:W-:Y:S01]  /*5740*/  IADD3 R85, P3, R85, R104, RZ ;  /* 0x0000006855557210 */ /* 0x000fe20007f7e0ff */
[----:B--2---:R-:W-:Y:S01]  /*5750*/  FFMA.FTZ R16, R129, R5, R146 ;  /* 0x0000000581107223 */ /* 0x004fe20000010092 */
[----:B------:R-:W-:Y:S01]  /*5760*/  FADD.FTZ R5, R17, -R64 ;  /* 0x8000004011057221 */ /* 0x000fe20000010000 */
[----:B0-----:R-:W-:Y:S01]  /*5770*/  FMUL.FTZ R159, R159, R18 ;  /* 0x000000129f9f7220 */ /* 0x001fe20000410000 */
[----:B------:R-:W-:Y:S01]  /*5780*/  FFMA.FTZ R17, R132, R9, R133 ;  /* 0x0000000984117223 */ /* 0x000fe20000010085 */
[--C-:B------:R-:W-:Y:S02]  /*5790*/  HADD2.F32 R9, -RZ, R3.reuse.H0_H0 ;  /* 0x20000003ff097230 */ /* 0x100fe40000004100 */
[----:B------:R-:W-:Y:S01]  /*57a0*/  FMUL.FTZ R5, R128, R5 ;  /* 0x0000000580057220 */ /* 0x000fe20000410000 */
[----:B------:R-:W0:Y:S01]  /*57b0*/  MUFU.RCP R8, R8 ;  /* 0x0000000800087308 */ /* 0x000e220000001000 */
[----:B------:R-:W-:Y:S01]  /*57c0*/  IADD3.X R88, RZ, R63, RZ, P2, !PT ;  /* 0x0000003fff587210 */ /* 0x000fe200017fe4ff */
[----:B------:R-:W-:-:S02]  /*57d0*/  HADD2.F32 R3, -RZ, R3.H1_H1 ;  /* 0x30000003ff037230 */ /* 0x000fc40000004100 */
[----:B------:R-:W-:Y:S01]  /*57e0*/  FFMA.FTZ R18, R124, R5, R125 ;  /* 0x000000057c127223 */ /* 0x000fe2000001007d */
[----:B------:R-:W-:Y:S02]  /*57f0*/  HADD2.F32 R5, -RZ, R2.H1_H1 ;  /* 0x30000002ff057230 */ /* 0x000fe40000004100 */
[----:B------:R-:W-:Y:S01]  /*5800*/  FADD.FTZ R2, R19, 1 ;  /* 0x3f80000013027421 */ /* 0x000fe20000010000 */
[--C-:B------:R-:W-:Y:S01]  /*5810*/  FADD.FTZ R9, R9, -R64.reuse ;  /* 0x8000004009097221 */ /* 0x100fe20000010000 */
[----:B------:R-:W-:Y:S01]  /*5820*/  IADD3.X R92, RZ, R63, RZ, P0, !PT ;  /* 0x0000003fff5c7210 */ /* 0x000fe200007fe4ff */
[----:B------:R-:W2:Y:S01]  /*5830*/  MUFU.EX2 R161, R161 ;  /* 0x000000a100a17308 */ /* 0x000ea20000000800 */
[----:B-1----:R-:W-:Y:S01]  /*5840*/  FADD.FTZ R20, R20, 1 ;  /* 0x3f80000014147421 */ /* 0x002fe20000010000 */
[C---:B------:R-:W-:Y:S01]  /*5850*/  FMUL.FTZ R9, R128.reuse, R9 ;  /* 0x0000000980097220 */ /* 0x040fe20000410000 */
[--C-:B------:R-:W-:Y:S01]  /*5860*/  FADD.FTZ R5, R5, -R64.reuse ;  /* 0x8000004005057221 */ /* 0x100fe20000010000 */
[-C--:B------:R-:W-:Y:S01]  /*5870*/  IADD3 R76, P2, R83, R104.reuse, RZ ;  /* 0x00000068534c7210 */ /* 0x080fe20007f5e0ff */
[----:B------:R-:W-:Y:S01]  /*5880*/  FADD.FTZ R3, R3, -R64 ;  /* 0x8000004003037221 */ /* 0x000fe20000010000 */
[----:B------:R-:W-:Y:S01]  /*5890*/  IADD3 R78, P0, R137, R104, RZ ;  /* 0x00000068894e7210 */ /* 0x000fe20007f1e0ff */
[----:B------:R-:W-:Y:S01]  /*58a0*/  FMUL.FTZ R5, R128, R5 ;  /* 0x0000000580057220 */ /* 0x000fe20000410000 */
[----:B------:R-:W-:Y:S01]  /*58b0*/  MUFU.EX2 R163, R163 ;  /* 0x000000a300a37308 */ /* 0x000fe20000000800 */
[----:B0-----:R-:W-:Y:S01]  /*58c0*/  FMUL.FTZ R157, R157, R8 ;  /* 0x000000089d9d7220 */ /* 0x001fe20000410000 */
[----:B------:R-:W-:Y:S01]  /*58d0*/  IADD3.X R83, RZ, R63, RZ, P3, !PT ;  /* 0x0000003fff537210 */ /* 0x000fe20001ffe4ff */
[----:B------:R-:W-:Y:S01]  /*58e0*/  FFMA.FTZ R19, R126, R5, R127 ;  /* 0x000000057e137223 */ /* 0x000fe2000001007f */
[----:B------:R-:W-:Y:S01]  /*58f0*/  HADD2.F32 R5, -RZ, R6.H0_H0 ;  /* 0x20000006ff057230 */ /* 0x000fe20000004100 */
[----:B------:R-:W-:Y:S01]  /*5900*/  IADD3 R138, P3, R121, R104, RZ ;  /* 0x00000068798a7210 */ /* 0x000fe20007f7e0ff */
[----:B------:R-:W-:Y:S01]  /*5910*/  FMUL.FTZ R3, R128, R3 ;  /* 0x0000000380037220 */ /* 0x000fe20000410000 */
[----:B------:R-:W-:Y:S01]  /*5920*/  IADD3.X R84, RZ, R63, RZ, P4, !PT ;  /* 0x0000003fff547210 */ /* 0x000fe200027fe4ff */
[----:B------:R-:W0:Y:S01]  /*5930*/  MUFU.RCP R2, R2 ;  /* 0x0000000200027308 */ /* 0x000e220000001000 */
[----:B------:R-:W-:Y:S01]  /*5940*/  FMUL.FTZ R53, R40, -1.4426950216293334961 ;  /* 0xbfb8aa3b28357820 */ /* 0x000fe20000410000 */
[----:B------:R-:W-:-:S06]  /*5950*/  FMUL.FTZ R162, R153, -1.4426950216293334961 ;  /* 0xbfb8aa3b99a27820 */ /* 0x000fcc0000410000 */
[----:B------:R-:W1:Y:S01]  /*5960*/  MUFU.EX2 R54, R54 ;  /* 0x0000003600367308 */ /* 0x000e620000000800 */
[----:B--2---:R-:W-:Y:S01]  /*5970*/  FADD.FTZ R8, R161, 1 ;  /* 0x3f800000a1087421 */ /* 0x004fe20000010000 */
[----:B------:R-:W-:Y:S01]  /*5980*/  FADD.FTZ R5, R5, -R64 ;  /* 0x8000004005057221 */ /* 0x000fe20000010000 */
[----:B------:R-:W-:Y:S01]  /*5990*/  IADD3.X R137, RZ, R63, RZ, P0, !PT ;  /* 0x0000003fff897210 */ /* 0x000fe200007fe4ff */
[----:B------:R-:W-:Y:S01]  /*59a0*/  FFMA.FTZ R21, R132, R3, R133 ;  /* 0x0000000384157223 */ /* 0x000fe20000010085 */
[----:B------:R-:W-:Y:S01]  /*59b0*/  IADD3.X R139, RZ, R63, RZ, P2, !PT ;  /* 0x0000003fff8b7210 */ /* 0x000fe200017fe4ff */
[----:B------:R-:W-:Y:S01]  /*59c0*/  FMUL.FTZ R5, R128, R5 ;  /* 0x0000000580057220 */ /* 0x000fe20000410000 */
[----:B------:R-:W-:Y:S01]  /*59d0*/  IADD3 R141, P4, R141, R104, RZ ;  /* 0x000000688d8d7210 */ /* 0x000fe20007f9e0ff */
[----:B------:R-:W2:Y:S01]  /*59e0*/  MUFU.EX2 R110, R110 ;  /* 0x0000006e006e7308 */ /* 0x000ea20000000800 */
[----:B0-----:R-:W-:Y:S01]  /*59f0*/  FMUL.FTZ R155, R155, R2 ;  /* 0x000000029b9b7220 */ /* 0x001fe20000410000 */
[-C--:B------:R-:W-:Y:S01]  /*5a00*/  IADD3 R65, P0, R65, R104.reuse, RZ ;  /* 0x0000006841417210 */ /* 0x080fe20007f1e0ff */
[----:B------:R-:W-:Y:S01]  /*5a10*/  FMUL.FTZ R118, R18, -1.4426950216293334961 ;  /* 0xbfb8aa3b12767820 */ /* 0x000fe20000410000 */
[----:B------:R-:W-:Y:S01]  /*5a20*/  IADD3 R62, P2, R59, R104, RZ ;  /* 0x000000683b3e7210 */ /* 0x000fe20007f5e0ff */
[----:B------:R-:W-:Y:S01]  /*5a30*/  FMUL.FTZ R122, R19, -1.4426950216293334961 ;  /* 0xbfb8aa3b137a7820 */ /* 0x000fe20000410000 */
[----:B------:R-:W-:Y:S01]  /*5a40*/  IADD3.X R140, RZ, R63, RZ, P3, !PT ;  /* 0x0000003fff8c7210 */ /* 0x000fe20001ffe4ff */
[----:B------:R-:W-:Y:S01]  /*5a50*/  FMUL.FTZ R121, R21, -1.4426950216293334961 ;  /* 0xbfb8aa3b15797820 */ /* 0x000fe20000410000 */
[----:B------:R-:W0:Y:S01]  /*5a60*/  MUFU.EX2 R52, R52 ;  /* 0x0000003400347308 */ /* 0x000e220000000800 */
[----:B-1----:R-:W-:-:S07]  /*5a70*/  FADD.FTZ R2, R54, 1 ;  /* 0x3f80000036027421 */ /* 0x002fce0000010000 */
[----:B------:R1:W3:Y:S01]  /*5a80*/  MUFU.RCP R111, R20 ;  /* 0x00000014006f7308 */ /* 0x0002e20000001000 */
[----:B--2---:R-:W-:-:S07]  /*5a90*/  FADD.FTZ R4, R110, 1 ;  /* 0x3f8000006e047421 */ /* 0x004fce0000010000 */
[----:B------:R-:W2:Y:S01]  /*5aa0*/  MUFU.RCP R22, R22 ;  /* 0x0000001600167308 */ /* 0x000ea20000001000 */
[----:B-1----:R-:W-:Y:S01]  /*5ab0*/  FFMA.FTZ R20, R129, R9, R146 ;  /* 0x0000000981147223 */ /* 0x002fe20000010092 */
[----:B------:R-:W-:-:S06]  /*5ac0*/  FADD.FTZ R9, R163, 1 ;  /* 0x3f800000a3097421 */ /* 0x000fcc0000010000 */
[----:B------:R-:W1:Y:S01]  /*5ad0*/  MUFU.EX2 R117, R117 ;  /* 0x0000007500757308 */ /* 0x000e620000000800 */
[----:B0-----:R-:W-:Y:S01]  /*5ae0*/  FADD.FTZ R52, R52, 1 ;  /* 0x3f80000034347421 */ /* 0x001fe20000010000 */
[----:B---3--:R-:W-:Y:S01]  /*5af0*/  FMUL.FTZ R160, R160, R111 ;  /* 0x0000006fa0a07220 */ /* 0x008fe20000410000 */
[----:B------:R-:W-:-:S05]  /*5b00*/  FMUL.FTZ R111, R55, -1.4426950216293334961 ;  /* 0xbfb8aa3b376f7820 */ /* 0x000fca0000410000 */
[----:B------:R-:W0:Y:S01]  /*5b10*/  MUFU.RCP R8, R8 ;  /* 0x0000000800087308 */ /* 0x000e220000001000 */
[----:B--2---:R-:W-:Y:S01]  /*5b20*/  FMUL.FTZ R135, R135, R22 ;  /* 0x0000001687877220 */ /* 0x004fe20000410000 */
[----:B------:R-:W-:-:S04]  /*5b30*/  FFMA.FTZ R22, R124, R5, R125 ;  /* 0x000000057c167223 */ /* 0x000fc8000001007d */
[----:B------:R-:W-:Y:S02]  /*5b40*/  FMUL.FTZ R120, R22, -1.4426950216293334961 ;  /* 0xbfb8aa3b16787820 */ /* 0x000fe40000410000 */
[----:B------:R-:W2:Y:S08]  /*5b50*/  MUFU.EX2 R46, R46 ;  /* 0x0000002e002e7308 */ /* 0x000eb00000000800 */
[----:B------:R-:W3:Y:S08]  /*5b60*/  MUFU.EX2 R47, R47 ;  /* 0x0000002f002f7308 */ /* 0x000ef00000000800 */
[----:B------:R-:W4:Y:S08]  /*5b70*/  MUFU.EX2 R41, R41 ;  /* 0x0000002900297308 */ /* 0x000f300000000800 */
[----:B------:R-:W4:Y:S08]  /*5b80*/  MUFU.RCP R9, R9 ;  /* 0x0000000900097308 */ /* 0x000f300000001000 */
[----:B------:R-:W4:Y:S08]  /*5b90*/  MUFU.EX2 R39, R39 ;  /* 0x0000002700277308 */ /* 0x000f300000000800 */
[----:B------:R-:W4:Y:S01]  /*5ba0*/  MUFU.RCP R2, R2 ;  /* 0x0000000200027308 */ /* 0x000f220000001000 */
[----:B-1----:R-:W-:Y:S01]  /*5bb0*/  FADD.FTZ R5, R117, 1 ;  /* 0x3f80000075057421 */ /* 0x002fe20000010000 */
[----:B0-----:R-:W-:-:S06]  /*5bc0*/  FMUL.FTZ R149, R149, R8 ;  /* 0x0000000895957220 */ /* 0x001fcc0000410000 */
[----:B------:R-:W0:Y:S01]  /*5bd0*/  MUFU.RCP R4, R4 ;  /* 0x0000000400047308 */ /* 0x000e220000001000 */
[----:B--2---:R-:W-:-:S07]  /*5be0*/  FADD.FTZ R8, R46, 1 ;  /* 0x3f8000002e087421 */ /* 0x004fce0000010000 */
[----:B------:R-:W1:Y:S01]  /*5bf0*/  MUFU.RCP R52, R52 ;  /* 0x0000003400347308 */ /* 0x000e620000001000 */
[----:B---3--:R-:W-:-:S07]  /*5c00*/  FADD.FTZ R47, R47, 1 ;  /* 0x3f8000002f2f7421 */ /* 0x008fce0000010000 */
[----:B------:R-:W2:Y:S01]  /*5c10*/  MUFU.EX2 R36, R36 ;  /* 0x0000002400247308 */ /* 0x000ea20000000800 */
[----:B----4-:R-:W-:-:S07]  /*5c20*/  FADD.FTZ R41, R41, 1 ;  /* 0x3f80000029297421 */ /* 0x010fce0000010000 */
[----:B------:R-:W3:Y:S01]  /*5c30*/  MUFU.EX2 R23, R23 ;  /* 0x0000001700177308 */ /* 0x000ee20000000800 */
[----:B------:R-:W-:Y:S01]  /*5c40*/  FMUL.FTZ R150, R150, R9 ;  /* 0x0000000996967220 */ /* 0x000fe20000410000 */
[----:B------:R-:W-:Y:S01]  /*5c50*/  FADD.FTZ R9, R39, 1 ;  /* 0x3f80000027097421 */ /* 0x000fe20000010000 */
[----:B------:R-:W-:Y:S01]  /*5c60*/  FMUL.FTZ R2, R44, R2 ;  /* 0x000000022c027220 */ /* 0x000fe20000410000 */
[----:B------:R-:W-:-:S04]  /*5c70*/  HADD2.F32 R39, -RZ, R6.H1_H1 ;  /* 0x30000006ff277230 */ /* 0x000fc80000004100 */
[----:B------:R-:W4:Y:S01]  /*5c80*/  MUFU.RCP R5, R5 ;  /* 0x0000000500057308 */ /* 0x000f220000001000 */
[----:B0-----:R-:W-:Y:S01]  /*5c90*/  FMUL.FTZ R147, R147, R4 ;  /* 0x0000000493937220 */ /* 0x001fe20000410000 */
[----:B------:R-:W-:Y:S01]  /*5ca0*/  FADD.FTZ R39, R39, -R64 ;  /* 0x8000004027277221 */ /* 0x000fe20000010000 */
[----:B-1----:R-:W-:-:S05]  /*5cb0*/  FMUL.FTZ R4, R38, R52 ;  /* 0x0000003426047220 */ /* 0x002fca0000410000 */
[----:B------:R0:W1:Y:S01]  /*5cc0*/  MUFU.RCP R54, R47 ;  /* 0x0000002f00367308 */ /* 0x0000620000001000 */
[----:B--2---:R-:W-:-:S07]  /*5cd0*/  FADD.FTZ R38, R36, 1 ;  /* 0x3f80000024267421 */ /* 0x004fce0000010000 */
[----:B------:R-:W2:Y:S01]  /*5ce0*/  MUFU.RCP R8, R8 ;  /* 0x0000000800087308 */ /* 0x000ea20000001000 */
[----:B---3--:R-:W-:-:S07]  /*5cf0*/  FADD.FTZ R36, R23, 1 ;  /* 0x3f80000017247421 */ /* 0x008fce0000010000 */
[----:B------:R-:W3:Y:S01]  /*5d00*/  MUFU.RCP R44, R41 ;  /* 0x00000029002c7308 */ /* 0x000ee20000001000 */
[----:B------:R-:W-:-:S07]  /*5d10*/  FMUL.FTZ R39, R128, R39 ;  /* 0x0000002780277220 */ /* 0x000fce0000410000 */
[----:B------:R-:W3:Y:S01]  /*5d20*/  MUFU.RCP R9, R9 ;  /* 0x0000000900097308 */ /* 0x000ee20000001000 */
[----:B------:R-:W-:Y:S01]  /*5d30*/  FFMA.FTZ R23, R126, R39, R127 ;  /* 0x000000277e177223 */ /* 0x000fe2000001007f */
[--C-:B------:R-:W-:Y:S02]  /*5d40*/  HADD2.F32 R39, -RZ, R7.reuse.H1_H1 ;  /* 0x30000007ff277230 */ /* 0x100fe40000004100 */
[----:B----4-:R-:W-:Y:S01]  /*5d50*/  FMUL.FTZ R148, R148, R5 ;  /* 0x0000000594947220 */ /* 0x010fe20000410000 */
[----:B0-----:R-:W-:-:S03]  /*5d60*/  HADD2.F32 R47, -RZ, R7.H0_H0 ;  /* 0x20000007ff2f7230 */ /* 0x001fc60000004100 */
[----:B------:R-:W0:Y:S01]  /*5d70*/  MUFU.RCP R36, R36 ;  /* 0x0000002400247308 */ /* 0x000e220000001000 */
[----:B-1----:R-:W-:Y:S01]  /*5d80*/  FMUL.FTZ R5, R37, R54 ;  /* 0x0000003625057220 */ /* 0x002fe20000410000 */
[----:B--2---:R-:W-:Y:S01]  /*5d90*/  FMUL.FTZ R6, R35, R8 ;  /* 0x0000000823067220 */ /* 0x004fe20000410000 */
[----:B---3--:R-:W-:Y:S01]  /*5da0*/  FMUL.FTZ R7, R29, R44 ;  /* 0x0000002c1d077220 */ /* 0x008fe20000410000 */
[----:B------:R-:W-:Y:S01]  /*5db0*/  FADD.FTZ R29, R39, -R64 ;  /* 0x80000040271d7221 */ /* 0x000fe20000010000 */
[----:B------:R-:W-:-:S03]  /*5dc0*/  HADD2.F32 R35, -RZ, R10.H0_H0 ;  /* 0x2000000aff237230 */ /* 0x000fc60000004100 */
[----:B------:R-:W1:Y:S01]  /*5dd0*/  MUFU.RCP R37, R38 ;  /* 0x0000002600257308 */ /* 0x000e620000001000 */
[----:B------:R-:W-:Y:S01]  /*5de0*/  FMUL.FTZ R8, R26, R9 ;  /* 0x000000091a087220 */ /* 0x000fe20000410000 */
[----:B------:R-:W-:Y:S01]  /*5df0*/  FMUL.FTZ R26, R128, R29 ;  /* 0x0000001d801a7220 */ /* 0x000fe20000410000 */
[----:B------:R-:W-:-:S05]  /*5e00*/  FADD.FTZ R29, R35, -R64 ;  /* 0x80000040231d7221 */ /* 0x000fca0000010000 */
[----:B------:R-:W2:Y:S01]  /*5e10*/  MUFU.RCP R34, R34 ;  /* 0x0000002200227308 */ /* 0x000ea20000001000 */
[----:B------:R-:W-:-:S07]  /*5e20*/  HADD2.F32 R35, -RZ, R10.H1_H1 ;  /* 0x3000000aff237230 */ /* 0x000fce0000004100 */
[----:B------:R-:W3:Y:S01]  /*5e30*/  MUFU.EX2 R56, R56 ;  /* 0x0000003800387308 */ /* 0x000ee20000000800 */
[----:B------:R-:W-:Y:S01]  /*5e40*/  FMUL.FTZ R29, R128, R29 ;  /* 0x0000001d801d7220 */ /* 0x000fe20000410000 */
[----:B0-----:R-:W-:Y:S01]  /*5e50*/  FMUL.FTZ R10, R27, R36 ;  /* 0x000000241b0a7220 */ /* 0x001fe20000410000 */
[----:B------:R-:W-:Y:S02]  /*5e60*/  FADD.FTZ R35, R35, -R64 ;  /* 0x8000004023237221 */ /* 0x000fe40000010000 */
[----:B------:R-:W-:Y:S01]  /*5e70*/  FFMA.FTZ R27, R124, R29, R125 ;  /* 0x0000001d7c1b7223 */ /* 0x000fe2000001007d */
[--C-:B------:R-:W-:Y:S02]  /*5e80*/  HADD2.F32 R29, -RZ, R11.reuse.H0_H0 ;  /* 0x2000000bff1d7230 */ /* 0x100fe40000004100 */
[----:B------:R-:W0:Y:S01]  /*5e90*/  MUFU.EX2 R80, R80 ;  /* 0x0000005000507308 */ /* 0x000e220000000800 */
[----:B-1----:R-:W-:Y:S01]  /*5ea0*/  FMUL.FTZ R9, R28, R37 ;  /* 0x000000251c097220 */ /* 0x002fe20000410000 */
[----:B--2---:R-:W-:Y:S01]  /*5eb0*/  FMUL.FTZ R145, R145, R34 ;  /* 0x0000002291917220 */ /* 0x004fe20000410000 */
[----:B------:R-:W-:-:S02]  /*5ec0*/  HADD2.F32 R37, -RZ, R11.H1_H1 ;  /* 0x3000000bff257230 */ /* 0x000fc40000004100 */
[----:B------:R-:W-:Y:S01]  /*5ed0*/  FMUL.FTZ R35, R128, R35 ;  /* 0x0000002380237220 */ /* 0x000fe20000410000 */
[----:B------:R-:W-:Y:S01]  /*5ee0*/  FMUL.FTZ R34, R45, -1.4426950216293334961 ;  /* 0xbfb8aa3b2d227820 */ /* 0x000fe20000410000 */
[----:B------:R-:W-:Y:S01]  /*5ef0*/  FADD.FTZ R11, R29, -R64 ;  /* 0x800000401d0b7221 */ /* 0x000fe20000010000 */
[----:B------:R-:W1:Y:S01]  /*5f00*/  MUFU.RCP R114, R114 ;  /* 0x0000007200727308 */ /* 0x000e620000001000 */
[----:B---3--:R-:W-:Y:S01]  /*5f10*/  FADD.FTZ R56, R56, 1 ;  /* 0x3f80000038387421 */ /* 0x008fe20000010000 */
[----:B------:R-:W-:Y:S01]  /*5f20*/  FFMA.FTZ R46, R126, R35, R127 ;  /* 0x000000237e2e7223 */ /* 0x000fe2000001007f */
[----:B------:R-:W-:Y:S01]  /*5f30*/  FMUL.FTZ R11, R128, R11 ;  /* 0x0000000b800b7220 */ /* 0x000fe20000410000 */
[----:B------:R-:W-:-:S04]  /*5f40*/  HADD2.F32 R35, -RZ, R12.H0_H0 ;  /* 0x2000000cff237230 */ /* 0x000fc80000004100 */
[----:B------:R-:W2:Y:S01]  /*5f50*/  MUFU.RCP R56, R56 ;  /* 0x0000003800387308 */ /* 0x000ea20000001000 */
[----:B------:R-:W-:Y:S01]  /*5f60*/  FFMA.FTZ R28, R129, R11, R146 ;  /* 0x0000000b811c7223 */ /* 0x000fe20000010092 */
[----:B------:R-:W-:Y:S01]  /*5f70*/  FADD.FTZ R11, R35, -R64 ;  /* 0x80000040230b7221 */ /* 0x000fe20000010000 */
[----:B0-----:R-:W-:-:S05]  /*5f80*/  FADD.FTZ R80, R80, 1 ;  /* 0x3f80000050507421 */ /* 0x001fca0000010000 */
[----:B------:R-:W0:Y:S01]  /*5f90*/  MUFU.EX2 R34, R34 ;  /* 0x0000002200227308 */ /* 0x000e220000000800 */
[----:B------:R-:W-:Y:S01]  /*5fa0*/  FMUL.FTZ R11, R128, R11 ;  /* 0x0000000b800b7220 */ /* 0x000fe20000410000 */
[----:B-1----:R-:W-:Y:S01]  /*5fb0*/  FMUL.FTZ R131, R131, R114 ;  /* 0x0000007283837220 */ /* 0x002fe20000410000 */
[----:B------:R-:W-:Y:S02]  /*5fc0*/  FMUL.FTZ R114, R14, -1.4426950216293334961 ;  /* 0xbfb8aa3b0e727820 */ /* 0x000fe40000410000 */
[----:B------:R-:W-:-:S03]  /*5fd0*/  FFMA.FTZ R36, R124, R11, R125 ;  /* 0x0000000b7c247223 */ /* 0x000fc6000001007d */
[----:B------:R-:W1:Y:S01]  /*5fe0*/  MUFU.EX2 R123, R123 ;  /* 0x0000007b007b7308 */ /* 0x000e620000000800 */
[----:B------:R-:W-:Y:S02]  /*5ff0*/  HADD2.F32 R11, -RZ, R12.H1_H1 ;  /* 0x3000000cff0b7230 */ /* 0x000fe40000004100 */
[----:B--2---:R-:W-:Y:S01]  /*6000*/  FMUL.FTZ R165, R165, R56 ;  /* 0x00000038a5a57220 */ /* 0x004fe20000410000 */
[----:B------:R-:W-:-:S04]  /*6010*/  FMUL.FTZ R56, R57, -1.4426950216293334961 ;  /* 0xbfb8aa3b39387820 */ /* 0x000fc80000410000 */
[----:B------:R-:W-:Y:S08]  /*6020*/  MUFU.EX2 R112, R112 ;  /* 0x0000007000707308 */ /* 0x000ff00000000800 */
[----:B------:R2:W3:Y:S01]  /*6030*/  MUFU.RCP R113, R80 ;  /* 0x0000005000717308 */ /* 0x0004e20000001000 */
[--C-:B------:R-:W-:Y:S01]  /*6040*/  FADD.FTZ R11, R11, -R64.reuse ;  /* 0x800000400b0b7221 */ /* 0x100fe20000010000 */
[----:B0-----:R-:W-:Y:S01]  /*6050*/  FADD.FTZ R12, R34, 1 ;  /* 0x3f800000220c7421 */ /* 0x001fe20000010000 */
[----:B------:R-:W-:Y:S01]  /*6060*/  FADD.FTZ R29, R37, -R64 ;  /* 0x80000040251d7221 */ /* 0x000fe20000010000 */
[----:B-1----:R-:W-:Y:S01]  /*6070*/  FADD.FTZ R123, R123, 1 ;  /* 0x3f8000007b7b7421 */ /* 0x002fe20000010000 */
[----:B------:R-:W-:-:S03]  /*6080*/  HADD2.F32 R35, -RZ, R13.H0_H0 ;  /* 0x2000000dff237230 */ /* 0x000fc60000004100 */
[----:B------:R-:W-:Y:S01]  /*6090*/  MUFU.EX2 R56, R56 ;  /* 0x0000003800387308 */ /* 0x000fe20000000800 */
[----:B--2---:R-:W-:Y:S02]  /*60a0*/  IADD3.X R80, RZ, R63, RZ, P6, !PT ;  /* 0x0000003fff507210 */ /* 0x004fe400037fe4ff */
[-C--:B------:R-:W-:Y:S02]  /*60b0*/  IADD3 R143, P6, R143, R104.reuse, RZ ;  /* 0x000000688f8f7210 */ /* 0x080fe40007fde0ff */
[----:B------:R-:W-:Y:S01]  /*60c0*/  IADD3 R104, P3, R119, R104, RZ ;  /* 0x0000006877687210 */ /* 0x000fe20007f7e0ff */
[----:B------:R-:W-:Y:S02]  /*60d0*/  FMUL.FTZ R11, R128, R11 ;  /* 0x0000000b800b7220 */ /* 0x000fe40000410000 */
[----:B------:R-:W-:Y:S01]  /*60e0*/  MUFU.RCP R12, R12 ;  /* 0x0000000c000c7308 */ /* 0x000fe20000001000 */
[----:B------:R-:W-:Y:S01]  /*60f0*/  IADD3.X R59, RZ, R63, RZ, P3, !PT ;  /* 0x0000003fff3b7210 */ /* 0x000fe20001ffe4ff */
[----:B---3--:R-:W-:Y:S01]  /*6100*/  FMUL.FTZ R130, R130, R113 ;  /* 0x0000007182827220 */ /* 0x008fe20000410000 */
[----:B------:R-:W-:Y:S01]  /*6110*/  LEA R58, P3, R104, UR4, 0x1 ;  /* 0x00000004683a7c11 */ /* 0x000fe2000f8608ff */
[----:B------:R-:W-:Y:S01]  /*6120*/  FADD.FTZ R112, R112, 1 ;  /* 0x3f80000070707421 */ /* 0x000fe20000010000 */
[----:B------:R-:W-:Y:S01]  /*6130*/  FFMA.FTZ R37, R126, R11, R127 ;  /* 0x0000000b7e257223 */ /* 0x000fe2000001007f */
[----:B------:R-:W-:Y:S01]  /*6140*/  FMUL.FTZ R113, R16, -1.4426950216293334961 ;  /* 0xbfb8aa3b10717820 */ /* 0x000fe20000410000 */
[----:B------:R-:W-:Y:S01]  /*6150*/  LEA.HI.X R59, R104, UR5, R59, 0x1, P3 ;  /* 0x00000005683b7c11 */ /* 0x000fe200098f0c3b */
[----:B------:R-:W0:Y:S01]  /*6160*/  MUFU.EX2 R164, R164 ;  /* 0x000000a400a47308 */ /* 0x000e220000000800 */
[----:B------:R-:W-:Y:S01]  /*6170*/  IADD3 R104, P3, R116, R115, RZ ;  /* 0x0000007374687210 */ /* 0x000fe20007f7e0ff */
[----:B------:R-:W-:Y:S01]  /*6180*/  FMUL.FTZ R116, R15, -1.4426950216293334961 ;  /* 0xbfb8aa3b0f747820 */ /* 0x000fe20000410000 */
[----:B------:R-:W-:-:S02]  /*6190*/  HADD2.F32 R11, -RZ, R13.H1_H1 ;  /* 0x3000000dff0b7230 */ /* 0x000fc40000004100 */
[----:B------:R-:W-:-:S03]  /*61a0*/  FADD.FTZ R35, R35, -R64 ;  /* 0x8000004023237221 */ /* 0x000fc60000010000 */
[----:B------:R-:W1:Y:S01]  /*61b0*/  MUFU.EX2 R114, R114 ;  /* 0x0000007200727308 */ /* 0x000e620000000800 */
[--C-:B------:R-:W-:Y:S01]  /*61c0*/  FADD.FTZ R11, R11, -R64.reuse ;  /* 0x800000400b0b7221 */ /* 0x100fe20000010000 */
[----:B------:R-:W-:Y:S01]  /*61d0*/  FADD.FTZ R41, R47, -R64 ;  /* 0x800000402f297221 */ /* 0x000fe20000010000 */
[----:B------:R-:W-:Y:S02]  /*61e0*/  HADD2.F32 R13, -RZ, R24.H0_H0 ;  /* 0x20000018ff0d7230 */ /* 0x000fe40000004100 */
[----:B------:R-:W-:-:S03]  /*61f0*/  FMUL.FTZ R35, R128, R35 ;  /* 0x0000002380237220 */ /* 0x000fc60000410000 */
[----:B------:R-:W2:Y:S01]  /*6200*/  MUFU.EX2 R111, R111 ;  /* 0x0000006f006f7308 */ /* 0x000ea20000000800 */
[C---:B------:R-:W-:Y:S01]  /*6210*/  FMUL.FTZ R11, R128.reuse, R11 ;  /* 0x0000000b800b7220 */ /* 0x040fe20000410000 */
[----:B------:R-:W-:Y:S01]  /*6220*/  FMUL.FTZ R41, R128, R41 ;  /* 0x0000002980297220 */ /* 0x000fe20000410000 */
[----:B0-----:R-:W-:Y:S01]  /*6230*/  FADD.FTZ R3, R164, 1 ;  /* 0x3f800000a4037421 */ /* 0x001fe20000010000 */
[----:B------:R-:W-:Y:S01]  /*6240*/  FFMA.FTZ R26, R132, R26, R133 ;  /* 0x0000001a841a7223 */ /* 0x000fe20000010085 */
[----:B------:R-:W-:-:S03]  /*6250*/  FMUL.FTZ R115, R17, -1.4426950216293334961 ;  /* 0xbfb8aa3b11737820 */ /* 0x000fc60000410000 */
[----:B------:R-:W-:Y:S01]  /*6260*/  MUFU.EX2 R120, R120 ;  /* 0x0000007800787308 */ /* 0x000fe20000000800 */
[----:B------:R-:W-:Y:S01]  /*6270*/  FFMA.FTZ R38, R129, R35, R146 ;  /* 0x0000002381267223 */ /* 0x000fe20000010092 */
[----:B------:R-:W-:-:S06]  /*6280*/  FMUL.FTZ R110, R27, -1.4426950216293334961 ;  /* 0xbfb8aa3b1b6e7820 */ /* 0x000fcc0000410000 */
[----:B------:R-:W-:Y:S01]  /*6290*/  MUFU.EX2 R53, R53 ;  /* 0x0000003500357308 */ /* 0x000fe20000000800 */
[----:B------:R-:W-:Y:S01]  /*62a0*/  FADD.FTZ R13, R13, -R64 ;  /* 0x800000400d0d7221 */ /* 0x000fe20000010000 */
[----:B------:R-:W-:Y:S01]  /*62b0*/  FMUL.FTZ R29, R128, R29 ;  /* 0x0000001d801d7220 */ /* 0x000fe20000410000 */
[----:B------:R-:W-:Y:S01]  /*62c0*/  FMUL.FTZ R54, R46, -1.4426950216293334961 ;  /* 0xbfb8aa3b2e367820 */ /* 0x000fe20000410000 */
[----:B------:R-:W-:-:S04]  /*62d0*/  FMUL.FTZ R119, R20, -1.4426950216293334961 ;  /* 0xbfb8aa3b14777820 */ /* 0x000fc80000410000 */
[----:B------:R-:W-:Y:S08]  /*62e0*/  MUFU.EX2 R116, R116 ;  /* 0x0000007400747308 */ /* 0x000ff00000000800 */
[----:B------:R-:W0:Y:S08]  /*62f0*/  MUFU.RCP R123, R123 ;  /* 0x0000007b007b7308 */ /* 0x000e300000001000 */
[----:B------:R-:W3:Y:S01]  /*6300*/  MUFU.RCP R112, R112 ;  /* 0x0000007000707308 */ /* 0x000ee20000001000 */
[----:B------:R-:W-:-:S07]  /*6310*/  FFMA.FTZ R35, R132, R11, R133 ;  /* 0x0000000b84237223 */ /* 0x000fce0000010085 */
[----:B------:R-:W4:Y:S01]  /*6320*/  MUFU.EX2 R113, R113 ;  /* 0x0000007100717308 */ /* 0x000f220000000800 */
[----:B------:R-:W-:Y:S01]  /*6330*/  FMUL.FTZ R11, R45, R12 ;  /* 0x0000000c2d0b7220 */ /* 0x000fe20000410000 */
[----:B------:R-:W-:Y:S01]  /*6340*/  FFMA.FTZ R47, R129, R41, R146 ;  /* 0x00000029812f7223 */ /* 0x000fe20000010092 */
[----:B------:R-:W-:Y:S01]  /*6350*/  FADD.FTZ R12, R56, 1 ;  /* 0x3f800000380c7421 */ /* 0x000fe20000010000 */
[----:B------:R-:W-:Y:S01]  /*6360*/  FMUL.FTZ R13, R128, R13 ;  /* 0x0000000d800d7220 */ /* 0x000fe20000410000 */
[----:B-1----:R-:W-:Y:S01]  /*6370*/  FADD.FTZ R56, R114, 1 ;  /* 0x3f80000072387421 */ /* 0x002fe20000010000 */
[----:B------:R-:W-:Y:S02]  /*6380*/  FMUL.FTZ R117, R47, -1.4426950216293334961 ;  /* 0xbfb8aa3b2f757820 */ /* 0x000fe40000410000 */
[----:B------:R-:W-:Y:S01]  /*6390*/  MUFU.EX2 R118, R118 ;  /* 0x0000007600767308 */ /* 0x000fe20000000800 */
[----:B------:R-:W-:Y:S01]  /*63a0*/  FFMA.FTZ R34, R124, R13, R125 ;  /* 0x0000000d7c227223 */ /* 0x000fe2000001007d */
[----:B--2---:R-:W-:Y:S01]  /*63b0*/  FADD.FTZ R13, R111, 1 ;  /* 0x3f8000006f0d7421 */ /* 0x004fe20000010000 */
[----:B0-----:R-:W-:Y:S01]  /*63c0*/  FMUL.FTZ R152, R152, R123 ;  /* 0x0000007b98987220 */ /* 0x001fe20000410000 */
[----:B---3--:R-:W-:Y:S01]  /*63d0*/  FMUL.FTZ R151, R151, R112 ;  /* 0x0000007097977220 */ /* 0x008fe20000410000 */
[----:B------:R-:W-:Y:S01]  /*63e0*/  FADD.FTZ R111, R116, 1 ;  /* 0x3f800000746f7421 */ /* 0x000fe20000010000 */
[----:B------:R-:W-:-:S02]  /*63f0*/  FMUL.FTZ R123, R23, -1.4426950216293334961 ;  /* 0xbfb8aa3b177b7820 */ /* 0x000fc40000410000 */
[----:B------:R-:W-:Y:S01]  /*6400*/  MUFU.EX2 R122, R122 ;  /* 0x0000007a007a7308 */ /* 0x000fe20000000800 */
[----:B------:R-:W-:Y:S01]  /*6410*/  FMUL.FTZ R112, R26, -1.4426950216293334961 ;  /* 0xbfb8aa3b1a707820 */ /* 0x000fe20000410000 */
[----:B----4-:R-:W-:Y:S01]  /*6420*/  FADD.FTZ R113, R113, 1 ;  /* 0x3f80000071717421 */ /* 0x010fe20000010000 */
[----:B------:R-:W-:-:S05]  /*6430*/  FMUL.FTZ R39, R36, -1.4426950216293334961 ;  /* 0xbfb8aa3b24277820 */ /* 0x000fca0000410000 */
[----:B------:R-:W-:Y:S01]  /*6440*/  MUFU.EX2 R121, R121 ;  /* 0x0000007900797308 */ /* 0x000fe20000000800 */
[----:B------:R-:W-:Y:S01]  /*6450*/  HADD2.F32 R163, -RZ, R74.H1_H1 ;  /* 0x3000004affa37230 */ /* 0x000fe20000004100 */
[----:B------:R-:W2:Y:S06]  /*6460*/  LDL.LU R164, [R1+0x4] ;  /* 0x0000040001a47983 */ /* 0x000eac0000300800 */
[----:B------:R-:W0:Y:S08]  /*6470*/  MUFU.RCP R12, R12 ;  /* 0x0000000c000c7308 */ /* 0x000e300000001000 */
[----:B------:R-:W1:Y:S08]  /*6480*/  MUFU.RCP R3, R3 ;  /* 0x0000000300037308 */ /* 0x000e700000001000 */
[----:B------:R-:W3:Y:S01]  /*6490*/  MUFU.RCP R56, R56 ;  /* 0x0000003800387308 */ /* 0x000ee20000001000 */
[----:B------:R-:W-:-:S07]  /*64a0*/  FFMA.FTZ R29, R132, R29, R133 ;  /* 0x0000001d841d7223 */ /* 0x000fce0000010085 */
[----:B------:R-:W4:Y:S08]  /*64b0*/  MUFU.EX2 R117, R117 ;  /* 0x0000007500757308 */ /* 0x000f300000000800 */
[----:B------:R-:W4:Y:S01]  /*64c0*/  MUFU.EX2 R115, R115 ;  /* 0x0000007300737308 */ /* 0x000f220000000800 */
[----:B------:R-:W-:-:S07]  /*64d0*/  FADD.FTZ R120, R120, 1 ;  /* 0x3f80000078787421 */ /* 0x000fce0000010000 */
[----:B------:R-:W4:Y:S08]  /*64e0*/  MUFU.RCP R13, R13 ;  /* 0x0000000d000d7308 */ /* 0x000f300000001000 */
[----:B------:R-:W4:Y:S01]  /*64f0*/  MUFU.RCP R111, R111 ;  /* 0x0000006f006f7308 */ /* 0x000f220000001000 */
[----:B------:R-:W-:-:S07]  /*6500*/  FMUL.FTZ R52, R29, -1.4426950216293334961 ;  /* 0xbfb8aa3b1d347820 */ /* 0x000fce0000410000 */
[----:B------:R-:W4:Y:S08]  /*6510*/  MUFU.EX2 R123, R123 ;  /* 0x0000007b007b7308 */ /* 0x000f300000000800 */
[----:B------:R-:W-:Y:S08]  /*6520*/  MUFU.EX2 R112, R112 ;  /* 0x0000007000707308 */ /* 0x000ff00000000800 */
[----:B------:R-:W4:Y:S01]  /*6530*/  MUFU.RCP R113, R113 ;  /* 0x0000007100717308 */ /* 0x000f220000001000 */
[----:B------:R-:W-:Y:S01]  /*6540*/  FADD.FTZ R53, R53, 1 ;  /* 0x3f80000035357421 */ /* 0x000fe20000010000 */
[----:B0-----:R-:W-:-:S06]  /*6550*/  FMUL.FTZ R12, R57, R12 ;  /* 0x0000000c390c7220 */ /* 0x001fcc0000410000 */
[----:B------:R-:W0:Y:S01]  /*6560*/  MUFU.EX2 R110, R110 ;  /* 0x0000006e006e7308 */ /* 0x000e220000000800 */
[----:B-1----:R-:W-:Y:S01]  /*6570*/  FMUL.FTZ R154, R154, R3 ;  /* 0x000000039a9a7220 */ /* 0x002fe20000410000 */
[----:B---3--:R-:W-:-:S06]  /*6580*/  FMUL.FTZ R14, R14, R56 ;  /* 0x000000380e0e7220 */ /* 0x008fcc0000410000 */
[----:B------:R-:W1:Y:S01]  /*6590*/  MUFU.EX2 R54, R54 ;  /* 0x0000003600367308 */ /* 0x000e620000000800 */
[----:B----4-:R-:W-:Y:S01]  /*65a0*/  FADD.FTZ R56, R117, 1 ;  /* 0x3f80000075387421 */ /* 0x010fe20000010000 */
[----:B------:R-:W-:Y:S01]  /*65b0*/  FADD.FTZ R114, R115, 1 ;  /* 0x3f80000073727421 */ /* 0x000fe20000010000 */
[----:B------:R-:W-:-:S05]  /*65c0*/  FADD.FTZ R115, R118, 1 ;  /* 0x3f80000076737421 */ /* 0x000fca0000010000 */
[----:B------:R-:W3:Y:S01]  /*65d0*/  MUFU.RCP R57, R120 ;  /* 0x0000007800397308 */ /* 0x000ee20000001000 */
[----:B------:R-:W-:Y:S01]  /*65e0*/  FMUL.FTZ R13, R55, R13 ;  /* 0x0000000d370d7220 */ /* 0x000fe20000410000 */
[----:B------:R-:W-:Y:S01]  /*65f0*/  FMUL.FTZ R15, R15, R111 ;  /* 0x0000006f0f0f7220 */ /* 0x000fe20000410000 */
[----:B------:R-:W-:Y:S01]  /*6600*/  FADD.FTZ R55, R123, 1 ;  /* 0x3f8000007b377421 */ /* 0x000fe20000010000 */
[----:B------:R-:W-:-:S04]  /*6610*/  FMUL.FTZ R16, R16, R113 ;  /* 0x0000007110107220 */ /* 0x000fc80000410000 */
[----:B------:R4:W-:Y:S01]  /*6620*/  MUFU.RCP R3, R53 ;  /* 0x0000003500037308 */ /* 0x0009e20000001000 */
[----:B------:R-:W-:Y:S01]  /*6630*/  FADD.FTZ R111, R112, 1 ;  /* 0x3f800000706f7421 */ /* 0x000fe20000010000 */
[----:B------:R-:W-:-:S06]  /*6640*/  HADD2.F32 R113, -RZ, R24.H1_H1 ;  /* 0x30000018ff717230 */ /* 0x000fcc0000004100 */
[----:B------:R-:W3:Y:S01]  /*6650*/  MUFU.EX2 R52, R52 ;  /* 0x0000003400347308 */ /* 0x000ee20000000800 */
[----:B----4-:R-:W-:Y:S01]  /*6660*/  FMUL.FTZ R53, R28, -1.4426950216293334961 ;  /* 0xbfb8aa3b1c357820 */ /* 0x010fe20000410000 */
[----:B0-----:R-:W-:Y:S01]  /*6670*/  FADD.FTZ R110, R110, 1 ;  /* 0x3f8000006e6e7421 */ /* 0x001fe20000010000 */
[----:B------:R-:W-:-:S05]  /*6680*/  FADD.FTZ R113, R113, -R64 ;  /* 0x8000004071717221 */ /* 0x000fca0000010000 */
[----:B------:R-:W0:Y:S01]  /*6690*/  MUFU.RCP R56, R56 ;  /* 0x0000003800387308 */ /* 0x000e220000001000 */
[----:B-1----:R-:W-:-:S07]  /*66a0*/  FADD.FTZ R54, R54, 1 ;  /* 0x3f80000036367421 */ /* 0x002fce0000010000 */
[----:B------:R-:W1:Y:S01]  /*66b0*/  MUFU.EX2 R53, R53 ;  /* 0x0000003500357308 */ /* 0x000e620000000800 */
[----:B---3--:R-:W-:Y:S01]  /*66c0*/  FMUL.FTZ R22, R22, R57 ;  /* 0x0000003916167220 */ /* 0x008fe20000410000 */
[----:B------:R-:W-:-:S06]  /*66d0*/  FMUL.FTZ R113, R128, R113 ;  /* 0x0000007180717220 */ /* 0x000fcc0000410000 */
[----:B------:R-:W3:Y:S01]  /*66e0*/  MUFU.RCP R115, R115 ;  /* 0x0000007300737308 */ /* 0x000ee20000001000 */
[----:B------:R-:W-:-:S07]  /*66f0*/  FADD.FTZ R112, R52, 1 ;  /* 0x3f80000034707421 */ /* 0x000fce0000010000 */
[----:B------:R-:W4:Y:S08]  /*6700*/  MUFU.RCP R55, R55 ;  /* 0x0000003700377308 */ /* 0x000f300000001000 */
[----:B------:R-:W4:Y:S01]  /*6710*/  MUFU.RCP R111, R111 ;  /* 0x0000006f006f7308 */ /* 0x000f220000001000 */
[----:B------:R-:W-:Y:S01]  /*6720*/  FFMA.FTZ R52, R126, R113, R127 ;  /* 0x000000717e347223 */ /* 0x000fe2000001007f */
[----:B------:R-:W-:-:S06]  /*6730*/  HADD2.F32 R113, -RZ, R25.H1_H1 ;  /* 0x30000019ff717230 */ /* 0x000fcc0000004100 */
[----:B------:R-:W4:Y:S08]  /*6740*/  MUFU.RCP R110, R110 ;  /* 0x0000006e006e7308 */ /* 0x000f300000001000 */
[----:B------:R-:W4:Y:S01]  /*6750*/  MUFU.RCP R57, R54 ;  /* 0x0000003600397308 */ /* 0x000f220000001000 */
[----:B0-----:R-:W-:Y:S01]  /*6760*/  FMUL.FTZ R24, R47, R56 ;  /* 0x000000382f187220 */ /* 0x001fe20000410000 */
[----:B-1----:R-:W-:Y:S01]  /*6770*/  FADD.FTZ R53, R53, 1 ;  /* 0x3f80000035357421 */ /* 0x002fe20000010000 */
[----:B------:R-:W-:Y:S01]  /*6780*/  FADD.FTZ R47, R113, -R64 ;  /* 0x80000040712f7221 */ /* 0x000fe20000010000 */
[----:B---3--:R-:W-:Y:S01]  /*6790*/  FMUL.FTZ R18, R18, R115 ;  /* 0x0000007312127220 */ /* 0x008fe20000410000 */
[----:B------:R-:W-:-:S03]  /*67a0*/  HADD2.F32 R115, -RZ, R25.H0_H0 ;  /* 0x20000019ff737230 */ /* 0x000fc60000004100 */
[----:B------:R-:W0:Y:S01]  /*67b0*/  MUFU.RCP R114, R114 ;  /* 0x0000007200727308 */ /* 0x000e220000001000 */
[----:B----4-:R-:W-:Y:S01]  /*67c0*/  FMUL.FTZ R23, R23, R55 ;  /* 0x0000003717177220 */ /* 0x010fe20000410000 */
[----:B------:R-:W-:Y:S01]  /*67d0*/  FMUL.FTZ R25, R26, R111 ;  /* 0x0000006f1a197220 */ /* 0x000fe20000410000 */
[----:B------:R-:W-:Y:S02]  /*67e0*/  HADD2.F32 R111, -RZ, R30.H0_H0 ;  /* 0x2000001eff6f7230 */ /* 0x000fe40000004100 */
[----:B------:R-:W-:-:S03]  /*67f0*/  FMUL.FTZ R47, R128, R47 ;  /* 0x0000002f802f7220 */ /* 0x000fc60000410000 */
[----:B------:R-:W1:Y:S01]  /*6800*/  MUFU.EX2 R119, R119 ;  /* 0x0000007700777308 */ /* 0x000e620000000800 */
[----:B------:R-:W-:Y:S01]  /*6810*/  FMUL.FTZ R26, R27, R110 ;  /* 0x0000006e1b1a7220 */ /* 0x000fe20000410000 */
[----:B------:R-:W-:Y:S01]  /*6820*/  FMUL.FTZ R27, R46, R57 ;  /* 0x000000392e1b7220 */ /* 0x000fe20000410000 */
[----:B------:R-:W-:-:S05]  /*6830*/  FFMA.FTZ R56, R132, R47, R133 ;  /* 0x0000002f84387223 */ /* 0x000fca0000010085 */
[----:B------:R-:W3:Y:S01]  /*6840*/  MUFU.RCP R55, R53 ;  /* 0x0000003500377308 */ /* 0x000ee20000001000 */
[----:B------:R-:W-:Y:S01]  /*6850*/  FADD.FTZ R57, R111, -R64 ;  /* 0x800000406f397221 */ /* 0x000fe20000010000 */
[----:B------:R-:W-:-:S03]  /*6860*/  HADD2.F32 R47, -RZ, R30.H1_H1 ;  /* 0x3000001eff2f7230 */ /* 0x000fc60000004100 */
[----:B------:R-:W-:Y:S02]  /*6870*/  FMUL.FTZ R57, R128, R57 ;  /* 0x0000003980397220 */ /* 0x000fe40000410000 */
[--C-:B------:R-:W-:Y:S01]  /*6880*/  FADD.FTZ R47, R47, -R64.reuse ;  /* 0x800000402f2f7221 */ /* 0x100fe20000010000 */
[----:B0-----:R-:W-:Y:S01]  /*6890*/  FMUL.FTZ R17, R17, R114 ;  /* 0x0000007211117220 */ /* 0x001fe20000410000 */
[----:B-1----:R-:W-:Y:S01]  /*68a0*/  FADD.FTZ R118, R119, 1 ;  /* 0x3f80000077767421 */ /* 0x002fe20000010000 */
[----:B------:R-:W-:Y:S01]  /*68b0*/  FFMA.FTZ R114, R124, R57, R125 ;  /* 0x000000397c727223 */ /* 0x000fe2000001007d */
[----:B------:R-:W-:Y:S01]  /*68c0*/  FADD.FTZ R115, R115, -R64 ;  /* 0x8000004073737221 */ /* 0x000fe20000010000 */
[--C-:B------:R-:W-:Y:S02]  /*68d0*/  HADD2.F32 R57, -RZ, R31.reuse.H1_H1 ;  /* 0x3000001fff397230 */ /* 0x100fe40000004100 */
[----:B------:R-:W-:Y:S01]  /*68e0*/  FMUL.FTZ R47, R128, R47 ;  /* 0x0000002f802f7220 */ /* 0x000fe20000410000 */
[----:B------:R-:W-:Y:S01]  /*68f0*/  FADD.FTZ R116, R122, 1 ;  /* 0x3f8000007a747421 */ /* 0x000fe20000010000 */
[----:B------:R-:W0:Y:S01]  /*6900*/  MUFU.EX2 R39, R39 ;  /* 0x0000002700277308 */ /* 0x000e220000000800 */
[----:B------:R-:W-:Y:S01]  /*6910*/  FMUL.FTZ R115, R128, R115 ;  /* 0x0000007380737220 */ /* 0x000fe20000410000 */
[----:B---3--:R-:W-:Y:S01]  /*6920*/  FMUL.FTZ R28, R28, R55 ;  /* 0x000000371c1c7220 */ /* 0x008fe20000410000 */
[----:B------:R-:W-:-:S02]  /*6930*/  HADD2.F32 R55, -RZ, R31.H0_H0 ;  /* 0x2000001fff377230 */ /* 0x000fc40000004100 */
[----:B------:R-:W-:Y:S01]  /*6940*/  FFMA.FTZ R113, R126, R47, R127 ;  /* 0x0000002f7e717223 */ /* 0x000fe2000001007f */
[----:B------:R-:W-:Y:S02]  /*6950*/  FADD.FTZ R47, R57, -R64 ;  /* 0x80000040392f7221 */ /* 0x000fe40000010000 */
[----:B------:R-:W1:Y:S01]  /*6960*/  MUFU.RCP R118, R118 ;  /* 0x0000007600767308 */ /* 0x000e620000001000 */
[----:B------:R-:W-:Y:S01]  /*6970*/  FFMA.FTZ R53, R129, R115, R146 ;  /* 0x0000007381357223 */ /* 0x000fe20000010092 */
[----:B------:R-:W-:Y:S01]  /*6980*/  FADD.FTZ R55, R55, -R64 ;  /* 0x8000004037377221 */ /* 0x000fe20000010000 */
[----:B------:R-:W-:Y:S02]  /*6990*/  HADD2.F32 R115, -RZ, R32.H1_H1 ;  /* 0x30000020ff737230 */ /* 0x000fe40000004100 */
[----:B------:R-:W-:-:S03]  /*69a0*/  FMUL.FTZ R47, R128, R47 ;  /* 0x0000002f802f7220 */ /* 0x000fc60000410000 */
[----:B------:R-:W3:Y:S01]  /*69b0*/  MUFU.RCP R116, R116 ;  /* 0x0000007400747308 */ /* 0x000ee20000001000 */
[----:B------:R-:W-:Y:S01]  /*69c0*/  FMUL.FTZ R55, R128, R55 ;  /* 0x0000003780377220 */ /* 0x000fe20000410000 */
[----:B------:R-:W-:-:S06]  /*69d0*/  HADD2.F32 R57, -RZ, R32.H0_H0 ;  /* 0x20000020ff397230 */ /* 0x000fcc0000004100 */
[----:B------:R4:W-:Y:S01]  /*69e0*/  MUFU.RCP R54, R112 ;  /* 0x0000007000367308 */ /* 0x0009e20000001000 */
[----:B------:R-:W-:Y:S01]  /*69f0*/  FFMA.FTZ R111, R129, R55, R146 ;  /* 0x00000037816f7223 */ /* 0x000fe20000010092 */
[----:B------:R-:W-:Y:S01]  /*6a00*/  FADD.FTZ R55, R57, -R64 ;  /* 0x8000004039377221 */ /* 0x000fe20000010000 */
[----:B------:R-:W-:-:S05]  /*6a10*/  FADD.FTZ R119, R121, 1 ;  /* 0x3f80000079777421 */ /* 0x000fca0000010000 */
[----:B------:R-:W-:Y:S01]  /*6a20*/  MUFU.EX2 R162, R162 ;  /* 0x000000a200a27308 */ /* 0x000fe20000000800 */
[----:B----4-:R-:W-:Y:S01]  /*6a30*/  FFMA.FTZ R112, R132, R47, R133 ;  /* 0x0000002f84707223 */ /* 0x010fe20000010085 */
[----:B------:R-:W-:Y:S01]  /*6a40*/  FADD.FTZ R47, R115, -R64 ;  /* 0x80000040732f7221 */ /* 0x000fe20000010000 */
[----:B------:R-:W-:-:S03]  /*6a50*/  HADD2.F32 R57, -RZ, R33.H1_H1 ;  /* 0x30000021ff397230 */ /* 0x000fc60000004100 */
[----:B------:R-:W-:Y:S01]  /*6a60*/  FMUL.FTZ R46, R128, R47 ;  /* 0x0000002f802e7220 */ /* 0x000fe20000410000 */
[----:B------:R-:W-:Y:S02]  /*6a70*/  HADD2.F32 R47, -RZ, R33.H0_H0 ;  /* 0x20000021ff2f7230 */ /* 0x000fe40000004100 */
[----:B0-----:R-:W-:Y:S01]  /*6a80*/  FADD.FTZ R33, R39, 1 ;  /* 0x3f80000027217421 */ /* 0x001fe20000010000 */
[----:B------:R-:W-:Y:S01]  /*6a90*/  FMUL.FTZ R41, R38, -1.4426950216293334961 ;  /* 0xbfb8aa3b26297820 */ /* 0x000fe20000410000 */
[----:B------:R-:W-:Y:S01]  /*6aa0*/  FMUL.FTZ R45, R34, -1.4426950216293334961 ;  /* 0xbfb8aa3b222d7820 */ /* 0x000fe20000410000 */
[----:B-1----:R-:W-:Y:S01]  /*6ab0*/  FMUL.FTZ R20, R20, R118 ;  /* 0x0000007614147220 */ /* 0x002fe20000410000 */
[----:B------:R-:W-:Y:S01]  /*6ac0*/  FMUL.FTZ R3, R40, R3 ;  /* 0x0000000328037220 */ /* 0x000fe20000410000 */
[----:B------:R-:W-:Y:S01]  /*6ad0*/  FMUL.FTZ R118, R53, -1.4426950216293334961 ;  /* 0xbfb8aa3b35767820 */ /* 0x000fe20000410000 */
[----:B------:R-:W-:Y:S01]  /*6ae0*/  FMUL.FTZ R40, R37, -1.4426950216293334961 ;  /* 0xbfb8aa3b25287820 */ /* 0x000fe20000410000 */
[----:B------:R-:W-:Y:S01]  /*6af0*/  FMUL.FTZ R44, R35, -1.4426950216293334961 ;  /* 0xbfb8aa3b232c7820 */ /* 0x000fe20000410000 */
[----:B------:R-:W0:Y:S01]  /*6b00*/  MUFU.RCP R119, R119 ;  /* 0x0000007700777308 */ /* 0x000e220000001000 */
[----:B---3--:R-:W-:Y:S01]  /*6b10*/  FMUL.FTZ R19, R19, R116 ;  /* 0x0000007413137220 */ /* 0x008fe20000410000 */
[----:B------:R-:W-:Y:S01]  /*6b20*/  FMUL.FTZ R55, R128, R55 ;  /* 0x0000003780377220 */ /* 0x000fe20000410000 */
[----:B------:R-:W-:Y:S01]  /*6b30*/  FMUL.FTZ R116, R52, -1.4426950216293334961 ;  /* 0xbfb8aa3b34747820 */ /* 0x000fe20000410000 */
[----:B------:R-:W-:Y:S01]  /*6b40*/  FMUL.FTZ R121, R56, -1.4426950216293334961 ;  /* 0xbfb8aa3b38797820 */ /* 0x000fe20000410000 */
[----:B------:R-:W-:-:S03]  /*6b50*/  FMUL.FTZ R122, R113, -1.4426950216293334961 ;  /* 0xbfb8aa3b717a7820 */ /* 0x000fc60000410000 */
[----:B------:R-:W1:Y:S01]  /*6b60*/  MUFU.RCP R33, R33 ;  /* 0x0000002100217308 */ /* 0x000e620000001000 */
[----:B------:R-:W-:Y:S01]  /*6b70*/  FFMA.FTZ R55, R124, R55, R125 ;  /* 0x000000377c377223 */ /* 0x000fe2000001007d */
[----:B------:R-:W-:Y:S01]  /*6b80*/  FADD.FTZ R47, R47, -R64 ;  /* 0x800000402f2f7221 */ /* 0x000fe20000010000 */
[----:B------:R-:W-:-:S05]  /*6b90*/  FMUL.FTZ R123, R111, -1.4426950216293334961 ;  /* 0xbfb8aa3b6f7b7820 */ /* 0x000fca0000410000 */
[----:B------:R-:W3:Y:S01]  /*6ba0*/  MUFU.EX2 R41, R41 ;  /* 0x0000002900297308 */ /* 0x000ee20000000800 */
[----:B------:R-:W-:Y:S01]  /*6bb0*/  FMUL.FTZ R120, R55, -1.4426950216293334961 ;  /* 0xbfb8aa3b37787820 */ /* 0x000fe20000410000 */
[----:B------:R-:W-:-:S06]  /*6bc0*/  FMUL.FTZ R47, R128, R47 ;  /* 0x0000002f802f7220 */ /* 0x000fcc0000410000 */
[----:B------:R-:W4:Y:S01]  /*6bd0*/  MUFU.EX2 R45, R45 ;  /* 0x0000002d002d7308 */ /* 0x000f220000000800 */
[----:B------:R-:W-:-:S07]  /*6be0*/  FADD.FTZ R39, R57, -R64 ;  /* 0x8000004039277221 */ /* 0x000fce0000010000 */
[----:B------:R-:W2:Y:S01]  /*6bf0*/  MUFU.EX2 R118, R118 ;  /* 0x0000007600767308 */ /* 0x000ea20000000800 */
[----:B------:R-:W-:-:S07]  /*6c00*/  FFMA.FTZ R57, R129, R47, R146 ;  /* 0x0000002f81397223 */ /* 0x000fce0000010092 */
[----:B------:R-:W2:Y:S01]  /*6c10*/  MUFU.EX2 R40, R40 ;  /* 0x0000002800287308 */ /* 0x000ea20000000800 */
[----:B------:R-:W-:-:S07]  /*6c20*/  HADD2.F32 R47, -RZ, R42.H0_H0 ;  /* 0x2000002aff2f7230 */ /* 0x000fce0000004100 */
[----:B------:R-:W2:Y:S01]  /*6c30*/  MUFU.EX2 R44, R44 ;  /* 0x0000002c002c7308 */ /* 0x000ea20000000800 */
[----:B------:R-:W-:-:S07]  /*6c40*/  FFMA.FTZ R46, R126, R46, R127 ;  /* 0x0000002e7e2e7223 */ /* 0x000fce000001007f */
[----:B------:R-:W2:Y:S01]  /*6c50*/  MUFU.EX2 R116, R116 ;  /* 0x0000007400747308 */ /* 0x000ea20000000800 */
[----:B------:R-:W-:-:S07]  /*6c60*/  FMUL.FTZ R110, R128, R39 ;  /* 0x00000027806e7220 */ /* 0x000fce0000410000 */
[----:B------:R-:W2:Y:S01]  /*6c70*/  MUFU.EX2 R121, R121 ;  /* 0x0000007900797308 */ /* 0x000ea20000000800 */
[----:B------:R-:W-:-:S07]  /*6c80*/  FMUL.FTZ R31, R114, -1.4426950216293334961 ;  /* 0xbfb8aa3b721f7820 */ /* 0x000fce0000410000 */
[----:B------:R-:W2:Y:S01]  /*6c90*/  MUFU.EX2 R122, R122 ;  /* 0x0000007a007a7308 */ /* 0x000ea20000000800 */
[----:B0-----:R-:W-:Y:S01]  /*6ca0*/  FMUL.FTZ R21, R21, R119 ;  /* 0x0000007715157220 */ /* 0x001fe20000410000 */
[----:B------:R-:W-:-:S06]  /*6cb0*/  FMUL.FTZ R119, R46, -1.4426950216293334961 ;  /* 0xbfb8aa3b2e777820 */ /* 0x000fcc0000410000 */
[----:B------:R-:W0:Y:S01]  /*6cc0*/  MUFU.EX2 R123, R123 ;  /* 0x0000007b007b7308 */ /* 0x000e220000000800 */
[----:B------:R-:W-:Y:S01]  /*6cd0*/  FADD.FTZ R47, R47, -R64 ;  /* 0x800000402f2f7221 */ /* 0x000fe20000010000 */
[----:B------:R-:W-:Y:S01]  /*6ce0*/  FFMA.FTZ R110, R132, R110, R133 ;  /* 0x0000006e846e7223 */ /* 0x000fe20000010085 */
[----:B-1----:R-:W-:-:S05]  /*6cf0*/  FMUL.FTZ R30, R36, R33 ;  /* 0x00000021241e7220 */ /* 0x002fca0000410000 */
[----:B------:R-:W1:Y:S01]  /*6d00*/  MUFU.EX2 R120, R120 ;  /* 0x0000007800787308 */ /* 0x000e620000000800 */
[----:B------:R-:W-:Y:S01]  /*6d10*/  FMUL.FTZ R32, R112, -1.4426950216293334961 ;  /* 0xbfb8aa3b70207820 */ /* 0x000fe20000410000 */
[----:B---3--:R-:W-:Y:S01]  /*6d20*/  FADD.FTZ R36, R41, 1 ;  /* 0x3f80000029247421 */ /* 0x008fe20000010000 */
[----:B----4-:R-:W-:Y:S01]  /*6d30*/  FADD.FTZ R41, R45, 1 ;  /* 0x3f8000002d297421 */ /* 0x010fe20000010000 */
[----:B--2---:R-:W-:Y:S01]  /*6d40*/  FADD.FTZ R45, R118, 1 ;  /* 0x3f800000762d7421 */ /* 0x004fe20000010000 */
[----:B------:R-:W-:Y:S01]  /*6d50*/  FMUL.FTZ R47, R128, R47 ;  /* 0x0000002f802f7220 */ /* 0x000fe20000410000 */
[----:B------:R-:W-:Y:S01]  /*6d60*/  FMUL.FTZ R117, R110, -1.4426950216293334961 ;  /* 0xbfb8aa3b6e757820 */ /* 0x000fe20000410000 */
[----:B------:R-:W-:Y:S01]  /*6d70*/  FADD.FTZ R33, R40, 1 ;  /* 0x3f80000028217421 */ /* 0x000fe20000010000 */
[----:B------:R-:W2:Y:S01]  /*6d80*/  MUFU.EX2 R31, R31 ;  /* 0x0000001f001f7308 */ /* 0x000ea20000000800 */
[----:B------:R-:W-:Y:S01]  /*6d90*/  FADD.FTZ R40, R44, 1 ;  /* 0x3f8000002c287421 */ /* 0x000fe20000010000 */
[----:B------:R-:W-:Y:S01]  /*6da0*/  FADD.FTZ R44, R116, 1 ;  /* 0x3f800000742c7421 */ /* 0x000fe20000010000 */
[----:B------:R-:W-:Y:S01]  /*6db0*/  FMUL.FTZ R29, R29, R54 ;  /* 0x000000361d1d7220 */ /* 0x000fe20000410000 */
[----:B------:R-:W-:Y:S01]  /*6dc0*/  FMUL.FTZ R39, R57, -1.4426950216293334961 ;  /* 0xbfb8aa3b39277820 */ /* 0x000fe20000410000 */
[----:B------:R-:W-:Y:S01]  /*6dd0*/  FADD.FTZ R116, R121, 1 ;  /* 0x3f80000079747421 */ /* 0x000fe20000010000 */
[----:B------:R-:W-:-:S02]  /*6de0*/  FFMA.FTZ R54, R124, R47, R125 ;  /* 0x0000002f7c367223 */ /* 0x000fc4000001007d */
[----:B------:R-:W3:Y:S01]  /*6df0*/  MUFU.EX2 R119, R119 ;  /* 0x0000007700777308 */ /* 0x000ee20000000800 */
[----:B------:R-:W-:Y:S01]  /*6e00*/  FADD.FTZ R121, R122, 1 ;  /* 0x3f8000007a797421 */ /* 0x000fe20000010000 */
[----:B------:R-:W-:Y:S02]  /*6e10*/  HADD2.F32 R115, -RZ, R42.H1_H1 ;  /* 0x3000002aff737230 */ /* 0x000fe40000004100 */
[----:B0-----:R-:W-:-:S04]  /*6e20*/  FADD.FTZ R122, R123, 1 ;  /* 0x3f8000007b7a7421 */ /* 0x001fc80000010000 */
[----:B------:R-:W0:Y:S01]  /*6e30*/  MUFU.EX2 R32, R32 ;  /* 0x0000002000207308 */ /* 0x000e220000000800 */
[----:B------:R-:W-:Y:S01]  /*6e40*/  FMUL.FTZ R42, R54, -1.4426950216293334961 ;  /* 0xbfb8aa3b362a7820 */ /* 0x000fe20000410000 */
[----:B-1----:R-:W-:-:S06]  /*6e50*/  FADD.FTZ R120, R120, 1 ;  /* 0x3f80000078787421 */ /* 0x002fcc0000010000 */
[----:B------:R-:W1:Y:S08]  /*6e60*/  MUFU.RCP R36, R36 ;  /* 0x0000002400247308 */ /* 0x000e700000001000 */
[----:B------:R-:W4:Y:S08]  /*6e70*/  MUFU.RCP R45, R45 ;  /* 0x0000002d002d7308 */ /* 0x000f300000001000 */
[----:B------:R-:W-:Y:S08]  /*6e80*/  MUFU.EX2 R117, R117 ;  /* 0x0000007500757308 */ /* 0x000ff00000000800 */
[----:B------:R-:W4:Y:S08]  /*6e90*/  MUFU.RCP R33, R33 ;  /* 0x0000002100217308 */ /* 0x000f300000001000 */
[----:B------:R-:W4:Y:S08]  /*6ea0*/  MUFU.RCP R40, R40 ;  /* 0x0000002800287308 */ /* 0x000f300000001000 */
[----:B------:R-:W4:Y:S08]  /*6eb0*/  MUFU.RCP R44, R44 ;  /* 0x0000002c002c7308 */ /* 0x000f300000001000 */
[----:B------:R-:W4:Y:S01]  /*6ec0*/  MUFU.EX2 R39, R39 ;  /* 0x0000002700277308 */ /* 0x000f220000000800 */
[----:B--2---:R-:W-:-:S07]  /*6ed0*/  FADD.FTZ R118, R31, 1 ;  /* 0x3f8000001f767421 */ /* 0x004fce0000010000 */
[----:B------:R-:W2:Y:S01]  /*6ee0*/  MUFU.RCP R121, R121 ;  /* 0x0000007900797308 */ /* 0x000ea20000001000 */
[----:B---3--:R-:W-:-:S07]  /*6ef0*/  FADD.FTZ R119, R119, 1 ;  /* 0x3f80000077777421 */ /* 0x008fce0000010000 */
[----:B------:R-:W3:Y:S01]  /*6f00*/  MUFU.RCP R122, R122 ;  /* 0x0000007a007a7308 */ /* 0x000ee20000001000 */
[----:B0-----:R-:W-:-:S07]  /*6f10*/  FADD.FTZ R123, R32, 1 ;  /* 0x3f800000207b7421 */ /* 0x001fce0000010000 */
[----:B------:R-:W0:Y:S01]  /*6f20*/  MUFU.EX2 R42, R42 ;  /* 0x0000002a002a7308 */ /* 0x000e220000000800 */
[----:B-1----:R-:W-:-:S07]  /*6f30*/  FMUL.FTZ R32, R38, R36 ;  /* 0x0000002426207220 */ /* 0x002fce0000410000 */
[----:B------:R-:W1:Y:S01]  /*6f40*/  MUFU.RCP R120, R120 ;  /* 0x0000007800787308 */ /* 0x000e620000001000 */
[----:B----4-:R-:W-:Y:S01]  /*6f50*/  FMUL.FTZ R36, R53, R45 ;  /* 0x0000002d35247220 */ /* 0x010fe20000410000 */
[----:B------:R-:W-:Y:S01]  /*6f60*/  FMUL.FTZ R31, R37, R33 ;  /* 0x00000021251f7220 */ /* 0x000fe20000410000 */
[----:B------:R-:W-:Y:S01]  /*6f70*/  FADD.FTZ R53, R117, 1 ;  /* 0x3f80000075357421 */ /* 0x000fe20000010000 */
[----:B------:R-:W-:Y:S01]  /*6f80*/  FMUL.FTZ R33, R35, R40 ;  /* 0x0000002823217220 */ /* 0x000fe20000410000 */
[----:B------:R-:W-:-:S03]  /*6f90*/  FMUL.FTZ R35, R52, R44 ;  /* 0x0000002c34237220 */ /* 0x000fc60000410000 */
[----:B------:R-:W4:Y:S01]  /*6fa0*/  MUFU.RCP R118, R118 ;  /* 0x0000007600767308 */ /* 0x000f220000001000 */
[----:B------:R-:W-:Y:S01]  /*6fb0*/  FADD.FTZ R44, R39, 1 ;  /* 0x3f800000272c7421 */ /* 0x000fe20000010000 */
[----:B--2---:R-:W-:Y:S01]  /*6fc0*/  FMUL.FTZ R39, R113, R121 ;  /* 0x0000007971277220 */ /* 0x004fe20000410000 */
[----:B------:R-:W-:-:S05]  /*6fd0*/  HADD2.F32 R113, -RZ, R43.H0_H0 ;  /* 0x2000002bff717230 */ /* 0x000fca0000004100 */
[----:B------:R-:W2:Y:S01]  /*6fe0*/  MUFU.RCP R45, R119 ;  /* 0x00000077002d7308 */ /* 0x000ea20000001000 */
[----:B---3--:R-:W-:Y:S01]  /*6ff0*/  FMUL.FTZ R40, R111, R122 ;  /* 0x0000007a6f287220 */ /* 0x008fe20000410000 */
[----:B0-----:R-:W-:Y:S01]  /*7000*/  FADD.FTZ R111, R42, 1 ;  /* 0x3f8000002a6f7421 */ /* 0x001fe20000010000 */
[----:B-1----:R-:W-:Y:S01]  /*7010*/  FMUL.FTZ R42, R55, R120 ;  /* 0x00000078372a7220 */ /* 0x002fe20000410000 */
[----:B------:R-:W-:-:S04]  /*7020*/  FADD.FTZ R115, R115, -R64 ;  /* 0x8000004073737221 */ /* 0x000fc80000010000 */
[----:B------:R-:W0:Y:S01]  /*7030*/  MUFU.RCP R53, R53 ;  /* 0x0000003500357308 */ /* 0x000e220000001000 */
[--C-:B------:R-:W-:Y:S01]  /*7040*/  FADD.FTZ R55, R113, -R64.reuse ;  /* 0x8000004071377221 */ /* 0x100fe20000010000 */
[----:B------:R-:W-:Y:S02]  /*7050*/  HADD2.F32 R113, -RZ, R43.H1_H1 ;  /* 0x3000002bff717230 */ /* 0x000fe40000004100 */
[C---:B------:R-:W-:Y:S01]  /*7060*/  FMUL.FTZ R47, R128.reuse, R115 ;  /* 0x00000073802f7220 */ /* 0x040fe20000410000 */
[----:B------:R-:W-:Y:S01]  /*7070*/  FMUL.FTZ R55, R128, R55 ;  /* 0x0000003780377220 */ /* 0x000fe20000410000 */
[----:B----4-:R-:W-:Y:S02]  /*7080*/  FMUL.FTZ R38, R114, R118 ;  /* 0x0000007672267220 */ /* 0x010fe40000410000 */
[----:B------:R-:W-:Y:S01]  /*7090*/  FFMA.FTZ R47, R126, R47, R127 ;  /* 0x0000002f7e2f7223 */ /* 0x000fe2000001007f */
[----:B--2---:R-:W-:Y:S01]  /*70a0*/  FMUL.FTZ R43, R46, R45 ;  /* 0x0000002d2e2b7220 */ /* 0x004fe20000410000 */
[----:B------:R-:W-:Y:S01]  /*70b0*/  FADD.FTZ R45, R113, -R64 ;  /* 0x80000040712d7221 */ /* 0x000fe20000010000 */
[----:B------:R-:W-:Y:S01]  /*70c0*/  FFMA.FTZ R114, R129, R55, R146 ;  /* 0x0000003781727223 */ /* 0x000fe20000010092 */
[----:B------:R-:W1:Y:S01]  /*70d0*/  MUFU.RCP R44, R44 ;  /* 0x0000002c002c7308 */ /* 0x000e620000001000 */
[----:B------:R-:W-:-:S02]  /*70e0*/  HADD2.F32 R55, -RZ, R48.H0_H0 ;  /* 0x20000030ff377230 */ /* 0x000fc40000004100 */
[----:B------:R-:W-:Y:S01]  /*70f0*/  FMUL.FTZ R115, R47, -1.4426950216293334961 ;  /* 0xbfb8aa3b2f737820 */ /* 0x000fe20000410000 */
[----:B------:R-:W-:Y:S01]  /*7100*/  FMUL.FTZ R52, R128, R45 ;  /* 0x0000002d80347220 */ /* 0x000fe20000410000 */
[----:B0-----:R-:W-:Y:S01]  /*7110*/  FMUL.FTZ R45, R110, R53 ;  /* 0x000000356e2d7220 */ /* 0x001fe20000410000 */
[----:B------:R-:W-:Y:S02]  /*7120*/  FADD.FTZ R53, R55, -R64 ;  /* 0x8000004037357221 */ /* 0x000fe40000010000 */
[----:B------:R-:W0:Y:S01]  /*7130*/  MUFU.RCP R41, R41 ;  /* 0x0000002900297308 */ /* 0x000e220000001000 */
[----:B------:R-:W-:Y:S02]  /*7140*/  HADD2.F32 R55, -RZ, R48.H1_H1 ;  /* 0x30000030ff377230 */ /* 0x000fe40000004100 */
[----:B------:R-:W-:-:S05]  /*7150*/  FMUL.FTZ R53, R128, R53 ;  /* 0x0000003580357220 */ /* 0x000fca0000410000 */
[----:B------:R-:W2:Y:S01]  /*7160*/  MUFU.RCP R123, R123 ;  /* 0x0000007b007b7308 */ /* 0x000ea20000001000 */
[----:B------:R-:W-:Y:S01]  /*7170*/  FFMA.FTZ R118, R124, R53, R125 ;  /* 0x000000357c767223 */ /* 0x000fe2000001007d */
[----:B------:R-:W-:Y:S01]  /*7180*/  FADD.FTZ R55, R55, -R64 ;  /* 0x8000004037377221 */ /* 0x000fe20000010000 */
[----:B------:R-:W-:-:S05]  /*7190*/  HADD2.F32 R53, -RZ, R49.H0_H0 ;  /* 0x20000031ff357230 */ /* 0x000fca0000004100 */
[----:B------:R-:W3:Y:S01]  /*71a0*/  MUFU.EX2 R115, R115 ;  /* 0x0000007300737308 */ /* 0x000ee20000000800 */
[----:B-1----:R-:W-:Y:S01]  /*71b0*/  FMUL.FTZ R44, R57, R44 ;  /* 0x0000002c392c7220 */ /* 0x002fe20000410000 */
[----:B------:R-:W-:Y:S02]  /*71c0*/  HADD2.F32 R57, -RZ, R49.H1_H1 ;  /* 0x30000031ff397230 */ /* 0x000fe40000004100 */
[----:B------:R-:W-:Y:S01]  /*71d0*/  FMUL.FTZ R55, R128, R55 ;  /* 0x0000003780377220 */ /* 0x000fe20000410000 */
[----:B------:R-:W-:-:S03]  /*71e0*/  FADD.FTZ R49, R53, -R64 ;  /* 0x8000004035317221 */ /* 0x000fc60000010000 */
[----:B------:R-:W1:Y:S01]  /*71f0*/  MUFU.RCP R111, R111 ;  /* 0x0000006f006f7308 */ /* 0x000e620000001000 */
[----:B------:R-:W-:Y:S01]  /*7200*/  FFMA.FTZ R117, R126, R55, R127 ;  /* 0x000000377e757223 */ /* 0x000fe2000001007f */
[----:B------:R-:W-:Y:S01]  /*7210*/  FMUL.FTZ R49, R128, R49 ;  /* 0x0000003180317220 */ /* 0x000fe20000410000 */
[----:B------:R-:W-:Y:S02]  /*7220*/  HADD2.F32 R55, -RZ, R50.H0_H0 ;  /* 0x20000032ff377230 */ /* 0x000fe40000004100 */
[----:B0-----:R-:W-:Y:S01]  /*7230*/  FMUL.FTZ R34, R34, R41 ;  /* 0x0000002922227220 */ /* 0x001fe20000410000 */
[----:B--2---:R-:W-:Y:S02]  /*7240*/  FMUL.FTZ R41, R112, R123 ;  /* 0x0000007b70297220 */ /* 0x004fe40000410000 */
[----:B------:R-:W0:Y:S01]  /*7250*/  MUFU.RCP R116, R116 ;  /* 0x0000007400747308 */ /* 0x000e220000001000 */
[----:B---3--:R-:W-:Y:S01]  /*7260*/  FADD.FTZ R112, R115, 1 ;  /* 0x3f80000073707421 */ /* 0x008fe20000010000 */
[----:B------:R-:W-:Y:S01]  /*7270*/  FFMA.FTZ R115, R129, R49, R146 ;  /* 0x0000003181737223 */ /* 0x000fe20000010092 */
[----:B------:R-:W-:-:S04]  /*7280*/  FADD.FTZ R49, R55, -R64 ;  /* 0x8000004037317221 */ /* 0x000fc80000010000 */
[----:B------:R-:W-:Y:S01]  /*7290*/  FMUL.FTZ R49, R128, R49 ;  /* 0x0000003180317220 */ /* 0x000fe20000410000 */
[--C-:B------:R-:W-:Y:S01]  /*72a0*/  FADD.FTZ R53, R57, -R64.reuse ;  /* 0x8000004039357221 */ /* 0x100fe20000010000 */
[----:B-1----:R-:W-:Y:S01]  /*72b0*/  FMUL.FTZ R46, R54, R111 ;  /* 0x0000006f362e7220 */ /* 0x002fe20000410000 */
[----:B------:R-:W-:Y:S02]  /*72c0*/  HADD2.F32 R57, -RZ, R50.H1_H1 ;  /* 0x30000032ff397230 */ /* 0x000fe40000004100 */
[----:B------:R-:W-:Y:S01]  /*72d0*/  FFMA.FTZ R54, R124, R49, R125 ;  /* 0x000000317c367223 */ /* 0x000fe2000001007d */
[--C-:B------:R-:W-:Y:S02]  /*72e0*/  HADD2.F32 R49, -RZ, R51.reuse.H0_H0 ;  /* 0x20000033ff317230 */ /* 0x100fe40000004100 */
[----:B------:R-:W-:Y:S02]  /*72f0*/  HADD2.F32 R51, -RZ, R51.H1_H1 ;  /* 0x30000033ff337230 */ /* 0x000fe40000004100 */
[--C-:B------:R-:W-:Y:S01]  /*7300*/  FADD.FTZ R55, R57, -R64.reuse ;  /* 0x8000004039377221 */ /* 0x100fe20000010000 */
[----:B0-----:R-:W-:Y:S01]  /*7310*/  FMUL.FTZ R37, R56, R116 ;  /* 0x0000007438257220 */ /* 0x001fe20000410000 */
[----:B------:R-:W-:Y:S01]  /*7320*/  FMUL.FTZ R56, R114, -1.4426950216293334961 ;  /* 0xbfb8aa3b72387820 */ /* 0x000fe20000410000 */
[----:B------:R-:W-:Y:S01]  /*7330*/  FADD.FTZ R51, R51, -R64 ;  /* 0x8000004033337221 */ /* 0x000fe20000010000 */
[C---:B------:R-:W-:Y:S01]  /*7340*/  FMUL.FTZ R53, R128.reuse, R53 ;  /* 0x0000003580357220 */ /* 0x040fe20000410000 */
[C---:B------:R-:W-:Y:S01]  /*7350*/  FMUL.FTZ R55, R128.reuse, R55 ;  /* 0x0000003780377220 */ /* 0x040fe20000410000 */
[----:B------:R-:W0:Y:S01]  /*7360*/  MUFU.RCP R112, R112 ;  /* 0x0000007000707308 */ /* 0x000e220000001000 */
[----:B------:R-:W-:Y:S01]  /*7370*/  FMUL.FTZ R51, R128, R51 ;  /* 0x0000003380337220 */ /* 0x000fe20000410000 */
[----:B------:R-:W-:Y:S01]  /*7380*/  FFMA.FTZ R53, R132, R53, R133 ;  /* 0x0000003584357223 */ /* 0x000fe20000010085 */
[----:B------:R-:W-:-:S02]  /*7390*/  HADD2.F32 R111, -RZ, R74.H0_H0 ;  /* 0x2000004aff6f7230 */ /* 0x000fc40000004100 */
[----:B------:R-:W-:Y:S01]  /*73a0*/  FFMA.FTZ R55, R126, R55, R127 ;  /* 0x000000377e377223 */ /* 0x000fe2000001007f */
[----:B------:R-:W-:Y:S01]  /*73b0*/  FMUL.FTZ R120, R117, -1.4426950216293334961 ;  /* 0xbfb8aa3b75787820 */ /* 0x000fe20000410000 */
[----:B------:R-:W-:Y:S01]  /*73c0*/  FFMA.FTZ R57, R132, R51, R133 ;  /* 0x0000003384397223 */ /* 0x000fe20000010085 */
[----:B------:R-:W1:Y:S01]  /*73d0*/  MUFU.EX2 R56, R56 ;  /* 0x0000003800387308 */ /* 0x000e620000000800 */
[----:B------:R-:W-:Y:S01]  /*73e0*/  FMUL.FTZ R119, R53, -1.4426950216293334961 ;  /* 0xbfb8aa3b35777820 */ /* 0x000fe20000410000 */
[----:B------:R-:W-:Y:S01]  /*73f0*/  FMUL.FTZ R116, R54, -1.4426950216293334961 ;  /* 0xbfb8aa3b36747820 */ /* 0x000fe20000410000 */
[----:B------:R-:W-:Y:S01]  /*7400*/  FMUL.FTZ R113, R55, -1.4426950216293334961 ;  /* 0xbfb8aa3b37717820 */ /* 0x000fe20000410000 */
[----:B------:R-:W-:Y:S01]  /*7410*/  FADD.FTZ R111, R111, -R64 ;  /* 0x800000406f6f7221 */ /* 0x000fe20000010000 */
[----:B------:R-:W-:-:S03]  /*7420*/  FMUL.FTZ R122, R57, -1.4426950216293334961 ;  /* 0xbfb8aa3b397a7820 */ /* 0x000fc60000410000 */
[----:B------:R-:W2:Y:S01]  /*7430*/  MUFU.EX2 R120, R120 ;  /* 0x0000007800787308 */ /* 0x000ea20000000800 */
[----:B------:R-:W-:Y:S01]  /*7440*/  FMUL.FTZ R110, R128, R111 ;  /* 0x0000006f806e7220 */ /* 0x000fe20000410000 */
[----:B------:R-:W-:Y:S01]  /*7450*/  FADD.FTZ R49, R49, -R64 ;  /* 0x8000004031317221 */ /* 0x000fe20000010000 */
[----:B------:R-:W-:-:S05]  /*7460*/  FFMA.FTZ R52, R132, R52, R133 ;  /* 0x0000003484347223 */ /* 0x000fca0000010085 */
[----:B------:R-:W3:Y:S01]  /*7470*/  MUFU.EX2 R119, R119 ;  /* 0x0000007700777308 */ /* 0x000ee20000000800 */
[----:B------:R-:W-:Y:S01]  /*7480*/  FFMA.FTZ R110, R124, R110, R125 ;  /* 0x0000006e7c6e7223 */ /* 0x000fe2000001007d */
[----:B0-----:R-:W-:-:S06]  /*7490*/  FMUL.FTZ R47, R47, R112 ;  /* 0x000000702f2f7220 */ /* 0x001fcc0000410000 */
[----:B------:R-:W0:Y:S01]  /*74a0*/  MUFU.EX2 R116, R116 ;  /* 0x0000007400747308 */ /* 0x000e220000000800 */
[----:B------:R-:W-:Y:S01]  /*74b0*/  FMUL.FTZ R48, R128, R49 ;  /* 0x0000003180307220 */ /* 0x000fe20000410000 */
[----:B------:R-:W-:-:S06]  /*74c0*/  FADD.FTZ R51, R163, -R64 ;  /* 0x80000040a3337221 */ /* 0x000fcc0000010000 */
[----:B------:R-:W4:Y:S01]  /*74d0*/  MUFU.EX2 R113, R113 ;  /* 0x0000007100717308 */ /* 0x000f220000000800 */
[----:B-1----:R-:W-:Y:S01]  /*74e0*/  FADD.FTZ R49, R56, 1 ;  /* 0x3f80000038317421 */ /* 0x002fe20000010000 */
[----:B------:R-:W-:-:S06]  /*74f0*/  FMUL.FTZ R112, R110, -1.4426950216293334961 ;  /* 0xbfb8aa3b6e707820 */ /* 0x000fcc0000410000 */
[----:B------:R-:W1:Y:S01]  /*7500*/  MUFU.EX2 R122, R122 ;  /* 0x0000007a007a7308 */ /* 0x000e620000000800 */
[----:B------:R-:W-:Y:S01]  /*7510*/  FMUL.FTZ R161, R52, -1.4426950216293334961 ;  /* 0xbfb8aa3b34a17820 */ /* 0x000fe20000410000 */
[----:B------:R-:W-:Y:S01]  /*7520*/  FMUL.FTZ R121, R115, -1.4426950216293334961 ;  /* 0xbfb8aa3b73797820 */ /* 0x000fe20000410000 */
[----:B------:R-:W-:Y:S01]  /*7530*/  FMUL.FTZ R51, R128, R51 ;  /* 0x0000003380337220 */ /* 0x000fe20000410000 */
[----:B------:R-:W-:Y:S01]  /*7540*/  FFMA.FTZ R56, R129, R48, R146 ;  /* 0x0000003081387223 */ /* 0x000fe20000010092 */
[----:B------:R-:W-:Y:S01]  /*7550*/  FADD.FTZ R162, R162, 1 ;  /* 0x3f800000a2a27421 */ /* 0x000fe20000010000 */
[----:B------:R-:W4:Y:S01]  /*7560*/  LDL.LU R163, [R1] ;  /* 0x0000000001a37983 */ /* 0x000f220000300800 */
[----:B------:R-:W-:Y:S01]  /*7570*/  FFMA.FTZ R111, R126, R51, R127 ;  /* 0x000000337e6f7223 */ /* 0x000fe2000001007f */
[----:B------:R-:W1:Y:S01]  /*7580*/  MUFU.RCP R49, R49 ;  /* 0x0000003100317308 */ /* 0x000e620000001000 */
[----:B--2---:R-:W-:Y:S01]  /*7590*/  FADD.FTZ R51, R120, 1 ;  /* 0x3f80000078337421 */ /* 0x004fe20000010000 */
[----:B---3--:R-:W-:Y:S01]  /*75a0*/  FADD.FTZ R120, R119, 1 ;  /* 0x3f80000077787421 */ /* 0x008fe20000010000 */
[----:B0-----:R-:W-:-:S05]  /*75b0*/  FADD.FTZ R119, R116, 1 ;  /* 0x3f80000074777421 */ /* 0x001fca0000010000 */
[----:B------:R-:W0:Y:S01]  /*75c0*/  MUFU.EX2 R112, R112 ;  /* 0x0000007000707308 */ /* 0x000e220000000800 */
[----:B------:R-:W-:Y:S01]  /*75d0*/  FMUL.FTZ R123, R56, -1.4426950216293334961 ;  /* 0xbfb8aa3b387b7820 */ /* 0x000fe20000410000 */
[----:B----4-:R-:W-:Y:S01]  /*75e0*/  FADD.FTZ R116, R113, 1 ;  /* 0x3f80000071747421 */ /* 0x010fe20000010000 */
[----:B-1----:R-:W-:-:S05]  /*75f0*/  FADD.FTZ R113, R122, 1 ;  /* 0x3f8000007a717421 */ /* 0x002fca0000010000 */
[----:B------:R-:W1:Y:S08]  /*7600*/  MUFU.EX2 R161, R161 ;  /* 0x000000a100a17308 */ /* 0x000e700000000800 */
[----:B------:R-:W2:Y:S01]  /*7610*/  MUFU.EX2 R121, R121 ;  /* 0x0000007900797308 */ /* 0x000ea20000000800 */
[----:B------:R-:W-:Y:S01]  /*7620*/  FMUL.FTZ R48, R114, R49 ;  /* 0x0000003172307220 */ /* 0x000fe20000410000 */
[----:B0-----:R-:W-:-:S06]  /*7630*/  FADD.FTZ R112, R112, 1 ;  /* 0x3f80000070707421 */ /* 0x001fcc0000010000 */
[----:B------:R-:W0:Y:S01]  /*7640*/  MUFU.EX2 R123, R123 ;  /* 0x0000007b007b7308 */ /* 0x000e220000000800 */
[----:B-1----:R-:W-:-:S07]  /*7650*/  FADD.FTZ R49, R161, 1 ;  /* 0x3f800000a1317421 */ /* 0x002fce0000010000 */
[----:B------:R-:W1:Y:S01]  /*7660*/  MUFU.RCP R113, R113 ;  /* 0x0000007100717308 */ /* 0x000e620000001000 */
[----:B--2---:R-:W-:-:S07]  /*7670*/  FADD.FTZ R121, R121, 1 ;  /* 0x3f80000079797421 */ /* 0x004fce0000010000 */
[----:B------:R-:W2:Y:S01]  /*7680*/  MUFU.RCP R162, R162 ;  /* 0x000000a200a27308 */ /* 0x000ea20000001000 */
[----:B0-----:R-:W-:-:S07]  /*7690*/  FADD.FTZ R114, R123, 1 ;  /* 0x3f8000007b727421 */ /* 0x001fce0000010000 */
[----:B------:R-:W0:Y:S01]  /*76a0*/  MUFU.RCP R51, R51 ;  /* 0x0000003300337308 */ /* 0x000e220000001000 */
[----:B-1----:R-:W-:-:S07]  /*76b0*/  FMUL.FTZ R57, R57, R113 ;  /* 0x0000007139397220 */ /* 0x002fce0000410000 */
[----:B------:R-:W1:Y:S01]  /*76c0*/  MUFU.RCP R112, R112 ;  /* 0x0000007000707308 */ /* 0x000e620000001000 */
[----:B--2---:R-:W-:Y:S01]  /*76d0*/  FMUL.FTZ R153, R153, R162 ;  /* 0x000000a299997220 */ /* 0x004fe20000410000 */
[----:B------:R-:W-:-:S06]  /*76e0*/  HADD2.F32 R113, -RZ, R75.H0_H0 ;  /* 0x2000004bff717230 */ /* 0x000fcc0000004100 */
[----:B------:R-:W2:Y:S01]  /*76f0*/  MUFU.RCP R49, R49 ;  /* 0x0000003100317308 */ /* 0x000ea20000001000 */
[----:B------:R-:W-:Y:S01]  /*7700*/  FMUL.FTZ R162, R118, -1.4426950216293334961 ;  /* 0xbfb8aa3b76a27820 */ /* 0x000fe20000410000 */
[----:B------:R-:W-:-:S06]  /*7710*/  HADD2.F32 R75, -RZ, R75.H1_H1 ;  /* 0x3000004bff4b7230 */ /* 0x000fcc0000004100 */
[----:B------:R-:W3:Y:S01]  /*7720*/  MUFU.RCP R121, R121 ;  /* 0x0000007900797308 */ /* 0x000ee20000001000 */
[----:B------:R-:W-:Y:S01]  /*7730*/  FMUL.FTZ R74, R111, -1.4426950216293334961 ;  /* 0xbfb8aa3b6f4a7820 */ /* 0x000fe20000410000 */
[--C-:B------:R-:W-:Y:S01]  /*7740*/  FADD.FTZ R75, R75, -R64.reuse ;  /* 0x800000404b4b7221 */ /* 0x100fe20000010000 */
[----:B------:R-:W-:-:S05]  /*7750*/  FADD.FTZ R113, R113, -R64 ;  /* 0x8000004071717221 */ /* 0x000fca0000010000 */
[----:B------:R-:W4:Y:S01]  /*7760*/  MUFU.RCP R114, R114 ;  /* 0x0000007200727308 */ /* 0x000f220000001000 */
[----:B0-----:R-:W-:Y:S01]  /*7770*/  FMUL.FTZ R51, R117, R51 ;  /* 0x0000003375337220 */ /* 0x001fe20000410000 */
[----:B-1----:R-:W-:Y:S01]  /*7780*/  FMUL.FTZ R110, R110, R112 ;  /* 0x000000706e6e7220 */ /* 0x002fe20000410000 */
[----:B------:R-:W-:Y:S02]  /*7790*/  HADD2.F32 R117, -RZ, R72.H1_H1 ;  /* 0x30000048ff757230 */ /* 0x000fe40000004100 */
[----:B------:R-:W-:-:S03]  /*77a0*/  FMUL.FTZ R75, R128, R75 ;  /* 0x0000004b804b7220 */ /* 0x000fc60000410000 */
[----:B------:R-:W0:Y:S01]  /*77b0*/  MUFU.EX2 R162, R162 ;  /* 0x000000a200a27308 */ /* 0x000e220000000800 */
[----:B--2---:R-:W-:Y:S01]  /*77c0*/  FMUL.FTZ R49, R52, R49 ;  /* 0x0000003134317220 */ /* 0x004fe20000410000 */
[----:B------:R-:W-:Y:S01]  /*77d0*/  FMUL.FTZ R112, R128, R113 ;  /* 0x0000007180707220 */ /* 0x000fe20000410000 */
[----:B---3--:R-:W-:Y:S01]  /*77e0*/  FMUL.FTZ R52, R115, R121 ;  /* 0x0000007973347220 */ /* 0x008fe20000410000 */
[----:B------:R-:W-:Y:S02]  /*77f0*/  HADD2.F32 R115, -RZ, R72.H0_H0 ;  /* 0x20000048ff737230 */ /* 0x000fe40000004100 */
[----:B------:R-:W-:Y:S02]  /*7800*/  FFMA.FTZ R113, R132, R75, R133 ;  /* 0x0000004b84717223 */ /* 0x000fe40000010085 */
[----:B------:R-:W1:Y:S01]  /*7810*/  MUFU.EX2 R74, R74 ;  /* 0x0000004a004a7308 */ /* 0x000e620000000800 */
[----:B------:R-:W-:Y:S01]  /*7820*/  FFMA.FTZ R112, R129, R112, R146 ;  /* 0x0000007081707223 */ /* 0x000fe20000010092 */
[--C-:B------:R-:W-:Y:S01]  /*7830*/  FADD.FTZ R75, R117, -R64.reuse ;  /* 0x80000040754b7221 */ /* 0x100fe20000010000 */
[----:B------:R-:W-:-:S02]  /*7840*/  FADD.FTZ R115, R115, -R64 ;  /* 0x8000004073737221 */ /* 0x000fc40000010000 */
[----:B------:R-:W-:Y:S01]  /*7850*/  FMUL.FTZ R72, R112, -1.4426950216293334961 ;  /* 0xbfb8aa3b70487820 */ /* 0x000fe20000410000 */
[----:B------:R-:W-:Y:S02]  /*7860*/  FMUL.FTZ R75, R128, R75 ;  /* 0x0000004b804b7220 */ /* 0x000fe40000410000 */
[----:B------:R-:W2:Y:S01]  /*7870*/  MUFU.RCP R116, R116 ;  /* 0x0000007400747308 */ /* 0x000ea20000001000 */
[----:B----4-:R-:W-:Y:S01]  /*7880*/  FMUL.FTZ R56, R56, R114 ;  /* 0x0000007238387220 */ /* 0x010fe20000410000 */
[----:B------:R-:W-:Y:S01]  /*7890*/  FMUL.FTZ R114, R128, R115 ;  /* 0x0000007380727220 */ /* 0x000fe20000410000 */
[----:B------:R-:W-:Y:S01]  /*78a0*/  FFMA.FTZ R115, R126, R75, R127 ;  /* 0x0000004b7e737223 */ /* 0x000fe2000001007f */
[----:B0-----:R-:W-:Y:S01]  /*78b0*/  FADD.FTZ R50, R162, 1 ;  /* 0x3f800000a2327421 */ /* 0x001fe20000010000 */
[----:B------:R-:W-:-:S03]  /*78c0*/  HADD2.F32 R75, -RZ, R73.H0_H0 ;  /* 0x20000049ff4b7230 */ /* 0x000fc60000004100 */
[----:B------:R-:W0:Y:S01]  /*78d0*/  MUFU.RCP R119, R119 ;  /* 0x0000007700777308 */ /* 0x000e220000001000 */
[----:B-1----:R-:W-:Y:S01]  /*78e0*/  FADD.FTZ R74, R74, 1 ;  /* 0x3f8000004a4a7421 */ /* 0x002fe20000010000 */
[----:B------:R-:W-:-:S06]  /*78f0*/  FADD.FTZ R75, R75, -R64 ;  /* 0x800000404b4b7221 */ /* 0x000fcc0000010000 */
[----:B------:R-:W1:Y:S01]  /*7900*/  MUFU.EX2 R72, R72 ;  /* 0x0000004800487308 */ /* 0x000e620000000800 */
[----:B------:R-:W-:-:S07]  /*7910*/  FMUL.FTZ R75, R128, R75 ;  /* 0x0000004b804b7220 */ /* 0x000fce0000410000 */
[----:B------:R-:W3:Y:S01]  /*7920*/  MUFU.RCP R120, R120 ;  /* 0x0000007800787308 */ /* 0x000ee20000001000 */
[----:B--2---:R-:W-:-:S07]  /*7930*/  FMUL.FTZ R55, R55, R116 ;  /* 0x0000007437377220 */ /* 0x004fce0000410000 */
[----:B------:R-:W2:Y:S01]  /*7940*/  MUFU.RCP R50, R50 ;  /* 0x0000003200327308 */ /* 0x000ea20000001000 */
[----:B------:R-:W-:Y:S02]  /*7950*/  HADD2.F32 R73, -RZ, R73.H1_H1 ;  /* 0x30000049ff497230 */ /* 0x000fe40000004100 */
[----:B------:R-:W-:Y:S01]  /*7960*/  FFMA.FTZ R116, R129, R75, R146 ;  /* 0x0000004b81747223 */ /* 0x000fe20000010092 */
[----:B0-----:R-:W-:Y:S01]  /*7970*/  FMUL.FTZ R54, R54, R119 ;  /* 0x0000007736367220 */ /* 0x001fe20000410000 */
[----:B------:R-:W-:-:S03]  /*7980*/  HADD2.F32 R119, -RZ, R70.H0_H0 ;  /* 0x20000046ff777230 */ /* 0x000fc60000004100 */
[----:B------:R-:W0:Y:S01]  /*7990*/  MUFU.RCP R74, R74 ;  /* 0x0000004a004a7308 */ /* 0x000e220000001000 */
[----:B------:R-:W-:Y:S02]  /*79a0*/  HADD2.F32 R161, -RZ, R70.H1_H1 ;  /* 0x30000046ffa17230 */ /* 0x000fe40000004100 */
[----:B------:R-:W-:Y:S01]  /*79b0*/  FFMA.FTZ R114, R124, R114, R125 ;  /* 0x000000727c727223 */ /* 0x000fe2000001007d */
[----:B------:R-:W-:Y:S01]  /*79c0*/  FMUL.FTZ R75, R116, -1.4426950216293334961 ;  /* 0xbfb8aa3b744b7820 */ /* 0x000fe20000410000 */
[----:B-1----:R-:W-:Y:S01]  /*79d0*/  FADD.FTZ R72, R72, 1 ;  /* 0x3f80000048487421 */ /* 0x002fe20000010000 */
[--C-:B------:R-:W-:Y:S01]  /*79e0*/  FADD.FTZ R73, R73, -R64.reuse ;  /* 0x8000004049497221 */ /* 0x100fe20000010000 */
[----:B---3--:R-:W-:Y:S01]  /*79f0*/  FMUL.FTZ R53, R53, R120 ;  /* 0x0000007835357220 */ /* 0x008fe20000410000 */
[--C-:B------:R-:W-:Y:S01]  /*7a00*/  FADD.FTZ R119, R119, -R64.reuse ;  /* 0x8000004077777221 */ /* 0x100fe20000010000 */
[----:B------:R-:W-:Y:S01]  /*7a10*/  FMUL.FTZ R120, R114, -1.4426950216293334961 ;  /* 0xbfb8aa3b72787820 */ /* 0x000fe20000410000 */
[----:B------:R-:W-:Y:S01]  /*7a20*/  FADD.FTZ R161, R161, -R64 ;  /* 0x80000040a1a17221 */ /* 0x000fe20000010000 */
[----:B------:R1:W3:Y:S01]  /*7a30*/  MUFU.RCP R123, R72 ;  /* 0x00000048007b7308 */ /* 0x0002e20000001000 */
[----:B------:R-:W-:Y:S01]  /*7a40*/  FMUL.FTZ R73, R128, R73 ;  /* 0x0000004980497220 */ /* 0x000fe20000410000 */
[----:B--2---:R-:W-:Y:S01]  /*7a50*/  FMUL.FTZ R50, R118, R50 ;  /* 0x0000003276327220 */ /* 0x004fe20000410000 */
[----:B------:R-:W-:Y:S01]  /*7a60*/  FMUL.FTZ R121, R113, -1.4426950216293334961 ;  /* 0xbfb8aa3b71797820 */ /* 0x000fe20000410000 */
[C---:B------:R-:W-:Y:S01]  /*7a70*/  FMUL.FTZ R118, R128.reuse, R119 ;  /* 0x0000007780767220 */ /* 0x040fe20000410000 */
[----:B------:R-:W-:-:S03]  /*7a80*/  FMUL.FTZ R119, R128, R161 ;  /* 0x000000a180777220 */ /* 0x000fc60000410000 */
[----:B------:R-:W2:Y:S01]  /*7a90*/  MUFU.EX2 R75, R75 ;  /* 0x0000004b004b7308 */ /* 0x000ea20000000800 */
[----:B------:R-:W-:Y:S01]  /*7aa0*/  FFMA.FTZ R117, R132, R73, R133 ;  /* 0x0000004984757223 */ /* 0x000fe20000010085 */
[----:B0-----:R-:W-:Y:S01]  /*7ab0*/  FMUL.FTZ R111, R111, R74 ;  /* 0x0000004a6f6f7220 */ /* 0x001fe20000410000 */
[----:B------:R-:W-:Y:S01]  /*7ac0*/  FFMA.FTZ R118, R124, R118, R125 ;  /* 0x000000767c767223 */ /* 0x000fe2000001007d */
[----:B------:R-:W-:Y:S01]  /*7ad0*/  FMUL.FTZ R74, R115, -1.4426950216293334961 ;  /* 0xbfb8aa3b734a7820 */ /* 0x000fe20000410000 */
[----:B------:R-:W-:-:S03]  /*7ae0*/  FFMA.FTZ R119, R126, R119, R127 ;  /* 0x000000777e777223 */ /* 0x000fc6000001007f */
[----:B------:R-:W0:Y:S01]  /*7af0*/  MUFU.EX2 R120, R120 ;  /* 0x0000007800787308 */ /* 0x000e220000000800 */
[----:B------:R-:W-:Y:S01]  /*7b00*/  FMUL.FTZ R73, R117, -1.4426950216293334961 ;  /* 0xbfb8aa3b75497820 */ /* 0x000fe20000410000 */
[----:B-1----:R-:W-:Y:S01]  /*7b10*/  FMUL.FTZ R72, R118, -1.4426950216293334961 ;  /* 0xbfb8aa3b76487820 */ /* 0x002fe20000410000 */
[----:B------:R-:W-:-:S05]  /*7b20*/  FMUL.FTZ R70, R119, -1.4426950216293334961 ;  /* 0xbfb8aa3b77467820 */ /* 0x000fca0000410000 */
[----:B------:R-:W1:Y:S01]  /*7b30*/  MUFU.EX2 R121, R121 ;  /* 0x0000007900797308 */ /* 0x000e620000000800 */
[----:B---3--:R-:W-:Y:S01]  /*7b40*/  FMUL.FTZ R112, R112, R123 ;  /* 0x0000007b70707220 */ /* 0x008fe20000410000 */
[----:B--2---:R-:W-:Y:S01]  /*7b50*/  FADD.FTZ R75, R75, 1 ;  /* 0x3f8000004b4b7421 */ /* 0x004fe20000010000 */
[----:B------:R-:W-:-:S05]  /*7b60*/  HADD2.F32 R123, -RZ, R71.H0_H0 ;  /* 0x20000047ff7b7230 */ /* 0x000fca0000004100 */
[----:B------:R-:W2:Y:S08]  /*7b70*/  MUFU.EX2 R74, R74 ;  /* 0x0000004a004a7308 */ /* 0x000eb00000000800 */
[----:B------:R-:W3:Y:S01]  /*7b80*/  MUFU.EX2 R73, R73 ;  /* 0x0000004900497308 */ /* 0x000ee20000000800 */
[----:B0-----:R-:W-:-:S07]  /*7b90*/  FADD.FTZ R120, R120, 1 ;  /* 0x3f80000078787421 */ /* 0x001fce0000010000 */
[----:B------:R-:W0:Y:S01]  /*7ba0*/  MUFU.EX2 R72, R72 ;  /* 0x0000004800487308 */ /* 0x000e220000000800 */
[----:B------:R-:W-:-:S07]  /*7bb0*/  FADD.FTZ R123, R123, -R64 ;  /* 0x800000407b7b7221 */ /* 0x000fce0000010000 */
[----:B------:R-:W4:Y:S01]  /*7bc0*/  MUFU.EX2 R70, R70 ;  /* 0x0000004600467308 */ /* 0x000f220000000800 */
[----:B-1----:R-:W-:Y:S01]  /*7bd0*/  FADD.FTZ R162, R121, 1 ;  /* 0x3f80000079a27421 */ /* 0x002fe20000010000 */
[----:B--2---:R-:W-:-:S06]  /*7be0*/  FADD.FTZ R122, R74, 1 ;  /* 0x3f8000004a7a7421 */ /* 0x004fcc0000010000 */
[----:B------:R-:W1:Y:S01]  /*7bf0*/  MUFU.RCP R75, R75 ;  /* 0x0000004b004b7308 */ /* 0x000e620000001000 */
[----:B---3--:R-:W-:-:S07]  /*7c00*/  FADD.FTZ R74, R73, 1 ;  /* 0x3f800000494a7421 */ /* 0x008fce0000010000 */
[----:B------:R2:W3:Y:S01]  /*7c10*/  MUFU.RCP R121, R120 ;  /* 0x0000007800797308 */ /* 0x0004e20000001000 */
[----:B0-----:R-:W-:Y:S01]  /*7c20*/  FADD.FTZ R73, R72, 1 ;  /* 0x3f80000048497421 */ /* 0x001fe20000010000 */
[----:B----4-:R-:W-:Y:S01]  /*7c30*/  FADD.FTZ R72, R70, 1 ;  /* 0x3f80000046487421 */ /* 0x010fe20000010000 */
[----:B--2---:R-:W-:-:S04]  /*7c40*/  FMUL.FTZ R120, R128, R123 ;  /* 0x0000007b80787220 */ /* 0x004fc80000410000 */
[----:B------:R-:W-:Y:S01]  /*7c50*/  FFMA.FTZ R120, R129, R120, R146 ;  /* 0x0000007881787223 */ /* 0x000fe20000010092 */
[----:B------:R-:W0:Y:S03]  /*7c60*/  MUFU.RCP R122, R122 ;  /* 0x0000007a007a7308 */ /* 0x000e260000001000 */
[----:B------:R-:W-:Y:S01]  /*7c70*/  FMUL.FTZ R70, R120, -1.4426950216293334961 ;  /* 0xbfb8aa3b78467820 */ /* 0x000fe20000410000 */
[----:B------:R-:W-:-:S04]  /*7c80*/  HADD2.F32 R71, -RZ, R71.H1_H1 ;  /* 0x30000047ff477230 */ /* 0x000fc80000004100 */
[----:B------:R-:W2:Y:S01]  /*7c90*/  MUFU.RCP R74, R74 ;  /* 0x0000004a004a7308 */ /* 0x000ea20000001000 */
[----:B-1----:R-:W-:Y:S01]  /*7ca0*/  FMUL.FTZ R116, R116, R75 ;  /* 0x0000004b74747220 */ /* 0x002fe20000410000 */
[----:B------:R-:W-:Y:S02]  /*7cb0*/  HADD2.F32 R75, -RZ, R68.H0_H0 ;  /* 0x20000044ff4b7230 */ /* 0x000fe40000004100 */
[----:B------:R-:W-:-:S04]  /*7cc0*/  FADD.FTZ R71, R71, -R64 ;  /* 0x8000004047477221 */ /* 0x000fc80000010000 */
[----:B------:R-:W1:Y:S01]  /*7cd0*/  MUFU.RCP R73, R73 ;  /* 0x0000004900497308 */ /* 0x000e620000001000 */
[----:B------:R-:W-:Y:S01]  /*7ce0*/  FMUL.FTZ R71, R128, R71 ;  /* 0x0000004780477220 */ /* 0x000fe20000410000 */
[----:B------:R-:W-:-:S06]  /*7cf0*/  FADD.FTZ R75, R75, -R64 ;  /* 0x800000404b4b7221 */ /* 0x000fcc0000010000 */
[----:B------:R-:W4:Y:S08]  /*7d00*/  MUFU.RCP R72, R72 ;  /* 0x0000004800487308 */ /* 0x000f300000001000 */
[----:B------:R-:W4:Y:S01]  /*7d10*/  MUFU.EX2 R70, R70 ;  /* 0x0000004600467308 */ /* 0x000f220000000800 */
[----:B---3--:R-:W-:Y:S01]  /*7d20*/  FMUL.FTZ R114, R114, R121 ;  /* 0x0000007972727220 */ /* 0x008fe20000410000 */
[----:B------:R-:W-:Y:S01]  /*7d30*/  FFMA.FTZ R121, R132, R71, R133 ;  /* 0x0000004784797223 */ /* 0x000fe20000010085 */
[----:B------:R-:W-:Y:S01]  /*7d40*/  FMUL.FTZ R75, R128, R75 ;  /* 0x0000004b804b7220 */ /* 0x000fe20000410000 */
[----:B0-----:R-:W-:Y:S01]  /*7d50*/  FMUL.FTZ R115, R115, R122 ;  /* 0x0000007a73737220 */ /* 0x001fe20000410000 */
[----:B--2---:R-:W-:Y:S01]  /*7d60*/  FMUL.FTZ R117, R117, R74 ;  /* 0x0000004a75757220 */ /* 0x004fe20000410000 */
[----:B------:R-:W-:-:S02]  /*7d70*/  HADD2.F32 R71, -RZ, R68.H1_H1 ;  /* 0x30000044ff477230 */ /* 0x000fc40000004100 */
[----:B------:R-:W-:Y:S01]  /*7d80*/  FMUL.FTZ R74, R121, -1.4426950216293334961 ;  /* 0xbfb8aa3b794a7820 */ /* 0x000fe20000410000 */
[----:B------:R-:W-:Y:S01]  /*7d90*/  FFMA.FTZ R122, R124, R75, R125 ;  /* 0x0000004b7c7a7223 */ /* 0x000fe2000001007d */
[----:B-1----:R-:W-:Y:S01]  /*7da0*/  FMUL.FTZ R118, R118, R73 ;  /* 0x0000004976767220 */ /* 0x002fe20000410000 */
[----:B----4-:R-:W-:Y:S01]  /*7db0*/  FMUL.FTZ R119, R119, R72 ;  /* 0x0000004877777220 */ /* 0x010fe20000410000 */
[--C-:B------:R-:W-:Y:S01]  /*7dc0*/  FADD.FTZ R71, R71, -R64.reuse ;  /* 0x8000004047477221 */ /* 0x100fe20000010000 */
[----:B------:R-:W-:Y:S01]  /*7dd0*/  FMUL.FTZ R72, R122, -1.4426950216293334961 ;  /* 0xbfb8aa3b7a487820 */ /* 0x000fe20000410000 */
[----:B------:R-:W-:Y:S01]  /*7de0*/  HADD2.F32 R123, -RZ, R69.H0_H0 ;  /* 0x20000045ff7b7230 */ /* 0x000fe20000004100 */
[----:B------:R-:W0:Y:S01]  /*7df0*/  MUFU.EX2 R74, R74 ;  /* 0x0000004a004a7308 */ /* 0x000e220000000800 */
[----:B------:R-:W-:Y:S01]  /*7e00*/  FADD.FTZ R73, R70, 1 ;  /* 0x3f80000046497421 */ /* 0x000fe20000010000 */
[----:B------:R-:W-:Y:S02]  /*7e10*/  FMUL.FTZ R71, R128, R71 ;  /* 0x0000004780477220 */ /* 0x000fe40000410000 */
[----:B------:R-:W-:-:S04]  /*7e20*/  FADD.FTZ R75, R123, -R64 ;  /* 0x800000407b4b7221 */ /* 0x000fc80000010000 */
[----:B------:R-:W-:Y:S01]  /*7e30*/  MUFU.EX2 R72, R72 ;  /* 0x0000004800487308 */ /* 0x000fe20000000800 */
[----:B------:R-:W-:-:S07]  /*7e40*/  FFMA.FTZ R123, R126, R71, R127 ;  /* 0x000000477e7b7223 */ /* 0x000fce000001007f */
[----:B------:R-:W1:Y:S01]  /*7e50*/  MUFU.RCP R73, R73 ;  /* 0x0000004900497308 */ /* 0x000e620000001000 */
[----:B------:R-:W-:Y:S01]  /*7e60*/  FMUL.FTZ R68, R128, R75 ;  /* 0x0000004b80447220 */ /* 0x000fe20000410000 */
[----:B------:R-:W-:-:S03]  /*7e70*/  FMUL.FTZ R71, R123, -1.4426950216293334961 ;  /* 0xbfb8aa3b7b477820 */ /* 0x000fc60000410000 */
[----:B------:R-:W-:Y:S01]  /*7e80*/  FFMA.FTZ R68, R129, R68, R146 ;  /* 0x0000004481447223 */ /* 0x000fe20000010092 */
[----:B0-----:R-:W-:Y:S02]  /*7e90*/  FADD.FTZ R74, R74, 1 ;  /* 0x3f8000004a4a7421 */ /* 0x001fe40000010000 */
[----:B------:R-:W0:Y:S01]  /*7ea0*/  MUFU.EX2 R71, R71 ;  /* 0x0000004700477308 */ /* 0x000e220000000800 */
[----:B------:R-:W-:Y:S01]  /*7eb0*/  FMUL.FTZ R70, R68, -1.4426950216293334961 ;  /* 0xbfb8aa3b44467820 */ /* 0x000fe20000410000 */
[----:B------:R-:W-:Y:S02]  /*7ec0*/  HADD2.F32 R69, -RZ, R69.H1_H1 ;  /* 0x30000045ff457230 */ /* 0x000fe40000004100 */
[----:B-1----:R-:W-:Y:S01]  /*7ed0*/  FMUL.FTZ R120, R120, R73 ;  /* 0x0000004978787220 */ /* 0x002fe20000410000 */
[----:B------:R-:W-:-:S03]  /*7ee0*/  FADD.FTZ R73, R72, 1 ;  /* 0x3f80000048497421 */ /* 0x000fc60000010000 */
[----:B------:R-:W1:Y:S01]  /*7ef0*/  MUFU.RCP R74, R74 ;  /* 0x0000004a004a7308 */ /* 0x000e620000001000 */
[----:B------:R-:W-:-:S04]  /*7f00*/  FADD.FTZ R69, R69, -R64 ;  /* 0x8000004045457221 */ /* 0x000fc80000010000 */
[----:B------:R-:W-:-:S03]  /*7f10*/  FMUL.FTZ R69, R128, R69 ;  /* 0x0000004580457220 */ /* 0x000fc60000410000 */
[----:B------:R-:W2:Y:S01]  /*7f20*/  MUFU.EX2 R70, R70 ;  /* 0x0000004600467308 */ /* 0x000ea20000000800 */
[----:B------:R-:W-:Y:S01]  /*7f30*/  FFMA.FTZ R69, R132, R69, R133 ;  /* 0x0000004584457223 */ /* 0x000fe20000010085 */
[----:B0-----:R-:W-:-:S06]  /*7f40*/  FADD.FTZ R72, R71, 1 ;  /* 0x3f80000047487421 */ /* 0x001fcc0000010000 */
[----:B------:R-:W0:Y:S01]  /*7f50*/  MUFU.RCP R73, R73 ;  /* 0x0000004900497308 */ /* 0x000e220000001000 */
[----:B------:R-:W-:Y:S01]  /*7f60*/  FMUL.FTZ R71, R69, -1.4426950216293334961 ;  /* 0xbfb8aa3b45477820 */ /* 0x000fe20000410000 */
[----:B-1----:R-:W-:-:S06]  /*7f70*/  FMUL.FTZ R121, R121, R74 ;  /* 0x0000004a79797220 */ /* 0x002fcc0000410000 */
[----:B------:R-:W1:Y:S01]  /*7f80*/  MUFU.RCP R72, R72 ;  /* 0x0000004800487308 */ /* 0x000e620000001000 */
[----:B--2---:R-:W-:-:S07]  /*7f90*/  FADD.FTZ R74, R70, 1 ;  /* 0x3f800000464a7421 */ /* 0x004fce0000010000 */
[----:B------:R-:W2:Y:S01]  /*7fa0*/  MUFU.EX2 R71, R71 ;  /* 0x0000004700477308 */ /* 0x000ea20000000800 */
[----:B0-----:R-:W-:Y:S01]  /*7fb0*/  FMUL.FTZ R122, R122, R73 ;  /* 0x000000497a7a7220 */ /* 0x001fe20000410000 */
[----:B------:R-:W-:Y:S02]  /*7fc0*/  HADD2.F32 R75, -RZ, R60.H0_H0 ;  /* 0x2000003cff4b7230 */ /* 0x000fe40000004100 */
[----:B------:R-:W-:-:S04]  /*7fd0*/  HADD2.F32 R161, -RZ, R66.H0_H0 ;  /* 0x20000042ffa17230 */ /* 0x000fc80000004100 */
[----:B------:R-:W0:Y:S01]  /*7fe0*/  MUFU.RCP R73, R74 ;  /* 0x0000004a00497308 */ /* 0x000e220000001000 */
[--C-:B------:R-:W-:Y:S01]  /*7ff0*/  FADD.FTZ R75, R75, -R64.reuse ;  /* 0x800000404b4b7221 */ /* 0x100fe20000010000 */
[----:B------:R-:W-:Y:S01]  /*8000*/  FADD.FTZ R161, R161, -R64 ;  /* 0x80000040a1a17221 */ /* 0x000fe20000010000 */
[----:B-1----:R-:W-:Y:S02]  /*8010*/  FMUL.FTZ R123, R123, R72 ;  /* 0x000000487b7b7220 */ /* 0x002fe40000410000 */
[C---:B------:R-:W-:Y:S01]  /*8020*/  FMUL.FTZ R72, R128.reuse, R75 ;  /* 0x0000004b80487220 */ /* 0x040fe20000410000 */
[----:B------:R-:W-:Y:S01]  /*8030*/  FMUL.FTZ R70, R128, R161 ;  /* 0x000000a180467220 */ /* 0x000fe20000410000 */
[----:B--2---:R-:W-:Y:S02]  /*8040*/  FADD.FTZ R71, R71, 1 ;  /* 0x3f80000047477421 */ /* 0x004fe40000010000 */
[C-C-:B------:R-:W-:Y:S01]  /*8050*/  FFMA.FTZ R72, R124.reuse, R72, R125.reuse ;  /* 0x000000487c487223 */ /* 0x140fe2000001007d */
[----:B------:R-:W-:Y:S01]  /*8060*/  FFMA.FTZ R70, R124, R70, R125 ;  /* 0x000000467c467223 */ /* 0x000fe2000001007d */
[----:B------:R-:W1:Y:S01]  /*8070*/  MUFU.RCP R74, R71 ;  /* 0x00000047004a7308 */ /* 0x000e620000001000 */
[----:B0-----:R-:W-:Y:S01]  /*8080*/  FMUL.FTZ R124, R68, R73 ;  /* 0x00000049447c7220 */ /* 0x001fe20000410000 */
[----:B------:R-:W-:-:S05]  /*8090*/  HADD2.F32 R73, -RZ, R60.H1_H1 ;  /* 0x3000003cff497230 */ /* 0x000fca0000004100 */
[----:B------:R-:W-:-:S04]  /*80a0*/  FADD.FTZ R73, R73, -R64 ;  /* 0x8000004049497221 */ /* 0x000fc80000010000 */
[----:B------:R-:W-:Y:S01]  /*80b0*/  FMUL.FTZ R68, R128, R73 ;  /* 0x0000004980447220 */ /* 0x000fe20000410000 */
[----:B------:R-:W-:-:S03]  /*80c0*/  FMUL.FTZ R60, R72, -1.4426950216293334961 ;  /* 0xbfb8aa3b483c7820 */ /* 0x000fc60000410000 */
[----:B------:R-:W-:Y:S01]  /*80d0*/  FFMA.FTZ R68, R126, R68, R127 ;  /* 0x000000447e447223 */ /* 0x000fe2000001007f */
[----:B-1----:R-:W-:-:S03]  /*80e0*/  FMUL.FTZ R125, R69, R74 ;  /* 0x0000004a457d7220 */ /* 0x002fc60000410000 */
[----:B------:R-:W-:Y:S01]  /*80f0*/  FMUL.FTZ R69, R68, -1.4426950216293334961 ;  /* 0xbfb8aa3b44457820 */ /* 0x000fe20000410000 */
[----:B------:R-:W0:Y:S01]  /*8100*/  MUFU.EX2 R60, R60 ;  /* 0x0000003c003c7308 */ /* 0x000e220000000800 */
[----:B------:R-:W-:-:S07]  /*8110*/  HADD2.F32 R71, -RZ, R66.H1_H1 ;  /* 0x30000042ff477230 */ /* 0x000fce0000004100 */
[----:B------:R-:W1:Y:S01]  /*8120*/  MUFU.EX2 R69, R69 ;  /* 0x0000004500457308 */ /* 0x000e620000000800 */
[----:B------:R-:W-:-:S04]  /*8130*/  FADD.FTZ R71, R71, -R64 ;  /* 0x8000004047477221 */ /* 0x000fc80000010000 */
[----:B------:R-:W-:Y:S01]  /*8140*/  FMUL.FTZ R71, R128, R71 ;  /* 0x0000004780477220 */ /* 0x000fe20000410000 */
[----:B0-----:R-:W-:-:S03]  /*8150*/  FADD.FTZ R73, R60, 1 ;  /* 0x3f8000003c497421 */ /* 0x001fc60000010000 */
[----:B------:R-:W-:Y:S01]  /*8160*/  FFMA.FTZ R60, R126, R71, R127 ;  /* 0x000000477e3c7223 */ /* 0x000fe2000001007f */
[----:B-1----:R-:W-:Y:S01]  /*8170*/  FADD.FTZ R71, R69, 1 ;  /* 0x3f80000045477421 */ /* 0x002fe20000010000 */
[----:B------:R-:W-:-:S05]  /*8180*/  HADD2.F32 R75, -RZ, R61.H0_H0 ;  /* 0x2000003dff4b7230 */ /* 0x000fca0000004100 */
[----:B------:R-:W0:Y:S01]  /*8190*/  MUFU.RCP R71, R71 ;  /* 0x0000004700477308 */ /* 0x000e220000001000 */
[----:B------:R-:W-:-:S04]  /*81a0*/  FADD.FTZ R69, R75, -R64 ;  /* 0x800000404b457221 */ /* 0x000fc80000010000 */
[----:B------:R-:W-:-:S04]  /*81b0*/  FMUL.FTZ R66, R128, R69 ;  /* 0x0000004580427220 */ /* 0x000fc80000410000 */
[----:B------:R-:W-:Y:S01]  /*81c0*/  FFMA.FTZ R66, R129, R66, R146 ;  /* 0x0000004281427223 */ /* 0x000fe20000010092 */
[----:B0-----:R-:W-:-:S03]  /*81d0*/  FMUL.FTZ R127, R68, R71 ;  /* 0x00000047447f7220 */ /* 0x001fc60000410000 */
[----:B------:R-:W-:Y:S01]  /*81e0*/  FMUL.FTZ R68, R66, -1.4426950216293334961 ;  /* 0xbfb8aa3b42447820 */ /* 0x000fe20000410000 */
[----:B------:R-:W-:-:S05]  /*81f0*/  HADD2.F32 R69, -RZ, R67.H0_H0 ;  /* 0x20000043ff457230 */ /* 0x000fca0000004100 */
[----:B------:R-:W0:Y:S01]  /*8200*/  MUFU.EX2 R68, R68 ;  /* 0x0000004400447308 */ /* 0x000e220000000800 */
[----:B------:R-:W-:-:S04]  /*8210*/  FADD.FTZ R69, R69, -R64 ;  /* 0x8000004045457221 */ /* 0x000fc80000010000 */
[----:B------:R-:W-:-:S04]  /*8220*/  FMUL.FTZ R69, R128, R69 ;  /* 0x0000004580457220 */ /* 0x000fc80000410000 */
[----:B------:R-:W-:Y:S01]  /*8230*/  FFMA.FTZ R146, R129, R69, R146 ;  /* 0x0000004581927223 */ /* 0x000fe20000010092 */
[----:B------:R-:W-:Y:S02]  /*8240*/  HADD2.F32 R61, -RZ, R61.H1_H1 ;  /* 0x3000003dff3d7230 */ /* 0x000fe40000004100 */
[----:B0-----:R-:W-:Y:S01]  /*8250*/  FADD.FTZ R69, R68, 1 ;  /* 0x3f80000044457421 */ /* 0x001fe20000010000 */
[----:B------:R-:W-:Y:S02]  /*8260*/  HADD2.F32 R67, -RZ, R67.H1_H1 ;  /* 0x30000043ff437230 */ /* 0x000fe40000004100 */
[----:B------:R-:W-:-:S03]  /*8270*/  FADD.FTZ R61, R61, -R64 ;  /* 0x800000403d3d7221 */ /* 0x000fc60000010000 */
[----:B------:R-:W0:Y:S01]  /*8280*/  MUFU.RCP R69, R69 ;  /* 0x0000004500457308 */ /* 0x000e220000001000 */
[----:B------:R-:W-:Y:S01]  /*8290*/  FMUL.FTZ R61, R128, R61 ;  /* 0x0000003d803d7220 */ /* 0x000fe20000410000 */
[----:B------:R-:W-:-:S03]  /*82a0*/  FADD.FTZ R67, R67, -R64 ;  /* 0x8000004043437221 */ /* 0x000fc60000010000 */
[----:B------:R-:W-:Y:S01]  /*82b0*/  FFMA.FTZ R129, R132, R61, R133 ;  /* 0x0000003d84817223 */ /* 0x000fe20000010085 */
[----:B------:R-:W-:-:S03]  /*82c0*/  FMUL.FTZ R128, R128, R67 ;  /* 0x0000004380807220 */ /* 0x000fc60000410000 */
[----:B------:R-:W-:Y:S01]  /*82d0*/  FMUL.FTZ R61, R129, -1.4426950216293334961 ;  /* 0xbfb8aa3b813d7820 */ /* 0x000fe20000410000 */
[----:B------:R-:W-:Y:S01]  /*82e0*/  FFMA.FTZ R133, R132, R128, R133 ;  /* 0x0000008084857223 */ /* 0x000fe20000010085 */
[----:B------:R-:W-:Y:S01]  /*82f0*/  FMUL.FTZ R68, R60, -1.4426950216293334961 ;  /* 0xbfb8aa3b3c447820 */ /* 0x000fe20000410000 */
[----:B0-----:R-:W-:Y:S01]  /*8300*/  FMUL.FTZ R128, R66, R69 ;  /* 0x0000004542807220 */ /* 0x001fe20000410000 */
[----:B------:R-:W-:Y:S02]  /*8310*/  FMUL.FTZ R66, R70, -1.4426950216293334961 ;  /* 0xbfb8aa3b46427820 */ /* 0x000fe40000410000 */
[----:B------:R-:W0:Y:S08]  /*8320*/  MUFU.EX2 R61, R61 ;  /* 0x0000003d003d7308 */ /* 0x000e300000000800 */
[----:B------:R-:W1:Y:S08]  /*8330*/  MUFU.EX2 R66, R66 ;  /* 0x0000004200427308 */ /* 0x000e700000000800 */
[----:B------:R-:W2:Y:S01]  /*8340*/  MUFU.EX2 R68, R68 ;  /* 0x0000004400447308 */ /* 0x000ea20000000800 */
[----:B------:R-:W-:-:S07]  /*8350*/  FMUL.FTZ R69, R146, -1.4426950216293334961 ;  /* 0xbfb8aa3b92457820 */ /* 0x000fce0000410000 */
[----:B------:R-:W3:Y:S01]  /*8360*/  MUFU.RCP R73, R73 ;  /* 0x0000004900497308 */ /* 0x000ee20000001000 */
[----:B------:R-:W-:Y:S01]  /*8370*/  FMUL.FTZ R71, R133, -1.4426950216293334961 ;  /* 0xbfb8aa3b85477820 */ /* 0x000fe20000410000 */
[----:B0-----:R-:W-:Y:S01]  /*8380*/  FADD.FTZ R64, R61, 1 ;  /* 0x3f8000003d407421 */ /* 0x001fe20000010000 */
[----:B-1----:R-:W-:-:S05]  /*8390*/  FADD.FTZ R67, R66, 1 ;  /* 0x3f80000042437421 */ /* 0x002fca0000010000 */
[----:B------:R-:W0:Y:S01]  /*83a0*/  MUFU.EX2 R69, R69 ;  /* 0x0000004500457308 */ /* 0x000e220000000800 */
[----:B--2---:R-:W-:-:S07]  /*83b0*/  FADD.FTZ R66, R68, 1 ;  /* 0x3f80000044427421 */ /* 0x004fce0000010000 */
[----:B------:R-:W1:Y:S01]  /*83c0*/  MUFU.EX2 R71, R71 ;  /* 0x0000004700477308 */ /* 0x000e620000000800 */
[----:B---3--:R-:W-:-:S07]  /*83d0*/  FMUL.FTZ R126, R72, R73 ;  /* 0x00000049487e7220 */ /* 0x008fce0000410000 */
[----:B------:R-:W2:Y:S08]  /*83e0*/  MUFU.RCP R64, R64 ;  /* 0x0000004000407308 */ /* 0x000eb00000001000 */
[----:B------:R-:W3:Y:S01]  /*83f0*/  MUFU.RCP R73, R66 ;  /* 0x0000004200497308 */ /* 0x000ee20000001000 */
[----:B0-----:R-:W-:Y:S01]  /*8400*/  FADD.FTZ R68, R69, 1 ;  /* 0x3f80000045447421 */ /* 0x001fe20000010000 */
[----:B------:R-:W-:Y:S01]  /*8410*/  F2FP.F16.F32.PACK_AB R61, R131, R130 ;  /* 0x00000082833d723e */ /* 0x000fe200000000ff */
[----:B-1----:R-:W-:-:S05]  /*8420*/  FADD.FTZ R69, R71, 1 ;  /* 0x3f80000047457421 */ /* 0x002fca0000010000 */
[----:B------:R-:W0:Y:S01]  /*8430*/  MUFU.RCP R67, R67 ;  /* 0x0000004300437308 */ /* 0x000e220000001000 */
[----:B--2---:R-:W-:Y:S01]  /*8440*/  FMUL.FTZ R129, R129, R64 ;  /* 0x0000004081817220 */ /* 0x004fe20000410000 */
[C---:B------:R-:W-:Y:S02]  /*8450*/  PRMT R64, R61.reuse, 0x7610, R64 ;  /* 0x000076103d407816 */ /* 0x040fe40000000040 */
[----:B------:R-:W-:Y:S02]  /*8460*/  PRMT R71, R61, 0x7632, R71 ;  /* 0x000076323d477816 */ /* 0x000fe40000000047 */
[----:B------:R-:W-:Y:S02]  /*8470*/  IADD3.X R61, RZ, R63, RZ, P2, !PT ;  /* 0x0000003fff3d7210 */ /* 0x000fe400017fe4ff */
[----:B------:R-:W1:Y:S01]  /*8480*/  MUFU.RCP R72, R69 ;  /* 0x0000004500487308 */ /* 0x000e620000001000 */
[----:B---3--:R-:W-:Y:S01]  /*8490*/  FMUL.FTZ R131, R60, R73 ;  /* 0x000000493c837220 */ /* 0x008fe20000410000 */
[----:B------:R-:W-:Y:S01]  /*84a0*/  LEA R60, P2, R62, UR4, 0x1 ;  /* 0x000000043e3c7c11 */ /* 0x000fe2000f8408ff */
[----:B------:R2:W-:Y:S01]  /*84b0*/  STG.E.U16 desc[UR6][R58.64], R64 ;  /* 0x000000403a007986 */ /* 0x0005e2000c101506 */
[----:B------:R-:W-:-:S02]  /*84c0*/  IADD3.X R66, RZ, R63, RZ, P6, !PT ;  /* 0x0000003fff427210 */ /* 0x000fc400037fe4ff */
[----:B------:R-:W-:Y:S02]  /*84d0*/  LEA.HI.X R61, R62, UR5, R61, 0x1, P2 ;  /* 0x000000053e3d7c11 */ /* 0x000fe400090f0c3d */
[----:B------:R3:W4:Y:S01]  /*84e0*/  MUFU.RCP R75, R68 ;  /* 0x00000044004b7308 */ /* 0x0007220000001000 */
[----:B0-----:R-:W-:Y:S01]  /*84f0*/  FMUL.FTZ R130, R70, R67 ;  /* 0x0000004346827220 */ /* 0x001fe20000410000 */
[----:B------:R-:W-:Y:S02]  /*8500*/  F2FP.F16.F32.PACK_AB R136, R106, R136 ;  /* 0x000000886a88723e */ /* 0x000fe400000000ff */
[-C--:B------:R-:W-:Y:S02]  /*8510*/  IADD3.X R70, RZ, R63.reuse, RZ, P4, !PT ;  /* 0x0000003fff467210 */ /* 0x080fe400027fe4ff */
[----:B--2---:R-:W-:Y:S02]  /*8520*/  LEA R64, P2, R143, UR4, 0x1 ;  /* 0x000000048f407c11 */ /* 0x004fe4000f8408ff */
[----:B---3--:R-:W-:-:S02]  /*8530*/  IADD3.X R68, RZ, R63, RZ, P0, !PT ;  /* 0x0000003fff447210 */ /* 0x008fc400007fe4ff */
[C---:B------:R-:W-:Y:S02]  /*8540*/  LEA R62, P0, R65.reuse, UR4, 0x1 ;  /* 0x00000004413e7c11 */ /* 0x040fe4000f8008ff */
[-C--:B------:R-:W-:Y:S02]  /*8550*/  IADD3.X R67, RZ, R63.reuse, RZ, P5, !PT ;  /* 0x0000003fff437210 */ /* 0x080fe40002ffe4ff */
[----:B------:R-:W-:Y:S02]  /*8560*/  IADD3.X R106, RZ, R63, RZ, P3, !PT ;  /* 0x0000003fff6a7210 */ /* 0x000fe40001ffe4ff */
[----:B------:R-:W-:Y:S02]  /*8570*/  LEA.HI.X R63, R65, UR5, R68, 0x1, P0 ;  /* 0x00000005413f7c11 */ /* 0x000fe400080f0c44 */
[----:B------:R-:W-:Y:S02]  /*8580*/  LEA.HI.X R65, R143, UR5, R66, 0x1, P2 ;  /* 0x000000058f417c11 */ /* 0x000fe400090f0c42 */
[----:B------:R-:W-:-:S02]  /*8590*/  LEA R66, P0, R142, UR4, 0x1 ;  /* 0x000000048e427c11 */ /* 0x000fc4000f8008ff */
[----:B------:R-:W-:Y:S01]  /*85a0*/  LEA R68, P2, R141, UR4, 0x1 ;  /* 0x000000048d447c11 */ /* 0x000fe2000f8408ff */
[----:B-1----:R-:W-:Y:S01]  /*85b0*/  FMUL.FTZ R133, R133, R72 ;  /* 0x0000004885857220 */ /* 0x002fe20000410000 */
[----:B------:R-:W-:Y:S02]  /*85c0*/  LEA.HI.X R67, R142, UR5, R67, 0x1, P0 ;  /* 0x000000058e437c11 */ /* 0x000fe400080f0c43 */
[----:B------:R-:W-:Y:S02]  /*85d0*/  LEA.HI.X R69, R141, UR5, R70, 0x1, P2 ;  /* 0x000000058d457c11 */ /* 0x000fe400090f0c46 */
[----:B------:R-:W-:Y:S02]  /*85e0*/  LEA R70, P0, R138, UR4, 0x1 ;  /* 0x000000048a467c11 */ /* 0x000fe4000f8008ff */
[C---:B------:R-:W-:Y:S01]  /*85f0*/  LEA R72, P2, R76.reuse, UR4, 0x1 ;  /* 0x000000044c487c11 */ /* 0x040fe2000f8408ff */
[----:B------:R0:W-:Y:S03]  /*8600*/  STG.E.U16 desc[UR6][R58.64+0x2], R71 ;  /* 0x000002473a007986 */ /* 0x0001e6000c101506 */
[----:B------:R-:W-:-:S02]  /*8610*/  LEA.HI.X R73, R76, UR5, R139, 0x1, P2 ;  /* 0x000000054c497c11 */ /* 0x000fc400090f0c8b */
[C---:B------:R-:W-:Y:S01]  /*8620*/  LEA R76, P2, R77.reuse, UR4, 0x1 ;  /* 0x000000044d4c7c11 */ /* 0x040fe2000f8408ff */
[----:B----4-:R-:W-:Y:S01]  /*8630*/  FMUL.FTZ R132, R146, R75 ;  /* 0x0000004b92847220 */ /* 0x010fe20000410000 */
[----:B0-----:R-:W-:Y:S02]  /*8640*/  LEA.HI.X R71, R138, UR5, R140, 0x1, P0 ;  /* 0x000000058a477c11 */ /* 0x001fe400080f0c8c */
[C---:B------:R-:W-:Y:S02]  /*8650*/  LEA R74, P0, R78.reuse, UR4, 0x1 ;  /* 0x000000044e4a7c11 */ /* 0x040fe4000f8008ff */
[----:B------:R-:W-:Y:S02]  /*8660*/  LEA.HI.X R77, R77, UR5, R80, 0x1, P2 ;  /* 0x000000054d4d7c11 */ /* 0x000fe400090f0c50 */
[----:B------:R-:W-:Y:S02]  /*8670*/  LEA.HI.X R75, R78, UR5, R137, 0x1, P0 ;  /* 0x000000054e4b7c11 */ /* 0x000fe400080f0c89 */
[----:B------:R-:W-:-:S02]  /*8680*/  LEA R78, P0, R81, UR4, 0x1 ;  /* 0x00000004514e7c11 */ /* 0x000fc4000f8008ff */
[C---:B------:R-:W-:Y:S02]  /*8690*/  LEA R80, P2, R82.reuse, UR4, 0x1 ;  /* 0x0000000452507c11 */ /* 0x040fe4000f8408ff */
[----:B------:R-:W-:Y:S02]  /*86a0*/  LEA.HI.X R79, R81, UR5, R79, 0x1, P0 ;  /* 0x00000005514f7c11 */ /* 0x000fe400080f0c4f */
[----:B------:R-:W-:Y:S02]  /*86b0*/  LEA.HI.X R81, R82, UR5, R84, 0x1, P2 ;  /* 0x0000000552517c11 */ /* 0x000fe400090f0c54 */
[C---:B------:R-:W-:Y:S02]  /*86c0*/  LEA R82, P0, R85.reuse, UR4, 0x1 ;  /* 0x0000000455527c11 */ /* 0x040fe4000f8008ff */
[----:B------:R-:W-:Y:S02]  /*86d0*/  LEA R84, P2, R86, UR4, 0x1 ;  /* 0x0000000456547c11 */ /* 0x000fe4000f8408ff */
[----:B------:R-:W-:-:S02]  /*86e0*/  LEA.HI.X R83, R85, UR5, R83, 0x1, P0 ;  /* 0x0000000555537c11 */ /* 0x000fc400080f0c53 */
[----:B------:R-:W-:Y:S02]  /*86f0*/  LEA.HI.X R85, R86, UR5, R88, 0x1, P2 ;  /* 0x0000000556557c11 */ /* 0x000fe400090f0c58 */
[----:B------:R-:W-:Y:S02]  /*8700*/  LEA R86, P0, R87, UR4, 0x1 ;  /* 0x0000000457567c11 */ /* 0x000fe4000f8008ff */
[----:B------:R-:W-:Y:S02]  /*8710*/  LEA R88, P2, R89, UR4, 0x1 ;  /* 0x0000000459587c11 */ /* 0x000fe4000f8408ff */
[----:B------:R-:W-:Y:S02]  /*8720*/  LEA.HI.X R87, R87, UR5, R92, 0x1, P0 ;  /* 0x0000000557577c11 */ /* 0x000fe400080f0c5c */
[----:B------:R-:W-:Y:S02]  /*8730*/  LEA.HI.X R89, R89, UR5, R90, 0x1, P2 ;  /* 0x0000000559597c11 */ /* 0x000fe400090f0c5a */
[----:B------:R-:W-:-:S02]  /*8740*/  LEA R90, P0, R93, UR4, 0x1 ;  /* 0x000000045d5a7c11 */ /* 0x000fc4000f8008ff */
[C---:B------:R-:W-:Y:S02]  /*8750*/  LEA R92, P2, R94.reuse, UR4, 0x1 ;  /* 0x000000045e5c7c11 */ /* 0x040fe4000f8408ff */
[----:B------:R-:W-:Y:S02]  /*8760*/  LEA.HI.X R91, R93, UR5, R91, 0x1, P0 ;  /* 0x000000055d5b7c11 */ /* 0x000fe400080f0c5b */
[----:B------:R-:W-:Y:S02]  /*8770*/  LEA.HI.X R93, R94, UR5, R96, 0x1, P2 ;  /* 0x000000055e5d7c11 */ /* 0x000fe400090f0c60 */
[----:B------:R-:W-:Y:S02]  /*8780*/  LEA R94, P0, R95, UR4, 0x1 ;  /* 0x000000045f5e7c11 */ /* 0x000fe4000f8008ff */
[----:B------:R-:W-:Y:S02]  /*8790*/  LEA R96, P2, R97, UR4, 0x1 ;  /* 0x0000000461607c11 */ /* 0x000fe4000f8408ff */
[----:B------:R-:W-:-:S02]  /*87a0*/  LEA.HI.X R95, R95, UR5, R102, 0x1, P0 ;  /* 0x000000055f5f7c11 */ /* 0x000fc400080f0c66 */
[----:B------:R-:W-:Y:S02]  /*87b0*/  LEA.HI.X R97, R97, UR5, R98, 0x1, P2 ;  /* 0x0000000561617c11 */ /* 0x000fe400090f0c62 */
[----:B------:R-:W-:-:S04]  /*87c0*/  LEA R98, P0, R99, UR4, 0x1 ;  /* 0x0000000463627c11 */ /* 0x000fc8000f8008ff */
[----:B------:R-:W-:Y:S02]  /*87d0*/  LEA.HI.X R99, R99, UR5, R100, 0x1, P0 ;  /* 0x0000000563637c11 */ /* 0x000fe400080f0c64 */
[C---:B------:R-:W-:Y:S02]  /*87e0*/  LEA R100, P2, R101.reuse, UR8, 0x1 ;  /* 0x0000000865647c11 */ /* 0x040fe4000f8408ff */
[C---:B------:R-:W-:Y:S02]  /*87f0*/  LEA R102, P0, R104.reuse, UR4, 0x1 ;  /* 0x0000000468667c11 */ /* 0x040fe4000f8008ff */
[----:B------:R-:W-:Y:S01]  /*8800*/  LEA.HI.X R101, R101, UR9, R103, 0x1, P2 ;  /* 0x0000000965657c11 */ /* 0x000fe200090f0c67 */
[----:B------:R-:W-:Y:S01]  /*8810*/  ULDC.64 UR8, c[0x0][0x210] ;  /* 0x0000840000087ab9 */ /* 0x000fe20000000a00 */
[----:B------:R-:W-:Y:S01]  /*8820*/  LEA.HI.X R103, R104, UR5, R106, 0x1, P0 ;  /* 0x0000000568677c11 */ /* 0x000fe200080f0c6a */
[----:B------:R-:W-:Y:S02]  /*8830*/  ULDC.64 UR4, c[0x0][0x210] ;  /* 0x0000840000047ab9 */ /* 0x000fe40000000a00 */
[----:B------:R-:W-:-:S02]  /*8840*/  LEA R104, P0, R107, UR4, 0x1 ;  /* 0x000000046b687c11 */ /* 0x000fc4000f8008ff */
[----:B------:R-:W-:Y:S02]  /*8850*/  F2FP.F16.F32.PACK_AB R134, R145, R134 ;  /* 0x000000869186723e */ /* 0x000fe400000000ff */
[C---:B------:R-:W-:Y:S02]  /*8860*/  LEA R106, P2, R108.reuse, UR8, 0x1 ;  /* 0x000000086c6a7c11 */ /* 0x040fe4000f8408ff */
[----:B------:R-:W-:Y:S01]  /*8870*/  LEA.HI.X R105, R107, UR5, R105, 0x1, P0 ;  /* 0x000000056b697c11 */ /* 0x000fe200080f0c69 */
[----:B------:R-:W-:Y:S01]  /*8880*/  ULDC.64 UR4, c[0x0][0x210] ;  /* 0x0000840000047ab9 */ /* 0x000fe20000000a00 */
[----:B------:R-:W-:Y:S02]  /*8890*/  LEA.HI.X R107, R108, UR9, R109, 0x1, P2 ;  /* 0x000000096c6b7c11 */ /* 0x000fe400090f0c6d */
[----:B------:R-:W-:Y:S02]  /*88a0*/  PRMT R137, R134, 0x7632, R137 ;  /* 0x0000763286897816 */ /* 0x000fe40000000089 */
[----:B------:R-:W-:-:S02]  /*88b0*/  LEA R108, P0, R0, UR4, 0x1 ;  /* 0x00000004006c7c11 */ /* 0x000fc4000f8008ff */
[----:B------:R-:W-:Y:S01]  /*88c0*/  F2FP.F16.F32.PACK_AB R135, R144, R135 ;  /* 0x000000879087723e */ /* 0x000fe200000000ff */
[----:B------:R-:W-:Y:S01]  /*88d0*/  STG.E.U16 desc[UR6][R58.64+0x4], R134 ;  /* 0x000004863a007986 */ /* 0x000fe2000c101506 */
[----:B------:R-:W-:Y:S02]  /*88e0*/  LEA.HI.X R109, R0, UR5, R163, 0x1, P0 ;  /* 0x00000005006d7c11 */ /* 0x000fe400080f0ca3 */
[----:B------:R-:W-:Y:S01]  /*88f0*/  PRMT R0, R135, 0x7632, R0 ;  /* 0x0000763287007816 */ /* 0x000fe20000000000 */
[----:B------:R0:W-:Y:S01]  /*8900*/  STG.E.U16 desc[UR6][R58.64+0x6], R137 ;  /* 0x000006893a007986 */ /* 0x0001e2000c101506 */
[----:B------:R-:W-:Y:S02]  /*8910*/  F2FP.F16.F32.PACK_AB R165, R165, R164 ;  /* 0x000000a4a5a5723e */ /* 0x000fe400000000ff */
[----:B------:R-:W-:Y:S02]  /*8920*/  F2FP.F16.F32.PACK_AB R159, R159, R160 ;  /* 0x000000a09f9f723e */ /* 0x000fe400000000ff */
[----:B------:R-:W-:Y:S01]  /*8930*/  F2FP.F16.F32.PACK_AB R157, R157, R158 ;  /* 0x0000009e9d9d723e */ /* 0x000fe200000000ff */
[----:B------:R-:W-:Y:S01]  /*8940*/  STG.E.U16 desc[UR6][R60.64], R135 ;  /* 0x000000873c007986 */ /* 0x000fe2000c101506 */
[----:B0-----:R-:W-:-:S03]  /*8950*/  PRMT R59, R136, 0x7632, R59 ;  /* 0x00007632883b7816 */ /* 0x001fc6000000003b */
[----:B------:R0:W-:Y:S01]  /*8960*/  STG.E.U16 desc[UR6][R60.64+0x2], R0 ;  /* 0x000002003c007986 */ /* 0x0001e2000c101506 */
[----:B------:R-:W-:-:S03]  /*8970*/  PRMT R58, R165, 0x7632, R58 ;  /* 0x00007632a53a7816 */ /* 0x000fc6000000003a */
[----:B------:R-:W-:Y:S01]  /*8980*/  STG.E.U16 desc[UR6][R60.64+0x4], R136 ;  /* 0x000004883c007986 */ /* 0x000fe2000c101506 */
[----:B------:R-:W-:-:S03]  /*8990*/  F2FP.F16.F32.PACK_AB R155, R155, R156 ;  /* 0x0000009c9b9b723e */ /* 0x000fc600000000ff */
[----:B------:R1:W-:Y:S01]  /*89a0*/  STG.E.U16 desc[UR6][R60.64+0x6], R59 ;  /* 0x0000063b3c007986 */ /* 0x0003e2000c101506 */
[----:B------:R-:W-:Y:S02]  /*89b0*/  F2FP.F16.F32.PACK_AB R153, R153, R154 ;  /* 0x0000009a9999723e */ /* 0x000fe400000000ff */
[----:B------:R-:W-:Y:S02]  /*89c0*/  F2FP.F16.F32.PACK_AB R151, R151, R152 ;  /* 0x000000989797723e */ /* 0x000fe400000000ff */
[----:B0-----:R-:W-:Y:S02]  /*89d0*/  PRMT R0, R157, 0x7632, R0 ;  /* 0x000076329d007816 */ /* 0x001fe40000000000 */
[----:B------:R-:W-:Y:S02]  /*89e0*/  F2FP.F16.F32.PACK_AB R149, R149, R150 ;  /* 0x000000969595723e */ /* 0x000fe400000000ff */
[----:B-1----:R-:W-:Y:S01]  /*89f0*/  PRMT R61, R159, 0x7632, R61 ;  /* 0x000076329f3d7816 */ /* 0x002fe2000000003d */
[----:B------:R-:W-:Y:S01]  /*8a00*/  STG.E.U16 desc[UR6][R62.64], R165 ;  /* 0x000000a53e007986 */ /* 0x000fe2000c101506 */
[----:B------:R-:W-:-:S02]  /*8a10*/  PRMT R59, R155, 0x7632, R59 ;  /* 0x000076329b3b7816 */ /* 0x000fc4000000003b */
[----:B------:R-:W-:Y:S01]  /*8a20*/  PRMT R60, R151, 0x7632, R60 ;  /* 0x00007632973c7816 */ /* 0x000fe2000000003c */
[----:B------:R0:W-:Y:S01]  /*8a30*/  STG.E.U16 desc[UR6][R62.64+0x2], R58 ;  /* 0x0000023a3e007986 */ /* 0x0001e2000c101506 */
[----:B------:R-:W-:-:S03]  /*8a40*/  F2FP.F16.F32.PACK_AB R147, R147, R148 ;  /* 0x000000949393723e */ /* 0x000fc600000000ff */
[----:B------:R-:W-:Y:S01]  /*8a50*/  STG.E.U16 desc[UR6][R62.64+0x4], R159 ;  /* 0x0000049f3e007986 */ /* 0x000fe2000c101506 */
[----:B------:R-:W-:-:S03]  /*8a60*/  F2FP.F16.F32.PACK_AB R2, R3, R2 ;  /* 0x000000020302723e */ /* 0x000fc600000000ff */
[----:B------:R-:W-:Y:S01]  /*8a70*/  STG.E.U16 desc[UR6][R62.64+0x6], R61 ;  /* 0x0000063d3e007986 */ /* 0x000fe2000c101506 */
[----:B------:R-:W-:-:S03]  /*8a80*/  F2FP.F16.F32.PACK_AB R4, R5, R4 ;  /* 0x000000040504723e */ /* 0x000fc600000000ff */
[----:B------:R1:W-:Y:S01]  /*8a90*/  STG.E.U16 desc[UR6][R64.64+0x2], R0 ;  /* 0x0000020040007986 */ /* 0x0003e2000c101506 */
[----:B0-----:R-:W-:Y:S02]  /*8aa0*/  PRMT R58, R153, 0x7632, R58 ;  /* 0x00007632993a7816 */ /* 0x001fe4000000003a */
[----:B------:R-:W-:Y:S01]  /*8ab0*/  F2FP.F16.F32.PACK_AB R6, R7, R6 ;  /* 0x000000060706723e */ /* 0x000fe200000000ff */
[----:B------:R-:W-:Y:S01]  /*8ac0*/  STG.E.U16 desc[UR6][R64.64], R157 ;  /* 0x0000009d40007986 */ /* 0x000fe2000c101506 */
[----:B------:R-:W-:-:S03]  /*8ad0*/  PRMT R3, R147, 0x7632, R3 ;  /* 0x0000763293037816 */ /* 0x000fc60000000003 */
[----:B------:R-:W-:Y:S01]  /*8ae0*/  STG.E.U16 desc[UR6][R64.64+0x4], R155 ;  /* 0x0000049b40007986 */ /* 0x000fe2000c101506 */
[----:B-1----:R-:W-:-:S03]  /*8af0*/  PRMT R0, R149, 0x7632, R0 ;  /* 0x0000763295007816 */ /* 0x002fc60000000000 */
[----:B------:R-:W-:Y:S01]  /*8b00*/  STG.E.U16 desc[UR6][R64.64+0x6], R59 ;  /* 0x0000063b40007986 */ /* 0x000fe2000c101506 */
[----:B------:R-:W-:Y:S02]  /*8b10*/  PRMT R5, R2, 0x7632, R5 ;  /* 0x0000763202057816 */ /* 0x000fe40000000005 */
[----:B------:R-:W-:Y:S01]  /*8b20*/  PRMT R7, R4, 0x7632, R7 ;  /* 0x0000763204077816 */ /* 0x000fe20000000007 */
[----:B------:R-:W-:Y:S01]  /*8b30*/  STG.E.U16 desc[UR6][R66.64], R153 ;  /* 0x0000009942007986 */ /* 0x000fe2000c101506 */
[----:B------:R-:W-:-:S03]  /*8b40*/  F2FP.F16.F32.PACK_AB R8, R9, R8 ;  /* 0x000000080908723e */ /* 0x000fc600000000ff */
[----:B------:R-:W-:Y:S01]  /*8b50*/  STG.E.U16 desc[UR6][R66.64+0x2], R58 ;  /* 0x0000023a42007986 */ /* 0x000fe2000c101506 */
[----:B------:R-:W-:-:S03]  /*8b60*/  F2FP.F16.F32.PACK_AB R10, R11, R10 ;  /* 0x0000000a0b0a723e */ /* 0x000fc600000000ff */
[----:B------:R-:W-:Y:S01]  /*8b70*/  STG.E.U16 desc[UR6][R66.64+0x4], R151 ;  /* 0x0000049742007986 */ /* 0x000fe2000c101506 */
[----:B------:R-:W-:-:S03]  /*8b80*/  F2FP.F16.F32.PACK_AB R12, R13, R12 ;  /* 0x0000000c0d0c723e */ /* 0x000fc600000000ff */
[----:B------:R-:W-:Y:S01]  /*8b90*/  STG.E.U16 desc[UR6][R66.64+0x6], R60 ;  /* 0x0000063c42007986 */ /* 0x000fe2000c101506 */
[----:B------:R-:W-:-:S03]  /*8ba0*/  F2FP.F16.F32.PACK_AB R14, R15, R14 ;  /* 0x0000000e0f0e723e */ /* 0x000fc600000000ff */
[----:B------:R0:W-:Y:S04]  /*8bb0*/  STG.E.U16 desc[UR6][R68.64+0x2], R0 ;  /* 0x0000020044007986 */ /* 0x0001e8000c101506 */
[----:B------:R-:W-:Y:S04]  /*8bc0*/  STG.E.U16 desc[UR6][R68.64], R149 ;  /* 0x0000009544007986 */ /* 0x000fe8000c101506 */
[----:B------:R-:W-:Y:S01]  /*8bd0*/  STG.E.U16 desc[UR6][R68.64+0x4], R147 ;  /* 0x0000049344007986 */ /* 0x000fe2000c101506 */
[----:B0-----:R-:W-:-:S03]  /*8be0*/  PRMT R0, R6, 0x7632, R0 ;  /* 0x0000763206007816 */ /* 0x001fc60000000000 */
[----:B------:R0:W-:Y:S01]  /*8bf0*/  STG.E.U16 desc[UR6][R68.64+0x6], R3 ;  /* 0x0000060344007986 */ /* 0x0001e2000c101506 */
[----:B------:R-:W-:-:S03]  /*8c00*/  F2FP.F16.F32.PACK_AB R16, R17, R16 ;  /* 0x000000101110723e */ /* 0x000fc600000000ff */
[----:B------:R1:W-:Y:S01]  /*8c10*/  STG.E.U16 desc[UR6][R70.64], R2 ;  /* 0x0000000246007986 */ /* 0x0003e2000c101506 */
[----:B------:R-:W-:-:S03]  /*8c20*/  F2FP.F16.F32.PACK_AB R18, R19, R18 ;  /* 0x000000121312723e */ /* 0x000fc600000000ff */
[----:B------:R-:W-:Y:S01]  /*8c30*/  STG.E.U16 desc[UR6][R70.64+0x2], R5 ;  /* 0x0000020546007986 */ /* 0x000fe2000c101506 */
[----:B------:R-:W-:-:S03]  /*8c40*/  F2FP.F16.F32.PACK_AB R20, R21, R20 ;  /* 0x000000141514723e */ /* 0x000fc600000000ff */
[----:B------:R2:W-:Y:S01]  /*8c50*/  STG.E.U16 desc[UR6][R70.64+0x4], R4 ;  /* 0x0000040446007986 */ /* 0x0005e2000c101506 */
[----:B0-----:R-:W-:-:S03]  /*8c60*/  PRMT R3, R10, 0x7632, R3 ;  /* 0x000076320a037816 */ /* 0x001fc60000000003 */
[----:B------:R-:W-:Y:S01]  /*8c70*/  STG.E.U16 desc[UR6][R70.64+0x6], R7 ;  /* 0x0000060746007986 */ /* 0x000fe2000c101506 */
[----:B-1----:R-:W-:-:S03]  /*8c80*/  PRMT R2, R8, 0x7632, R2 ;  /* 0x0000763208027816 */ /* 0x002fc60000000002 */
[----:B------:R0:W-:Y:S01]  /*8c90*/  STG.E.U16 desc[UR6][R72.64+0x2], R0 ;  /* 0x0000020048007986 */ /* 0x0001e2000c101506 */
[----:B------:R-:W-:Y:S02]  /*8ca0*/  F2FP.F16.F32.PACK_AB R22, R23, R22 ;  /* 0x000000161716723e */ /* 0x000fe400000000ff */
[----:B--2---:R-:W-:Y:S01]  /*8cb0*/  PRMT R4, R12, 0x7632, R4 ;  /* 0x000076320c047816 */ /* 0x004fe20000000004 */
[----:B------:R-:W-:Y:S01]  /*8cc0*/  STG.E.U16 desc[UR6][R72.64], R6 ;  /* 0x0000000648007986 */ /* 0x000fe2000c101506 */
[----:B------:R-:W-:-:S03]  /*8cd0*/  F2FP.F16.F32.PACK_AB R24, R25, R24 ;  /* 0x000000181918723e */ /* 0x000fc600000000ff */
[----:B------:R-:W-:Y:S01]  /*8ce0*/  STG.E.U16 desc[UR6][R72.64+0x4], R8 ;  /* 0x0000040848007986 */ /* 0x000fe2000c101506 */
[----:B0-----:R-:W-:-:S03]  /*8cf0*/  PRMT R0, R14, 0x7632, R0 ;  /* 0x000076320e007816 */ /* 0x001fc60000000000 */
[----:B------:R0:W-:Y:S01]  /*8d00*/  STG.E.U16 desc[UR6][R72.64+0x6], R2 ;  /* 0x0000060248007986 */ /* 0x0001e2000c101506 */
[----:B------:R-:W-:-:S03]  /*8d10*/  F2FP.F16.F32.PACK_AB R26, R27, R26 ;  /* 0x0000001a1b1a723e */ /* 0x000fc600000000ff */
[----:B------:R-:W-:Y:S01]  /*8d20*/  STG.E.U16 desc[UR6][R74.64], R10 ;  /* 0x0000000a4a007986 */ /* 0x000fe2000c101506 */
[----:B------:R-:W-:-:S03]  /*8d30*/  F2FP.F16.F32.PACK_AB R28, R29, R28 ;  /* 0x0000001c1d1c723e */ /* 0x000fc600000000ff */
[----:B------:R1:W-:Y:S04]  /*8d40*/  STG.E.U16 desc[UR6][R74.64+0x2], R3 ;  /* 0x000002034a007986 */ /* 0x0003e8000c101506 */
[----:B------:R-:W-:Y:S01]  /*8d50*/  STG.E.U16 desc[UR6][R74.64+0x4], R12 ;  /* 0x0000040c4a007986 */ /* 0x000fe2000c101506 */
[----:B0-----:R-:W-:-:S03]  /*8d60*/  PRMT R2, R16, 0x7632, R2 ;  /* 0x0000763210027816 */ /* 0x001fc60000000002 */
[----:B------:R0:W-:Y:S01]  /*8d70*/  STG.E.U16 desc[UR6][R74.64+0x6], R4 ;  /* 0x000006044a007986 */ /* 0x0001e2000c101506 */
[----:B------:R-:W-:-:S03]  /*8d80*/  F2FP.F16.F32.PACK_AB R30, R31, R30 ;  /* 0x0000001e1f1e723e */ /* 0x000fc600000000ff */
[----:B------:R2:W-:Y:S01]  /*8d90*/  STG.E.U16 desc[UR6][R76.64+0x2], R0 ;  /* 0x000002004c007986 */ /* 0x0005e2000c101506 */
[----:B-1----:R-:W-:Y:S01]  /*8da0*/  PRMT R3, R18, 0x7632, R3 ;  /* 0x0000763212037816 */ /* 0x002fe20000000003 */
[----:B------:R-:W1:Y:S02]  /*8db0*/  MUFU.RCP R162, R162 ;  /* 0x000000a200a27308 */ /* 0x000e640000001000 */
[----:B------:R-:W-:Y:S01]  /*8dc0*/  STG.E.U16 desc[UR6][R76.64], R14 ;  /* 0x0000000e4c007986 */ /* 0x000fe2000c101506 */
[----:B0-----:R-:W-:-:S03]  /*8dd0*/  PRMT R4, R20, 0x7632, R4 ;  /* 0x0000763214047816 */ /* 0x001fc60000000004 */
[----:B------:R-:W-:Y:S01]  /*8de0*/  STG.E.U16 desc[UR6][R76.64+0x4], R16 ;  /* 0x000004104c007986 */ /* 0x000fe2000c101506 */
[----:B--2---:R-:W-:-:S03]  /*8df0*/  PRMT R0, R22, 0x7632, R0 ;  /* 0x0000763216007816 */ /* 0x004fc60000000000 */
[----:B------:R0:W-:Y:S01]  /*8e00*/  STG.E.U16 desc[UR6][R76.64+0x6], R2 ;  /* 0x000006024c007986 */ /* 0x0001e2000c101506 */
[----:B------:R-:W-:-:S03]  /*8e10*/  F2FP.F16.F32.PACK_AB R32, R33, R32 ;  /* 0x000000202120723e */ /* 0x000fc600000000ff */
[----:B------:R-:W-:Y:S01]  /*8e20*/  STG.E.U16 desc[UR6][R78.64], R18 ;  /* 0x000000124e007986 */ /* 0x000fe2000c101506 */
[----:B------:R-:W-:-:S03]  /*8e30*/  F2FP.F16.F32.PACK_AB R34, R35, R34 ;  /* 0x000000222322723e */ /* 0x000fc600000000ff */
[----:B------:R2:W-:Y:S01]  /*8e40*/  STG.E.U16 desc[UR6][R78.64+0x2], R3 ;  /* 0x000002034e007986 */ /* 0x0005e2000c101506 */
[----:B------:R-:W-:-:S03]  /*8e50*/  F2FP.F16.F32.PACK_AB R36, R37, R36 ;  /* 0x000000242524723e */ /* 0x000fc600000000ff */
[----:B------:R-:W-:Y:S01]  /*8e60*/  STG.E.U16 desc[UR6][R78.64+0x4], R20 ;  /* 0x000004144e007986 */ /* 0x000fe2000c101506 */
[----:B0-----:R-:W-:-:S03]  /*8e70*/  PRMT R2, R24, 0x7632, R2 ;  /* 0x0000763218027816 */ /* 0x001fc60000000002 */
[----:B------:R0:W-:Y:S01]  /*8e80*/  STG.E.U16 desc[UR6][R78.64+0x6], R4 ;  /* 0x000006044e007986 */ /* 0x0001e2000c101506 */
[----:B------:R-:W-:-:S03]  /*8e90*/  F2FP.F16.F32.PACK_AB R38, R39, R38 ;  /* 0x000000262726723e */ /* 0x000fc600000000ff */
[----:B------:R3:W-:Y:S01]  /*8ea0*/  STG.E.U16 desc[UR6][R80.64+0x2], R0 ;  /* 0x0000020050007986 */ /* 0x0007e2000c101506 */
[----:B--2---:R-:W-:-:S03]  /*8eb0*/  PRMT R3, R26, 0x7632, R3 ;  /* 0x000076321a037816 */ /* 0x004fc60000000003 */
[----:B------:R-:W-:Y:S01]  /*8ec0*/  STG.E.U16 desc[UR6][R80.64], R22 ;  /* 0x0000001650007986 */ /* 0x000fe2000c101506 */
[----:B0-----:R-:W-:-:S03]  /*8ed0*/  PRMT R4, R28, 0x7632, R4 ;  /* 0x000076321c047816 */ /* 0x001fc60000000004 */
[----:B------:R-:W-:Y:S01]  /*8ee0*/  STG.E.U16 desc[UR6][R80.64+0x4], R24 ;  /* 0x0000041850007986 */ /* 0x000fe2000c101506 */
[----:B---3--:R-:W-:-:S03]  /*8ef0*/  PRMT R0, R30, 0x7632, R0 ;  /* 0x000076321e007816 */ /* 0x008fc60000000000 */
        /* <DEDUP_REMOVED lines=17> */
[----:B------:R-:W-:-:S03]  /*9010*/  PRMT R45, R42, 0x7632, R45 ;  /* 0x000076322a2d7816 */ /* 0x000fc6000000002d */
[----:B------:R-:W-:Y:S01]  /*9020*/  STG.E.U16 desc[UR6][R86.64], R34 ;  /* 0x0000002256007986 */ /* 0x000fe2000c101506 */
[----:B------:R-:W-:-:S03]  /*9030*/  F2FP.F16.F32.PACK_AB R48, R49, R48 ;  /* 0x000000303130723e */ /* 0x000fc600000000ff */
[----:B------:R2:W-:Y:S01]  /*9040*/  STG.E.U16 desc[UR6][R86.64+0x2], R3 ;  /* 0x0000020356007986 */ /* 0x0005e2000c101506 */
[----:B------:R-:W-:-:S03]  /*9050*/  F2FP.F16.F32.PACK_AB R50, R51, R50 ;  /* 0x000000323332723e */ /* 0x000fc600000000ff */
[----:B------:R-:W-:Y:S01]  /*9060*/  STG.E.U16 desc[UR6][R86.64+0x4], R36 ;  /* 0x0000042456007986 */ /* 0x000fe2000c101506 */
[----:B0-----:R-:W-:-:S03]  /*9070*/  PRMT R2, R40, 0x7632, R2 ;  /* 0x0000763228027816 */ /* 0x001fc60000000002 */
[----:B------:R-:W-:Y:S01]  /*9080*/  STG.E.U16 desc[UR6][R86.64+0x6], R4 ;  /* 0x0000060456007986 */ /* 0x000fe2000c101506 */
[----:B------:R-:W-:-:S03]  /*9090*/  F2FP.F16.F32.PACK_AB R52, R53, R52 ;  /* 0x000000343534723e */ /* 0x000fc600000000ff */
[----:B------:R0:W-:Y:S01]  /*90a0*/  STG.E.U16 desc[UR6][R88.64+0x2], R0 ;  /* 0x0000020058007986 */ /* 0x0001e2000c101506 */
[----:B--2---:R-:W-:Y:S01]  /*90b0*/  PRMT R3, R44, 0x7632, R3 ;  /* 0x000076322c037816 */ /* 0x004fe20000000003 */
[----:B-1----:R-:W-:Y:S01]  /*90c0*/  FMUL.FTZ R113, R113, R162 ;  /* 0x000000a271717220 */ /* 0x002fe20000410000 */
[----:B------:R-:W-:Y:S01]  /*90d0*/  F2FP.F16.F32.PACK_AB R56, R57, R56 ;  /* 0x000000383938723e */ /* 0x000fe200000000ff */
[----:B------:R-:W-:Y:S01]  /*90e0*/  STG.E.U16 desc[UR6][R88.64], R38 ;  /* 0x0000002658007986 */ /* 0x000fe2000c101506 */
[----:B------:R-:W-:-:S03]  /*90f0*/  PRMT R47, R50, 0x7632, R47 ;  /* 0x00007632322f7816 */ /* 0x000fc6000000002f */
[----:B------:R-:W-:Y:S01]  /*9100*/  STG.E.U16 desc[UR6][R88.64+0x4], R40 ;  /* 0x0000042858007986 */ /* 0x000fe2000c101506 */
[----:B0-----:R-:W-:-:S03]  /*9110*/  PRMT R0, R46, 0x7632, R0 ;  /* 0x000076322e007816 */ /* 0x001fc60000000000 */
[----:B------:R0:W-:Y:S01]  /*9120*/  STG.E.U16 desc[UR6][R88.64+0x6], R2 ;  /* 0x0000060258007986 */ /* 0x0001e2000c101506 */
[----:B------:R-:W-:-:S03]  /*9130*/  F2FP.F16.F32.PACK_AB R54, R55, R54 ;  /* 0x000000363736723e */ /* 0x000fc600000000ff */
[----:B------:R-:W-:Y:S01]  /*9140*/  STG.E.U16 desc[UR6][R90.64], R42 ;  /* 0x0000002a5a007986 */ /* 0x000fe2000c101506 */
[----:B------:R-:W-:-:S03]  /*9150*/  F2FP.F16.F32.PACK_AB R110, R111, R110 ;  /* 0x0000006e6f6e723e */ /* 0x000fc600000000ff */
[----:B------:R-:W-:Y:S01]  /*9160*/  STG.E.U16 desc[UR6][R90.64+0x2], R45 ;  /* 0x0000022d5a007986 */ /* 0x000fe2000c101506 */
[----:B------:R-:W-:-:S03]  /*9170*/  F2FP.F16.F32.PACK_AB R112, R113, R112 ;  /* 0x000000707170723e */ /* 0x000fc600000000ff */
[----:B------:R-:W-:Y:S01]  /*9180*/  STG.E.U16 desc[UR6][R90.64+0x4], R44 ;  /* 0x0000042c5a007986 */ /* 0x000fe2000c101506 */
[----:B0-----:R-:W-:-:S03]  /*9190*/  PRMT R2, R48, 0x7632, R2 ;  /* 0x0000763230027816 */ /* 0x001fc60000000002 */
[----:B------:R0:W-:Y:S01]  /*91a0*/  STG.E.U16 desc[UR6][R90.64+0x6], R3 ;  /* 0x000006035a007986 */ /* 0x0001e2000c101506 */
[----:B------:R-:W-:-:S03]  /*91b0*/  F2FP.F16.F32.PACK_AB R116, R117, R116 ;  /* 0x000000747574723e */ /* 0x000fc600000000ff */
[----:B------:R1:W-:Y:S01]  /*91c0*/  STG.E.U16 desc[UR6][R92.64+0x2], R0 ;  /* 0x000002005c007986 */ /* 0x0003e2000c101506 */
[----:B------:R-:W-:-:S03]  /*91d0*/  PRMT R49, R110, 0x7632, R49 ;  /* 0x000076326e317816 */ /* 0x000fc60000000031 */
[----:B------:R-:W-:Y:S01]  /*91e0*/  STG.E.U16 desc[UR6][R92.64], R46 ;  /* 0x0000002e5c007986 */ /* 0x000fe2000c101506 */
[----:B0-----:R-:W-:-:S03]  /*91f0*/  PRMT R3, R52, 0x7632, R3 ;  /* 0x0000763234037816 */ /* 0x001fc60000000003 */
[----:B------:R0:W-:Y:S01]  /*9200*/  STG.E.U16 desc[UR6][R92.64+0x4], R48 ;  /* 0x000004305c007986 */ /* 0x0001e2000c101506 */
[----:B-1----:R-:W-:-:S03]  /*9210*/  PRMT R0, R56, 0x7632, R0 ;  /* 0x0000763238007816 */ /* 0x002fc60000000000 */
[----:B------:R1:W-:Y:S01]  /*9220*/  STG.E.U16 desc[UR6][R92.64+0x6], R2 ;  /* 0x000006025c007986 */ /* 0x0003e2000c101506 */
[----:B------:R-:W-:-:S03]  /*9230*/  F2FP.F16.F32.PACK_AB R114, R115, R114 ;  /* 0x000000727372723e */ /* 0x000fc600000000ff */
[----:B------:R2:W-:Y:S01]  /*9240*/  STG.E.U16 desc[UR6][R94.64], R50 ;  /* 0x000000325e007986 */ /* 0x0005e2000c101506 */
[----:B------:R-:W-:-:S03]  /*9250*/  F2FP.F16.F32.PACK_AB R118, R119, R118 ;  /* 0x000000767776723e */ /* 0x000fc600000000ff */
[----:B------:R-:W-:Y:S01]  /*9260*/  STG.E.U16 desc[UR6][R94.64+0x2], R47 ;  /* 0x0000022f5e007986 */ /* 0x000fe2000c101506 */
[----:B0-----:R-:W-:-:S03]  /*9270*/  PRMT R48, R54, 0x7632, R48 ;  /* 0x0000763236307816 */ /* 0x001fc60000000030 */
[----:B------:R-:W-:Y:S01]  /*9280*/  STG.E.U16 desc[UR6][R94.64+0x4], R52 ;  /* 0x000004345e007986 */ /* 0x000fe2000c101506 */
[----:B-1----:R-:W-:-:S03]  /*9290*/  PRMT R2, R112, 0x7632, R2 ;  /* 0x0000763270027816 */ /* 0x002fc60000000002 */
[----:B------:R-:W-:Y:S01]  /*92a0*/  STG.E.U16 desc[UR6][R94.64+0x6], R3 ;  /* 0x000006035e007986 */ /* 0x000fe2000c101506 */
[----:B------:R-:W-:-:S03]  /*92b0*/  F2FP.F16.F32.PACK_AB R120, R121, R120 ;  /* 0x000000787978723e */ /* 0x000fc600000000ff */
[----:B------:R0:W-:Y:S01]  /*92c0*/  STG.E.U16 desc[UR6][R96.64+0x6], R0 ;  /* 0x0000060060007986 */ /* 0x0001e2000c101506 */
[----:B------:R-:W-:Y:S02]  /*92d0*/  F2FP.F16.F32.PACK_AB R124, R125, R124 ;  /* 0x0000007c7d7c723e */ /* 0x000fe400000000ff */
[----:B------:R-:W-:Y:S01]  /*92e0*/  PRMT R51, R114, 0x7632, R51 ;  /* 0x0000763272337816 */ /* 0x000fe20000000033 */
[----:B------:R-:W-:Y:S01]  /*92f0*/  STG.E.U16 desc[UR6][R96.64], R54 ;  /* 0x0000003660007986 */ /* 0x000fe2000c101506 */
[----:B--2---:R-:W-:-:S03]  /*9300*/  PRMT R50, R118, 0x7632, R50 ;  /* 0x0000763276327816 */ /* 0x004fc60000000032 */
[----:B------:R-:W-:Y:S01]  /*9310*/  STG.E.U16 desc[UR6][R96.64+0x2], R48 ;  /* 0x0000023060007986 */ /* 0x000fe2000c101506 */
[----:B0-----:R-:W-:-:S03]  /*9320*/  PRMT R0, R116, 0x7632, R0 ;  /* 0x0000763274007816 */ /* 0x001fc60000000000 */
[----:B------:R-:W-:Y:S01]  /*9330*/  STG.E.U16 desc[UR6][R96.64+0x4], R56 ;  /* 0x0000043860007986 */ /* 0x000fe2000c101506 */
[----:B------:R-:W-:-:S03]  /*9340*/  F2FP.F16.F32.PACK_AB R122, R123, R122 ;  /* 0x0000007a7b7a723e */ /* 0x000fc600000000ff */
[----:B------:R-:W-:Y:S01]  /*9350*/  STG.E.U16 desc[UR6][R98.64], R110 ;  /* 0x0000006e62007986 */ /* 0x000fe2000c101506 */
[----:B------:R-:W-:-:S03]  /*9360*/  F2FP.F16.F32.PACK_AB R126, R127, R126 ;  /* 0x0000007e7f7e723e */ /* 0x000fc600000000ff */
[----:B------:R-:W-:Y:S01]  /*9370*/  STG.E.U16 desc[UR6][R98.64+0x2], R49 ;  /* 0x0000023162007986 */ /* 0x000fe2000c101506 */
[----:B------:R-:W-:-:S03]  /*9380*/  F2FP.F16.F32.PACK_AB R128, R129, R128 ;  /* 0x000000808180723e */ /* 0x000fc600000000ff */
[----:B------:R-:W-:Y:S04]  /*9390*/  STG.E.U16 desc[UR6][R98.64+0x4], R112 ;  /* 0x0000047062007986 */ /* 0x000fe8000c101506 */
[----:B------:R0:W-:Y:S01]  /*93a0*/  STG.E.U16 desc[UR6][R98.64+0x6], R2 ;  /* 0x0000060262007986 */ /* 0x0001e2000c101506 */
[----:B------:R-:W-:-:S03]  /*93b0*/  F2FP.F16.F32.PACK_AB R130, R131, R130 ;  /* 0x000000828382723e */ /* 0x000fc600000000ff */
[----:B------:R1:W-:Y:S01]  /*93c0*/  STG.E.U16 desc[UR6][R102.64+0x6], R0 ;  /* 0x0000060066007986 */ /* 0x0003e2000c101506 */
[----:B------:R-:W-:Y:S02]  /*93d0*/  F2FP.F16.F32.PACK_AB R132, R133, R132 ;  /* 0x000000848584723e */ /* 0x000fe400000000ff */
[----:B------:R-:W-:Y:S01]  /*93e0*/  PRMT R52, R122, 0x7632, R52 ;  /* 0x000076327a347816 */ /* 0x000fe20000000034 */
[----:B------:R-:W-:Y:S01]  /*93f0*/  STG.E.U16 desc[UR6][R102.64], R114 ;  /* 0x0000007266007986 */ /* 0x000fe2000c101506 */
[----:B0-----:R-:W-:-:S03]  /*9400*/  PRMT R2, R120, 0x7632, R2 ;  /* 0x0000763278027816 */ /* 0x001fc60000000002 */
[----:B------:R-:W-:Y:S01]  /*9410*/  STG.E.U16 desc[UR6][R102.64+0x2], R51 ;  /* 0x0000023366007986 */ /* 0x000fe2000c101506 */
[----:B-1----:R-:W-:-:S03]  /*9420*/  PRMT R0, R124, 0x7632, R0 ;  /* 0x000076327c007816 */ /* 0x002fc60000000000 */
[----:B------:R-:W-:Y:S01]  /*9430*/  STG.E.U16 desc[UR6][R102.64+0x4], R116 ;  /* 0x0000047466007986 */ /* 0x000fe2000c101506 */
[----:B------:R-:W-:-:S03]  /*9440*/  PRMT R53, R126, 0x7632, R53 ;  /* 0x000076327e357816 */ /* 0x000fc60000000035 */
        /* <DEDUP_REMOVED lines=23> */
.L_x_3516:
[----:B------:R-:W-:Y:S06]  /*95c0*/  BAR.SYNC.DEFER_BLOCKING 0x0 ;  /* 0x0000000000007b1d */ /* 0x000fec0000010000 */
[----:B------:R-:W-:Y:S05]  /*95d0*/  EXIT ;  /* 0x000000000000794d */ /* 0x000fea0003800000 */
.L_x_3517:
        /* <DEDUP_REMOVED lines=10> */
.L_x_3609:


//--------------------- .text._ZN13group_norm_v214gn_cuda_kernelI6__halfLi320ELi3ELi16ELi160ELi256ELb1ELi64ELi320ELi320ELi4ELb1ELi87ELb0ELb0ENS_16CompileConditionILi900EEEEEvPT_PKS4_S7_S7_flPfS8_Pj --------------------------
	.section	.text._ZN13group_norm_v214gn_cuda_kernelI6__halfLi320ELi3ELi16ELi160ELi256ELb1ELi64ELi320ELi320ELi4ELb1ELi87ELb0ELb0ENS_16CompileConditionILi900EEEEEvPT_PKS4_S7_S7_flPfS8_Pj,"ax",@progbits
	.align	128
        .global         _ZN13group_norm_v214gn_cuda_kernelI6__halfLi320ELi3ELi16ELi160ELi256ELb1ELi64ELi320ELi320ELi4ELb1ELi87ELb0ELb0ENS_16CompileConditionILi900EEEEEvPT_PKS4_S7_S7_flPfS8_Pj
        .type           _ZN13group_norm_v214gn_cuda_kernelI6__halfLi320ELi3ELi16ELi160ELi256ELb1ELi64ELi320ELi320ELi4ELb1ELi87ELb0ELb0ENS_16CompileConditionILi900EEEEEvPT_PKS4_S7_S7_flPfS8_Pj,@function
        .size           _ZN13group_norm_v214gn_cuda_kernelI6__halfLi320ELi3ELi16ELi160ELi256ELb1ELi64ELi320ELi320ELi4ELb1ELi87ELb0ELb0ENS_16CompileConditionILi900EEEEEvPT_PKS4_S7_S7_flPfS8_Pj,(.L_x_3610 - _ZN13group_norm_v214gn_cuda_kernelI6__halfLi320ELi3ELi16ELi160ELi256ELb1ELi64ELi320ELi320ELi4ELb1ELi87ELb0ELb0ENS_16CompileConditionILi900EEEEEvPT_PKS4_S7_S7_flPfS8_Pj)
        .other          _ZN13group_norm_v214gn_cuda_kernelI6__halfLi320ELi3ELi16ELi160ELi256ELb1ELi64ELi320ELi320ELi4ELb1ELi87ELb0ELb0ENS_16CompileConditionILi900EEEEEvPT_PKS4_S7_S7_flPfS8_Pj,@"STO_CUDA_ENTRY STV_DEFAULT"
_ZN13group_norm_v214gn_cuda_kernelI6__halfLi320ELi3ELi16ELi160ELi256ELb1ELi64ELi320ELi320ELi4ELb1ELi87ELb0ELb0ENS_16CompileConditionILi900EEEEEvPT_PKS4_S7_S7_flPfS8_Pj:
.text._ZN13group_norm_v214gn_cuda_kernelI6__halfLi320ELi3ELi16ELi160ELi256ELb1ELi64ELi320ELi320ELi4ELb1ELi87ELb0ELb0ENS_16CompileConditionILi900EEEEEvPT_PKS4_S7_S7_flPfS8_Pj:
        /* <DEDUP_REMOVED lines=24> */
.L_x_3527:
[----:B------:R-:W1:Y:S01]  /*0180*/  S2R R49, SR_TID.X ;  /* 0x0000000000317919 */ /* 0x000e620000002100 */
[----:B------:R-:W-:Y:S02]  /*0190*/  ULOP3.LUT UR6, UR9, 0x7, URZ, 0xc0, !UPT ;  /* 0x0000000709067892 */ /* 0x000fe4000f8ec03f */
[----:B------:R-:W-:Y:S01]  /*01a0*/  USHF.R.U64 UR11, UR9, 0x3, UR5 ;  /* 0x00000003090b7899 */ /* 0x000fe20008001205 */
[----:B0-2---:R-:W0:Y:S01]  /*01b0*/  S2R R0, SR_CTAID.X ;  /* 0x0000000000007919 */ /* 0x005e220000002500 */
        /* <DEDUP_REMOVED lines=13> */
[----:B------:R-:W-:-:S03]  /*0290*/  SHF.R.S32.HI R39, RZ, 0x1f, R38 ;  /* 0x0000001fff277819 */ /* 0x000fc60000011426 */
[----:B------:R-:W-:-:S05]  /*02a0*/  IMAD.WIDE.U32 R20, R21, 0xa0000, R38 ;  /* 0x000a000015147825 */ /* 0x000fca00078e0026 */
[----:B------:R-:W-:Y:S02]  /*02b0*/  IADD3 R21, R21, UR6, RZ ;  /* 0x0000000615157c10 */ /* 0x000fe4000fffe0ff */
        /* <DEDUP_REMOVED lines=29> */
[----:B------:R-:W-:-:S04]  /*0490*/  IADD3 R6, R5, 0xc800, RZ ;  /* 0x0000c80005067810 */ /* 0x000fc80007ffe0ff */
[----:B------:R-:W-:Y:S01]  /*04a0*/  IADD3 R0, P0, R6, R20, RZ ;  /* 0x0000001406007210 */ /* 0x000fe20007f1e0ff */
[----:B------:R0:W-:Y:S03]  /*04b0*/  STL [R1+0x2c], R6 ;  /* 0x00002c0601007387 */ /* 0x0001e60000100800 */
[----:B------:R-:W-:Y:S02]  /*04c0*/  IADD3.X R7, RZ, R21, RZ, P0, !PT ;  /* 0x00000015ff077210 */ /* 0x000fe400007fe4ff */
[----:B------:R-:W-:-:S04]  /*04d0*/  LEA R28, P0, R0, UR16, 0x1 ;  /* 0x00000010001c7c11 */ /* 0x000fc8000f8008ff */
[----:B------:R-:W-:-:S06]  /*04e0*/  LEA.HI.X R29, R0, UR17, R7, 0x1, P0 ;  /* 0x00000011001d7c11 */ /* 0x000fcc00080f0c07 */
[----:B------:R-:W4:Y:S01]  /*04f0*/  LDG.E.64.CONSTANT R28, desc[UR14][R28.64] ;  /* 0x0000000e1c1c7981 */ /* 0x000f22000c1e9b00 */
[----:B0-----:R-:W-:-:S04]  /*0500*/  IADD3 R6, R5, 0xf000, RZ ;  /* 0x0000f00005067810 */ /* 0x001fc80007ffe0ff */
        /* <DEDUP_REMOVED lines=38> */
[----:B0-----:R-:W-:-:S04]  /*0770*/  LEA R6, P0, R0, UR16, 0x1 ;  /* 0x0000001000067c11 */ /* 0x001fc8000f8008ff */
[----:B------:R-:W-:-:S06]  /*0780*/  LEA.HI.X R7, R0, UR17, R7, 0x1, P0 ;  /* 0x0000001100077c11 */ /* 0x000fcc00080f0c07 */
[----:B------:R-:W4:Y:S01]  /*0790*/  LDG.E.64.CONSTANT R6, desc[UR14][R6.64] ;  /* 0x0000000e06067981 */ /* 0x000f22000c1e9b00 */
[----:B------:R-:W-:-:S04]  /*07a0*/  IADD3 R10, R5, 0x1e000, RZ ;  /* 0x0001e000050a7810 */ /* 0x000fc80007ffe0ff */
[----:B------:R-:W-:Y:S01]  /*07b0*/  IADD3 R0, P0, R10, R20, RZ ;  /* 0x000000140a007210 */ /* 0x000fe20007f1e0ff */
[----:B------:R0:W-:Y:S03]  /*07c0*/  STL [R1+0x4], R10 ;  /* 0x0000040a01007387 */ /* 0x0001e60000100800 */
[----:B------:R-:W-:Y:S02]  /*07d0*/  IADD3.X R11, RZ, R21, RZ, P0, !PT ;  /* 0x00000015ff0b7210 */ /* 0x000fe400007fe4ff */
[----:B0-----:R-:W-:-:S04]  /*07e0*/  LEA R10, P0, R0, UR16, 0x1 ;  /* 0x00000010000a7c11 */ /* 0x001fc8000f8008ff */
[----:B------:R-:W-:Y:S02]  /*07f0*/  LEA.HI.X R11, R0, UR17, R11, 0x1, P0 ;  /* 0x00000011000b7c11 */ /* 0x000fe400080f0c0b */
[----:B------:R-:W-:-:S04]  /*0800*/  IADD3 R23, R5, 0x20800, RZ ;  /* 0x0002080005177810 */ /* 0x000fc80007ffe0ff */
[----:B------:R-:W4:Y:S04]  /*0810*/  LDG.E.64.CONSTANT R10, desc[UR14][R10.64] ;  /* 0x0000000e0a0a7981 */ /* 0x000f28000c1e9b00 */
[----:B------:R0:W-:Y:S01]  /*0820*/  STL [R1], R23 ;  /* 0x0000001701007387 */ /* 0x0001e20000100800 */
[----:B------:R-:W-:-:S03]  /*0830*/  IADD3 R61, R5, 0x23000, RZ ;  /* 0x00023000053d7810 */ /* 0x000fc60007ffe0ff */
[----:B------:R-:W4:Y:S01]  /*0840*/  LDL R51, [R1+0x34] ;  /* 0x0000340001337983 */ /* 0x000f220000100800 */
[--C-:B--2---:R-:W-:Y:S02]  /*0850*/  HADD2.F32 R0, -RZ, R44.reuse.H0_H0 ;  /* 0x2000002cff007230 */ /* 0x104fe40000004100 */
[----:B------:R-:W-:-:S03]  /*0860*/  HADD2.F32 R22, -RZ, R44.H1_H1 ;  /* 0x3000002cff167230 */ /* 0x000fc60000004100 */
[----:B------:R-:W-:Y:S01]  /*0870*/  FADD.FTZ R18, RZ, R0 ;  /* 0x00000000ff127221 */ /* 0x000fe20000010000 */
[----:B------:R-:W-:Y:S01]  /*0880*/  FFMA.FTZ R19, R0, R0, RZ ;  /* 0x0000000000137223 */ /* 0x000fe200000100ff */
[----:B------:R-:W-:Y:S01]  /*0890*/  IADD3 R0, P0, R23, R20, RZ ;  /* 0x0000001417007210 */ /* 0x000fe20007f1e0ff */
[--C-:B------:R-:W-:Y:S02]  /*08a0*/  HADD2.F32 R26, -RZ, R45.reuse.H0_H0 ;  /* 0x2000002dff1a7230 */ /* 0x100fe40000004100 */
[----:B------:R-:W-:Y:S01]  /*08b0*/  FADD.FTZ R18, R18, R22 ;  /* 0x0000001612127221 */ /* 0x000fe20000010000 */
[----:B------:R-:W-:Y:S01]  /*08c0*/  FFMA.FTZ R19, R22, R22, R19 ;  /* 0x0000001616137223 */ /* 0x000fe20000010013 */
[----:B0-----:R-:W-:Y:S01]  /*08d0*/  IADD3.X R23, RZ, R21, RZ, P0, !PT ;  /* 0x00000015ff177210 */ /* 0x001fe200007fe4ff */
[----:B------:R-:W-:Y:S01]  /*08e0*/  HADD2.F32 R22, -RZ, R45.H1_H1 ;  /* 0x3000002dff167230 */ /* 0x000fe20000004100 */
[----:B------:R-:W-:Y:S01]  /*08f0*/  LEA R24, P0, R0, UR16, 0x1 ;  /* 0x0000001000187c11 */ /* 0x000fe2000f8008ff */
[----:B------:R-:W-:Y:S01]  /*0900*/  FADD.FTZ R18, R18, R26 ;  /* 0x0000001a12127221 */ /* 0x000fe20000010000 */
[----:B------:R-:W-:-:S02]  /*0910*/  FFMA.FTZ R19, R26, R26, R19 ;  /* 0x0000001a1a137223 */ /* 0x000fc40000010013 */
[----:B------:R-:W-:Y:S01]  /*0920*/  LEA.HI.X R25, R0, UR17, R23, 0x1, P0 ;  /* 0x0000001100197c11 */ /* 0x000fe200080f0c17 */
[--C-:B---3--:R-:W-:Y:S02]  /*0930*/  HADD2.F32 R0, -RZ, R36.reuse.H0_H0 ;  /* 0x20000024ff007230 */ /* 0x108fe40000004100 */
[----:B------:R-:W-:Y:S01]  /*0940*/  FADD.FTZ R18, R18, R22 ;  /* 0x0000001612127221 */ /* 0x000fe20000010000 */
[----:B------:R-:W-:Y:S01]  /*0950*/  FFMA.FTZ R19, R22, R22, R19 ;  /* 0x0000001616137223 */ /* 0x000fe20000010013 */
[----:B------:R-:W-:Y:S02]  /*0960*/  HADD2.F32 R22, -RZ, R36.H1_H1 ;  /* 0x30000024ff167230 */ /* 0x000fe40000004100 */
[----:B------:R-:W-:Y:S01]  /*0970*/  FADD.FTZ R18, R18, R0 ;  /* 0x0000000012127221 */ /* 0x000fe20000010000 */
[----:B------:R-:W-:Y:S01]  /*0980*/  FFMA.FTZ R19, R0, R0, R19 ;  /* 0x0000000000137223 */ /* 0x000fe20000010013 */
[--C-:B------:R-:W-:Y:S01]  /*0990*/  HADD2.F32 R0, -RZ, R37.reuse.H0_H0 ;  /* 0x20000025ff007230 */ /* 0x100fe20000004100 */
[----:B------:R-:W2:Y:S01]  /*09a0*/  LDG.E.64.CONSTANT R24, desc[UR14][R24.64] ;  /* 0x0000000e18187981 */ /* 0x000ea2000c1e9b00 */
[----:B------:R-:W-:Y:S01]  /*09b0*/  FADD.FTZ R18, R18, R22 ;  /* 0x0000001612127221 */ /* 0x000fe20000010000 */
[----:B------:R-:W-:Y:S01]  /*09c0*/  FFMA.FTZ R19, R22, R22, R19 ;  /* 0x0000001616137223 */ /* 0x000fe20000010013 */
[----:B------:R-:W-:-:S02]  /*09d0*/  HADD2.F32 R26, -RZ, R37.H1_H1 ;  /* 0x30000025ff1a7230 */ /* 0x000fc40000004100 */
[----:B------:R-:W-:Y:S01]  /*09e0*/  FADD.FTZ R18, R18, R0 ;  /* 0x0000000012127221 */ /* 0x000fe20000010000 */
[----:B------:R-:W-:Y:S01]  /*09f0*/  FFMA.FTZ R23, R0, R0, R19 ;  /* 0x0000000000177223 */ /* 0x000fe20000010013 */
[----:B------:R-:W-:Y:S01]  /*0a00*/  IADD3 R0, P0, R61, R20, RZ ;  /* 0x000000143d007210 */ /* 0x000fe20007f1e0ff */
[--C-:B----4-:R-:W-:Y:S02]  /*0a10*/  HADD2.F32 R19, -RZ, R34.reuse.H0_H0 ;  /* 0x20000022ff137230 */ /* 0x110fe40000004100 */
        /* <DEDUP_REMOVED lines=8> */
[----:B------:R-:W-:Y:S01]  /*0aa0*/  FADD.FTZ R0, R22, R23 ;  /* 0x0000001716007221 */ /* 0x000fe20000010000 */
[----:B------:R-:W-:Y:S01]  /*0ab0*/  FFMA.FTZ R26, R23, R23, R26 ;  /* 0x00000017171a7223 */ /* 0x000fe2000001001a */
[--C-:B------:R-:W-:Y:S02]  /*0ac0*/  HADD2.F32 R23, -RZ, R35.reuse.H0_H0 ;  /* 0x20000023ff177230 */ /* 0x100fe40000004100 */
[----:B------:R-:W-:Y:S01]  /*0ad0*/  HADD2.F32 R22, -RZ, R35.H1_H1 ;  /* 0x30000023ff167230 */ /* 0x000fe20000004100 */
[----:B------:R-:W3:Y:S02]  /*0ae0*/  LDG.E.64.CONSTANT R18, desc[UR14][R18.64] ;  /* 0x0000000e12127981 */ /* 0x000ee4000c1e9b00 */
[----:B------:R-:W-:Y:S01]  /*0af0*/  FADD.FTZ R27, R0, R23 ;  /* 0x00000017001b7221 */ /* 0x000fe20000010000 */
[----:B------:R-:W-:Y:S01]  /*0b00*/  FFMA.FTZ R23, R23, R23, R26 ;  /* 0x0000001717177223 */ /* 0x000fe2000001001a */
[----:B------:R-:W-:Y:S01]  /*0b10*/  IADD3 R0, R5, 0x25800, RZ ;  /* 0x0002580005007810 */ /* 0x000fe20007ffe0ff */
[----:B------:R-:W-:-:S02]  /*0b20*/  HADD2.F32 R26, -RZ, R32.H0_H0 ;  /* 0x20000020ff1a7230 */ /* 0x000fc40000004100 */
[----:B------:R-:W-:Y:S01]  /*0b30*/  FADD.FTZ R27, R27, R22 ;  /* 0x000000161b1b7221 */ /* 0x000fe20000010000 */
[----:B------:R-:W-:Y:S01]  /*0b40*/  FFMA.FTZ R39, R22, R22, R23 ;  /* 0x0000001616277223 */ /* 0x000fe20000010017 */
[----:B------:R-:W-:Y:S01]  /*0b50*/  IADD3 R20, P0, R0, R20, RZ ;  /* 0x0000001400147210 */ /* 0x000fe20007f1e0ff */
[----:B------:R-:W-:Y:S02]  /*0b60*/  HADD2.F32 R23, -RZ, R32.H1_H1 ;  /* 0x30000020ff177230 */ /* 0x000fe40000004100 */
[----:B------:R-:W-:Y:S01]  /*0b70*/  FADD.FTZ R46, R27, R26 ;  /* 0x0000001a1b2e7221 */ /* 0x000fe20000010000 */
[----:B------:R-:W-:Y:S01]  /*0b80*/  FFMA.FTZ R26, R26, R26, R39 ;  /* 0x0000001a1a1a7223 */ /* 0x000fe20000010027 */
[----:B------:R-:W-:Y:S01]  /*0b90*/  IADD3.X R27, RZ, R21, RZ, P0, !PT ;  /* 0x00000015ff1b7210 */ /* 0x000fe200007fe4ff */
[----:B------:R-:W-:Y:S01]  /*0ba0*/  HADD2.F32 R21, -RZ, R33.H0_H0 ;  /* 0x20000021ff157230 */ /* 0x000fe20000004100 */
[----:B------:R-:W-:Y:S01]  /*0bb0*/  LEA R22, P0, R20, UR16, 0x1 ;  /* 0x0000001014167c11 */ /* 0x000fe2000f8008ff */
[----:B------:R-:W-:Y:S01]  /*0bc0*/  FADD.FTZ R46, R46, R23 ;  /* 0x000000172e2e7221 */ /* 0x000fe20000010000 */
[----:B------:R-:W-:-:S02]  /*0bd0*/  FFMA.FTZ R26, R23, R23, R26 ;  /* 0x00000017171a7223 */ /* 0x000fc4000001001a */
[----:B------:R-:W-:Y:S01]  /*0be0*/  LEA.HI.X R23, R20, UR17, R27, 0x1, P0 ;  /* 0x0000001114177c11 */ /* 0x000fe200080f0c1b */
[----:B------:R-:W-:Y:S02]  /*0bf0*/  HADD2.F32 R20, -RZ, R33.H1_H1 ;  /* 0x30000021ff147230 */ /* 0x000fe40000004100 */
[----:B------:R-:W-:Y:S01]  /*0c00*/  FADD.FTZ R27, R46, R21 ;  /* 0x000000152e1b7221 */ /* 0x000fe20000010000 */
[----:B------:R-:W-:Y:S01]  /*0c10*/  FFMA.FTZ R39, R21, R21, R26 ;  /* 0x0000001515277223 */ /* 0x000fe2000001001a */
[--C-:B------:R-:W-:Y:S02]  /*0c20*/  HADD2.F32 R21, -RZ, R30.reuse.H0_H0 ;  /* 0x2000001eff157230 */ /* 0x100fe40000004100 */
[----:B------:R-:W-:Y:S01]  /*0c30*/  FADD.FTZ R26, R27, R20 ;  /* 0x000000141b1a7221 */ /* 0x000fe20000010000 */
[----:B------:R-:W-:Y:S01]  /*0c40*/  FFMA.FTZ R46, R20, R20, R39 ;  /* 0x00000014142e7223 */ /* 0x000fe20000010027 */
[----:B------:R-:W-:Y:S01]  /*0c50*/  HADD2.F32 R20, -RZ, R30.H1_H1 ;  /* 0x3000001eff147230 */ /* 0x000fe20000004100 */
[----:B------:R-:W4:Y:S01]  /*0c60*/  LDG.E.64.CONSTANT R22, desc[UR14][R22.64] ;  /* 0x0000000e16167981 */ /* 0x000f22000c1e9b00 */
[----:B------:R-:W-:Y:S01]  /*0c70*/  FADD.FTZ R27, R26, R21 ;  /* 0x000000151a1b7221 */ /* 0x000fe20000010000 */
[----:B------:R-:W-:Y:S01]  /*0c80*/  FFMA.FTZ R21, R21, R21, R46 ;  /* 0x0000001515157223 */ /* 0x000fe2000001002e */
[----:B------:R-:W-:Y:S01]  /*0c90*/  HADD2.F32 R26, -RZ, R31.H0_H0 ;  /* 0x2000001fff1a7230 */ /* 0x000fe20000004100 */
[----:B------:R-:W0:Y:S01]  /*0ca0*/  LDC.64 R46, c[0x0][0x228] ;  /* 0x00008a00ff2e7b82 */ /* 0x000e220000000a00 */
[----:B------:R-:W-:Y:S01]  /*0cb0*/  FADD.FTZ R27, R27, R20 ;  /* 0x000000141b1b7221 */ /* 0x000fe20000010000 */
[----:B------:R-:W-:-:S03]  /*0cc0*/  FFMA.FTZ R21, R20, R20, R21 ;  /* 0x0000001414157223 */ /* 0x000fc60000010015 */
[----:B------:R-:W-:Y:S01]  /*0cd0*/  FADD.FTZ R39, R27, R26 ;  /* 0x0000001a1b277221 */ /* 0x000fe20000010000 */
[----:B------:R-:W-:Y:S02]  /*0ce0*/  FFMA.FTZ R21, R26, R26, R21 ;  /* 0x0000001a1a157223 */ /* 0x000fe40000010015 */
[----:B------:R-:W1:Y:S01]  /*0cf0*/  LDC.64 R26, c[0x0][0x220] ;  /* 0x00008800ff1a7b82 */ /* 0x000e620000000a00 */
[----:B------:R-:W-:-:S05]  /*0d00*/  HADD2.F32 R20, -RZ, R31.H1_H1 ;  /* 0x3000001fff147230 */ /* 0x000fca0000004100 */
[----:B------:R-:W-:Y:S01]  /*0d10*/  FADD.FTZ R39, R39, R20 ;  /* 0x0000001427277221 */ /* 0x000fe20000010000 */
[----:B------:R-:W-:Y:S01]  /*0d20*/  FFMA.FTZ R21, R20, R20, R21 ;  /* 0x0000001414157223 */ /* 0x000fe20000010015 */
[--C-:B------:R-:W-:Y:S02]  /*0d30*/  HADD2.F32 R20, -RZ, R28.reuse.H0_H0 ;  /* 0x2000001cff147230 */ /* 0x100fe40000004100 */
[----:B------:R-:W-:-:S03]  /*0d40*/  HADD2.F32 R48, -RZ, R28.H1_H1 ;  /* 0x3000001cff307230 */ /* 0x000fc60000004100 */
[----:B------:R-:W-:Y:S01]  /*0d50*/  FADD.FTZ R39, R39, R20 ;  /* 0x0000001427277221 */ /* 0x000fe20000010000 */
[----:B------:R-:W-:-:S03]  /*0d60*/  FFMA.FTZ R21, R20, R20, R21 ;  /* 0x0000001414157223 */ /* 0x000fc60000010015 */
[----:B------:R-:W-:Y:S01]  /*0d70*/  FADD.FTZ R20, R39, R48 ;  /* 0x0000003027147221 */ /* 0x000fe20000010000 */
[----:B-1----:R-:W-:-:S04]  /*0d80*/  IMAD.WIDE R26, R38, 0x2, R26 ;  /* 0x00000002261a7825 */ /* 0x002fc800078e021a */
[----:B0-----:R-:W-:Y:S02]  /*0d90*/  IMAD.WIDE R38, R38, 0x2, R46 ;  /* 0x0000000226267825 */ /* 0x001fe400078e022e */
[----:B------:R-:W5:Y:S04]  /*0da0*/  LDG.E.64.CONSTANT R26, desc[UR14][R26.64] ;  /* 0x0000000e1a1a7981 */ /* 0x000f68000c1e9b00 */
[----:B------:R-:W5:Y:S01]  /*0db0*/  LDG.E.64.CONSTANT R38, desc[UR14][R38.64] ;  /* 0x0000000e26267981 */ /* 0x000f62000c1e9b00 */
[--C-:B------:R-:W-:Y:S02]  /*0dc0*/  HADD2.F32 R43, -RZ, R29.reuse.H0_H0 ;  /* 0x2000001dff2b7230 */ /* 0x100fe40000004100 */
[----:B------:R-:W-:Y:S01]  /*0dd0*/  FFMA.FTZ R21, R48, R48, R21 ;  /* 0x0000003030157223 */ /* 0x000fe20000010015 */
[----:B------:R-:W-:-:S02]  /*0de0*/  HADD2.F32 R46, -RZ, R29.H1_H1 ;  /* 0x3000001dff2e7230 */ /* 0x000fc40000004100 */
[----:B------:R-:W-:Y:S01]  /*0df0*/  FADD.FTZ R20, R20, R43 ;  /* 0x0000002b14147221 */ /* 0x000fe20000010000 */
[----:B------:R-:W-:-:S03]  /*0e00*/  FFMA.FTZ R21, R43, R43, R21 ;  /* 0x0000002b2b157223 */ /* 0x000fc60000010015 */
[----:B------:R-:W-:Y:S01]  /*0e10*/  FADD.FTZ R20, R20, R46 ;  /* 0x0000002e14147221 */ /* 0x000fe20000010000 */
[----:B------:R-:W-:Y:S01]  /*0e20*/  FFMA.FTZ R21, R46, R46, R21 ;  /* 0x0000002e2e157223 */ /* 0x000fe20000010015 */
[----:B------:R-:W-:-:S05]  /*0e30*/  HADD2.F32 R46, -RZ, R16.H0_H0 ;  /* 0x20000010ff2e7230 */ /* 0x000fca0000004100 */
[----:B------:R-:W-:Y:S01]  /*0e40*/  FADD.FTZ R20, R20, R46 ;  /* 0x0000002e14147221 */ /* 0x000fe20000010000 */
[----:B------:R-:W-:Y:S01]  /*0e50*/  FFMA.FTZ R21, R46, R46, R21 ;  /* 0x0000002e2e157223 */ /* 0x000fe20000010015 */
[----:B------:R-:W-:-:S05]  /*0e60*/  HADD2.F32 R46, -RZ, R16.H1_H1 ;  /* 0x30000010ff2e7230 */ /* 0x000fca0000004100 */
        /* <DEDUP_REMOVED lines=80> */
[----:B--2---:R-:W-:-:S05]  /*1370*/  HADD2.F32 R46, -RZ, R24.H0_H0 ;  /* 0x20000018ff2e7230 */ /* 0x004fca0000004100 */
        /* <DEDUP_REMOVED lines=11> */
[----:B---3--:R-:W-:-:S05]  /*1430*/  HADD2.F32 R46, -RZ, R18.H0_H0 ;  /* 0x20000012ff2e7230 */ /* 0x008fca0000004100 */
        /* <DEDUP_REMOVED lines=11> */
[----:B----4-:R-:W-:-:S05]  /*14f0*/  HADD2.F32 R46, -RZ, R22.H0_H0 ;  /* 0x20000016ff2e7230 */ /* 0x010fca0000004100 */
[----:B------:R-:W-:Y:S01]  /*1500*/  FADD.FTZ R20, R20, R46 ;  /* 0x0000002e14147221 */ /* 0x000fe20000010000 */
[----:B------:R-:W-:Y:S01]  /*1510*/  FFMA.FTZ R21, R46, R46, R21 ;  /* 0x0000002e2e157223 */ /* 0x000fe20000010015 */
[----:B------:R-:W-:-:S05]  /*1520*/  HADD2.F32 R46, -RZ, R22.H1_H1 ;  /* 0x30000016ff2e7230 */ /* 0x000fca0000004100 */
[----:B------:R-:W-:Y:S01]  /*1530*/  FADD.FTZ R20, R20, R46 ;  /* 0x0000002e14147221 */ /* 0x000fe20000010000 */
[----:B------:R-:W-:Y:S01]  /*1540*/  FFMA.FTZ R21, R46, R46, R21 ;  /* 0x0000002e2e157223 */ /* 0x000fe20000010015 */
[----:B------:R-:W-:Y:S01]  /*1550*/  HADD2.F32 R46, -RZ, R23.H0_H0 ;  /* 0x20000017ff2e7230 */ /* 0x000fe20000004100 */
[----:B------:R-:W-:-:S04]  /*1560*/  ISETP.GT.U32.AND P1, PT, R49, 0x7, PT ;  /* 0x000000073100780c */ /* 0x000fc80003f24070 */
[----:B------:R-:W-:Y:S01]  /*1570*/  FADD.FTZ R20, R20, R46 ;  /* 0x0000002e14147221 */ /* 0x000fe20000010000 */
[----:B------:R-:W-:Y:S01]  /*1580*/  FFMA.FTZ R21, R46, R46, R21 ;  /* 0x0000002e2e157223 */ /* 0x000fe20000010015 */
[----:B------:R-:W-:-:S05]  /*1590*/  HADD2.F32 R46, -RZ, R23.H1_H1 ;  /* 0x30000017ff2e7230 */ /* 0x000fca0000004100 */
[----:B------:R-:W-:Y:S01]  /*15a0*/  FFMA.FTZ R21, R46, R46, R21 ;  /* 0x0000002e2e157223 */ /* 0x000fe20000010015 */
[----:B------:R-:W-:Y:S01]  /*15b0*/  FADD.FTZ R20, R20, R46 ;  /* 0x0000002e14147221 */ /* 0x000fe20000010000 */
[----:B------:R-:W-:Y:S01]  /*15c0*/  BSSY B0, `(.L_x_3518) ;  /* 0x000005d000007945 */ /* 0x000fe20003800000 */
[----:B------:R-:W-:-:S03]  /*15d0*/  HFMA2.MMA R52, -RZ, RZ, 0, 0 ;  /* 0x00000000ff347435 */ /* 0x000fc600000001ff */
[----:B------:R0:W-:Y:S02]  /*15e0*/  STS.64 [R51], R20 ;  /* 0x0000001433007388 */ /* 0x0001e40000000a00 */
[----:B0-----:R-:W-:Y:S01]  /*15f0*/  MOV R51, RZ ;  /* 0x000000ff00337202 */ /* 0x001fe20000000f00 */
[----:B------:R-:W-:Y:S06]  /*1600*/  BAR.SYNC.DEFER_BLOCKING 0x0 ;  /* 0x0000000000007b1d */ /* 0x000fec0000010000 */
[----:B------:R-:W-:Y:S05]  /*1610*/  @P1 BRA `(.L_x_3519) ;  /* 0x00000004005c1947 */ /* 0x000fea0003800000 */
[----:B------:R-:W0:Y:S01]  /*1620*/  S2R R46, SR_CgaCtaId ;  /* 0x00000000002e7919 */ /* 0x000e220000008800 */
[----:B------:R-:W-:Y:S01]  /*1630*/  USHF.L.U32 UR6, UR9, 0x1, URZ ;  /* 0x0000000109067899 */ /* 0x000fe2000800063f */
[----:B------:R-:W-:Y:S02]  /*1640*/  MOV R21, 0xa0 ;  /* 0x000000a000157802 */ /* 0x000fe40000000f00 */
[----:B------:R-:W-:Y:S01]  /*1650*/  MOV R51, RZ ;  /* 0x000000ff00337202 */ /* 0x000fe20000000f00 */
[----:B------:R-:W-:Y:S01]  /*1660*/  ULOP3.LUT UR6, UR6, 0xe, URZ, 0xc0, !UPT ;  /* 0x0000000e06067892 */ /* 0x000fe2000f8ec03f */
[----:B------:R-:W-:Y:S02]  /*1670*/  MOV R43, RZ ;  /* 0x000000ff002b7202 */ /* 0x000fe40000000f00 */
[----:B------:R-:W-:-:S03]  /*1680*/  MOV R52, RZ ;  /* 0x000000ff00347202 */ /* 0x000fc60000000f00 */
[----:B------:R-:W-:-:S05]  /*1690*/  LEA.HI R20, R49, UR6, RZ, 0x1e ;  /* 0x0000000631147c11 */ /* 0x000fca000f8ff0ff */
[----:B------:R-:W-:Y:S01]  /*16a0*/  IMAD R20, R20, R21, -UR8 ;  /* 0x8000000814147e24 */ /* 0x000fe2000f8e0215 */
[----:B------:R-:W-:-:S04]  /*16b0*/  MOV R21, 0x400 ;  /* 0x0000040000157802 */ /* 0x000fc80000000f00 */
[----:B0-----:R-:W-:Y:S02]  /*16c0*/  LEA R21, R46, R21, 0x18 ;  /* 0x000000152e157211 */ /* 0x001fe400078ec0ff */
[----:B------:R-:W-:-:S07]  /*16d0*/  LOP3.LUT R46, R49, 0x3, RZ, 0xc0, !PT ;  /* 0x00000003312e7812 */ /* 0x000fce00078ec0ff */
.L_x_3520:
[----:B------:R-:W-:Y:S02]  /*16e0*/  IADD3 R47, R20, R43, RZ ;  /* 0x0000002b142f7210 */ /* 0x000fe40007ffe0ff */
[----:B------:R-:W-:Y:S02]  /*16f0*/  IADD3 R43, R43, 0x20, RZ ;  /* 0x000000202b2b7810 */ /* 0x000fe40007ffe0ff */
[----:B------:R-:W-:Y:S02]  /*1700*/  SHF.R.S32.HI R48, RZ, 0x1f, R47 ;  /* 0x0000001fff307819 */ /* 0x000fe4000001142f */
[----:B------:R-:W-:Y:S02]  /*1710*/  ISETP.GE.U32.AND P0, PT, R43, 0xa0, PT ;  /* 0x000000a02b00780c */ /* 0x000fe40003f06070 */
        /* <DEDUP_REMOVED lines=71> */
.L_x_3519:
[----:B------:R-:W-:Y:S05]  /*1b90*/  BSYNC B0 ;  /* 0x0000000000007941 */ /* 0x000fea0003800000 */
.L_x_3518:
[----:B------:R-:W0:Y:S01]  /*1ba0*/  SHFL.BFLY PT, R20, R51, 0x2, 0x1f ;  /* 0x0c401f0033147f89 */ /* 0x000e2200000e0000 */
[----:B------:R-:W-:Y:S03]  /*1bb0*/  BSSY B0, `(.L_x_3521) ;  /* 0x0000016000007945 */ /* 0x000fe60003800000 */
[----:B------:R-:W1:Y:S01]  /*1bc0*/  SHFL.BFLY PT, R21, R52, 0x2, 0x1f ;  /* 0x0c401f0034157f89 */ /* 0x000e6200000e0000 */
[----:B------:R-:W2:Y:S01]  /*1bd0*/  S2R R49, SR_TID.X ;  /* 0x0000000000317919 */ /* 0x000ea20000002100 */
[----:B------:R-:W3:Y:S01]  /*1be0*/  S2R R48, SR_CTAID.X ;  /* 0x0000000000307919 */ /* 0x000ee20000002500 */
[----:B0-----:R-:W-:Y:S01]  /*1bf0*/  FADD.FTZ R43, R20, R51 ;  /* 0x00000033142b7221 */ /* 0x001fe20000010000 */
[----:B-1----:R-:W-:-:S04]  /*1c00*/  FADD.FTZ R46, R21, R52 ;  /* 0x00000034152e7221 */ /* 0x002fc80000010000 */
[----:B------:R-:W0:Y:S04]  /*1c10*/  SHFL.BFLY PT, R20, R43, 0x1, 0x1f ;  /* 0x0c201f002b147f89 */ /* 0x000e2800000e0000 */
[----:B------:R-:W1:Y:S01]  /*1c20*/  SHFL.BFLY PT, R21, R46, 0x1, 0x1f ;  /* 0x0c201f002e157f89 */ /* 0x000e6200000e0000 */
[----:B--2---:R-:W-:Y:S01]  /*1c30*/  LOP3.LUT P0, RZ, R49, 0xfffffffb, RZ, 0xc0, !PT ;  /* 0xfffffffb31ff7812 */ /* 0x004fe2000780c0ff */
[----:B0-----:R-:W-:Y:S01]  /*1c40*/  FADD.FTZ R20, R43, R20 ;  /* 0x000000142b147221 */ /* 0x001fe20000010000 */
[----:B-1----:R-:W-:-:S11]  /*1c50*/  FADD.FTZ R21, R46, R21 ;  /* 0x000000152e157221 */ /* 0x002fd60000010000 */
[----:B---3--:R-:W-:Y:S05]  /*1c60*/  @P0 BRA `(.L_x_3522) ;  /* 0x0000000000280947 */ /* 0x008fea0003800000 */
        /* <DEDUP_REMOVED lines=10> */
.L_x_3522:
[----:B------:R-:W-:Y:S05]  /*1d10*/  BSYNC B0 ;  /* 0x0000000000007941 */ /* 0x000fea0003800000 */
.L_x_3521:
        /* <DEDUP_REMOVED lines=13> */
.L_x_3524:
[----:B------:R-:W2:Y:S04]  /*1df0*/  LD.E.STRONG.GPU R46, desc[UR14][R20.64] ;  /* 0x0000000e142e7980 */ /* 0x000ea8000c10f900 */
[----:B--2---:R-:W-:Y:S01]  /*1e00*/  CCTL.IVALL ;  /* 0x00000000ff00798f */ /* 0x004fe20002000000 */
[----:B------:R-:W-:Y:S05]  /*1e10*/  YIELD ;  /* 0x0000000000007946 */ /* 0x000fea0003800000 */
[----:B-----5:R-:W-:-:S04]  /*1e20*/  LOP3.LUT R46, R46, R43, RZ, 0x3c, !PT ;  /* 0x0000002b2e2e7212 */ /* 0x020fc800078e3cff */
[----:B------:R-:W-:-:S13]  /*1e30*/  ISETP.GT.AND P2, PT, R46, -0x1, PT ;  /* 0xffffffff2e00780c */ /* 0x000fda0003f44270 */
[----:B------:R-:W-:Y:S05]  /*1e40*/  @P2 BRA `(.L_x_3524) ;  /* 0xfffffffc00e82947 */ /* 0x000fea000383ffff */
.L_x_3523:
        /* <DEDUP_REMOVED lines=8> */
[C---:B-1----:R-:W-:Y:S02]  /*1ed0*/  @!P1 LOP3.LUT R21, R51.reuse, 0x7ffffffc, RZ, 0xc0, !PT ;  /* 0x7ffffffc33159812 */ /* 0x042fe400078ec0ff */
[----:B------:R-:W-:Y:S02]  /*1ee0*/  @!P1 LOP3.LUT R43, R51, 0x3, RZ, 0xc0, !PT ;  /* 0x00000003332b9812 */ /* 0x000fe400078ec0ff */
[----:B------:R-:W-:-:S04]  /*1ef0*/  @!P1 LEA R20, R20, R21, 0x3 ;  /* 0x0000001514149211 */ /* 0x000fc800078e18ff */
        /* <DEDUP_REMOVED lines=53> */
.L_x_3526:
[----:B------:R-:W-:Y:S05]  /*2250*/  BSYNC B0 ;  /* 0x0000000000007941 */ /* 0x000fea0003800000 */
.L_x_3525:
[----:B------:R-:W1:Y:S01]  /*2260*/  S2UR UR11, SR_CgaCtaId ;  /* 0x00000000000b79c3 */ /* 0x000e620000008800 */
[----:B------:R-:W-:Y:S01]  /*2270*/  ULOP3.LUT UR6, UR9, 0x7, URZ, 0xc0, !UPT ;  /* 0x0000000709067892 */ /* 0x000fe2000f8ec03f */
[--C-:B-----5:R-:W-:Y:S01]  /*2280*/  HADD2.F32 R53, -RZ, R26.reuse.H0_H0 ;  /* 0x2000001aff357230 */ /* 0x120fe20000004100 */
[----:B------:R-:W-:Y:S01]  /*2290*/  USHF.L.U32 UR8, UR9, 0x1, URZ ;  /* 0x0000000109087899 */ /* 0x000fe2000800063f */
[----:B------:R-:W-:Y:S01]  /*22a0*/  HADD2.F32 R55, -RZ, R26.H1_H1 ;  /* 0x3000001aff377230 */ /* 0x000fe20000004100 */
[----:B------:R-:W-:Y:S01]  /*22b0*/  UIMAD UR6, UR6, 0x140, URZ ;  /* 0x00000140060678a4 */ /* 0x000fe2000f8e023f */
[--C-:B------:R-:W-:Y:S01]  /*22c0*/  HADD2.F32 R54, -RZ, R38.reuse.H0_H0 ;  /* 0x20000026ff367230 */ /* 0x100fe20000004100 */
[----:B------:R-:W-:Y:S01]  /*22d0*/  ULOP3.LUT UR8, UR8, 0xe, URZ, 0xc0, !UPT ;  /* 0x0000000e08087892 */ /* 0x000fe2000f8ec03f */
[----:B------:R-:W-:Y:S01]  /*22e0*/  HADD2.F32 R56, -RZ, R38.H1_H1 ;  /* 0x30000026ff387230 */ /* 0x000fe20000004100 */
[----:B------:R2:W-:Y:S01]  /*22f0*/  STL [R1+0x68], R25 ;  /* 0x0000681901007387 */ /* 0x0005e20000100800 */
[----:B------:R-:W-:Y:S01]  /*2300*/  HADD2.F32 R57, -RZ, R39.H0_H0 ;  /* 0x20000027ff397230 */ /* 0x000fe20000004100 */
[----:B------:R-:W-:Y:S01]  /*2310*/  LEA R42, R42, UR6, 0x2 ;  /* 0x000000062a2a7c11 */ /* 0x000fe2000f8e10ff */
[----:B------:R-:W-:Y:S01]  /*2320*/  UMOV UR6, 0x400 ;  /* 0x0000040000067882 */ /* 0x000fe20000000000 */
[----:B------:R-:W-:Y:S01]  /*2330*/  IADD3 R43, RZ, -UR8, RZ ;  /* 0x80000008ff2b7c10 */ /* 0x000fe2000fffe0ff */
[----:B------:R-:W-:Y:S01]  /*2340*/  UIADD3 UR6, UR6, 0xc80, URZ ;  /* 0x00000c8006067890 */ /* 0x000fe2000fffe03f */
[----:B------:R3:W-:Y:S01]  /*2350*/  STL [R1+0x64], R18 ;  /* 0x0000641201007387 */ /* 0x0007e20000100800 */
[----:B0-----:R-:W-:Y:S01]  /*2360*/  IMAD.WIDE.U32 R20, R42, -0x33333333, RZ ;  /* 0xcccccccd2a147825 */ /* 0x001fe200078e00ff */
[----:B------:R-:W-:Y:S01]  /*2370*/  MOV R20, R43 ;  /* 0x0000002b00147202 */ /* 0x000fe20000000f00 */
[----:B------:R-:W-:Y:S01]  /*2380*/  ULDC.64 UR16, c[0x0][0x210] ;  /* 0x0000840000107ab9 */ /* 0x000fe20000000a00 */
[----:B------:R0:W-:Y:S01]  /*2390*/  STL [R1+0x58], R19 ;  /* 0x0000581301007387 */ /* 0x0001e20000100800 */
[----:B------:R-:W-:Y:S01]  /*23a0*/  HADD2.F32 R43, -RZ, R45.H1_H1 ;  /* 0x3000002dff2b7230 */ /* 0x000fe20000004100 */
[----:B------:R-:W-:Y:S01]  /*23b0*/  LEA.HI R20, R21, R20, RZ, 0x19 ;  /* 0x0000001415147211 */ /* 0x000fe200078fc8ff */
[----:B--2---:R-:W-:Y:S01]  /*23c0*/  HADD2.F32 R25, -RZ, R27.H0_H0 ;  /* 0x2000001bff197230 */ /* 0x004fe20000004100 */
[----:B------:R-:W-:Y:S01]  /*23d0*/  STL [R1+0x50], R22 ;  /* 0x0000501601007387 */ /* 0x000fe20000100800 */
[----:B-1----:R-:W-:Y:S01]  /*23e0*/  ULEA UR6, UR11, UR6, 0x18 ;  /* 0x000000060b067291 */ /* 0x002fe2000f8ec03f */
[----:B---3--:R-:W-:-:S02]  /*23f0*/  HADD2.F32 R18, -RZ, R39.H1_H1 ;  /* 0x30000027ff127230 */ /* 0x008fc40000004100 */
[----:B------:R-:W-:Y:S01]  /*2400*/  STL [R1+0x4c], R23 ;  /* 0x00004c1701007387 */ /* 0x000fe20000100800 */
[----:B0-----:R-:W-:Y:S02]  /*2410*/  HADD2.F32 R19, -RZ, R27.H1_H1 ;  /* 0x3000001bff137230 */ /* 0x001fe40000004100 */
[----:B------:R-:W-:Y:S01]  /*2420*/  LEA R20, R20, UR6, 0x3 ;  /* 0x0000000614147c11 */ /* 0x000fe2000f8e18ff */
[----:B------:R-:W-:Y:S01]  /*2430*/  ULDC UR6, c[0x0][0x230] ;  /* 0x00008c0000067ab9 */ /* 0x000fe20000000800 */
[----:B------:R-:W-:Y:S04]  /*2440*/  STL [R1+0x18], R25 ;  /* 0x0000181901007387 */ /* 0x000fe80000100800 */
[----:B------:R-:W0:Y:S04]  /*2450*/  LDS.64 R20, [R20] ;  /* 0x0000000014147984 */ /* 0x000e280000000a00 */
[----:B------:R-:W-:Y:S04]  /*2460*/  STL [R1+0x24], R19 ;  /* 0x0000241301007387 */ /* 0x000fe80000100800 */
[----:B------:R-:W-:Y:S01]  /*2470*/  STL [R1+0x20], R18 ;  /* 0x0000201201007387 */ /* 0x000fe20000100800 */
[----:B0-----:R-:W-:Y:S01]  /*2480*/  FADD.FTZ R52, R21, UR6 ;  /* 0x0000000615347e21 */ /* 0x001fe20008010000 */
[----:B------:R-:W-:-:S02]  /*2490*/  HADD2.F32 R21, -RZ, R44.H0_H0 ;  /* 0x2000002cff157230 */ /* 0x000fc40000004100 */
[--C-:B------:R-:W-:Y:S01]  /*24a0*/  FADD.FTZ R43, R43, -R20.reuse ;  /* 0x800000142b2b7221 */ /* 0x100fe20000010000 */
[----:B------:R-:W-:Y:S01]  /*24b0*/  HADD2.F32 R44, -RZ, R44.H1_H1 ;  /* 0x3000002cff2c7230 */ /* 0x000fe20000004100 */
[----:B------:R-:W-:Y:S01]  /*24c0*/  USHF.R.U64 UR6, UR9, 0x3, UR5 ;  /* 0x0000000309067899 */ /* 0x000fe20008001205 */
[----:B------:R-:W0:Y:S01]  /*24d0*/  MUFU.RSQ R52, R52 ;  /* 0x0000003400347308 */ /* 0x000e220000001400 */
[--C-:B------:R-:W-:Y:S02]  /*24e0*/  FADD.FTZ R21, R21, -R20.reuse ;  /* 0x8000001415157221 */ /* 0x100fe40000010000 */
[----:B------:R-:W-:Y:S01]  /*24f0*/  FADD.FTZ R26, R44, -R20 ;  /* 0x800000142c1a7221 */ /* 0x000fe20000010000 */
[----:B------:R-:W-:-:S05]  /*2500*/  HADD2.F32 R44, -RZ, R45.H0_H0 ;  /* 0x2000002dff2c7230 */ /* 0x000fca0000004100 */
[----:B------:R-:W-:Y:S01]  /*2510*/  FADD.FTZ R44, R44, -R20 ;  /* 0x800000142c2c7221 */ /* 0x000fe20000010000 */
[C---:B0-----:R-:W-:Y:S01]  /*2520*/  FMUL.FTZ R38, R52.reuse, R26 ;  /* 0x0000001a34267220 */ /* 0x041fe20000410000 */
[----:B------:R-:W-:Y:S02]  /*2530*/  FMUL.FTZ R21, R21, R52 ;  /* 0x0000003415157220 */ /* 0x000fe40000410000 */
[----:B------:R-:W-:Y:S01]  /*2540*/  FMUL.FTZ R44, R52, R44 ;  /* 0x0000002c342c7220 */ /* 0x000fe20000410000 */
[----:B------:R-:W-:Y:S01]  /*2550*/  FFMA.FTZ R38, R38, R55, R56 ;  /* 0x0000003726267223 */ /* 0x000fe20000010038 */
[----:B------:R-:W-:Y:S02]  /*2560*/  FFMA.FTZ R21, R21, R53, R54 ;  /* 0x0000003515157223 */ /* 0x000fe40000010036 */
[----:B------:R-:W-:Y:S01]  /*2570*/  FFMA.FTZ R44, R44, R25, R57 ;  /* 0x000000192c2c7223 */ /* 0x000fe20000010039 */
[----:B------:R-:W-:Y:S01]  /*2580*/  FMUL.FTZ R45, R38, -1.4426950216293334961 ;  /* 0xbfb8aa3b262d7820 */ /* 0x000fe20000410000 */
[----:B------:R-:W-:-:S03]  /*2590*/  FMUL.FTZ R26, R21, -1.4426950216293334961 ;  /* 0xbfb8aa3b151a7820 */ /* 0x000fc60000410000 */
[----:B------:R0:W1:Y:S08]  /*25a0*/  MUFU.EX2 R27, R45 ;  /* 0x0000002d001b7308 */ /* 0x0000700000000800 */
[----:B------:R-:W2:Y:S01]  /*25b0*/  MUFU.EX2 R26, R26 ;  /* 0x0000001a001a7308 */ /* 0x000ea20000000800 */
[----:B0-----:R-:W-:Y:S01]  /*25c0*/  FMUL.FTZ R45, R52, R43 ;  /* 0x0000002b342d7220 */ /* 0x001fe20000410000 */
[----:B------:R-:W-:-:S03]  /*25d0*/  FMUL.FTZ R43, R44, -1.4426950216293334961 ;  /* 0xbfb8aa3b2c2b7820 */ /* 0x000fc60000410000 */
[----:B------:R-:W-:-:S03]  /*25e0*/  FFMA.FTZ R45, R45, R19, R18 ;  /* 0x000000132d2d7223 */ /* 0x000fc60000010012 */
[----:B------:R-:W0:Y:S01]  /*25f0*/  MUFU.EX2 R43, R43 ;  /* 0x0000002b002b7308 */ /* 0x000e220000000800 */
[----:B------:R-:W-:Y:S01]  /*2600*/  FMUL.FTZ R48, R45, -1.4426950216293334961 ;  /* 0xbfb8aa3b2d307820 */ /* 0x000fe20000410000 */
[----:B-1----:R-:W-:-:S06]  /*2610*/  FADD.FTZ R27, R27, 1 ;  /* 0x3f8000001b1b7421 */ /* 0x002fcc0000010000 */
[----:B------:R-:W1:Y:S01]  /*2620*/  MUFU.EX2 R48, R48 ;  /* 0x0000003000307308 */ /* 0x000e620000000800 */
[----:B--2---:R-:W-:-:S07]  /*2630*/  FADD.FTZ R26, R26, 1 ;  /* 0x3f8000001a1a7421 */ /* 0x004fce0000010000 */
[----:B------:R2:W3:Y:S01]  /*2640*/  MUFU.RCP R39, R26 ;  /* 0x0000001a00277308 */ /* 0x0004e20000001000 */
[----:B0-----:R-:W-:Y:S01]  /*2650*/  FADD.FTZ R46, R43, 1 ;  /* 0x3f8000002b2e7421 */ /* 0x001fe20000010000 */
[----:B------:R-:W-:-:S06]  /*2660*/  SHF.R.S32.HI R43, RZ, 0x1f, R42 ;  /* 0x0000001fff2b7819 */ /* 0x000fcc000001142a */
[----:B------:R0:W4:Y:S01]  /*2670*/  MUFU.RCP R47, R27 ;  /* 0x0000001b002f7308 */ /* 0x0001220000001000 */
[----:B--2---:R-:W-:Y:S01]  /*2680*/  MOV R26, UR6 ;  /* 0x00000006001a7c02 */ /* 0x004fe20008000f00 */
[----:B------:R-:W-:-:S04]  /*2690*/  USHF.R.U32.HI UR6, URZ, 0x3, UR5 ;  /* 0x000000033f067899 */ /* 0x000fc80008011605 */
[----:B------:R-:W-:Y:S02]  /*26a0*/  UIMAD UR6, UR6, 0xa0000, URZ ;  /* 0x000a0000060678a4 */ /* 0x000fe4000f8e023f */
[----:B------:R-:W2:Y:S01]  /*26b0*/  MUFU.RCP R46, R46 ;  /* 0x0000002e002e7308 */ /* 0x000ea20000001000 */
[----:B0-----:R-:W-:-:S04]  /*26c0*/  IMAD.WIDE.U32 R26, R26, 0xa0000, R42 ;  /* 0x000a00001a1a7825 */ /* 0x001fc800078e002a */
[----:B-1----:R-:W-:Y:S01]  /*26d0*/  FADD.FTZ R42, R48, 1 ;  /* 0x3f800000302a7421 */ /* 0x002fe20000010000 */
[----:B---3--:R-:W-:Y:S01]  /*26e0*/  FMUL.FTZ R39, R21, R39 ;  /* 0x0000002715277220 */ /* 0x008fe20000410000 */
[--C-:B------:R-:W-:Y:S01]  /*26f0*/  HADD2.F32 R21, -RZ, R36.reuse.H0_H0 ;  /* 0x20000024ff157230 */ /* 0x100fe20000004100 */
[----:B------:R-:W-:Y:S01]  /*2700*/  IADD3 R5, P0, R5, R26, RZ ;  /* 0x0000001a05057210 */ /* 0x000fe20007f1e0ff */
[----:B------:R-:W-:Y:S02]  /*2710*/  HADD2.F32 R36, -RZ, R36.H1_H1 ;  /* 0x30000024ff247230 */ /* 0x000fe40000004100 */
[----:B------:R-:W0:Y:S01]  /*2720*/  MUFU.RCP R42, R42 ;  /* 0x0000002a002a7308 */ /* 0x000e220000001000 */
[----:B------:R-:W-:Y:S01]  /*2730*/  IADD3 R58, R27, UR6, RZ ;  /* 0x000000061b3a7c10 */ /* 0x000fe2000fffe0ff */
[----:B----4-:R-:W-:Y:S01]  /*2740*/  FMUL.FTZ R47, R38, R47 ;  /* 0x0000002f262f7220 */ /* 0x010fe20000410000 */
[--C-:B------:R-:W-:Y:S01]  /*2750*/  FADD.FTZ R21, R21, -R20.reuse ;  /* 0x8000001415157221 */ /* 0x100fe20000010000 */
[----:B------:R-:W-:Y:S01]  /*2760*/  FADD.FTZ R36, R36, -R20 ;  /* 0x8000001424247221 */ /* 0x000fe20000010000 */
[----:B------:R-:W-:-:S02]  /*2770*/  IADD3.X R27, RZ, R58, RZ, P0, !PT ;  /* 0x0000003aff1b7210 */ /* 0x000fc400007fe4ff */
[----:B------:R-:W-:Y:S01]  /*2780*/  LEA R38, P0, R5, UR16, 0x1 ;  /* 0x0000001005267c11 */ /* 0x000fe2000f8008ff */
[----:B------:R-:W-:Y:S01]  /*2790*/  FMUL.FTZ R21, R52, R21 ;  /* 0x0000001534157220 */ /* 0x000fe20000410000 */
[----:B------:R-:W-:Y:S01]  /*27a0*/  F2FP.F16.F32.PACK_AB R47, R47, R39 ;  /* 0x000000272f2f723e */ /* 0x000fe200000000ff */
[----:B--2---:R-:W-:Y:S01]  /*27b0*/  FMUL.FTZ R46, R44, R46 ;  /* 0x0000002e2c2e7220 */ /* 0x004fe20000410000 */
[----:B------:R-:W-:Y:S01]  /*27c0*/  LEA.HI.X R39, R5, UR17, R27, 0x1, P0 ;  /* 0x0000001105277c11 */ /* 0x000fe200080f0c1b */
[--C-:B------:R-:W-:Y:S02]  /*27d0*/  HADD2.F32 R27, -RZ, R37.reuse.H0_H0 ;  /* 0x20000025ff1b7230 */ /* 0x100fe40000004100 */
[----:B------:R-:W-:Y:S01]  /*27e0*/  FFMA.FTZ R48, R53, R21, R54 ;  /* 0x0000001535307223 */ /* 0x000fe20000010036 */
[----:B------:R-:W-:Y:S02]  /*27f0*/  HADD2.F32 R37, -RZ, R37.H1_H1 ;  /* 0x30000025ff257230 */ /* 0x000fe40000004100 */
[----:B------:R-:W-:Y:S01]  /*2800*/  FMUL.FTZ R36, R52, R36 ;  /* 0x0000002434247220 */ /* 0x000fe20000410000 */
[----:B------:R-:W-:Y:S01]  /*2810*/  PRMT R21, R47, 0x7632, R21 ;  /* 0x000076322f157816 */ /* 0x000fe20000000015 */
[----:B0-----:R-:W-:Y:S01]  /*2820*/  FMUL.FTZ R5, R45, R42 ;  /* 0x0000002a2d057220 */ /* 0x001fe20000410000 */
[----:B------:R-:W-:Y:S01]  /*2830*/  FADD.FTZ R27, R27, -R20 ;  /* 0x800000141b1b7221 */ /* 0x000fe20000010000 */
[----:B------:R0:W-:Y:S01]  /*2840*/  STG.E.U16 desc[UR14][R38.64], R47 ;  /* 0x0000002f26007986 */ /* 0x0001e2000c10150e */
[----:B------:R-:W-:Y:S01]  /*2850*/  FMUL.FTZ R45, R48, -1.4426950216293334961 ;  /* 0xbfb8aa3b302d7820 */ /* 0x000fe20000410000 */
[----:B------:R-:W-:Y:S01]  /*2860*/  IADD3 R50, P0, R50, R26, RZ ;  /* 0x0000001a32327210 */ /* 0x000fe20007f1e0ff */
[----:B------:R-:W-:Y:S01]  /*2870*/  FMUL.FTZ R27, R52, R27 ;  /* 0x0000001b341b7220 */ /* 0x000fe20000410000 */
[----:B------:R-:W-:Y:S01]  /*2880*/  F2FP.F16.F32.PACK_AB R5, R5, R46 ;  /* 0x0000002e0505723e */ /* 0x000fe200000000ff */
[----:B------:R1:W-:Y:S02]  /*2890*/  STG.E.U16 desc[UR14][R38.64+0x2], R21 ;  /* 0x0000021526007986 */ /* 0x0003e4000c10150e */
[----:B------:R-:W2:Y:S02]  /*28a0*/  MUFU.EX2 R45, R45 ;  /* 0x0000002d002d7308 */ /* 0x000ea40000000800 */
[----:B------:R3:W-:Y:S01]  /*28b0*/  STG.E.U16 desc[UR14][R38.64+0x4], R5 ;  /* 0x0000040526007986 */ /* 0x0007e2000c10150e */
[----:B0-----:R-:W-:Y:S01]  /*28c0*/  FFMA.FTZ R47, R55, R36, R56 ;  /* 0x00000024372f7223 */ /* 0x001fe20000010038 */
[----:B------:R-:W-:Y:S01]  /*28d0*/  FADD.FTZ R36, R37, -R20 ;  /* 0x8000001425247221 */ /* 0x000fe20000010000 */
[----:B------:R-:W-:Y:S01]  /*28e0*/  FFMA.FTZ R37, R25, R27, R57 ;  /* 0x0000001b19257223 */ /* 0x000fe20000010039 */
[----:B------:R-:W-:-:S02]  /*28f0*/  HADD2.F32 R27, -RZ, R34.H0_H0 ;  /* 0x20000022ff1b7230 */ /* 0x000fc40000004100 */
[----:B------:R-:W-:Y:S01]  /*2900*/  FMUL.FTZ R46, R47, -1.4426950216293334961 ;  /* 0xbfb8aa3b2f2e7820 */ /* 0x000fe20000410000 */
[----:B-1----:R-:W-:Y:S01]  /*2910*/  PRMT R21, R5, 0x7632, R21 ;  /* 0x0000763205157816 */ /* 0x002fe20000000015 */
[----:B------:R-:W-:Y:S02]  /*2920*/  HADD2.F32 R34, -RZ, R34.H1_H1 ;  /* 0x30000022ff227230 */ /* 0x000fe40000004100 */
[C---:B------:R-:W-:Y:S01]  /*2930*/  FMUL.FTZ R36, R52.reuse, R36 ;  /* 0x0000002434247220 */ /* 0x040fe20000410000 */
[----:B------:R-:W-:Y:S01]  /*2940*/  FMUL.FTZ R43, R37, -1.4426950216293334961 ;  /* 0xbfb8aa3b252b7820 */ /* 0x000fe20000410000 */
[----:B---3--:R-:W-:Y:S01]  /*2950*/  FADD.FTZ R5, R27, -R20 ;  /* 0x800000141b057221 */ /* 0x008fe20000010000 */
[----:B------:R0:W-:Y:S01]  /*2960*/  STG.E.U16 desc[UR14][R38.64+0x6], R21 ;  /* 0x0000061526007986 */ /* 0x0001e2000c10150e */
[--C-:B------:R-:W-:Y:S02]  /*2970*/  HADD2.F32 R27, -RZ, R35.reuse.H0_H0 ;  /* 0x20000023ff1b7230 */ /* 0x100fe40000004100 */
[----:B------:R-:W-:Y:S01]  /*2980*/  FFMA.FTZ R36, R19, R36, R18 ;  /* 0x0000002413247223 */ /* 0x000fe20000010012 */
[----:B------:R-:W-:Y:S01]  /*2990*/  FMUL.FTZ R5, R52, R5 ;  /* 0x0000000534057220 */ /* 0x000fe20000410000 */
[----:B------:R-:W1:Y:S01]  /*29a0*/  MUFU.EX2 R46, R46 ;  /* 0x0000002e002e7308 */ /* 0x000e620000000800 */
[----:B--2---:R-:W-:Y:S01]  /*29b0*/  FADD.FTZ R45, R45, 1 ;  /* 0x3f8000002d2d7421 */ /* 0x004fe20000010000 */
[----:B------:R-:W-:Y:S01]  /*29c0*/  FMUL.FTZ R49, R36, -1.4426950216293334961 ;  /* 0xbfb8aa3b24317820 */ /* 0x000fe20000410000 */
[----:B------:R-:W-:Y:S01]  /*29d0*/  FFMA.FTZ R5, R53, R5, R54 ;  /* 0x0000000535057223 */ /* 0x000fe20000010036 */
[--C-:B------:R-:W-:Y:S01]  /*29e0*/  FADD.FTZ R27, R27, -R20.reuse ;  /* 0x800000141b1b7221 */ /* 0x100fe20000010000 */
[----:B0-----:R-:W-:Y:S01]  /*29f0*/  FADD.FTZ R21, R34, -R20 ;  /* 0x8000001422157221 */ /* 0x001fe20000010000 */
[----:B------:R-:W-:-:S02]  /*2a00*/  HADD2.F32 R38, -RZ, R35.H1_H1 ;  /* 0x30000023ff267230 */ /* 0x000fc40000004100 */
[----:B------:R-:W0:Y:S01]  /*2a10*/  MUFU.EX2 R43, R43 ;  /* 0x0000002b002b7308 */ /* 0x000e220000000800 */
[----:B------:R-:W-:Y:S01]  /*2a20*/  FMUL.FTZ R39, R5, -1.4426950216293334961 ;  /* 0xbfb8aa3b05277820 */ /* 0x000fe20000410000 */
[C---:B------:R-:W-:Y:S01]  /*2a30*/  FMUL.FTZ R21, R52.reuse, R21 ;  /* 0x0000001534157220 */ /* 0x040fe20000410000 */
[----:B------:R-:W-:Y:S01]  /*2a40*/  FMUL.FTZ R27, R52, R27 ;  /* 0x0000001b341b7220 */ /* 0x000fe20000410000 */
[----:B------:R-:W-:Y:S02]  /*2a50*/  FADD.FTZ R38, R38, -R20 ;  /* 0x8000001426267221 */ /* 0x000fe40000010000 */
[----:B------:R-:W-:Y:S01]  /*2a60*/  FFMA.FTZ R21, R55, R21, R56 ;  /* 0x0000001537157223 */ /* 0x000fe20000010038 */
[----:B------:R-:W-:Y:S01]  /*2a70*/  FFMA.FTZ R27, R25, R27, R57 ;  /* 0x0000001b191b7223 */ /* 0x000fe20000010039 */
[----:B------:R-:W-:Y:S01]  /*2a80*/  FMUL.FTZ R38, R52, R38 ;  /* 0x0000002634267220 */ /* 0x000fe20000410000 */
[----:B------:R-:W2:Y:S01]  /*2a90*/  MUFU.EX2 R49, R49 ;  /* 0x0000003100317308 */ /* 0x000ea20000000800 */
[----:B------:R-:W-:Y:S01]  /*2aa0*/  FMUL.FTZ R35, R21, -1.4426950216293334961 ;  /* 0xbfb8aa3b15237820 */ /* 0x000fe20000410000 */
[----:B-1----:R-:W-:Y:S01]  /*2ab0*/  FADD.FTZ R34, R46, 1 ;  /* 0x3f8000002e227421 */ /* 0x002fe20000010000 */
[----:B------:R-:W-:Y:S01]  /*2ac0*/  FFMA.FTZ R38, R19, R38, R18 ;  /* 0x0000002613267223 */ /* 0x000fe20000010012 */
[----:B------:R-:W-:-:S03]  /*2ad0*/  FMUL.FTZ R44, R27, -1.4426950216293334961 ;  /* 0xbfb8aa3b1b2c7820 */ /* 0x000fc60000410000 */
[----:B------:R-:W-:Y:S01]  /*2ae0*/  FMUL.FTZ R42, R38, -1.4426950216293334961 ;  /* 0xbfb8aa3b262a7820 */ /* 0x000fe20000410000 */
[----:B------:R-:W1:Y:S01]  /*2af0*/  MUFU.EX2 R35, R35 ;  /* 0x0000002300237308 */ /* 0x000e620000000800 */
[----:B0-----:R-:W-:-:S07]  /*2b00*/  FADD.FTZ R43, R43, 1 ;  /* 0x3f8000002b2b7421 */ /* 0x001fce0000010000 */
[----:B------:R-:W0:Y:S01]  /*2b10*/  MUFU.RCP R45, R45 ;  /* 0x0000002d002d7308 */ /* 0x000e220000001000 */
[----:B--2---:R-:W-:-:S07]  /*2b20*/  FADD.FTZ R49, R49, 1 ;  /* 0x3f80000031317421 */ /* 0x004fce0000010000 */
[----:B------:R-:W2:Y:S01]  /*2b30*/  MUFU.EX2 R39, R39 ;  /* 0x0000002700277308 */ /* 0x000ea20000000800 */
[----:B-1----:R-:W-:-:S07]  /*2b40*/  FADD.FTZ R35, R35, 1 ;  /* 0x3f80000023237421 */ /* 0x002fce0000010000 */
[----:B------:R-:W1:Y:S01]  /*2b50*/  MUFU.EX2 R42, R42 ;  /* 0x0000002a002a7308 */ /* 0x000e620000000800 */
[----:B0-----:R-:W-:-:S07]  /*2b60*/  FMUL.FTZ R48, R48, R45 ;  /* 0x0000002d30307220 */ /* 0x001fce0000410000 */
[----:B------:R-:W0:Y:S01]  /*2b70*/  MUFU.RCP R35, R35 ;  /* 0x0000002300237308 */ /* 0x000e220000001000 */
[----:B--2---:R-:W-:-:S07]  /*2b80*/  FADD.FTZ R39, R39, 1 ;  /* 0x3f80000027277421 */ /* 0x004fce0000010000 */
[----:B------:R-:W2:Y:S01]  /*2b90*/  MUFU.RCP R34, R34 ;  /* 0x0000002200227308 */ /* 0x000ea20000001000 */
[----:B-1----:R-:W-:-:S07]  /*2ba0*/  FADD.FTZ R42, R42, 1 ;  /* 0x3f8000002a2a7421 */ /* 0x002fce0000010000 */
[----:B------:R1:W3:Y:S01]  /*2bb0*/  MUFU.RCP R46, R43 ;  /* 0x0000002b002e7308 */ /* 0x0002e20000001000 */
[----:B0-----:R-:W-:-:S07]  /*2bc0*/  FMUL.FTZ R21, R21, R35 ;  /* 0x0000002315157220 */ /* 0x001fce0000410000 */
[----:B------:R-:W0:Y:S01]  /*2bd0*/  MUFU.EX2 R44, R44 ;  /* 0x0000002c002c7308 */ /* 0x000e220000000800 */
[--C-:B-1----:R-:W-:Y:S02]  /*2be0*/  HADD2.F32 R43, -RZ, R32.reuse.H0_H0 ;  /* 0x20000020ff2b7230 */ /* 0x102fe40000004100 */
[----:B--2---:R-:W-:Y:S01]  /*2bf0*/  FMUL.FTZ R47, R47, R34 ;  /* 0x000000222f2f7220 */ /* 0x004fe20000410000 */
[----:B------:R-:W-:-:S04]  /*2c00*/  HADD2.F32 R32, -RZ, R32.H1_H1 ;  /* 0x30000020ff207230 */ /* 0x000fc80000004100 */
[----:B------:R-:W-:Y:S01]  /*2c10*/  F2FP.F16.F32.PACK_AB R47, R47, R48 ;  /* 0x000000302f2f723e */ /* 0x000fe200000000ff */
[----:B------:R1:W2:Y:S01]  /*2c20*/  MUFU.RCP R45, R49 ;  /* 0x00000031002d7308 */ /* 0x0002a20000001000 */
[----:B------:R-:W-:Y:S01]  /*2c30*/  FADD.FTZ R32, R32, -R20 ;  /* 0x8000001420207221 */ /* 0x000fe20000010000 */
[----:B---3--:R-:W-:Y:S01]  /*2c40*/  FMUL.FTZ R37, R37, R46 ;  /* 0x0000002e25257220 */ /* 0x008fe20000410000 */
[----:B------:R-:W-:-:S05]  /*2c50*/  HADD2.F32 R46, -RZ, R30.H1_H1 ;  /* 0x3000001eff2e7230 */ /* 0x000fca0000004100 */
[----:B------:R3:W4:Y:S01]  /*2c60*/  MUFU.RCP R35, R42 ;  /* 0x0000002a00237308 */ /* 0x0007220000001000 */
[--C-:B-1----:R-:W-:Y:S01]  /*2c70*/  FADD.FTZ R49, R43, -R20.reuse ;  /* 0x800000142b317221 */ /* 0x102fe20000010000 */
[----:B0-----:R-:W-:Y:S01]  /*2c80*/  FADD.FTZ R44, R44, 1 ;  /* 0x3f8000002c2c7421 */ /* 0x001fe20000010000 */
[----:B------:R-:W-:-:S04]  /*2c90*/  FADD.FTZ R46, R46, -R20 ;  /* 0x800000142e2e7221 */ /* 0x000fc80000010000 */
[C---:B------:R-:W-:Y:S01]  /*2ca0*/  FMUL.FTZ R46, R52.reuse, R46 ;  /* 0x0000002e342e7220 */ /* 0x040fe20000410000 */
[----:B------:R0:W1:Y:S01]  /*2cb0*/  MUFU.RCP R43, R39 ;  /* 0x00000027002b7308 */ /* 0x0000620000001000 */
[----:B---3--:R-:W-:Y:S01]  /*2cc0*/  FMUL.FTZ R42, R52, R32 ;  /* 0x00000020342a7220 */ /* 0x008fe20000410000 */
[----:B--2---:R-:W-:Y:S01]  /*2cd0*/  FMUL.FTZ R36, R36, R45 ;  /* 0x0000002d24247220 */ /* 0x004fe20000410000 */
[----:B------:R-:W-:Y:S02]  /*2ce0*/  HADD2.F32 R45, -RZ, R33.H1_H1 ;  /* 0x30000021ff2d7230 */ /* 0x000fe40000004100 */
[C-C-:B------:R-:W-:Y:S01]  /*2cf0*/  FFMA.FTZ R46, R55.reuse, R46, R56.reuse ;  /* 0x0000002e372e7223 */ /* 0x140fe20000010038 */
[----:B------:R-:W-:Y:S02]  /*2d00*/  FFMA.FTZ R42, R55, R42, R56 ;  /* 0x0000002a372a7223 */ /* 0x000fe40000010038 */
[----:B------:R-:W2:Y:S01]  /*2d10*/  MUFU.RCP R44, R44 ;  /* 0x0000002c002c7308 */ /* 0x000ea20000001000 */
[----:B0-----:R-:W-:Y:S01]  /*2d20*/  FMUL.FTZ R39, R52, R49 ;  /* 0x0000003134277220 */ /* 0x001fe20000410000 */
[----:B------:R-:W-:Y:S01]  /*2d30*/  FMUL.FTZ R32, R42, -1.4426950216293334961 ;  /* 0xbfb8aa3b2a207820 */ /* 0x000fe20000410000 */
[----:B------:R-:W-:Y:S01]  /*2d40*/  FADD.FTZ R45, R45, -R20 ;  /* 0x800000142d2d7221 */ /* 0x000fe20000010000 */
[----:B----4-:R-:W-:Y:S01]  /*2d50*/  FMUL.FTZ R38, R38, R35 ;  /* 0x0000002326267220 */ /* 0x010fe20000410000 */
[----:B------:R-:W-:Y:S01]  /*2d60*/  FFMA.FTZ R39, R53, R39, R54 ;  /* 0x0000002735277223 */ /* 0x000fe20000010036 */
[----:B------:R-:W-:-:S02]  /*2d70*/  FMUL.FTZ R59, R46, -1.4426950216293334961 ;  /* 0xbfb8aa3b2e3b7820 */ /* 0x000fc40000410000 */
[----:B------:R-:W0:Y:S01]  /*2d80*/  MUFU.EX2 R32, R32 ;  /* 0x0000002000207308 */ /* 0x000e220000000800 */
[----:B------:R-:W-:Y:S01]  /*2d90*/  FMUL.FTZ R34, R39, -1.4426950216293334961 ;  /* 0xbfb8aa3b27227820 */ /* 0x000fe20000410000 */
[----:B-1----:R-:W-:Y:S01]  /*2da0*/  FMUL.FTZ R5, R5, R43 ;  /* 0x0000002b05057220 */ /* 0x002fe20000410000 */
[----:B------:R-:W-:-:S04]  /*2db0*/  HADD2.F32 R43, -RZ, R33.H0_H0 ;  /* 0x20000021ff2b7230 */ /* 0x000fc80000004100 */
[----:B------:R-:W-:Y:S01]  /*2dc0*/  F2FP.F16.F32.PACK_AB R5, R21, R5 ;  /* 0x000000051505723e */ /* 0x000fe200000000ff */
[----:B------:R-:W1:Y:S01]  /*2dd0*/  MUFU.EX2 R34, R34 ;  /* 0x0000002200227308 */ /* 0x000e620000000800 */
[----:B------:R-:W-:Y:S01]  /*2de0*/  FADD.FTZ R43, R43, -R20 ;  /* 0x800000142b2b7221 */ /* 0x000fe20000010000 */
[----:B--2---:R-:W-:Y:S01]  /*2df0*/  FMUL.FTZ R33, R27, R44 ;  /* 0x0000002c1b217220 */ /* 0x004fe20000410000 */
[C---:B------:R-:W-:Y:S01]  /*2e00*/  FMUL.FTZ R44, R52.reuse, R45 ;  /* 0x0000002d342c7220 */ /* 0x040fe20000410000 */
[----:B------:R-:W-:Y:S02]  /*2e10*/  HADD2.F32 R45, -RZ, R30.H0_H0 ;  /* 0x2000001eff2d7230 */ /* 0x000fe40000004100 */
[----:B------:R-:W-:Y:S01]  /*2e20*/  FMUL.FTZ R43, R52, R43 ;  /* 0x0000002b342b7220 */ /* 0x000fe20000410000 */
[----:B------:R-:W-:Y:S01]  /*2e30*/  FFMA.FTZ R44, R19, R44, R18 ;  /* 0x0000002c132c7223 */ /* 0x000fe20000010012 */
[----:B------:R-:W-:Y:S02]  /*2e40*/  MUFU.EX2 R59, R59 ;  /* 0x0000003b003b7308 */ /* 0x000fe40000000800 */
[----:B------:R-:W-:Y:S01]  /*2e50*/  FFMA.FTZ R43, R25, R43, R57 ;  /* 0x0000002b192b7223 */ /* 0x000fe20000010039 */
[----:B0-----:R-:W-:Y:S01]  /*2e60*/  FADD.FTZ R30, R32, 1 ;  /* 0x3f800000201e7421 */ /* 0x001fe20000010000 */
[----:B------:R-:W-:-:S02]  /*2e70*/  HADD2.F32 R32, -RZ, R31.H1_H1 ;  /* 0x3000001fff207230 */ /* 0x000fc40000004100 */
[--C-:B------:R-:W-:Y:S01]  /*2e80*/  FADD.FTZ R45, R45, -R20.reuse ;  /* 0x800000142d2d7221 */ /* 0x100fe20000010000 */
[----:B------:R-:W-:Y:S01]  /*2e90*/  FMUL.FTZ R27, R43, -1.4426950216293334961 ;  /* 0xbfb8aa3b2b1b7820 */ /* 0x000fe20000410000 */
[----:B------:R-:W-:Y:S01]  /*2ea0*/  F2FP.F16.F32.PACK_AB R33, R38, R33 ;  /* 0x000000212621723e */ /* 0x000fe200000000ff */
[----:B------:R-:W0:Y:S01]  /*2eb0*/  MUFU.RCP R30, R30 ;  /* 0x0000001e001e7308 */ /* 0x000e220000001000 */
[----:B-1----:R-:W-:Y:S01]  /*2ec0*/  FADD.FTZ R34, R34, 1 ;  /* 0x3f80000022227421 */ /* 0x002fe20000010000 */
[----:B------:R-:W-:Y:S01]  /*2ed0*/  FADD.FTZ R32, R32, -R20 ;  /* 0x8000001420207221 */ /* 0x000fe20000010000 */
[C---:B------:R-:W-:Y:S01]  /*2ee0*/  FMUL.FTZ R45, R52.reuse, R45 ;  /* 0x0000002d342d7220 */ /* 0x040fe20000410000 */
[----:B------:R-:W-:Y:S02]  /*2ef0*/  PRMT R21, R33, 0x7632, R21 ;  /* 0x0000763221157816 */ /* 0x000fe40000000015 */
[----:B------:R-:W-:Y:S01]  /*2f00*/  FMUL.FTZ R32, R52, R32 ;  /* 0x0000002034207220 */ /* 0x000fe20000410000 */
[----:B------:R-:W-:Y:S01]  /*2f10*/  FFMA.FTZ R45, R53, R45, R54 ;  /* 0x0000002d352d7223 */ /* 0x000fe20000010036 */
[----:B------:R-:W1:Y:S02]  /*2f20*/  MUFU.RCP R34, R34 ;  /* 0x0000002200227308 */ /* 0x000e640000001000 */
[----:B------:R-:W-:Y:S01]  /*2f30*/  FFMA.FTZ R32, R19, R32, R18 ;  /* 0x0000002013207223 */ /* 0x000fe20000010012 */
[----:B------:R-:W-:-:S05]  /*2f40*/  FMUL.FTZ R60, R45, -1.4426950216293334961 ;  /* 0xbfb8aa3b2d3c7820 */ /* 0x000fca0000410000 */
[----:B------:R2:W3:Y:S01]  /*2f50*/  MUFU.EX2 R35, R27 ;  /* 0x0000001b00237308 */ /* 0x0004e20000000800 */
[----:B0-----:R-:W-:Y:S01]  /*2f60*/  FMUL.FTZ R42, R42, R30 ;  /* 0x0000001e2a2a7220 */ /* 0x001fe20000410000 */
[----:B------:R-:W-:-:S06]  /*2f70*/  FMUL.FTZ R30, R32, -1.4426950216293334961 ;  /* 0xbfb8aa3b201e7820 */ /* 0x000fcc0000410000 */
[----:B------:R-:W0:Y:S01]  /*2f80*/  MUFU.EX2 R30, R30 ;  /* 0x0000001e001e7308 */ /* 0x000e220000000800 */
[----:B--2---:R-:W-:Y:S02]  /*2f90*/  HADD2.F32 R27, -RZ, R31.H0_H0 ;  /* 0x2000001fff1b7230 */ /* 0x004fe40000004100 */
[----:B-1----:R-:W-:Y:S01]  /*2fa0*/  FMUL.FTZ R39, R39, R34 ;  /* 0x0000002227277220 */ /* 0x002fe20000410000 */
[----:B------:R-:W-:Y:S02]  /*2fb0*/  FMUL.FTZ R34, R44, -1.4426950216293334961 ;  /* 0xbfb8aa3b2c227820 */ /* 0x000fe40000410000 */
[----:B------:R-:W-:Y:S02]  /*2fc0*/  FADD.FTZ R27, R27, -R20 ;  /* 0x800000141b1b7221 */ /* 0x000fe40000010000 */
[----:B------:R-:W-:Y:S01]  /*2fd0*/  F2FP.F16.F32.PACK_AB R39, R42, R39 ;  /* 0x000000272a27723e */ /* 0x000fe200000000ff */
[----:B------:R-:W-:Y:S01]  /*2fe0*/  MUFU.EX2 R60, R60 ;  /* 0x0000003c003c7308 */ /* 0x000fe20000000800 */
[----:B---3--:R-:W-:Y:S01]  /*2ff0*/  FADD.FTZ R35, R35, 1 ;  /* 0x3f80000023237421 */ /* 0x008fe20000010000 */
[----:B------:R-:W-:Y:S01]  /*3000*/  FMUL.FTZ R27, R52, R27 ;  /* 0x0000001b341b7220 */ /* 0x000fe20000410000 */
[----:B------:R-:W2:Y:S03]  /*3010*/  LDL.LU R42, [R1] ;  /* 0x00000000012a7983 */ /* 0x000ea60000300800 */
[----:B------:R-:W-:-:S02]  /*3020*/  FFMA.FTZ R27, R25, R27, R57 ;  /* 0x0000001b191b7223 */ /* 0x000fc40000010039 */
[----:B------:R-:W1:Y:S01]  /*3030*/  MUFU.EX2 R34, R34 ;  /* 0x0000002200227308 */ /* 0x000e620000000800 */
[----:B0-----:R-:W-:Y:S01]  /*3040*/  FADD.FTZ R30, R30, 1 ;  /* 0x3f8000001e1e7421 */ /* 0x001fe20000010000 */
[----:B------:R-:W-:-:S06]  /*3050*/  FMUL.FTZ R31, R27, -1.4426950216293334961 ;  /* 0xbfb8aa3b1b1f7820 */ /* 0x000fcc0000410000 */
[----:B------:R-:W0:Y:S08]  /*3060*/  MUFU.EX2 R31, R31 ;  /* 0x0000001f001f7308 */ /* 0x000e300000000800 */
[----:B------:R3:W4:Y:S01]  /*3070*/  MUFU.RCP R51, R35 ;  /* 0x0000002300337308 */ /* 0x0007220000001000 */
[----:B-1----:R-:W-:-:S07]  /*3080*/  FADD.FTZ R34, R34, 1 ;  /* 0x3f80000022227421 */ /* 0x002fce0000010000 */
[----:B------:R1:W4:Y:S01]  /*3090*/  MUFU.RCP R49, R34 ;  /* 0x0000002200317308 */ /* 0x0003220000001000 */
[----:B0-----:R-:W-:Y:S01]  /*30a0*/  FADD.FTZ R31, R31, 1 ;  /* 0x3f8000001f1f7421 */ /* 0x001fe20000010000 */
[----:B---3--:R-:W-:-:S06]  /*30b0*/  FADD.FTZ R35, R60, 1 ;  /* 0x3f8000003c237421 */ /* 0x008fcc0000010000 */
[----:B------:R-:W0:Y:S01]  /*30c0*/  MUFU.RCP R31, R31 ;  /* 0x0000001f001f7308 */ /* 0x000e220000001000 */
[----:B-1----:R-:W-:Y:S01]  /*30d0*/  FADD.FTZ R34, R59, 1 ;  /* 0x3f8000003b227421 */ /* 0x002fe20000010000 */
[----:B----4-:R-:W-:-:S06]  /*30e0*/  FMUL.FTZ R43, R43, R51 ;  /* 0x000000332b2b7220 */ /* 0x010fcc0000410000 */
[----:B------:R-:W1:Y:S01]  /*30f0*/  MUFU.RCP R34, R34 ;  /* 0x0000002200227308 */ /* 0x000e620000001000 */
[----:B------:R-:W-:Y:S01]  /*3100*/  FMUL.FTZ R44, R44, R49 ;  /* 0x000000312c2c7220 */ /* 0x000fe20000410000 */
[C---:B------:R-:W-:Y:S02]  /*3110*/  PRMT R49, R47.reuse, 0x7610, R49 ;  /* 0x000076102f317816 */ /* 0x040fe40000000031 */
[----:B------:R-:W-:Y:S02]  /*3120*/  PRMT R47, R47, 0x7632, R47 ;  /* 0x000076322f2f7816 */ /* 0x000fe4000000002f */
[----:B------:R-:W-:Y:S02]  /*3130*/  F2FP.F16.F32.PACK_AB R43, R44, R43 ;  /* 0x0000002b2c2b723e */ /* 0x000fe400000000ff */
[----:B------:R-:W3:Y:S01]  /*3140*/  MUFU.RCP R30, R30 ;  /* 0x0000001e001e7308 */ /* 0x000ee20000001000 */
[----:B0-----:R-:W-:Y:S01]  /*3150*/  FMUL.FTZ R27, R27, R31 ;  /* 0x0000001f1b1b7220 */ /* 0x001fe20000410000 */
[----:B------:R-:W-:-:S06]  /*3160*/  IADD3.X R31, RZ, R58, RZ, P0, !PT ;  /* 0x0000003aff1f7210 */ /* 0x000fcc00007fe4ff */
[----:B------:R-:W0:Y:S01]  /*3170*/  MUFU.RCP R35, R35 ;  /* 0x0000002300237308 */ /* 0x000e220000001000 */
[----:B-1----:R-:W-:Y:S01]  /*3180*/  FMUL.FTZ R46, R46, R34 ;  /* 0x000000222e2e7220 */ /* 0x002fe20000410000 */
[----:B------:R-:W-:Y:S01]  /*3190*/  LEA R34, P1, R50, UR16, 0x1 ;  /* 0x0000001032227c11 */ /* 0x000fe2000f8208ff */
[----:B---3--:R-:W-:Y:S01]  /*31a0*/  FMUL.FTZ R32, R32, R30 ;  /* 0x0000001e20207220 */ /* 0x008fe20000410000 */
[----:B------:R-:W-:-:S04]  /*31b0*/  IADD3 R30, P0, R2, R26, RZ ;  /* 0x0000001a021e7210 */ /* 0x000fc80007f1e0ff */
[----:B------:R-:W-:Y:S02]  /*31c0*/  IADD3.X R48, RZ, R58, RZ, P0, !PT ;  /* 0x0000003aff307210 */ /* 0x000fe400007fe4ff */
[----:B------:R-:W-:Y:S01]  /*31d0*/  F2FP.F16.F32.PACK_AB R27, R32, R27 ;  /* 0x0000001b201b723e */ /* 0x000fe200000000ff */
[----:B0-----:R-:W-:Y:S01]  /*31e0*/  FMUL.FTZ R45, R45, R35 ;  /* 0x000000232d2d7220 */ /* 0x001fe20000410000 */
[----:B------:R-:W-:Y:S02]  /*31f0*/  LEA.HI.X R35, R50, UR17, R31, 0x1, P1 ;  /* 0x0000001132237c11 */ /* 0x000fe400088f0c1f */
[C---:B------:R-:W-:Y:S02]  /*3200*/  LEA R2, P1, R30.reuse, UR16, 0x1 ;  /* 0x000000101e027c11 */ /* 0x040fe4000f8208ff */
[----:B------:R-:W-:Y:S01]  /*3210*/  IADD3 R31, P0, R3, R26, RZ ;  /* 0x0000001a031f7210 */ /* 0x000fe20007f1e0ff */
[----:B------:R0:W-:Y:S01]  /*3220*/  STG.E.U16 desc[UR14][R34.64+0x2], R47 ;  /* 0x0000022f22007986 */ /* 0x0001e2000c10150e */
[----:B------:R-:W-:-:S02]  /*3230*/  LEA.HI.X R3, R30, UR17, R48, 0x1, P1 ;  /* 0x000000111e037c11 */ /* 0x000fc400088f0c30 */
[----:B------:R-:W-:Y:S01]  /*3240*/  F2FP.F16.F32.PACK_AB R48, R36, R37 ;  /* 0x000000252430723e */ /* 0x000fe200000000ff */
[----:B------:R-:W-:Y:S01]  /*3250*/  STG.E.U16 desc[UR14][R34.64], R49 ;  /* 0x0000003122007986 */ /* 0x000fe2000c10150e */
[----:B------:R-:W-:Y:S02]  /*3260*/  IADD3.X R30, RZ, R58, RZ, P0, !PT ;  /* 0x0000003aff1e7210 */ /* 0x000fe400007fe4ff */
[C---:B------:R-:W-:Y:S01]  /*3270*/  LEA R36, P0, R31.reuse, UR16, 0x1 ;  /* 0x000000101f247c11 */ /* 0x040fe2000f8008ff */
[----:B------:R-:W-:Y:S01]  /*3280*/  STG.E.U16 desc[UR14][R34.64+0x4], R48 ;  /* 0x0000043022007986 */ /* 0x000fe2000c10150e */
[----:B------:R-:W-:Y:S02]  /*3290*/  F2FP.F16.F32.PACK_AB R45, R46, R45 ;  /* 0x0000002d2e2d723e */ /* 0x000fe400000000ff */
[----:B------:R-:W-:Y:S02]  /*32a0*/  LEA.HI.X R37, R31, UR17, R30, 0x1, P0 ;  /* 0x000000111f257c11 */ /* 0x000fe400080f0c1e */
[----:B------:R-:W-:-:S02]  /*32b0*/  IADD3 R4, P0, R4, R26, RZ ;  /* 0x0000001a04047210 */ /* 0x000fc40007f1e0ff */
[----:B0-----:R-:W-:Y:S02]  /*32c0*/  PRMT R47, R48, 0x7632, R47 ;  /* 0x00007632302f7816 */ /* 0x001fe4000000002f */
[----:B------:R-:W-:Y:S02]  /*32d0*/  IADD3.X R31, RZ, R58, RZ, P0, !PT ;  /* 0x0000003aff1f7210 */ /* 0x000fe400007fe4ff */
[C---:B------:R-:W-:Y:S01]  /*32e0*/  LEA R30, P0, R4.reuse, UR16, 0x1 ;  /* 0x00000010041e7c11 */ /* 0x040fe2000f8008ff */
[----:B------:R0:W-:Y:S03]  /*32f0*/  STG.E.U16 desc[UR14][R34.64+0x6], R47 ;  /* 0x0000062f22007986 */ /* 0x0001e6000c10150e */
[----:B------:R-:W-:Y:S01]  /*3300*/  LEA.HI.X R31, R4, UR17, R31, 0x1, P0 ;  /* 0x00000011041f7c11 */ /* 0x000fe200080f0c1f */
[----:B------:R1:W-:Y:S01]  /*3310*/  STG.E.U16 desc[UR14][R2.64], R5 ;  /* 0x0000000502007986 */ /* 0x0003e2000c10150e */
[----:B------:R-:W-:-:S03]  /*3320*/  PRMT R4, R5, 0x7632, R4 ;  /* 0x0000763205047816 */ /* 0x000fc60000000004 */
[----:B------:R-:W-:Y:S04]  /*3330*/  STG.E.U16 desc[UR14][R2.64+0x4], R33 ;  /* 0x0000042102007986 */ /* 0x000fe8000c10150e */
[----:B------:R3:W-:Y:S01]  /*3340*/  STG.E.U16 desc[UR14][R2.64+0x2], R4 ;  /* 0x0000020402007986 */ /* 0x0007e2000c10150e */
[----:B0-----:R-:W-:-:S03]  /*3350*/  HADD2.F32 R35, -RZ, R28.H0_H0 ;  /* 0x2000001cff237230 */ /* 0x001fc60000004100 */
[----:B------:R0:W-:Y:S01]  /*3360*/  STG.E.U16 desc[UR14][R2.64+0x6], R21 ;  /* 0x0000061502007986 */ /* 0x0001e2000c10150e */
[----:B-1----:R-:W-:Y:S02]  /*3370*/  HADD2.F32 R5, -RZ, R28.H1_H1 ;  /* 0x3000001cff057230 */ /* 0x002fe40000004100 */
[----:B------:R-:W-:Y:S01]  /*3380*/  FADD.FTZ R35, R35, -R20 ;  /* 0x8000001423237221 */ /* 0x000fe20000010000 */
[----:B------:R-:W-:Y:S01]  /*3390*/  PRMT R28, R27, 0x7610, R28 ;  /* 0x000076101b1c7816 */ /* 0x000fe2000000001c */
[----:B------:R1:W-:Y:S02]  /*33a0*/  STG.E.U16 desc[UR14][R36.64], R39 ;  /* 0x0000002724007986 */ /* 0x0003e4000c10150e */
[----:B------:R-:W-:Y:S01]  /*33b0*/  FMUL.FTZ R35, R52, R35 ;  /* 0x0000002334237220 */ /* 0x000fe20000410000 */
[----:B------:R-:W-:Y:S01]  /*33c0*/  IADD3 R0, P0, R0, R26, RZ ;  /* 0x0000001a00007210 */ /* 0x000fe20007f1e0ff */
[----:B------:R4:W-:Y:S01]  /*33d0*/  STG.E.U16 desc[UR14][R36.64+0x4], R43 ;  /* 0x0000042b24007986 */ /* 0x0009e2000c10150e */
[----:B---3--:R-:W-:Y:S01]  /*33e0*/  PRMT R4, R43, 0x7632, R4 ;  /* 0x000076322b047816 */ /* 0x008fe20000000004 */
[----:B------:R-:W-:-:S02]  /*33f0*/  HADD2.F32 R33, -RZ, R17.H1_H1 ;  /* 0x30000011ff217230 */ /* 0x000fc40000004100 */
[----:B------:R-:W-:Y:S01]  /*3400*/  FADD.FTZ R5, R5, -R20 ;  /* 0x8000001405057221 */ /* 0x000fe20000010000 */
[----:B0-----:R-:W-:Y:S01]  /*3410*/  PRMT R3, R39, 0x7632, R3 ;  /* 0x0000763227037816 */ /* 0x001fe20000000003 */
[----:B------:R0:W-:Y:S02]  /*3420*/  STG.E.U16 desc[UR14][R36.64+0x6], R4 ;  /* 0x0000060424007986 */ /* 0x0001e4000c10150e */
[----:B------:R-:W-:Y:S02]  /*3430*/  FMUL.FTZ R5, R52, R5 ;  /* 0x0000000534057220 */ /* 0x000fe40000410000 */
[----:B-1----:R-:W3:Y:S02]  /*3440*/  LDL.LU R39, [R1+0x4] ;  /* 0x0000040001277983 */ /* 0x002ee40000300800 */
[----:B------:R-:W-:Y:S02]  /*3450*/  FFMA.FTZ R34, R55, R5, R56 ;  /* 0x0000000537227223 */ /* 0x000fe40000010038 */
[----:B------:R1:W-:Y:S01]  /*3460*/  STG.E.U16 desc[UR14][R36.64+0x2], R3 ;  /* 0x0000020324007986 */ /* 0x0003e2000c10150e */
[----:B----4-:R-:W-:Y:S01]  /*3470*/  IADD3 R43, P1, R61, R26, RZ ;  /* 0x0000001a3d2b7210 */ /* 0x010fe20007f3e0ff */
[----:B------:R-:W-:Y:S01]  /*3480*/  FMUL.FTZ R21, R34, -1.4426950216293334961 ;  /* 0xbfb8aa3b22157820 */ /* 0x000fe20000410000 */
[----:B0-----:R-:W-:Y:S01]  /*3490*/  PRMT R4, R45, 0x7632, R4 ;  /* 0x000076322d047816 */ /* 0x001fe20000000004 */
[----:B-1----:R-:W4:Y:S01]  /*34a0*/  LDL.LU R37, [R1+0x8] ;  /* 0x0000080001257983 */ /* 0x002f220000300800 */
[----:B------:R-:W-:-:S02]  /*34b0*/  HADD2.F32 R3, -RZ, R29.H0_H0 ;  /* 0x2000001dff037230 */ /* 0x000fc40000004100 */
[----:B------:R-:W-:Y:S01]  /*34c0*/  FFMA.FTZ R36, R53, R35, R54 ;  /* 0x0000002335247223 */ /* 0x000fe20000010036 */
[----:B------:R-:W-:Y:S01]  /*34d0*/  HADD2.F32 R29, -RZ, R29.H1_H1 ;  /* 0x3000001dff1d7230 */ /* 0x000fe20000004100 */
[----:B------:R-:W4:Y:S01]  /*34e0*/  LDL.LU R23, [R1+0xc] ;  /* 0x00000c0001177983 */ /* 0x000f220000300800 */
[----:B------:R-:W-:Y:S01]  /*34f0*/  PRMT R35, R27, 0x7632, R35 ;  /* 0x000076321b237816 */ /* 0x000fe20000000023 */
[--C-:B------:R-:W-:Y:S01]  /*3500*/  FADD.FTZ R3, R3, -R20.reuse ;  /* 0x8000001403037221 */ /* 0x100fe20000010000 */
[----:B------:R-:W-:Y:S01]  /*3510*/  FMUL.FTZ R38, R36, -1.4426950216293334961 ;  /* 0xbfb8aa3b24267820 */ /* 0x000fe20000410000 */
[----:B------:R-:W-:Y:S01]  /*3520*/  FADD.FTZ R29, R29, -R20 ;  /* 0x800000141d1d7221 */ /* 0x000fe20000010000 */
[--C-:B------:R-:W-:Y:S01]  /*3530*/  HADD2.F32 R27, -RZ, R16.reuse.H1_H1 ;  /* 0x30000010ff1b7230 */ /* 0x100fe20000004100 */
[----:B------:R-:W4:Y:S01]  /*3540*/  LDL.LU R22, [R1+0x10] ;  /* 0x0000100001167983 */ /* 0x000f220000300800 */
[C---:B------:R-:W-:Y:S01]  /*3550*/  FMUL.FTZ R2, R52.reuse, R3 ;  /* 0x0000000334027220 */ /* 0x040fe20000410000 */
[----:B------:R-:W-:Y:S01]  /*3560*/  FMUL.FTZ R29, R52, R29 ;  /* 0x0000001d341d7220 */ /* 0x000fe20000410000 */
[----:B------:R-:W-:-:S02]  /*3570*/  HADD2.F32 R3, -RZ, R16.H0_H0 ;  /* 0x20000010ff037230 */ /* 0x000fc40000004100 */
[----:B------:R-:W-:Y:S01]  /*3580*/  FADD.FTZ R27, R27, -R20 ;  /* 0x800000141b1b7221 */ /* 0x000fe20000010000 */
[----:B------:R-:W-:Y:S01]  /*3590*/  STG.E.U16 desc[UR14][R30.64+0x4], R28 ;  /* 0x0000041c1e007986 */ /* 0x000fe2000c10150e */
[----:B------:R-:W-:Y:S01]  /*35a0*/  FFMA.FTZ R32, R19, R29, R18 ;  /* 0x0000001d13207223 */ /* 0x000fe20000010012 */
[----:B------:R-:W-:Y:S01]  /*35b0*/  FFMA.FTZ R5, R25, R2, R57 ;  /* 0x0000000219057223 */ /* 0x000fe20000010039 */
[--C-:B------:R-:W-:Y:S01]  /*35c0*/  FADD.FTZ R3, R3, -R20.reuse ;  /* 0x8000001403037221 */ /* 0x100fe20000010000 */
[----:B------:R-:W4:Y:S01]  /*35d0*/  LDL.LU R19, [R1+0x14] ;  /* 0x0000140001137983 */ /* 0x000f220000300800 */
[----:B------:R-:W-:Y:S02]  /*35e0*/  HADD2.F32 R29, -RZ, R17.H0_H0 ;  /* 0x20000011ff1d7230 */ /* 0x000fe40000004100 */
[----:B------:R-:W-:Y:S01]  /*35f0*/  FMUL.FTZ R27, R52, R27 ;  /* 0x0000001b341b7220 */ /* 0x000fe20000410000 */
[----:B------:R-:W-:Y:S01]  /*3600*/  FMUL.FTZ R2, R5, -1.4426950216293334961 ;  /* 0xbfb8aa3b05027820 */ /* 0x000fe20000410000 */
[----:B------:R0:W-:Y:S01]  /*3610*/  STL [R1+0x48], R0 ;  /* 0x0000480001007387 */ /* 0x0001e20000100800 */
[----:B------:R-:W1:Y:S01]  /*3620*/  MUFU.EX2 R38, R38 ;  /* 0x0000002600267308 */ /* 0x000e620000000800 */
[----:B------:R-:W-:-:S02]  /*3630*/  FADD.FTZ R17, R29, -R20 ;  /* 0x800000141d117221 */ /* 0x000fc40000010000 */
[----:B------:R-:W-:Y:S04]  /*3640*/  STG.E.U16 desc[UR14][R30.64+0x2], R4 ;  /* 0x000002041e007986 */ /* 0x000fe8000c10150e */
[----:B------:R-:W-:Y:S01]  /*3650*/  STG.E.U16 desc[UR14][R30.64], R45 ;  /* 0x0000002d1e007986 */ /* 0x000fe2000c10150e */
[----:B------:R-:W1:Y:S03]  /*3660*/  MUFU.EX2 R21, R21 ;  /* 0x0000001500157308 */ /* 0x000e660000000800 */
[----:B0-----:R-:W4:Y:S01]  /*3670*/  LDL.LU R0, [R1+0x24] ;  /* 0x0000240001007983 */ /* 0x001f220000300800 */
[----:B------:R-:W-:Y:S01]  /*3680*/  FFMA.FTZ R28, R55, R27, R56 ;  /* 0x0000001b371c7223 */ /* 0x000fe20000010038 */
[----:B------:R-:W-:-:S02]  /*3690*/  HADD2.F32 R29, -RZ, R41.H0_H0 ;  /* 0x20000029ff1d7230 */ /* 0x000fc40000004100 */
[----:B------:R-:W-:Y:S01]  /*36a0*/  HADD2.F32 R27, -RZ, R41.H1_H1 ;  /* 0x30000029ff1b7230 */ /* 0x000fe20000004100 */
[----:B------:R0:W-:Y:S04]  /*36b0*/  STL [R1+0x54], R43 ;  /* 0x0000542b01007387 */ /* 0x0001e80000100800 */
[----:B------:R-:W-:Y:S04]  /*36c0*/  STG.E.U16 desc[UR14][R30.64+0x6], R35 ;  /* 0x000006231e007986 */ /* 0x000fe8000c10150e */
[----:B0-----:R-:W4:Y:S01]  /*36d0*/  LDL.LU R43, [R1+0x1c] ;  /* 0x00001c00012b7983 */ /* 0x001f220000300800 */
[----:B--2---:R-:W-:-:S05]  /*36e0*/  IADD3 R41, P2, R42, R26, RZ ;  /* 0x0000001a2a297210 */ /* 0x004fca0007f5e0ff */
[----:B------:R-:W-:Y:S01]  /*36f0*/  STL [R1+0x5c], R41 ;  /* 0x00005c2901007387 */ /* 0x000fe20000100800 */
[----:B---3--:R-:W-:-:S05]  /*3700*/  IADD3 R39, P3, R39, R26, RZ ;  /* 0x0000001a27277210 */ /* 0x008fca0007f7e0ff */
[----:B------:R0:W-:Y:S04]  /*3710*/  STL [R1+0x60], R39 ;  /* 0x0000602701007387 */ /* 0x0001e80000100800 */
[----:B0-----:R-:W2:Y:S01]  /*3720*/  LDL.LU R39, [R1+0x28] ;  /* 0x0000280001277983 */ /* 0x001ea20000300800 */
[----:B----4-:R-:W-:-:S03]  /*3730*/  IADD3 R35, P5, R23, R26, RZ ;  /* 0x0000001a17237210 */ /* 0x010fc60007fbe0ff */
[----:B------:R-:W3:Y:S01]  /*3740*/  LDL.LU R23, [R1+0x2c] ;  /* 0x00002c0001177983 */ /* 0x000ee20000300800 */
[----:B------:R-:W-:-:S04]  /*3750*/  FMUL.FTZ R16, R52, R3 ;  /* 0x0000000334107220 */ /* 0x000fc80000410000 */
[----:B------:R-:W-:Y:S01]  /*3760*/  FFMA.FTZ R16, R53, R16, R54 ;  /* 0x0000001035107223 */ /* 0x000fe20000010036 */
[----:B------:R-:W0:Y:S03]  /*3770*/  MUFU.EX2 R2, R2 ;  /* 0x0000000200027308 */ /* 0x000e260000000800 */
[----:B------:R-:W-:Y:S01]  /*3780*/  FMUL.FTZ R4, R16, -1.4426950216293334961 ;  /* 0xbfb8aa3b10047820 */ /* 0x000fe20000410000 */
[----:B------:R-:W-:Y:S01]  /*3790*/  FMUL.FTZ R3, R32, -1.4426950216293334961 ;  /* 0xbfb8aa3b20037820 */ /* 0x000fe20000410000 */
[----:B------:R-:W-:-:S04]  /*37a0*/  FMUL.FTZ R17, R52, R17 ;  /* 0x0000001134117220 */ /* 0x000fc80000410000 */
[----:B------:R-:W4:Y:S01]  /*37b0*/  MUFU.EX2 R4, R4 ;  /* 0x0000000400047308 */ /* 0x000f220000000800 */
[----:B------:R-:W-:Y:S01]  /*37c0*/  FFMA.FTZ R17, R25, R17, R57 ;  /* 0x0000001119117223 */ /* 0x000fe20000010039 */
[----:B------:R-:W-:Y:S01]  /*37d0*/  FADD.FTZ R33, R33, -R20 ;  /* 0x8000001421217221 */ /* 0x000fe20000010000 */
[----:B-1----:R-:W-:-:S05]  /*37e0*/  FADD.FTZ R38, R38, 1 ;  /* 0x3f80000026267421 */ /* 0x002fca0000010000 */
[----:B------:R1:W-:Y:S01]  /*37f0*/  MUFU.EX2 R30, R3 ;  /* 0x00000003001e7308 */ /* 0x0003e20000000800 */
[----:B------:R-:W-:Y:S01]  /*3800*/  FMUL.FTZ R49, R17, -1.4426950216293334961 ;  /* 0xbfb8aa3b11317820 */ /* 0x000fe20000410000 */
[--C-:B------:R-:W-:Y:S02]  /*3810*/  HADD2.F32 R51, -RZ, R12.reuse.H0_H0 ;  /* 0x2000000cff337230 */ /* 0x100fe40000004100 */
[----:B------:R-:W-:Y:S01]  /*3820*/  FADD.FTZ R21, R21, 1 ;  /* 0x3f80000015157421 */ /* 0x000fe20000010000 */
[----:B-1----:R-:W-:Y:S01]  /*3830*/  FMUL.FTZ R3, R28, -1.4426950216293334961 ;  /* 0xbfb8aa3b1c037820 */ /* 0x002fe20000410000 */
[----:B------:R-:W-:Y:S02]  /*3840*/  HADD2.F32 R50, -RZ, R12.H1_H1 ;  /* 0x3000000cff327230 */ /* 0x000fe40000004100 */
[----:B------:R-:W-:Y:S01]  /*3850*/  FMUL.FTZ R12, R52, R33 ;  /* 0x00000021340c7220 */ /* 0x000fe20000410000 */
[----:B0-----:R-:W-:Y:S02]  /*3860*/  FADD.FTZ R2, R2, 1 ;  /* 0x3f80000002027421 */ /* 0x001fe40000010000 */
[----:B------:R-:W0:Y:S01]  /*3870*/  MUFU.EX2 R3, R3 ;  /* 0x0000000300037308 */ /* 0x000e220000000800 */
[----:B------:R-:W-:-:S02]  /*3880*/  HADD2.F32 R31, -RZ, R40.H0_H0 ;  /* 0x20000028ff1f7230 */ /* 0x000fc40000004100 */
[----:B------:R-:W-:Y:S01]  /*3890*/  FFMA.FTZ R12, R0, R12, R18 ;  /* 0x0000000c000c7223 */ /* 0x000fe20000010012 */
[----:B----4-:R-:W-:Y:S01]  /*38a0*/  FADD.FTZ R4, R4, 1 ;  /* 0x3f80000004047421 */ /* 0x010fe20000010000 */
[----:B------:R-:W-:-:S03]  /*38b0*/  HADD2.F32 R40, -RZ, R40.H1_H1 ;  /* 0x30000028ff287230 */ /* 0x000fc60000004100 */
[----:B------:R-:W1:Y:S01]  /*38c0*/  MUFU.RCP R38, R38 ;  /* 0x0000002600267308 */ /* 0x000e620000001000 */
[----:B------:R-:W-:Y:S01]  /*38d0*/  FADD.FTZ R31, R31, -R20 ;  /* 0x800000141f1f7221 */ /* 0x000fe20000010000 */
[----:B------:R-:W-:-:S06]  /*38e0*/  FMUL.FTZ R48, R12, -1.4426950216293334961 ;  /* 0xbfb8aa3b0c307820 */ /* 0x000fcc0000410000 */
[----:B------:R-:W4:Y:S01]  /*38f0*/  MUFU.EX2 R49, R49 ;  /* 0x0000003100317308 */ /* 0x000f220000000800 */
[----:B------:R-:W-:-:S07]  /*3900*/  FADD.FTZ R40, R40, -R20 ;  /* 0x8000001428287221 */ /* 0x000fce0000010000 */
[----:B------:R-:W4:Y:S01]  /*3910*/  MUFU.RCP R21, R21 ;  /* 0x0000001500157308 */ /* 0x000f220000001000 */
[----:B------:R-:W-:-:S07]  /*3920*/  FMUL.FTZ R42, R52, R31 ;  /* 0x0000001f342a7220 */ /* 0x000fce0000410000 */
[----:B------:R-:W4:Y:S01]  /*3930*/  MUFU.RCP R2, R2 ;  /* 0x0000000200027308 */ /* 0x000f220000001000 */
[----:B------:R-:W-:Y:S01]  /*3940*/  FMUL.FTZ R46, R52, R40 ;  /* 0x00000028342e7220 */ /* 0x000fe20000410000 */
[----:B------:R-:W-:Y:S01]  /*3950*/  IADD3 R31, P6, R22, R26, RZ ;  /* 0x0000001a161f7210 */ /* 0x000fe20007fde0ff */
[----:B------:R-:W-:-:S05]  /*3960*/  FADD.FTZ R40, R29, -R20 ;  /* 0x800000141d287221 */ /* 0x000fca0000010000 */
[----:B------:R-:W-:Y:S01]  /*3970*/  MUFU.RCP R4, R4 ;  /* 0x0000000400047308 */ /* 0x000fe20000001000 */
[----:B------:R-:W-:Y:S01]  /*3980*/  IADD3.X R22, RZ, R58, RZ, P5, !PT ;  /* 0x0000003aff167210 */ /* 0x000fe20002ffe4ff */
[----:B------:R-:W-:Y:S01]  /*3990*/  FFMA.FTZ R42, R53, R42, R54 ;  /* 0x0000002a352a7223 */ /* 0x000fe20000010036 */
[----:B------:R-:W-:Y:S01]  /*39a0*/  IADD3 R29, P5, R19, R26, RZ ;  /* 0x0000001a131d7210 */ /* 0x000fe20007fbe0ff */
[----:B------:R-:W-:Y:S01]  /*39b0*/  FADD.FTZ R27, R27, -R20 ;  /* 0x800000141b1b7221 */ /* 0x000fe20000010000 */
[----:B0-----:R-:W-:-:S03]  /*39c0*/  FADD.FTZ R3, R3, 1 ;  /* 0x3f80000003037421 */ /* 0x001fc60000010000 */
[----:B------:R-:W0:Y:S01]  /*39d0*/  MUFU.EX2 R48, R48 ;  /* 0x0000003000307308 */ /* 0x000e220000000800 */
[----:B------:R-:W-:Y:S01]  /*39e0*/  FADD.FTZ R30, R30, 1 ;  /* 0x3f8000001e1e7421 */ /* 0x000fe20000010000 */
[----:B-1----:R-:W-:Y:S01]  /*39f0*/  FMUL.FTZ R38, R36, R38 ;  /* 0x0000002624267220 */ /* 0x002fe20000410000 */
[----:B------:R-:W-:Y:S01]  /*3a00*/  FMUL.FTZ R45, R42, -1.4426950216293334961 ;  /* 0xbfb8aa3b2a2d7820 */ /* 0x000fe20000410000 */
[-C--:B------:R-:W-:Y:S01]  /*3a10*/  IADD3.X R41, RZ, R58.reuse, RZ, P5, !PT ;  /* 0x0000003aff297210 */ /* 0x080fe20002ffe4ff */
[----:B------:R-:W-:Y:S01]  /*3a20*/  FMUL.FTZ R44, R52, R27 ;  /* 0x0000001b342c7220 */ /* 0x000fe20000410000 */
[----:B----4-:R-:W-:Y:S01]  /*3a30*/  FADD.FTZ R49, R49, 1 ;  /* 0x3f80000031317421 */ /* 0x010fe20000010000 */
[----:B------:R-:W-:Y:S01]  /*3a40*/  IADD3.X R19, RZ, R58, RZ, P6, !PT ;  /* 0x0000003aff137210 */ /* 0x000fe200037fe4ff */
[----:B------:R-:W1:Y:S01]  /*3a50*/  MUFU.RCP R36, R3 ;  /* 0x0000000300247308 */ /* 0x000e620000001000 */
[----:B------:R-:W-:Y:S01]  /*3a60*/  IADD3 R33, P6, R43, R26, RZ ;  /* 0x0000001a2b217210 */ /* 0x000fe20007fde0ff */
[----:B------:R-:W-:Y:S01]  /*3a70*/  FMUL.FTZ R34, R34, R21 ;  /* 0x0000001522227220 */ /* 0x000fe20000410000 */
[----:B------:R-:W-:Y:S01]  /*3a80*/  FMUL.FTZ R43, R5, R2 ;  /* 0x00000002052b7220 */ /* 0x000fe20000410000 */
[----:B------:R-:W-:Y:S01]  /*3a90*/  HADD2.F32 R21, -RZ, R14.H0_H0 ;  /* 0x2000000eff157230 */ /* 0x000fe20000004100 */
[----:B------:R-:W-:-:S03]  /*3aa0*/  IADD3 R37, P4, R37, R26, RZ ;  /* 0x0000001a25257210 */ /* 0x000fc60007f9e0ff */
[----:B------:R-:W4:Y:S01]  /*3ab0*/  MUFU.RCP R30, R30 ;  /* 0x0000001e001e7308 */ /* 0x000f220000001000 */
[----:B0-----:R-:W-:-:S07]  /*3ac0*/  FADD.FTZ R5, R48, 1 ;  /* 0x3f80000030057421 */ /* 0x001fce0000010000 */
[----:B------:R-:W0:Y:S08]  /*3ad0*/  MUFU.RCP R2, R49 ;  /* 0x0000003100027308 */ /* 0x000e300000001000 */
[----:B------:R-:W-:Y:S01]  /*3ae0*/  MUFU.EX2 R45, R45 ;  /* 0x0000002d002d7308 */ /* 0x000fe20000000800 */
[----:B-1----:R-:W-:Y:S01]  /*3af0*/  FMUL.FTZ R36, R28, R36 ;  /* 0x000000241c247220 */ /* 0x002fe20000410000 */
[----:B----4-:R-:W-:Y:S01]  /*3b00*/  FMUL.FTZ R32, R32, R30 ;  /* 0x0000001e20207220 */ /* 0x010fe20000410000 */
[----:B------:R-:W-:-:S05]  /*3b10*/  FMUL.FTZ R40, R52, R40 ;  /* 0x0000002834287220 */ /* 0x000fca0000410000 */
[----:B------:R-:W1:Y:S01]  /*3b20*/  MUFU.RCP R5, R5 ;  /* 0x0000000500057308 */ /* 0x000e620000001000 */
[----:B0-----:R-:W-:Y:S01]  /*3b30*/  FMUL.FTZ R30, R17, R2 ;  /* 0x00000002111e7220 */ /* 0x001fe20000410000 */
[----:B------:R-:W-:Y:S01]  /*3b40*/  FFMA.FTZ R46, R55, R46, R56 ;  /* 0x0000002e372e7223 */ /* 0x000fe20000010038 */
[--C-:B------:R-:W-:Y:S01]  /*3b50*/  FADD.FTZ R51, R51, -R20.reuse ;  /* 0x8000001433337221 */ /* 0x100fe20000010000 */
[----:B------:R-:W-:Y:S02]  /*3b60*/  FFMA.FTZ R40, R25, R40, R57 ;  /* 0x0000002819287223 */ /* 0x000fe40000010039 */
[----:B------:R-:W-:Y:S01]  /*3b70*/  FMUL.FTZ R49, R46, -1.4426950216293334961 ;  /* 0xbfb8aa3b2e317820 */ /* 0x000fe20000410000 */
[----:B------:R-:W-:Y:S01]  /*3b80*/  FMUL.FTZ R51, R52, R51 ;  /* 0x0000003334337220 */ /* 0x000fe20000410000 */
[----:B------:R-:W-:Y:S01]  /*3b90*/  FMUL.FTZ R47, R40, -1.4426950216293334961 ;  /* 0xbfb8aa3b282f7820 */ /* 0x000fe20000410000 */
[----:B------:R-:W-:Y:S01]  /*3ba0*/  FADD.FTZ R60, R50, -R20 ;  /* 0x80000014323c7221 */ /* 0x000fe20000010000 */
[----:B------:R-:W-:-:S02]  /*3bb0*/  HADD2.F32 R3, -RZ, R13.H0_H0 ;  /* 0x2000000dff037230 */ /* 0x000fc40000004100 */
[----:B------:R-:W-:Y:S01]  /*3bc0*/  FFMA.FTZ R51, R53, R51, R54 ;  /* 0x0000003335337223 */ /* 0x000fe20000010036 */
[----:B------:R-:W-:Y:S01]  /*3bd0*/  FFMA.FTZ R44, R0, R44, R18 ;  /* 0x0000002c002c7223 */ /* 0x000fe20000010012 */
[----:B------:R-:W-:Y:S01]  /*3be0*/  MUFU.EX2 R49, R49 ;  /* 0x0000003100317308 */ /* 0x000fe20000000800 */
[----:B------:R-:W-:Y:S01]  /*3bf0*/  FMUL.FTZ R61, R52, R60 ;  /* 0x0000003c343d7220 */ /* 0x000fe20000410000 */
[----:B------:R-:W-:Y:S02]  /*3c00*/  HADD2.F32 R13, -RZ, R13.H1_H1 ;  /* 0x3000000dff0d7230 */ /* 0x000fe40000004100 */
[----:B-1----:R-:W-:Y:S01]  /*3c10*/  FMUL.FTZ R12, R12, R5 ;  /* 0x000000050c0c7220 */ /* 0x002fe20000410000 */
[----:B------:R-:W-:Y:S02]  /*3c20*/  HADD2.F32 R5, -RZ, R15.H0_H0 ;  /* 0x2000000fff057230 */ /* 0x000fe40000004100 */
[----:B------:R-:W-:Y:S01]  /*3c30*/  FMUL.FTZ R60, R51, -1.4426950216293334961 ;  /* 0xbfb8aa3b333c7820 */ /* 0x000fe20000410000 */
[----:B------:R-:W0:Y:S01]  /*3c40*/  MUFU.EX2 R47, R47 ;  /* 0x0000002f002f7308 */ /* 0x000e220000000800 */
[----:B------:R-:W-:Y:S01]  /*3c50*/  FMUL.FTZ R59, R44, -1.4426950216293334961 ;  /* 0xbfb8aa3b2c3b7820 */ /* 0x000fe20000410000 */
[--C-:B------:R-:W-:Y:S01]  /*3c60*/  FADD.FTZ R3, R3, -R20.reuse ;  /* 0x8000001403037221 */ /* 0x100fe20000010000 */
[--C-:B------:R-:W-:Y:S01]  /*3c70*/  FADD.FTZ R5, R5, -R20.reuse ;  /* 0x8000001405057221 */ /* 0x100fe20000010000 */
[----:B------:R-:W-:-:S02]  /*3c80*/  FADD.FTZ R13, R13, -R20 ;  /* 0x800000140d0d7221 */ /* 0x000fc40000010000 */
[C---:B------:R-:W-:Y:S02]  /*3c90*/  FMUL.FTZ R3, R52.reuse, R3 ;  /* 0x0000000334037220 */ /* 0x040fe40000410000 */
[----:B------:R1:W-:Y:S01]  /*3ca0*/  MUFU.EX2 R50, R59 ;  /* 0x0000003b00327308 */ /* 0x0003e20000000800 */
[C---:B------:R-:W-:Y:S01]  /*3cb0*/  FMUL.FTZ R5, R52.reuse, R5 ;  /* 0x0000000534057220 */ /* 0x040fe20000410000 */
[----:B------:R-:W-:Y:S01]  /*3cc0*/  FFMA.FTZ R61, R55, R61, R56 ;  /* 0x0000003d373d7223 */ /* 0x000fe20000010038 */
[----:B------:R-:W-:Y:S01]  /*3cd0*/  FMUL.FTZ R13, R52, R13 ;  /* 0x0000000d340d7220 */ /* 0x000fe20000410000 */
[----:B------:R-:W-:-:S04]  /*3ce0*/  FFMA.FTZ R3, R25, R3, R57 ;  /* 0x0000000319037223 */ /* 0x000fc80000010039 */
[----:B------:R-:W-:Y:S01]  /*3cf0*/  MUFU.EX2 R60, R60 ;  /* 0x0000003c003c7308 */ /* 0x000fe20000000800 */
[----:B------:R-:W-:Y:S01]  /*3d00*/  STL [R1+0x30], R30 ;  /* 0x0000301e01007387 */ /* 0x000fe20000100800 */
[----:B------:R-:W-:Y:S01]  /*3d10*/  FFMA.FTZ R5, R25, R5, R57 ;  /* 0x0000000519057223 */ /* 0x000fe20000010039 */
[----:B-1----:R-:W-:Y:S01]  /*3d20*/  FMUL.FTZ R59, R61, -1.4426950216293334961 ;  /* 0xbfb8aa3b3d3b7820 */ /* 0x002fe20000410000 */
[----:B------:R-:W-:Y:S01]  /*3d30*/  FFMA.FTZ R13, R0, R13, R18 ;  /* 0x0000000d000d7223 */ /* 0x000fe20000010012 */
[----:B------:R-:W-:Y:S04]  /*3d40*/  STL [R1+0x2c], R12 ;  /* 0x00002c0c01007387 */ /* 0x000fe80000100800 */
[----:B------:R-:W4:Y:S01]  /*3d50*/  LDL.LU R25, [R1+0x68] ;  /* 0x0000680001197983 */ /* 0x000f220000300800 */
[----:B0-----:R-:W-:Y:S01]  /*3d60*/  FADD.FTZ R47, R47, 1 ;  /* 0x3f8000002f2f7421 */ /* 0x001fe20000010000 */
[----:B------:R-:W0:Y:S08]  /*3d70*/  MUFU.EX2 R59, R59 ;  /* 0x0000003b003b7308 */ /* 0x000e300000000800 */
[----:B------:R-:W1:Y:S01]  /*3d80*/  MUFU.RCP R47, R47 ;  /* 0x0000002f002f7308 */ /* 0x000e620000001000 */
[----:B0-----:R-:W-:-:S07]  /*3d90*/  FADD.FTZ R59, R59, 1 ;  /* 0x3f8000003b3b7421 */ /* 0x001fce0000010000 */
[----:B------:R-:W-:Y:S01]  /*3da0*/  MUFU.RCP R59, R59 ;  /* 0x0000003b003b7308 */ /* 0x000fe20000001000 */
[----:B-1----:R-:W-:Y:S01]  /*3db0*/  FMUL.FTZ R40, R40, R47 ;  /* 0x0000002f28287220 */ /* 0x002fe20000410000 */
[----:B--2---:R-:W-:-:S04]  /*3dc0*/  IADD3 R27, P5, R39, R26, RZ ;  /* 0x0000001a271b7210 */ /* 0x004fc80007fbe0ff */
[----:B------:R-:W-:Y:S02]  /*3dd0*/  IADD3.X R39, RZ, R58, RZ, P5, !PT ;  /* 0x0000003aff277210 */ /* 0x000fe40002ffe4ff */
[----:B---3--:R-:W-:Y:S01]  /*3de0*/  IADD3 R26, P5, R23, R26, RZ ;  /* 0x0000001a171a7210 */ /* 0x008fe20007fbe0ff */
[----:B------:R-:W-:Y:S01]  /*3df0*/  FMUL.FTZ R23, R16, R4 ;  /* 0x0000000410177220 */ /* 0x000fe20000410000 */
[----:B------:R-:W-:Y:S01]  /*3e00*/  FADD.FTZ R4, R21, -R20 ;  /* 0x8000001415047221 */ /* 0x000fe20000010000 */
[----:B------:R-:W-:-:S05]  /*3e10*/  HADD2.F32 R21, -RZ, R14.H1_H1 ;  /* 0x3000000eff157230 */ /* 0x000fca0000004100 */
[----:B------:R-:W-:-:S04]  /*3e20*/  FADD.FTZ R21, R21, -R20 ;  /* 0x8000001415157221 */ /* 0x000fc80000010000 */
[C---:B------:R-:W-:Y:S01]  /*3e30*/  FMUL.FTZ R28, R52.reuse, R21 ;  /* 0x00000015341c7220 */ /* 0x040fe20000410000 */
[----:B------:R-:W-:-:S03]  /*3e40*/  FMUL.FTZ R4, R52, R4 ;  /* 0x0000000434047220 */ /* 0x000fc60000410000 */
[----:B------:R-:W-:Y:S01]  /*3e50*/  FFMA.FTZ R17, R55, R28, R56 ;  /* 0x0000001c37117223 */ /* 0x000fe20000010038 */
[----:B------:R-:W-:Y:S01]  /*3e60*/  FADD.FTZ R28, R45, 1 ;  /* 0x3f8000002d1c7421 */ /* 0x000fe20000010000 */
[----:B------:R-:W-:-:S05]  /*3e70*/  FFMA.FTZ R4, R53, R4, R54 ;  /* 0x0000000435047223 */ /* 0x000fca0000010036 */
[----:B------:R-:W0:Y:S01]  /*3e80*/  MUFU.RCP R28, R28 ;  /* 0x0000001c001c7308 */ /* 0x000e220000001000 */
[----:B------:R-:W-:-:S07]  /*3e90*/  FMUL.FTZ R21, R4, -1.4426950216293334961 ;  /* 0xbfb8aa3b04157820 */ /* 0x000fce0000410000 */
[----:B------:R1:W-:Y:S02]  /*3ea0*/  MUFU.EX2 R2, R21 ;  /* 0x0000001500027308 */ /* 0x0003e40000000800 */
[----:B-1----:R-:W-:-:S05]  /*3eb0*/  HADD2.F32 R21, -RZ, R15.H1_H1 ;  /* 0x3000000fff157230 */ /* 0x002fca0000004100 */
[----:B------:R-:W-:Y:S01]  /*3ec0*/  FADD.FTZ R21, R21, -R20 ;  /* 0x8000001415157221 */ /* 0x000fe20000010000 */
[----:B0-----:R-:W-:-:S03]  /*3ed0*/  FMUL.FTZ R42, R42, R28 ;  /* 0x0000001c2a2a7220 */ /* 0x001fc60000410000 */
[----:B------:R-:W-:Y:S01]  /*3ee0*/  FMUL.FTZ R21, R52, R21 ;  /* 0x0000001534157220 */ /* 0x000fe20000410000 */
[----:B------:R-:W-:-:S03]  /*3ef0*/  FMUL.FTZ R16, R3, -1.4426950216293334961 ;  /* 0xbfb8aa3b03107820 */ /* 0x000fc60000410000 */
[----:B------:R-:W-:Y:S02]  /*3f00*/  FFMA.FTZ R21, R0, R21, R18 ;  /* 0x0000001500157223 */ /* 0x000fe40000010012 */
[----:B------:R-:W2:Y:S01]  /*3f10*/  LDL.LU R18, [R1+0x64] ;  /* 0x0000640001127983 */ /* 0x000ea20000300800 */
[----:B------:R-:W-:-:S03]  /*3f20*/  FMUL.FTZ R14, R13, -1.4426950216293334961 ;  /* 0xbfb8aa3b0d0e7820 */ /* 0x000fc60000410000 */
[----:B------:R0:W-:Y:S01]  /*3f30*/  STL [R1+0x28], R42 ;  /* 0x0000282a01007387 */ /* 0x0001e20000100800 */
[----:B------:R-:W1:Y:S01]  /*3f40*/  MUFU.EX2 R16, R16 ;  /* 0x0000001000107308 */ /* 0x000e620000000800 */
[----:B0-----:R-:W-:-:S07]  /*3f50*/  FADD.FTZ R42, R49, 1 ;  /* 0x3f800000312a7421 */ /* 0x001fce0000010000 */
[----:B------:R-:W-:Y:S01]  /*3f60*/  MUFU.EX2 R14, R14 ;  /* 0x0000000e000e7308 */ /* 0x000fe20000000800 */
[----:B------:R-:W-:Y:S01]  /*3f70*/  FADD.FTZ R49, R50, 1 ;  /* 0x3f80000032317421 */ /* 0x000fe20000010000 */
[----:B------:R-:W-:-:S06]  /*3f80*/  FADD.FTZ R50, R60, 1 ;  /* 0x3f8000003c327421 */ /* 0x000fcc0000010000 */
[----:B------:R-:W0:Y:S08]  /*3f90*/  MUFU.RCP R42, R42 ;  /* 0x0000002a002a7308 */ /* 0x000e300000001000 */
[----:B------:R-:W3:Y:S01]  /*3fa0*/  MUFU.RCP R49, R49 ;  /* 0x0000003100317308 */ /* 0x000ee20000001000 */
[----:B-1----:R-:W-:-:S07]  /*3fb0*/  FADD.FTZ R16, R16, 1 ;  /* 0x3f80000010107421 */ /* 0x002fce0000010000 */
[----:B------:R-:W1:Y:S01]  /*3fc0*/  MUFU.RCP R50, R50 ;  /* 0x0000003200327308 */ /* 0x000e620000001000 */
[----:B0-----:R-:W-:Y:S01]  /*3fd0*/  FMUL.FTZ R42, R46, R42 ;  /* 0x0000002a2e2a7220 */ /* 0x001fe20000410000 */
[----:B------:R-:W-:Y:S01]  /*3fe0*/  FADD.FTZ R14, R14, 1 ;  /* 0x3f8000000e0e7421 */ /* 0x000fe20000010000 */
[----:B------:R-:W-:-:S03]  /*3ff0*/  FADD.FTZ R2, R2, 1 ;  /* 0x3f80000002027421 */ /* 0x000fc60000010000 */
[----:B------:R3:W-:Y:S02]  /*4000*/  STL [R1+0x1c], R42 ;  /* 0x00001c2a01007387 */ /* 0x0007e40000100800 */
[----:B------:R-:W0:Y:S02]  /*4010*/  MUFU.RCP R16, R16 ;  /* 0x0000001000107308 */ /* 0x000e240000001000 */
[----:B------:R1:W-:Y:S06]  /*4020*/  STL [R1+0x14], R40 ;  /* 0x0000142801007387 */ /* 0x0003ec0000100800 */
[----:B------:R-:W0:Y:S01]  /*4030*/  MUFU.RCP R14, R14 ;  /* 0x0000000e000e7308 */ /* 0x000e220000001000 */
[----:B---3--:R-:W-:-:S07]  /*4040*/  FMUL.FTZ R42, R44, R49 ;  /* 0x000000312c2a7220 */ /* 0x008fce0000410000 */
[----:B-1----:R1:W-:Y:S01]  /*4050*/  MUFU.RCP R40, R2 ;  /* 0x0000000200287308 */ /* 0x0023e20000001000 */
[----:B------:R3:W-:Y:S01]  /*4060*/  STL [R1+0x10], R42 ;  /* 0x0000102a01007387 */ /* 0x0007e20000100800 */
[----:B-1----:R-:W-:-:S05]  /*4070*/  FMUL.FTZ R2, R51, R50 ;  /* 0x0000003233027220 */ /* 0x002fca0000410000 */
[----:B------:R1:W-:Y:S01]  /*4080*/  STL [R1+0x8], R2 ;  /* 0x0000080201007387 */ /* 0x0003e20000100800 */
[----:B---3--:R-:W-:Y:S01]  /*4090*/  FMUL.FTZ R42, R61, R59 ;  /* 0x0000003b3d2a7220 */ /* 0x008fe20000410000 */
[----:B0-----:R-:W-:Y:S01]  /*40a0*/  FMUL.FTZ R61, R3, R16 ;  /* 0x00000010033d7220 */ /* 0x001fe20000410000 */
[--C-:B-1----:R-:W-:Y:S02]  /*40b0*/  HADD2.F32 R2, -RZ, R9.reuse.H0_H0 ;  /* 0x20000009ff027230 */ /* 0x102fe40000004100 */
[----:B------:R-:W-:-:S03]  /*40c0*/  HADD2.F32 R3, -RZ, R9.H1_H1 ;  /* 0x30000009ff037230 */ /* 0x000fc60000004100 */
[----:B------:R-:W-:Y:S01]  /*40d0*/  FADD.FTZ R2, R2, -R20 ;  /* 0x8000001402027221 */ /* 0x000fe20000010000 */
[----:B------:R-:W-:Y:S03]  /*40e0*/  STL [R1+0x4], R42 ;  /* 0x0000042a01007387 */ /* 0x000fe60000100800 */
[----:B------:R-:W-:Y:S01]  /*40f0*/  FMUL.FTZ R9, R52, R2 ;  /* 0x0000000234097220 */ /* 0x000fe20000410000 */
[----:B------:R-:W-:Y:S01]  /*4100*/  FMUL.FTZ R2, R13, R14 ;  /* 0x0000000e0d027220 */ /* 0x000fe20000410000 */
[----:B------:R0:W-:Y:S04]  /*4110*/  STL [R1+0x38], R61 ;  /* 0x0000383d01007387 */ /* 0x0001e80000100800 */
[----:B0-----:R-:W3:Y:S04]  /*4120*/  LDL.LU R61, [R1+0x20] ;  /* 0x00002000013d7983 */ /* 0x001ee80000300800 */
[----:B------:R0:W-:Y:S04]  /*4130*/  STL [R1+0x3c], R2 ;  /* 0x00003c0201007387 */ /* 0x0001e80000100800 */
[----:B0-----:R-:W4:Y:S01]  /*4140*/  LDL.LU R2, [R1+0x18] ;  /* 0x0000180001027983 */ /* 0x001f220000300800 */
[----:B------:R-:W-:Y:S01]  /*4150*/  FMUL.FTZ R48, R5, -1.4426950216293334961 ;  /* 0xbfb8aa3b05307820 */ /* 0x000fe20000410000 */
[----:B------:R-:W-:-:S05]  /*4160*/  FMUL.FTZ R30, R17, -1.4426950216293334961 ;  /* 0xbfb8aa3b111e7820 */ /* 0x000fca0000410000 */
[----:B------:R-:W0:Y:S01]  /*4170*/  MUFU.EX2 R48, R48 ;  /* 0x0000003000307308 */ /* 0x000e220000000800 */
[----:B------:R-:W-:Y:S01]  /*4180*/  FMUL.FTZ R45, R21, -1.4426950216293334961 ;  /* 0xbfb8aa3b152d7820 */ /* 0x000fe20000410000 */
[----:B------:R-:W-:-:S06]  /*4190*/  HADD2.F32 R12, -RZ, R8.H0_H0 ;  /* 0x20000008ff0c7230 */ /* 0x000fcc0000004100 */
[----:B------:R-:W1:Y:S01]  /*41a0*/  MUFU.EX2 R30, R30 ;  /* 0x0000001e001e7308 */ /* 0x000e620000000800 */
[----:B------:R-:W-:-:S07]  /*41b0*/  FADD.FTZ R12, R12, -R20 ;  /* 0x800000140c0c7221 */ /* 0x000fce0000010000 */
[----:B------:R-:W1:Y:S01]  /*41c0*/  MUFU.EX2 R45, R45 ;  /* 0x0000002d002d7308 */ /* 0x000e620000000800 */
[----:B0-----:R-:W-:Y:S01]  /*41d0*/  FADD.FTZ R48, R48, 1 ;  /* 0x3f80000030307421 */ /* 0x001fe20000010000 */
[----:B------:R-:W-:Y:S02]  /*41e0*/  HADD2.F32 R8, -RZ, R8.H1_H1 ;  /* 0x30000008ff087230 */ /* 0x000fe40000004100 */
[----:B------:R-:W-:-:S04]  /*41f0*/  FMUL.FTZ R12, R52, R12 ;  /* 0x0000000c340c7220 */ /* 0x000fc80000410000 */
[----:B------:R-:W0:Y:S01]  /*4200*/  MUFU.RCP R16, R48 ;  /* 0x0000003000107308 */ /* 0x000e220000001000 */
[----:B------:R-:W-:Y:S01]  /*4210*/  FADD.FTZ R8, R8, -R20 ;  /* 0x8000001408087221 */ /* 0x000fe20000010000 */
[----:B------:R-:W-:Y:S01]  /*4220*/  FFMA.FTZ R12, R53, R12, R54 ;  /* 0x0000000c350c7223 */ /* 0x000fe20000010036 */
[----:B-1----:R-:W-:Y:S02]  /*4230*/  FADD.FTZ R30, R30, 1 ;  /* 0x3f8000001e1e7421 */ /* 0x002fe40000010000 */
[----:B------:R-:W-:Y:S01]  /*4240*/  FMUL.FTZ R8, R52, R8 ;  /* 0x0000000834087220 */ /* 0x000fe20000410000 */
[----:B------:R-:W-:Y:S01]  /*4250*/  FMUL.FTZ R15, R12, -1.4426950216293334961 ;  /* 0xbfb8aa3b0c0f7820 */ /* 0x000fe20000410000 */
[----:B------:R-:W-:Y:S02]  /*4260*/  FADD.FTZ R45, R45, 1 ;  /* 0x3f8000002d2d7421 */ /* 0x000fe40000010000 */
[----:B------:R-:W1:Y:S01]  /*4270*/  MUFU.RCP R30, R30 ;  /* 0x0000001e001e7308 */ /* 0x000e620000001000 */
[----:B------:R-:W-:Y:S01]  /*4280*/  FFMA.FTZ R8, R55, R8, R56 ;  /* 0x0000000837087223 */ /* 0x000fe20000010038 */
[----:B------:R-:W-:-:S03]  /*4290*/  HADD2.F32 R42, -RZ, R6.H0_H0 ;  /* 0x20000006ff2a7230 */ /* 0x000fc60000004100 */
[----:B------:R-:W-:-:S03]  /*42a0*/  FMUL.FTZ R28, R8, -1.4426950216293334961 ;  /* 0xbfb8aa3b081c7820 */ /* 0x000fc60000410000 */
[----:B------:R1:W1:Y:S01]  /*42b0*/  MUFU.RCP R14, R45 ;  /* 0x0000002d000e7308 */ /* 0x0002620000001000 */
[----:B0-----:R-:W-:Y:S01]  /*42c0*/  FMUL.FTZ R5, R5, R16 ;  /* 0x0000001005057220 */ /* 0x001fe20000410000 */
[----:B------:R-:W-:-:S06]  /*42d0*/  HADD2.F32 R16, -RZ, R7.H0_H0 ;  /* 0x20000007ff107230 */ /* 0x000fcc0000004100 */
[----:B------:R-:W0:Y:S01]  /*42e0*/  MUFU.EX2 R15, R15 ;  /* 0x0000000f000f7308 */ /* 0x000e220000000800 */
[----:B------:R-:W-:Y:S02]  /*42f0*/  HADD2.F32 R7, -RZ, R7.H1_H1 ;  /* 0x30000007ff077230 */ /* 0x000fe40000004100 */
[--C-:B------:R-:W-:Y:S01]  /*4300*/  FADD.FTZ R42, R42, -R20.reuse ;  /* 0x800000142a2a7221 */ /* 0x100fe20000010000 */
[----:B------:R-:W-:Y:S02]  /*4310*/  HADD2.F32 R6, -RZ, R6.H1_H1 ;  /* 0x30000006ff067230 */ /* 0x000fe40000004100 */
[--C-:B------:R-:W-:Y:S02]  /*4320*/  FADD.FTZ R13, R3, -R20.reuse ;  /* 0x80000014030d7221 */ /* 0x100fe40000010000 */
[----:B------:R-:W-:Y:S01]  /*4330*/  MUFU.EX2 R28, R28 ;  /* 0x0000001c001c7308 */ /* 0x000fe20000000800 */
[----:B------:R-:W-:Y:S01]  /*4340*/  FADD.FTZ R7, R7, -R20 ;  /* 0x8000001407077221 */ /* 0x000fe20000010000 */
[----:B------:R-:W-:Y:S01]  /*4350*/  FMUL.FTZ R3, R4, R40 ;  /* 0x0000002804037220 */ /* 0x000fe20000410000 */
[----:B-1----:R-:W-:Y:S01]  /*4360*/  FMUL.FTZ R4, R17, R30 ;  /* 0x0000001e11047220 */ /* 0x002fe20000410000 */
[----:B------:R-:W-:Y:S01]  /*4370*/  FMUL.FTZ R17, R52, R42 ;  /* 0x0000002a34117220 */ /* 0x000fe20000410000 */
[----:B------:R-:W-:-:S02]  /*4380*/  HADD2.F32 R45, -RZ, R10.H0_H0 ;  /* 0x2000000aff2d7230 */ /* 0x000fc40000004100 */
[--C-:B------:R-:W-:Y:S01]  /*4390*/  FADD.FTZ R42, R6, -R20.reuse ;  /* 0x80000014062a7221 */ /* 0x100fe20000010000 */
[C---:B------:R-:W-:Y:S01]  /*43a0*/  FMUL.FTZ R7, R52.reuse, R7 ;  /* 0x0000000734077220 */ /* 0x040fe20000410000 */
[----:B------:R-:W-:Y:S01]  /*43b0*/  FMUL.FTZ R6, R21, R14 ;  /* 0x0000000e15067220 */ /* 0x000fe20000410000 */
[----:B0-----:R-:W-:Y:S01]  /*43c0*/  FADD.FTZ R21, R15, 1 ;  /* 0x3f8000000f157421 */ /* 0x001fe20000010000 */
[C---:B------:R-:W-:Y:S01]  /*43d0*/  FMUL.FTZ R13, R52.reuse, R13 ;  /* 0x0000000d340d7220 */ /* 0x040fe20000410000 */
[----:B------:R-:W-:Y:S01]  /*43e0*/  FADD.FTZ R45, R45, -R20 ;  /* 0x800000142d2d7221 */ /* 0x000fe20000010000 */
[----:B------:R-:W-:Y:S01]  /*43f0*/  FFMA.FTZ R17, R53, R17, R54 ;  /* 0x0000001135117223 */ /* 0x000fe20000010036 */
[----:B------:R-:W-:Y:S01]  /*4400*/  FMUL.FTZ R42, R52, R42 ;  /* 0x0000002a342a7220 */ /* 0x000fe20000410000 */
[----:B------:R-:W-:Y:S02]  /*4410*/  FADD.FTZ R14, R16, -R20 ;  /* 0x80000014100e7221 */ /* 0x000fe40000010000 */
[----:B------:R-:W-:Y:S01]  /*4420*/  FMUL.FTZ R47, R17, -1.4426950216293334961 ;  /* 0xbfb8aa3b112f7820 */ /* 0x000fe20000410000 */
[----:B------:R-:W-:Y:S01]  /*4430*/  FFMA.FTZ R16, R55, R42, R56 ;  /* 0x0000002a37107223 */ /* 0x000fe20000010038 */
[----:B------:R-:W-:-:S03]  /*4440*/  FMUL.FTZ R14, R52, R14 ;  /* 0x0000000e340e7220 */ /* 0x000fc60000410000 */
[----:B------:R-:W-:Y:S01]  /*4450*/  FMUL.FTZ R44, R16, -1.4426950216293334961 ;  /* 0xbfb8aa3b102c7820 */ /* 0x000fe20000410000 */
[----:B------:R-:W0:Y:S08]  /*4460*/  MUFU.EX2 R47, R47 ;  /* 0x0000002f002f7308 */ /* 0x000e300000000800 */
[----:B------:R-:W1:Y:S01]  /*4470*/  MUFU.EX2 R44, R44 ;  /* 0x0000002c002c7308 */ /* 0x000e620000000800 */
[----:B0-----:R-:W-:Y:S01]  /*4480*/  FADD.FTZ R47, R47, 1 ;  /* 0x3f8000002f2f7421 */ /* 0x001fe20000010000 */
[----:B-1----:R-:W-:-:S06]  /*4490*/  FADD.FTZ R44, R44, 1 ;  /* 0x3f8000002c2c7421 */ /* 0x002fcc0000010000 */
[----:B------:R-:W-:Y:S01]  /*44a0*/  MUFU.RCP R44, R44 ;  /* 0x0000002c002c7308 */ /* 0x000fe20000001000 */
[C-C-:B---3--:R-:W-:Y:S01]  /*44b0*/  FFMA.FTZ R15, R0.reuse, R7, R61.reuse ;  /* 0x00000007000f7223 */ /* 0x148fe2000001003d */
[----:B------:R-:W-:-:S06]  /*44c0*/  FFMA.FTZ R13, R0, R13, R61 ;  /* 0x0000000d000d7223 */ /* 0x000fcc000001003d */
[----:B------:R0:W1:Y:S01]  /*44d0*/  MUFU.RCP R7, R21 ;  /* 0x0000001500077308 */ /* 0x0000620000001000 */
[----:B----4-:R-:W-:Y:S01]  /*44e0*/  FFMA.FTZ R9, R2, R9, R57 ;  /* 0x0000000902097223 */ /* 0x010fe20000010039 */
[----:B0-----:R-:W-:Y:S02]  /*44f0*/  HADD2.F32 R21, -RZ, R10.H1_H1 ;  /* 0x3000000aff157230 */ /* 0x001fe40000004100 */
[----:B------:R-:W-:Y:S01]  /*4500*/  FMUL.FTZ R10, R52, R45 ;  /* 0x0000002d340a7220 */ /* 0x000fe20000410000 */
[----:B------:R-:W-:Y:S01]  /*4510*/  FMUL.FTZ R40, R9, -1.4426950216293334961 ;  /* 0xbfb8aa3b09287820 */ /* 0x000fe20000410000 */
[----:B------:R-:W-:-:S03]  /*4520*/  FADD.FTZ R45, R28, 1 ;  /* 0x3f8000001c2d7421 */ /* 0x000fc60000010000 */
[----:B------:R0:W-:Y:S01]  /*4530*/  MUFU.EX2 R30, R40 ;  /* 0x00000028001e7308 */ /* 0x0001e20000000800 */
[----:B------:R-:W-:Y:S01]  /*4540*/  FFMA.FTZ R28, R53, R10, R54 ;  /* 0x0000000a351c7223 */ /* 0x000fe20000010036 */
[----:B0-----:R-:W-:-:S06]  /*4550*/  FMUL.FTZ R40, R13, -1.4426950216293334961 ;  /* 0xbfb8aa3b0d287820 */ /* 0x001fcc0000410000 */
[----:B------:R-:W0:Y:S08]  /*4560*/  MUFU.RCP R10, R45 ;  /* 0x0000002d000a7308 */ /* 0x000e300000001000 */
[----:B------:R-:W3:Y:S01]  /*4570*/  MUFU.EX2 R40, R40 ;  /* 0x0000002800287308 */ /* 0x000ee20000000800 */
[----:B------:R-:W-:Y:S01]  /*4580*/  FFMA.FTZ R14, R2, R14, R57 ;  /* 0x0000000e020e7223 */ /* 0x000fe20000010039 */
[----:B-1----:R-:W-:-:S03]  /*4590*/  FMUL.FTZ R7, R12, R7 ;  /* 0x000000070c077220 */ /* 0x002fc60000410000 */
[----:B------:R-:W-:Y:S01]  /*45a0*/  FMUL.FTZ R42, R14, -1.4426950216293334961 ;  /* 0xbfb8aa3b0e2a7820 */ /* 0x000fe20000410000 */
[----:B0-----:R-:W-:Y:S01]  /*45b0*/  FMUL.FTZ R8, R8, R10 ;  /* 0x0000000a08087220 */ /* 0x001fe20000410000 */
[----:B------:R-:W-:-:S04]  /*45c0*/  HADD2.F32 R10, -RZ, R11.H0_H0 ;  /* 0x2000000bff0a7230 */ /* 0x000fc80000004100 */
[----:B------:R-:W-:Y:S01]  /*45d0*/  MUFU.EX2 R42, R42 ;  /* 0x0000002a002a7308 */ /* 0x000fe20000000800 */
[----:B---3--:R-:W-:Y:S01]  /*45e0*/  FADD.FTZ R40, R40, 1 ;  /* 0x3f80000028287421 */ /* 0x008fe20000010000 */
[----:B------:R-:W-:-:S06]  /*45f0*/  FADD.FTZ R12, R10, -R20 ;  /* 0x800000140a0c7221 */ /* 0x000fcc0000010000 */
[----:B------:R-:W0:Y:S01]  /*4600*/  MUFU.RCP R10, R40 ;  /* 0x00000028000a7308 */ /* 0x000e220000001000 */
[----:B------:R-:W-:Y:S01]  /*4610*/  FMUL.FTZ R46, R15, -1.4426950216293334961 ;  /* 0xbfb8aa3b0f2e7820 */ /* 0x000fe20000410000 */
[----:B------:R-:W-:Y:S01]  /*4620*/  FADD.FTZ R30, R30, 1 ;  /* 0x3f8000001e1e7421 */ /* 0x000fe20000010000 */
[----:B------:R-:W-:Y:S01]  /*4630*/  FMUL.FTZ R12, R52, R12 ;  /* 0x0000000c340c7220 */ /* 0x000fe20000410000 */
[----:B------:R-:W-:Y:S01]  /*4640*/  FMUL.FTZ R48, R28, -1.4426950216293334961 ;  /* 0xbfb8aa3b1c307820 */ /* 0x000fe20000410000 */
[----:B------:R-:W-:-:S03]  /*4650*/  FADD.FTZ R21, R21, -R20 ;  /* 0x8000001415157221 */ /* 0x000fc60000010000 */
[----:B------:R1:W-:Y:S01]  /*4660*/  MUFU.RCP R49, R30 ;  /* 0x0000001e00317308 */ /* 0x0003e20000001000 */
[----:B------:R-:W-:-:S07]  /*4670*/  FMUL.FTZ R21, R52, R21 ;  /* 0x0000001534157220 */ /* 0x000fce0000410000 */
[----:B------:R-:W-:Y:S01]  /*4680*/  MUFU.EX2 R46, R46 ;  /* 0x0000002e002e7308 */ /* 0x000fe20000000800 */
[----:B-1----:R-:W-:-:S07]  /*4690*/  FFMA.FTZ R30, R2, R12, R57 ;  /* 0x0000000c021e7223 */ /* 0x002fce0000010039 */
[----:B------:R-:W1:Y:S01]  /*46a0*/  MUFU.RCP R12, R47 ;  /* 0x0000002f000c7308 */ /* 0x000e620000001000 */
[----:B0-----:R-:W-:-:S07]  /*46b0*/  FMUL.FTZ R10, R13, R10 ;  /* 0x0000000a0d0a7220 */ /* 0x001fce0000410000 */
[----:B------:R-:W0:Y:S01]  /*46c0*/  MUFU.EX2 R48, R48 ;  /* 0x0000003000307308 */ /* 0x000e220000000800 */
[----:B------:R-:W-:Y:S01]  /*46d0*/  FFMA.FTZ R21, R55, R21, R56 ;  /* 0x0000001537157223 */ /* 0x000fe20000010038 */
[----:B------:R-:W-:Y:S01]  /*46e0*/  FADD.FTZ R13, R42, 1 ;  /* 0x3f8000002a0d7421 */ /* 0x000fe20000010000 */
[----:B------:R-:W-:Y:S02]  /*46f0*/  HADD2.F32 R42, -RZ, R11.H1_H1 ;  /* 0x3000000bff2a7230 */ /* 0x000fe40000004100 */
[----:B------:R-:W-:-:S03]  /*4700*/  FMUL.FTZ R45, R21, -1.4426950216293334961 ;  /* 0xbfb8aa3b152d7820 */ /* 0x000fc60000410000 */
[----:B------:R-:W-:Y:S01]  /*4710*/  FADD.FTZ R42, R42, -R20 ;  /* 0x800000142a2a7221 */ /* 0x000fe20000010000 */
[----:B-1----:R-:W-:Y:S01]  /*4720*/  FMUL.FTZ R11, R17, R12 ;  /* 0x0000000c110b7220 */ /* 0x002fe20000410000 */
[----:B------:R-:W-:Y:S01]  /*4730*/  FADD.FTZ R46, R46, 1 ;  /* 0x3f8000002e2e7421 */ /* 0x000fe20000010000 */
[----:B------:R-:W1:Y:S01]  /*4740*/  MUFU.EX2 R45, R45 ;  /* 0x0000002d002d7308 */ /* 0x000e620000000800 */
[----:B------:R-:W-:Y:S01]  /*4750*/  FMUL.FTZ R42, R52, R42 ;  /* 0x0000002a342a7220 */ /* 0x000fe20000410000 */
[----:B0-----:R-:W-:-:S03]  /*4760*/  FADD.FTZ R17, R48, 1 ;  /* 0x3f80000030117421 */ /* 0x001fc60000010000 */
[----:B------:R-:W-:-:S03]  /*4770*/  FFMA.FTZ R42, R0, R42, R61 ;  /* 0x0000002a002a7223 */ /* 0x000fc6000001003d */
[----:B------:R-:W0:Y:S01]  /*4780*/  MUFU.RCP R13, R13 ;  /* 0x0000000d000d7308 */ /* 0x000e220000001000 */
[----:B------:R-:W-:Y:S01]  /*4790*/  FMUL.FTZ R40, R30, -1.4426950216293334961 ;  /* 0xbfb8aa3b1e287820 */ /* 0x000fe20000410000 */
[----:B------:R-:W-:Y:S01]  /*47a0*/  FMUL.FTZ R12, R16, R44 ;  /* 0x0000002c100c7220 */ /* 0x000fe20000410000 */
[----:B------:R-:W-:-:S05]  /*47b0*/  FMUL.FTZ R16, R42, -1.4426950216293334961 ;  /* 0xbfb8aa3b2a107820 */ /* 0x000fca0000410000 */
[----:B------:R-:W3:Y:S08]  /*47c0*/  MUFU.RCP R46, R46 ;  /* 0x0000002e002e7308 */ /* 0x000ef00000001000 */
[----:B------:R-:W4:Y:S01]  /*47d0*/  MUFU.RCP R17, R17 ;  /* 0x0000001100117308 */ /* 0x000f220000001000 */
[----:B-1----:R-:W-:-:S07]  /*47e0*/  FADD.FTZ R44, R45, 1 ;  /* 0x3f8000002d2c7421 */ /* 0x002fce0000010000 */
[----:B------:R-:W1:Y:S01]  /*47f0*/  MUFU.EX2 R40, R40 ;  /* 0x0000002800287308 */ /* 0x000e620000000800 */
[----:B0-----:R-:W-:-:S07]  /*4800*/  FMUL.FTZ R13, R14, R13 ;  /* 0x0000000d0e0d7220 */ /* 0x001fce0000410000 */
[----:B------:R-:W0:Y:S01]  /*4810*/  MUFU.EX2 R16, R16 ;  /* 0x0000001000107308 */ /* 0x000e220000000800 */
[----:B---3--:R-:W-:Y:S01]  /*4820*/  FMUL.FTZ R14, R15, R46 ;  /* 0x0000002e0f0e7220 */ /* 0x008fe20000410000 */
[----:B----4-:R-:W-:Y:S01]  /*4830*/  FMUL.FTZ R15, R28, R17 ;  /* 0x000000111c0f7220 */ /* 0x010fe20000410000 */
[----:B------:R-:W-:-:S05]  /*4840*/  HADD2.F32 R28, -RZ, R24.H0_H0 ;  /* 0x20000018ff1c7230 */ /* 0x000fca0000004100 */
[----:B------:R-:W3:Y:S01]  /*4850*/  MUFU.RCP R44, R44 ;  /* 0x0000002c002c7308 */ /* 0x000ee20000001000 */
[----:B------:R-:W-:Y:S01]  /*4860*/  FADD.FTZ R28, R28, -R20 ;  /* 0x800000141c1c7221 */ /* 0x000fe20000010000 */
[----:B-1----:R-:W-:Y:S01]  /*4870*/  FADD.FTZ R17, R40, 1 ;  /* 0x3f80000028117421 */ /* 0x002fe20000010000 */
[----:B0-----:R-:W-:Y:S02]  /*4880*/  FADD.FTZ R40, R16, 1 ;  /* 0x3f80000010287421 */ /* 0x001fe40000010000 */
[----:B------:R-:W-:-:S03]  /*4890*/  FMUL.FTZ R16, R52, R28 ;  /* 0x0000001c34107220 */ /* 0x000fc60000410000 */
[----:B------:R0:W-:Y:S02]  /*48a0*/  MUFU.RCP R28, R40 ;  /* 0x00000028001c7308 */ /* 0x0001e40000001000 */
[----:B0-----:R-:W-:Y:S02]  /*48b0*/  HADD2.F32 R40, -RZ, R24.H1_H1 ;  /* 0x30000018ff287230 */ /* 0x001fe40000004100 */
[----:B------:R-:W-:Y:S01]  /*48c0*/  FFMA.FTZ R24, R53, R16, R54 ;  /* 0x0000001035187223 */ /* 0x000fe20000010036 */
[----:B---3--:R-:W-:-:S03]  /*48d0*/  FMUL.FTZ R16, R21, R44 ;  /* 0x0000002c15107220 */ /* 0x008fc60000410000 */
[----:B------:R-:W-:Y:S01]  /*48e0*/  FMUL.FTZ R21, R24, -1.4426950216293334961 ;  /* 0xbfb8aa3b18157820 */ /* 0x000fe20000410000 */
[----:B------:R-:W-:-:S03]  /*48f0*/  FADD.FTZ R44, R40, -R20 ;  /* 0x80000014282c7221 */ /* 0x000fc60000010000 */
[----:B------:R-:W0:Y:S01]  /*4900*/  MUFU.EX2 R40, R21 ;  /* 0x0000001500287308 */ /* 0x000e220000000800 */
[--C-:B------:R-:W-:Y:S02]  /*4910*/  HADD2.F32 R45, -RZ, R25.reuse.H0_H0 ;  /* 0x20000019ff2d7230 */ /* 0x100fe40000004100 */
[----:B------:R-:W-:Y:S02]  /*4920*/  HADD2.F32 R46, -RZ, R25.H1_H1 ;  /* 0x30000019ff2e7230 */ /* 0x000fe40000004100 */
[--C-:B--2---:R-:W-:Y:S02]  /*4930*/  HADD2.F32 R25, -RZ, R18.reuse.H0_H0 ;  /* 0x20000012ff197230 */ /* 0x104fe40000004100 */
[----:B------:R-:W-:Y:S02]  /*4940*/  HADD2.F32 R48, -RZ, R18.H1_H1 ;  /* 0x30000012ff307230 */ /* 0x000fe40000004100 */
[----:B0-----:R-:W-:Y:S01]  /*4950*/  FADD.FTZ R40, R40, 1 ;  /* 0x3f80000028287421 */ /* 0x001fe20000010000 */
[----:B------:R-:W-:-:S05]  /*4960*/  FADD.FTZ R18, R25, -R20 ;  /* 0x8000001419127221 */ /* 0x000fca0000010000 */
[----:B------:R-:W0:Y:S01]  /*4970*/  MUFU.RCP R40, R40 ;  /* 0x0000002800287308 */ /* 0x000e220000001000 */
[----:B------:R-:W-:Y:S01]  /*4980*/  FADD.FTZ R48, R48, -R20 ;  /* 0x8000001430307221 */ /* 0x000fe20000010000 */
[----:B------:R-:W-:-:S03]  /*4990*/  FMUL.FTZ R18, R52, R18 ;  /* 0x0000001234127220 */ /* 0x000fc60000410000 */
[C---:B------:R-:W-:Y:S01]  /*49a0*/  FMUL.FTZ R48, R52.reuse, R48 ;  /* 0x0000003034307220 */ /* 0x040fe20000410000 */
[----:B------:R-:W-:Y:S01]  /*49b0*/  FFMA.FTZ R47, R53, R18, R54 ;  /* 0x00000012352f7223 */ /* 0x000fe20000010036 */
[----:B------:R-:W-:Y:S01]  /*49c0*/  FMUL.FTZ R44, R52, R44 ;  /* 0x0000002c342c7220 */ /* 0x000fe20000410000 */
[----:B------:R-:W1:Y:S01]  /*49d0*/  MUFU.RCP R17, R17 ;  /* 0x0000001100117308 */ /* 0x000e620000001000 */
[----:B------:R-:W-:Y:S01]  /*49e0*/  FFMA.FTZ R48, R55, R48, R56 ;  /* 0x0000003037307223 */ /* 0x000fe20000010038 */
[----:B------:R-:W-:Y:S01]  /*49f0*/  FADD.FTZ R46, R46, -R20 ;  /* 0x800000142e2e7221 */ /* 0x000fe20000010000 */
[----:B------:R-:W-:Y:S01]  /*4a00*/  FMUL.FTZ R25, R47, -1.4426950216293334961 ;  /* 0xbfb8aa3b2f197820 */ /* 0x000fe20000410000 */
[----:B------:R-:W-:Y:S01]  /*4a10*/  FFMA.FTZ R44, R55, R44, R56 ;  /* 0x0000002c372c7223 */ /* 0x000fe20000010038 */
[----:B------:R-:W-:Y:S01]  /*4a20*/  FADD.FTZ R45, R45, -R20 ;  /* 0x800000142d2d7221 */ /* 0x000fe20000010000 */
[----:B------:R-:W-:Y:S01]  /*4a30*/  FMUL.FTZ R46, R52, R46 ;  /* 0x0000002e342e7220 */ /* 0x000fe20000410000 */
[----:B0-----:R-:W-:Y:S01]  /*4a40*/  FMUL.FTZ R18, R24, R40 ;  /* 0x0000002818127220 */ /* 0x001fe20000410000 */
[----:B------:R-:W-:Y:S01]  /*4a50*/  FMUL.FTZ R24, R48, -1.4426950216293334961 ;  /* 0xbfb8aa3b30187820 */ /* 0x000fe20000410000 */
[----:B------:R-:W-:Y:S01]  /*4a60*/  FMUL.FTZ R21, R42, R28 ;  /* 0x0000001c2a157220 */ /* 0x000fe20000410000 */
[----:B------:R-:W-:Y:S01]  /*4a70*/  FMUL.FTZ R28, R44, -1.4426950216293334961 ;  /* 0xbfb8aa3b2c1c7820 */ /* 0x000fe20000410000 */
[----:B------:R-:W0:Y:S01]  /*4a80*/  MUFU.EX2 R25, R25 ;  /* 0x0000001900197308 */ /* 0x000e220000000800 */
[----:B------:R-:W-:Y:S01]  /*4a90*/  FFMA.FTZ R46, R0, R46, R61 ;  /* 0x0000002e002e7223 */ /* 0x000fe2000001003d */
[----:B------:R-:W-:-:S06]  /*4aa0*/  FMUL.FTZ R45, R52, R45 ;  /* 0x0000002d342d7220 */ /* 0x000fcc0000410000 */
[----:B------:R-:W2:Y:S01]  /*4ab0*/  MUFU.EX2 R24, R24 ;  /* 0x0000001800187308 */ /* 0x000ea20000000800 */
[----:B------:R-:W-:Y:S01]  /*4ac0*/  FMUL.FTZ R42, R46, -1.4426950216293334961 ;  /* 0xbfb8aa3b2e2a7820 */ /* 0x000fe20000410000 */
[----:B------:R-:W-:Y:S01]  /*4ad0*/  FFMA.FTZ R45, R2, R45, R57 ;  /* 0x0000002d022d7223 */ /* 0x000fe20000010039 */
[----:B-1----:R-:W-:-:S05]  /*4ae0*/  FMUL.FTZ R17, R30, R17 ;  /* 0x000000111e117220 */ /* 0x002fca0000410000 */
[----:B------:R-:W1:Y:S01]  /*4af0*/  MUFU.EX2 R28, R28 ;  /* 0x0000001c001c7308 */ /* 0x000e620000000800 */
[----:B------:R-:W-:Y:S01]  /*4b00*/  FMUL.FTZ R30, R45, -1.4426950216293334961 ;  /* 0xbfb8aa3b2d1e7820 */ /* 0x000fe20000410000 */
[----:B0-----:R-:W-:-:S06]  /*4b10*/  FADD.FTZ R25, R25, 1 ;  /* 0x3f80000019197421 */ /* 0x001fcc0000010000 */
[----:B------:R-:W-:Y:S01]  /*4b20*/  MUFU.EX2 R42, R42 ;  /* 0x0000002a002a7308 */ /* 0x000fe20000000800 */
[----:B--2---:R-:W-:-:S07]  /*4b30*/  FADD.FTZ R24, R24, 1 ;  /* 0x3f80000018187421 */ /* 0x004fce0000010000 */
[----:B------:R-:W0:Y:S01]  /*4b40*/  MUFU.EX2 R30, R30 ;  /* 0x0000001e001e7308 */ /* 0x000e220000000800 */
[----:B-1----:R-:W-:-:S07]  /*4b50*/  FADD.FTZ R28, R28, 1 ;  /* 0x3f8000001c1c7421 */ /* 0x002fce0000010000 */
[----:B------:R-:W1:Y:S08]  /*4b60*/  MUFU.RCP R25, R25 ;  /* 0x0000001900197308 */ /* 0x000e700000001000 */
[----:B------:R-:W2:Y:S01]  /*4b70*/  MUFU.RCP R24, R24 ;  /* 0x0000001800187308 */ /* 0x000ea20000001000 */
[----:B0-----:R-:W-:-:S07]  /*4b80*/  FADD.FTZ R30, R30, 1 ;  /* 0x3f8000001e1e7421 */ /* 0x001fce0000010000 */
[----:B------:R0:W-:Y:S02]  /*4b90*/  MUFU.RCP R40, R28 ;  /* 0x0000001c00287308 */ /* 0x0001e40000001000 */
[----:B0-----:R-:W-:-:S06]  /*4ba0*/  FADD.FTZ R28, R42, 1 ;  /* 0x3f8000002a1c7421 */ /* 0x001fcc0000010000 */
[----:B------:R-:W-:Y:S01]  /*4bb0*/  MUFU.RCP R30, R30 ;  /* 0x0000001e001e7308 */ /* 0x000fe20000001000 */
[----:B-1----:R-:W-:-:S07]  /*4bc0*/  FMUL.FTZ R47, R47, R25 ;  /* 0x000000192f2f7220 */ /* 0x002fce0000410000 */
[----:B------:R-:W0:Y:S01]  /*4bd0*/  MUFU.RCP R28, R28 ;  /* 0x0000001c001c7308 */ /* 0x000e220000001000 */
[----:B--2---:R-:W-:Y:S01]  /*4be0*/  FMUL.FTZ R48, R48, R24 ;  /* 0x0000001830307220 */ /* 0x004fe20000410000 */
[----:B------:R-:W-:Y:S02]  /*4bf0*/  IADD3.X R25, RZ, R58, RZ, P5, !PT ;  /* 0x0000003aff197210 */ /* 0x000fe40002ffe4ff */
[----:B------:R-:W-:-:S04]  /*4c00*/  LEA R24, P5, R26, UR16, 0x1 ;  /* 0x000000101a187c11 */ /* 0x000fc8000f8a08ff */
[----:B------:R-:W-:Y:S02]  /*4c10*/  LEA.HI.X R25, R26, UR17, R25, 0x1, P5 ;  /* 0x000000111a197c11 */ /* 0x000fe4000a8f0c19 */
[----:B------:R-:W-:-:S04]  /*4c20*/  LEA R26, P5, R27, UR16, 0x1 ;  /* 0x000000101b1a7c11 */ /* 0x000fc8000f8a08ff */
[----:B------:R-:W-:Y:S01]  /*4c30*/  LEA.HI.X R27, R27, UR17, R39, 0x1, P5 ;  /* 0x000000111b1b7c11 */ /* 0x000fe2000a8f0c27 */
[----:B0-----:R-:W-:Y:S01]  /*4c40*/  FMUL.FTZ R46, R46, R28 ;  /* 0x0000001c2e2e7220 */ /* 0x001fe20000410000 */
[----:B------:R-:W-:Y:S01]  /*4c50*/  LEA R28, P5, R29, UR16, 0x1 ;  /* 0x000000101d1c7c11 */ /* 0x000fe2000f8a08ff */
[----:B------:R-:W-:Y:S01]  /*4c60*/  FMUL.FTZ R45, R45, R30 ;  /* 0x0000001e2d2d7220 */ /* 0x000fe20000410000 */
[----:B------:R-:W-:Y:S02]  /*4c70*/  STL [R1+0x40], R3 ;  /* 0x0000400301007387 */ /* 0x000fe40000100800 */
[----:B------:R-:W-:Y:S02]  /*4c80*/  LEA.HI.X R29, R29, UR17, R41, 0x1, P5 ;  /* 0x000000111d1d7c11 */ /* 0x000fe4000a8f0c29 */
[C---:B------:R-:W-:Y:S01]  /*4c90*/  LEA R30, P5, R31.reuse, UR16, 0x1 ;  /* 0x000000101f1e7c11 */ /* 0x040fe2000f8a08ff */
[----:B------:R0:W-:Y:S03]  /*4ca0*/  STL [R1+0x44], R4 ;  /* 0x0000440401007387 */ /* 0x0001e60000100800 */
[----:B------:R-:W-:Y:S01]  /*4cb0*/  LEA.HI.X R31, R31, UR17, R19, 0x1, P5 ;  /* 0x000000111f1f7c11 */ /* 0x000fe2000a8f0c13 */
[----:B------:R-:W2:Y:S04]  /*4cc0*/  LDL.LU R39, [R1+0x60] ;  /* 0x0000600001277983 */ /* 0x000ea80000300800 */
[----:B------:R-:W3:Y:S04]  /*4cd0*/  LDL.LU R41, [R1+0x5c] ;  /* 0x00005c0001297983 */ /* 0x000ee80000300800 */
[----:B------:R-:W4:Y:S01]  /*4ce0*/  LDL.LU R19, [R1+0x58] ;  /* 0x0000580001137983 */ /* 0x000f220000300800 */
[----:B------:R-:W-:-:S03]  /*4cf0*/  F2FP.F16.F32.PACK_AB R50, R32, R43 ;  /* 0x0000002b2032723e */ /* 0x000fc600000000ff */
[----:B------:R-:W3:Y:S01]  /*4d00*/  LDL.LU R43, [R1+0x54] ;  /* 0x00005400012b7983 */ /* 0x000ee20000300800 */
[----:B------:R-:W-:Y:S01]  /*4d10*/  FMUL.FTZ R9, R9, R49 ;  /* 0x0000003109097220 */ /* 0x000fe20000410000 */
[----:B------:R-:W-:Y:S02]  /*4d20*/  F2FP.F16.F32.PACK_AB R49, R34, R38 ;  /* 0x000000262231723e */ /* 0x000fe400000000ff */
[----:B------:R-:W-:Y:S02]  /*4d30*/  IADD3.X R38, RZ, R58, RZ, P6, !PT ;  /* 0x0000003aff267210 */ /* 0x000fe400037fe4ff */
[----:B------:R-:W-:-:S04]  /*4d40*/  LEA R34, P6, R35, UR16, 0x1 ;  /* 0x0000001023227c11 */ /* 0x000fc8000f8c08ff */
[----:B------:R-:W-:Y:S02]  /*4d50*/  LEA.HI.X R35, R35, UR17, R22, 0x1, P6 ;  /* 0x0000001123237c11 */ /* 0x000fe4000b0f0c16 */
[----:B------:R-:W3:Y:S01]  /*4d60*/  LDL.LU R22, [R1+0x50] ;  /* 0x0000500001167983 */ /* 0x000ee20000300800 */
[----:B------:R-:W-:-:S03]  /*4d70*/  F2FP.F16.F32.PACK_AB R51, R36, R23 ;  /* 0x000000172433723e */ /* 0x000fc600000000ff */
[----:B------:R-:W3:Y:S01]  /*4d80*/  LDL.LU R23, [R1+0x4c] ;  /* 0x00004c0001177983 */ /* 0x000ee20000300800 */
[----:B------:R-:W-:-:S04]  /*4d90*/  LEA R32, P5, R33, UR16, 0x1 ;  /* 0x0000001021207c11 */ /* 0x000fc8000f8a08ff */
[----:B------:R-:W-:Y:S02]  /*4da0*/  LEA.HI.X R33, R33, UR17, R38, 0x1, P5 ;  /* 0x0000001121217c11 */ /* 0x000fe4000a8f0c26 */
[----:B------:R-:W-:Y:S02]  /*4db0*/  IADD3.X R38, RZ, R58, RZ, P4, !PT ;  /* 0x0000003aff267210 */ /* 0x000fe400027fe4ff */
[C---:B------:R-:W-:Y:S01]  /*4dc0*/  LEA R36, P4, R37.reuse, UR16, 0x1 ;  /* 0x0000001025247c11 */ /* 0x040fe2000f8808ff */
[----:B------:R-:W-:Y:S01]  /*4dd0*/  FMUL.FTZ R44, R44, R40 ;  /* 0x000000282c2c7220 */ /* 0x000fe20000410000 */
[-C--:B------:R-:W-:Y:S02]  /*4de0*/  IADD3.X R40, RZ, R58.reuse, RZ, P3, !PT ;  /* 0x0000003aff287210 */ /* 0x080fe40001ffe4ff */
[----:B------:R-:W-:Y:S02]  /*4df0*/  LEA.HI.X R37, R37, UR17, R38, 0x1, P4 ;  /* 0x0000001125257c11 */ /* 0x000fe4000a0f0c26 */
[----:B------:R-:W-:-:S02]  /*4e00*/  IADD3.X R42, RZ, R58, RZ, P2, !PT ;  /* 0x0000003aff2a7210 */ /* 0x000fc400017fe4ff */
[----:B------:R-:W-:Y:S02]  /*4e10*/  IADD3.X R60, RZ, R58, RZ, P1, !PT ;  /* 0x0000003aff3c7210 */ /* 0x000fe40000ffe4ff */
[----:B--2---:R-:W-:Y:S01]  /*4e20*/  LEA R38, P3, R39, UR16, 0x1 ;  /* 0x0000001027267c11 */ /* 0x004fe2000f8608ff */
[----:B----4-:R-:W-:-:S03]  /*4e30*/  HADD2.F32 R59, -RZ, R19.H0_H0 ;  /* 0x20000013ff3b7230 */ /* 0x010fc60000004100 */
[----:B------:R-:W-:Y:S02]  /*4e40*/  LEA.HI.X R39, R39, UR17, R40, 0x1, P3 ;  /* 0x0000001127277c11 */ /* 0x000fe400098f0c28 */
[----:B---3--:R-:W-:Y:S01]  /*4e50*/  LEA R40, P2, R41, UR16, 0x1 ;  /* 0x0000001029287c11 */ /* 0x008fe2000f8408ff */
[----:B------:R-:W-:-:S03]  /*4e60*/  FADD.FTZ R59, R59, -R20 ;  /* 0x800000143b3b7221 */ /* 0x000fc60000010000 */
[----:B------:R-:W-:Y:S01]  /*4e70*/  LEA.HI.X R41, R41, UR17, R42, 0x1, P2 ;  /* 0x0000001129297c11 */ /* 0x000fe200090f0c2a */
[----:B------:R-:W-:Y:S01]  /*4e80*/  FMUL.FTZ R59, R52, R59 ;  /* 0x0000003b343b7220 */ /* 0x000fe20000410000 */
[----:B------:R-:W-:-:S03]  /*4e90*/  LEA R42, P1, R43, UR16, 0x1 ;  /* 0x000000102b2a7c11 */ /* 0x000fc6000f8208ff */
[----:B------:R-:W-:Y:S01]  /*4ea0*/  FFMA.FTZ R59, R2, R59, R57 ;  /* 0x0000003b023b7223 */ /* 0x000fe20000010039 */
[----:B------:R-:W-:-:S03]  /*4eb0*/  LEA.HI.X R43, R43, UR17, R60, 0x1, P1 ;  /* 0x000000112b2b7c11 */ /* 0x000fc600088f0c3c */
[----:B------:R-:W-:-:S06]  /*4ec0*/  FMUL.FTZ R60, R59, -1.4426950216293334961 ;  /* 0xbfb8aa3b3b3c7820 */ /* 0x000fcc0000410000 */
[----:B------:R-:W1:Y:S01]  /*4ed0*/  MUFU.EX2 R60, R60 ;  /* 0x0000003c003c7308 */ /* 0x000e620000000800 */
[----:B------:R-:W-:Y:S02]  /*4ee0*/  HADD2.F32 R19, -RZ, R19.H1_H1 ;  /* 0x30000013ff137230 */ /* 0x000fe40000004100 */
[----:B-1----:R-:W-:-:S06]  /*4ef0*/  FADD.FTZ R60, R60, 1 ;  /* 0x3f8000003c3c7421 */ /* 0x002fcc0000010000 */
[----:B------:R-:W1:Y:S01]  /*4f00*/  MUFU.RCP R60, R60 ;  /* 0x0000003c003c7308 */ /* 0x000e620000001000 */
[----:B------:R-:W-:-:S04]  /*4f10*/  FADD.FTZ R19, R19, -R20 ;  /* 0x8000001413137221 */ /* 0x000fc80000010000 */
[----:B------:R-:W-:-:S04]  /*4f20*/  FMUL.FTZ R19, R52, R19 ;  /* 0x0000001334137220 */ /* 0x000fc80000410000 */
[----:B------:R-:W-:Y:S01]  /*4f30*/  FFMA.FTZ R19, R0, R19, R61 ;  /* 0x0000001300137223 */ /* 0x000fe2000001003d */
[----:B-1----:R-:W-:-:S03]  /*4f40*/  FMUL.FTZ R59, R59, R60 ;  /* 0x0000003c3b3b7220 */ /* 0x002fc60000410000 */
[----:B------:R-:W-:-:S06]  /*4f50*/  FMUL.FTZ R60, R19, -1.4426950216293334961 ;  /* 0xbfb8aa3b133c7820 */ /* 0x000fcc0000410000 */
[----:B------:R-:W1:Y:S02]  /*4f60*/  MUFU.EX2 R60, R60 ;  /* 0x0000003c003c7308 */ /* 0x000e640000000800 */
[----:B-1----:R-:W-:-:S06]  /*4f70*/  FADD.FTZ R60, R60, 1 ;  /* 0x3f8000003c3c7421 */ /* 0x002fcc0000010000 */
[----:B------:R-:W1:Y:S02]  /*4f80*/  MUFU.RCP R60, R60 ;  /* 0x0000003c003c7308 */ /* 0x000e640000001000 */
[----:B-1----:R-:W-:Y:S01]  /*4f90*/  FMUL.FTZ R19, R19, R60 ;  /* 0x0000003c13137220 */ /* 0x002fe20000410000 */
[--C-:B------:R-:W-:Y:S02]  /*4fa0*/  HADD2.F32 R60, -RZ, R22.reuse.H0_H0 ;  /* 0x20000016ff3c7230 */ /* 0x100fe40000004100 */
[----:B------:R-:W-:-:S05]  /*4fb0*/  HADD2.F32 R22, -RZ, R22.H1_H1 ;  /* 0x30000016ff167230 */ /* 0x000fca0000004100 */
[----:B------:R-:W-:-:S04]  /*4fc0*/  FADD.FTZ R22, R22, -R20 ;  /* 0x8000001416167221 */ /* 0x000fc80000010000 */
[----:B------:R-:W-:-:S04]  /*4fd0*/  FMUL.FTZ R22, R52, R22 ;  /* 0x0000001634167220 */ /* 0x000fc80000410000 */
[----:B------:R-:W-:Y:S01]  /*4fe0*/  FFMA.FTZ R55, R55, R22, R56 ;  /* 0x0000001637377223 */ /* 0x000fe20000010038 */
[--C-:B------:R-:W-:Y:S02]  /*4ff0*/  HADD2.F32 R22, -RZ, R23.reuse.H0_H0 ;  /* 0x20000017ff167230 */ /* 0x100fe40000004100 */
[----:B------:R-:W-:-:S05]  /*5000*/  HADD2.F32 R23, -RZ, R23.H1_H1 ;  /* 0x30000017ff177230 */ /* 0x000fca0000004100 */
[----:B------:R-:W-:-:S04]  /*5010*/  FADD.FTZ R23, R23, -R20 ;  /* 0x8000001417177221 */ /* 0x000fc80000010000 */
[----:B------:R-:W-:-:S04]  /*5020*/  FMUL.FTZ R23, R52, R23 ;  /* 0x0000001734177220 */ /* 0x000fc80000410000 */
[----:B------:R-:W-:Y:S02]  /*5030*/  FFMA.FTZ R56, R0, R23, R61 ;  /* 0x0000001700387223 */ /* 0x000fe4000001003d */
[----:B------:R-:W2:Y:S01]  /*5040*/  LDL.LU R0, [R1+0x48] ;  /* 0x0000480001007983 */ /* 0x000ea20000300800 */
[----:B------:R-:W-:-:S03]  /*5050*/  FADD.FTZ R22, R22, -R20 ;  /* 0x8000001416167221 */ /* 0x000fc60000010000 */
[----:B0-----:R-:W3:Y:S01]  /*5060*/  LDL.LU R4, [R1+0x2c] ;  /* 0x00002c0001047983 */ /* 0x001ee20000300800 */
[----:B------:R-:W-:-:S03]  /*5070*/  FMUL.FTZ R22, R52, R22 ;  /* 0x0000001634167220 */ /* 0x000fc60000410000 */
[----:B------:R-:W3:Y:S01]  /*5080*/  LDL.LU R3, [R1+0x30] ;  /* 0x0000300001037983 */ /* 0x000ee20000300800 */
[----:B------:R-:W-:-:S03]  /*5090*/  FFMA.FTZ R57, R2, R22, R57 ;  /* 0x0000001602397223 */ /* 0x000fc60000010039 */
[----:B------:R-:W4:Y:S04]  /*50a0*/  LDL.LU R2, [R1+0x1c] ;  /* 0x00001c0001027983 */ /* 0x000f280000300800 */
[----:B------:R-:W4:Y:S01]  /*50b0*/  LDL.LU R61, [R1+0x28] ;  /* 0x00002800013d7983 */ /* 0x000f220000300800 */
[----:B------:R-:W-:-:S04]  /*50c0*/  FADD.FTZ R60, R60, -R20 ;  /* 0x800000143c3c7221 */ /* 0x000fc80000010000 */
[----:B------:R-:W-:-:S04]  /*50d0*/  FMUL.FTZ R60, R52, R60 ;  /* 0x0000003c343c7220 */ /* 0x000fc80000410000 */
[----:B------:R-:W-:Y:S01]  /*50e0*/  FFMA.FTZ R53, R53, R60, R54 ;  /* 0x0000003c35357223 */ /* 0x000fe20000010036 */
[----:B------:R-:W-:-:S03]  /*50f0*/  FMUL.FTZ R23, R57, -1.4426950216293334961 ;  /* 0xbfb8aa3b39177820 */ /* 0x000fc60000410000 */
[----:B------:R-:W-:Y:S01]  /*5100*/  FMUL.FTZ R20, R53, -1.4426950216293334961 ;  /* 0xbfb8aa3b35147820 */ /* 0x000fe20000410000 */
[----:B------:R-:W-:Y:S01]  /*5110*/  FMUL.FTZ R22, R56, -1.4426950216293334961 ;  /* 0xbfb8aa3b38167820 */ /* 0x000fe20000410000 */
[----:B------:R-:W-:Y:S01]  /*5120*/  FMUL.FTZ R52, R55, -1.4426950216293334961 ;  /* 0xbfb8aa3b37347820 */ /* 0x000fe20000410000 */
[----:B------:R-:W-:Y:S08]  /*5130*/  MUFU.EX2 R23, R23 ;  /* 0x0000001700177308 */ /* 0x000ff00000000800 */
[----:B------:R-:W0:Y:S08]  /*5140*/  MUFU.EX2 R20, R20 ;  /* 0x0000001400147308 */ /* 0x000e300000000800 */
[----:B------:R-:W1:Y:S08]  /*5150*/  MUFU.EX2 R22, R22 ;  /* 0x0000001600167308 */ /* 0x000e700000000800 */
[----:B------:R-:W1:Y:S01]  /*5160*/  MUFU.EX2 R52, R52 ;  /* 0x0000003400347308 */ /* 0x000e620000000800 */
[----:B0-----:R-:W-:Y:S01]  /*5170*/  FADD.FTZ R20, R20, 1 ;  /* 0x3f80000014147421 */ /* 0x001fe20000010000 */
[----:B------:R-:W-:-:S06]  /*5180*/  FADD.FTZ R23, R23, 1 ;  /* 0x3f80000017177421 */ /* 0x000fcc0000010000 */
[----:B------:R0:W-:Y:S01]  /*5190*/  MUFU.RCP R60, R20 ;  /* 0x00000014003c7308 */ /* 0x0001e20000001000 */
[----:B-1----:R-:W-:Y:S01]  /*51a0*/  FADD.FTZ R22, R22, 1 ;  /* 0x3f80000016167421 */ /* 0x002fe20000010000 */
[----:B0-----:R-:W-:-:S06]  /*51b0*/  FADD.FTZ R20, R52, 1 ;  /* 0x3f80000034147421 */ /* 0x001fcc0000010000 */
[----:B------:R-:W0:Y:S01]  /*51c0*/  MUFU.RCP R54, R22 ;  /* 0x0000001600367308 */ /* 0x000e220000001000 */
[----:B------:R-:W-:-:S07]  /*51d0*/  IADD3.X R58, RZ, R58, RZ, P0, !PT ;  /* 0x0000003aff3a7210 */ /* 0x000fce00007fe4ff */
[----:B------:R-:W1:Y:S01]  /*51e0*/  MUFU.RCP R52, R23 ;  /* 0x0000001700347308 */ /* 0x000e620000001000 */
[----:B------:R2:W-:Y:S04]  /*51f0*/  STG.E.U16 desc[UR14][R24.64], R49 ;  /* 0x0000003118007986 */ /* 0x0005e8000c10150e */
[----:B------:R-:W-:Y:S01]  /*5200*/  STG.E.U16 desc[UR14][R24.64+0x4], R50 ;  /* 0x0000043218007986 */ /* 0x000fe2000c10150e */
[----:B0-----:R-:W-:Y:S01]  /*5210*/  FMUL.FTZ R54, R56, R54 ;  /* 0x0000003638367220 */ /* 0x001fe20000410000 */
[----:B-1----:R-:W-:Y:S01]  /*5220*/  FMUL.FTZ R52, R57, R52 ;  /* 0x0000003439347220 */ /* 0x002fe20000410000 */
[----:B--2---:R-:W-:-:S04]  /*5230*/  LEA R22, P0, R0, UR16, 0x1 ;  /* 0x0000001000167c11 */ /* 0x004fc8000f8008ff */
[----:B------:R-:W-:Y:S02]  /*5240*/  LEA.HI.X R23, R0, UR17, R58, 0x1, P0 ;  /* 0x0000001100177c11 */ /* 0x000fe400080f0c3a */
[----:B------:R-:W-:Y:S01]  /*5250*/  PRMT R0, R49, 0x7632, R0 ;  /* 0x0000763231007816 */ /* 0x000fe20000000000 */
[----:B------:R-:W2:Y:S01]  /*5260*/  LDL.LU R58, [R1+0x8] ;  /* 0x00000800013a7983 */ /* 0x000ea20000300800 */
[----:B------:R-:W-:-:S03]  /*5270*/  PRMT R49, R50, 0x7632, R49 ;  /* 0x0000763232317816 */ /* 0x000fc60000000031 */
[----:B------:R-:W2:Y:S04]  /*5280*/  LDL.LU R57, [R1+0x4] ;  /* 0x0000040001397983 */ /* 0x000ea80000300800 */
[----:B------:R3:W-:Y:S04]  /*5290*/  STG.E.U16 desc[UR14][R24.64+0x2], R0 ;  /* 0x0000020018007986 */ /* 0x0007e8000c10150e */
[----:B------:R-:W2:Y:S04]  /*52a0*/  LDL.LU R56, [R1+0x14] ;  /* 0x0000140001387983 */ /* 0x000ea80000300800 */
[----:B------:R0:W-:Y:S01]  /*52b0*/  STG.E.U16 desc[UR14][R24.64+0x6], R49 ;  /* 0x0000063118007986 */ /* 0x0001e2000c10150e */
[----:B---3--:R-:W-:-:S03]  /*52c0*/  F2FP.F16.F32.PACK_AB R0, R4, R3 ;  /* 0x000000030400723e */ /* 0x008fc600000000ff */
[----:B------:R1:W-:Y:S04]  /*52d0*/  STG.E.U16 desc[UR14][R26.64], R51 ;  /* 0x000000331a007986 */ /* 0x0003e8000c10150e */
[----:B------:R-:W3:Y:S01]  /*52e0*/  LDL.LU R4, [R1+0x44] ;  /* 0x0000440001047983 */ /* 0x000ee20000300800 */
[----:B0-----:R-:W-:-:S03]  /*52f0*/  PRMT R24, R51, 0x7632, R24 ;  /* 0x0000763233187816 */ /* 0x001fc60000000018 */
[----:B------:R-:W3:Y:S01]  /*5300*/  LDL.LU R3, [R1+0x40] ;  /* 0x0000400001037983 */ /* 0x000ee20000300800 */
[----:B----4-:R-:W-:-:S03]  /*5310*/  F2FP.F16.F32.PACK_AB R25, R2, R61 ;  /* 0x0000003d0219723e */ /* 0x010fc600000000ff */
[----:B-1----:R-:W4:Y:S04]  /*5320*/  LDL.LU R51, [R1+0x10] ;  /* 0x0000100001337983 */ /* 0x002f280000300800 */
[----:B------:R-:W3:Y:S04]  /*5330*/  LDL.LU R2, [R1+0x3c] ;  /* 0x00003c0001027983 */ /* 0x000ee80000300800 */
[----:B------:R-:W3:Y:S01]  /*5340*/  LDL.LU R61, [R1+0x38] ;  /* 0x00003800013d7983 */ /* 0x000ee20000300800 */
[----:B------:R-:W0:Y:S01]  /*5350*/  MUFU.RCP R20, R20 ;  /* 0x0000001400147308 */ /* 0x000e220000001000 */
[----:B------:R-:W-:Y:S01]  /*5360*/  FMUL.FTZ R60, R53, R60 ;  /* 0x0000003c353c7220 */ /* 0x000fe20000410000 */
[----:B------:R-:W-:Y:S01]  /*5370*/  PRMT R53, R0, 0x7632, R53 ;  /* 0x0000763200357816 */ /* 0x000fe20000000035 */
[----:B------:R-:W-:Y:S04]  /*5380*/  STG.E.U16 desc[UR14][R26.64+0x2], R24 ;  /* 0x000002181a007986 */ /* 0x000fe8000c10150e */
[----:B------:R-:W-:Y:S04]  /*5390*/  STG.E.U16 desc[UR14][R26.64+0x4], R0 ;  /* 0x000004001a007986 */ /* 0x000fe8000c10150e */
[----:B------:R1:W-:Y:S01]  /*53a0*/  STG.E.U16 desc[UR14][R26.64+0x6], R53 ;  /* 0x000006351a007986 */ /* 0x0003e2000c10150e */
[----:B0-----:R-:W-:Y:S01]  /*53b0*/  FMUL.FTZ R20, R55, R20 ;  /* 0x0000001437147220 */ /* 0x001fe20000410000 */
[----:B------:R-:W-:-:S02]  /*53c0*/  PRMT R55, R25, 0x7610, R55 ;  /* 0x0000761019377816 */ /* 0x000fc40000000037 */
[----:B-1----:R-:W-:Y:S02]  /*53d0*/  PRMT R27, R25, 0x7632, R27 ;  /* 0x00007632191b7816 */ /* 0x002fe4000000001b */
[----:B------:R-:W-:Y:S02]  /*53e0*/  F2FP.F16.F32.PACK_AB R5, R6, R5 ;  /* 0x000000050605723e */ /* 0x000fe400000000ff */
[----:B------:R-:W-:Y:S01]  /*53f0*/  F2FP.F16.F32.PACK_AB R7, R8, R7 ;  /* 0x000000070807723e */ /* 0x000fe200000000ff */
[----:B------:R-:W-:Y:S01]  /*5400*/  STG.E.U16 desc[UR14][R28.64], R55 ;  /* 0x000000371c007986 */ /* 0x000fe2000c10150e */
[----:B------:R-:W-:Y:S02]  /*5410*/  F2FP.F16.F32.PACK_AB R9, R10, R9 ;  /* 0x000000090a09723e */ /* 0x000fe400000000ff */
[----:B------:R-:W-:Y:S01]  /*5420*/  PRMT R8, R5, 0x7632, R8 ;  /* 0x0000763205087816 */ /* 0x000fe20000000008 */
[----:B------:R-:W-:Y:S01]  /*5430*/  STG.E.U16 desc[UR14][R28.64+0x2], R27 ;  /* 0x0000021b1c007986 */ /* 0x000fe2000c10150e */
[----:B------:R-:W-:-:S02]  /*5440*/  F2FP.F16.F32.PACK_AB R11, R12, R11 ;  /* 0x0000000b0c0b723e */ /* 0x000fc400000000ff */
[----:B------:R-:W-:Y:S02]  /*5450*/  F2FP.F16.F32.PACK_AB R13, R14, R13 ;  /* 0x0000000d0e0d723e */ /* 0x000fe400000000ff */
[----:B------:R-:W-:Y:S02]  /*5460*/  F2FP.F16.F32.PACK_AB R15, R16, R15 ;  /* 0x0000000f100f723e */ /* 0x000fe400000000ff */
[----:B------:R-:W-:Y:S01]  /*5470*/  F2FP.F16.F32.PACK_AB R17, R21, R17 ;  /* 0x000000111511723e */ /* 0x000fe200000000ff */
[----:B------:R-:W-:Y:S01]  /*5480*/  UIADD3 UR6, UP0, UR9, 0x57, URZ ;  /* 0x0000005709067890 */ /* 0x000fe2000ff1e03f */
[----:B------:R-:W-:Y:S02]  /*5490*/  F2FP.F16.F32.PACK_AB R18, R44, R18 ;  /* 0x000000122c12723e */ /* 0x000fe400000000ff */
[----:B------:R-:W-:Y:S02]  /*54a0*/  F2FP.F16.F32.PACK_AB R45, R46, R45 ;  /* 0x0000002d2e2d723e */ /* 0x000fe400000000ff */
[----:B------:R-:W-:-:S02]  /*54b0*/  F2FP.F16.F32.PACK_AB R47, R48, R47 ;  /* 0x0000002f302f723e */ /* 0x000fc400000000ff */
[----:B------:R-:W-:Y:S02]  /*54c0*/  F2FP.F16.F32.PACK_AB R19, R19, R59 ;  /* 0x0000003b1313723e */ /* 0x000fe400000000ff */
[----:B------:R-:W-:Y:S02]  /*54d0*/  F2FP.F16.F32.PACK_AB R20, R20, R60 ;  /* 0x0000003c1414723e */ /* 0x000fe400000000ff */
[----:B------:R-:W-:Y:S01]  /*54e0*/  F2FP.F16.F32.PACK_AB R52, R54, R52 ;  /* 0x000000343634723e */ /* 0x000fe200000000ff */
[----:B------:R-:W-:Y:S01]  /*54f0*/  UIADD3.X UR5, URZ, UR5, URZ, UP0, !UPT ;  /* 0x000000053f057290 */ /* 0x000fe200087fe43f */
[----:B------:R-:W-:Y:S01]  /*5500*/  PRMT R21, R47, 0x7632, R21 ;  /* 0x000076322f157816 */ /* 0x000fe20000000015 */
[----:B------:R-:W-:-:S04]  /*5510*/  UISETP.GE.U32.AND UP0, UPT, UR6, UR13, UPT ;  /* 0x0000000d0600728c */ /* 0x000fc8000bf06070 */
[----:B------:R-:W-:-:S06]  /*5520*/  UISETP.GE.AND.EX UP0, UPT, UR5, UR10, UPT, UP0 ;  /* 0x0000000a0500728c */ /* 0x000fcc000bf06300 */
[----:B------:R-:W-:Y:S01]  /*5530*/  PLOP3.LUT P0, PT, PT, PT, UP0, 0x80, 0x0 ;  /* 0x000000000000781c */ /* 0x000fe20003f0f008 */
[----:B------:R-:W-:Y:S01]  /*5540*/  ULOP3.LUT UR4, UR4, 0x1, URZ, 0x3c, !UPT ;  /* 0x0000000104047892 */ /* 0x000fe2000f8e3c3f */
[----:B------:R-:W-:Y:S01]  /*5550*/  UMOV UR9, UR6 ;  /* 0x0000000600097c82 */ /* 0x000fe20008000000 */
[----:B--2---:R-:W-:-:S04]  /*5560*/  F2FP.F16.F32.PACK_AB R25, R57, R58 ;  /* 0x0000003a3919723e */ /* 0x004fc800000000ff */
[----:B------:R-:W-:Y:S02]  /*5570*/  PRMT R0, R25, 0x7632, R0 ;  /* 0x0000763219007816 */ /* 0x000fe40000000000 */
[----:B----4-:R-:W-:Y:S02]  /*5580*/  F2FP.F16.F32.PACK_AB R50, R51, R56 ;  /* 0x000000383332723e */ /* 0x010fe400000000ff */
[----:B---3--:R-:W-:Y:S02]  /*5590*/  F2FP.F16.F32.PACK_AB R3, R4, R3 ;  /* 0x000000030403723e */ /* 0x008fe400000000ff */
[----:B------:R-:W-:Y:S02]  /*55a0*/  PRMT R49, R50, 0x7632, R49 ;  /* 0x0000763232317816 */ /* 0x000fe40000000031 */
[----:B------:R-:W-:Y:S01]  /*55b0*/  F2FP.F16.F32.PACK_AB R2, R2, R61 ;  /* 0x0000003d0202723e */ /* 0x000fe200000000ff */
[----:B------:R-:W-:Y:S01]  /*55c0*/  STG.E.U16 desc[UR14][R28.64+0x4], R50 ;  /* 0x000004321c007986 */ /* 0x000fe2000c10150e */
[----:B------:R-:W-:-:S02]  /*55d0*/  PRMT R6, R3, 0x7632, R6 ;  /* 0x0000763203067816 */ /* 0x000fc40000000006 */
[----:B------:R-:W-:Y:S01]  /*55e0*/  PRMT R4, R2, 0x7632, R4 ;  /* 0x0000763202047816 */ /* 0x000fe20000000004 */
[----:B------:R-:W-:Y:S04]  /*55f0*/  STG.E.U16 desc[UR14][R28.64+0x6], R49 ;  /* 0x000006311c007986 */ /* 0x000fe8000c10150e */
[----:B------:R0:W-:Y:S04]  /*5600*/  STG.E.U16 desc[UR14][R30.64+0x2], R0 ;  /* 0x000002001e007986 */ /* 0x0001e8000c10150e */
[----:B------:R1:W-:Y:S04]  /*5610*/  STG.E.U16 desc[UR14][R30.64+0x4], R2 ;  /* 0x000004021e007986 */ /* 0x0003e8000c10150e */
[----:B------:R-:W-:Y:S01]  /*5620*/  STG.E.U16 desc[UR14][R30.64], R25 ;  /* 0x000000191e007986 */ /* 0x000fe2000c10150e */
[----:B0-----:R-:W-:-:S03]  /*5630*/  PRMT R0, R7, 0x7632, R0 ;  /* 0x0000763207007816 */ /* 0x001fc60000000000 */
[----:B------:R0:W-:Y:S01]  /*5640*/  STG.E.U16 desc[UR14][R30.64+0x6], R4 ;  /* 0x000006041e007986 */ /* 0x0001e2000c10150e */
[----:B-1----:R-:W-:-:S03]  /*5650*/  PRMT R2, R9, 0x7632, R2 ;  /* 0x0000763209027816 */ /* 0x002fc60000000002 */
[----:B------:R1:W-:Y:S04]  /*5660*/  STG.E.U16 desc[UR14][R32.64], R3 ;  /* 0x0000000320007986 */ /* 0x0003e8000c10150e */
[----:B------:R-:W-:Y:S04]  /*5670*/  STG.E.U16 desc[UR14][R32.64+0x2], R6 ;  /* 0x0000020620007986 */ /* 0x000fe8000c10150e */
[----:B------:R-:W-:Y:S01]  /*5680*/  STG.E.U16 desc[UR14][R32.64+0x4], R5 ;  /* 0x0000040520007986 */ /* 0x000fe2000c10150e */
[----:B0-----:R-:W-:-:S03]  /*5690*/  PRMT R4, R13, 0x7632, R4 ;  /* 0x000076320d047816 */ /* 0x001fc60000000004 */
[----:B------:R-:W-:Y:S01]  /*56a0*/  STG.E.U16 desc[UR14][R32.64+0x6], R8 ;  /* 0x0000060820007986 */ /* 0x000fe2000c10150e */
[----:B-1----:R-:W-:-:S03]  /*56b0*/  PRMT R3, R11, 0x7632, R3 ;  /* 0x000076320b037816 */ /* 0x002fc60000000003 */
[----:B------:R0:W-:Y:S04]  /*56c0*/  STG.E.U16 desc[UR14][R34.64+0x2], R0 ;  /* 0x0000020022007986 */ /* 0x0001e8000c10150e */
[----:B------:R1:W-:Y:S04]  /*56d0*/  STG.E.U16 desc[UR14][R34.64+0x6], R2 ;  /* 0x0000060222007986 */ /* 0x0003e8000c10150e */
[----:B------:R-:W-:Y:S01]  /*56e0*/  STG.E.U16 desc[UR14][R34.64], R7 ;  /* 0x0000000722007986 */ /* 0x000fe2000c10150e */
[----:B0-----:R-:W-:-:S03]  /*56f0*/  PRMT R0, R15, 0x7632, R0 ;  /* 0x000076320f007816 */ /* 0x001fc60000000000 */
[----:B------:R-:W-:Y:S01]  /*5700*/  STG.E.U16 desc[UR14][R34.64+0x4], R9 ;  /* 0x0000040922007986 */ /* 0x000fe2000c10150e */
[----:B-1----:R-:W-:-:S03]  /*5710*/  PRMT R2, R17, 0x7632, R2 ;  /* 0x0000763211027816 */ /* 0x002fc60000000002 */
[----:B------:R0:W-:Y:S04]  /*5720*/  STG.E.U16 desc[UR14][R36.64], R11 ;  /* 0x0000000b24007986 */ /* 0x0001e8000c10150e */
[----:B------:R1:W-:Y:S04]  /*5730*/  STG.E.U16 desc[UR14][R36.64+0x2], R3 ;  /* 0x0000020324007986 */ /* 0x0003e8000c10150e */
[----:B------:R-:W-:Y:S04]  /*5740*/  STG.E.U16 desc[UR14][R36.64+0x4], R13 ;  /* 0x0000040d24007986 */ /* 0x000fe8000c10150e */
[----:B------:R2:W-:Y:S01]  /*5750*/  STG.E.U16 desc[UR14][R36.64+0x6], R4 ;  /* 0x0000060424007986 */ /* 0x0005e2000c10150e */
[----:B0-----:R-:W-:-:S03]  /*5760*/  PRMT R11, R20, 0x7632, R11 ;  /* 0x00007632140b7816 */ /* 0x001fc6000000000b */
[----:B------:R0:W-:Y:S01]  /*5770*/  STG.E.U16 desc[UR14][R38.64+0x2], R0 ;  /* 0x0000020026007986 */ /* 0x0001e2000c10150e */
[----:B-1----:R-:W-:-:S03]  /*5780*/  PRMT R3, R18, 0x7632, R3 ;  /* 0x0000763212037816 */ /* 0x002fc60000000003 */
[----:B------:R1:W-:Y:S01]  /*5790*/  STG.E.U16 desc[UR14][R38.64+0x6], R2 ;  /* 0x0000060226007986 */ /* 0x0003e2000c10150e */
[----:B--2---:R-:W-:-:S03]  /*57a0*/  PRMT R4, R45, 0x7632, R4 ;  /* 0x000076322d047816 */ /* 0x004fc60000000004 */
        /* <DEDUP_REMOVED lines=18> */
.L_x_3528:
        /* <DEDUP_REMOVED lines=11> */
.L_x_3610:


//--------------------- .text._ZN13group_norm_v214gn_cuda_kernelI6__halfLi320ELi2ELi16ELi160ELi256ELb1ELi64ELi320ELi320ELi4ELb1ELi74ELb0ELb0ENS_16CompileConditionILi900EEEEEvPT_PKS4_S7_S7_flPfS8_Pj --------------------------
	.section	.text._ZN13group_norm_v214gn_cuda_kernelI6__halfLi320ELi2ELi16ELi160ELi256ELb1ELi64ELi320ELi320ELi4ELb1ELi74ELb0ELb0ENS_16CompileConditionILi900EEEEEvPT_PKS4_S7_S7_flPfS8_Pj,"ax",@progbits
	.align	128
        .global         _ZN13group_norm_v214gn_cuda_kernelI6__halfLi320ELi2ELi16ELi160ELi256ELb1ELi64ELi320ELi320ELi4ELb1ELi74ELb0ELb0ENS_16CompileConditionILi900EEEEEvPT_PKS4_S7_S7_flPfS8_Pj
        .type           _ZN13group_norm_v214gn_cuda_kernelI6__halfLi320ELi2ELi16ELi160ELi256ELb1ELi64ELi320ELi320ELi4ELb1ELi74ELb0ELb0ENS_16CompileConditionILi900EEEEEvPT_PKS4_S7_S7_flPfS8_Pj,@function
        .size           _ZN13group_norm_v214gn_cuda_kernelI6__halfLi320ELi2ELi16ELi160ELi256ELb1ELi64ELi320ELi320ELi4ELb1ELi74ELb0ELb0ENS_16CompileConditionILi900EEEEEvPT_PKS4_S7_S7_flPfS8_Pj,(.L_x_3611 - _ZN13group_norm_v214gn_cuda_kernelI6__halfLi320ELi2ELi16ELi160ELi256ELb1ELi64ELi320ELi320ELi4ELb1ELi74ELb0ELb0ENS_16CompileConditionILi900EEEEEvPT_PKS4_S7_S7_flPfS8_Pj)
        .other          _ZN13group_norm_v214gn_cuda_kernelI6__halfLi320ELi2ELi16ELi160ELi256ELb1ELi64ELi320ELi320ELi4ELb1ELi74ELb0ELb0ENS_16CompileConditionILi900EEEEEvPT_PKS4_S7_S7_flPfS8_Pj,@"STO_CUDA_ENTRY STV_DEFAULT"
_ZN13group_norm_v214gn_cuda_kernelI6__halfLi320ELi2ELi16ELi160ELi256ELb1ELi64ELi320ELi320ELi4ELb1ELi74ELb0ELb0ENS_16CompileConditionILi900EEEEEvPT_PKS4_S7_S7_flPfS8_Pj:
.text._ZN13group_norm_v214gn_cuda_kernelI6__halfLi320ELi2ELi16ELi160ELi256ELb1ELi64ELi320ELi320ELi4ELb1ELi74ELb0ELb0ENS_16CompileConditionILi900EEEEEvPT_PKS4_S7_S7_flPfS8_Pj:
        /* <DEDUP_REMOVED lines=20> */
[----:B------:R-:W-:-:S04]  /*0140*/  MOV R3, R0 ;  /* 0x0000000000037202 */ /* 0x000fc80000000f00 */
[----:B------:R-:W-:Y:S01]  /*0150*/  LEA R92, R7, R2, 0x3 ;  /* 0x00000002075c7211 */ /* 0x000fe200078e18ff */
[----:B--2---:R-:W-:-:S11]  /*0160*/  HFMA2.MMA R2, -RZ, RZ, 0, 0 ;  /* 0x00000000ff027435 */ /* 0x004fd600000001ff */
.L_x_3538:
        /* <DEDUP_REMOVED lines=328> */
.L_x_3531:
        /* <DEDUP_REMOVED lines=12> */
[C---:B------:R-:W-:Y:S02]  /*16b0*/  IADD3 R37, R12.reuse, 0x10, RZ ;  /* 0x000000100c257810 */ /* 0x040fe40007ffe0ff */
        /* <DEDUP_REMOVED lines=62> */
.L_x_3530:
[----:B------:R-:W-:Y:S05]  /*1aa0*/  BSYNC B0 ;  /* 0x0000000000007941 */ /* 0x000fea0003800000 */
.L_x_3529:
        /* <DEDUP_REMOVED lines=20> */
.L_x_3533:
[----:B------:R-:W-:Y:S05]  /*1bf0*/  BSYNC B0 ;  /* 0x0000000000007941 */ /* 0x000fea0003800000 */
.L_x_3532:
        /* <DEDUP_REMOVED lines=12> */
.L_x_3535:
[----:B------:R-:W2:Y:S04]  /*1cc0*/  LD.E.STRONG.GPU R36, desc[UR8][R12.64] ;  /* 0x000000080c247980 */ /* 0x000ea8000c10f900 */
[----:B--2---:R-:W-:Y:S01]  /*1cd0*/  CCTL.IVALL ;  /* 0x00000000ff00798f */ /* 0x004fe20002000000 */
[----:B------:R-:W-:Y:S05]  /*1ce0*/  YIELD ;  /* 0x0000000000007946 */ /* 0x000fea0003800000 */
[----:B-----5:R-:W-:-:S04]  /*1cf0*/  LOP3.LUT R36, R36, R37, RZ, 0x3c, !PT ;  /* 0x0000002524247212 */ /* 0x020fc800078e3cff */
[----:B------:R-:W-:-:S13]  /*1d00*/  ISETP.GT.AND P2, PT, R36, -0x1, PT ;  /* 0xffffffff2400780c */ /* 0x000fda0003f44270 */
[----:B------:R-:W-:Y:S05]  /*1d10*/  @P2 BRA `(.L_x_3535) ;  /* 0xfffffffc00e82947 */ /* 0x000fea000383ffff */
.L_x_3534:
        /* <DEDUP_REMOVED lines=60> */
.L_x_3537:
[----:B------:R-:W-:Y:S05]  /*20e0*/  BSYNC B0 ;  /* 0x0000000000007941 */ /* 0x000fea0003800000 */
.L_x_3536:
[----:B------:R-:W1:Y:S01]  /*20f0*/  S2UR UR7, SR_CgaCtaId ;  /* 0x00000000000779c3 */ /* 0x000e620000008800 */
[C---:B0-----:R-:W-:Y:S01]  /*2100*/  LOP3.LUT R12, R3.reuse, 0x7, RZ, 0xc0, !PT ;  /* 0x00000007030c7812 */ /* 0x041fe200078ec0ff */
[----:B------:R-:W-:Y:S01]  /*2110*/  UMOV UR6, 0x400 ;  /* 0x0000040000067882 */ /* 0x000fe20000000000 */
[----:B------:R-:W-:Y:S01]  /*2120*/  SHF.L.U32 R36, R3, 0x1, RZ ;  /* 0x0000000103247819 */ /* 0x000fe200000006ff */
[----:B------:R-:W-:Y:S01]  /*2130*/  UIADD3 UR6, UR6, 0xc80, URZ ;  /* 0x00000c8006067890 */ /* 0x000fe2000fffe03f */
[----:B------:R-:W-:Y:S01]  /*2140*/  HADD2.F32 R75, -RZ, R72.H1_H1 ;  /* 0x30000048ff4b7230 */ /* 0x000fe20000004100 */
[----:B------:R-:W-:Y:S01]  /*2150*/  ULOP3.LUT UR4, UR4, 0x1, URZ, 0x3c, !UPT ;  /* 0x0000000104047892 */ /* 0x000fe2000f8e3c3f */
[----:B------:R-:W-:Y:S01]  /*2160*/  IMAD R13, R12, 0x140, RZ ;  /* 0x000001400c0d7824 */ /* 0x000fe200078e02ff */
[----:B------:R-:W-:Y:S01]  /*2170*/  LOP3.LUT R36, R36, 0xe, RZ, 0xc0, !PT ;  /* 0x0000000e24247812 */ /* 0x000fe200078ec0ff */
[--C-:B------:R-:W-:Y:S02]  /*2180*/  HADD2.F32 R79, -RZ, R73.reuse.H0_H0 ;  /* 0x20000049ff4f7230 */ /* 0x100fe40000004100 */
[----:B-----5:R-:W-:Y:S01]  /*2190*/  HADD2.F32 R76, -RZ, R66.H1_H1 ;  /* 0x30000042ff4c7230 */ /* 0x020fe20000004100 */
[----:B------:R-:W-:Y:S01]  /*21a0*/  LEA R12, R14, R13, 0x2 ;  /* 0x0000000d0e0c7211 */ /* 0x000fe200078e10ff */
        /* <DEDUP_REMOVED lines=8> */
[----:B-1----:R-:W-:Y:S01]  /*2230*/  ULEA UR6, UR7, UR6, 0x18 ;  /* 0x0000000607067291 */ /* 0x002fe2000f8ec03f */
[----:B------:R-:W-:Y:S02]  /*2240*/  HADD2.F32 R71, -RZ, R66.H0_H0 ;  /* 0x20000042ff477230 */ /* 0x000fe40000004100 */
[--C-:B------:R-:W-:Y:S02]  /*2250*/  HADD2.F32 R73, -RZ, R41.reuse.H0_H0 ;  /* 0x20000029ff497230 */ /* 0x100fe40000004100 */
[----:B------:R-:W-:Y:S01]  /*2260*/  HADD2.F32 R72, -RZ, R41.H1_H1 ;  /* 0x30000029ff487230 */ /* 0x000fe20000004100 */
[----:B------:R-:W-:Y:S01]  /*2270*/  LEA R36, R36, UR6, 0x3 ;  /* 0x0000000624247c11 */ /* 0x000fe2000f8e18ff */
[----:B------:R-:W-:Y:S01]  /*2280*/  ULDC UR6, c[0x0][0x230] ;  /* 0x00008c0000067ab9 */ /* 0x000fe20000000800 */
[----:B------:R-:W-:-:S02]  /*2290*/  HADD2.F32 R41, -RZ, R24.H1_H1 ;  /* 0x30000018ff297230 */ /* 0x000fc40000004100 */
[----:B------:R-:W-:Y:S02]  /*22a0*/  HADD2.F32 R74, -RZ, R67.H1_H1 ;  /* 0x30000043ff4a7230 */ /* 0x000fe40000004100 */
[----:B------:R-:W0:Y:S02]  /*22b0*/  LDS.64 R36, [R36] ;  /* 0x0000000024247984 */ /* 0x000e240000000a00 */
[----:B0-----:R-:W-:Y:S01]  /*22c0*/  FADD.FTZ R37, R37, UR6 ;  /* 0x0000000625257e21 */ /* 0x001fe20008010000 */
[--C-:B------:R-:W-:Y:S01]  /*22d0*/  FADD.FTZ R14, R13, -R36.reuse ;  /* 0x800000240d0e7221 */ /* 0x100fe20000010000 */
[----:B------:R-:W-:Y:S01]  /*22e0*/  FADD.FTZ R40, R79, -R36 ;  /* 0x800000244f287221 */ /* 0x000fe20000010000 */
[----:B------:R-:W-:Y:S01]  /*22f0*/  ULDC.64 UR6, c[0x0][0x210] ;  /* 0x0000840000067ab9 */ /* 0x000fe20000000a00 */
[----:B------:R0:W1:Y:S02]  /*2300*/  MUFU.RSQ R69, R37 ;  /* 0x0000002500457308 */ /* 0x0000640000001400 */
[----:B0-----:R-:W-:-:S02]  /*2310*/  HADD2.F32 R37, -RZ, R24.H0_H0 ;  /* 0x20000018ff257230 */ /* 0x001fc40000004100 */
[----:B-1----:R-:W-:Y:S01]  /*2320*/  FMUL.FTZ R13, R14, R69 ;  /* 0x000000450e0d7220 */ /* 0x002fe20000410000 */
[----:B------:R-:W-:Y:S01]  /*2330*/  FADD.FTZ R14, R75, -R36 ;  /* 0x800000244b0e7221 */ /* 0x000fe20000010000 */
[----:B------:R-:W-:Y:S02]  /*2340*/  HADD2.F32 R75, -RZ, R67.H0_H0 ;  /* 0x20000043ff4b7230 */ /* 0x000fe40000004100 */
[----:B------:R-:W-:Y:S01]  /*2350*/  FMUL.FTZ R40, R69, R40 ;  /* 0x0000002845287220 */ /* 0x000fe20000410000 */
[----:B------:R-:W-:Y:S01]  /*2360*/  FFMA.FTZ R50, R13, R71, R70 ;  /* 0x000000470d327223 */ /* 0x000fe20000010046 */
[----:B------:R-:W-:Y:S02]  /*2370*/  FMUL.FTZ R14, R69, R14 ;  /* 0x0000000e450e7220 */ /* 0x000fe40000410000 */
[----:B------:R-:W-:Y:S01]  /*2380*/  FFMA.FTZ R48, R40, R75, R73 ;  /* 0x0000004b28307223 */ /* 0x000fe20000010049 */
[--C-:B------:R-:W-:Y:S01]  /*2390*/  FADD.FTZ R40, R41, -R36.reuse ;  /* 0x8000002429287221 */ /* 0x100fe20000010000 */
[----:B------:R-:W-:Y:S01]  /*23a0*/  FFMA.FTZ R58, R14, R76, R77 ;  /* 0x0000004c0e3a7223 */ /* 0x000fe2000001004d */
[----:B------:R-:W-:Y:S01]  /*23b0*/  FADD.FTZ R14, R81, -R36 ;  /* 0x80000024510e7221 */ /* 0x000fe20000010000 */
[----:B------:R-:W-:-:S02]  /*23c0*/  HADD2.F32 R81, -RZ, R20.H1_H1 ;  /* 0x30000014ff517230 */ /* 0x000fc40000004100 */
[C---:B------:R-:W-:Y:S01]  /*23d0*/  FMUL.FTZ R40, R69.reuse, R40 ;  /* 0x0000002845287220 */ /* 0x040fe20000410000 */
[----:B------:R-:W-:Y:S01]  /*23e0*/  FMUL.FTZ R67, R58, -1.4426950216293334961 ;  /* 0xbfb8aa3b3a437820 */ /* 0x000fe20000410000 */
[----:B------:R-:W-:Y:S01]  /*23f0*/  FMUL.FTZ R13, R69, R14 ;  /* 0x0000000e450d7220 */ /* 0x000fe20000410000 */
[----:B------:R-:W-:Y:S01]  /*2400*/  FADD.FTZ R14, R37, -R36 ;  /* 0x80000024250e7221 */ /* 0x000fe20000010000 */
[----:B------:R-:W-:Y:S01]  /*2410*/  FFMA.FTZ R42, R76, R40, R77 ;  /* 0x000000284c2a7223 */ /* 0x000fe2000001004d */
[----:B------:R-:W-:Y:S01]  /*2420*/  FMUL.FTZ R60, R50, -1.4426950216293334961 ;  /* 0xbfb8aa3b323c7820 */ /* 0x000fe20000410000 */
[----:B------:R-:W-:Y:S01]  /*2430*/  FFMA.FTZ R24, R13, R74, R72 ;  /* 0x0000004a0d187223 */ /* 0x000fe20000010048 */
[--C-:B------:R-:W-:Y:S01]  /*2440*/  HADD2.F32 R13, -RZ, R25.reuse.H0_H0 ;  /* 0x20000019ff0d7230 */ /* 0x100fe20000004100 */
[----:B------:R-:W0:Y:S01]  /*2450*/  MUFU.EX2 R67, R67 ;  /* 0x0000004300437308 */ /* 0x000e220000000800 */
[----:B------:R-:W-:Y:S02]  /*2460*/  HADD2.F32 R25, -RZ, R25.H1_H1 ;  /* 0x30000019ff197230 */ /* 0x000fe40000004100 */
[----:B------:R-:W-:Y:S01]  /*2470*/  FMUL.FTZ R79, R48, -1.4426950216293334961 ;  /* 0xbfb8aa3b304f7820 */ /* 0x000fe20000410000 */
[----:B------:R-:W-:Y:S01]  /*2480*/  FMUL.FTZ R14, R69, R14 ;  /* 0x0000000e450e7220 */ /* 0x000fe20000410000 */
[--C-:B------:R-:W-:Y:S01]  /*2490*/  FADD.FTZ R44, R13, -R36.reuse ;  /* 0x800000240d2c7221 */ /* 0x100fe20000010000 */
[----:B------:R-:W-:Y:S01]  /*24a0*/  FMUL.FTZ R41, R42, -1.4426950216293334961 ;  /* 0xbfb8aa3b2a297820 */ /* 0x000fe20000410000 */
[----:B------:R-:W-:Y:S01]  /*24b0*/  FADD.FTZ R40, R25, -R36 ;  /* 0x8000002419287221 */ /* 0x000fe20000010000 */
[----:B------:R-:W-:-:S02]  /*24c0*/  HADD2.F32 R25, -RZ, R20.H0_H0 ;  /* 0x20000014ff197230 */ /* 0x000fc40000004100 */
[C---:B------:R-:W-:Y:S01]  /*24d0*/  FMUL.FTZ R44, R69.reuse, R44 ;  /* 0x0000002c452c7220 */ /* 0x040fe20000410000 */
[----:B------:R-:W-:Y:S01]  /*24e0*/  FMUL.FTZ R80, R24, -1.4426950216293334961 ;  /* 0xbfb8aa3b18507820 */ /* 0x000fe20000410000 */
[----:B------:R-:W-:Y:S01]  /*24f0*/  FMUL.FTZ R13, R69, R40 ;  /* 0x00000028450d7220 */ /* 0x000fe20000410000 */
[--C-:B------:R-:W-:Y:S01]  /*2500*/  FADD.FTZ R40, R81, -R36.reuse ;  /* 0x8000002451287221 */ /* 0x100fe20000010000 */
[----:B------:R-:W-:Y:S01]  /*2510*/  FADD.FTZ R20, R25, -R36 ;  /* 0x8000002419147221 */ /* 0x000fe20000010000 */
[----:B------:R-:W-:Y:S01]  /*2520*/  FFMA.FTZ R37, R75, R44, R73 ;  /* 0x0000002c4b257223 */ /* 0x000fe20000010049 */
[----:B------:R-:W-:Y:S01]  /*2530*/  FFMA.FTZ R46, R74, R13, R72 ;  /* 0x0000000d4a2e7223 */ /* 0x000fe20000010048 */
[----:B------:R-:W1:Y:S01]  /*2540*/  MUFU.EX2 R60, R60 ;  /* 0x0000003c003c7308 */ /* 0x000e620000000800 */
[----:B------:R-:W-:Y:S01]  /*2550*/  FMUL.FTZ R20, R69, R20 ;  /* 0x0000001445147220 */ /* 0x000fe20000410000 */
[----:B------:R-:W-:Y:S01]  /*2560*/  FMUL.FTZ R68, R37, -1.4426950216293334961 ;  /* 0xbfb8aa3b25447820 */ /* 0x000fe20000410000 */
[----:B------:R-:W-:Y:S01]  /*2570*/  FMUL.FTZ R13, R46, -1.4426950216293334961 ;  /* 0xbfb8aa3b2e0d7820 */ /* 0x000fe20000410000 */
[C-C-:B------:R-:W-:Y:S01]  /*2580*/  FFMA.FTZ R14, R71.reuse, R14, R70.reuse ;  /* 0x0000000e470e7223 */ /* 0x140fe20000010046 */
[----:B------:R-:W-:Y:S01]  /*2590*/  FFMA.FTZ R44, R71, R20, R70 ;  /* 0x00000014472c7223 */ /* 0x000fe20000010046 */
[----:B------:R-:W-:Y:S01]  /*25a0*/  FMUL.FTZ R56, R69, R40 ;  /* 0x0000002845387220 */ /* 0x000fe20000410000 */
[--C-:B------:R-:W-:Y:S01]  /*25b0*/  HADD2.F32 R25, -RZ, R21.reuse.H0_H0 ;  /* 0x20000015ff197230 */ /* 0x100fe20000004100 */
[----:B------:R-:W2:Y:S01]  /*25c0*/  MUFU.EX2 R79, R79 ;  /* 0x0000004f004f7308 */ /* 0x000ea20000000800 */
[----:B------:R-:W-:Y:S01]  /*25d0*/  FMUL.FTZ R40, R44, -1.4426950216293334961 ;  /* 0xbfb8aa3b2c287820 */ /* 0x000fe20000410000 */
[----:B------:R-:W-:Y:S01]  /*25e0*/  FMUL.FTZ R78, R14, -1.4426950216293334961 ;  /* 0xbfb8aa3b0e4e7820 */ /* 0x000fe20000410000 */
[----:B------:R-:W-:Y:S01]  /*25f0*/  FFMA.FTZ R56, R76, R56, R77 ;  /* 0x000000384c387223 */ /* 0x000fe2000001004d */
[----:B------:R-:W-:-:S02]  /*2600*/  HADD2.F32 R21, -RZ, R21.H1_H1 ;  /* 0x30000015ff157230 */ /* 0x000fc40000004100 */
[----:B0-----:R-:W-:Y:S01]  /*2610*/  FADD.FTZ R91, R67, 1 ;  /* 0x3f800000435b7421 */ /* 0x001fe20000010000 */
[--C-:B------:R-:W-:Y:S01]  /*2620*/  FADD.FTZ R20, R25, -R36.reuse ;  /* 0x8000002419147221 */ /* 0x100fe20000010000 */
[----:B------:R-:W-:Y:S01]  /*2630*/  FMUL.FTZ R64, R56, -1.4426950216293334961 ;  /* 0xbfb8aa3b38407820 */ /* 0x000fe20000410000 */
[----:B------:R-:W0:Y:S01]  /*2640*/  MUFU.EX2 R41, R41 ;  /* 0x0000002900297308 */ /* 0x000e220000000800 */
[----:B------:R-:W-:Y:S01]  /*2650*/  FADD.FTZ R54, R21, -R36 ;  /* 0x8000002415367221 */ /* 0x000fe20000010000 */
[----:B-1----:R-:W-:Y:S01]  /*2660*/  FADD.FTZ R60, R60, 1 ;  /* 0x3f8000003c3c7421 */ /* 0x002fe20000010000 */
[C---:B------:R-:W-:Y:S02]  /*2670*/  FMUL.FTZ R20, R69.reuse, R20 ;  /* 0x0000001445147220 */ /* 0x040fe40000410000 */
[----:B------:R-:W-:Y:S02]  /*2680*/  FMUL.FTZ R21, R69, R54 ;  /* 0x0000003645157220 */ /* 0x000fe40000410000 */
[----:B------:R-:W-:Y:S01]  /*2690*/  FFMA.FTZ R52, R75, R20, R73 ;  /* 0x000000144b347223 */ /* 0x000fe20000010049 */
[----:B------:R-:W1:Y:S01]  /*26a0*/  MUFU.EX2 R13, R13 ;  /* 0x0000000d000d7308 */ /* 0x000e620000000800 */
[----:B--2---:R-:W-:Y:S01]  /*26b0*/  FADD.FTZ R25, R79, 1 ;  /* 0x3f8000004f197421 */ /* 0x004fe20000010000 */
[----:B------:R-:W-:Y:S01]  /*26c0*/  FFMA.FTZ R54, R74, R21, R72 ;  /* 0x000000154a367223 */ /* 0x000fe20000010048 */
[----:B------:R-:W-:-:S03]  /*26d0*/  FMUL.FTZ R62, R52, -1.4426950216293334961 ;  /* 0xbfb8aa3b343e7820 */ /* 0x000fc60000410000 */
[----:B------:R-:W-:Y:S02]  /*26e0*/  FMUL.FTZ R20, R54, -1.4426950216293334961 ;  /* 0xbfb8aa3b36147820 */ /* 0x000fe40000410000 */
[----:B------:R-:W2:Y:S01]  /*26f0*/  MUFU.EX2 R80, R80 ;  /* 0x0000005000507308 */ /* 0x000ea20000000800 */
[----:B0-----:R-:W-:Y:S01]  /*2700*/  FADD.FTZ R79, R41, 1 ;  /* 0x3f800000294f7421 */ /* 0x001fe20000010000 */
[----:B------:R-:W-:-:S06]  /*2710*/  SHF.R.U64 R41, R3, 0x3, R2 ;  /* 0x0000000303297819 */ /* 0x000fcc0000001202 */
[----:B------:R-:W-:Y:S01]  /*2720*/  MUFU.EX2 R68, R68 ;  /* 0x0000004400447308 */ /* 0x000fe20000000800 */
[----:B-1----:R-:W-:Y:S01]  /*2730*/  FADD.FTZ R81, R13, 1 ;  /* 0x3f8000000d517421 */ /* 0x002fe20000010000 */
[----:B------:R-:W-:-:S06]  /*2740*/  SHF.R.S32.HI R13, RZ, 0x1f, R12 ;  /* 0x0000001fff0d7819 */ /* 0x000fcc000001140c */
[----:B------:R-:W0:Y:S01]  /*2750*/  MUFU.EX2 R40, R40 ;  /* 0x0000002800287308 */ /* 0x000e220000000800 */
[----:B--2---:R-:W-:-:S07]  /*2760*/  FADD.FTZ R21, R80, 1 ;  /* 0x3f80000050157421 */ /* 0x004fce0000010000 */
[----:B------:R-:W1:Y:S08]  /*2770*/  MUFU.EX2 R78, R78 ;  /* 0x0000004e004e7308 */ /* 0x000e700000000800 */
[----:B------:R-:W2:Y:S01]  /*2780*/  MUFU.EX2 R64, R64 ;  /* 0x0000004000407308 */ /* 0x000ea20000000800 */
[----:B0-----:R-:W-:Y:S01]  /*2790*/  FADD.FTZ R89, R40, 1 ;  /* 0x3f80000028597421 */ /* 0x001fe20000010000 */
[----:B------:R-:W-:-:S03]  /*27a0*/  IMAD.WIDE.U32 R40, R41, 0xa0000, R12 ;  /* 0x000a000029287825 */ /* 0x000fc600078e000c */
[----:B------:R-:W-:-:S03]  /*27b0*/  IADD3 R53, P6, R53, R40, RZ ;  /* 0x0000002835357210 */ /* 0x000fc60007fde0ff */
[----:B------:R-:W0:Y:S01]  /*27c0*/  MUFU.RCP R91, R91 ;  /* 0x0000005b005b7308 */ /* 0x000e220000001000 */
[----:B-1----:R-:W-:Y:S01]  /*27d0*/  FADD.FTZ R67, R78, 1 ;  /* 0x3f8000004e437421 */ /* 0x002fe20000010000 */
[-C--:B------:R-:W-:Y:S02]  /*27e0*/  IADD3 R49, P5, R49, R40.reuse, RZ ;  /* 0x0000002831317210 */ /* 0x080fe40007fbe0ff */
[-C--:B------:R-:W-:Y:S02]  /*27f0*/  IADD3 R59, P2, R59, R40.reuse, RZ ;  /* 0x000000283b3b7210 */ /* 0x080fe40007f5e0ff */
[-C--:B------:R-:W-:Y:S02]  /*2800*/  IADD3 R57, P3, R57, R40.reuse, RZ ;  /* 0x0000002839397210 */ /* 0x080fe40007f7e0ff */
[----:B------:R1:W3:Y:S01]  /*2810*/  MUFU.RCP R66, R60 ;  /* 0x0000003c00427308 */ /* 0x0002e20000001000 */
[----:B--2---:R-:W-:Y:S01]  /*2820*/  FADD.FTZ R64, R64, 1 ;  /* 0x3f80000040407421 */ /* 0x004fe20000010000 */
[----:B------:R-:W-:-:S06]  /*2830*/  IADD3 R55, P4, R55, R40, RZ ;  /* 0x0000002837377210 */ /* 0x000fcc0007f9e0ff */
[----:B------:R-:W2:Y:S01]  /*2840*/  MUFU.RCP R25, R25 ;  /* 0x0000001900197308 */ /* 0x000ea20000001000 */
[----:B-1----:R-:W-:Y:S01]  /*2850*/  FADD.FTZ R60, R68, 1 ;  /* 0x3f800000443c7421 */ /* 0x002fe20000010000 */
[----:B------:R-:W-:Y:S01]  /*2860*/  SHF.R.U32.HI R68, RZ, 0x3, R2 ;  /* 0x00000003ff447819 */ /* 0x000fe20000011602 */
[----:B0-----:R-:W-:-:S04]  /*2870*/  FMUL.FTZ R91, R58, R91 ;  /* 0x0000005b3a5b7220 */ /* 0x001fc80000410000 */
[----:B------:R-:W-:Y:S01]  /*2880*/  IMAD R13, R68, 0xa0000, RZ ;  /* 0x000a0000440d7824 */ /* 0x000fe200078e02ff */
[----:B------:R-:W0:Y:S01]  /*2890*/  MUFU.RCP R21, R21 ;  /* 0x0000001500157308 */ /* 0x000e220000001000 */
[----:B---3--:R-:W-:-:S03]  /*28a0*/  FMUL.FTZ R50, R50, R66 ;  /* 0x0000004232327220 */ /* 0x008fc60000410000 */
[----:B------:R-:W-:Y:S02]  /*28b0*/  IADD3 R68, R13, R41, RZ ;  /* 0x000000290d447210 */ /* 0x000fe40007ffe0ff */
[----:B------:R-:W-:Y:S02]  /*28c0*/  IADD3 R13, P0, R87, R40, RZ ;  /* 0x00000028570d7210 */ /* 0x000fe40007f1e0ff */
[----:B------:R-:W1:Y:S01]  /*28d0*/  MUFU.RCP R67, R67 ;  /* 0x0000004300437308 */ /* 0x000e620000001000 */
[----:B--2---:R-:W-:Y:S01]  /*28e0*/  FMUL.FTZ R48, R48, R25 ;  /* 0x0000001930307220 */ /* 0x004fe20000410000 */
[----:B------:R-:W-:Y:S02]  /*28f0*/  IADD3.X R58, RZ, R68, RZ, P0, !PT ;  /* 0x00000044ff3a7210 */ /* 0x000fe400007fe4ff */
[----:B------:R-:W-:Y:S02]  /*2900*/  LEA R12, P0, R13, UR6, 0x1 ;  /* 0x000000060d0c7c11 */ /* 0x000fe4000f8008ff */
[----:B------:R-:W-:-:S02]  /*2910*/  F2FP.F16.F32.PACK_AB R50, R91, R50 ;  /* 0x000000325b32723e */ /* 0x000fc400000000ff */
[----:B------:R-:W2:Y:S01]  /*2920*/  MUFU.RCP R79, R79 ;  /* 0x0000004f004f7308 */ /* 0x000ea20000001000 */
[----:B------:R-:W-:Y:S02]  /*2930*/  LEA.HI.X R13, R13, UR7, R58, 0x1, P0 ;  /* 0x000000070d0d7c11 */ /* 0x000fe400080f0c3a */
[-C--:B------:R-:W-:Y:S01]  /*2940*/  IADD3 R66, P0, R83, R40.reuse, RZ ;  /* 0x0000002853427210 */ /* 0x080fe20007f1e0ff */
[----:B0-----:R-:W-:Y:S01]  /*2950*/  FMUL.FTZ R83, R24, R21 ;  /* 0x0000001518537220 */ /* 0x001fe20000410000 */
[----:B------:R-:W-:Y:S01]  /*2960*/  IADD3 R25, P1, R85, R40, RZ ;  /* 0x0000002855197210 */ /* 0x000fe20007f3e0ff */
[----:B------:R-:W-:Y:S01]  /*2970*/  STG.E.U16 desc[UR8][R12.64], R50 ;  /* 0x000000320c007986 */ /* 0x000fe2000c101508 */
[----:B------:R-:W-:Y:S01]  /*2980*/  IADD3.X R21, RZ, R68, RZ, P0, !PT ;  /* 0x00000044ff157210 */ /* 0x000fe200007fe4ff */
[----:B------:R-:W0:Y:S01]  /*2990*/  MUFU.EX2 R62, R62 ;  /* 0x0000003e003e7308 */ /* 0x000e220000000800 */
[----:B------:R-:W-:Y:S01]  /*29a0*/  F2FP.F16.F32.PACK_AB R48, R83, R48 ;  /* 0x000000305330723e */ /* 0x000fe200000000ff */
[----:B-1----:R-:W-:Y:S01]  /*29b0*/  FMUL.FTZ R67, R14, R67 ;  /* 0x000000430e437220 */ /* 0x002fe20000410000 */
[----:B------:R-:W-:-:S03]  /*29c0*/  LEA R24, P0, R25, UR6, 0x1 ;  /* 0x0000000619187c11 */ /* 0x000fc6000f8008ff */
[----:B------:R-:W-:Y:S02]  /*29d0*/  STG.E.U16 desc[UR8][R12.64+0x4], R48 ;  /* 0x000004300c007986 */ /* 0x000fe4000c101508 */
[----:B------:R-:W1:Y:S01]  /*29e0*/  MUFU.EX2 R20, R20 ;  /* 0x0000001400147308 */ /* 0x000e620000000800 */
[----:B--2---:R-:W-:Y:S01]  /*29f0*/  FMUL.FTZ R42, R42, R79 ;  /* 0x0000004f2a2a7220 */ /* 0x004fe20000410000 */
[----:B------:R-:W-:-:S04]  /*2a00*/  HADD2.F32 R79, -RZ, R17.H0_H0 ;  /* 0x20000011ff4f7230 */ /* 0x000fc80000004100 */
[----:B------:R-:W-:Y:S01]  /*2a10*/  F2FP.F16.F32.PACK_AB R42, R42, R67 ;  /* 0x000000432a2a723e */ /* 0x000fe200000000ff */
[----:B------:R-:W-:Y:S01]  /*2a20*/  HADD2.F32 R67, -RZ, R4.H0_H0 ;  /* 0x20000004ff437230 */ /* 0x000fe20000004100 */
[----:B------:R-:W2:Y:S01]  /*2a30*/  MUFU.RCP R89, R89 ;  /* 0x0000005900597308 */ /* 0x000ea20000001000 */
[----:B0-----:R-:W-:-:S07]  /*2a40*/  FADD.FTZ R62, R62, 1 ;  /* 0x3f8000003e3e7421 */ /* 0x001fce0000010000 */
[----:B------:R0:W3:Y:S01]  /*2a50*/  MUFU.RCP R41, R64 ;  /* 0x0000004000297308 */ /* 0x0000e20000001000 */
[----:B-1----:R-:W-:-:S07]  /*2a60*/  FADD.FTZ R58, R20, 1 ;  /* 0x3f800000143a7421 */ /* 0x002fce0000010000 */
[----:B------:R-:W1:Y:S01]  /*2a70*/  MUFU.RCP R60, R60 ;  /* 0x0000003c003c7308 */ /* 0x000e620000001000 */
[----:B--2---:R-:W-:Y:S01]  /*2a80*/  FMUL.FTZ R89, R44, R89 ;  /* 0x000000592c597220 */ /* 0x004fe20000410000 */
[----:B------:R-:W-:Y:S02]  /*2a90*/  PRMT R44, R48, 0x7632, R44 ;  /* 0x00007632302c7816 */ /* 0x000fe4000000002c */
[----:B0-----:R-:W-:Y:S02]  /*2aa0*/  IADD3.X R64, RZ, R68, RZ, P1, !PT ;  /* 0x00000044ff407210 */ /* 0x001fe40000ffe4ff */
[----:B------:R-:W-:Y:S01]  /*2ab0*/  LEA R20, P1, R66, UR6, 0x1 ;  /* 0x0000000642147c11 */ /* 0x000fe2000f8208ff */
[----:B------:R-:W-:Y:S01]  /*2ac0*/  STG.E.U16 desc[UR8][R12.64+0x6], R44 ;  /* 0x0000062c0c007986 */ /* 0x000fe2000c101508 */
[----:B------:R-:W0:Y:S01]  /*2ad0*/  MUFU.RCP R81, R81 ;  /* 0x0000005100517308 */ /* 0x000e220000001000 */
[----:B---3--:R-:W-:Y:S01]  /*2ae0*/  FMUL.FTZ R56, R56, R41 ;  /* 0x0000002938387220 */ /* 0x008fe20000410000 */
[----:B------:R-:W-:-:S02]  /*2af0*/  PRMT R41, R50, 0x7632, R41 ;  /* 0x0000763232297816 */ /* 0x000fc40000000029 */
[----:B------:R-:W-:Y:S02]  /*2b00*/  LEA.HI.X R25, R25, UR7, R64, 0x1, P0 ;  /* 0x0000000719197c11 */ /* 0x000fe400080f0c40 */
[----:B------:R-:W-:Y:S01]  /*2b10*/  F2FP.F16.F32.PACK_AB R89, R56, R89 ;  /* 0x000000593859723e */ /* 0x000fe200000000ff */
[----:B------:R2:W-:Y:S01]  /*2b20*/  STG.E.U16 desc[UR8][R12.64+0x2], R41 ;  /* 0x000002290c007986 */ /* 0x0005e2000c101508 */
[----:B------:R-:W3:Y:S01]  /*2b30*/  MUFU.RCP R87, R62 ;  /* 0x0000003e00577308 */ /* 0x000ee20000001000 */
[----:B-1----:R-:W-:Y:S01]  /*2b40*/  FMUL.FTZ R60, R37, R60 ;  /* 0x0000003c253c7220 */ /* 0x002fe20000410000 */
[----:B------:R-:W-:Y:S01]  /*2b50*/  HADD2.F32 R37, -RZ, R22.H0_H0 ;  /* 0x20000016ff257230 */ /* 0x000fe20000004100 */
[----:B------:R-:W-:Y:S01]  /*2b60*/  STG.E.U16 desc[UR8][R24.64], R42 ;  /* 0x0000002a18007986 */ /* 0x000fe2000c101508 */
[----:B------:R-:W-:Y:S02]  /*2b70*/  LEA.HI.X R21, R66, UR7, R21, 0x1, P1 ;  /* 0x0000000742157c11 */ /* 0x000fe400088f0c15 */
[----:B------:R-:W-:Y:S01]  /*2b80*/  IADD3 R61, P1, R61, R40, RZ ;  /* 0x000000283d3d7210 */ /* 0x000fe20007f3e0ff */
[----:B------:R-:W-:Y:S01]  /*2b90*/  FADD.FTZ R14, R37, -R36 ;  /* 0x80000024250e7221 */ /* 0x000fe20000010000 */
[----:B------:R1:W4:Y:S01]  /*2ba0*/  MUFU.RCP R85, R58 ;  /* 0x0000003a00557308 */ /* 0x0003220000001000 */
[----:B0-----:R-:W-:Y:S01]  /*2bb0*/  FMUL.FTZ R81, R46, R81 ;  /* 0x000000512e517220 */ /* 0x001fe20000410000 */
[----:B--2---:R-:W-:Y:S01]  /*2bc0*/  PRMT R13, R42, 0x7632, R13 ;  /* 0x000076322a0d7816 */ /* 0x004fe2000000000d */
[----:B------:R-:W-:-:S02]  /*2bd0*/  HADD2.F32 R41, -RZ, R16.H0_H0 ;  /* 0x20000010ff297230 */ /* 0x000fc40000004100 */
[----:B------:R-:W-:Y:S01]  /*2be0*/  FMUL.FTZ R14, R69, R14 ;  /* 0x0000000e450e7220 */ /* 0x000fe20000410000 */
[----:B------:R-:W-:Y:S01]  /*2bf0*/  F2FP.F16.F32.PACK_AB R60, R81, R60 ;  /* 0x0000003c513c723e */ /* 0x000fe200000000ff */
[----:B------:R-:W-:Y:S01]  /*2c00*/  HADD2.F32 R81, -RZ, R16.H1_H1 ;  /* 0x30000010ff517230 */ /* 0x000fe20000004100 */
[----:B------:R0:W-:Y:S01]  /*2c10*/  STG.E.U16 desc[UR8][R24.64+0x2], R13 ;  /* 0x0000020d18007986 */ /* 0x0001e2000c101508 */
[----:B---3--:R-:W-:Y:S01]  /*2c20*/  FMUL.FTZ R87, R52, R87 ;  /* 0x0000005734577220 */ /* 0x008fe20000410000 */
[----:B------:R-:W-:Y:S01]  /*2c30*/  PRMT R22, R60, 0x7632, R22 ;  /* 0x000076323c167816 */ /* 0x000fe20000000016 */
[----:B------:R-:W-:Y:S01]  /*2c40*/  FFMA.FTZ R84, R71, R14, R70 ;  /* 0x0000000e47547223 */ /* 0x000fe20000010046 */
[----:B------:R2:W-:Y:S01]  /*2c50*/  STG.E.U16 desc[UR8][R24.64+0x4], R60 ;  /* 0x0000043c18007986 */ /* 0x0005e2000c101508 */
[----:B-1----:R-:W-:Y:S02]  /*2c60*/  IADD3.X R58, RZ, R68, RZ, P5, !PT ;  /* 0x00000044ff3a7210 */ /* 0x002fe40002ffe4ff */
[----:B------:R-:W-:Y:S01]  /*2c70*/  HADD2.F32 R37, -RZ, R22.H1_H1 ;  /* 0x30000016ff257230 */ /* 0x000fe20000004100 */
[----:B------:R1:W-:Y:S01]  /*2c80*/  STG.E.U16 desc[UR8][R24.64+0x6], R22 ;  /* 0x0000061618007986 */ /* 0x0003e2000c101508 */
[----:B----4-:R-:W-:Y:S01]  /*2c90*/  FMUL.FTZ R54, R54, R85 ;  /* 0x0000005536367220 */ /* 0x010fe20000410000 */
[----:B------:R-:W-:Y:S01]  /*2ca0*/  IADD3 R45, P5, R45, R40, RZ ;  /* 0x000000282d2d7210 */ /* 0x000fe20007fbe0ff */
[--C-:B0-----:R-:W-:Y:S01]  /*2cb0*/  HADD2.F32 R13, -RZ, R23.reuse.H0_H0 ;  /* 0x20000017ff0d7230 */ /* 0x101fe20000004100 */
[----:B------:R-:W-:Y:S01]  /*2cc0*/  STG.E.U16 desc[UR8][R20.64], R89 ;  /* 0x0000005914007986 */ /* 0x000fe2000c101508 */
[----:B------:R-:W-:Y:S01]  /*2cd0*/  HADD2.F32 R23, -RZ, R23.H1_H1 ;  /* 0x30000017ff177230 */ /* 0x000fe20000004100 */
[----:B------:R-:W-:Y:S01]  /*2ce0*/  F2FP.F16.F32.PACK_AB R87, R54, R87 ;  /* 0x000000573657723e */ /* 0x000fe200000000ff */
[--C-:B------:R-:W-:Y:S01]  /*2cf0*/  FADD.FTZ R12, R37, -R36.reuse ;  /* 0x80000024250c7221 */ /* 0x100fe20000010000 */
[--C-:B------:R-:W-:Y:S01]  /*2d00*/  FADD.FTZ R14, R13, -R36.reuse ;  /* 0x800000240d0e7221 */ /* 0x100fe20000010000 */
[----:B--2---:R-:W-:Y:S01]  /*2d10*/  IADD3.X R60, RZ, R68, RZ, P6, !PT ;  /* 0x00000044ff3c7210 */ /* 0x004fe200037fe4ff */
[----:B-1----:R-:W-:Y:S01]  /*2d20*/  FADD.FTZ R22, R23, -R36 ;  /* 0x8000002417167221 */ /* 0x002fe20000010000 */
[--C-:B------:R-:W-:Y:S01]  /*2d30*/  HADD2.F32 R25, -RZ, R18.reuse.H0_H0 ;  /* 0x20000012ff197230 */ /* 0x100fe20000004100 */
[----:B------:R-:W-:Y:S01]  /*2d40*/  PRMT R24, R89, 0x7632, R24 ;  /* 0x0000763259187816 */ /* 0x000fe20000000018 */
[----:B------:R-:W-:Y:S01]  /*2d50*/  STG.E.U16 desc[UR8][R20.64+0x4], R87 ;  /* 0x0000045714007986 */ /* 0x000fe2000c101508 */
[C---:B------:R-:W-:Y:S01]  /*2d60*/  FMUL.FTZ R23, R69.reuse, R22 ;  /* 0x0000001645177220 */ /* 0x040fe20000410000 */
[----:B------:R-:W-:Y:S01]  /*2d70*/  FMUL.FTZ R56, R69, R12 ;  /* 0x0000000c45387220 */ /* 0x000fe20000410000 */
[----:B------:R-:W-:Y:S01]  /*2d80*/  FADD.FTZ R22, R25, -R36 ;  /* 0x8000002419167221 */ /* 0x000fe20000010000 */
[----:B------:R0:W-:Y:S01]  /*2d90*/  STG.E.U16 desc[UR8][R20.64+0x2], R24 ;  /* 0x0000021814007986 */ /* 0x0001e2000c101508 */
[----:B------:R-:W-:Y:S01]  /*2da0*/  FFMA.FTZ R54, R74, R23, R72 ;  /* 0x000000174a367223 */ /* 0x000fe20000010048 */
[----:B------:R-:W-:-:S02]  /*2db0*/  HADD2.F32 R23, -RZ, R18.H1_H1 ;  /* 0x30000012ff177230 */ /* 0x000fc40000004100 */
[C---:B------:R-:W-:Y:S01]  /*2dc0*/  FMUL.FTZ R22, R69.reuse, R22 ;  /* 0x0000001645167220 */ /* 0x040fe20000410000 */
[----:B------:R-:W-:Y:S01]  /*2dd0*/  FMUL.FTZ R12, R84, -1.4426950216293334961 ;  /* 0xbfb8aa3b540c7820 */ /* 0x000fe20000410000 */
[C-C-:B------:R-:W-:Y:S01]  /*2de0*/  FFMA.FTZ R56, R76.reuse, R56, R77.reuse ;  /* 0x000000384c387223 */ /* 0x140fe2000001004d */
[----:B------:R-:W-:Y:S01]  /*2df0*/  FMUL.FTZ R14, R69, R14 ;  /* 0x0000000e450e7220 */ /* 0x000fe20000410000 */
[----:B------:R-:W-:Y:S01]  /*2e00*/  FADD.FTZ R18, R23, -R36 ;  /* 0x8000002417127221 */ /* 0x000fe20000010000 */
[--C-:B------:R-:W-:Y:S02]  /*2e10*/  HADD2.F32 R23, -RZ, R19.reuse.H0_H0 ;  /* 0x20000013ff177230 */ /* 0x100fe40000004100 */
[----:B------:R-:W-:Y:S01]  /*2e20*/  FFMA.FTZ R50, R71, R22, R70 ;  /* 0x0000001647327223 */ /* 0x000fe20000010046 */
[----:B------:R-:W-:Y:S02]  /*2e30*/  HADD2.F32 R19, -RZ, R19.H1_H1 ;  /* 0x30000013ff137230 */ /* 0x000fe40000004100 */
[----:B------:R-:W-:Y:S01]  /*2e40*/  FMUL.FTZ R18, R69, R18 ;  /* 0x0000001245127220 */ /* 0x000fe20000410000 */
[----:B0-----:R-:W-:Y:S01]  /*2e50*/  PRMT R24, R87, 0x7632, R24 ;  /* 0x0000763257187816 */ /* 0x001fe20000000018 */
[--C-:B------:R-:W-:Y:S01]  /*2e60*/  FADD.FTZ R22, R23, -R36.reuse ;  /* 0x8000002417167221 */ /* 0x100fe20000010000 */
[----:B------:R-:W0:Y:S01]  /*2e70*/  MUFU.EX2 R12, R12 ;  /* 0x0000000c000c7308 */ /* 0x000e220000000800 */
[----:B------:R-:W-:Y:S01]  /*2e80*/  FFMA.FTZ R52, R76, R18, R77 ;  /* 0x000000124c347223 */ /* 0x000fe2000001004d */
[----:B------:R-:W-:Y:S01]  /*2e90*/  FADD.FTZ R18, R19, -R36 ;  /* 0x8000002413127221 */ /* 0x000fe20000010000 */
[----:B------:R1:W-:Y:S01]  /*2ea0*/  STG.E.U16 desc[UR8][R20.64+0x6], R24 ;  /* 0x0000061814007986 */ /* 0x0003e2000c101508 */
[----:B------:R-:W-:Y:S01]  /*2eb0*/  FMUL.FTZ R22, R69, R22 ;  /* 0x0000001645167220 */ /* 0x000fe20000410000 */
[----:B------:R-:W-:-:S02]  /*2ec0*/  HADD2.F32 R19, -RZ, R17.H1_H1 ;  /* 0x30000011ff137230 */ /* 0x000fc40000004100 */
[----:B------:R-:W-:Y:S01]  /*2ed0*/  FMUL.FTZ R13, R56, -1.4426950216293334961 ;  /* 0xbfb8aa3b380d7820 */ /* 0x000fe20000410000 */
[----:B------:R-:W-:Y:S02]  /*2ee0*/  HADD2.F32 R17, -RZ, R4.H1_H1 ;  /* 0x30000004ff117230 */ /* 0x000fe40000004100 */
[C-C-:B------:R-:W-:Y:S01]  /*2ef0*/  FFMA.FTZ R23, R75.reuse, R22, R73.reuse ;  /* 0x000000164b177223 */ /* 0x140fe20000010049 */
[----:B------:R-:W-:Y:S01]  /*2f00*/  FFMA.FTZ R85, R75, R14, R73 ;  /* 0x0000000e4b557223 */ /* 0x000fe20000010049 */
[----:B------:R-:W-:Y:S01]  /*2f10*/  IADD3 R47, P6, R47, R40, RZ ;  /* 0x000000282f2f7210 */ /* 0x000fe20007fde0ff */
[----:B------:R-:W-:Y:S01]  /*2f20*/  FMUL.FTZ R37, R54, -1.4426950216293334961 ;  /* 0xbfb8aa3b36257820 */ /* 0x000fe20000410000 */
[----:B------:R-:W2:Y:S01]  /*2f30*/  MUFU.EX2 R13, R13 ;  /* 0x0000000d000d7308 */ /* 0x000ea20000000800 */
[----:B------:R-:W-:Y:S01]  /*2f40*/  FMUL.FTZ R14, R85, -1.4426950216293334961 ;  /* 0xbfb8aa3b550e7820 */ /* 0x000fe20000410000 */
[----:B------:R-:W-:Y:S01]  /*2f50*/  IADD3.X R48, RZ, R68, RZ, P6, !PT ;  /* 0x00000044ff307210 */ /* 0x000fe200037fe4ff */
[----:B-1----:R-:W-:Y:S01]  /*2f60*/  FMUL.FTZ R21, R69, R18 ;  /* 0x0000001245157220 */ /* 0x002fe20000410000 */
[--C-:B------:R-:W-:Y:S01]  /*2f70*/  FADD.FTZ R18, R41, -R36.reuse ;  /* 0x8000002429127221 */ /* 0x100fe20000010000 */
[----:B------:R-:W-:Y:S01]  /*2f80*/  FADD.FTZ R20, R81, -R36 ;  /* 0x8000002451147221 */ /* 0x000fe20000010000 */
[----:B------:R-:W-:-:S02]  /*2f90*/  HADD2.F32 R41, -RZ, R5.H0_H0 ;  /* 0x20000005ff297230 */ /* 0x000fc40000004100 */
[----:B------:R-:W-:Y:S01]  /*2fa0*/  FFMA.FTZ R86, R74, R21, R72 ;  /* 0x000000154a567223 */ /* 0x000fe20000010048 */
[C---:B------:R-:W-:Y:S01]  /*2fb0*/  FMUL.FTZ R18, R69.reuse, R18 ;  /* 0x0000001245127220 */ /* 0x040fe20000410000 */
[----:B------:R-:W-:Y:S01]  /*2fc0*/  FMUL.FTZ R20, R69, R20 ;  /* 0x0000001445147220 */ /* 0x000fe20000410000 */
[----:B------:R-:W-:Y:S01]  /*2fd0*/  FADD.FTZ R42, R17, -R36 ;  /* 0x80000024112a7221 */ /* 0x000fe20000010000 */
[----:B------:R-:W-:Y:S01]  /*2fe0*/  IADD3 R43, P6, R43, R40, RZ ;  /* 0x000000282b2b7210 */ /* 0x000fe20007fde0ff */
[----:B------:R-:W-:Y:S01]  /*2ff0*/  FFMA.FTZ R21, R71, R18, R70 ;  /* 0x0000001247157223 */ /* 0x000fe20000010046 */
[--C-:B------:R-:W-:Y:S01]  /*3000*/  FADD.FTZ R18, R79, -R36.reuse ;  /* 0x800000244f127221 */ /* 0x100fe20000010000 */
[----:B------:R-:W-:Y:S01]  /*3010*/  FFMA.FTZ R22, R76, R20, R77 ;  /* 0x000000144c167223 */ /* 0x000fe2000001004d */
[--C-:B------:R-:W-:Y:S01]  /*3020*/  FADD.FTZ R20, R19, -R36.reuse ;  /* 0x8000002413147221 */ /* 0x100fe20000010000 */
[----:B------:R-:W1:Y:S01]  /*3030*/  MUFU.EX2 R37, R37 ;  /* 0x0000002500257308 */ /* 0x000e620000000800 */
[----:B------:R-:W-:Y:S01]  /*3040*/  FMUL.FTZ R18, R69, R18 ;  /* 0x0000001245127220 */ /* 0x000fe20000410000 */
[----:B------:R-:W-:Y:S01]  /*3050*/  IADD3.X R44, RZ, R68, RZ, P6, !PT ;  /* 0x00000044ff2c7210 */ /* 0x000fe200037fe4ff */
[----:B------:R-:W-:Y:S01]  /*3060*/  FMUL.FTZ R62, R50, -1.4426950216293334961 ;  /* 0xbfb8aa3b323e7820 */ /* 0x000fe20000410000 */
[----:B------:R-:W-:Y:S01]  /*3070*/  FMUL.FTZ R16, R52, -1.4426950216293334961 ;  /* 0xbfb8aa3b34107820 */ /* 0x000fe20000410000 */
[--C-:B------:R-:W-:Y:S01]  /*3080*/  FFMA.FTZ R19, R75, R18, R73.reuse ;  /* 0x000000124b137223 */ /* 0x100fe20000010049 */
[----:B------:R-:W-:Y:S01]  /*3090*/  FADD.FTZ R18, R67, -R36 ;  /* 0x8000002443127221 */ /* 0x000fe20000010000 */
[----:B------:R-:W-:Y:S01]  /*30a0*/  IADD3.X R46, RZ, R68, RZ, P5, !PT ;  /* 0x00000044ff2e7210 */ /* 0x000fe20002ffe4ff */
[----:B------:R-:W3:Y:S01]  /*30b0*/  MUFU.EX2 R14, R14 ;  /* 0x0000000e000e7308 */ /* 0x000ee20000000800 */
[----:B------:R-:W-:Y:S01]  /*30c0*/  IADD3 R4, P0, R65, R40, RZ ;  /* 0x0000002841047210 */ /* 0x000fe20007f1e0ff */
[----:B------:R-:W-:Y:S01]  /*30d0*/  FMUL.FTZ R18, R69, R18 ;  /* 0x0000001245127220 */ /* 0x000fe20000410000 */
[----:B------:R-:W-:Y:S01]  /*30e0*/  IADD3 R51, P5, R51, R40, RZ ;  /* 0x0000002833337210 */ /* 0x000fe20007fbe0ff */
[----:B------:R-:W-:Y:S01]  /*30f0*/  FMUL.FTZ R65, R69, R20 ;  /* 0x0000001445417220 */ /* 0x000fe20000410000 */
[----:B------:R-:W-:Y:S01]  /*3100*/  FMUL.FTZ R81, R21, -1.4426950216293334961 ;  /* 0xbfb8aa3b15517820 */ /* 0x000fe20000410000 */
[----:B------:R-:W-:Y:S01]  /*3110*/  FFMA.FTZ R17, R71, R18, R70 ;  /* 0x0000001247117223 */ /* 0x000fe20000010046 */
[----:B------:R-:W-:Y:S01]  /*3120*/  FMUL.FTZ R18, R69, R42 ;  /* 0x0000002a45127220 */ /* 0x000fe20000410000 */
[----:B------:R-:W-:Y:S01]  /*3130*/  FADD.FTZ R42, R41, -R36 ;  /* 0x80000024292a7221 */ /* 0x000fe20000010000 */
[----:B------:R-:W-:Y:S01]  /*3140*/  IADD3 R41, P6, R63, R40, RZ ;  /* 0x000000283f297210 */ /* 0x000fe20007fde0ff */
[----:B0-----:R-:W-:Y:S01]  /*3150*/  FADD.FTZ R63, R12, 1 ;  /* 0x3f8000000c3f7421 */ /* 0x001fe20000010000 */
[----:B------:R-:W0:Y:S01]  /*3160*/  MUFU.EX2 R62, R62 ;  /* 0x0000003e003e7308 */ /* 0x000e220000000800 */
[----:B------:R-:W-:Y:S01]  /*3170*/  FMUL.FTZ R64, R69, R42 ;  /* 0x0000002a45407220 */ /* 0x000fe20000410000 */
[----:B------:R-:W-:Y:S01]  /*3180*/  IADD3.X R42, RZ, R68, RZ, P6, !PT ;  /* 0x00000044ff2a7210 */ /* 0x000fe200037fe4ff */
[----:B------:R-:W-:Y:S01]  /*3190*/  FFMA.FTZ R20, R74, R65, R72 ;  /* 0x000000414a147223 */ /* 0x000fe20000010048 */
[----:B------:R-:W-:Y:S01]  /*31a0*/  IADD3 R40, P6, R15, R40, RZ ;  /* 0x000000280f287210 */ /* 0x000fe20007fde0ff */
[----:B------:R-:W-:Y:S01]  /*31b0*/  FFMA.FTZ R15, R75, R64, R73 ;  /* 0x000000404b0f7223 */ /* 0x000fe20000010049 */
[----:B--2---:R-:W-:Y:S01]  /*31c0*/  FADD.FTZ R64, R13, 1 ;  /* 0x3f8000000d407421 */ /* 0x004fe20000010000 */
[----:B-1----:R-:W-:Y:S01]  /*31d0*/  FADD.FTZ R13, R37, 1 ;  /* 0x3f800000250d7421 */ /* 0x002fe20000010000 */
[----:B------:R-:W1:Y:S01]  /*31e0*/  MUFU.RCP R63, R63 ;  /* 0x0000003f003f7308 */ /* 0x000e620000001000 */
[----:B------:R-:W-:-:S02]  /*31f0*/  HADD2.F32 R37, -RZ, R5.H1_H1 ;  /* 0x30000005ff257230 */ /* 0x000fc40000004100 */
[----:B---3--:R-:W-:Y:S01]  /*3200*/  FADD.FTZ R12, R14, 1 ;  /* 0x3f8000000e0c7421 */ /* 0x008fe20000010000 */
[----:B------:R-:W-:Y:S01]  /*3210*/  FMUL.FTZ R24, R86, -1.4426950216293334961 ;  /* 0xbfb8aa3b56187820 */ /* 0x000fe20000410000 */
[----:B------:R-:W-:Y:S01]  /*3220*/  FMUL.FTZ R79, R19, -1.4426950216293334961 ;  /* 0xbfb8aa3b134f7820 */ /* 0x000fe20000410000 */
[----:B------:R-:W-:Y:S01]  /*3230*/  FFMA.FTZ R18, R76, R18, R77 ;  /* 0x000000124c127223 */ /* 0x000fe2000001004d */
[----:B------:R-:W-:Y:S01]  /*3240*/  FADD.FTZ R14, R37, -R36 ;  /* 0x80000024250e7221 */ /* 0x000fe20000010000 */
[----:B------:R-:W-:Y:S01]  /*3250*/  FMUL.FTZ R25, R23, -1.4426950216293334961 ;  /* 0xbfb8aa3b17197820 */ /* 0x000fe20000410000 */
[----:B------:R-:W2:Y:S01]  /*3260*/  MUFU.EX2 R16, R16 ;  /* 0x0000001000107308 */ /* 0x000ea20000000800 */
[----:B0-----:R-:W-:Y:S01]  /*3270*/  FADD.FTZ R5, R62, 1 ;  /* 0x3f8000003e057421 */ /* 0x001fe20000010000 */
[----:B------:R-:W-:Y:S01]  /*3280*/  FMUL.FTZ R87, R18, -1.4426950216293334961 ;  /* 0xbfb8aa3b12577820 */ /* 0x000fe20000410000 */
[----:B------:R-:W-:Y:S01]  /*3290*/  FMUL.FTZ R67, R15, -1.4426950216293334961 ;  /* 0xbfb8aa3b0f437820 */ /* 0x000fe20000410000 */
[----:B------:R-:W-:Y:S01]  /*32a0*/  FMUL.FTZ R80, R17, -1.4426950216293334961 ;  /* 0xbfb8aa3b11507820 */ /* 0x000fe20000410000 */
[----:B------:R-:W-:Y:S01]  /*32b0*/  FMUL.FTZ R83, R22, -1.4426950216293334961 ;  /* 0xbfb8aa3b16537820 */ /* 0x000fe20000410000 */
[----:B------:R-:W-:-:S02]  /*32c0*/  FMUL.FTZ R82, R20, -1.4426950216293334961 ;  /* 0xbfb8aa3b14527820 */ /* 0x000fc40000410000 */
[----:B------:R-:W0:Y:S01]  /*32d0*/  MUFU.RCP R65, R64 ;  /* 0x0000004000417308 */ /* 0x000e220000001000 */
[----:B-1----:R-:W-:Y:S01]  /*32e0*/  FMUL.FTZ R84, R84, R63 ;  /* 0x0000003f54547220 */ /* 0x002fe20000410000 */
[----:B------:R-:W-:-:S06]  /*32f0*/  FMUL.FTZ R63, R69, R14 ;  /* 0x0000000e453f7220 */ /* 0x000fcc0000410000 */
[----:B------:R-:W1:Y:S01]  /*3300*/  MUFU.RCP R12, R12 ;  /* 0x0000000c000c7308 */ /* 0x000e620000001000 */
[----:B--2---:R-:W-:Y:S01]  /*3310*/  FADD.FTZ R37, R16, 1 ;  /* 0x3f80000010257421 */ /* 0x004fe20000010000 */
[----:B------:R-:W-:Y:S01]  /*3320*/  FFMA.FTZ R16, R74, R63, R72 ;  /* 0x0000003f4a107223 */ /* 0x000fe20000010048 */
[----:B------:R-:W-:-:S03]  /*3330*/  HADD2.F32 R63, -RZ, R10.H1_H1 ;  /* 0x3000000aff3f7230 */ /* 0x000fc60000004100 */
[----:B------:R-:W-:Y:S02]  /*3340*/  FMUL.FTZ R78, R16, -1.4426950216293334961 ;  /* 0xbfb8aa3b104e7820 */ /* 0x000fe40000410000 */
[----:B------:R-:W2:Y:S01]  /*3350*/  MUFU.EX2 R81, R81 ;  /* 0x0000005100517308 */ /* 0x000ea20000000800 */
[----:B0-----:R-:W-:Y:S01]  /*3360*/  FMUL.FTZ R56, R56, R65 ;  /* 0x0000004138387220 */ /* 0x001fe20000410000 */
[----:B------:R-:W-:Y:S02]  /*3370*/  HADD2.F32 R65, -RZ, R10.H0_H0 ;  /* 0x2000000aff417230 */ /* 0x000fe40000004100 */
[--C-:B------:R-:W-:Y:S01]  /*3380*/  FADD.FTZ R10, R63, -R36.reuse ;  /* 0x800000243f0a7221 */ /* 0x100fe20000010000 */
[----:B------:R-:W-:Y:S01]  /*3390*/  HADD2.F32 R63, -RZ, R11.H0_H0 ;  /* 0x2000000bff3f7230 */ /* 0x000fe20000004100 */
[----:B------:R-:W-:Y:S01]  /*33a0*/  F2FP.F16.F32.PACK_AB R84, R56, R84 ;  /* 0x000000543854723e */ /* 0x000fe200000000ff */
[--C-:B------:R-:W-:Y:S01]  /*33b0*/  FADD.FTZ R14, R65, -R36.reuse ;  /* 0x80000024410e7221 */ /* 0x100fe20000010000 */
[----:B------:R-:W0:Y:S01]  /*33c0*/  MUFU.RCP R13, R13 ;  /* 0x0000000d000d7308 */ /* 0x000e220000001000 */
[----:B-1----:R-:W-:Y:S01]  /*33d0*/  FMUL.FTZ R85, R85, R12 ;  /* 0x0000000c55557220 */ /* 0x002fe20000410000 */
[C---:B------:R-:W-:Y:S01]  /*33e0*/  FMUL.FTZ R10, R69.reuse, R10 ;  /* 0x0000000a450a7220 */ /* 0x040fe20000410000 */
[----:B------:R-:W-:Y:S01]  /*33f0*/  FMUL.FTZ R14, R69, R14 ;  /* 0x0000000e450e7220 */ /* 0x000fe20000410000 */
[----:B------:R-:W-:Y:S01]  /*3400*/  FADD.FTZ R12, R63, -R36 ;  /* 0x800000243f0c7221 */ /* 0x000fe20000010000 */
[----:B------:R-:W-:-:S02]  /*3410*/  HADD2.F32 R63, -RZ, R9.H0_H0 ;  /* 0x20000009ff3f7230 */ /* 0x000fc40000004100 */
[----:B------:R-:W-:Y:S01]  /*3420*/  HADD2.F32 R9, -RZ, R9.H1_H1 ;  /* 0x30000009ff097230 */ /* 0x000fe20000004100 */
[----:B------:R-:W1:Y:S01]  /*3430*/  MUFU.EX2 R24, R24 ;  /* 0x0000001800187308 */ /* 0x000e620000000800 */
[----:B--2---:R-:W-:Y:S01]  /*3440*/  FADD.FTZ R81, R81, 1 ;  /* 0x3f80000051517421 */ /* 0x004fe20000010000 */
[----:B------:R-:W-:Y:S01]  /*3450*/  FMUL.FTZ R12, R69, R12 ;  /* 0x0000000c450c7220 */ /* 0x000fe20000410000 */
[----:B------:R-:W-:-:S03]  /*3460*/  FADD.FTZ R90, R63, -R36 ;  /* 0x800000243f5a7221 */ /* 0x000fc60000010000 */
[----:B------:R-:W-:Y:S01]  /*3470*/  FFMA.FTZ R12, R75, R12, R73 ;  /* 0x0000000c4b0c7223 */ /* 0x000fe20000010049 */
[----:B------:R-:W-:Y:S01]  /*3480*/  FMUL.FTZ R90, R69, R90 ;  /* 0x0000005a455a7220 */ /* 0x000fe20000410000 */
[----:B------:R-:W2:Y:S01]  /*3490*/  MUFU.EX2 R79, R79 ;  /* 0x0000004f004f7308 */ /* 0x000ea20000000800 */
[----:B0-----:R-:W-:Y:S01]  /*34a0*/  FMUL.FTZ R54, R54, R13 ;  /* 0x0000000d36367220 */ /* 0x001fe20000410000 */
[----:B------:R-:W-:Y:S01]  /*34b0*/  FFMA.FTZ R13, R71, R14, R70 ;  /* 0x0000000e470d7223 */ /* 0x000fe20000010046 */
[----:B------:R-:W-:-:S03]  /*34c0*/  FFMA.FTZ R14, R76, R10, R77 ;  /* 0x0000000a4c0e7223 */ /* 0x000fc6000001004d */
[----:B------:R-:W-:Y:S01]  /*34d0*/  FMUL.FTZ R66, R13, -1.4426950216293334961 ;  /* 0xbfb8aa3b0d427820 */ /* 0x000fe20000410000 */
[----:B------:R-:W-:Y:S01]  /*34e0*/  FMUL.FTZ R65, R14, -1.4426950216293334961 ;  /* 0xbfb8aa3b0e417820 */ /* 0x000fe20000410000 */
[----:B------:R-:W0:Y:S01]  /*34f0*/  MUFU.RCP R5, R5 ;  /* 0x0000000500057308 */ /* 0x000e220000001000 */
[----:B-1----:R-:W-:Y:S01]  /*3500*/  FADD.FTZ R24, R24, 1 ;  /* 0x3f80000018187421 */ /* 0x002fe20000010000 */
[----:B------:R-:W-:-:S06]  /*3510*/  F2FP.F16.F32.PACK_AB R85, R54, R85 ;  /* 0x000000553655723e */ /* 0x000fcc00000000ff */
[----:B------:R-:W1:Y:S01]  /*3520*/  MUFU.EX2 R87, R87 ;  /* 0x0000005700577308 */ /* 0x000e620000000800 */
[----:B--2---:R-:W-:-:S07]  /*3530*/  FADD.FTZ R79, R79, 1 ;  /* 0x3f8000004f4f7421 */ /* 0x004fce0000010000 */
[----:B------:R-:W2:Y:S01]  /*3540*/  MUFU.RCP R37, R37 ;  /* 0x0000002500257308 */ /* 0x000ea20000001000 */
[----:B0-----:R-:W-:Y:S01]  /*3550*/  FMUL.FTZ R50, R50, R5 ;  /* 0x0000000532327220 */ /* 0x001fe20000410000 */
[----:B------:R-:W-:Y:S02]  /*3560*/  HADD2.F32 R5, -RZ, R11.H1_H1 ;  /* 0x3000000bff057230 */ /* 0x000fe40000004100 */
[----:B------:R-:W-:-:S03]  /*3570*/  FMUL.FTZ R11, R12, -1.4426950216293334961 ;  /* 0xbfb8aa3b0c0b7820 */ /* 0x000fc60000410000 */
[----:B------:R-:W-:Y:S01]  /*3580*/  FADD.FTZ R10, R5, -R36 ;  /* 0x80000024050a7221 */ /* 0x000fe20000010000 */
[----:B------:R-:W0:Y:S01]  /*3590*/  MUFU.RCP R81, R81 ;  /* 0x0000005100517308 */ /* 0x000e220000001000 */
[----:B-1----:R-:W-:Y:S02]  /*35a0*/  FADD.FTZ R87, R87, 1 ;  /* 0x3f80000057577421 */ /* 0x002fe40000010000 */
[----:B------:R-:W-:-:S05]  /*35b0*/  FMUL.FTZ R5, R69, R10 ;  /* 0x0000000a45057220 */ /* 0x000fca0000410000 */
[----:B------:R-:W1:Y:S01]  /*35c0*/  MUFU.EX2 R25, R25 ;  /* 0x0000001900197308 */ /* 0x000e620000000800 */
[----:B--2---:R-:W-:Y:S01]  /*35d0*/  FMUL.FTZ R52, R52, R37 ;  /* 0x0000002534347220 */ /* 0x004fe20000410000 */
[----:B------:R-:W-:-:S05]  /*35e0*/  HADD2.F32 R37, -RZ, R8.H0_H0 ;  /* 0x20000008ff257230 */ /* 0x000fca0000004100 */
[----:B------:R-:W-:Y:S01]  /*35f0*/  FADD.FTZ R10, R37, -R36 ;  /* 0x80000024250a7221 */ /* 0x000fe20000010000 */
[----:B------:R-:W2:Y:S01]  /*3600*/  MUFU.RCP R24, R24 ;  /* 0x0000001800187308 */ /* 0x000ea20000001000 */
[----:B0-----:R-:W-:-:S07]  /*3610*/  FMUL.FTZ R21, R21, R81 ;  /* 0x0000005115157220 */ /* 0x001fce0000410000 */
[----:B------:R-:W0:Y:S01]  /*3620*/  MUFU.EX2 R67, R67 ;  /* 0x0000004300437308 */ /* 0x000e220000000800 */
[----:B-1----:R-:W-:Y:S01]  /*3630*/  FADD.FTZ R64, R25, 1 ;  /* 0x3f80000019407421 */ /* 0x002fe20000010000 */
[----:B------:R-:W-:Y:S01]  /*3640*/  FFMA.FTZ R25, R74, R5, R72 ;  /* 0x000000054a197223 */ /* 0x000fe20000010048 */
[----:B------:R-:W-:Y:S02]  /*3650*/  HADD2.F32 R5, -RZ, R8.H1_H1 ;  /* 0x30000008ff057230 */ /* 0x000fe40000004100 */
[----:B------:R-:W-:Y:S01]  /*3660*/  FMUL.FTZ R8, R69, R10 ;  /* 0x0000000a45087220 */ /* 0x000fe20000410000 */
[----:B------:R-:W-:Y:S02]  /*3670*/  FMUL.FTZ R37, R25, -1.4426950216293334961 ;  /* 0xbfb8aa3b19257820 */ /* 0x000fe40000410000 */
[----:B------:R-:W1:Y:S01]  /*3680*/  MUFU.EX2 R78, R78 ;  /* 0x0000004e004e7308 */ /* 0x000e620000000800 */
[----:B--2---:R-:W-:Y:S01]  /*3690*/  FMUL.FTZ R24, R86, R24 ;  /* 0x0000001856187220 */ /* 0x004fe20000410000 */
[----:B------:R-:W-:Y:S01]  /*36a0*/  FADD.FTZ R10, R5, -R36 ;  /* 0x80000024050a7221 */ /* 0x000fe20000010000 */
[----:B------:R-:W-:Y:S01]  /*36b0*/  FFMA.FTZ R8, R71, R8, R70 ;  /* 0x0000000847087223 */ /* 0x000fe20000010046 */
[----:B------:R-:W-:-:S02]  /*36c0*/  FFMA.FTZ R5, R75, R90, R73 ;  /* 0x0000005a4b057223 */ /* 0x000fc40000010049 */
[----:B------:R-:W-:Y:S01]  /*36d0*/  FMUL.FTZ R10, R69, R10 ;  /* 0x0000000a450a7220 */ /* 0x000fe20000410000 */
[----:B------:R-:W-:Y:S01]  /*36e0*/  FMUL.FTZ R62, R8, -1.4426950216293334961 ;  /* 0xbfb8aa3b083e7820 */ /* 0x000fe20000410000 */
[----:B------:R-:W2:Y:S01]  /*36f0*/  MUFU.RCP R79, R79 ;  /* 0x0000004f004f7308 */ /* 0x000ea20000001000 */
[----:B0-----:R-:W-:Y:S01]  /*3700*/  FADD.FTZ R86, R67, 1 ;  /* 0x3f80000043567421 */ /* 0x001fe20000010000 */
[----:B------:R-:W-:-:S04]  /*3710*/  FFMA.FTZ R10, R76, R10, R77 ;  /* 0x0000000a4c0a7223 */ /* 0x000fc8000001004d */
[----:B------:R-:W-:Y:S02]  /*3720*/  FMUL.FTZ R63, R10, -1.4426950216293334961 ;  /* 0xbfb8aa3b0a3f7820 */ /* 0x000fe40000410000 */
[----:B------:R-:W0:Y:S01]  /*3730*/  MUFU.EX2 R65, R65 ;  /* 0x0000004100417308 */ /* 0x000e220000000800 */
[----:B-1----:R-:W-:Y:S01]  /*3740*/  FADD.FTZ R67, R78, 1 ;  /* 0x3f8000004e437421 */ /* 0x002fe20000010000 */
[----:B------:R-:W-:-:S04]  /*3750*/  FADD.FTZ R78, R9, -R36 ;  /* 0x80000024094e7221 */ /* 0x000fc80000010000 */
[----:B------:R-:W-:Y:S02]  /*3760*/  FMUL.FTZ R9, R69, R78 ;  /* 0x0000004e45097220 */ /* 0x000fe40000410000 */
[----:B------:R-:W1:Y:S01]  /*3770*/  MUFU.EX2 R80, R80 ;  /* 0x0000005000507308 */ /* 0x000e620000000800 */
[----:B--2---:R-:W-:-:S07]  /*3780*/  FMUL.FTZ R19, R19, R79 ;  /* 0x0000004f13137220 */ /* 0x004fce0000410000 */
[----:B------:R-:W2:Y:S01]  /*3790*/  MUFU.EX2 R11, R11 ;  /* 0x0000000b000b7308 */ /* 0x000ea20000000800 */
[----:B0-----:R-:W-:Y:S01]  /*37a0*/  FADD.FTZ R79, R65, 1 ;  /* 0x3f800000414f7421 */ /* 0x001fe20000010000 */
[----:B------:R-:W-:Y:S01]  /*37b0*/  FFMA.FTZ R65, R74, R9, R72 ;  /* 0x000000094a417223 */ /* 0x000fe20000010048 */
[----:B------:R-:W-:-:S05]  /*37c0*/  HADD2.F32 R9, -RZ, R6.H1_H1 ;  /* 0x30000006ff097230 */ /* 0x000fca0000004100 */
[----:B------:R-:W0:Y:S01]  /*37d0*/  MUFU.EX2 R66, R66 ;  /* 0x0000004200427308 */ /* 0x000e220000000800 */
[----:B-1----:R-:W-:-:S07]  /*37e0*/  FADD.FTZ R80, R80, 1 ;  /* 0x3f80000050507421 */ /* 0x002fce0000010000 */
[----:B------:R-:W1:Y:S01]  /*37f0*/  MUFU.RCP R81, R87 ;  /* 0x0000005700517308 */ /* 0x000e620000001000 */
[----:B--2---:R-:W-:-:S07]  /*3800*/  FADD.FTZ R11, R11, 1 ;  /* 0x3f8000000b0b7421 */ /* 0x004fce0000010000 */
[----:B------:R-:W2:Y:S01]  /*3810*/  MUFU.EX2 R83, R83 ;  /* 0x0000005300537308 */ /* 0x000ea20000000800 */
[----:B0-----:R-:W-:-:S07]  /*3820*/  FADD.FTZ R66, R66, 1 ;  /* 0x3f80000042427421 */ /* 0x001fce0000010000 */
[----:B------:R-:W0:Y:S01]  /*3830*/  MUFU.RCP R64, R64 ;  /* 0x0000004000407308 */ /* 0x000e220000001000 */
[----:B-1----:R-:W-:Y:S01]  /*3840*/  FMUL.FTZ R18, R18, R81 ;  /* 0x0000005112127220 */ /* 0x002fe20000410000 */
[----:B------:R-:W-:Y:S02]  /*3850*/  HADD2.F32 R81, -RZ, R6.H0_H0 ;  /* 0x20000006ff517230 */ /* 0x000fe40000004100 */
[----:B------:R-:W-:-:S03]  /*3860*/  FADD.FTZ R6, R9, -R36 ;  /* 0x8000002409067221 */ /* 0x000fc60000010000 */
[----:B------:R-:W-:Y:S01]  /*3870*/  FADD.FTZ R78, R81, -R36 ;  /* 0x80000024514e7221 */ /* 0x000fe20000010000 */
[----:B------:R-:W1:Y:S01]  /*3880*/  MUFU.RCP R67, R67 ;  /* 0x0000004300437308 */ /* 0x000e620000001000 */
[----:B--2---:R-:W-:Y:S01]  /*3890*/  FADD.FTZ R83, R83, 1 ;  /* 0x3f80000053537421 */ /* 0x004fe20000010000 */
[C---:B------:R-:W-:Y:S01]  /*38a0*/  FMUL.FTZ R6, R69.reuse, R6 ;  /* 0x0000000645067220 */ /* 0x040fe20000410000 */
[----:B------:R-:W-:Y:S01]  /*38b0*/  FMUL.FTZ R78, R69, R78 ;  /* 0x0000004e454e7220 */ /* 0x000fe20000410000 */
[----:B------:R-:W-:Y:S02]  /*38c0*/  HADD2.F32 R81, -RZ, R26.H0_H0 ;  /* 0x2000001aff517230 */ /* 0x000fe40000004100 */
[----:B------:R-:W-:Y:S01]  /*38d0*/  FFMA.FTZ R6, R76, R6, R77 ;  /* 0x000000064c067223 */ /* 0x000fe2000001004d */
[----:B------:R-:W-:Y:S01]  /*38e0*/  FFMA.FTZ R78, R71, R78, R70 ;  /* 0x0000004e474e7223 */ /* 0x000fe20000010046 */
[----:B------:R-:W2:Y:S01]  /*38f0*/  MUFU.RCP R79, R79 ;  /* 0x0000004f004f7308 */ /* 0x000ea20000001000 */
[----:B0-----:R-:W-:Y:S01]  /*3900*/  FMUL.FTZ R23, R23, R64 ;  /* 0x0000004017177220 */ /* 0x001fe20000410000 */
[----:B------:R-:W-:Y:S01]  /*3910*/  FMUL.FTZ R64, R5, -1.4426950216293334961 ;  /* 0xbfb8aa3b05407820 */ /* 0x000fe20000410000 */
[----:B------:R-:W-:Y:S01]  /*3920*/  FMUL.FTZ R9, R78, -1.4426950216293334961 ;  /* 0xbfb8aa3b4e097820 */ /* 0x000fe20000410000 */
[----:B------:R-:W-:-:S02]  /*3930*/  FMUL.FTZ R89, R6, -1.4426950216293334961 ;  /* 0xbfb8aa3b06597820 */ /* 0x000fc40000410000 */
[----:B------:R-:W-:Y:S02]  /*3940*/  F2FP.F16.F32.PACK_AB R23, R24, R23 ;  /* 0x000000171817723e */ /* 0x000fe400000000ff */
[----:B------:R-:W0:Y:S01]  /*3950*/  MUFU.RCP R86, R86 ;  /* 0x0000005600567308 */ /* 0x000e220000001000 */
[----:B-1----:R-:W-:Y:S01]  /*3960*/  FMUL.FTZ R16, R16, R67 ;  /* 0x0000004310107220 */ /* 0x002fe20000410000 */
[----:B------:R-:W-:-:S06]  /*3970*/  HADD2.F32 R67, -RZ, R7.H0_H0 ;  /* 0x20000007ff437230 */ /* 0x000fcc0000004100 */
[----:B------:R-:W1:Y:S01]  /*3980*/  MUFU.RCP R80, R80 ;  /* 0x0000005000507308 */ /* 0x000e620000001000 */
[----:B--2---:R-:W-:Y:S01]  /*3990*/  FMUL.FTZ R14, R14, R79 ;  /* 0x0000004f0e0e7220 */ /* 0x004fe20000410000 */
[----:B------:R-:W-:-:S06]  /*39a0*/  HADD2.F32 R79, -RZ, R7.H1_H1 ;  /* 0x30000007ff4f7230 */ /* 0x000fcc0000004100 */
[----:B------:R-:W2:Y:S01]  /*39b0*/  MUFU.RCP R11, R11 ;  /* 0x0000000b000b7308 */ /* 0x000ea20000001000 */
[----:B0-----:R-:W-:Y:S01]  /*39c0*/  FMUL.FTZ R15, R15, R86 ;  /* 0x000000560f0f7220 */ /* 0x001fe20000410000 */
[----:B------:R-:W-:-:S04]  /*39d0*/  FMUL.FTZ R86, R65, -1.4426950216293334961 ;  /* 0xbfb8aa3b41567820 */ /* 0x000fc80000410000 */
[----:B------:R-:W-:Y:S02]  /*39e0*/  F2FP.F16.F32.PACK_AB R15, R16, R15 ;  /* 0x0000000f100f723e */ /* 0x000fe400000000ff */
[----:B------:R-:W0:Y:S01]  /*39f0*/  MUFU.EX2 R37, R37 ;  /* 0x0000002500257308 */ /* 0x000e220000000800 */
[----:B-1----:R-:W-:Y:S01]  /*3a00*/  FMUL.FTZ R17, R17, R80 ;  /* 0x0000005011117220 */ /* 0x002fe20000410000 */
[----:B------:R-:W-:-:S04]  /*3a10*/  FADD.FTZ R80, R67, -R36 ;  /* 0x8000002443507221 */ /* 0x000fc80000010000 */
[----:B------:R-:W-:Y:S01]  /*3a20*/  FMUL.FTZ R80, R69, R80 ;  /* 0x0000005045507220 */ /* 0x000fe20000410000 */
[----:B------:R-:W-:Y:S01]  /*3a30*/  F2FP.F16.F32.PACK_AB R17, R18, R17 ;  /* 0x000000111211723e */ /* 0x000fe200000000ff */
[----:B------:R-:W1:Y:S01]  /*3a40*/  MUFU.RCP R66, R66 ;  /* 0x0000004200427308 */ /* 0x000e620000001000 */
[----:B--2---:R-:W-:Y:S01]  /*3a50*/  FMUL.FTZ R11, R12, R11 ;  /* 0x0000000b0c0b7220 */ /* 0x004fe20000410000 */
[----:B------:R-:W-:-:S04]  /*3a60*/  FFMA.FTZ R67, R75, R80, R73 ;  /* 0x000000504b437223 */ /* 0x000fc80000010049 */
[----:B------:R-:W-:Y:S02]  /*3a70*/  FMUL.FTZ R7, R67, -1.4426950216293334961 ;  /* 0xbfb8aa3b43077820 */ /* 0x000fe40000410000 */
[----:B------:R-:W2:Y:S01]  /*3a80*/  MUFU.EX2 R82, R82 ;  /* 0x0000005200527308 */ /* 0x000ea20000000800 */
[----:B0-----:R-:W-:-:S07]  /*3a90*/  FADD.FTZ R12, R37, 1 ;  /* 0x3f800000250c7421 */ /* 0x001fce0000010000 */
[----:B------:R-:W0:Y:S01]  /*3aa0*/  MUFU.EX2 R62, R62 ;  /* 0x0000003e003e7308 */ /* 0x000e220000000800 */
[----:B-1----:R-:W-:Y:S01]  /*3ab0*/  FMUL.FTZ R13, R13, R66 ;  /* 0x000000420d0d7220 */ /* 0x002fe20000410000 */
[----:B------:R-:W-:-:S04]  /*3ac0*/  FADD.FTZ R66, R79, -R36 ;  /* 0x800000244f427221 */ /* 0x000fc80000010000 */
[----:B------:R-:W-:Y:S01]  /*3ad0*/  FMUL.FTZ R79, R69, R66 ;  /* 0x00000042454f7220 */ /* 0x000fe20000410000 */
[----:B------:R-:W-:Y:S01]  /*3ae0*/  FADD.FTZ R66, R81, -R36 ;  /* 0x8000002451427221 */ /* 0x000fe20000010000 */
[----:B------:R-:W1:Y:S01]  /*3af0*/  MUFU.EX2 R63, R63 ;  /* 0x0000003f003f7308 */ /* 0x000e620000000800 */
[----:B--2---:R-:W-:Y:S01]  /*3b00*/  FADD.FTZ R82, R82, 1 ;  /* 0x3f80000052527421 */ /* 0x004fe20000010000 */
[----:B------:R-:W-:Y:S01]  /*3b10*/  FFMA.FTZ R80, R74, R79, R72 ;  /* 0x0000004f4a507223 */ /* 0x000fe20000010048 */
[----:B------:R-:W-:Y:S02]  /*3b20*/  HADD2.F32 R79, -RZ, R26.H1_H1 ;  /* 0x3000001aff4f7230 */ /* 0x000fe40000004100 */
[----:B------:R-:W-:Y:S01]  /*3b30*/  FMUL.FTZ R66, R69, R66 ;  /* 0x0000004245427220 */ /* 0x000fe20000410000 */
[----:B------:R-:W-:Y:S01]  /*3b40*/  F2FP.F16.F32.PACK_AB R13, R14, R13 ;  /* 0x0000000d0e0d723e */ /* 0x000fe200000000ff */
[----:B------:R-:W-:Y:S01]  /*3b50*/  FMUL.FTZ R87, R80, -1.4426950216293334961 ;  /* 0xbfb8aa3b50577820 */ /* 0x000fe20000410000 */
[----:B------:R-:W-:Y:S01]  /*3b60*/  PRMT R14, R15, 0x7632, R14 ;  /* 0x000076320f0e7816 */ /* 0x000fe2000000000e */
[----:B------:R-:W2:Y:S01]  /*3b70*/  MUFU.RCP R83, R83 ;  /* 0x0000005300537308 */ /* 0x000ea20000001000 */
[----:B0-----:R-:W-:Y:S01]  /*3b80*/  FADD.FTZ R37, R62, 1 ;  /* 0x3f8000003e257421 */ /* 0x001fe20000010000 */
[----:B------:R-:W-:Y:S01]  /*3b90*/  FADD.FTZ R26, R79, -R36 ;  /* 0x800000244f1a7221 */ /* 0x000fe20000010000 */
[----:B------:R-:W-:-:S03]  /*3ba0*/  FFMA.FTZ R81, R71, R66, R70 ;  /* 0x0000004247517223 */ /* 0x000fc60000010046 */
[----:B------:R-:W-:Y:S02]  /*3bb0*/  FMUL.FTZ R26, R69, R26 ;  /* 0x0000001a451a7220 */ /* 0x000fe40000410000 */
[----:B------:R-:W0:Y:S01]  /*3bc0*/  MUFU.EX2 R64, R64 ;  /* 0x0000004000407308 */ /* 0x000e220000000800 */
[----:B-1----:R-:W-:Y:S01]  /*3bd0*/  FADD.FTZ R62, R63, 1 ;  /* 0x3f8000003f3e7421 */ /* 0x002fe20000010000 */
[----:B------:R-:W-:-:S06]  /*3be0*/  FFMA.FTZ R26, R76, R26, R77 ;  /* 0x0000001a4c1a7223 */ /* 0x000fcc000001004d */
[----:B------:R-:W1:Y:S01]  /*3bf0*/  MUFU.EX2 R86, R86 ;  /* 0x0000005600567308 */ /* 0x000e620000000800 */
[----:B--2---:R-:W-:Y:S01]  /*3c00*/  FMUL.FTZ R22, R22, R83 ;  /* 0x0000005316167220 */ /* 0x004fe20000410000 */
[--C-:B------:R-:W-:Y:S02]  /*3c10*/  HADD2.F32 R83, -RZ, R27.reuse.H0_H0 ;  /* 0x2000001bff537230 */ /* 0x100fe40000004100 */
[----:B------:R-:W-:Y:S02]  /*3c20*/  HADD2.F32 R27, -RZ, R27.H1_H1 ;  /* 0x3000001bff1b7230 */ /* 0x000fe40000004100 */
[----:B------:R-:W-:Y:S01]  /*3c30*/  F2FP.F16.F32.PACK_AB R21, R22, R21 ;  /* 0x000000151615723e */ /* 0x000fe200000000ff */
[----:B------:R-:W-:Y:S01]  /*3c40*/  FADD.FTZ R66, R83, -R36 ;  /* 0x8000002453427221 */ /* 0x000fe20000010000 */
[----:B------:R-:W2:Y:S01]  /*3c50*/  MUFU.RCP R12, R12 ;  /* 0x0000000c000c7308 */ /* 0x000ea20000001000 */
[----:B0-----:R-:W-:Y:S01]  /*3c60*/  FADD.FTZ R63, R64, 1 ;  /* 0x3f800000403f7421 */ /* 0x001fe20000010000 */
[----:B------:R-:W-:Y:S01]  /*3c70*/  FMUL.FTZ R83, R81, -1.4426950216293334961 ;  /* 0xbfb8aa3b51537820 */ /* 0x000fe20000410000 */
[----:B------:R-:W-:Y:S01]  /*3c80*/  FMUL.FTZ R66, R69, R66 ;  /* 0x0000004245427220 */ /* 0x000fe20000410000 */
[----:B------:R-:W-:-:S03]  /*3c90*/  PRMT R22, R23, 0x7632, R22 ;  /* 0x0000763217167816 */ /* 0x000fc60000000016 */
[----:B------:R-:W-:Y:S01]  /*3ca0*/  FFMA.FTZ R66, R75, R66, R73 ;  /* 0x000000424b427223 */ /* 0x000fe20000010049 */
[----:B------:R-:W0:Y:S01]  /*3cb0*/  MUFU.EX2 R9, R9 ;  /* 0x0000000900097308 */ /* 0x000e220000000800 */
[----:B-1----:R-:W-:Y:S02]  /*3cc0*/  FADD.FTZ R64, R86, 1 ;  /* 0x3f80000056407421 */ /* 0x002fe40000010000 */
[----:B------:R-:W-:-:S05]  /*3cd0*/  FMUL.FTZ R79, R66, -1.4426950216293334961 ;  /* 0xbfb8aa3b424f7820 */ /* 0x000fca0000410000 */
[----:B------:R-:W1:Y:S01]  /*3ce0*/  MUFU.EX2 R89, R89 ;  /* 0x0000005900597308 */ /* 0x000e620000000800 */
[----:B--2---:R-:W-:-:S05]  /*3cf0*/  FMUL.FTZ R12, R25, R12 ;  /* 0x0000000c190c7220 */ /* 0x004fca0000410000 */
[----:B------:R-:W-:Y:S02]  /*3d00*/  F2FP.F16.F32.PACK_AB R11, R12, R11 ;  /* 0x0000000b0c0b723e */ /* 0x000fe400000000ff */
[----:B------:R-:W2:Y:S01]  /*3d10*/  MUFU.RCP R82, R82 ;  /* 0x0000005200527308 */ /* 0x000ea20000001000 */
[----:B0-----:R-:W-:-:S07]  /*3d20*/  FADD.FTZ R86, R9, 1 ;  /* 0x3f80000009567421 */ /* 0x001fce0000010000 */
[----:B------:R-:W0:Y:S01]  /*3d30*/  MUFU.RCP R62, R62 ;  /* 0x0000003e003e7308 */ /* 0x000e220000001000 */
[----:B-1----:R-:W-:-:S07]  /*3d40*/  FADD.FTZ R25, R89, 1 ;  /* 0x3f80000059197421 */ /* 0x002fce0000010000 */
[----:B------:R-:W1:Y:S01]  /*3d50*/  MUFU.EX2 R7, R7 ;  /* 0x0000000700077308 */ /* 0x000e620000000800 */
[----:B--2---:R-:W-:Y:S01]  /*3d60*/  FMUL.FTZ R20, R20, R82 ;  /* 0x0000005214147220 */ /* 0x004fe20000410000 */
[----:B------:R-:W-:-:S04]  /*3d70*/  FMUL.FTZ R82, R26, -1.4426950216293334961 ;  /* 0xbfb8aa3b1a527820 */ /* 0x000fc80000410000 */
[----:B------:R-:W-:Y:S02]  /*3d80*/  F2FP.F16.F32.PACK_AB R19, R20, R19 ;  /* 0x000000131413723e */ /* 0x000fe400000000ff */
[----:B------:R-:W2:Y:S01]  /*3d90*/  MUFU.RCP R63, R63 ;  /* 0x0000003f003f7308 */ /* 0x000ea20000001000 */
[----:B0-----:R-:W-:Y:S01]  /*3da0*/  FMUL.FTZ R10, R10, R62 ;  /* 0x0000003e0a0a7220 */ /* 0x001fe20000410000 */
[----:B------:R-:W-:Y:S02]  /*3db0*/  PRMT R20, R21, 0x7632, R20 ;  /* 0x0000763215147816 */ /* 0x000fe40000000014 */
[----:B------:R-:W-:-:S04]  /*3dc0*/  PRMT R18, R19, 0x7632, R18 ;  /* 0x0000763213127816 */ /* 0x000fc80000000012 */
[----:B------:R-:W0:Y:S01]  /*3dd0*/  MUFU.EX2 R87, R87 ;  /* 0x0000005700577308 */ /* 0x000e220000000800 */
[----:B-1----:R-:W-:-:S07]  /*3de0*/  FADD.FTZ R62, R7, 1 ;  /* 0x3f800000073e7421 */ /* 0x002fce0000010000 */
[----:B------:R-:W1:Y:S01]  /*3df0*/  MUFU.RCP R37, R37 ;  /* 0x0000002500257308 */ /* 0x000e620000001000 */
[----:B--2---:R-:W-:-:S07]  /*3e00*/  FMUL.FTZ R7, R5, R63 ;  /* 0x0000003f05077220 */ /* 0x004fce0000410000 */
[----:B------:R-:W2:Y:S01]  /*3e10*/  MUFU.RCP R64, R64 ;  /* 0x0000004000407308 */ /* 0x000ea20000001000 */
[----:B0-----:R-:W-:-:S07]  /*3e20*/  FADD.FTZ R63, R87, 1 ;  /* 0x3f800000573f7421 */ /* 0x001fce0000010000 */
[----:B------:R-:W0:Y:S01]  /*3e30*/  MUFU.EX2 R83, R83 ;  /* 0x0000005300537308 */ /* 0x000e220000000800 */
[----:B-1----:R-:W-:-:S05]  /*3e40*/  FMUL.FTZ R9, R8, R37 ;  /* 0x0000002508097220 */ /* 0x002fca0000410000 */
[----:B------:R-:W-:Y:S02]  /*3e50*/  F2FP.F16.F32.PACK_AB R9, R10, R9 ;  /* 0x000000090a09723e */ /* 0x000fe400000000ff */
[----:B------:R-:W1:Y:S01]  /*3e60*/  MUFU.RCP R86, R86 ;  /* 0x0000005600567308 */ /* 0x000e620000001000 */
[----:B--2---:R-:W-:Y:S01]  /*3e70*/  FMUL.FTZ R8, R65, R64 ;  /* 0x0000004041087220 */ /* 0x004fe20000410000 */
[----:B------:R-:W-:-:S04]  /*3e80*/  PRMT R10, R11, 0x7632, R10 ;  /* 0x000076320b0a7816 */ /* 0x000fc8000000000a */
[----:B------:R-:W-:Y:S02]  /*3e90*/  F2FP.F16.F32.PACK_AB R7, R8, R7 ;  /* 0x000000070807723e */ /* 0x000fe400000000ff */
[----:B------:R-:W2:Y:S01]  /*3ea0*/  MUFU.RCP R25, R25 ;  /* 0x0000001900197308 */ /* 0x000ea20000001000 */
[----:B0-----:R-:W-:-:S07]  /*3eb0*/  FADD.FTZ R64, R83, 1 ;  /* 0x3f80000053407421 */ /* 0x001fce0000010000 */
[----:B------:R-:W0:Y:S01]  /*3ec0*/  MUFU.EX2 R82, R82 ;  /* 0x0000005200527308 */ /* 0x000e220000000800 */
[----:B-1----:R-:W-:Y:S01]  /*3ed0*/  FMUL.FTZ R5, R78, R86 ;  /* 0x000000564e057220 */ /* 0x002fe20000410000 */
[----:B------:R-:W-:-:S04]  /*3ee0*/  FADD.FTZ R78, R27, -R36 ;  /* 0x800000241b4e7221 */ /* 0x000fc80000010000 */
[----:B------:R-:W-:Y:S02]  /*3ef0*/  FMUL.FTZ R37, R69, R78 ;  /* 0x0000004e45257220 */ /* 0x000fe40000410000 */
[----:B------:R-:W1:Y:S01]  /*3f00*/  MUFU.RCP R62, R62 ;  /* 0x0000003e003e7308 */ /* 0x000e620000001000 */
[----:B--2---:R-:W-:Y:S01]  /*3f10*/  FMUL.FTZ R6, R6, R25 ;  /* 0x0000001906067220 */ /* 0x004fe20000410000 */
[--C-:B------:R-:W-:Y:S02]  /*3f20*/  HADD2.F32 R25, -RZ, R28.reuse.H0_H0 ;  /* 0x2000001cff197230 */ /* 0x100fe40000004100 */
[----:B------:R-:W-:Y:S02]  /*3f30*/  FFMA.FTZ R37, R74, R37, R72 ;  /* 0x000000254a257223 */ /* 0x000fe40000010048 */
[----:B------:R-:W-:Y:S01]  /*3f40*/  F2FP.F16.F32.PACK_AB R5, R6, R5 ;  /* 0x000000050605723e */ /* 0x000fe200000000ff */
[----:B------:R-:W-:Y:S01]  /*3f50*/  FADD.FTZ R78, R25, -R36 ;  /* 0x80000024194e7221 */ /* 0x000fe20000010000 */
[----:B------:R-:W2:Y:S01]  /*3f60*/  MUFU.RCP R63, R63 ;  /* 0x0000003f003f7308 */ /* 0x000ea20000001000 */
[----:B0-----:R-:W-:Y:S01]  /*3f70*/  FADD.FTZ R65, R82, 1 ;  /* 0x3f80000052417421 */ /* 0x001fe20000010000 */
[----:B------:R-:W-:-:S02]  /*3f80*/  HADD2.F32 R25, -RZ, R28.H1_H1 ;  /* 0x3000001cff197230 */ /* 0x000fc40000004100 */
[----:B------:R-:W-:Y:S01]  /*3f90*/  FMUL.FTZ R83, R37, -1.4426950216293334961 ;  /* 0xbfb8aa3b25537820 */ /* 0x000fe20000410000 */
[----:B------:R-:W-:Y:S01]  /*3fa0*/  FMUL.FTZ R78, R69, R78 ;  /* 0x0000004e454e7220 */ /* 0x000fe20000410000 */
[----:B------:R-:W-:Y:S02]  /*3fb0*/  PRMT R6, R7, 0x7632, R6 ;  /* 0x0000763207067816 */ /* 0x000fe40000000006 */
[----:B------:R-:W-:Y:S01]  /*3fc0*/  PRMT R8, R5, 0x7632, R8 ;  /* 0x0000763205087816 */ /* 0x000fe20000000008 */
[----:B------:R-:W0:Y:S01]  /*3fd0*/  MUFU.RCP R64, R64 ;  /* 0x0000004000407308 */ /* 0x000e220000001000 */
[----:B-1----:R-:W-:Y:S01]  /*3fe0*/  FMUL.FTZ R27, R67, R62 ;  /* 0x0000003e431b7220 */ /* 0x002fe20000410000 */
[----:B------:R-:W-:Y:S01]  /*3ff0*/  FADD.FTZ R62, R25, -R36 ;  /* 0x80000024193e7221 */ /* 0x000fe20000010000 */
[--C-:B------:R-:W-:Y:S02]  /*4000*/  HADD2.F32 R25, -RZ, R29.reuse.H0_H0 ;  /* 0x2000001dff197230 */ /* 0x100fe40000004100 */
[----:B------:R-:W-:-:S02]  /*4010*/  HADD2.F32 R29, -RZ, R29.H1_H1 ;  /* 0x3000001dff1d7230 */ /* 0x000fc40000004100 */
[----:B------:R-:W-:Y:S01]  /*4020*/  FMUL.FTZ R62, R69, R62 ;  /* 0x0000003e453e7220 */ /* 0x000fe20000410000 */
[----:B------:R-:W-:Y:S01]  /*4030*/  HADD2.F32 R67, -RZ, R30.H0_H0 ;  /* 0x2000001eff437230 */ /* 0x000fe20000004100 */
[----:B------:R-:W1:Y:S01]  /*4040*/  MUFU.RCP R65, R65 ;  /* 0x0000004100417308 */ /* 0x000e620000001000 */
[----:B--2---:R-:W-:Y:S01]  /*4050*/  FMUL.FTZ R28, R80, R63 ;  /* 0x0000003f501c7220 */ /* 0x004fe20000410000 */
[--C-:B------:R-:W-:Y:S01]  /*4060*/  FADD.FTZ R80, R25, -R36.reuse ;  /* 0x8000002419507221 */ /* 0x100fe20000010000 */
[----:B------:R-:W-:Y:S01]  /*4070*/  FFMA.FTZ R62, R76, R62, R77 ;  /* 0x0000003e4c3e7223 */ /* 0x000fe2000001004d */
[----:B------:R-:W-:Y:S01]  /*4080*/  FADD.FTZ R90, R67, -R36 ;  /* 0x80000024435a7221 */ /* 0x000fe20000010000 */
[----:B------:R-:W-:Y:S01]  /*4090*/  FFMA.FTZ R63, R71, R78, R70 ;  /* 0x0000004e473f7223 */ /* 0x000fe20000010046 */
[--C-:B------:R-:W-:Y:S02]  /*40a0*/  HADD2.F32 R67, -RZ, R31.reuse.H0_H0 ;  /* 0x2000001fff437230 */ /* 0x100fe40000004100 */
[----:B------:R-:W-:Y:S01]  /*40b0*/  FMUL.FTZ R82, R62, -1.4426950216293334961 ;  /* 0xbfb8aa3b3e527820 */ /* 0x000fe20000410000 */
[----:B------:R-:W2:Y:S01]  /*40c0*/  MUFU.EX2 R79, R79 ;  /* 0x0000004f004f7308 */ /* 0x000ea20000000800 */
[----:B0-----:R-:W-:Y:S01]  /*40d0*/  FMUL.FTZ R25, R81, R64 ;  /* 0x0000004051197220 */ /* 0x001fe20000410000 */
[----:B------:R-:W-:Y:S01]  /*40e0*/  FMUL.FTZ R64, R69, R80 ;  /* 0x0000005045407220 */ /* 0x000fe20000410000 */
[----:B------:R-:W-:Y:S01]  /*40f0*/  FADD.FTZ R80, R29, -R36 ;  /* 0x800000241d507221 */ /* 0x000fe20000010000 */
[----:B------:R-:W-:Y:S01]  /*4100*/  FMUL.FTZ R78, R63, -1.4426950216293334961 ;  /* 0xbfb8aa3b3f4e7820 */ /* 0x000fe20000410000 */
[----:B------:R-:W-:-:S02]  /*4110*/  HADD2.F32 R31, -RZ, R31.H1_H1 ;  /* 0x3000001fff1f7230 */ /* 0x000fc40000004100 */
[--C-:B------:R-:W-:Y:S01]  /*4120*/  FFMA.FTZ R64, R75, R64, R73.reuse ;  /* 0x000000404b407223 */ /* 0x100fe20000010049 */
[----:B------:R-:W-:Y:S01]  /*4130*/  F2FP.F16.F32.PACK_AB R27, R28, R27 ;  /* 0x0000001b1c1b723e */ /* 0x000fe200000000ff */
[----:B------:R-:W0:Y:S01]  /*4140*/  MUFU.EX2 R83, R83 ;  /* 0x0000005300537308 */ /* 0x000e220000000800 */
[----:B-1----:R-:W-:Y:S01]  /*4150*/  FMUL.FTZ R26, R26, R65 ;  /* 0x000000411a1a7220 */ /* 0x002fe20000410000 */
[----:B------:R-:W-:Y:S01]  /*4160*/  FMUL.FTZ R65, R69, R80 ;  /* 0x0000005045417220 */ /* 0x000fe20000410000 */
[----:B------:R-:W-:Y:S01]  /*4170*/  FMUL.FTZ R86, R64, -1.4426950216293334961 ;  /* 0xbfb8aa3b40567820 */ /* 0x000fe20000410000 */
[----:B------:R-:W-:Y:S02]  /*4180*/  FADD.FTZ R31, R31, -R36 ;  /* 0x800000241f1f7221 */ /* 0x000fe40000010000 */
[----:B------:R-:W-:Y:S01]  /*4190*/  FFMA.FTZ R80, R74, R65, R72 ;  /* 0x000000414a507223 */ /* 0x000fe20000010048 */
[----:B------:R-:W-:Y:S01]  /*41a0*/  HADD2.F32 R65, -RZ, R30.H1_H1 ;  /* 0x3000001eff417230 */ /* 0x000fe20000004100 */
[----:B------:R-:W1:Y:S01]  /*41b0*/  MUFU.EX2 R82, R82 ;  /* 0x0000005200527308 */ /* 0x000e620000000800 */
[----:B--2---:R-:W-:Y:S01]  /*41c0*/  FADD.FTZ R29, R79, 1 ;  /* 0x3f8000004f1d7421 */ /* 0x004fe20000010000 */
[----:B------:R-:W-:Y:S01]  /*41d0*/  FMUL.FTZ R79, R69, R90 ;  /* 0x0000005a454f7220 */ /* 0x000fe20000410000 */
[--C-:B------:R-:W-:Y:S01]  /*41e0*/  FADD.FTZ R90, R67, -R36.reuse ;  /* 0x80000024435a7221 */ /* 0x100fe20000010000 */
[----:B------:R-:W-:Y:S01]  /*41f0*/  FADD.FTZ R30, R65, -R36 ;  /* 0x80000024411e7221 */ /* 0x000fe20000010000 */
[----:B------:R-:W-:Y:S01]  /*4200*/  FMUL.FTZ R87, R80, -1.4426950216293334961 ;  /* 0xbfb8aa3b50577820 */ /* 0x000fe20000410000 */
[----:B------:R-:W-:Y:S01]  /*4210*/  FFMA.FTZ R79, R71, R79, R70 ;  /* 0x0000004f474f7223 */ /* 0x000fe20000010046 */
[C---:B------:R-:W-:Y:S01]  /*4220*/  FMUL.FTZ R90, R69.reuse, R90 ;  /* 0x0000005a455a7220 */ /* 0x040fe20000410000 */
[----:B------:R-:W-:Y:S01]  /*4230*/  FMUL.FTZ R30, R69, R30 ;  /* 0x0000001e451e7220 */ /* 0x000fe20000410000 */
[----:B------:R-:W2:Y:S01]  /*4240*/  MUFU.EX2 R86, R86 ;  /* 0x0000005600567308 */ /* 0x000ea20000000800 */
[----:B------:R-:W-:Y:S01]  /*4250*/  FMUL.FTZ R91, R79, -1.4426950216293334961 ;  /* 0xbfb8aa3b4f5b7820 */ /* 0x000fe20000410000 */
[----:B------:R-:W-:Y:S01]  /*4260*/  FFMA.FTZ R67, R75, R90, R73 ;  /* 0x0000005a4b437223 */ /* 0x000fe20000010049 */
[----:B------:R-:W-:Y:S01]  /*4270*/  FFMA.FTZ R65, R76, R30, R77 ;  /* 0x0000001e4c417223 */ /* 0x000fe2000001004d */
[----:B0-----:R-:W-:Y:S01]  /*4280*/  FADD.FTZ R30, R83, 1 ;  /* 0x3f800000531e7421 */ /* 0x001fe20000010000 */
[----:B------:R-:W-:Y:S01]  /*4290*/  FMUL.FTZ R31, R69, R31 ;  /* 0x0000001f451f7220 */ /* 0x000fe20000410000 */
[----:B------:R-:W-:Y:S01]  /*42a0*/  F2FP.F16.F32.PACK_AB R25, R26, R25 ;  /* 0x000000191a19723e */ /* 0x000fe200000000ff */
[----:B------:R-:W-:Y:S01]  /*42b0*/  FMUL.FTZ R81, R65, -1.4426950216293334961 ;  /* 0xbfb8aa3b41517820 */ /* 0x000fe20000410000 */
[----:B------:R-:W0:Y:S01]  /*42c0*/  MUFU.RCP R29, R29 ;  /* 0x0000001d001d7308 */ /* 0x000e220000001000 */
[----:B-1----:R-:W-:Y:S01]  /*42d0*/  FADD.FTZ R82, R82, 1 ;  /* 0x3f80000052527421 */ /* 0x002fe20000010000 */
[----:B------:R-:W-:-:S06]  /*42e0*/  PRMT R26, R25, 0x7632, R26 ;  /* 0x00007632191a7816 */ /* 0x000fcc000000001a */
[----:B------:R-:W1:Y:S01]  /*42f0*/  MUFU.EX2 R81, R81 ;  /* 0x0000005100517308 */ /* 0x000e620000000800 */
[----:B--2---:R-:W-:-:S07]  /*4300*/  FADD.FTZ R86, R86, 1 ;  /* 0x3f80000056567421 */ /* 0x004fce0000010000 */
[----:B------:R-:W2:Y:S01]  /*4310*/  MUFU.EX2 R91, R91 ;  /* 0x0000005b005b7308 */ /* 0x000ea20000000800 */
[----:B0-----:R-:W-:Y:S01]  /*4320*/  FMUL.FTZ R29, R66, R29 ;  /* 0x0000001d421d7220 */ /* 0x001fe20000410000 */
[----:B------:R-:W-:-:S06]  /*4330*/  FMUL.FTZ R66, R67, -1.4426950216293334961 ;  /* 0xbfb8aa3b43427820 */ /* 0x000fcc0000410000 */
[----:B------:R-:W0:Y:S01]  /*4340*/  MUFU.EX2 R78, R78 ;  /* 0x0000004e004e7308 */ /* 0x000e220000000800 */
[----:B-1----:R-:W-:-:S07]  /*4350*/  FADD.FTZ R81, R81, 1 ;  /* 0x3f80000051517421 */ /* 0x002fce0000010000 */
[----:B------:R-:W1:Y:S01]  /*4360*/  MUFU.EX2 R87, R87 ;  /* 0x0000005700577308 */ /* 0x000e620000000800 */
[----:B--2---:R-:W-:Y:S01]  /*4370*/  FADD.FTZ R83, R91, 1 ;  /* 0x3f8000005b537421 */ /* 0x004fe20000010000 */
[----:B------:R-:W-:-:S06]  /*4380*/  HADD2.F32 R91, -RZ, R32.H1_H1 ;  /* 0x30000020ff5b7230 */ /* 0x000fcc0000004100 */
[----:B------:R-:W2:Y:S01]  /*4390*/  MUFU.RCP R81, R81 ;  /* 0x0000005100517308 */ /* 0x000ea20000001000 */
[----:B0-----:R-:W-:-:S07]  /*43a0*/  FADD.FTZ R78, R78, 1 ;  /* 0x3f8000004e4e7421 */ /* 0x001fce0000010000 */
[----:B------:R-:W0:Y:S01]  /*43b0*/  MUFU.RCP R30, R30 ;  /* 0x0000001e001e7308 */ /* 0x000e220000001000 */
[----:B-1----:R-:W-:-:S07]  /*43c0*/  FADD.FTZ R87, R87, 1 ;  /* 0x3f80000057577421 */ /* 0x002fce0000010000 */
[----:B------:R-:W1:Y:S01]  /*43d0*/  MUFU.RCP R89, R82 ;  /* 0x0000005200597308 */ /* 0x000e620000001000 */
[----:B--2---:R-:W-:Y:S01]  /*43e0*/  FMUL.FTZ R65, R65, R81 ;  /* 0x0000005141417220 */ /* 0x004fe20000410000 */
[----:B------:R-:W-:-:S06]  /*43f0*/  HADD2.F32 R81, -RZ, R38.H0_H0 ;  /* 0x20000026ff517230 */ /* 0x000fcc0000004100 */
[----:B------:R-:W2:Y:S01]  /*4400*/  MUFU.RCP R86, R86 ;  /* 0x0000005600567308 */ /* 0x000ea20000001000 */
[----:B0-----:R-:W-:-:S05]  /*4410*/  FMUL.FTZ R30, R37, R30 ;  /* 0x0000001e251e7220 */ /* 0x001fca0000410000 */
[----:B------:R-:W-:Y:S02]  /*4420*/  F2FP.F16.F32.PACK_AB R29, R30, R29 ;  /* 0x0000001d1e1d723e */ /* 0x000fe400000000ff */
[----:B------:R-:W0:Y:S01]  /*4430*/  MUFU.RCP R83, R83 ;  /* 0x0000005300537308 */ /* 0x000e220000001000 */
[----:B-1----:R-:W-:-:S07]  /*4440*/  FMUL.FTZ R37, R62, R89 ;  /* 0x000000593e257220 */ /* 0x002fce0000410000 */
[----:B------:R-:W1:Y:S01]  /*4450*/  MUFU.EX2 R66, R66 ;  /* 0x0000004200427308 */ /* 0x000e620000000800 */
[----:B--2---:R-:W-:-:S07]  /*4460*/  FMUL.FTZ R62, R64, R86 ;  /* 0x00000056403e7220 */ /* 0x004fce0000410000 */
[----:B------:R2:W3:Y:S01]  /*4470*/  MUFU.RCP R90, R78 ;  /* 0x0000004e005a7308 */ /* 0x0004e20000001000 */
[----:B0-----:R-:W-:Y:S01]  /*4480*/  FMUL.FTZ R64, R79, R83 ;  /* 0x000000534f407220 */ /* 0x001fe20000410000 */
[----:B------:R-:W-:-:S04]  /*4490*/  HADD2.F32 R83, -RZ, R38.H1_H1 ;  /* 0x30000026ff537230 */ /* 0x000fc80000004100 */
[----:B------:R-:W-:Y:S02]  /*44a0*/  F2FP.F16.F32.PACK_AB R64, R65, R64 ;  /* 0x000000404140723e */ /* 0x000fe400000000ff */
[----:B------:R-:W0:Y:S01]  /*44b0*/  MUFU.RCP R87, R87 ;  /* 0x0000005700577308 */ /* 0x000e220000001000 */
[----:B--2---:R-:W-:Y:S01]  /*44c0*/  FFMA.FTZ R78, R74, R31, R72 ;  /* 0x0000001f4a4e7223 */ /* 0x004fe20000010048 */
[----:B-1----:R-:W-:Y:S01]  /*44d0*/  FADD.FTZ R79, R66, 1 ;  /* 0x3f800000424f7421 */ /* 0x002fe20000010000 */
[----:B------:R-:W-:Y:S01]  /*44e0*/  FADD.FTZ R66, R81, -R36 ;  /* 0x8000002451427221 */ /* 0x000fe20000010000 */
[----:B------:R-:W-:Y:S01]  /*44f0*/  PRMT R28, R64, 0x7632, R28 ;  /* 0x00007632401c7816 */ /* 0x000fe2000000001c */
[----:B------:R-:W-:Y:S02]  /*4500*/  FMUL.FTZ R82, R78, -1.4426950216293334961 ;  /* 0xbfb8aa3b4e527820 */ /* 0x000fe40000410000 */
[----:B------:R-:W-:Y:S01]  /*4510*/  FMUL.FTZ R66, R69, R66 ;  /* 0x0000004245427220 */ /* 0x000fe20000410000 */
[----:B---3--:R-:W-:-:S03]  /*4520*/  FMUL.FTZ R31, R63, R90 ;  /* 0x0000005a3f1f7220 */ /* 0x008fc60000410000 */
[----:B------:R-:W1:Y:S01]  /*4530*/  MUFU.EX2 R82, R82 ;  /* 0x0000005200527308 */ /* 0x000e620000000800 */
[----:B------:R-:W-:Y:S01]  /*4540*/  FFMA.FTZ R86, R71, R66, R70 ;  /* 0x0000004247567223 */ /* 0x000fe20000010046 */
[----:B------:R-:W-:-:S03]  /*4550*/  F2FP.F16.F32.PACK_AB R31, R37, R31 ;  /* 0x0000001f251f723e */ /* 0x000fc600000000ff */
[----:B------:R-:W-:Y:S01]  /*4560*/  FMUL.FTZ R38, R86, -1.4426950216293334961 ;  /* 0xbfb8aa3b56267820 */ /* 0x000fe20000410000 */
[----:B0-----:R-:W-:Y:S02]  /*4570*/  FMUL.FTZ R63, R80, R87 ;  /* 0x00000057503f7220 */ /* 0x001fe40000410000 */
[----:B------:R0:W2:Y:S03]  /*4580*/  MUFU.RCP R90, R79 ;  /* 0x0000004f005a7308 */ /* 0x0000a60000001000 */
[----:B------:R-:W-:-:S05]  /*4590*/  F2FP.F16.F32.PACK_AB R62, R63, R62 ;  /* 0x0000003e3f3e723e */ /* 0x000fca00000000ff */
[----:B------:R-:W3:Y:S01]  /*45a0*/  MUFU.EX2 R38, R38 ;  /* 0x0000002600267308 */ /* 0x000ee20000000800 */
[----:B-1----:R-:W-:Y:S01]  /*45b0*/  FADD.FTZ R80, R82, 1 ;  /* 0x3f80000052507421 */ /* 0x002fe20000010000 */
[----:B------:R-:W-:Y:S01]  /*45c0*/  FADD.FTZ R82, R83, -R36 ;  /* 0x8000002453527221 */ /* 0x000fe20000010000 */
[----:B------:R-:W-:-:S03]  /*45d0*/  HADD2.F32 R83, -RZ, R32.H0_H0 ;  /* 0x20000020ff537230 */ /* 0x000fc60000004100 */
[----:B0-----:R-:W-:Y:S02]  /*45e0*/  FMUL.FTZ R79, R69, R82 ;  /* 0x00000052454f7220 */ /* 0x001fe40000410000 */
[----:B------:R-:W0:Y:S01]  /*45f0*/  MUFU.RCP R81, R80 ;  /* 0x0000005000517308 */ /* 0x000e220000001000 */
[----:B--2---:R-:W-:Y:S01]  /*4600*/  FMUL.FTZ R66, R67, R90 ;  /* 0x0000005a43427220 */ /* 0x004fe20000410000 */
[----:B------:R-:W-:Y:S01]  /*4610*/  FADD.FTZ R32, R83, -R36 ;  /* 0x8000002453207221 */ /* 0x000fe20000010000 */
[----:B------:R-:W-:-:S03]  /*4620*/  FFMA.FTZ R79, R76, R79, R77 ;  /* 0x0000004f4c4f7223 */ /* 0x000fc6000001004d */
[----:B------:R-:W-:Y:S01]  /*4630*/  FMUL.FTZ R82, R69, R32 ;  /* 0x0000002045527220 */ /* 0x000fe20000410000 */
[----:B------:R-:W-:Y:S01]  /*4640*/  FMUL.FTZ R87, R79, -1.4426950216293334961 ;  /* 0xbfb8aa3b4f577820 */ /* 0x000fe20000410000 */
[----:B---3--:R-:W-:Y:S02]  /*4650*/  FADD.FTZ R89, R38, 1 ;  /* 0x3f80000026597421 */ /* 0x008fe40000010000 */
[----:B------:R-:W-:-:S03]  /*4660*/  FFMA.FTZ R82, R71, R82, R70 ;  /* 0x0000005247527223 */ /* 0x000fc60000010046 */
[----:B------:R-:W1:Y:S01]  /*4670*/  MUFU.EX2 R87, R87 ;  /* 0x0000005700577308 */ /* 0x000e620000000800 */
[----:B0-----:R-:W-:Y:S01]  /*4680*/  FMUL.FTZ R67, R78, R81 ;  /* 0x000000514e437220 */ /* 0x001fe20000410000 */
[--C-:B------:R-:W-:Y:S02]  /*4690*/  HADD2.F32 R81, -RZ, R39.reuse.H0_H0 ;  /* 0x20000027ff517230 */ /* 0x100fe40000004100 */
[----:B------:R-:W-:-:S04]  /*46a0*/  HADD2.F32 R39, -RZ, R39.H1_H1 ;  /* 0x30000027ff277230 */ /* 0x000fc80000004100 */
[----:B------:R-:W0:Y:S01]  /*46b0*/  MUFU.RCP R89, R89 ;  /* 0x0000005900597308 */ /* 0x000e220000001000 */
[----:B------:R-:W-:Y:S01]  /*46c0*/  F2FP.F16.F32.PACK_AB R66, R67, R66 ;  /* 0x000000424342723e */ /* 0x000fe200000000ff */
[--C-:B------:R-:W-:Y:S01]  /*46d0*/  FADD.FTZ R78, R81, -R36.reuse ;  /* 0x80000024514e7221 */ /* 0x100fe20000010000 */
[----:B------:R-:W-:-:S03]  /*46e0*/  FADD.FTZ R38, R39, -R36 ;  /* 0x8000002427267221 */ /* 0x000fc60000010000 */
[C---:B------:R-:W-:Y:S01]  /*46f0*/  FMUL.FTZ R78, R69.reuse, R78 ;  /* 0x0000004e454e7220 */ /* 0x040fe20000410000 */
[----:B------:R-:W-:Y:S01]  /*4700*/  FMUL.FTZ R81, R69, R38 ;  /* 0x0000002645517220 */ /* 0x000fe20000410000 */
[----:B------:R-:W-:Y:S02]  /*4710*/  FADD.FTZ R38, R91, -R36 ;  /* 0x800000245b267221 */ /* 0x000fe40000010000 */
[----:B------:R-:W-:Y:S01]  /*4720*/  FFMA.FTZ R80, R75, R78, R73 ;  /* 0x0000004e4b507223 */ /* 0x000fe20000010049 */
[----:B-1----:R-:W-:Y:S01]  /*4730*/  FADD.FTZ R90, R87, 1 ;  /* 0x3f800000575a7421 */ /* 0x002fe20000010000 */
[----:B------:R-:W-:Y:S01]  /*4740*/  FFMA.FTZ R81, R74, R81, R72 ;  /* 0x000000514a517223 */ /* 0x000fe20000010048 */
[----:B------:R-:W-:Y:S01]  /*4750*/  FMUL.FTZ R83, R69, R38 ;  /* 0x0000002645537220 */ /* 0x000fe20000410000 */
[----:B------:R-:W-:Y:S01]  /*4760*/  FMUL.FTZ R39, R80, -1.4426950216293334961 ;  /* 0xbfb8aa3b50277820 */ /* 0x000fe20000410000 */
[----:B------:R-:W-:Y:S01]  /*4770*/  FMUL.FTZ R38, R82, -1.4426950216293334961 ;  /* 0xbfb8aa3b52267820 */ /* 0x000fe20000410000 */
[----:B------:R-:W-:Y:S01]  /*4780*/  FMUL.FTZ R32, R81, -1.4426950216293334961 ;  /* 0xbfb8aa3b51207820 */ /* 0x000fe20000410000 */
[----:B------:R-:W-:Y:S01]  /*4790*/  FFMA.FTZ R83, R76, R83, R77 ;  /* 0x000000534c537223 */ /* 0x000fe2000001004d */
[----:B0-----:R-:W-:Y:S01]  /*47a0*/  FMUL.FTZ R78, R86, R89 ;  /* 0x00000059564e7220 */ /* 0x001fe20000410000 */
[----:B------:R-:W0:Y:S02]  /*47b0*/  MUFU.RCP R90, R90 ;  /* 0x0000005a005a7308 */ /* 0x000e240000001000 */
[----:B------:R-:W-:-:S06]  /*47c0*/  FMUL.FTZ R86, R83, -1.4426950216293334961 ;  /* 0xbfb8aa3b53567820 */ /* 0x000fcc0000410000 */
[----:B------:R-:W1:Y:S08]  /*47d0*/  MUFU.EX2 R39, R39 ;  /* 0x0000002700277308 */ /* 0x000e700000000800 */
[----:B------:R-:W2:Y:S01]  /*47e0*/  MUFU.EX2 R32, R32 ;  /* 0x0000002000207308 */ /* 0x000ea20000000800 */
[----:B0-----:R-:W-:-:S05]  /*47f0*/  FMUL.FTZ R79, R79, R90 ;  /* 0x0000005a4f4f7220 */ /* 0x001fca0000410000 */
[----:B------:R-:W-:Y:S02]  /*4800*/  F2FP.F16.F32.PACK_AB R78, R79, R78 ;  /* 0x0000004e4f4e723e */ /* 0x000fe400000000ff */
[----:B------:R-:W0:Y:S01]  /*4810*/  MUFU.EX2 R86, R86 ;  /* 0x0000005600567308 */ /* 0x000e220000000800 */
[----:B-1----:R-:W-:-:S07]  /*4820*/  FADD.FTZ R87, R39, 1 ;  /* 0x3f80000027577421 */ /* 0x002fce0000010000 */
[----:B------:R-:W1:Y:S01]  /*4830*/  MUFU.EX2 R38, R38 ;  /* 0x0000002600267308 */ /* 0x000e620000000800 */
[----:B--2---:R-:W-:-:S07]  /*4840*/  FADD.FTZ R32, R32, 1 ;  /* 0x3f80000020207421 */ /* 0x004fce0000010000 */
[----:B------:R-:W2:Y:S01]  /*4850*/  MUFU.RCP R87, R87 ;  /* 0x0000005700577308 */ /* 0x000ea20000001000 */
[----:B0-----:R-:W-:Y:S01]  /*4860*/  FADD.FTZ R89, R86, 1 ;  /* 0x3f80000056597421 */ /* 0x001fe20000010000 */
[----:B------:R-:W-:-:S04]  /*4870*/  F2FP.F16.F32.PACK_AB R86, R52, R50 ;  /* 0x000000323456723e */ /* 0x000fc800000000ff */
[----:B------:R-:W-:Y:S02]  /*4880*/  PRMT R24, R86, 0x7632, R24 ;  /* 0x0000763256187816 */ /* 0x000fe40000000018 */
[----:B------:R-:W0:Y:S01]  /*4890*/  MUFU.RCP R32, R32 ;  /* 0x0000002000207308 */ /* 0x000e220000001000 */
[----:B-1----:R-:W-:-:S07]  /*48a0*/  FADD.FTZ R39, R38, 1 ;  /* 0x3f80000026277421 */ /* 0x002fce0000010000 */
[----:B------:R-:W1:Y:S01]  /*48b0*/  MUFU.RCP R38, R89 ;  /* 0x0000005900267308 */ /* 0x000e620000001000 */
[----:B--2---:R-:W-:Y:S01]  /*48c0*/  FMUL.FTZ R80, R80, R87 ;  /* 0x0000005750507220 */ /* 0x004fe20000410000 */
[----:B------:R-:W-:-:S06]  /*48d0*/  IADD3.X R87, RZ, R68, RZ, P6, !PT ;  /* 0x00000044ff577210 */ /* 0x000fcc00037fe4ff */
[----:B------:R-:W2:Y:S01]  /*48e0*/  MUFU.RCP R39, R39 ;  /* 0x0000002700277308 */ /* 0x000ea20000001000 */
[----:B0-----:R-:W-:Y:S01]  /*48f0*/  FMUL.FTZ R81, R81, R32 ;  /* 0x0000002051517220 */ /* 0x001fe20000410000 */
[----:B------:R-:W-:Y:S02]  /*4900*/  IADD3.X R32, RZ, R68, RZ, P5, !PT ;  /* 0x00000044ff207210 */ /* 0x000fe40002ffe4ff */
[----:B------:R-:W-:Y:S02]  /*4910*/  LEA R50, P5, R51, UR6, 0x1 ;  /* 0x0000000633327c11 */ /* 0x000fe4000f8a08ff */
[----:B------:R-:W-:Y:S02]  /*4920*/  F2FP.F16.F32.PACK_AB R80, R81, R80 ;  /* 0x000000505150723e */ /* 0x000fe400000000ff */
[----:B------:R-:W-:Y:S01]  /*4930*/  LEA.HI.X R51, R51, UR7, R32, 0x1, P5 ;  /* 0x0000000733337c11 */ /* 0x000fe2000a8f0c20 */
[----:B-1----:R-:W-:Y:S01]  /*4940*/  FMUL.FTZ R83, R83, R38 ;  /* 0x0000002653537220 */ /* 0x002fe20000410000 */
[----:B------:R-:W-:-:S02]  /*4950*/  LEA R38, P6, R40, UR6, 0x1 ;  /* 0x0000000628267c11 */ /* 0x000fc4000f8c08ff */
[----:B------:R-:W-:Y:S02]  /*4960*/  IADD3.X R32, RZ, R68, RZ, P4, !PT ;  /* 0x00000044ff207210 */ /* 0x000fe400027fe4ff */
[----:B------:R-:W-:Y:S01]  /*4970*/  LEA R54, P4, R55, UR6, 0x1 ;  /* 0x0000000637367c11 */ /* 0x000fe2000f8808ff */
[----:B--2---:R-:W-:Y:S01]  /*4980*/  FMUL.FTZ R82, R82, R39 ;  /* 0x0000002752527220 */ /* 0x004fe20000410000 */
[----:B------:R-:W-:Y:S01]  /*4990*/  LEA.HI.X R39, R40, UR7, R87, 0x1, P6 ;  /* 0x0000000728277c11 */ /* 0x000fe2000b0f0c57 */
[--C-:B------:R-:W-:Y:S01]  /*49a0*/  HADD2.F32 R87, -RZ, R33.reuse.H0_H0 ;  /* 0x20000021ff577230 */ /* 0x100fe20000004100 */
[----:B------:R-:W-:Y:S01]  /*49b0*/  LEA R40, P6, R41, UR6, 0x1 ;  /* 0x0000000629287c11 */ /* 0x000fe2000f8c08ff */
[----:B------:R-:W-:Y:S01]  /*49c0*/  HADD2.F32 R33, -RZ, R33.H1_H1 ;  /* 0x30000021ff217230 */ /* 0x000fe20000004100 */
[----:B------:R-:W-:Y:S01]  /*49d0*/  LEA.HI.X R55, R55, UR7, R32, 0x1, P4 ;  /* 0x0000000737377c11 */ /* 0x000fe2000a0f0c20 */
[----:B------:R-:W-:Y:S01]  /*49e0*/  STG.E.U16 desc[UR8][R38.64], R84 ;  /* 0x0000005426007986 */ /* 0x000fe2000c101508 */
[----:B------:R-:W-:Y:S01]  /*49f0*/  LEA.HI.X R41, R41, UR7, R42, 0x1, P6 ;  /* 0x0000000729297c11 */ /* 0x000fe2000b0f0c2a */
[--C-:B------:R-:W-:Y:S01]  /*4a00*/  FADD.FTZ R32, R87, -R36.reuse ;  /* 0x8000002457207221 */ /* 0x100fe20000010000 */
[----:B------:R-:W-:Y:S01]  /*4a10*/  LEA R42, P6, R43, UR6, 0x1 ;  /* 0x000000062b2a7c11 */ /* 0x000fe2000f8c08ff */
[----:B------:R-:W-:Y:S01]  /*4a20*/  FADD.FTZ R90, R33, -R36 ;  /* 0x80000024215a7221 */ /* 0x000fe20000010000 */
[----:B------:R-:W-:Y:S01]  /*4a30*/  STG.E.U16 desc[UR8][R38.64+0x4], R85 ;  /* 0x0000045526007986 */ /* 0x000fe2000c101508 */
[----:B------:R-:W-:Y:S01]  /*4a40*/  FMUL.FTZ R32, R69, R32 ;  /* 0x0000002045207220 */ /* 0x000fe20000410000 */
[----:B------:R-:W-:Y:S01]  /*4a50*/  LEA.HI.X R43, R43, UR7, R44, 0x1, P6 ;  /* 0x000000072b2b7c11 */ /* 0x000fe2000b0f0c2c */
[----:B------:R-:W-:Y:S01]  /*4a60*/  FMUL.FTZ R33, R69, R90 ;  /* 0x0000005a45217220 */ /* 0x000fe20000410000 */
[----:B------:R-:W-:Y:S01]  /*4a70*/  LEA R44, P6, R45, UR6, 0x1 ;  /* 0x000000062d2c7c11 */ /* 0x000fe2000f8c08ff */
[----:B------:R-:W-:Y:S01]  /*4a80*/  FFMA.FTZ R87, R75, R32, R73 ;  /* 0x000000204b577223 */ /* 0x000fe20000010049 */
[----:B------:R-:W-:Y:S01]  /*4a90*/  IADD3.X R32, RZ, R68, RZ, P1, !PT ;  /* 0x00000044ff207210 */ /* 0x000fe20000ffe4ff */
[----:B------:R-:W-:Y:S01]  /*4aa0*/  FFMA.FTZ R90, R74, R33, R72 ;  /* 0x000000214a5a7223 */ /* 0x000fe20000010048 */
[----:B------:R-:W-:Y:S01]  /*4ab0*/  LEA.HI.X R45, R45, UR7, R46, 0x1, P6 ;  /* 0x000000072d2d7c11 */ /* 0x000fe2000b0f0c2e */
[----:B------:R-:W-:Y:S01]  /*4ac0*/  FMUL.FTZ R89, R87, -1.4426950216293334961 ;  /* 0xbfb8aa3b57597820 */ /* 0x000fe20000410000 */
[----:B------:R-:W-:Y:S01]  /*4ad0*/  LEA R46, P6, R47, UR6, 0x1 ;  /* 0x000000062f2e7c11 */ /* 0x000fe2000f8c08ff */
[----:B------:R-:W-:Y:S01]  /*4ae0*/  FMUL.FTZ R33, R90, -1.4426950216293334961 ;  /* 0xbfb8aa3b5a217820 */ /* 0x000fe20000410000 */
[----:B------:R-:W-:-:S02]  /*4af0*/  F2FP.F16.F32.PACK_AB R82, R83, R82 ;  /* 0x000000525352723e */ /* 0x000fc400000000ff */
[----:B------:R-:W-:Y:S01]  /*4b00*/  LEA.HI.X R47, R47, UR7, R48, 0x1, P6 ;  /* 0x000000072f2f7c11 */ /* 0x000fe2000b0f0c30 */
[----:B------:R-:W-:Y:S01]  /*4b10*/  MUFU.EX2 R89, R89 ;  /* 0x0000005900597308 */ /* 0x000fe20000000800 */
[C---:B------:R-:W-:Y:S02]  /*4b20*/  LEA R48, P6, R49.reuse, UR6, 0x1 ;  /* 0x0000000631307c11 */ /* 0x040fe4000f8c08ff */
[----:B------:R-:W-:Y:S02]  /*4b30*/  PRMT R30, R82, 0x7632, R30 ;  /* 0x00007632521e7816 */ /* 0x000fe4000000001e */
[----:B------:R-:W-:Y:S02]  /*4b40*/  LEA.HI.X R49, R49, UR7, R58, 0x1, P6 ;  /* 0x0000000731317c11 */ /* 0x000fe4000b0f0c3a */
[----:B------:R-:W-:Y:S01]  /*4b50*/  LEA R52, P6, R53, UR6, 0x1 ;  /* 0x0000000635347c11 */ /* 0x000fe2000f8c08ff */
[----:B------:R-:W0:Y:S01]  /*4b60*/  MUFU.EX2 R33, R33 ;  /* 0x0000002100217308 */ /* 0x000e220000000800 */
[----:B------:R-:W-:-:S02]  /*4b70*/  IADD3.X R58, RZ, R68, RZ, P3, !PT ;  /* 0x00000044ff3a7210 */ /* 0x000fc40001ffe4ff */
[----:B------:R-:W-:Y:S02]  /*4b80*/  LEA R56, P3, R57, UR6, 0x1 ;  /* 0x0000000639387c11 */ /* 0x000fe4000f8608ff */
[----:B------:R-:W-:Y:S02]  /*4b90*/  LEA.HI.X R53, R53, UR7, R60, 0x1, P6 ;  /* 0x0000000735357c11 */ /* 0x000fe4000b0f0c3c */
[----:B------:R-:W-:Y:S02]  /*4ba0*/  LEA.HI.X R57, R57, UR7, R58, 0x1, P3 ;  /* 0x0000000739397c11 */ /* 0x000fe400098f0c3a */
[----:B------:R-:W-:Y:S02]  /*4bb0*/  IADD3.X R60, RZ, R68, RZ, P2, !PT ;  /* 0x00000044ff3c7210 */ /* 0x000fe400017fe4ff */
[----:B------:R-:W-:-:S04]  /*4bc0*/  LEA R58, P2, R59, UR6, 0x1 ;  /* 0x000000063b3a7c11 */ /* 0x000fc8000f8408ff */
[----:B------:R-:W-:Y:S02]  /*4bd0*/  LEA.HI.X R59, R59, UR7, R60, 0x1, P2 ;  /* 0x000000073b3b7c11 */ /* 0x000fe400090f0c3c */
[----:B------:R-:W-:Y:S01]  /*4be0*/  LEA R60, P1, R61, UR6, 0x1 ;  /* 0x000000063d3c7c11 */ /* 0x000fe2000f8208ff */
[----:B0-----:R-:W-:Y:S01]  /*4bf0*/  FADD.FTZ R91, R33, 1 ;  /* 0x3f800000215b7421 */ /* 0x001fe20000010000 */
[--C-:B------:R-:W-:Y:S02]  /*4c00*/  HADD2.F32 R33, -RZ, R35.reuse.H0_H0 ;  /* 0x20000023ff217230 */ /* 0x100fe40000004100 */
[----:B------:R-:W-:Y:S01]  /*4c10*/  LEA.HI.X R61, R61, UR7, R32, 0x1, P1 ;  /* 0x000000073d3d7c11 */ /* 0x000fe200088f0c20 */
[----:B------:R-:W-:Y:S01]  /*4c20*/  FADD.FTZ R32, R89, 1 ;  /* 0x3f80000059207421 */ /* 0x000fe20000010000 */
[----:B------:R-:W-:Y:S01]  /*4c30*/  HADD2.F32 R89, -RZ, R34.H0_H0 ;  /* 0x20000022ff597230 */ /* 0x000fe20000004100 */
[----:B------:R-:W0:Y:S01]  /*4c40*/  MUFU.RCP R91, R91 ;  /* 0x0000005b005b7308 */ /* 0x000e220000001000 */
[----:B------:R-:W-:-:S07]  /*4c50*/  HADD2.F32 R35, -RZ, R35.H1_H1 ;  /* 0x30000023ff237230 */ /* 0x000fce0000004100 */
[----:B------:R-:W1:Y:S01]  /*4c60*/  MUFU.RCP R32, R32 ;  /* 0x0000002000207308 */ /* 0x000e620000001000 */
[----:B0-----:R-:W-:Y:S01]  /*4c70*/  FMUL.FTZ R90, R90, R91 ;  /* 0x0000005b5a5a7220 */ /* 0x001fe20000410000 */
[----:B-1----:R-:W-:Y:S01]  /*4c80*/  FMUL.FTZ R87, R87, R32 ;  /* 0x0000002057577220 */ /* 0x002fe20000410000 */
[----:B------:R-:W-:-:S04]  /*4c90*/  FADD.FTZ R32, R89, -R36 ;  /* 0x8000002459207221 */ /* 0x000fc80000010000 */
[----:B------:R-:W-:Y:S01]  /*4ca0*/  FMUL.FTZ R32, R69, R32 ;  /* 0x0000002045207220 */ /* 0x000fe20000410000 */
[----:B------:R-:W-:-:S03]  /*4cb0*/  F2FP.F16.F32.PACK_AB R87, R90, R87 ;  /* 0x000000575a57723e */ /* 0x000fc600000000ff */
[----:B------:R-:W-:Y:S01]  /*4cc0*/  FFMA.FTZ R70, R71, R32, R70 ;  /* 0x0000002047467223 */ /* 0x000fe20000010046 */
[----:B------:R-:W-:-:S05]  /*4cd0*/  HADD2.F32 R71, -RZ, R34.H1_H1 ;  /* 0x30000022ff477230 */ /* 0x000fca0000004100 */
[----:B------:R-:W-:-:S04]  /*4ce0*/  FADD.FTZ R32, R71, -R36 ;  /* 0x8000002447207221 */ /* 0x000fc80000010000 */
[----:B------:R-:W-:-:S04]  /*4cf0*/  FMUL.FTZ R32, R69, R32 ;  /* 0x0000002045207220 */ /* 0x000fc80000410000 */
[----:B------:R-:W-:Y:S01]  /*4d00*/  FFMA.FTZ R76, R76, R32, R77 ;  /* 0x000000204c4c7223 */ /* 0x000fe2000001004d */
[--C-:B------:R-:W-:Y:S01]  /*4d10*/  FADD.FTZ R32, R33, -R36.reuse ;  /* 0x8000002421207221 */ /* 0x100fe20000010000 */
[----:B------:R-:W-:Y:S02]  /*4d20*/  FADD.FTZ R36, R35, -R36 ;  /* 0x8000002423247221 */ /* 0x000fe40000010000 */
[----:B------:R-:W-:Y:S01]  /*4d30*/  FMUL.FTZ R33, R76, -1.4426950216293334961 ;  /* 0xbfb8aa3b4c217820 */ /* 0x000fe20000410000 */
[C---:B------:R-:W-:Y:S01]  /*4d40*/  FMUL.FTZ R32, R69.reuse, R32 ;  /* 0x0000002045207220 */ /* 0x040fe20000410000 */
[----:B------:R-:W-:-:S03]  /*4d50*/  FMUL.FTZ R69, R69, R36 ;  /* 0x0000002445457220 */ /* 0x000fc60000410000 */
[----:B------:R-:W-:Y:S01]  /*4d60*/  FFMA.FTZ R73, R75, R32, R73 ;  /* 0x000000204b497223 */ /* 0x000fe20000010049 */
[----:B------:R-:W-:Y:S01]  /*4d70*/  FFMA.FTZ R69, R74, R69, R72 ;  /* 0x000000454a457223 */ /* 0x000fe20000010048 */
[----:B------:R-:W-:Y:S01]  /*4d80*/  FMUL.FTZ R32, R70, -1.4426950216293334961 ;  /* 0xbfb8aa3b46207820 */ /* 0x000fe20000410000 */
[----:B------:R-:W0:Y:S01]  /*4d90*/  MUFU.EX2 R33, R33 ;  /* 0x0000002100217308 */ /* 0x000e220000000800 */
[----:B------:R-:W-:Y:S01]  /*4da0*/  FMUL.FTZ R34, R73, -1.4426950216293334961 ;  /* 0xbfb8aa3b49227820 */ /* 0x000fe20000410000 */
[----:B------:R-:W-:-:S06]  /*4db0*/  FMUL.FTZ R72, R69, -1.4426950216293334961 ;  /* 0xbfb8aa3b45487820 */ /* 0x000fcc0000410000 */
[----:B------:R-:W1:Y:S08]  /*4dc0*/  MUFU.EX2 R32, R32 ;  /* 0x0000002000207308 */ /* 0x000e700000000800 */
[----:B------:R-:W2:Y:S01]  /*4dd0*/  MUFU.EX2 R34, R34 ;  /* 0x0000002200227308 */ /* 0x000ea20000000800 */
[----:B0-----:R-:W-:Y:S01]  /*4de0*/  FADD.FTZ R36, R33, 1 ;  /* 0x3f80000021247421 */ /* 0x001fe20000010000 */
[----:B------:R-:W-:-:S02]  /*4df0*/  IADD3.X R33, RZ, R68, RZ, P0, !PT ;  /* 0x00000044ff217210 */ /* 0x000fc400007fe4ff */
[----:B------:R-:W-:-:S04]  /*4e00*/  PRMT R68, R85, 0x7632, R68 ;  /* 0x0000763255447816 */ /* 0x000fc80000000044 */
[----:B------:R-:W0:Y:S01]  /*4e10*/  MUFU.EX2 R72, R72 ;  /* 0x0000004800487308 */ /* 0x000e220000000800 */
[----:B-1----:R-:W-:Y:S01]  /*4e20*/  FADD.FTZ R35, R32, 1 ;  /* 0x3f80000020237421 */ /* 0x002fe20000010000 */
[----:B------:R-:W-:Y:S01]  /*4e30*/  STG.E.U16 desc[UR8][R38.64+0x6], R68 ;  /* 0x0000064426007986 */ /* 0x000fe2000c101508 */
[----:B------:R-:W-:-:S04]  /*4e40*/  LEA R32, P0, R4, UR6, 0x1 ;  /* 0x0000000604207c11 */ /* 0x000fc8000f8008ff */
[----:B------:R-:W-:Y:S01]  /*4e50*/  LEA.HI.X R33, R4, UR7, R33, 0x1, P0 ;  /* 0x0000000704217c11 */ /* 0x000fe200080f0c21 */
[----:B------:R1:W-:Y:S01]  /*4e60*/  MUFU.RCP R75, R36 ;  /* 0x00000024004b7308 */ /* 0x0003e20000001000 */
[----:B--2---:R-:W-:Y:S01]  /*4e70*/  FADD.FTZ R71, R34, 1 ;  /* 0x3f80000022477421 */ /* 0x004fe20000010000 */
[----:B------:R-:W-:-:S04]  /*4e80*/  IADD3 R3, P0, R3, 0x4a, RZ ;  /* 0x0000004a03037810 */ /* 0x000fc80007f1e0ff */
[----:B------:R-:W-:Y:S02]  /*4e90*/  IADD3.X R2, RZ, R2, RZ, P0, !PT ;  /* 0x00000002ff027210 */ /* 0x000fe400007fe4ff */
[----:B------:R-:W2:Y:S01]  /*4ea0*/  MUFU.RCP R35, R35 ;  /* 0x0000002300237308 */ /* 0x000ea20000001000 */
[----:B0-----:R-:W-:Y:S01]  /*4eb0*/  FADD.FTZ R74, R72, 1 ;  /* 0x3f800000484a7421 */ /* 0x001fe20000010000 */
[----:B-1----:R-:W-:Y:S02]  /*4ec0*/  PRMT R36, R84, 0x7632, R36 ;  /* 0x0000763254247816 */ /* 0x002fe40000000024 */
[----:B------:R-:W-:-:S03]  /*4ed0*/  ISETP.GE.U32.AND P0, PT, R3, UR10, PT ;  /* 0x0000000a03007c0c */ /* 0x000fc6000bf06070 */
[----:B------:R-:W-:Y:S01]  /*4ee0*/  STG.E.U16 desc[UR8][R38.64+0x2], R36 ;  /* 0x0000022426007986 */ /* 0x000fe2000c101508 */
[----:B------:R-:W0:Y:S01]  /*4ef0*/  MUFU.RCP R71, R71 ;  /* 0x0000004700477308 */ /* 0x000e220000001000 */
[----:B------:R-:W-:Y:S02]  /*4f00*/  ISETP.GE.AND.EX P0, PT, R2, UR5, PT, P0 ;  /* 0x0000000502007c0c */ /* 0x000fe4000bf06300 */
[----:B------:R1:W-:Y:S04]  /*4f10*/  STG.E.U16 desc[UR8][R40.64+0x6], R22 ;  /* 0x0000061628007986 */ /* 0x0003e8000c101508 */
[----:B------:R3:W-:Y:S01]  /*4f20*/  STG.E.U16 desc[UR8][R40.64+0x4], R23 ;  /* 0x0000041728007986 */ /* 0x0007e2000c101508 */
[----:B------:R-:W4:Y:S01]  /*4f30*/  MUFU.RCP R74, R74 ;  /* 0x0000004a004a7308 */ /* 0x000f220000001000 */
[----:B--2---:R-:W-:Y:S01]  /*4f40*/  FMUL.FTZ R34, R70, R35 ;  /* 0x0000002346227220 */ /* 0x004fe20000410000 */
[----:B------:R-:W-:Y:S01]  /*4f50*/  FMUL.FTZ R35, R76, R75 ;  /* 0x0000004b4c237220 */ /* 0x000fe20000410000 */
[----:B------:R2:W-:Y:S01]  /*4f60*/  STG.E.U16 desc[UR8][R40.64+0x2], R24 ;  /* 0x0000021828007986 */ /* 0x0005e2000c101508 */
[----:B-1----:R-:W-:-:S03]  /*4f70*/  PRMT R22, R17, 0x7632, R22 ;  /* 0x0000763211167816 */ /* 0x002fc60000000016 */
[----:B------:R-:W-:Y:S01]  /*4f80*/  STG.E.U16 desc[UR8][R40.64], R86 ;  /* 0x0000005628007986 */ /* 0x000fe2000c101508 */
[----:B0-----:R-:W-:Y:S01]  /*4f90*/  FMUL.FTZ R4, R73, R71 ;  /* 0x0000004749047220 */ /* 0x001fe20000410000 */
[----:B------:R-:W-:Y:S02]  /*4fa0*/  F2FP.F16.F32.PACK_AB R34, R35, R34 ;  /* 0x000000222322723e */ /* 0x000fe400000000ff */
[----:B---3--:R-:W-:Y:S01]  /*4fb0*/  PRMT R23, R13, 0x7632, R23 ;  /* 0x000076320d177816 */ /* 0x008fe20000000017 */
[----:B------:R-:W-:Y:S01]  /*4fc0*/  STG.E.U16 desc[UR8][R42.64], R21 ;  /* 0x000000152a007986 */ /* 0x000fe2000c101508 */
[----:B------:R-:W-:Y:S02]  /*4fd0*/  PRMT R16, R34, 0x7632, R16 ;  /* 0x0000763222107816 */ /* 0x000fe40000000010 */
[----:B--2---:R-:W-:Y:S01]  /*4fe0*/  PRMT R24, R9, 0x7632, R24 ;  /* 0x0000763209187816 */ /* 0x004fe20000000018 */
[----:B------:R-:W-:Y:S01]  /*4ff0*/  STG.E.U16 desc[UR8][R42.64+0x2], R20 ;  /* 0x000002142a007986 */ /* 0x000fe2000c101508 */
[----:B----4-:R-:W-:-:S03]  /*5000*/  FMUL.FTZ R69, R69, R74 ;  /* 0x0000004a45457220 */ /* 0x010fc60000410000 */
[----:B------:R-:W-:Y:S02]  /*5010*/  STG.E.U16 desc[UR8][R42.64+0x4], R19 ;  /* 0x000004132a007986 */ /* 0x000fe4000c101508 */
[----:B------:R-:W-:Y:S02]  /*5020*/  F2FP.F16.F32.PACK_AB R4, R69, R4 ;  /* 0x000000044504723e */ /* 0x000fe400000000ff */
[----:B------:R-:W-:Y:S04]  /*5030*/  STG.E.U16 desc[UR8][R42.64+0x6], R18 ;  /* 0x000006122a007986 */ /* 0x000fe8000c101508 */
        /* <DEDUP_REMOVED lines=8> */
[----:B------:R0:W-:Y:S04]  /*50c0*/  STG.E.U16 desc[UR8][R48.64], R9 ;  /* 0x0000000930007986 */ /* 0x0001e8000c101508 */
[----:B------:R-:W-:Y:S04]  /*50d0*/  STG.E.U16 desc[UR8][R48.64+0x2], R24 ;  /* 0x0000021830007986 */ /* 0x000fe8000c101508 */
[----:B------:R-:W-:Y:S04]  /*50e0*/  STG.E.U16 desc[UR8][R48.64+0x4], R7 ;  /* 0x0000040730007986 */ /* 0x000fe8000c101508 */
[----:B------:R1:W-:Y:S01]  /*50f0*/  STG.E.U16 desc[UR8][R48.64+0x6], R6 ;  /* 0x0000060630007986 */ /* 0x0003e2000c101508 */
[----:B0-----:R-:W-:-:S03]  /*5100*/  PRMT R9, R27, 0x7632, R9 ;  /* 0x000076321b097816 */ /* 0x001fc60000000009 */
[----:B------:R0:W-:Y:S04]  /*5110*/  STG.E.U16 desc[UR8][R50.64], R5 ;  /* 0x0000000532007986 */ /* 0x0001e8000c101508 */
[----:B------:R-:W-:Y:S01]  /*5120*/  STG.E.U16 desc[UR8][R50.64+0x2], R8 ;  /* 0x0000020832007986 */ /* 0x000fe2000c101508 */
[----:B-1----:R-:W-:-:S03]  /*5130*/  PRMT R6, R62, 0x7632, R6 ;  /* 0x000076323e067816 */ /* 0x002fc60000000006 */
[----:B------:R1:W-:Y:S01]  /*5140*/  STG.E.U16 desc[UR8][R50.64+0x4], R27 ;  /* 0x0000041b32007986 */ /* 0x0003e2000c101508 */
[----:B0-----:R-:W-:-:S03]  /*5150*/  PRMT R5, R29, 0x7632, R5 ;  /* 0x000076321d057816 */ /* 0x001fc60000000005 */
[----:B------:R-:W-:Y:S04]  /*5160*/  STG.E.U16 desc[UR8][R50.64+0x6], R9 ;  /* 0x0000060932007986 */ /* 0x000fe8000c101508 */
[----:B------:R-:W-:Y:S04]  /*5170*/  STG.E.U16 desc[UR8][R52.64], R25 ;  /* 0x0000001934007986 */ /* 0x000fe8000c101508 */
[----:B------:R-:W-:Y:S01]  /*5180*/  STG.E.U16 desc[UR8][R52.64+0x2], R26 ;  /* 0x0000021a34007986 */ /* 0x000fe2000c101508 */
[----:B-1----:R-:W-:-:S03]  /*5190*/  PRMT R27, R31, 0x7632, R27 ;  /* 0x000076321f1b7816 */ /* 0x002fc6000000001b */
[----:B------:R0:W-:Y:S04]  /*51a0*/  STG.E.U16 desc[UR8][R52.64+0x4], R29 ;  /* 0x0000041d34007986 */ /* 0x0001e8000c101508 */
[----:B------:R1:W-:Y:S04]  /*51b0*/  STG.E.U16 desc[UR8][R52.64+0x6], R5 ;  /* 0x0000060534007986 */ /* 0x0003e8000c101508 */
[----:B------:R2:W-:Y:S04]  /*51c0*/  STG.E.U16 desc[UR8][R54.64+0x6], R6 ;  /* 0x0000060636007986 */ /* 0x0005e8000c101508 */
[----:B------:R-:W-:Y:S01]  /*51d0*/  STG.E.U16 desc[UR8][R54.64], R31 ;  /* 0x0000001f36007986 */ /* 0x000fe2000c101508 */
[----:B0-----:R-:W-:-:S02]  /*51e0*/  PRMT R29, R78, 0x7632, R29 ;  /* 0x000076324e1d7816 */ /* 0x001fc4000000001d */
[----:B-1----:R-:W-:Y:S01]  /*51f0*/  PRMT R5, R66, 0x7632, R5 ;  /* 0x0000763242057816 */ /* 0x002fe20000000005 */
        /* <DEDUP_REMOVED lines=23> */
.L_x_3539:
        /* <DEDUP_REMOVED lines=9> */
.L_x_3611:


//--------------------- .nv.shared._ZN13group_norm_v218gn_bwd_cuda_kernelI13__nv_bfloat16Li320ELi3ELi32ELi80ELi256ELb0ELb1ELi8ELi320ELi320ELi4ELb1ELi10ELb0ELb0ELNS_15WgradSyncMethodE2ENS_16CompileConditionILi900EEEEEvPT_S6_S6_PKS5_S8_S8_S8_PKfflPfPj --------------------------
	.section	.nv.shared._ZN13group_norm_v218gn_bwd_cuda_kernelI13__nv_bfloat16Li320ELi3ELi32ELi80ELi256ELb0ELb1ELi8ELi320ELi320ELi4ELb1ELi10ELb0ELb0ELNS_15WgradSyncMethodE2ENS_16CompileConditionILi900EEEEEvPT_S6_S6_PKS5_S8_S8_S8_PKfflPfPj,"aw",@nobits
	.sectionflags	@""
	.align	8
.nv.shared._ZN13group_norm_v218gn_bwd_cuda_kernelI13__nv_bfloat16Li320ELi3ELi32ELi80ELi256ELb0ELb1ELi8ELi320ELi320ELi4ELb1ELi10ELb0ELb0ELNS_15WgradSyncMethodE2ENS_16CompileConditionILi900EEEEEvPT_S6_S6_PKS5_S8_S8_S8_PKfflPfPj:
	.zero		14496


//--------------------- .nv.shared.reserved.0     --------------------------
	.section	.nv.shared.reserved.0,"aw",@nobits
	.weak		__nv_reservedSMEM_offset_0_alias
	.size		__nv_reservedSMEM_offset_0_alias, 0, 0
	.other		__nv_reservedSMEM_offset_0_alias,@"STO_CUDA_RESERVED_SHARED STV_DEFAULT"
__nv_reservedSMEM_offset_0_alias:
	.zero		0


//--------------------- .nv.shared._ZN13group_norm_v218gn_bwd_cuda_kernelI13__nv_bfloat16Li320ELi1ELi32ELi80ELi256ELb0ELb1ELi16ELi320ELi320ELi4ELb1ELi9ELb0ELb0ELNS_15WgradSyncMethodE2ENS_16CompileConditionILi900EEEEEvPT_S6_S6_PKS5_S8_S8_S8_PKfflPfPj --------------------------
	.section	.nv.shared._ZN13group_norm_v218gn_bwd_cuda_kernelI13__nv_bfloat16Li320ELi1ELi32ELi80ELi256ELb0ELb1ELi16ELi320ELi320ELi4ELb1ELi9ELb0ELb0ELNS_15WgradSyncMethodE2ENS_16CompileConditionILi900EEEEEvPT_S6_S6_PKS5_S8_S8_S8_PKfflPfPj,"aw",@nobits
	.sectionflags	@""
	.align	8
.nv.shared._ZN13group_norm_v218gn_bwd_cuda_kernelI13__nv_bfloat16Li320ELi1ELi32ELi80ELi256ELb0ELb1ELi16ELi320ELi320ELi4ELb1ELi9ELb0ELb0ELNS_15WgradSyncMethodE2ENS_16CompileConditionILi900EEEEEvPT_S6_S6_PKS5_S8_S8_S8_PKfflPfPj:
	.zero		14496


//--------------------- .nv.shared._ZN13group_norm_v218gn_bwd_cuda_kernelI13__nv_bfloat16Li320ELi3ELi32ELi80ELi256ELb0ELb1ELi16ELi320ELi320ELi4ELb1ELi16ELb0ELb0ELNS_15WgradSyncMethodE3ENS_16CompileConditionILi900EEEEEvPT_S6_S6_PKS5_S8_S8_S8_PKfflPfPj --------------------------
	.section	.nv.shared._ZN13group_norm_v218gn_bwd_cuda_kernelI13__nv_bfloat16Li320ELi3ELi32ELi80ELi256ELb0ELb1ELi16ELi320ELi320ELi4ELb1ELi16ELb0ELb0ELNS_15WgradSyncMethodE3ENS_16CompileConditionILi900EEEEEvPT_S6_S6_PKS5_S8_S8_S8_PKfflPfPj,"aw",@nobits
	.sectionflags	@""
	.align	8
.nv.shared._ZN13group_norm_v218gn_bwd_cuda_kernelI13__nv_bfloat16Li320ELi3ELi32ELi80ELi256ELb0ELb1ELi16ELi320ELi320ELi4ELb1ELi16ELb0ELb0ELNS_15WgradSyncMethodE3ENS_16CompileConditionILi900EEEEEvPT_S6_S6_PKS5_S8_S8_S8_PKfflPfPj:
	.zero		14496


//--------------------- .nv.shared._ZN13group_norm_v218gn_bwd_cuda_kernelI13__nv_bfloat16Li320ELi1ELi32ELi80ELi256ELb0ELb1ELi32ELi320ELi320ELi4ELb1ELi16ELb0ELb0ELNS_15WgradSyncMethodE3ENS_16CompileConditionILi900EEEEEvPT_S6_S6_PKS5_S8_S8_S8_PKfflPfPj --------------------------
	.section	.nv.shared._ZN13group_norm_v218gn_bwd_cuda_kernelI13__nv_bfloat16Li320ELi1ELi32ELi80ELi256ELb0ELb1ELi32ELi320ELi320ELi4ELb1ELi16ELb0ELb0ELNS_15WgradSyncMethodE3ENS_16CompileConditionILi900EEEEEvPT_S6_S6_PKS5_S8_S8_S8_PKfflPfPj,"aw",@nobits
	.sectionflags	@""
	.align	8
.nv.shared._ZN13group_norm_v218gn_bwd_cuda_kernelI13__nv_bfloat16Li320ELi1ELi32ELi80ELi256ELb0ELb1ELi32ELi320ELi320ELi4ELb1ELi16ELb0ELb0ELNS_15WgradSyncMethodE3ENS_16CompileConditionILi900EEEEEvPT_S6_S6_PKS5_S8_S8_S8_PKfflPfPj:
	.zero		14496


//--------------------- .nv.shared._ZN13group_norm_v218gn_bwd_cuda_kernelI13__nv_bfloat16Li320ELi1ELi32ELi80ELi256ELb0ELb1ELi64ELi320ELi320ELi4ELb1ELi32ELb0ELb0ELNS_15WgradSyncMethodE3ENS_16CompileConditionILi900EEEEEvPT_S6_S6_PKS5_S8_S8_S8_PKfflPfPj --------------------------
	.section	.nv.shared._ZN13group_norm_v218gn_bwd_cuda_kernelI13__nv_bfloat16Li320ELi1ELi32ELi80ELi256ELb0ELb1ELi64ELi320ELi320ELi4ELb1ELi32ELb0ELb0ELNS_15WgradSyncMethodE3ENS_16CompileConditionILi900EEEEEvPT_S6_S6_PKS5_S8_S8_S8_PKfflPfPj,"aw",@nobits
	.sectionflags	@""
	.align	8
.nv.shared._ZN13group_norm_v218gn_bwd_cuda_kernelI13__nv_bfloat16Li320ELi1ELi32ELi80ELi256ELb0ELb1ELi64ELi320ELi320ELi4ELb1ELi32ELb0ELb0ELNS_15WgradSyncMethodE3ENS_16CompileConditionILi900EEEEEvPT_S6_S6_PKS5_S8_S8_S8_PKfflPfPj:
	.zero		14496


//--------------------- .nv.shared._ZN13group_norm_v218gn_bwd_cuda_kernelI13__nv_bfloat16Li320ELi2ELi32ELi80ELi256ELb0ELb1ELi32ELi320ELi320ELi4ELb1ELi32ELb0ELb0ELNS_15WgradSyncMethodE3ENS_16CompileConditionILi900EEEEEvPT_S6_S6_PKS5_S8_S8_S8_PKfflPfPj --------------------------
	.section	.nv.shared._ZN13group_norm_v218gn_bwd_cuda_kernelI13__nv_bfloat16Li320ELi2ELi32ELi80ELi256ELb0ELb1ELi32ELi320ELi320ELi4ELb1ELi32ELb0ELb0ELNS_15WgradSyncMethodE3ENS_16CompileConditionILi900EEEEEvPT_S6_S6_PKS5_S8_S8_S8_PKfflPfPj,"aw",@nobits
	.sectionflags	@""
	.align	8
.nv.shared._ZN13group_norm_v218gn_bwd_cuda_kernelI13__nv_bfloat16Li320ELi2ELi32ELi80ELi256ELb0ELb1ELi32ELi320ELi320ELi4ELb1ELi32ELb0ELb0ELNS_15WgradSyncMethodE3ENS_16CompileConditionILi900EEEEEvPT_S6_S6_PKS5_S8_S8_S8_PKfflPfPj:
	.zero		14496


//--------------------- .nv.shared._ZN13group_norm_v218gn_bwd_cuda_kernelI13__nv_bfloat16Li320ELi3ELi32ELi80ELi256ELb0ELb1ELi32ELi320ELi320ELi4ELb1ELi40ELb0ELb0ELNS_15WgradSyncMethodE3ENS_16CompileConditionILi900EEEEEvPT_S6_S6_PKS5_S8_S8_S8_PKfflPfPj --------------------------
	.section	.nv.shared._ZN13group_norm_v218gn_bwd_cuda_kernelI13__nv_bfloat16Li320ELi3ELi32ELi80ELi256ELb0ELb1ELi32ELi320ELi320ELi4ELb1ELi40ELb0ELb0ELNS_15WgradSyncMethodE3ENS_16CompileConditionILi900EEEEEvPT_S6_S6_PKS5_S8_S8_S8_PKfflPfPj,"aw",@nobits
	.sectionflags	@""
	.align	8
.nv.shared._ZN13group_norm_v218gn_bwd_cuda_kernelI13__nv_bfloat16Li320ELi3ELi32ELi80ELi256ELb0ELb1ELi32ELi320ELi320ELi4ELb1ELi40ELb0ELb0ELNS_15WgradSyncMethodE3ENS_16CompileConditionILi900EEEEEvPT_S6_S6_PKS5_S8_S8_S8_PKfflPfPj:
	.zero		14496


//--------------------- .nv.shared._ZN13group_norm_v218gn_bwd_cuda_kernelI13__nv_bfloat16Li320ELi3ELi32ELi80ELi256ELb0ELb1ELi32ELi320ELi320ELi4ELb1ELi48ELb0ELb0ELNS_15WgradSyncMethodE3ENS_16CompileConditionILi900EEEEEvPT_S6_S6_PKS5_S8_S8_S8_PKfflPfPj --------------------------
	.section	.nv.shared._ZN13group_norm_v218gn_bwd_cuda_kernelI13__nv_bfloat16Li320ELi3ELi32ELi80ELi256ELb0ELb1ELi32ELi320ELi320ELi4ELb1ELi48ELb0ELb0ELNS_15WgradSyncMethodE3ENS_16CompileConditionILi900EEEEEvPT_S6_S6_PKS5_S8_S8_S8_PKfflPfPj,"aw",@nobits
	.sectionflags	@""
	.align	8
.nv.shared._ZN13group_norm_v218gn_bwd_cuda_kernelI13__nv_bfloat16Li320ELi3ELi32ELi80ELi256ELb0ELb1ELi32ELi320ELi320ELi4ELb1ELi48ELb0ELb0ELNS_15WgradSyncMethodE3ENS_16CompileConditionILi900EEEEEvPT_S6_S6_PKS5_S8_S8_S8_PKfflPfPj:
	.zero		14496


//--------------------- .nv.shared._ZN13group_norm_v218gn_bwd_cuda_kernelI13__nv_bfloat16Li320ELi3ELi16ELi160ELi256ELb1ELb1ELi8ELi320ELi320ELi4ELb1ELi10ELb0ELb0ELNS_15WgradSyncMethodE2ENS_16CompileConditionILi900EEEEEvPT_S6_S6_PKS5_S8_S8_S8_PKfflPfPj --------------------------
	.section	.nv.shared._ZN13group_norm_v218gn_bwd_cuda_kernelI13__nv_bfloat16Li320ELi3ELi16ELi160ELi256ELb1ELb1ELi8ELi320ELi320ELi4ELb1ELi10ELb0ELb0ELNS_15WgradSyncMethodE2ENS_16CompileConditionILi900EEEEEvPT_S6_S6_PKS5_S8_S8_S8_PKfflPfPj,"aw",@nobits
	.sectionflags	@""
	.align	8
.nv.shared._ZN13group_norm_v218gn_bwd_cuda_kernelI13__nv_bfloat16Li320ELi3ELi16ELi160ELi256ELb1ELb1ELi8ELi320ELi320ELi4ELb1ELi10ELb0ELb0ELNS_15WgradSyncMethodE2ENS_16CompileConditionILi900EEEEEvPT_S6_S6_PKS5_S8_S8_S8_PKfflPfPj:
	.zero		14480


//--------------------- .nv.shared._ZN13group_norm_v218gn_bwd_cuda_kernelI13__nv_bfloat16Li320ELi1ELi16ELi160ELi256ELb1ELb1ELi16ELi320ELi320ELi4ELb1ELi9ELb0ELb0ELNS_15WgradSyncMethodE2ENS_16CompileConditionILi900EEEEEvPT_S6_S6_PKS5_S8_S8_S8_PKfflPfPj --------------------------
	.section	.nv.shared._ZN13group_norm_v218gn_bwd_cuda_kernelI13__nv_bfloat16Li320ELi1ELi16ELi160ELi256ELb1ELb1ELi16ELi320ELi320ELi4ELb1ELi9ELb0ELb0ELNS_15WgradSyncMethodE2ENS_16CompileConditionILi900EEEEEvPT_S6_S6_PKS5_S8_S8_S8_PKfflPfPj,"aw",@nobits
	.sectionflags	@""
	.align	8
.nv.shared._ZN13group_norm_v218gn_bwd_cuda_kernelI13__nv_bfloat16Li320ELi1ELi16ELi160ELi256ELb1ELb1ELi16ELi320ELi320ELi4ELb1ELi9ELb0ELb0ELNS_15WgradSyncMethodE2ENS_16CompileConditionILi900EEEEEvPT_S6_S6_PKS5_S8_S8_S8_PKfflPfPj:
	.zero		14480


//--------------------- .nv.shared._ZN13group_norm_v218gn_bwd_cuda_kernelI13__nv_bfloat16Li320ELi3ELi16ELi160ELi256ELb1ELb1ELi16ELi320ELi320ELi4ELb1ELi16ELb0ELb0ELNS_15WgradSyncMethodE3ENS_16CompileConditionILi900EEEEEvPT_S6_S6_PKS5_S8_S8_S8_PKfflPfPj --------------------------
	.section	.nv.shared._ZN13group_norm_v218gn_bwd_cuda_kernelI13__nv_bfloat16Li320ELi3ELi16ELi160ELi256ELb1ELb1ELi16ELi320ELi320ELi4ELb1ELi16ELb0ELb0ELNS_15WgradSyncMethodE3ENS_16CompileConditionILi900EEEEEvPT_S6_S6_PKS5_S8_S8_S8_PKfflPfPj,"aw",@nobits
	.sectionflags	@""
	.align	8
.nv.shared._ZN13group_norm_v218gn_bwd_cuda_kernelI13__nv_bfloat16Li320ELi3ELi16ELi160ELi256ELb1ELb1ELi16ELi320ELi320ELi4ELb1ELi16ELb0ELb0ELNS_15WgradSyncMethodE3ENS_16CompileConditionILi900EEEEEvPT_S6_S6_PKS5_S8_S8_S8_PKfflPfPj:
	.zero		14480


//--------------------- .nv.shared._ZN13group_norm_v218gn_bwd_cuda_kernelI13__nv_bfloat16Li320ELi1ELi16ELi160ELi256ELb1ELb1ELi32ELi320ELi320ELi4ELb1ELi16ELb0ELb0ELNS_15WgradSyncMethodE3ENS_16CompileConditionILi900EEEEEvPT_S6_S6_PKS5_S8_S8_S8_PKfflPfPj --------------------------
	.section	.nv.shared._ZN13group_norm_v218gn_bwd_cuda_kernelI13__nv_bfloat16Li320ELi1ELi16ELi160ELi256ELb1ELb1ELi32ELi320ELi320ELi4ELb1ELi16ELb0ELb0ELNS_15WgradSyncMethodE3ENS_16CompileConditionILi900EEEEEvPT_S6_S6_PKS5_S8_S8_S8_PKfflPfPj,"aw",@nobits
	.sectionflags	@""
	.align	8
.nv.shared._ZN13group_norm_v218gn_bwd_cuda_kernelI13__nv_bfloat16Li320ELi1ELi16ELi160ELi256ELb1ELb1ELi32ELi320ELi320ELi4ELb1ELi16ELb0ELb0ELNS_15WgradSyncMethodE3ENS_16CompileConditionILi900EEEEEvPT_S6_S6_PKS5_S8_S8_S8_PKfflPfPj:
	.zero		14480


//--------------------- .nv.shared._ZN13group_norm_v218gn_bwd_cuda_kernelI13__nv_bfloat16Li320ELi1ELi16ELi160ELi256ELb1ELb1ELi64ELi320ELi320ELi4ELb1ELi32ELb0ELb0ELNS_15WgradSyncMethodE3ENS_16CompileConditionILi900EEEEEvPT_S6_S6_PKS5_S8_S8_S8_PKfflPfPj --------------------------
	.section	.nv.shared._ZN13group_norm_v218gn_bwd_cuda_kernelI13__nv_bfloat16Li320ELi1ELi16ELi160ELi256ELb1ELb1ELi64ELi320ELi320ELi4ELb1ELi32ELb0ELb0ELNS_15WgradSyncMethodE3ENS_16CompileConditionILi900EEEEEvPT_S6_S6_PKS5_S8_S8_S8_PKfflPfPj,"aw",@nobits
	.sectionflags	@""
	.align	8
.nv.shared._ZN13group_norm_v218gn_bwd_cuda_kernelI13__nv_bfloat16Li320ELi1ELi16ELi160ELi256ELb1ELb1ELi64ELi320ELi320ELi4ELb1ELi32ELb0ELb0ELNS_15WgradSyncMethodE3ENS_16CompileConditionILi900EEEEEvPT_S6_S6_PKS5_S8_S8_S8_PKfflPfPj:
	.zero		14480


//--------------------- .nv.shared._ZN13group_norm_v218gn_bwd_cuda_kernelI13__nv_bfloat16Li320ELi2ELi16ELi160ELi256ELb1ELb1ELi32ELi320ELi320ELi4ELb1ELi32ELb0ELb0ELNS_15WgradSyncMethodE3ENS_16CompileConditionILi900EEEEEvPT_S6_S6_PKS5_S8_S8_S8_PKfflPfPj --------------------------
	.section	.nv.shared._ZN13group_norm_v218gn_bwd_cuda_kernelI13__nv_bfloat16Li320ELi2ELi16ELi160ELi256ELb1ELb1ELi32ELi320ELi320ELi4ELb1ELi32ELb0ELb0ELNS_15WgradSyncMethodE3ENS_16CompileConditionILi900EEEEEvPT_S6_S6_PKS5_S8_S8_S8_PKfflPfPj,"aw",@nobits
	.sectionflags	@""
	.align	8
.nv.shared._ZN13group_norm_v218gn_bwd_cuda_kernelI13__nv_bfloat16Li320ELi2ELi16ELi160ELi256ELb1ELb1ELi32ELi320ELi320ELi4ELb1ELi32ELb0ELb0ELNS_15WgradSyncMethodE3ENS_16CompileConditionILi900EEEEEvPT_S6_S6_PKS5_S8_S8_S8_PKfflPfPj:
	.zero		14480


//--------------------- .nv.shared._ZN13group_norm_v218gn_bwd_cuda_kernelI13__nv_bfloat16Li320ELi3ELi16ELi160ELi256ELb1ELb1ELi32ELi320ELi320ELi4ELb1ELi40ELb0ELb0ELNS_15WgradSyncMethodE3ENS_16CompileConditionILi900EEEEEvPT_S6_S6_PKS5_S8_S8_S8_PKfflPfPj --------------------------
	.section	.nv.shared._ZN13group_norm_v218gn_bwd_cuda_kernelI13__nv_bfloat16Li320ELi3ELi16ELi160ELi256ELb1ELb1ELi32ELi320ELi320ELi4ELb1ELi40ELb0ELb0ELNS_15WgradSyncMethodE3ENS_16CompileConditionILi900EEEEEvPT_S6_S6_PKS5_S8_S8_S8_PKfflPfPj,"aw",@nobits
	.sectionflags	@""
	.align	8
.nv.shared._ZN13group_norm_v218gn_bwd_cuda_kernelI13__nv_bfloat16Li320ELi3ELi16ELi160ELi256ELb1ELb1ELi32ELi320ELi320ELi4ELb1ELi40ELb0ELb0ELNS_15WgradSyncMethodE3ENS_16CompileConditionILi900EEEEEvPT_S6_S6_PKS5_S8_S8_S8_PKfflPfPj:
	.zero		14480


//--------------------- .nv.shared._ZN13group_norm_v218gn_bwd_cuda_kernelI13__nv_bfloat16Li320ELi3ELi16ELi160ELi256ELb1ELb1ELi32ELi320ELi320ELi4ELb1ELi48ELb0ELb0ELNS_15WgradSyncMethodE3ENS_16CompileConditionILi900EEEEEvPT_S6_S6_PKS5_S8_S8_S8_PKfflPfPj --------------------------
	.section	.nv.shared._ZN13group_norm_v218gn_bwd_cuda_kernelI13__nv_bfloat16Li320ELi3ELi16ELi160ELi256ELb1ELb1ELi32ELi320ELi320ELi4ELb1ELi48ELb0ELb0ELNS_15WgradSyncMethodE3ENS_16CompileConditionILi900EEEEEvPT_S6_S6_PKS5_S8_S8_S8_PKfflPfPj,"aw",@nobits
	.sectionflags	@""
	.align	8
.nv.shared._ZN13group_norm_v218gn_bwd_cuda_kernelI13__nv_bfloat16Li320ELi3ELi16ELi160ELi256ELb1ELb1ELi32ELi320ELi320ELi4ELb1ELi48ELb0ELb0ELNS_15WgradSyncMethodE3ENS_16CompileConditionILi900EEEEEvPT_S6_S6_PKS5_S8_S8_S8_PKfflPfPj:
	.zero		14480


//--------------------- .nv.shared._ZN13group_norm_v214gn_cuda_kernelI13__nv_bfloat16Li320ELi3ELi32ELi80ELi256ELb0ELi8ELi320ELi320ELi4ELb1ELi10ELb0ELb0ENS_16CompileConditionILi900EEEEEvPT_PKS4_S7_S7_flPfS8_Pj --------------------------
	.section	.nv.shared._ZN13group_norm_v214gn_cuda_kernelI13__nv_bfloat16Li320ELi3ELi32ELi80ELi256ELb0ELi8ELi320ELi320ELi4ELb1ELi10ELb0ELb0ENS_16CompileConditionILi900EEEEEvPT_PKS4_S7_S7_flPfS8_Pj,"aw",@nobits
	.sectionflags	@""
	.align	8
.nv.shared._ZN13group_norm_v214gn_cuda_kernelI13__nv_bfloat16Li320ELi3ELi32ELi80ELi256ELb0ELi8ELi320ELi320ELi4ELb1ELi10ELb0ELb0ENS_16CompileConditionILi900EEEEEvPT_PKS4_S7_S7_flPfS8_Pj:
	.zero		4256


//--------------------- .nv.shared._ZN13group_norm_v214gn_cuda_kernelI13__nv_bfloat16Li320ELi1ELi32ELi80ELi256ELb0ELi16ELi320ELi320ELi4ELb1ELi9ELb0ELb0ENS_16CompileConditionILi900EEEEEvPT_PKS4_S7_S7_flPfS8_Pj --------------------------
	.section	.nv.shared._ZN13group_norm_v214gn_cuda_kernelI13__nv_bfloat16Li320ELi1ELi32ELi80ELi256ELb0ELi16ELi320ELi320ELi4ELb1ELi9ELb0ELb0ENS_16CompileConditionILi900EEEEEvPT_PKS4_S7_S7_flPfS8_Pj,"aw",@nobits
	.sectionflags	@""
	.align	8
.nv.shared._ZN13group_norm_v214gn_cuda_kernelI13__nv_bfloat16Li320ELi1ELi32ELi80ELi256ELb0ELi16ELi320ELi320ELi4ELb1ELi9ELb0ELb0ENS_16CompileConditionILi900EEEEEvPT_PKS4_S7_S7_flPfS8_Pj:
	.zero		4256


//--------------------- .nv.shared._ZN13group_norm_v214gn_cuda_kernelI13__nv_bfloat16Li320ELi3ELi32ELi80ELi256ELb0ELi16ELi320ELi320ELi4ELb1ELi21ELb0ELb0ENS_16CompileConditionILi900EEEEEvPT_PKS4_S7_S7_flPfS8_Pj --------------------------
	.section	.nv.shared._ZN13group_norm_v214gn_cuda_kernelI13__nv_bfloat16Li320ELi3ELi32ELi80ELi256ELb0ELi16ELi320ELi320ELi4ELb1ELi21ELb0ELb0ENS_16CompileConditionILi900EEEEEvPT_PKS4_S7_S7_flPfS8_Pj,"aw",@nobits
	.sectionflags	@""
	.align	8
.nv.shared._ZN13group_norm_v214gn_cuda_kernelI13__nv_bfloat16Li320ELi3ELi32ELi80ELi256ELb0ELi16ELi320ELi320ELi4ELb1ELi21ELb0ELb0ENS_16CompileConditionILi900EEEEEvPT_PKS4_S7_S7_flPfS8_Pj:
	.zero		4256


//--------------------- .nv.shared._ZN13group_norm_v214gn_cuda_kernelI13__nv_bfloat16Li320ELi1ELi32ELi80ELi256ELb0ELi32ELi320ELi320ELi4ELb1ELi18ELb0ELb0ENS_16CompileConditionILi900EEEEEvPT_PKS4_S7_S7_flPfS8_Pj --------------------------
	.section	.nv.shared._ZN13group_norm_v214gn_cuda_kernelI13__nv_bfloat16Li320ELi1ELi32ELi80ELi256ELb0ELi32ELi320ELi320ELi4ELb1ELi18ELb0ELb0ENS_16CompileConditionILi900EEEEEvPT_PKS4_S7_S7_flPfS8_Pj,"aw",@nobits
	.sectionflags	@""
	.align	8
.nv.shared._ZN13group_norm_v214gn_cuda_kernelI13__nv_bfloat16Li320ELi1ELi32ELi80ELi256ELb0ELi32ELi320ELi320ELi4ELb1ELi18ELb0ELb0ENS_16CompileConditionILi900EEEEEvPT_PKS4_S7_S7_flPfS8_Pj:
	.zero		4256


//--------------------- .nv.shared._ZN13group_norm_v214gn_cuda_kernelI13__nv_bfloat16Li320ELi3ELi32ELi80ELi256ELb0ELi32ELi320ELi320ELi4ELb1ELi43ELb0ELb0ENS_16CompileConditionILi900EEEEEvPT_PKS4_S7_S7_flPfS8_Pj --------------------------
	.section	.nv.shared._ZN13group_norm_v214gn_cuda_kernelI13__nv_bfloat16Li320ELi3ELi32ELi80ELi256ELb0ELi32ELi320ELi320ELi4ELb1ELi43ELb0ELb0ENS_16CompileConditionILi900EEEEEvPT_PKS4_S7_S7_flPfS8_Pj,"aw",@nobits
	.sectionflags	@""
	.align	8
.nv.shared._ZN13group_norm_v214gn_cuda_kernelI13__nv_bfloat16Li320ELi3ELi32ELi80ELi256ELb0ELi32ELi320ELi320ELi4ELb1ELi43ELb0ELb0ENS_16CompileConditionILi900EEEEEvPT_PKS4_S7_S7_flPfS8_Pj:
	.zero		4256


//--------------------- .nv.shared._ZN13group_norm_v214gn_cuda_kernelI13__nv_bfloat16Li320ELi1ELi32ELi80ELi256ELb0ELi64ELi320ELi320ELi4ELb1ELi37ELb0ELb0ENS_16CompileConditionILi900EEEEEvPT_PKS4_S7_S7_flPfS8_Pj --------------------------
	.section	.nv.shared._ZN13group_norm_v214gn_cuda_kernelI13__nv_bfloat16Li320ELi1ELi32ELi80ELi256ELb0ELi64ELi320ELi320ELi4ELb1ELi37ELb0ELb0ENS_16CompileConditionILi900EEEEEvPT_PKS4_S7_S7_flPfS8_Pj,"aw",@nobits
	.sectionflags	@""
	.align	8
.nv.shared._ZN13group_norm_v214gn_cuda_kernelI13__nv_bfloat16Li320ELi1ELi32ELi80ELi256ELb0ELi64ELi320ELi320ELi4ELb1ELi37ELb0ELb0ENS_16CompileConditionILi900EEEEEvPT_PKS4_S7_S7_flPfS8_Pj:
	.zero		4256


//--------------------- .nv.shared._ZN13group_norm_v214gn_cuda_kernelI13__nv_bfloat16Li320ELi1ELi32ELi80ELi256ELb0ELi128ELi320ELi320ELi4ELb1ELi74ELb0ELb0ENS_16CompileConditionILi900EEEEEvPT_PKS4_S7_S7_flPfS8_Pj --------------------------
	.section	.nv.shared._ZN13group_norm_v214gn_cuda_kernelI13__nv_bfloat16Li320ELi1ELi32ELi80ELi256ELb0ELi128ELi320ELi320ELi4ELb1ELi74ELb0ELb0ENS_16CompileConditionILi900EEEEEvPT_PKS4_S7_S7_flPfS8_Pj,"aw",@nobits
	.sectionflags	@""
	.align	8
.nv.shared._ZN13group_norm_v214gn_cuda_kernelI13__nv_bfloat16Li320ELi1ELi32ELi80ELi256ELb0ELi128ELi320ELi320ELi4ELb1ELi74ELb0ELb0ENS_16CompileConditionILi900EEEEEvPT_PKS4_S7_S7_flPfS8_Pj:
	.zero		4256


//--------------------- .nv.shared._ZN13group_norm_v214gn_cuda_kernelI13__nv_bfloat16Li320ELi1ELi32ELi80ELi256ELb0ELi128ELi320ELi320ELi4ELb0ELi74ELb0ELb1ENS_16CompileConditionILi900EEEEEvPT_PKS4_S7_S7_flPfS8_Pj --------------------------
	.section	.nv.shared._ZN13group_norm_v214gn_cuda_kernelI13__nv_bfloat16Li320ELi1ELi32ELi80ELi256ELb0ELi128ELi320ELi320ELi4ELb0ELi74ELb0ELb1ENS_16CompileConditionILi900EEEEEvPT_PKS4_S7_S7_flPfS8_Pj,"aw",@nobits
	.sectionflags	@""
	.align	16
.nv.shared._ZN13group_norm_v214gn_cuda_kernelI13__nv_bfloat16Li320ELi1ELi32ELi80ELi256ELb0ELi128ELi320ELi320ELi4ELb0ELi74ELb0ELb1ENS_16CompileConditionILi900EEEEEvPT_PKS4_S7_S7_flPfS8_Pj:
	.zero		4320


//--------------------- .nv.shared._ZN13group_norm_v214gn_cuda_kernelI13__nv_bfloat16Li320ELi3ELi32ELi80ELi256ELb0ELi64ELi320ELi320ELi4ELb1ELi87ELb0ELb0ENS_16CompileConditionILi900EEEEEvPT_PKS4_S7_S7_flPfS8_Pj --------------------------
	.section	.nv.shared._ZN13group_norm_v214gn_cuda_kernelI13__nv_bfloat16Li320ELi3ELi32ELi80ELi256ELb0ELi64ELi320ELi320ELi4ELb1ELi87ELb0ELb0ENS_16CompileConditionILi900EEEEEvPT_PKS4_S7_S7_flPfS8_Pj,"aw",@nobits
	.sectionflags	@""
	.align	8
.nv.shared._ZN13group_norm_v214gn_cuda_kernelI13__nv_bfloat16Li320ELi3ELi32ELi80ELi256ELb0ELi64ELi320ELi320ELi4ELb1ELi87ELb0ELb0ENS_16CompileConditionILi900EEEEEvPT_PKS4_S7_S7_flPfS8_Pj:
	.zero		4256


//--------------------- .nv.shared._ZN13group_norm_v214gn_cuda_kernelI13__nv_bfloat16Li320ELi2ELi32ELi80ELi256ELb0ELi64ELi320ELi320ELi4ELb1ELi74ELb0ELb0ENS_16CompileConditionILi900EEEEEvPT_PKS4_S7_S7_flPfS8_Pj --------------------------
	.section	.nv.shared._ZN13group_norm_v214gn_cuda_kernelI13__nv_bfloat16Li320ELi2ELi32ELi80ELi256ELb0ELi64ELi320ELi320ELi4ELb1ELi74ELb0ELb0ENS_16CompileConditionILi900EEEEEvPT_PKS4_S7_S7_flPfS8_Pj,"aw",@nobits
	.sectionflags	@""
	.align	8
.nv.shared._ZN13group_norm_v214gn_cuda_kernelI13__nv_bfloat16Li320ELi2ELi32ELi80ELi256ELb0ELi64ELi320ELi320ELi4ELb1ELi74ELb0ELb0ENS_16CompileConditionILi900EEEEEvPT_PKS4_S7_S7_flPfS8_Pj:
	.zero		4256


//--------------------- .nv.shared._ZN13group_norm_v214gn_cuda_kernelI13__nv_bfloat16Li320ELi3ELi16ELi160ELi256ELb1ELi8ELi320ELi320ELi4ELb1ELi10ELb0ELb0ENS_16CompileConditionILi900EEEEEvPT_PKS4_S7_S7_flPfS8_Pj --------------------------
	.section	.nv.shared._ZN13group_norm_v214gn_cuda_kernelI13__nv_bfloat16Li320ELi3ELi16ELi160ELi256ELb1ELi8ELi320ELi320ELi4ELb1ELi10ELb0ELb0ENS_16CompileConditionILi900EEEEEvPT_PKS4_S7_S7_flPfS8_Pj,"aw",@nobits
	.sectionflags	@""
	.align	8
.nv.shared._ZN13group_norm_v214gn_cuda_kernelI13__nv_bfloat16Li320ELi3ELi16ELi160ELi256ELb1ELi8ELi320ELi320ELi4ELb1ELi10ELb0ELb0ENS_16CompileConditionILi900EEEEEvPT_PKS4_S7_S7_flPfS8_Pj:
	.zero		4240


//--------------------- .nv.shared._ZN13group_norm_v214gn_cuda_kernelI13__nv_bfloat16Li320ELi1ELi16ELi160ELi256ELb1ELi16ELi320ELi320ELi4ELb1ELi9ELb0ELb0ENS_16CompileConditionILi900EEEEEvPT_PKS4_S7_S7_flPfS8_Pj --------------------------
	.section	.nv.shared._ZN13group_norm_v214gn_cuda_kernelI13__nv_bfloat16Li320ELi1ELi16ELi160ELi256ELb1ELi16ELi320ELi320ELi4ELb1ELi9ELb0ELb0ENS_16CompileConditionILi900EEEEEvPT_PKS4_S7_S7_flPfS8_Pj,"aw",@nobits
	.sectionflags	@""
	.align	8
.nv.shared._ZN13group_norm_v214gn_cuda_kernelI13__nv_bfloat16Li320ELi1ELi16ELi160ELi256ELb1ELi16ELi320ELi320ELi4ELb1ELi9ELb0ELb0ENS_16CompileConditionILi900EEEEEvPT_PKS4_S7_S7_flPfS8_Pj:
	.zero		4240


//--------------------- .nv.shared._ZN13group_norm_v214gn_cuda_kernelI13__nv_bfloat16Li320ELi3ELi16ELi160ELi256ELb1ELi16ELi320ELi320ELi4ELb1ELi21ELb0ELb0ENS_16CompileConditionILi900EEEEEvPT_PKS4_S7_S7_flPfS8_Pj --------------------------
	.section	.nv.shared._ZN13group_norm_v214gn_cuda_kernelI13__nv_bfloat16Li320ELi3ELi16ELi160ELi256ELb1ELi16ELi320ELi320ELi4ELb1ELi21ELb0ELb0ENS_16CompileConditionILi900EEEEEvPT_PKS4_S7_S7_flPfS8_Pj,"aw",@nobits
	.sectionflags	@""
	.align	8
.nv.shared._ZN13group_norm_v214gn_cuda_kernelI13__nv_bfloat16Li320ELi3ELi16ELi160ELi256ELb1ELi16ELi320ELi320ELi4ELb1ELi21ELb0ELb0ENS_16CompileConditionILi900EEEEEvPT_PKS4_S7_S7_flPfS8_Pj:
	.zero		4240


//--------------------- .nv.shared._ZN13group_norm_v214gn_cuda_kernelI13__nv_bfloat16Li320ELi1ELi16ELi160ELi256ELb1ELi32ELi320ELi320ELi4ELb1ELi18ELb0ELb0ENS_16CompileConditionILi900EEEEEvPT_PKS4_S7_S7_flPfS8_Pj --------------------------
	.section	.nv.shared._ZN13group_norm_v214gn_cuda_kernelI13__nv_bfloat16Li320ELi1ELi16ELi160ELi256ELb1ELi32ELi320ELi320ELi4ELb1ELi18ELb0ELb0ENS_16CompileConditionILi900EEEEEvPT_PKS4_S7_S7_flPfS8_Pj,"aw",@nobits
	.sectionflags	@""
	.align	8
.nv.shared._ZN13group_norm_v214gn_cuda_kernelI13__nv_bfloat16Li320ELi1ELi16ELi160ELi256ELb1ELi32ELi320ELi320ELi4ELb1ELi18ELb0ELb0ENS_16CompileConditionILi900EEEEEvPT_PKS4_S7_S7_flPfS8_Pj:
	.zero		4240


//--------------------- .nv.shared._ZN13group_norm_v214gn_cuda_kernelI13__nv_bfloat16Li320ELi3ELi16ELi160ELi256ELb1ELi32ELi320ELi320ELi4ELb1ELi43ELb0ELb0ENS_16CompileConditionILi900EEEEEvPT_PKS4_S7_S7_flPfS8_Pj --------------------------
	.section	.nv.shared._ZN13group_norm_v214gn_cuda_kernelI13__nv_bfloat16Li320ELi3ELi16ELi160ELi256ELb1ELi32ELi320ELi320ELi4ELb1ELi43ELb0ELb0ENS_16CompileConditionILi900EEEEEvPT_PKS4_S7_S7_flPfS8_Pj,"aw",@nobits
	.sectionflags	@""
	.align	8
.nv.shared._ZN13group_norm_v214gn_cuda_kernelI13__nv_bfloat16Li320ELi3ELi16ELi160ELi256ELb1ELi32ELi320ELi320ELi4ELb1ELi43ELb0ELb0ENS_16CompileConditionILi900EEEEEvPT_PKS4_S7_S7_flPfS8_Pj:
	.zero		4240


//--------------------- .nv.shared._ZN13group_norm_v214gn_cuda_kernelI13__nv_bfloat16Li320ELi1ELi16ELi160ELi256ELb1ELi64ELi320ELi320ELi4ELb1ELi37ELb0ELb0ENS_16CompileConditionILi900EEEEEvPT_PKS4_S7_S7_flPfS8_Pj --------------------------
	.section	.nv.shared._ZN13group_norm_v214gn_cuda_kernelI13__nv_bfloat16Li320ELi1ELi16ELi160ELi256ELb1ELi64ELi320ELi320ELi4ELb1ELi37ELb0ELb0ENS_16CompileConditionILi900EEEEEvPT_PKS4_S7_S7_flPfS8_Pj,"aw",@nobits
	.sectionflags	@""
	.align	8
.nv.shared._ZN13group_norm_v214gn_cuda_kernelI13__nv_bfloat16Li320ELi1ELi16ELi160ELi256ELb1ELi64ELi320ELi320ELi4ELb1ELi37ELb0ELb0ENS_16CompileConditionILi900EEEEEvPT_PKS4_S7_S7_flPfS8_Pj:
	.zero		4240


//--------------------- .nv.shared._ZN13group_norm_v214gn_cuda_kernelI13__nv_bfloat16Li320ELi1ELi16ELi160ELi256ELb1ELi128ELi320ELi320ELi4ELb1ELi74ELb0ELb0ENS_16CompileConditionILi900EEEEEvPT_PKS4_S7_S7_flPfS8_Pj --------------------------
	.section	.nv.shared._ZN13group_norm_v214gn_cuda_kernelI13__nv_bfloat16Li320ELi1ELi16ELi160ELi256ELb1ELi128ELi320ELi320ELi4ELb1ELi74ELb0ELb0ENS_16CompileConditionILi900EEEEEvPT_PKS4_S7_S7_flPfS8_Pj,"aw",@nobits
	.sectionflags	@""
	.align	8
.nv.shared._ZN13group_norm_v214gn_cuda_kernelI13__nv_bfloat16Li320ELi1ELi16ELi160ELi256ELb1ELi128ELi320ELi320ELi4ELb1ELi74ELb0ELb0ENS_16CompileConditionILi900EEEEEvPT_PKS4_S7_S7_flPfS8_Pj:
	.zero		4240


//--------------------- .nv.shared._ZN13group_norm_v214gn_cuda_kernelI13__nv_bfloat16Li320ELi1ELi16ELi160ELi256ELb1ELi128ELi320ELi320ELi4ELb0ELi74ELb0ELb1ENS_16CompileConditionILi900EEEEEvPT_PKS4_S7_S7_flPfS8_Pj --------------------------
	.section	.nv.shared._ZN13group_norm_v214gn_cuda_kernelI13__nv_bfloat16Li320ELi1ELi16ELi160ELi256ELb1ELi128ELi320ELi320ELi4ELb0ELi74ELb0ELb1ENS_16CompileConditionILi900EEEEEvPT_PKS4_S7_S7_flPfS8_Pj,"aw",@nobits
	.sectionflags	@""
	.align	16
.nv.shared._ZN13group_norm_v214gn_cuda_kernelI13__nv_bfloat16Li320ELi1ELi16ELi160ELi256ELb1ELi128ELi320ELi320ELi4ELb0ELi74ELb0ELb1ENS_16CompileConditionILi900EEEEEvPT_PKS4_S7_S7_flPfS8_Pj:
	.zero		4272


//--------------------- .nv.shared._ZN13group_norm_v214gn_cuda_kernelI13__nv_bfloat16Li320ELi3ELi16ELi160ELi256ELb1ELi64ELi320ELi320ELi4ELb1ELi87ELb0ELb0ENS_16CompileConditionILi900EEEEEvPT_PKS4_S7_S7_flPfS8_Pj --------------------------
	.section	.nv.shared._ZN13group_norm_v214gn_cuda_kernelI13__nv_bfloat16Li320ELi3ELi16ELi160ELi256ELb1ELi64ELi320ELi320ELi4ELb1ELi87ELb0ELb0ENS_16CompileConditionILi900EEEEEvPT_PKS4_S7_S7_flPfS8_Pj,"aw",@nobits
	.sectionflags	@""
	.align	8
.nv.shared._ZN13group_norm_v214gn_cuda_kernelI13__nv_bfloat16Li320ELi3ELi16ELi160ELi256ELb1ELi64ELi320ELi320ELi4ELb1ELi87ELb0ELb0ENS_16CompileConditionILi900EEEEEvPT_PKS4_S7_S7_flPfS8_Pj:
	.zero		4240


//--------------------- .nv.shared._ZN13group_norm_v214gn_cuda_kernelI13__nv_bfloat16Li320ELi2ELi16ELi160ELi256ELb1ELi64ELi320ELi320ELi4ELb1ELi74ELb0ELb0ENS_16CompileConditionILi900EEEEEvPT_PKS4_S7_S7_flPfS8_Pj --------------------------
	.section	.nv.shared._ZN13group_norm_v214gn_cuda_kernelI13__nv_bfloat16Li320ELi2ELi16ELi160ELi256ELb1ELi64ELi320ELi320ELi4ELb1ELi74ELb0ELb0ENS_16CompileConditionILi900EEEEEvPT_PKS4_S7_S7_flPfS8_Pj,"aw",@nobits
	.sectionflags	@""
	.align	8
.nv.shared._ZN13group_norm_v214gn_cuda_kernelI13__nv_bfloat16Li320ELi2ELi16ELi160ELi256ELb1ELi64ELi320ELi320ELi4ELb1ELi74ELb0ELb0ENS_16CompileConditionILi900EEEEEvPT_PKS4_S7_S7_flPfS8_Pj:
	.zero		4240


//--------------------- .nv.shared._ZN13group_norm_v218gn_bwd_cuda_kernelI6__halfLi320ELi3ELi32ELi80ELi256ELb0ELb1ELi8ELi320ELi320ELi4ELb1ELi10ELb0ELb0ELNS_15WgradSyncMethodE2ENS_16CompileConditionILi900EEEEEvPT_S6_S6_PKS5_S8_S8_S8_PKfflPfPj --------------------------
	.section	.nv.shared._ZN13group_norm_v218gn_bwd_cuda_kernelI6__halfLi320ELi3ELi32ELi80ELi256ELb0ELb1ELi8ELi320ELi320ELi4ELb1ELi10ELb0ELb0ELNS_15WgradSyncMethodE2ENS_16CompileConditionILi900EEEEEvPT_S6_S6_PKS5_S8_S8_S8_PKfflPfPj,"aw",@nobits
	.sectionflags	@""
	.align	8
.nv.shared._ZN13group_norm_v218gn_bwd_cuda_kernelI6__halfLi320ELi3ELi32ELi80ELi256ELb0ELb1ELi8ELi320ELi320ELi4ELb1ELi10ELb0ELb0ELNS_15WgradSyncMethodE2ENS_16CompileConditionILi900EEEEEvPT_S6_S6_PKS5_S8_S8_S8_PKfflPfPj:
	.zero		14496


//--------------------- .nv.shared._ZN13group_norm_v218gn_bwd_cuda_kernelI6__halfLi320ELi1ELi32ELi80ELi256ELb0ELb1ELi16ELi320ELi320ELi4ELb1ELi9ELb0ELb0ELNS_15WgradSyncMethodE2ENS_16CompileConditionILi900EEEEEvPT_S6_S6_PKS5_S8_S8_S8_PKfflPfPj --------------------------
	.section	.nv.shared._ZN13group_norm_v218gn_bwd_cuda_kernelI6__halfLi320ELi1ELi32ELi80ELi256ELb0ELb1ELi16ELi320ELi320ELi4ELb1ELi9ELb0ELb0ELNS_15WgradSyncMethodE2ENS_16CompileConditionILi900EEEEEvPT_S6_S6_PKS5_S8_S8_S8_PKfflPfPj,"aw",@nobits
	.sectionflags	@""
	.align	8
.nv.shared._ZN13group_norm_v218gn_bwd_cuda_kernelI6__halfLi320ELi1ELi32ELi80ELi256ELb0ELb1ELi16ELi320ELi320ELi4ELb1ELi9ELb0ELb0ELNS_15WgradSyncMethodE2ENS_16CompileConditionILi900EEEEEvPT_S6_S6_PKS5_S8_S8_S8_PKfflPfPj:
	.zero		14496


//--------------------- .nv.shared._ZN13group_norm_v218gn_bwd_cuda_kernelI6__halfLi320ELi3ELi32ELi80ELi256ELb0ELb1ELi16ELi320ELi320ELi4ELb1ELi16ELb0ELb0ELNS_15WgradSyncMethodE3ENS_16CompileConditionILi900EEEEEvPT_S6_S6_PKS5_S8_S8_S8_PKfflPfPj --------------------------
	.section	.nv.shared._ZN13group_norm_v218gn_bwd_cuda_kernelI6__halfLi320ELi3ELi32ELi80ELi256ELb0ELb1ELi16ELi320ELi320ELi4ELb1ELi16ELb0ELb0ELNS_15WgradSyncMethodE3ENS_16CompileConditionILi900EEEEEvPT_S6_S6_PKS5_S8_S8_S8_PKfflPfPj,"aw",@nobits
	.sectionflags	@""
	.align	8
.nv.shared._ZN13group_norm_v218gn_bwd_cuda_kernelI6__halfLi320ELi3ELi32ELi80ELi256ELb0ELb1ELi16ELi320ELi320ELi4ELb1ELi16ELb0ELb0ELNS_15WgradSyncMethodE3ENS_16CompileConditionILi900EEEEEvPT_S6_S6_PKS5_S8_S8_S8_PKfflPfPj:
	.zero		14496


//--------------------- .nv.shared._ZN13group_norm_v218gn_bwd_cuda_kernelI6__halfLi320ELi1ELi32ELi80ELi256ELb0ELb1ELi32ELi320ELi320ELi4ELb1ELi16ELb0ELb0ELNS_15WgradSyncMethodE3ENS_16CompileConditionILi900EEEEEvPT_S6_S6_PKS5_S8_S8_S8_PKfflPfPj --------------------------
	.section	.nv.shared._ZN13group_norm_v218gn_bwd_cuda_kernelI6__halfLi320ELi1ELi32ELi80ELi256ELb0ELb1ELi32ELi320ELi320ELi4ELb1ELi16ELb0ELb0ELNS_15WgradSyncMethodE3ENS_16CompileConditionILi900EEEEEvPT_S6_S6_PKS5_S8_S8_S8_PKfflPfPj,"aw",@nobits
	.sectionflags	@""
	.align	8
.nv.shared._ZN13group_norm_v218gn_bwd_cuda_kernelI6__halfLi320ELi1ELi32ELi80ELi256ELb0ELb1ELi32ELi320ELi320ELi4ELb1ELi16ELb0ELb0ELNS_15WgradSyncMethodE3ENS_16CompileConditionILi900EEEEEvPT_S6_S6_PKS5_S8_S8_S8_PKfflPfPj:
	.zero		14496


//--------------------- .nv.shared._ZN13group_norm_v218gn_bwd_cuda_kernelI6__halfLi320ELi1ELi32ELi80ELi256ELb0ELb1ELi64ELi320ELi320ELi4ELb1ELi32ELb0ELb0ELNS_15WgradSyncMethodE3ENS_16CompileConditionILi900EEEEEvPT_S6_S6_PKS5_S8_S8_S8_PKfflPfPj --------------------------
	.section	.nv.shared._ZN13group_norm_v218gn_bwd_cuda_kernelI6__halfLi320ELi1ELi32ELi80ELi256ELb0ELb1ELi64ELi320ELi320ELi4ELb1ELi32ELb0ELb0ELNS_15WgradSyncMethodE3ENS_16CompileConditionILi900EEEEEvPT_S6_S6_PKS5_S8_S8_S8_PKfflPfPj,"aw",@nobits
	.sectionflags	@""
	.align	8
.nv.shared._ZN13group_norm_v218gn_bwd_cuda_kernelI6__halfLi320ELi1ELi32ELi80ELi256ELb0ELb1ELi64ELi320ELi320ELi4ELb1ELi32ELb0ELb0ELNS_15WgradSyncMethodE3ENS_16CompileConditionILi900EEEEEvPT_S6_S6_PKS5_S8_S8_S8_PKfflPfPj:
	.zero		14496


//--------------------- .nv.shared._ZN13group_norm_v218gn_bwd_cuda_kernelI6__halfLi320ELi2ELi32ELi80ELi256ELb0ELb1ELi32ELi320ELi320ELi4ELb1ELi32ELb0ELb0ELNS_15WgradSyncMethodE3ENS_16CompileConditionILi900EEEEEvPT_S6_S6_PKS5_S8_S8_S8_PKfflPfPj --------------------------
	.section	.nv.shared._ZN13group_norm_v218gn_bwd_cuda_kernelI6__halfLi320ELi2ELi32ELi80ELi256ELb0ELb1ELi32ELi320ELi320ELi4ELb1ELi32ELb0ELb0ELNS_15WgradSyncMethodE3ENS_16CompileConditionILi900EEEEEvPT_S6_S6_PKS5_S8_S8_S8_PKfflPfPj,"aw",@nobits
	.sectionflags	@""
	.align	8
.nv.shared._ZN13group_norm_v218gn_bwd_cuda_kernelI6__halfLi320ELi2ELi32ELi80ELi256ELb0ELb1ELi32ELi320ELi320ELi4ELb1ELi32ELb0ELb0ELNS_15WgradSyncMethodE3ENS_16CompileConditionILi900EEEEEvPT_S6_S6_PKS5_S8_S8_S8_PKfflPfPj:
	.zero		14496


//--------------------- .nv.shared._ZN13group_norm_v218gn_bwd_cuda_kernelI6__halfLi320ELi3ELi32ELi80ELi256ELb0ELb1ELi32ELi320ELi320ELi4ELb1ELi40ELb0ELb0ELNS_15WgradSyncMethodE3ENS_16CompileConditionILi900EEEEEvPT_S6_S6_PKS5_S8_S8_S8_PKfflPfPj --------------------------
	.section	.nv.shared._ZN13group_norm_v218gn_bwd_cuda_kernelI6__halfLi320ELi3ELi32ELi80ELi256ELb0ELb1ELi32ELi320ELi320ELi4ELb1ELi40ELb0ELb0ELNS_15WgradSyncMethodE3ENS_16CompileConditionILi900EEEEEvPT_S6_S6_PKS5_S8_S8_S8_PKfflPfPj,"aw",@nobits
	.sectionflags	@""
	.align	8
.nv.shared._ZN13group_norm_v218gn_bwd_cuda_kernelI6__halfLi320ELi3ELi32ELi80ELi256ELb0ELb1ELi32ELi320ELi320ELi4ELb1ELi40ELb0ELb0ELNS_15WgradSyncMethodE3ENS_16CompileConditionILi900EEEEEvPT_S6_S6_PKS5_S8_S8_S8_PKfflPfPj:
	.zero		14496


//--------------------- .nv.shared._ZN13group_norm_v218gn_bwd_cuda_kernelI6__halfLi320ELi3ELi32ELi80ELi256ELb0ELb1ELi32ELi320ELi320ELi4ELb1ELi48ELb0ELb0ELNS_15WgradSyncMethodE3ENS_16CompileConditionILi900EEEEEvPT_S6_S6_PKS5_S8_S8_S8_PKfflPfPj --------------------------
	.section	.nv.shared._ZN13group_norm_v218gn_bwd_cuda_kernelI6__halfLi320ELi3ELi32ELi80ELi256ELb0ELb1ELi32ELi320ELi320ELi4ELb1ELi48ELb0ELb0ELNS_15WgradSyncMethodE3ENS_16CompileConditionILi900EEEEEvPT_S6_S6_PKS5_S8_S8_S8_PKfflPfPj,"aw",@nobits
	.sectionflags	@""
	.align	8
.nv.shared._ZN13group_norm_v218gn_bwd_cuda_kernelI6__halfLi320ELi3ELi32ELi80ELi256ELb0ELb1ELi32ELi320ELi320ELi4ELb1ELi48ELb0ELb0ELNS_15WgradSyncMethodE3ENS_16CompileConditionILi900EEEEEvPT_S6_S6_PKS5_S8_S8_S8_PKfflPfPj:
	.zero		14496


//--------------------- .nv.shared._ZN13group_norm_v218gn_bwd_cuda_kernelI6__halfLi320ELi3ELi16ELi160ELi256ELb1ELb1ELi8ELi320ELi320ELi4ELb1ELi10ELb0ELb0ELNS_15WgradSyncMethodE2ENS_16CompileConditionILi900EEEEEvPT_S6_S6_PKS5_S8_S8_S8_PKfflPfPj --------------------------
	.section	.nv.shared._ZN13group_norm_v218gn_bwd_cuda_kernelI6__halfLi320ELi3ELi16ELi160ELi256ELb1ELb1ELi8ELi320ELi320ELi4ELb1ELi10ELb0ELb0ELNS_15WgradSyncMethodE2ENS_16CompileConditionILi900EEEEEvPT_S6_S6_PKS5_S8_S8_S8_PKfflPfPj,"aw",@nobits
	.sectionflags	@""
	.align	8
.nv.shared._ZN13group_norm_v218gn_bwd_cuda_kernelI6__halfLi320ELi3ELi16ELi160ELi256ELb1ELb1ELi8ELi320ELi320ELi4ELb1ELi10ELb0ELb0ELNS_15WgradSyncMethodE2ENS_16CompileConditionILi900EEEEEvPT_S6_S6_PKS5_S8_S8_S8_PKfflPfPj:
	.zero		14480


//--------------------- .nv.shared._ZN13group_norm_v218gn_bwd_cuda_kernelI6__halfLi320ELi1ELi16ELi160ELi256ELb1ELb1ELi16ELi320ELi320ELi4ELb1ELi9ELb0ELb0ELNS_15WgradSyncMethodE2ENS_16CompileConditionILi900EEEEEvPT_S6_S6_PKS5_S8_S8_S8_PKfflPfPj --------------------------
	.section	.nv.shared._ZN13group_norm_v218gn_bwd_cuda_kernelI6__halfLi320ELi1ELi16ELi160ELi256ELb1ELb1ELi16ELi320ELi320ELi4ELb1ELi9ELb0ELb0ELNS_15WgradSyncMethodE2ENS_16CompileConditionILi900EEEEEvPT_S6_S6_PKS5_S8_S8_S8_PKfflPfPj,"aw",@nobits
	.sectionflags	@""
	.align	8
.nv.shared._ZN13group_norm_v218gn_bwd_cuda_kernelI6__halfLi320ELi1ELi16ELi160ELi256ELb1ELb1ELi16ELi320ELi320ELi4ELb1ELi9ELb0ELb0ELNS_15WgradSyncMethodE2ENS_16CompileConditionILi900EEEEEvPT_S6_S6_PKS5_S8_S8_S8_PKfflPfPj:
	.zero		14480


//--------------------- .nv.shared._ZN13group_norm_v218gn_bwd_cuda_kernelI6__halfLi320ELi3ELi16ELi160ELi256ELb1ELb1ELi16ELi320ELi320ELi4ELb1ELi16ELb0ELb0ELNS_15WgradSyncMethodE3ENS_16CompileConditionILi900EEEEEvPT_S6_S6_PKS5_S8_S8_S8_PKfflPfPj --------------------------
	.section	.nv.shared._ZN13group_norm_v218gn_bwd_cuda_kernelI6__halfLi320ELi3ELi16ELi160ELi256ELb1ELb1ELi16ELi320ELi320ELi4ELb1ELi16ELb0ELb0ELNS_15WgradSyncMethodE3ENS_16CompileConditionILi900EEEEEvPT_S6_S6_PKS5_S8_S8_S8_PKfflPfPj,"aw",@nobits
	.sectionflags	@""
	.align	8
.nv.shared._ZN13group_norm_v218gn_bwd_cuda_kernelI6__halfLi320ELi3ELi16ELi160ELi256ELb1ELb1ELi16ELi320ELi320ELi4ELb1ELi16ELb0ELb0ELNS_15WgradSyncMethodE3ENS_16CompileConditionILi900EEEEEvPT_S6_S6_PKS5_S8_S8_S8_PKfflPfPj:
	.zero		14480


//--------------------- .nv.shared._ZN13group_norm_v218gn_bwd_cuda_kernelI6__halfLi320ELi1ELi16ELi160ELi256ELb1ELb1ELi32ELi320ELi320ELi4ELb1ELi16ELb0ELb0ELNS_15WgradSyncMethodE3ENS_16CompileConditionILi900EEEEEvPT_S6_S6_PKS5_S8_S8_S8_PKfflPfPj --------------------------
	.section	.nv.shared._ZN13group_norm_v218gn_bwd_cuda_kernelI6__halfLi320ELi1ELi16ELi160ELi256ELb1ELb1ELi32ELi320ELi320ELi4ELb1ELi16ELb0ELb0ELNS_15WgradSyncMethodE3ENS_16CompileConditionILi900EEEEEvPT_S6_S6_PKS5_S8_S8_S8_PKfflPfPj,"aw",@nobits
	.sectionflags	@""
	.align	8
.nv.shared._ZN13group_norm_v218gn_bwd_cuda_kernelI6__halfLi320ELi1ELi16ELi160ELi256ELb1ELb1ELi32ELi320ELi320ELi4ELb1ELi16ELb0ELb0ELNS_15WgradSyncMethodE3ENS_16CompileConditionILi900EEEEEvPT_S6_S6_PKS5_S8_S8_S8_PKfflPfPj:
	.zero		14480


//--------------------- .nv.shared._ZN13group_norm_v218gn_bwd_cuda_kernelI6__halfLi320ELi1ELi16ELi160ELi256ELb1ELb1ELi64ELi320ELi320ELi4ELb1ELi32ELb0ELb0ELNS_15WgradSyncMethodE3ENS_16CompileConditionILi900EEEEEvPT_S6_S6_PKS5_S8_S8_S8_PKfflPfPj --------------------------
	.section	.nv.shared._ZN13group_norm_v218gn_bwd_cuda_kernelI6__halfLi320ELi1ELi16ELi160ELi256ELb1ELb1ELi64ELi320ELi320ELi4ELb1ELi32ELb0ELb0ELNS_15WgradSyncMethodE3ENS_16CompileConditionILi900EEEEEvPT_S6_S6_PKS5_S8_S8_S8_PKfflPfPj,"aw",@nobits
	.sectionflags	@""
	.align	8
.nv.shared._ZN13group_norm_v218gn_bwd_cuda_kernelI6__halfLi320ELi1ELi16ELi160ELi256ELb1ELb1ELi64ELi320ELi320ELi4ELb1ELi32ELb0ELb0ELNS_15WgradSyncMethodE3ENS_16CompileConditionILi900EEEEEvPT_S6_S6_PKS5_S8_S8_S8_PKfflPfPj:
	.zero		14480


//--------------------- .nv.shared._ZN13group_norm_v218gn_bwd_cuda_kernelI6__halfLi320ELi2ELi16ELi160ELi256ELb1ELb1ELi32ELi320ELi320ELi4ELb1ELi32ELb0ELb0ELNS_15WgradSyncMethodE3ENS_16CompileConditionILi900EEEEEvPT_S6_S6_PKS5_S8_S8_S8_PKfflPfPj --------------------------
	.section	.nv.shared._ZN13group_norm_v218gn_bwd_cuda_kernelI6__halfLi320ELi2ELi16ELi160ELi256ELb1ELb1ELi32ELi320ELi320ELi4ELb1ELi32ELb0ELb0ELNS_15WgradSyncMethodE3ENS_16CompileConditionILi900EEEEEvPT_S6_S6_PKS5_S8_S8_S8_PKfflPfPj,"aw",@nobits
	.sectionflags	@""
	.align	8
.nv.shared._ZN13group_norm_v218gn_bwd_cuda_kernelI6__halfLi320ELi2ELi16ELi160ELi256ELb1ELb1ELi32ELi320ELi320ELi4ELb1ELi32ELb0ELb0ELNS_15WgradSyncMethodE3ENS_16CompileConditionILi900EEEEEvPT_S6_S6_PKS5_S8_S8_S8_PKfflPfPj:
	.zero		14480


//--------------------- .nv.shared._ZN13group_norm_v218gn_bwd_cuda_kernelI6__halfLi320ELi3ELi16ELi160ELi256ELb1ELb1ELi32ELi320ELi320ELi4ELb1ELi40ELb0ELb0ELNS_15WgradSyncMethodE3ENS_16CompileConditionILi900EEEEEvPT_S6_S6_PKS5_S8_S8_S8_PKfflPfPj --------------------------
	.section	.nv.shared._ZN13group_norm_v218gn_bwd_cuda_kernelI6__halfLi320ELi3ELi16ELi160ELi256ELb1ELb1ELi32ELi320ELi320ELi4ELb1ELi40ELb0ELb0ELNS_15WgradSyncMethodE3ENS_16CompileConditionILi900EEEEEvPT_S6_S6_PKS5_S8_S8_S8_PKfflPfPj,"aw",@nobits
	.sectionflags	@""
	.align	8
.nv.shared._ZN13group_norm_v218gn_bwd_cuda_kernelI6__halfLi320ELi3ELi16ELi160ELi256ELb1ELb1ELi32ELi320ELi320ELi4ELb1ELi40ELb0ELb0ELNS_15WgradSyncMethodE3ENS_16CompileConditionILi900EEEEEvPT_S6_S6_PKS5_S8_S8_S8_PKfflPfPj:
	.zero		14480


//--------------------- .nv.shared._ZN13group_norm_v218gn_bwd_cuda_kernelI6__halfLi320ELi3ELi16ELi160ELi256ELb1ELb1ELi32ELi320ELi320ELi4ELb1ELi48ELb0ELb0ELNS_15WgradSyncMethodE3ENS_16CompileConditionILi900EEEEEvPT_S6_S6_PKS5_S8_S8_S8_PKfflPfPj --------------------------
	.section	.nv.shared._ZN13group_norm_v218gn_bwd_cuda_kernelI6__halfLi320ELi3ELi16ELi160ELi256ELb1ELb1ELi32ELi320ELi320ELi4ELb1ELi48ELb0ELb0ELNS_15WgradSyncMethodE3ENS_16CompileConditionILi900EEEEEvPT_S6_S6_PKS5_S8_S8_S8_PKfflPfPj,"aw",@nobits
	.sectionflags	@""
	.align	8
.nv.shared._ZN13group_norm_v218gn_bwd_cuda_kernelI6__halfLi320ELi3ELi16ELi160ELi256ELb1ELb1ELi32ELi320ELi320ELi4ELb1ELi48ELb0ELb0ELNS_15WgradSyncMethodE3ENS_16CompileConditionILi900EEEEEvPT_S6_S6_PKS5_S8_S8_S8_PKfflPfPj:
	.zero		14480


//--------------------- .nv.shared._ZN13group_norm_v214gn_cuda_kernelI6__halfLi320ELi3ELi32ELi80ELi256ELb0ELi8ELi320ELi320ELi4ELb1ELi10ELb0ELb0ENS_16CompileConditionILi900EEEEEvPT_PKS4_S7_S7_flPfS8_Pj --------------------------
	.section	.nv.shared._ZN13group_norm_v214gn_cuda_kernelI6__halfLi320ELi3ELi32ELi80ELi256ELb0ELi8ELi320ELi320ELi4ELb1ELi10ELb0ELb0ENS_16CompileConditionILi900EEEEEvPT_PKS4_S7_S7_flPfS8_Pj,"aw",@nobits
	.sectionflags	@""
	.align	8
.nv.shared._ZN13group_norm_v214gn_cuda_kernelI6__halfLi320ELi3ELi32ELi80ELi256ELb0ELi8ELi320ELi320ELi4ELb1ELi10ELb0ELb0ENS_16CompileConditionILi900EEEEEvPT_PKS4_S7_S7_flPfS8_Pj:
	.zero		4256


//--------------------- .nv.shared._ZN13group_norm_v214gn_cuda_kernelI6__halfLi320ELi1ELi32ELi80ELi256ELb0ELi16ELi320ELi320ELi4ELb1ELi9ELb0ELb0ENS_16CompileConditionILi900EEEEEvPT_PKS4_S7_S7_flPfS8_Pj --------------------------
	.section	.nv.shared._ZN13group_norm_v214gn_cuda_kernelI6__halfLi320ELi1ELi32ELi80ELi256ELb0ELi16ELi320ELi320ELi4ELb1ELi9ELb0ELb0ENS_16CompileConditionILi900EEEEEvPT_PKS4_S7_S7_flPfS8_Pj,"aw",@nobits
	.sectionflags	@""
	.align	8
.nv.shared._ZN13group_norm_v214gn_cuda_kernelI6__halfLi320ELi1ELi32ELi80ELi256ELb0ELi16ELi320ELi320ELi4ELb1ELi9ELb0ELb0ENS_16CompileConditionILi900EEEEEvPT_PKS4_S7_S7_flPfS8_Pj:
	.zero		4256


//--------------------- .nv.shared._ZN13group_norm_v214gn_cuda_kernelI6__halfLi320ELi3ELi32ELi80ELi256ELb0ELi16ELi320ELi320ELi4ELb1ELi21ELb0ELb0ENS_16CompileConditionILi900EEEEEvPT_PKS4_S7_S7_flPfS8_Pj --------------------------
	.section	.nv.shared._ZN13group_norm_v214gn_cuda_kernelI6__halfLi320ELi3ELi32ELi80ELi256ELb0ELi16ELi320ELi320ELi4ELb1ELi21ELb0ELb0ENS_16CompileConditionILi900EEEEEvPT_PKS4_S7_S7_flPfS8_Pj,"aw",@nobits
	.sectionflags	@""
	.align	8
.nv.shared._ZN13group_norm_v214gn_cuda_kernelI6__halfLi320ELi3ELi32ELi80ELi256ELb0ELi16ELi320ELi320ELi4ELb1ELi21ELb0ELb0ENS_16CompileConditionILi900EEEEEvPT_PKS4_S7_S7_flPfS8_Pj:
	.zero		4256


//--------------------- .nv.shared._ZN13group_norm_v214gn_cuda_kernelI6__halfLi320ELi1ELi32ELi80ELi256ELb0ELi32ELi320ELi320ELi4ELb1ELi18ELb0ELb0ENS_16CompileConditionILi900EEEEEvPT_PKS4_S7_S7_flPfS8_Pj --------------------------
	.section	.nv.shared._ZN13group_norm_v214gn_cuda_kernelI6__halfLi320ELi1ELi32ELi80ELi256ELb0ELi32ELi320ELi320ELi4ELb1ELi18ELb0ELb0ENS_16CompileConditionILi900EEEEEvPT_PKS4_S7_S7_flPfS8_Pj,"aw",@nobits
	.sectionflags	@""
	.align	8
.nv.shared._ZN13group_norm_v214gn_cuda_kernelI6__halfLi320ELi1ELi32ELi80ELi256ELb0ELi32ELi320ELi320ELi4ELb1ELi18ELb0ELb0ENS_16CompileConditionILi900EEEEEvPT_PKS4_S7_S7_flPfS8_Pj:
	.zero		4256


//--------------------- .nv.shared._ZN13group_norm_v214gn_cuda_kernelI6__halfLi320ELi3ELi32ELi80ELi256ELb0ELi32ELi320ELi320ELi4ELb1ELi43ELb0ELb0ENS_16CompileConditionILi900EEEEEvPT_PKS4_S7_S7_flPfS8_Pj --------------------------
	.section	.nv.shared._ZN13group_norm_v214gn_cuda_kernelI6__halfLi320ELi3ELi32ELi80ELi256ELb0ELi32ELi320ELi320ELi4ELb1ELi43ELb0ELb0ENS_16CompileConditionILi900EEEEEvPT_PKS4_S7_S7_flPfS8_Pj,"aw",@nobits
	.sectionflags	@""
	.align	8
.nv.shared._ZN13group_norm_v214gn_cuda_kernelI6__halfLi320ELi3ELi32ELi80ELi256ELb0ELi32ELi320ELi320ELi4ELb1ELi43ELb0ELb0ENS_16CompileConditionILi900EEEEEvPT_PKS4_S7_S7_flPfS8_Pj:
	.zero		4256


//--------------------- .nv.shared._ZN13group_norm_v214gn_cuda_kernelI6__halfLi320ELi1ELi32ELi80ELi256ELb0ELi64ELi320ELi320ELi4ELb1ELi37ELb0ELb0ENS_16CompileConditionILi900EEEEEvPT_PKS4_S7_S7_flPfS8_Pj --------------------------
	.section	.nv.shared._ZN13group_norm_v214gn_cuda_kernelI6__halfLi320ELi1ELi32ELi80ELi256ELb0ELi64ELi320ELi320ELi4ELb1ELi37ELb0ELb0ENS_16CompileConditionILi900EEEEEvPT_PKS4_S7_S7_flPfS8_Pj,"aw",@nobits
	.sectionflags	@""
	.align	8
.nv.shared._ZN13group_norm_v214gn_cuda_kernelI6__halfLi320ELi1ELi32ELi80ELi256ELb0ELi64ELi320ELi320ELi4ELb1ELi37ELb0ELb0ENS_16CompileConditionILi900EEEEEvPT_PKS4_S7_S7_flPfS8_Pj:
	.zero		4256


//--------------------- .nv.shared._ZN13group_norm_v214gn_cuda_kernelI6__halfLi320ELi1ELi32ELi80ELi256ELb0ELi128ELi320ELi320ELi4ELb1ELi74ELb0ELb0ENS_16CompileConditionILi900EEEEEvPT_PKS4_S7_S7_flPfS8_Pj --------------------------
	.section	.nv.shared._ZN13group_norm_v214gn_cuda_kernelI6__halfLi320ELi1ELi32ELi80ELi256ELb0ELi128ELi320ELi320ELi4ELb1ELi74ELb0ELb0ENS_16CompileConditionILi900EEEEEvPT_PKS4_S7_S7_flPfS8_Pj,"aw",@nobits
	.sectionflags	@""
	.align	8
.nv.shared._ZN13group_norm_v214gn_cuda_kernelI6__halfLi320ELi1ELi32ELi80ELi256ELb0ELi128ELi320ELi320ELi4ELb1ELi74ELb0ELb0ENS_16CompileConditionILi900EEEEEvPT_PKS4_S7_S7_flPfS8_Pj:
	.zero		4256


//--------------------- .nv.shared._ZN13group_norm_v214gn_cuda_kernelI6__halfLi320ELi1ELi32ELi80ELi256ELb0ELi128ELi320ELi320ELi4ELb0ELi74ELb0ELb1ENS_16CompileConditionILi900EEEEEvPT_PKS4_S7_S7_flPfS8_Pj --------------------------
	.section	.nv.shared._ZN13group_norm_v214gn_cuda_kernelI6__halfLi320ELi1ELi32ELi80ELi256ELb0ELi128ELi320ELi320ELi4ELb0ELi74ELb0ELb1ENS_16CompileConditionILi900EEEEEvPT_PKS4_S7_S7_flPfS8_Pj,"aw",@nobits
	.sectionflags	@""
	.align	16
.nv.shared._ZN13group_norm_v214gn_cuda_kernelI6__halfLi320ELi1ELi32ELi80ELi256ELb0ELi128ELi320ELi320ELi4ELb0ELi74ELb0ELb1ENS_16CompileConditionILi900EEEEEvPT_PKS4_S7_S7_flPfS8_Pj:
	.zero		4320


//--------------------- .nv.shared._ZN13group_norm_v214gn_cuda_kernelI6__halfLi320ELi3ELi32ELi80ELi256ELb0ELi64ELi320ELi320ELi4ELb1ELi87ELb0ELb0ENS_16CompileConditionILi900EEEEEvPT_PKS4_S7_S7_flPfS8_Pj --------------------------
	.section	.nv.shared._ZN13group_norm_v214gn_cuda_kernelI6__halfLi320ELi3ELi32ELi80ELi256ELb0ELi64ELi320ELi320ELi4ELb1ELi87ELb0ELb0ENS_16CompileConditionILi900EEEEEvPT_PKS4_S7_S7_flPfS8_Pj,"aw",@nobits
	.sectionflags	@""
	.align	8
.nv.shared._ZN13group_norm_v214gn_cuda_kernelI6__halfLi320ELi3ELi32ELi80ELi256ELb0ELi64ELi320ELi320ELi4ELb1ELi87ELb0ELb0ENS_16CompileConditionILi900EEEEEvPT_PKS4_S7_S7_flPfS8_Pj:
	.zero		4256


//--------------------- .nv.shared._ZN13group_norm_v214gn_cuda_kernelI6__halfLi320ELi2ELi32ELi80ELi256ELb0ELi64ELi320ELi320ELi4ELb1ELi74ELb0ELb0ENS_16CompileConditionILi900EEEEEvPT_PKS4_S7_S7_flPfS8_Pj --------------------------
	.section	.nv.shared._ZN13group_norm_v214gn_cuda_kernelI6__halfLi320ELi2ELi32ELi80ELi256ELb0ELi64ELi320ELi320ELi4ELb1ELi74ELb0ELb0ENS_16CompileConditionILi900EEEEEvPT_PKS4_S7_S7_flPfS8_Pj,"aw",@nobits
	.sectionflags	@""
	.align	8
.nv.shared._ZN13group_norm_v214gn_cuda_kernelI6__halfLi320ELi2ELi32ELi80ELi256ELb0ELi64ELi320ELi320ELi4ELb1ELi74ELb0ELb0ENS_16CompileConditionILi900EEEEEvPT_PKS4_S7_S7_flPfS8_Pj:
	.zero		4256


//--------------------- .nv.shared._ZN13group_norm_v214gn_cuda_kernelI6__halfLi320ELi3ELi16ELi160ELi256ELb1ELi8ELi320ELi320ELi4ELb1ELi10ELb0ELb0ENS_16CompileConditionILi900EEEEEvPT_PKS4_S7_S7_flPfS8_Pj --------------------------
	.section	.nv.shared._ZN13group_norm_v214gn_cuda_kernelI6__halfLi320ELi3ELi16ELi160ELi256ELb1ELi8ELi320ELi320ELi4ELb1ELi10ELb0ELb0ENS_16CompileConditionILi900EEEEEvPT_PKS4_S7_S7_flPfS8_Pj,"aw",@nobits
	.sectionflags	@""
	.align	8
.nv.shared._ZN13group_norm_v214gn_cuda_kernelI6__halfLi320ELi3ELi16ELi160ELi256ELb1ELi8ELi320ELi320ELi4ELb1ELi10ELb0ELb0ENS_16CompileConditionILi900EEEEEvPT_PKS4_S7_S7_flPfS8_Pj:
	.zero		4240


//--------------------- .nv.shared._ZN13group_norm_v214gn_cuda_kernelI6__halfLi320ELi1ELi16ELi160ELi256ELb1ELi16ELi320ELi320ELi4ELb1ELi9ELb0ELb0ENS_16CompileConditionILi900EEEEEvPT_PKS4_S7_S7_flPfS8_Pj --------------------------
	.section	.nv.shared._ZN13group_norm_v214gn_cuda_kernelI6__halfLi320ELi1ELi16ELi160ELi256ELb1ELi16ELi320ELi320ELi4ELb1ELi9ELb0ELb0ENS_16CompileConditionILi900EEEEEvPT_PKS4_S7_S7_flPfS8_Pj,"aw",@nobits
	.sectionflags	@""
	.align	8
.nv.shared._ZN13group_norm_v214gn_cuda_kernelI6__halfLi320ELi1ELi16ELi160ELi256ELb1ELi16ELi320ELi320ELi4ELb1ELi9ELb0ELb0ENS_16CompileConditionILi900EEEEEvPT_PKS4_S7_S7_flPfS8_Pj:
	.zero		4240


//--------------------- .nv.shared._ZN13group_norm_v214gn_cuda_kernelI6__halfLi320ELi3ELi16ELi160ELi256ELb1ELi16ELi320ELi320ELi4ELb1ELi21ELb0ELb0ENS_16CompileConditionILi900EEEEEvPT_PKS4_S7_S7_flPfS8_Pj --------------------------
	.section	.nv.shared._ZN13group_norm_v214gn_cuda_kernelI6__halfLi320ELi3ELi16ELi160ELi256ELb1ELi16ELi320ELi320ELi4ELb1ELi21ELb0ELb0ENS_16CompileConditionILi900EEEEEvPT_PKS4_S7_S7_flPfS8_Pj,"aw",@nobits
	.sectionflags	@""
	.align	8
.nv.shared._ZN13group_norm_v214gn_cuda_kernelI6__halfLi320ELi3ELi16ELi160ELi256ELb1ELi16ELi320ELi320ELi4ELb1ELi21ELb0ELb0ENS_16CompileConditionILi900EEEEEvPT_PKS4_S7_S7_flPfS8_Pj:
	.zero		4240


//--------------------- .nv.shared._ZN13group_norm_v214gn_cuda_kernelI6__halfLi320ELi1ELi16ELi160ELi256ELb1ELi32ELi320ELi320ELi4ELb1ELi18ELb0ELb0ENS_16CompileConditionILi900EEEEEvPT_PKS4_S7_S7_flPfS8_Pj --------------------------
	.section	.nv.shared._ZN13group_norm_v214gn_cuda_kernelI6__halfLi320ELi1ELi16ELi160ELi256ELb1ELi32ELi320ELi320ELi4ELb1ELi18ELb0ELb0ENS_16CompileConditionILi900EEEEEvPT_PKS4_S7_S7_flPfS8_Pj,"aw",@nobits
	.sectionflags	@""
	.align	8
.nv.shared._ZN13group_norm_v214gn_cuda_kernelI6__halfLi320ELi1ELi16ELi160ELi256ELb1ELi32ELi320ELi320ELi4ELb1ELi18ELb0ELb0ENS_16CompileConditionILi900EEEEEvPT_PKS4_S7_S7_flPfS8_Pj:
	.zero		4240


//--------------------- .nv.shared._ZN13group_norm_v214gn_cuda_kernelI6__halfLi320ELi3ELi16ELi160ELi256ELb1ELi32ELi320ELi320ELi4ELb1ELi43ELb0ELb0ENS_16CompileConditionILi900EEEEEvPT_PKS4_S7_S7_flPfS8_Pj --------------------------
	.section	.nv.shared._ZN13group_norm_v214gn_cuda_kernelI6__halfLi320ELi3ELi16ELi160ELi256ELb1ELi32ELi320ELi320ELi4ELb1ELi43ELb0ELb0ENS_16CompileConditionILi900EEEEEvPT_PKS4_S7_S7_flPfS8_Pj,"aw",@nobits
	.sectionflags	@""
	.align	8
.nv.shared._ZN13group_norm_v214gn_cuda_kernelI6__halfLi320ELi3ELi16ELi160ELi256ELb1ELi32ELi320ELi320ELi4ELb1ELi43ELb0ELb0ENS_16CompileConditionILi900EEEEEvPT_PKS4_S7_S7_flPfS8_Pj:
	.zero		4240


//--------------------- .nv.shared._ZN13group_norm_v214gn_cuda_kernelI6__halfLi320ELi1ELi16ELi160ELi256ELb1ELi64ELi320ELi320ELi4ELb1ELi37ELb0ELb0ENS_16CompileConditionILi900EEEEEvPT_PKS4_S7_S7_flPfS8_Pj --------------------------
	.section	.nv.shared._ZN13group_norm_v214gn_cuda_kernelI6__halfLi320ELi1ELi16ELi160ELi256ELb1ELi64ELi320ELi320ELi4ELb1ELi37ELb0ELb0ENS_16CompileConditionILi900EEEEEvPT_PKS4_S7_S7_flPfS8_Pj,"aw",@nobits
	.sectionflags	@""
	.align	8
.nv.shared._ZN13group_norm_v214gn_cuda_kernelI6__halfLi320ELi1ELi16ELi160ELi256ELb1ELi64ELi320ELi320ELi4ELb1ELi37ELb0ELb0ENS_16CompileConditionILi900EEEEEvPT_PKS4_S7_S7_flPfS8_Pj:
	.zero		4240


//--------------------- .nv.shared._ZN13group_norm_v214gn_cuda_kernelI6__halfLi320ELi1ELi16ELi160ELi256ELb1ELi128ELi320ELi320ELi4ELb1ELi74ELb0ELb0ENS_16CompileConditionILi900EEEEEvPT_PKS4_S7_S7_flPfS8_Pj --------------------------
	.section	.nv.shared._ZN13group_norm_v214gn_cuda_kernelI6__halfLi320ELi1ELi16ELi160ELi256ELb1ELi128ELi320ELi320ELi4ELb1ELi74ELb0ELb0ENS_16CompileConditionILi900EEEEEvPT_PKS4_S7_S7_flPfS8_Pj,"aw",@nobits
	.sectionflags	@""
	.align	8
.nv.shared._ZN13group_norm_v214gn_cuda_kernelI6__halfLi320ELi1ELi16ELi160ELi256ELb1ELi128ELi320ELi320ELi4ELb1ELi74ELb0ELb0ENS_16CompileConditionILi900EEEEEvPT_PKS4_S7_S7_flPfS8_Pj:
	.zero		4240


//--------------------- .nv.shared._ZN13group_norm_v214gn_cuda_kernelI6__halfLi320ELi1ELi16ELi160ELi256ELb1ELi128ELi320ELi320ELi4ELb0ELi74ELb0ELb1ENS_16CompileConditionILi900EEEEEvPT_PKS4_S7_S7_flPfS8_Pj --------------------------
	.section	.nv.shared._ZN13group_norm_v214gn_cuda_kernelI6__halfLi320ELi1ELi16ELi160ELi256ELb1ELi128ELi320ELi320ELi4ELb0ELi74ELb0ELb1ENS_16CompileConditionILi900EEEEEvPT_PKS4_S7_S7_flPfS8_Pj,"aw",@nobits
	.sectionflags	@""
	.align	16
.nv.shared._ZN13group_norm_v214gn_cuda_kernelI6__halfLi320ELi1ELi16ELi160ELi256ELb1ELi128ELi320ELi320ELi4ELb0ELi74ELb0ELb1ENS_16CompileConditionILi900EEEEEvPT_PKS4_S7_S7_flPfS8_Pj:
	.zero		4272


//--------------------- .nv.shared._ZN13group_norm_v214gn_cuda_kernelI6__halfLi320ELi3ELi16ELi160ELi256ELb1ELi64ELi320ELi320ELi4ELb1ELi87ELb0ELb0ENS_16CompileConditionILi900EEEEEvPT_PKS4_S7_S7_flPfS8_Pj --------------------------
	.section	.nv.shared._ZN13group_norm_v214gn_cuda_kernelI6__halfLi320ELi3ELi16ELi160ELi256ELb1ELi64ELi320ELi320ELi4ELb1ELi87ELb0ELb0ENS_16CompileConditionILi900EEEEEvPT_PKS4_S7_S7_flPfS8_Pj,"aw",@nobits
	.sectionflags	@""
	.align	8
.nv.shared._ZN13group_norm_v214gn_cuda_kernelI6__halfLi320ELi3ELi16ELi160ELi256ELb1ELi64ELi320ELi320ELi4ELb1ELi87ELb0ELb0ENS_16CompileConditionILi900EEEEEvPT_PKS4_S7_S7_flPfS8_Pj:
	.zero		4240


//--------------------- .nv.shared._ZN13group_norm_v214gn_cuda_kernelI6__halfLi320ELi2ELi16ELi160ELi256ELb1ELi64ELi320ELi320ELi4ELb1ELi74ELb0ELb0ENS_16CompileConditionILi900EEEEEvPT_PKS4_S7_S7_flPfS8_Pj --------------------------
	.section	.nv.shared._ZN13group_norm_v214gn_cuda_kernelI6__halfLi320ELi2ELi16ELi160ELi256ELb1ELi64ELi320ELi320ELi4ELb1ELi74ELb0ELb0ENS_16CompileConditionILi900EEEEEvPT_PKS4_S7_S7_flPfS8_Pj,"aw",@nobits
	.sectionflags	@""
	.align	8
.nv.shared._ZN13group_norm_v214gn_cuda_kernelI6__halfLi320ELi2ELi16ELi160ELi256ELb1ELi64ELi320ELi320ELi4ELb1ELi74ELb0ELb0ENS_16CompileConditionILi900EEEEEvPT_PKS4_S7_S7_flPfS8_Pj:
	.zero		4240


//--------------------- .nv.constant0._ZN13group_norm_v218gn_bwd_cuda_kernelI13__nv_bfloat16Li320ELi3ELi32ELi80ELi256ELb0ELb1ELi8ELi320ELi320ELi4ELb1ELi10ELb0ELb0ELNS_15WgradSyncMethodE2ENS_16CompileConditionILi900EEEEEvPT_S6_S6_PKS5_S8_S8_S8_PKfflPfPj --------------------------
	.section	.nv.constant0._ZN13group_norm_v218gn_bwd_cuda_kernelI13__nv_bfloat16Li320ELi3ELi32ELi80ELi256ELb0ELb1ELi8ELi320ELi320ELi4ELb1ELi10ELb0ELb0ELNS_15WgradSyncMethodE2ENS_16CompileConditionILi900EEEEEvPT_S6_S6_PKS5_S8_S8_S8_PKfflPfPj,"a",@progbits
	.sectionflags	@""
	.align	4
.nv.constant0._ZN13group_norm_v218gn_bwd_cuda_kernelI13__nv_bfloat16Li320ELi3ELi32ELi80ELi256ELb0ELb1ELi8ELi320ELi320ELi4ELb1ELi10ELb0ELb0ELNS_15WgradSyncMethodE2ENS_16CompileConditionILi900EEEEEvPT_S6_S6_PKS5_S8_S8_S8_PKfflPfPj:
	.zero		624


//--------------------- .nv.constant0._ZN13group_norm_v218gn_bwd_cuda_kernelI13__nv_bfloat16Li320ELi1ELi32ELi80ELi256ELb0ELb1ELi16ELi320ELi320ELi4ELb1ELi9ELb0ELb0ELNS_15WgradSyncMethodE2ENS_16CompileConditionILi900EEEEEvPT_S6_S6_PKS5_S8_S8_S8_PKfflPfPj --------------------------
	.section	.nv.constant0._ZN13group_norm_v218gn_bwd_cuda_kernelI13__nv_bfloat16Li320ELi1ELi32ELi80ELi256ELb0ELb1ELi16ELi320ELi320ELi4ELb1ELi9ELb0ELb0ELNS_15WgradSyncMethodE2ENS_16CompileConditionILi900EEEEEvPT_S6_S6_PKS5_S8_S8_S8_PKfflPfPj,"a",@progbits
	.sectionflags	@""
	.align	4
.nv.constant0._ZN13group_norm_v218gn_bwd_cuda_kernelI13__nv_bfloat16Li320ELi1ELi32ELi80ELi256ELb0ELb1ELi16ELi320ELi320ELi4ELb1ELi9ELb0ELb0ELNS_15WgradSyncMethodE2ENS_16CompileConditionILi900EEEEEvPT_S6_S6_PKS5_S8_S8_S8_PKfflPfPj:
	.zero		624


//--------------------- .nv.constant0._ZN13group_norm_v218gn_bwd_cuda_kernelI13__nv_bfloat16Li320ELi3ELi32ELi80ELi256ELb0ELb1ELi16ELi320ELi320ELi4ELb1ELi16ELb0ELb0ELNS_15WgradSyncMethodE3ENS_16CompileConditionILi900EEEEEvPT_S6_S6_PKS5_S8_S8_S8_PKfflPfPj --------------------------
	.section	.nv.constant0._ZN13group_norm_v218gn_bwd_cuda_kernelI13__nv_bfloat16Li320ELi3ELi32ELi80ELi256ELb0ELb1ELi16ELi320ELi320ELi4ELb1ELi16ELb0ELb0ELNS_15WgradSyncMethodE3ENS_16CompileConditionILi900EEEEEvPT_S6_S6_PKS5_S8_S8_S8_PKfflPfPj,"a",@progbits
	.sectionflags	@""
	.align	4
.nv.constant0._ZN13group_norm_v218gn_bwd_cuda_kernelI13__nv_bfloat16Li320ELi3ELi32ELi80ELi256ELb0ELb1ELi16ELi320ELi320ELi4ELb1ELi16ELb0ELb0ELNS_15WgradSyncMethodE3ENS_16CompileConditionILi900EEEEEvPT_S6_S6_PKS5_S8_S8_S8_PKfflPfPj:
	.zero		624


//--------------------- .nv.constant0._ZN13group_norm_v218gn_bwd_cuda_kernelI13__nv_bfloat16Li320ELi1ELi32ELi80ELi256ELb0ELb1ELi32ELi320ELi320ELi4ELb1ELi16ELb0ELb0ELNS_15WgradSyncMethodE3ENS_16CompileConditionILi900EEEEEvPT_S6_S6_PKS5_S8_S8_S8_PKfflPfPj --------------------------
	.section	.nv.constant0._ZN13group_norm_v218gn_bwd_cuda_kernelI13__nv_bfloat16Li320ELi1ELi32ELi80ELi256ELb0ELb1ELi32ELi320ELi320ELi4ELb1ELi16ELb0ELb0ELNS_15WgradSyncMethodE3ENS_16CompileConditionILi900EEEEEvPT_S6_S6_PKS5_S8_S8_S8_PKfflPfPj,"a",@progbits
	.sectionflags	@""
	.align	4
.nv.constant0._ZN13group_norm_v218gn_bwd_cuda_kernelI13__nv_bfloat16Li320ELi1ELi32ELi80ELi256ELb0ELb1ELi32ELi320ELi320ELi4ELb1ELi16ELb0ELb0ELNS_15WgradSyncMethodE3ENS_16CompileConditionILi900EEEEEvPT_S6_S6_PKS5_S8_S8_S8_PKfflPfPj:
	.zero		624


//--------------------- .nv.constant0._ZN13group_norm_v218gn_bwd_cuda_kernelI13__nv_bfloat16Li320ELi1ELi32ELi80ELi256ELb0ELb1ELi64ELi320ELi320ELi4ELb1ELi32ELb0ELb0ELNS_15WgradSyncMethodE3ENS_16CompileConditionILi900EEEEEvPT_S6_S6_PKS5_S8_S8_S8_PKfflPfPj --------------------------
	.section	.nv.constant0._ZN13group_norm_v218gn_bwd_cuda_kernelI13__nv_bfloat16Li320ELi1ELi32ELi80ELi256ELb0ELb1ELi64ELi320ELi320ELi4ELb1ELi32ELb0ELb0ELNS_15WgradSyncMethodE3ENS_16CompileConditionILi900EEEEEvPT_S6_S6_PKS5_S8_S8_S8_PKfflPfPj,"a",@progbits
	.sectionflags	@""
	.align	4
.nv.constant0._ZN13group_norm_v218gn_bwd_cuda_kernelI13__nv_bfloat16Li320ELi1ELi32ELi80ELi256ELb0ELb1ELi64ELi320ELi320ELi4ELb1ELi32ELb0ELb0ELNS_15WgradSyncMethodE3ENS_16CompileConditionILi900EEEEEvPT_S6_S6_PKS5_S8_S8_S8_PKfflPfPj:
	.zero		624


//--------------------- .nv.constant0._ZN13group_norm_v218gn_bwd_cuda_kernelI13__nv_bfloat16Li320ELi2ELi32ELi80ELi256ELb0ELb1ELi32ELi320ELi320ELi4ELb1ELi32ELb0ELb0ELNS_15WgradSyncMethodE3ENS_16CompileConditionILi900EEEEEvPT_S6_S6_PKS5_S8_S8_S8_PKfflPfPj --------------------------
	.section	.nv.constant0._ZN13group_norm_v218gn_bwd_cuda_kernelI13__nv_bfloat16Li320ELi2ELi32ELi80ELi256ELb0ELb1ELi32ELi320ELi320ELi4ELb1ELi32ELb0ELb0ELNS_15WgradSyncMethodE3ENS_16CompileConditionILi900EEEEEvPT_S6_S6_PKS5_S8_S8_S8_PKfflPfPj,"a",@progbits
	.sectionflags	@""
	.align	4
.nv.constant0._ZN13group_norm_v218gn_bwd_cuda_kernelI13__nv_bfloat16Li320ELi2ELi32ELi80ELi256ELb0ELb1ELi32ELi320ELi320ELi4ELb1ELi32ELb0ELb0ELNS_15WgradSyncMethodE3ENS_16CompileConditionILi900EEEEEvPT_S6_S6_PKS5_S8_S8_S8_PKfflPfPj:
	.zero		624


//--------------------- .nv.constant0._ZN13group_norm_v218gn_bwd_cuda_kernelI13__nv_bfloat16Li320ELi3ELi32ELi80ELi256ELb0ELb1ELi32ELi320ELi320ELi4ELb1ELi40ELb0ELb0ELNS_15WgradSyncMethodE3ENS_16CompileConditionILi900EEEEEvPT_S6_S6_PKS5_S8_S8_S8_PKfflPfPj --------------------------
	.section	.nv.constant0._ZN13group_norm_v218gn_bwd_cuda_kernelI13__nv_bfloat16Li320ELi3ELi32ELi80ELi256ELb0ELb1ELi32ELi320ELi320ELi4ELb1ELi40ELb0ELb0ELNS_15WgradSyncMethodE3ENS_16CompileConditionILi900EEEEEvPT_S6_S6_PKS5_S8_S8_S8_PKfflPfPj,"a",@progbits
	.sectionflags	@""
	.align	4
.nv.constant0._ZN13group_norm_v218gn_bwd_cuda_kernelI13__nv_bfloat16Li320ELi3ELi32ELi80ELi256ELb0ELb1ELi32ELi320ELi320ELi4ELb1ELi40ELb0ELb0ELNS_15WgradSyncMethodE3ENS_16CompileConditionILi900EEEEEvPT_S6_S6_PKS5_S8_S8_S8_PKfflPfPj:
	.zero		624


//--------------------- .nv.constant0._ZN13group_norm_v218gn_bwd_cuda_kernelI13__nv_bfloat16Li320ELi3ELi32ELi80ELi256ELb0ELb1ELi32ELi320ELi320ELi4ELb1ELi48ELb0ELb0ELNS_15WgradSyncMethodE3ENS_16CompileConditionILi900EEEEEvPT_S6_S6_PKS5_S8_S8_S8_PKfflPfPj --------------------------
	.section	.nv.constant0._ZN13group_norm_v218gn_bwd_cuda_kernelI13__nv_bfloat16Li320ELi3ELi32ELi80ELi256ELb0ELb1ELi32ELi320ELi320ELi4ELb1ELi48ELb0ELb0ELNS_15WgradSyncMethodE3ENS_16CompileConditionILi900EEEEEvPT_S6_S6_PKS5_S8_S8_S8_PKfflPfPj,"a",@progbits
	.sectionflags	@""
	.align	4
.nv.constant0._ZN13group_norm_v218gn_bwd_cuda_kernelI13__nv_bfloat16Li320ELi3ELi32ELi80ELi256ELb0ELb1ELi32ELi320ELi320ELi4ELb1ELi48ELb0ELb0ELNS_15WgradSyncMethodE3ENS_16CompileConditionILi900EEEEEvPT_S6_S6_PKS5_S8_S8_S8_PKfflPfPj:
	.zero		624


//--------------------- .nv.constant0._ZN13group_norm_v218gn_bwd_cuda_kernelI13__nv_bfloat16Li320ELi3ELi16ELi160ELi256ELb1ELb1ELi8ELi320ELi320ELi4ELb1ELi10ELb0ELb0ELNS_15WgradSyncMethodE2ENS_16CompileConditionILi900EEEEEvPT_S6_S6_PKS5_S8_S8_S8_PKfflPfPj --------------------------
	.section	.nv.constant0._ZN13group_norm_v218gn_bwd_cuda_kernelI13__nv_bfloat16Li320ELi3ELi16ELi160ELi256ELb1ELb1ELi8ELi320ELi320ELi4ELb1ELi10ELb0ELb0ELNS_15WgradSyncMethodE2ENS_16CompileConditionILi900EEEEEvPT_S6_S6_PKS5_S8_S8_S8_PKfflPfPj,"a",@progbits
	.sectionflags	@""
	.align	4
.nv.constant0._ZN13group_norm_v218gn_bwd_cuda_kernelI13__nv_bfloat16Li320ELi3ELi16ELi160ELi256ELb1ELb1ELi8ELi320ELi320ELi4ELb1ELi10ELb0ELb0ELNS_15WgradSyncMethodE2ENS_16CompileConditionILi900EEEEEvPT_S6_S6_PKS5_S8_S8_S8_PKfflPfPj:
	.zero		624


//--------------------- .nv.constant0._ZN13group_norm_v218gn_bwd_cuda_kernelI13__nv_bfloat16Li320ELi1ELi16ELi160ELi256ELb1ELb1ELi16ELi320ELi320ELi4ELb1ELi9ELb0ELb0ELNS_15WgradSyncMethodE2ENS_16CompileConditionILi900EEEEEvPT_S6_S6_PKS5_S8_S8_S8_PKfflPfPj --------------------------
	.section	.nv.constant0._ZN13group_norm_v218gn_bwd_cuda_kernelI13__nv_bfloat16Li320ELi1ELi16ELi160ELi256ELb1ELb1ELi16ELi320ELi320ELi4ELb1ELi9ELb0ELb0ELNS_15WgradSyncMethodE2ENS_16CompileConditionILi900EEEEEvPT_S6_S6_PKS5_S8_S8_S8_PKfflPfPj,"a",@progbits
	.sectionflags	@""
	.align	4
.nv.constant0._ZN13group_norm_v218gn_bwd_cuda_kernelI13__nv_bfloat16Li320ELi1ELi16ELi160ELi256ELb1ELb1ELi16ELi320ELi320ELi4ELb1ELi9ELb0ELb0ELNS_15WgradSyncMethodE2ENS_16CompileConditionILi900EEEEEvPT_S6_S6_PKS5_S8_S8_S8_PKfflPfPj:
	.zero		624


//--------------------- .nv.constant0._ZN13group_norm_v218gn_bwd_cuda_kernelI13__nv_bfloat16Li320ELi3ELi16ELi160ELi256ELb1ELb1ELi16ELi320ELi320ELi4ELb1ELi16ELb0ELb0ELNS_15WgradSyncMethodE3ENS_16CompileConditionILi900EEEEEvPT_S6_S6_PKS5_S8_S8_S8_PKfflPfPj --------------------------
	.section	.nv.constant0._ZN13group_norm_v218gn_bwd_cuda_kernelI13__nv_bfloat16Li320ELi3ELi16ELi160ELi256ELb1ELb1ELi16ELi320ELi320ELi4ELb1ELi16ELb0ELb0ELNS_15WgradSyncMethodE3ENS_16CompileConditionILi900EEEEEvPT_S6_S6_PKS5_S8_S8_S8_PKfflPfPj,"a",@progbits
	.sectionflags	@""
	.align	4
.nv.constant0._ZN13group_norm_v218gn_bwd_cuda_kernelI13__nv_bfloat16Li320ELi3ELi16ELi160ELi256ELb1ELb1ELi16ELi320ELi320ELi4ELb1ELi16ELb0ELb0ELNS_15WgradSyncMethodE3ENS_16CompileConditionILi900EEEEEvPT_S6_S6_PKS5_S8_S8_S8_PKfflPfPj:
	.zero		624


//--------------------- .nv.constant0._ZN13group_norm_v218gn_bwd_cuda_kernelI13__nv_bfloat16Li320ELi1ELi16ELi160ELi256ELb1ELb1ELi32ELi320ELi320ELi4ELb1ELi16ELb0ELb0ELNS_15WgradSyncMethodE3ENS_16CompileConditionILi900EEEEEvPT_S6_S6_PKS5_S8_S8_S8_PKfflPfPj --------------------------
	.section	.nv.constant0._ZN13group_norm_v218gn_bwd_cuda_kernelI13__nv_bfloat16Li320ELi1ELi16ELi160ELi256ELb1ELb1ELi32ELi320ELi320ELi4ELb1ELi16ELb0ELb0ELNS_15WgradSyncMethodE3ENS_16CompileConditionILi900EEEEEvPT_S6_S6_PKS5_S8_S8_S8_PKfflPfPj,"a",@progbits
	.sectionflags	@""
	.align	4
.nv.constant0._ZN13group_norm_v218gn_bwd_cuda_kernelI13__nv_bfloat16Li320ELi1ELi16ELi160ELi256ELb1ELb1ELi32ELi320ELi320ELi4ELb1ELi16ELb0ELb0ELNS_15WgradSyncMethodE3ENS_16CompileConditionILi900EEEEEvPT_S6_S6_PKS5_S8_S8_S8_PKfflPfPj:
	.zero		624


//--------------------- .nv.constant0._ZN13group_norm_v218gn_bwd_cuda_kernelI13__nv_bfloat16Li320ELi1ELi16ELi160ELi256ELb1ELb1ELi64ELi320ELi320ELi4ELb1ELi32ELb0ELb0ELNS_15WgradSyncMethodE3ENS_16CompileConditionILi900EEEEEvPT_S6_S6_PKS5_S8_S8_S8_PKfflPfPj --------------------------
	.section	.nv.constant0._ZN13group_norm_v218gn_bwd_cuda_kernelI13__nv_bfloat16Li320ELi1ELi16ELi160ELi256ELb1ELb1ELi64ELi320ELi320ELi4ELb1ELi32ELb0ELb0ELNS_15WgradSyncMethodE3ENS_16CompileConditionILi900EEEEEvPT_S6_S6_PKS5_S8_S8_S8_PKfflPfPj,"a",@progbits
	.sectionflags	@""
	.align	4
.nv.constant0._ZN13group_norm_v218gn_bwd_cuda_kernelI13__nv_bfloat16Li320ELi1ELi16ELi160ELi256ELb1ELb1ELi64ELi320ELi320ELi4ELb1ELi32ELb0ELb0ELNS_15WgradSyncMethodE3ENS_16CompileConditionILi900EEEEEvPT_S6_S6_PKS5_S8_S8_S8_PKfflPfPj:
	.zero		624


//--------------------- .nv.constant0._ZN13group_norm_v218gn_bwd_cuda_kernelI13__nv_bfloat16Li320ELi2ELi16ELi160ELi256ELb1ELb1ELi32ELi320ELi320ELi4ELb1ELi32ELb0ELb0ELNS_15WgradSyncMethodE3ENS_16CompileConditionILi900EEEEEvPT_S6_S6_PKS5_S8_S8_S8_PKfflPfPj --------------------------
	.section	.nv.constant0._ZN13group_norm_v218gn_bwd_cuda_kernelI13__nv_bfloat16Li320ELi2ELi16ELi160ELi256ELb1ELb1ELi32ELi320ELi320ELi4ELb1ELi32ELb0ELb0ELNS_15WgradSyncMethodE3ENS_16CompileConditionILi900EEEEEvPT_S6_S6_PKS5_S8_S8_S8_PKfflPfPj,"a",@progbits
	.sectionflags	@""
	.align	4
.nv.constant0._ZN13group_norm_v218gn_bwd_cuda_kernelI13__nv_bfloat16Li320ELi2ELi16ELi160ELi256ELb1ELb1ELi32ELi320ELi320ELi4ELb1ELi32ELb0ELb0ELNS_15WgradSyncMethodE3ENS_16CompileConditionILi900EEEEEvPT_S6_S6_PKS5_S8_S8_S8_PKfflPfPj:
	.zero		624


//--------------------- .nv.constant0._ZN13group_norm_v218gn_bwd_cuda_kernelI13__nv_bfloat16Li320ELi3ELi16ELi160ELi256ELb1ELb1ELi32ELi320ELi320ELi4ELb1ELi40ELb0ELb0ELNS_15WgradSyncMethodE3ENS_16CompileConditionILi900EEEEEvPT_S6_S6_PKS5_S8_S8_S8_PKfflPfPj --------------------------
	.section	.nv.constant0._ZN13group_norm_v218gn_bwd_cuda_kernelI13__nv_bfloat16Li320ELi3ELi16ELi160ELi256ELb1ELb1ELi32ELi320ELi320ELi4ELb1ELi40ELb0ELb0ELNS_15WgradSyncMethodE3ENS_16CompileConditionILi900EEEEEvPT_S6_S6_PKS5_S8_S8_S8_PKfflPfPj,"a",@progbits
	.sectionflags	@""
	.align	4
.nv.constant0._ZN13group_norm_v218gn_bwd_cuda_kernelI13__nv_bfloat16Li320ELi3ELi16ELi160ELi256ELb1ELb1ELi32ELi320ELi320ELi4ELb1ELi40ELb0ELb0ELNS_15WgradSyncMethodE3ENS_16CompileConditionILi900EEEEEvPT_S6_S6_PKS5_S8_S8_S8_PKfflPfPj:
	.zero		624


//--------------------- .nv.constant0._ZN13group_norm_v218gn_bwd_cuda_kernelI13__nv_bfloat16Li320ELi3ELi16ELi160ELi256ELb1ELb1ELi32ELi320ELi320ELi4ELb1ELi48ELb0ELb0ELNS_15WgradSyncMethodE3ENS_16CompileConditionILi900EEEEEvPT_S6_S6_PKS5_S8_S8_S8_PKfflPfPj --------------------------
	.section	.nv.constant0._ZN13group_norm_v218gn_bwd_cuda_kernelI13__nv_bfloat16Li320ELi3ELi16ELi160ELi256ELb1ELb1ELi32ELi320ELi320ELi4ELb1ELi48ELb0ELb0ELNS_15WgradSyncMethodE3ENS_16CompileConditionILi900EEEEEvPT_S6_S6_PKS5_S8_S8_S8_PKfflPfPj,"a",@progbits
	.sectionflags	@""
	.align	4
.nv.constant0._ZN13group_norm_v218gn_bwd_cuda_kernelI13__nv_bfloat16Li320ELi3ELi16ELi160ELi256ELb1ELb1ELi32ELi320ELi320ELi4ELb1ELi48ELb0ELb0ELNS_15WgradSyncMethodE3ENS_16CompileConditionILi900EEEEEvPT_S6_S6_PKS5_S8_S8_S8_PKfflPfPj:
	.zero		624


//--------------------- .nv.constant0._ZN13group_norm_v214gn_cuda_kernelI13__nv_bfloat16Li320ELi3ELi32ELi80ELi256ELb0ELi8ELi320ELi320ELi4ELb1ELi10ELb0ELb0ENS_16CompileConditionILi900EEEEEvPT_PKS4_S7_S7_flPfS8_Pj --------------------------
	.section	.nv.constant0._ZN13group_norm_v214gn_cuda_kernelI13__nv_bfloat16Li320ELi3ELi32ELi80ELi256ELb0ELi8ELi320ELi320ELi4ELb1ELi10ELb0ELb0ENS_16CompileConditionILi900EEEEEvPT_PKS4_S7_S7_flPfS8_Pj,"a",@progbits
	.sectionflags	@""
	.align	4
.nv.constant0._ZN13group_norm_v214gn_cuda_kernelI13__nv_bfloat16Li320ELi3ELi32ELi80ELi256ELb0ELi8ELi320ELi320ELi4ELb1ELi10ELb0ELb0ENS_16CompileConditionILi900EEEEEvPT_PKS4_S7_S7_flPfS8_Pj:
	.zero		600


//--------------------- .nv.constant0._ZN13group_norm_v214gn_cuda_kernelI13__nv_bfloat16Li320ELi1ELi32ELi80ELi256ELb0ELi16ELi320ELi320ELi4ELb1ELi9ELb0ELb0ENS_16CompileConditionILi900EEEEEvPT_PKS4_S7_S7_flPfS8_Pj --------------------------
	.section	.nv.constant0._ZN13group_norm_v214gn_cuda_kernelI13__nv_bfloat16Li320ELi1ELi32ELi80ELi256ELb0ELi16ELi320ELi320ELi4ELb1ELi9ELb0ELb0ENS_16CompileConditionILi900EEEEEvPT_PKS4_S7_S7_flPfS8_Pj,"a",@progbits
	.sectionflags	@""
	.align	4
.nv.constant0._ZN13group_norm_v214gn_cuda_kernelI13__nv_bfloat16Li320ELi1ELi32ELi80ELi256ELb0ELi16ELi320ELi320ELi4ELb1ELi9ELb0ELb0ENS_16CompileConditionILi900EEEEEvPT_PKS4_S7_S7_flPfS8_Pj:
	.zero		600


//--------------------- .nv.constant0._ZN13group_norm_v214gn_cuda_kernelI13__nv_bfloat16Li320ELi3ELi32ELi80ELi256ELb0ELi16ELi320ELi320ELi4ELb1ELi21ELb0ELb0ENS_16CompileConditionILi900EEEEEvPT_PKS4_S7_S7_flPfS8_Pj --------------------------
	.section	.nv.constant0._ZN13group_norm_v214gn_cuda_kernelI13__nv_bfloat16Li320ELi3ELi32ELi80ELi256ELb0ELi16ELi320ELi320ELi4ELb1ELi21ELb0ELb0ENS_16CompileConditionILi900EEEEEvPT_PKS4_S7_S7_flPfS8_Pj,"a",@progbits
	.sectionflags	@""
	.align	4
.nv.constant0._ZN13group_norm_v214gn_cuda_kernelI13__nv_bfloat16Li320ELi3ELi32ELi80ELi256ELb0ELi16ELi320ELi320ELi4ELb1ELi21ELb0ELb0ENS_16CompileConditionILi900EEEEEvPT_PKS4_S7_S7_flPfS8_Pj:
	.zero		600


//--------------------- .nv.constant0._ZN13group_norm_v214gn_cuda_kernelI13__nv_bfloat16Li320ELi1ELi32ELi80ELi256ELb0ELi32ELi320ELi320ELi4ELb1ELi18ELb0ELb0ENS_16CompileConditionILi900EEEEEvPT_PKS4_S7_S7_flPfS8_Pj --------------------------
	.section	.nv.constant0._ZN13group_norm_v214gn_cuda_kernelI13__nv_bfloat16Li320ELi1ELi32ELi80ELi256ELb0ELi32ELi320ELi320ELi4ELb1ELi18ELb0ELb0ENS_16CompileConditionILi900EEEEEvPT_PKS4_S7_S7_flPfS8_Pj,"a",@progbits
	.sectionflags	@""
	.align	4
.nv.constant0._ZN13group_norm_v214gn_cuda_kernelI13__nv_bfloat16Li320ELi1ELi32ELi80ELi256ELb0ELi32ELi320ELi320ELi4ELb1ELi18ELb0ELb0ENS_16CompileConditionILi900EEEEEvPT_PKS4_S7_S7_flPfS8_Pj:
	.zero		600


//--------------------- .nv.constant0._ZN13group_norm_v214gn_cuda_kernelI13__nv_bfloat16Li320ELi3ELi32ELi80ELi256ELb0ELi32ELi320ELi320ELi4ELb1ELi43ELb0ELb0ENS_16CompileConditionILi900EEEEEvPT_PKS4_S7_S7_flPfS8_Pj --------------------------
	.section	.nv.constant0._ZN13group_norm_v214gn_cuda_kernelI13__nv_bfloat16Li320ELi3ELi32ELi80ELi256ELb0ELi32ELi320ELi320ELi4ELb1ELi43ELb0ELb0ENS_16CompileConditionILi900EEEEEvPT_PKS4_S7_S7_flPfS8_Pj,"a",@progbits
	.sectionflags	@""
	.align	4
.nv.constant0._ZN13group_norm_v214gn_cuda_kernelI13__nv_bfloat16Li320ELi3ELi32ELi80ELi256ELb0ELi32ELi320ELi320ELi4ELb1ELi43ELb0ELb0ENS_16CompileConditionILi900EEEEEvPT_PKS4_S7_S7_flPfS8_Pj:
	.zero		600


//--------------------- .nv.constant0._ZN13group_norm_v214gn_cuda_kernelI13__nv_bfloat16Li320ELi1ELi32ELi80ELi256ELb0ELi64ELi320ELi320ELi4ELb1ELi37ELb0ELb0ENS_16CompileConditionILi900EEEEEvPT_PKS4_S7_S7_flPfS8_Pj --------------------------
	.section	.nv.constant0._ZN13group_norm_v214gn_cuda_kernelI13__nv_bfloat16Li320ELi1ELi32ELi80ELi256ELb0ELi64ELi320ELi320ELi4ELb1ELi37ELb0ELb0ENS_16CompileConditionILi900EEEEEvPT_PKS4_S7_S7_flPfS8_Pj,"a",@progbits
	.sectionflags	@""
	.align	4
.nv.constant0._ZN13group_norm_v214gn_cuda_kernelI13__nv_bfloat16Li320ELi1ELi32ELi80ELi256ELb0ELi64ELi320ELi320ELi4ELb1ELi37ELb0ELb0ENS_16CompileConditionILi900EEEEEvPT_PKS4_S7_S7_flPfS8_Pj:
	.zero		600


//--------------------- .nv.constant0._ZN13group_norm_v214gn_cuda_kernelI13__nv_bfloat16Li320ELi1ELi32ELi80ELi256ELb0ELi128ELi320ELi320ELi4ELb1ELi74ELb0ELb0ENS_16CompileConditionILi900EEEEEvPT_PKS4_S7_S7_flPfS8_Pj --------------------------
	.section	.nv.constant0._ZN13group_norm_v214gn_cuda_kernelI13__nv_bfloat16Li320ELi1ELi32ELi80ELi256ELb0ELi128ELi320ELi320ELi4ELb1ELi74ELb0ELb0ENS_16CompileConditionILi900EEEEEvPT_PKS4_S7_S7_flPfS8_Pj,"a",@progbits
	.sectionflags	@""
	.align	4
.nv.constant0._ZN13group_norm_v214gn_cuda_kernelI13__nv_bfloat16Li320ELi1ELi32ELi80ELi256ELb0ELi128ELi320ELi320ELi4ELb1ELi74ELb0ELb0ENS_16CompileConditionILi900EEEEEvPT_PKS4_S7_S7_flPfS8_Pj:
	.zero		600


//--------------------- .nv.constant0._ZN13group_norm_v214gn_cuda_kernelI13__nv_bfloat16Li320ELi1ELi32ELi80ELi256ELb0ELi128ELi320ELi320ELi4ELb0ELi74ELb0ELb1ENS_16CompileConditionILi900EEEEEvPT_PKS4_S7_S7_flPfS8_Pj --------------------------
	.section	.nv.constant0._ZN13group_norm_v214gn_cuda_kernelI13__nv_bfloat16Li320ELi1ELi32ELi80ELi256ELb0ELi128ELi320ELi320ELi4ELb0ELi74ELb0ELb1ENS_16CompileConditionILi900EEEEEvPT_PKS4_S7_S7_flPfS8_Pj,"a",@progbits
	.sectionflags	@""
	.align	4
.nv.constant0._ZN13group_norm_v214gn_cuda_kernelI13__nv_bfloat16Li320ELi1ELi32ELi80ELi256ELb0ELi128ELi320ELi320ELi4ELb0ELi74ELb0ELb1ENS_16CompileConditionILi900EEEEEvPT_PKS4_S7_S7_flPfS8_Pj:
	.zero		600


//--------------------- .nv.constant0._ZN13group_norm_v214gn_cuda_kernelI13__nv_bfloat16Li320ELi3ELi32ELi80ELi256ELb0ELi64ELi320ELi320ELi4ELb1ELi87ELb0ELb0ENS_16CompileConditionILi900EEEEEvPT_PKS4_S7_S7_flPfS8_Pj --------------------------
	.section	.nv.constant0._ZN13group_norm_v214gn_cuda_kernelI13__nv_bfloat16Li320ELi3ELi32ELi80ELi256ELb0ELi64ELi320ELi320ELi4ELb1ELi87ELb0ELb0ENS_16CompileConditionILi900EEEEEvPT_PKS4_S7_S7_flPfS8_Pj,"a",@progbits
	.sectionflags	@""
	.align	4
.nv.constant0._ZN13group_norm_v214gn_cuda_kernelI13__nv_bfloat16Li320ELi3ELi32ELi80ELi256ELb0ELi64ELi320ELi320ELi4ELb1ELi87ELb0ELb0ENS_16CompileConditionILi900EEEEEvPT_PKS4_S7_S7_flPfS8_Pj:
	.zero		600


//--------------------- .nv.constant0._ZN13group_norm_v214gn_cuda_kernelI13__nv_bfloat16Li320ELi2ELi32ELi80ELi256ELb0ELi64ELi320ELi320ELi4ELb1ELi74ELb0ELb0ENS_16CompileConditionILi900EEEEEvPT_PKS4_S7_S7_flPfS8_Pj --------------------------
	.section	.nv.constant0._ZN13group_norm_v214gn_cuda_kernelI13__nv_bfloat16Li320ELi2ELi32ELi80ELi256ELb0ELi64ELi320ELi320ELi4ELb1ELi74ELb0ELb0ENS_16CompileConditionILi900EEEEEvPT_PKS4_S7_S7_flPfS8_Pj,"a",@progbits
	.sectionflags	@""
	.align	4
.nv.constant0._ZN13group_norm_v214gn_cuda_kernelI13__nv_bfloat16Li320ELi2ELi32ELi80ELi256ELb0ELi64ELi320ELi320ELi4ELb1ELi74ELb0ELb0ENS_16CompileConditionILi900EEEEEvPT_PKS4_S7_S7_flPfS8_Pj:
	.zero		600


//--------------------- .nv.constant0._ZN13group_norm_v214gn_cuda_kernelI13__nv_bfloat16Li320ELi3ELi16ELi160ELi256ELb1ELi8ELi320ELi320ELi4ELb1ELi10ELb0ELb0ENS_16CompileConditionILi900EEEEEvPT_PKS4_S7_S7_flPfS8_Pj --------------------------
	.section	.nv.constant0._ZN13group_norm_v214gn_cuda_kernelI13__nv_bfloat16Li320ELi3ELi16ELi160ELi256ELb1ELi8ELi320ELi320ELi4ELb1ELi10ELb0ELb0ENS_16CompileConditionILi900EEEEEvPT_PKS4_S7_S7_flPfS8_Pj,"a",@progbits
	.sectionflags	@""
	.align	4
.nv.constant0._ZN13group_norm_v214gn_cuda_kernelI13__nv_bfloat16Li320ELi3ELi16ELi160ELi256ELb1ELi8ELi320ELi320ELi4ELb1ELi10ELb0ELb0ENS_16CompileConditionILi900EEEEEvPT_PKS4_S7_S7_flPfS8_Pj:
	.zero		600


//--------------------- .nv.constant0._ZN13group_norm_v214gn_cuda_kernelI13__nv_bfloat16Li320ELi1ELi16ELi160ELi256ELb1ELi16ELi320ELi320ELi4ELb1ELi9ELb0ELb0ENS_16CompileConditionILi900EEEEEvPT_PKS4_S7_S7_flPfS8_Pj --------------------------
	.section	.nv.constant0._ZN13group_norm_v214gn_cuda_kernelI13__nv_bfloat16Li320ELi1ELi16ELi160ELi256ELb1ELi16ELi320ELi320ELi4ELb1ELi9ELb0ELb0ENS_16CompileConditionILi900EEEEEvPT_PKS4_S7_S7_flPfS8_Pj,"a",@progbits
	.sectionflags	@""
	.align	4
.nv.constant0._ZN13group_norm_v214gn_cuda_kernelI13__nv_bfloat16Li320ELi1ELi16ELi160ELi256ELb1ELi16ELi320ELi320ELi4ELb1ELi9ELb0ELb0ENS_16CompileConditionILi900EEEEEvPT_PKS4_S7_S7_flPfS8_Pj:
	.zero		600


//--------------------- .nv.constant0._ZN13group_norm_v214gn_cuda_kernelI13__nv_bfloat16Li320ELi3ELi16ELi160ELi256ELb1ELi16ELi320ELi320ELi4ELb1ELi21ELb0ELb0ENS_16CompileConditionILi900EEEEEvPT_PKS4_S7_S7_flPfS8_Pj --------------------------
	.section	.nv.constant0._ZN13group_norm_v214gn_cuda_kernelI13__nv_bfloat16Li320ELi3ELi16ELi160ELi256ELb1ELi16ELi320ELi320ELi4ELb1ELi21ELb0ELb0ENS_16CompileConditionILi900EEEEEvPT_PKS4_S7_S7_flPfS8_Pj,"a",@progbits
	.sectionflags	@""
	.align	4
.nv.constant0._ZN13group_norm_v214gn_cuda_kernelI13__nv_bfloat16Li320ELi3ELi16ELi160ELi256ELb1ELi16ELi320ELi320ELi4ELb1ELi21ELb0ELb0ENS_16CompileConditionILi900EEEEEvPT_PKS4_S7_S7_flPfS8_Pj:
	.zero		600


//--------------------- .nv.constant0._ZN13group_norm_v214gn_cuda_kernelI13__nv_bfloat16Li320ELi1ELi16ELi160ELi256ELb1ELi32ELi320ELi320ELi4ELb1ELi18ELb0ELb0ENS_16CompileConditionILi900EEEEEvPT_PKS4_S7_S7_flPfS8_Pj --------------------------
	.section	.nv.constant0._ZN13group_norm_v214gn_cuda_kernelI13__nv_bfloat16Li320ELi1ELi16ELi160ELi256ELb1ELi32ELi320ELi320ELi4ELb1ELi18ELb0ELb0ENS_16CompileConditionILi900EEEEEvPT_PKS4_S7_S7_flPfS8_Pj,"a",@progbits
	.sectionflags	@""
	.align	4
.nv.constant0._ZN13group_norm_v214gn_cuda_kernelI13__nv_bfloat16Li320ELi1ELi16ELi160ELi256ELb1ELi32ELi320ELi320ELi4ELb1ELi18ELb0ELb0ENS_16CompileConditionILi900EEEEEvPT_PKS4_S7_S7_flPfS8_Pj:
	.zero		600


//--------------------- .nv.constant0._ZN13group_norm_v214gn_cuda_kernelI13__nv_bfloat16Li320ELi3ELi16ELi160ELi256ELb1ELi32ELi320ELi320ELi4ELb1ELi43ELb0ELb0ENS_16CompileConditionILi900EEEEEvPT_PKS4_S7_S7_flPfS8_Pj --------------------------
	.section	.nv.constant0._ZN13group_norm_v214gn_cuda_kernelI13__nv_bfloat16Li320ELi3ELi16ELi160ELi256ELb1ELi32ELi320ELi320ELi4ELb1ELi43ELb0ELb0ENS_16CompileConditionILi900EEEEEvPT_PKS4_S7_S7_flPfS8_Pj,"a",@progbits
	.sectionflags	@""
	.align	4
.nv.constant0._ZN13group_norm_v214gn_cuda_kernelI13__nv_bfloat16Li320ELi3ELi16ELi160ELi256ELb1ELi32ELi320ELi320ELi4ELb1ELi43ELb0ELb0ENS_16CompileConditionILi900EEEEEvPT_PKS4_S7_S7_flPfS8_Pj:
	.zero		600


//--------------------- .nv.constant0._ZN13group_norm_v214gn_cuda_kernelI13__nv_bfloat16Li320ELi1ELi16ELi160ELi256ELb1ELi64ELi320ELi320ELi4ELb1ELi37ELb0ELb0ENS_16CompileConditionILi900EEEEEvPT_PKS4_S7_S7_flPfS8_Pj --------------------------
	.section	.nv.constant0._ZN13group_norm_v214gn_cuda_kernelI13__nv_bfloat16Li320ELi1ELi16ELi160ELi256ELb1ELi64ELi320ELi320ELi4ELb1ELi37ELb0ELb0ENS_16CompileConditionILi900EEEEEvPT_PKS4_S7_S7_flPfS8_Pj,"a",@progbits
	.sectionflags	@""
	.align	4
.nv.constant0._ZN13group_norm_v214gn_cuda_kernelI13__nv_bfloat16Li320ELi1ELi16ELi160ELi256ELb1ELi64ELi320ELi320ELi4ELb1ELi37ELb0ELb0ENS_16CompileConditionILi900EEEEEvPT_PKS4_S7_S7_flPfS8_Pj:
	.zero		600


//--------------------- .nv.constant0._ZN13group_norm_v214gn_cuda_kernelI13__nv_bfloat16Li320ELi1ELi16ELi160ELi256ELb1ELi128ELi320ELi320ELi4ELb1ELi74ELb0ELb0ENS_16CompileConditionILi900EEEEEvPT_PKS4_S7_S7_flPfS8_Pj --------------------------
	.section	.nv.constant0._ZN13group_norm_v214gn_cuda_kernelI13__nv_bfloat16Li320ELi1ELi16ELi160ELi256ELb1ELi128ELi320ELi320ELi4ELb1ELi74ELb0ELb0ENS_16CompileConditionILi900EEEEEvPT_PKS4_S7_S7_flPfS8_Pj,"a",@progbits
	.sectionflags	@""
	.align	4
.nv.constant0._ZN13group_norm_v214gn_cuda_kernelI13__nv_bfloat16Li320ELi1ELi16ELi160ELi256ELb1ELi128ELi320ELi320ELi4ELb1ELi74ELb0ELb0ENS_16CompileConditionILi900EEEEEvPT_PKS4_S7_S7_flPfS8_Pj:
	.zero		600


//--------------------- .nv.constant0._ZN13group_norm_v214gn_cuda_kernelI13__nv_bfloat16Li320ELi1ELi16ELi160ELi256ELb1ELi128ELi320ELi320ELi4ELb0ELi74ELb0ELb1ENS_16CompileConditionILi900EEEEEvPT_PKS4_S7_S7_flPfS8_Pj --------------------------
	.section	.nv.constant0._ZN13group_norm_v214gn_cuda_kernelI13__nv_bfloat16Li320ELi1ELi16ELi160ELi256ELb1ELi128ELi320ELi320ELi4ELb0ELi74ELb0ELb1ENS_16CompileConditionILi900EEEEEvPT_PKS4_S7_S7_flPfS8_Pj,"a",@progbits
	.sectionflags	@""
	.align	4
.nv.constant0._ZN13group_norm_v214gn_cuda_kernelI13__nv_bfloat16Li320ELi1ELi16ELi160ELi256ELb1ELi128ELi320ELi320ELi4ELb0ELi74ELb0ELb1ENS_16CompileConditionILi900EEEEEvPT_PKS4_S7_S7_flPfS8_Pj:
	.zero		600


//--------------------- .nv.constant0._ZN13group_norm_v214gn_cuda_kernelI13__nv_bfloat16Li320ELi3ELi16ELi160ELi256ELb1ELi64ELi320ELi320ELi4ELb1ELi87ELb0ELb0ENS_16CompileConditionILi900EEEEEvPT_PKS4_S7_S7_flPfS8_Pj --------------------------
	.section	.nv.constant0._ZN13group_norm_v214gn_cuda_kernelI13__nv_bfloat16Li320ELi3ELi16ELi160ELi256ELb1ELi64ELi320ELi320ELi4ELb1ELi87ELb0ELb0ENS_16CompileConditionILi900EEEEEvPT_PKS4_S7_S7_flPfS8_Pj,"a",@progbits
	.sectionflags	@""
	.align	4
.nv.constant0._ZN13group_norm_v214gn_cuda_kernelI13__nv_bfloat16Li320ELi3ELi16ELi160ELi256ELb1ELi64ELi320ELi320ELi4ELb1ELi87ELb0ELb0ENS_16CompileConditionILi900EEEEEvPT_PKS4_S7_S7_flPfS8_Pj:
	.zero		600


//--------------------- .nv.constant0._ZN13group_norm_v214gn_cuda_kernelI13__nv_bfloat16Li320ELi2ELi16ELi160ELi256ELb1ELi64ELi320ELi320ELi4ELb1ELi74ELb0ELb0ENS_16CompileConditionILi900EEEEEvPT_PKS4_S7_S7_flPfS8_Pj --------------------------
	.section	.nv.constant0._ZN13group_norm_v214gn_cuda_kernelI13__nv_bfloat16Li320ELi2ELi16ELi160ELi256ELb1ELi64ELi320ELi320ELi4ELb1ELi74ELb0ELb0ENS_16CompileConditionILi900EEEEEvPT_PKS4_S7_S7_flPfS8_Pj,"a",@progbits
	.sectionflags	@""
	.align	4
.nv.constant0._ZN13group_norm_v214gn_cuda_kernelI13__nv_bfloat16Li320ELi2ELi16ELi160ELi256ELb1ELi64ELi320ELi320ELi4ELb1ELi74ELb0ELb0ENS_16CompileConditionILi900EEEEEvPT_PKS4_S7_S7_flPfS8_Pj:
	.zero		600


//--------------------- .nv.constant0._ZN13group_norm_v218gn_bwd_cuda_kernelI6__halfLi320ELi3ELi32ELi80ELi256ELb0ELb1ELi8ELi320ELi320ELi4ELb1ELi10ELb0ELb0ELNS_15WgradSyncMethodE2ENS_16CompileConditionILi900EEEEEvPT_S6_S6_PKS5_S8_S8_S8_PKfflPfPj --------------------------
	.section	.nv.constant0._ZN13group_norm_v218gn_bwd_cuda_kernelI6__halfLi320ELi3ELi32ELi80ELi256ELb0ELb1ELi8ELi320ELi320ELi4ELb1ELi10ELb0ELb0ELNS_15WgradSyncMethodE2ENS_16CompileConditionILi900EEEEEvPT_S6_S6_PKS5_S8_S8_S8_PKfflPfPj,"a",@progbits
	.sectionflags	@""
	.align	4
.nv.constant0._ZN13group_norm_v218gn_bwd_cuda_kernelI6__halfLi320ELi3ELi32ELi80ELi256ELb0ELb1ELi8ELi320ELi320ELi4ELb1ELi10ELb0ELb0ELNS_15WgradSyncMethodE2ENS_16CompileConditionILi900EEEEEvPT_S6_S6_PKS5_S8_S8_S8_PKfflPfPj:
	.zero		624


//--------------------- .nv.constant0._ZN13group_norm_v218gn_bwd_cuda_kernelI6__halfLi320ELi1ELi32ELi80ELi256ELb0ELb1ELi16ELi320ELi320ELi4ELb1ELi9ELb0ELb0ELNS_15WgradSyncMethodE2ENS_16CompileConditionILi900EEEEEvPT_S6_S6_PKS5_S8_S8_S8_PKfflPfPj --------------------------
	.section	.nv.constant0._ZN13group_norm_v218gn_bwd_cuda_kernelI6__halfLi320ELi1ELi32ELi80ELi256ELb0ELb1ELi16ELi320ELi320ELi4ELb1ELi9ELb0ELb0ELNS_15WgradSyncMethodE2ENS_16CompileConditionILi900EEEEEvPT_S6_S6_PKS5_S8_S8_S8_PKfflPfPj,"a",@progbits
	.sectionflags	@""
	.align	4
.nv.constant0._ZN13group_norm_v218gn_bwd_cuda_kernelI6__halfLi320ELi1ELi32ELi80ELi256ELb0ELb1ELi16ELi320ELi320ELi4ELb1ELi9ELb0ELb0ELNS_15WgradSyncMethodE2ENS_16CompileConditionILi900EEEEEvPT_S6_S6_PKS5_S8_S8_S8_PKfflPfPj:
	.zero		624


//--------------------- .nv.constant0._ZN13group_norm_v218gn_bwd_cuda_kernelI6__halfLi320ELi3ELi32ELi80ELi256ELb0ELb1ELi16ELi320ELi320ELi4ELb1ELi16ELb0ELb0ELNS_15WgradSyncMethodE3ENS_16CompileConditionILi900EEEEEvPT_S6_S6_PKS5_S8_S8_S8_PKfflPfPj --------------------------
	.section	.nv.constant0._ZN13group_norm_v218gn_bwd_cuda_kernelI6__halfLi320ELi3ELi32ELi80ELi256ELb0ELb1ELi16ELi320ELi320ELi4ELb1ELi16ELb0ELb0ELNS_15WgradSyncMethodE3ENS_16CompileConditionILi900EEEEEvPT_S6_S6_PKS5_S8_S8_S8_PKfflPfPj,"a",@progbits
	.sectionflags	@""
	.align	4
.nv.constant0._ZN13group_norm_v218gn_bwd_cuda_kernelI6__halfLi320ELi3ELi32ELi80ELi256ELb0ELb1ELi16ELi320ELi320ELi4ELb1ELi16ELb0ELb0ELNS_15WgradSyncMethodE3ENS_16CompileConditionILi900EEEEEvPT_S6_S6_PKS5_S8_S8_S8_PKfflPfPj:
	.zero		624


//--------------------- .nv.constant0._ZN13group_norm_v218gn_bwd_cuda_kernelI6__halfLi320ELi1ELi32ELi80ELi256ELb0ELb1ELi32ELi320ELi320ELi4ELb1ELi16ELb0ELb0ELNS_15WgradSyncMethodE3ENS_16CompileConditionILi900EEEEEvPT_S6_S6_PKS5_S8_S8_S8_PKfflPfPj --------------------------
	.section	.nv.constant0._ZN13group_norm_v218gn_bwd_cuda_kernelI6__halfLi320ELi1ELi32ELi80ELi256ELb0ELb1ELi32ELi320ELi320ELi4ELb1ELi16ELb0ELb0ELNS_15WgradSyncMethodE3ENS_16CompileConditionILi900EEEEEvPT_S6_S6_PKS5_S8_S8_S8_PKfflPfPj,"a",@progbits
	.sectionflags	@""
	.align	4
.nv.constant0._ZN13group_norm_v218gn_bwd_cuda_kernelI6__halfLi320ELi1ELi32ELi80ELi256ELb0ELb1ELi32ELi320ELi320ELi4ELb1ELi16ELb0ELb0ELNS_15WgradSyncMethodE3ENS_16CompileConditionILi900EEEEEvPT_S6_S6_PKS5_S8_S8_S8_PKfflPfPj:
	.zero		624


//--------------------- .nv.constant0._ZN13group_norm_v218gn_bwd_cuda_kernelI6__halfLi320ELi1ELi32ELi80ELi256ELb0ELb1ELi64ELi320ELi320ELi4ELb1ELi32ELb0ELb0ELNS_15WgradSyncMethodE3ENS_16CompileConditionILi900EEEEEvPT_S6_S6_PKS5_S8_S8_S8_PKfflPfPj --------------------------
	.section	.nv.constant0._ZN13group_norm_v218gn_bwd_cuda_kernelI6__halfLi320ELi1ELi32ELi80ELi256ELb0ELb1ELi64ELi320ELi320ELi4ELb1ELi32ELb0ELb0ELNS_15WgradSyncMethodE3ENS_16CompileConditionILi900EEEEEvPT_S6_S6_PKS5_S8_S8_S8_PKfflPfPj,"a",@progbits
	.sectionflags	@""
	.align	4
.nv.constant0._ZN13group_norm_v218gn_bwd_cuda_kernelI6__halfLi320ELi1ELi32ELi80ELi256ELb0ELb1ELi64ELi320ELi320ELi4ELb1ELi32ELb0ELb0ELNS_15WgradSyncMethodE3ENS_16CompileConditionILi900EEEEEvPT_S6_S6_PKS5_S8_S8_S8_PKfflPfPj:
	.zero		624


//--------------------- .nv.constant0._ZN13group_norm_v218gn_bwd_cuda_kernelI6__halfLi320ELi2ELi32ELi80ELi256ELb0ELb1ELi32ELi320ELi320ELi4ELb1ELi32ELb0ELb0ELNS_15WgradSyncMethodE3ENS_16CompileConditionILi900EEEEEvPT_S6_S6_PKS5_S8_S8_S8_PKfflPfPj --------------------------
	.section	.nv.constant0._ZN13group_norm_v218gn_bwd_cuda_kernelI6__halfLi320ELi2ELi32ELi80ELi256ELb0ELb1ELi32ELi320ELi320ELi4ELb1ELi32ELb0ELb0ELNS_15WgradSyncMethodE3ENS_16CompileConditionILi900EEEEEvPT_S6_S6_PKS5_S8_S8_S8_PKfflPfPj,"a",@progbits
	.sectionflags	@""
	.align	4
.nv.constant0._ZN13group_norm_v218gn_bwd_cuda_kernelI6__halfLi320ELi2ELi32ELi80ELi256ELb0ELb1ELi32ELi320ELi320ELi4ELb1ELi32ELb0ELb0ELNS_15WgradSyncMethodE3ENS_16CompileConditionILi900EEEEEvPT_S6_S6_PKS5_S8_S8_S8_PKfflPfPj:
	.zero		624


//--------------------- .nv.constant0._ZN13group_norm_v218gn_bwd_cuda_kernelI6__halfLi320ELi3ELi32ELi80ELi256ELb0ELb1ELi32ELi320ELi320ELi4ELb1ELi40ELb0ELb0ELNS_15WgradSyncMethodE3ENS_16CompileConditionILi900EEEEEvPT_S6_S6_PKS5_S8_S8_S8_PKfflPfPj --------------------------
	.section	.nv.constant0._ZN13group_norm_v218gn_bwd_cuda_kernelI6__halfLi320ELi3ELi32ELi80ELi256ELb0ELb1ELi32ELi320ELi320ELi4ELb1ELi40ELb0ELb0ELNS_15WgradSyncMethodE3ENS_16CompileConditionILi900EEEEEvPT_S6_S6_PKS5_S8_S8_S8_PKfflPfPj,"a",@progbits
	.sectionflags	@""
	.align	4
.nv.constant0._ZN13group_norm_v218gn_bwd_cuda_kernelI6__halfLi320ELi3ELi32ELi80ELi256ELb0ELb1ELi32ELi320ELi320ELi4ELb1ELi40ELb0ELb0ELNS_15WgradSyncMethodE3ENS_16CompileConditionILi900EEEEEvPT_S6_S6_PKS5_S8_S8_S8_PKfflPfPj:
	.zero		624


//--------------------- .nv.constant0._ZN13group_norm_v218gn_bwd_cuda_kernelI6__halfLi320ELi3ELi32ELi80ELi256ELb0ELb1ELi32ELi320ELi320ELi4ELb1ELi48ELb0ELb0ELNS_15WgradSyncMethodE3ENS_16CompileConditionILi900EEEEEvPT_S6_S6_PKS5_S8_S8_S8_PKfflPfPj --------------------------
	.section	.nv.constant0._ZN13group_norm_v218gn_bwd_cuda_kernelI6__halfLi320ELi3ELi32ELi80ELi256ELb0ELb1ELi32ELi320ELi320ELi4ELb1ELi48ELb0ELb0ELNS_15WgradSyncMethodE3ENS_16CompileConditionILi900EEEEEvPT_S6_S6_PKS5_S8_S8_S8_PKfflPfPj,"a",@progbits
	.sectionflags	@""
	.align	4
.nv.constant0._ZN13group_norm_v218gn_bwd_cuda_kernelI6__halfLi320ELi3ELi32ELi80ELi256ELb0ELb1ELi32ELi320ELi320ELi4ELb1ELi48ELb0ELb0ELNS_15WgradSyncMethodE3ENS_16CompileConditionILi900EEEEEvPT_S6_S6_PKS5_S8_S8_S8_PKfflPfPj:
	.zero		624


//--------------------- .nv.constant0._ZN13group_norm_v218gn_bwd_cuda_kernelI6__halfLi320ELi3ELi16ELi160ELi256ELb1ELb1ELi8ELi320ELi320ELi4ELb1ELi10ELb0ELb0ELNS_15WgradSyncMethodE2ENS_16CompileConditionILi900EEEEEvPT_S6_S6_PKS5_S8_S8_S8_PKfflPfPj --------------------------
	.section	.nv.constant0._ZN13group_norm_v218gn_bwd_cuda_kernelI6__halfLi320ELi3ELi16ELi160ELi256ELb1ELb1ELi8ELi320ELi320ELi4ELb1ELi10ELb0ELb0ELNS_15WgradSyncMethodE2ENS_16CompileConditionILi900EEEEEvPT_S6_S6_PKS5_S8_S8_S8_PKfflPfPj,"a",@progbits
	.sectionflags	@""
	.align	4
.nv.constant0._ZN13group_norm_v218gn_bwd_cuda_kernelI6__halfLi320ELi3ELi16ELi160ELi256ELb1ELb1ELi8ELi320ELi320ELi4ELb1ELi10ELb0ELb0ELNS_15WgradSyncMethodE2ENS_16CompileConditionILi900EEEEEvPT_S6_S6_PKS5_S8_S8_S8_PKfflPfPj:
	.zero		624


//--------------------- .nv.constant0._ZN13group_norm_v218gn_bwd_cuda_kernelI6__halfLi320ELi1ELi16ELi160ELi256ELb1ELb1ELi16ELi320ELi320ELi4ELb1ELi9ELb0ELb0ELNS_15WgradSyncMethodE2ENS_16CompileConditionILi900EEEEEvPT_S6_S6_PKS5_S8_S8_S8_PKfflPfPj --------------------------
	.section	.nv.constant0._ZN13group_norm_v218gn_bwd_cuda_kernelI6__halfLi320ELi1ELi16ELi160ELi256ELb1ELb1ELi16ELi320ELi320ELi4ELb1ELi9ELb0ELb0ELNS_15WgradSyncMethodE2ENS_16CompileConditionILi900EEEEEvPT_S6_S6_PKS5_S8_S8_S8_PKfflPfPj,"a",@progbits
	.sectionflags	@""
	.align	4
.nv.constant0._ZN13group_norm_v218gn_bwd_cuda_kernelI6__halfLi320ELi1ELi16ELi160ELi256ELb1ELb1ELi16ELi320ELi320ELi4ELb1ELi9ELb0ELb0ELNS_15WgradSyncMethodE2ENS_16CompileConditionILi900EEEEEvPT_S6_S6_PKS5_S8_S8_S8_PKfflPfPj:
	.zero		624


//--------------------- .nv.constant0._ZN13group_norm_v218gn_bwd_cuda_kernelI6__halfLi320ELi3ELi16ELi160ELi256ELb1ELb1ELi16ELi320ELi320ELi4ELb1ELi16ELb0ELb0ELNS_15WgradSyncMethodE3ENS_16CompileConditionILi900EEEEEvPT_S6_S6_PKS5_S8_S8_S8_PKfflPfPj --------------------------
	.section	.nv.constant0._ZN13group_norm_v218gn_bwd_cuda_kernelI6__halfLi320ELi3ELi16ELi160ELi256ELb1ELb1ELi16ELi320ELi320ELi4ELb1ELi16ELb0ELb0ELNS_15WgradSyncMethodE3ENS_16CompileConditionILi900EEEEEvPT_S6_S6_PKS5_S8_S8_S8_PKfflPfPj,"a",@progbits
	.sectionflags	@""
	.align	4
.nv.constant0._ZN13group_norm_v218gn_bwd_cuda_kernelI6__halfLi320ELi3ELi16ELi160ELi256ELb1ELb1ELi16ELi320ELi320ELi4ELb1ELi16ELb0ELb0ELNS_15WgradSyncMethodE3ENS_16CompileConditionILi900EEEEEvPT_S6_S6_PKS5_S8_S8_S8_PKfflPfPj:
	.zero		624


//--------------------- .nv.constant0._ZN13group_norm_v218gn_bwd_cuda_kernelI6__halfLi320ELi1ELi16ELi160ELi256ELb1ELb1ELi32ELi320ELi320ELi4ELb1ELi16ELb0ELb0ELNS_15WgradSyncMethodE3ENS_16CompileConditionILi900EEEEEvPT_S6_S6_PKS5_S8_S8_S8_PKfflPfPj --------------------------
	.section	.nv.constant0._ZN13group_norm_v218gn_bwd_cuda_kernelI6__halfLi320ELi1ELi16ELi160ELi256ELb1ELb1ELi32ELi320ELi320ELi4ELb1ELi16ELb0ELb0ELNS_15WgradSyncMethodE3ENS_16CompileConditionILi900EEEEEvPT_S6_S6_PKS5_S8_S8_S8_PKfflPfPj,"a",@progbits
	.sectionflags	@""
	.align	4
.nv.constant0._ZN13group_norm_v218gn_bwd_cuda_kernelI6__halfLi320ELi1ELi16ELi160ELi256ELb1ELb1ELi32ELi320ELi320ELi4ELb1ELi16ELb0ELb0ELNS_15WgradSyncMethodE3ENS_16CompileConditionILi900EEEEEvPT_S6_S6_PKS5_S8_S8_S8_PKfflPfPj:
	.zero		624


//--------------------- .nv.constant0._ZN13group_norm_v218gn_bwd_cuda_kernelI6__halfLi320ELi1ELi16ELi160ELi256ELb1ELb1ELi64ELi320ELi320ELi4ELb1ELi32ELb0ELb0ELNS_15WgradSyncMethodE3ENS_16CompileConditionILi900EEEEEvPT_S6_S6_PKS5_S8_S8_S8_PKfflPfPj --------------------------
	.section	.nv.constant0._ZN13group_norm_v218gn_bwd_cuda_kernelI6__halfLi320ELi1ELi16ELi160ELi256ELb1ELb1ELi64ELi320ELi320ELi4ELb1ELi32ELb0ELb0ELNS_15WgradSyncMethodE3ENS_16CompileConditionILi900EEEEEvPT_S6_S6_PKS5_S8_S8_S8_PKfflPfPj,"a",@progbits
	.sectionflags	@""
	.align	4
.nv.constant0._ZN13group_norm_v218gn_bwd_cuda_kernelI6__halfLi320ELi1ELi16ELi160ELi256ELb1ELb1ELi64ELi320ELi320ELi4ELb1ELi32ELb0ELb0ELNS_15WgradSyncMethodE3ENS_16CompileConditionILi900EEEEEvPT_S6_S6_PKS5_S8_S8_S8_PKfflPfPj:
	.zero		624


//--------------------- .nv.constant0._ZN13group_norm_v218gn_bwd_cuda_kernelI6__halfLi320ELi2ELi16ELi160ELi256ELb1ELb1ELi32ELi320ELi320ELi4ELb1ELi32ELb0ELb0ELNS_15WgradSyncMethodE3ENS_16CompileConditionILi900EEEEEvPT_S6_S6_PKS5_S8_S8_S8_PKfflPfPj --------------------------
	.section	.nv.constant0._ZN13group_norm_v218gn_bwd_cuda_kernelI6__halfLi320ELi2ELi16ELi160ELi256ELb1ELb1ELi32ELi320ELi320ELi4ELb1ELi32ELb0ELb0ELNS_15WgradSyncMethodE3ENS_16CompileConditionILi900EEEEEvPT_S6_S6_PKS5_S8_S8_S8_PKfflPfPj,"a",@progbits
	.sectionflags	@""
	.align	4
.nv.constant0._ZN13group_norm_v218gn_bwd_cuda_kernelI6__halfLi320ELi2ELi16ELi160ELi256ELb1ELb1ELi32ELi320ELi320ELi4ELb1ELi32ELb0ELb0ELNS_15WgradSyncMethodE3ENS_16CompileConditionILi900EEEEEvPT_S6_S6_PKS5_S8_S8_S8_PKfflPfPj:
	.zero		624


//--------------------- .nv.constant0._ZN13group_norm_v218gn_bwd_cuda_kernelI6__halfLi320ELi3ELi16ELi160ELi256ELb1ELb1ELi32ELi320ELi320ELi4ELb1ELi40ELb0ELb0ELNS_15WgradSyncMethodE3ENS_16CompileConditionILi900EEEEEvPT_S6_S6_PKS5_S8_S8_S8_PKfflPfPj --------------------------
	.section	.nv.constant0._ZN13group_norm_v218gn_bwd_cuda_kernelI6__halfLi320ELi3ELi16ELi160ELi256ELb1ELb1ELi32ELi320ELi320ELi4ELb1ELi40ELb0ELb0ELNS_15WgradSyncMethodE3ENS_16CompileConditionILi900EEEEEvPT_S6_S6_PKS5_S8_S8_S8_PKfflPfPj,"a",@progbits
	.sectionflags	@""
	.align	4
.nv.constant0._ZN13group_norm_v218gn_bwd_cuda_kernelI6__halfLi320ELi3ELi16ELi160ELi256ELb1ELb1ELi32ELi320ELi320ELi4ELb1ELi40ELb0ELb0ELNS_15WgradSyncMethodE3ENS_16CompileConditionILi900EEEEEvPT_S6_S6_PKS5_S8_S8_S8_PKfflPfPj:
	.zero		624


//--------------------- .nv.constant0._ZN13group_norm_v218gn_bwd_cuda_kernelI6__halfLi320ELi3ELi16ELi160ELi256ELb1ELb1ELi32ELi320ELi320ELi4ELb1ELi48ELb0ELb0ELNS_15WgradSyncMethodE3ENS_16CompileConditionILi900EEEEEvPT_S6_S6_PKS5_S8_S8_S8_PKfflPfPj --------------------------
	.section	.nv.constant0._ZN13group_norm_v218gn_bwd_cuda_kernelI6__halfLi320ELi3ELi16ELi160ELi256ELb1ELb1ELi32ELi320ELi320ELi4ELb1ELi48ELb0ELb0ELNS_15WgradSyncMethodE3ENS_16CompileConditionILi900EEEEEvPT_S6_S6_PKS5_S8_S8_S8_PKfflPfPj,"a",@progbits
	.sectionflags	@""
	.align	4
.nv.constant0._ZN13group_norm_v218gn_bwd_cuda_kernelI6__halfLi320ELi3ELi16ELi160ELi256ELb1ELb1ELi32ELi320ELi320ELi4ELb1ELi48ELb0ELb0ELNS_15WgradSyncMethodE3ENS_16CompileConditionILi900EEEEEvPT_S6_S6_PKS5_S8_S8_S8_PKfflPfPj:
	.zero		624


//--------------------- .nv.constant0._ZN13group_norm_v214gn_cuda_kernelI6__halfLi320ELi3ELi32ELi80ELi256ELb0ELi8ELi320ELi320ELi4ELb1ELi10ELb0ELb0ENS_16CompileConditionILi900EEEEEvPT_PKS4_S7_S7_flPfS8_Pj --------------------------
	.section	.nv.constant0._ZN13group_norm_v214gn_cuda_kernelI6__halfLi320ELi3ELi32ELi80ELi256ELb0ELi8ELi320ELi320ELi4ELb1ELi10ELb0ELb0ENS_16CompileConditionILi900EEEEEvPT_PKS4_S7_S7_flPfS8_Pj,"a",@progbits
	.sectionflags	@""
	.align	4
.nv.constant0._ZN13group_norm_v214gn_cuda_kernelI6__halfLi320ELi3ELi32ELi80ELi256ELb0ELi8ELi320ELi320ELi4ELb1ELi10ELb0ELb0ENS_16CompileConditionILi900EEEEEvPT_PKS4_S7_S7_flPfS8_Pj:
	.zero		600


//--------------------- .nv.constant0._ZN13group_norm_v214gn_cuda_kernelI6__halfLi320ELi1ELi32ELi80ELi256ELb0ELi16ELi320ELi320ELi4ELb1ELi9ELb0ELb0ENS_16CompileConditionILi900EEEEEvPT_PKS4_S7_S7_flPfS8_Pj --------------------------
	.section	.nv.constant0._ZN13group_norm_v214gn_cuda_kernelI6__halfLi320ELi1ELi32ELi80ELi256ELb0ELi16ELi320ELi320ELi4ELb1ELi9ELb0ELb0ENS_16CompileConditionILi900EEEEEvPT_PKS4_S7_S7_flPfS8_Pj,"a",@progbits
	.sectionflags	@""
	.align	4
.nv.constant0._ZN13group_norm_v214gn_cuda_kernelI6__halfLi320ELi1ELi32ELi80ELi256ELb0ELi16ELi320ELi320ELi4ELb1ELi9ELb0ELb0ENS_16CompileConditionILi900EEEEEvPT_PKS4_S7_S7_flPfS8_Pj:
	.zero		600


//--------------------- .nv.constant0._ZN13group_norm_v214gn_cuda_kernelI6__halfLi320ELi3ELi32ELi80ELi256ELb0ELi16ELi320ELi320ELi4ELb1ELi21ELb0ELb0ENS_16CompileConditionILi900EEEEEvPT_PKS4_S7_S7_flPfS8_Pj --------------------------
	.section	.nv.constant0._ZN13group_norm_v214gn_cuda_kernelI6__halfLi320ELi3ELi32ELi80ELi256ELb0ELi16ELi320ELi320ELi4ELb1ELi21ELb0ELb0ENS_16CompileConditionILi900EEEEEvPT_PKS4_S7_S7_flPfS8_Pj,"a",@progbits
	.sectionflags	@""
	.align	4
.nv.constant0._ZN13group_norm_v214gn_cuda_kernelI6__halfLi320ELi3ELi32ELi80ELi256ELb0ELi16ELi320ELi320ELi4ELb1ELi21ELb0ELb0ENS_16CompileConditionILi900EEEEEvPT_PKS4_S7_S7_flPfS8_Pj:
	.zero		600


//--------------------- .nv.constant0._ZN13group_norm_v214gn_cuda_kernelI6__halfLi320ELi1ELi32ELi80ELi256ELb0ELi32ELi320ELi320ELi4ELb1ELi18ELb0ELb0ENS_16CompileConditionILi900EEEEEvPT_PKS4_S7_S7_flPfS8_Pj --------------------------
	.section	.nv.constant0._ZN13group_norm_v214gn_cuda_kernelI6__halfLi320ELi1ELi32ELi80ELi256ELb0ELi32ELi320ELi320ELi4ELb1ELi18ELb0ELb0ENS_16CompileConditionILi900EEEEEvPT_PKS4_S7_S7_flPfS8_Pj,"a",@progbits
	.sectionflags	@""
	.align	4
.nv.constant0._ZN13group_norm_v214gn_cuda_kernelI6__halfLi320ELi1ELi32ELi80ELi256ELb0ELi32ELi320ELi320ELi4ELb1ELi18ELb0ELb0ENS_16CompileConditionILi900EEEEEvPT_PKS4_S7_S7_flPfS8_Pj:
	.zero		600


//--------------------- .nv.constant0._ZN13group_norm_v214gn_cuda_kernelI6__halfLi320ELi3ELi32ELi80ELi256ELb0ELi32ELi320ELi320ELi4ELb1ELi43ELb0ELb0ENS_16CompileConditionILi900EEEEEvPT_PKS4_S7_S7_flPfS8_Pj --------------------------
	.section	.nv.constant0._ZN13group_norm_v214gn_cuda_kernelI6__halfLi320ELi3ELi32ELi80ELi256ELb0ELi32ELi320ELi320ELi4ELb1ELi43ELb0ELb0ENS_16CompileConditionILi900EEEEEvPT_PKS4_S7_S7_flPfS8_Pj,"a",@progbits
	.sectionflags	@""
	.align	4
.nv.constant0._ZN13group_norm_v214gn_cuda_kernelI6__halfLi320ELi3ELi32ELi80ELi256ELb0ELi32ELi320ELi320ELi4ELb1ELi43ELb0ELb0ENS_16CompileConditionILi900EEEEEvPT_PKS4_S7_S7_flPfS8_Pj:
	.zero		600


//--------------------- .nv.constant0._ZN13group_norm_v214gn_cuda_kernelI6__halfLi320ELi1ELi32ELi80ELi256ELb0ELi64ELi320ELi320ELi4ELb1ELi37ELb0ELb0ENS_16CompileConditionILi900EEEEEvPT_PKS4_S7_S7_flPfS8_Pj --------------------------
	.section	.nv.constant0._ZN13group_norm_v214gn_cuda_kernelI6__halfLi320ELi1ELi32ELi80ELi256ELb0ELi64ELi320ELi320ELi4ELb1ELi37ELb0ELb0ENS_16CompileConditionILi900EEEEEvPT_PKS4_S7_S7_flPfS8_Pj,"a",@progbits
	.sectionflags	@""
	.align	4
.nv.constant0._ZN13group_norm_v214gn_cuda_kernelI6__halfLi320ELi1ELi32ELi80ELi256ELb0ELi64ELi320ELi320ELi4ELb1ELi37ELb0ELb0ENS_16CompileConditionILi900EEEEEvPT_PKS4_S7_S7_flPfS8_Pj:
	.zero		600


//--------------------- .nv.constant0._ZN13group_norm_v214gn_cuda_kernelI6__halfLi320ELi1ELi32ELi80ELi256ELb0ELi128ELi320ELi320ELi4ELb1ELi74ELb0ELb0ENS_16CompileConditionILi900EEEEEvPT_PKS4_S7_S7_flPfS8_Pj --------------------------
	.section	.nv.constant0._ZN13group_norm_v214gn_cuda_kernelI6__halfLi320ELi1ELi32ELi80ELi256ELb0ELi128ELi320ELi320ELi4ELb1ELi74ELb0ELb0ENS_16CompileConditionILi900EEEEEvPT_PKS4_S7_S7_flPfS8_Pj,"a",@progbits
	.sectionflags	@""
	.align	4
.nv.constant0._ZN13group_norm_v214gn_cuda_kernelI6__halfLi320ELi1ELi32ELi80ELi256ELb0ELi128ELi320ELi320ELi4ELb1ELi74ELb0ELb0ENS_16CompileConditionILi900EEEEEvPT_PKS4_S7_S7_flPfS8_Pj:
	.zero		600


//--------------------- .nv.constant0._ZN13group_norm_v214gn_cuda_kernelI6__halfLi320ELi1ELi32ELi80ELi256ELb0ELi128ELi320ELi320ELi4ELb0ELi74ELb0ELb1ENS_16CompileConditionILi900EEEEEvPT_PKS4_S7_S7_flPfS8_Pj --------------------------
	.section	.nv.constant0._ZN13group_norm_v214gn_cuda_kernelI6__halfLi320ELi1ELi32ELi80ELi256ELb0ELi128ELi320ELi320ELi4ELb0ELi74ELb0ELb1ENS_16CompileConditionILi900EEEEEvPT_PKS4_S7_S7_flPfS8_Pj,"a",@progbits
	.sectionflags	@""
	.align	4
.nv.constant0._ZN13group_norm_v214gn_cuda_kernelI6__halfLi320ELi1ELi32ELi80ELi256ELb0ELi128ELi320ELi320ELi4ELb0ELi74ELb0ELb1ENS_16CompileConditionILi900EEEEEvPT_PKS4_S7_S7_flPfS8_Pj:
	.zero		600


//--------------------- .nv.constant0._ZN13group_norm_v214gn_cuda_kernelI6__halfLi320ELi3ELi32ELi80ELi256ELb0ELi64ELi320ELi320ELi4ELb1ELi87ELb0ELb0ENS_16CompileConditionILi900EEEEEvPT_PKS4_S7_S7_flPfS8_Pj --------------------------
	.section	.nv.constant0._ZN13group_norm_v214gn_cuda_kernelI6__halfLi320ELi3ELi32ELi80ELi256ELb0ELi64ELi320ELi320ELi4ELb1ELi87ELb0ELb0ENS_16CompileConditionILi900EEEEEvPT_PKS4_S7_S7_flPfS8_Pj,"a",@progbits
	.sectionflags	@""
	.align	4
.nv.constant0._ZN13group_norm_v214gn_cuda_kernelI6__halfLi320ELi3ELi32ELi80ELi256ELb0ELi64ELi320ELi320ELi4ELb1ELi87ELb0ELb0ENS_16CompileConditionILi900EEEEEvPT_PKS4_S7_S7_flPfS8_Pj:
	.zero		600


//--------------------- .nv.constant0._ZN13group_norm_v214gn_cuda_kernelI6__halfLi320ELi2ELi32ELi80ELi256ELb0ELi64ELi320ELi320ELi4ELb1ELi74ELb0ELb0ENS_16CompileConditionILi900EEEEEvPT_PKS4_S7_S7_flPfS8_Pj --------------------------
	.section	.nv.constant0._ZN13group_norm_v214gn_cuda_kernelI6__halfLi320ELi2ELi32ELi80ELi256ELb0ELi64ELi320ELi320ELi4ELb1ELi74ELb0ELb0ENS_16CompileConditionILi900EEEEEvPT_PKS4_S7_S7_flPfS8_Pj,"a",@progbits
	.sectionflags	@""
	.align	4
.nv.constant0._ZN13group_norm_v214gn_cuda_kernelI6__halfLi320ELi2ELi32ELi80ELi256ELb0ELi64ELi320ELi320ELi4ELb1ELi74ELb0ELb0ENS_16CompileConditionILi900EEEEEvPT_PKS4_S7_S7_flPfS8_Pj:
	.zero		600


//--------------------- .nv.constant0._ZN13group_norm_v214gn_cuda_kernelI6__halfLi320ELi3ELi16ELi160ELi256ELb1ELi8ELi320ELi320ELi4ELb1ELi10ELb0ELb0ENS_16CompileConditionILi900EEEEEvPT_PKS4_S7_S7_flPfS8_Pj --------------------------
	.section	.nv.constant0._ZN13group_norm_v214gn_cuda_kernelI6__halfLi320ELi3ELi16ELi160ELi256ELb1ELi8ELi320ELi320ELi4ELb1ELi10ELb0ELb0ENS_16CompileConditionILi900EEEEEvPT_PKS4_S7_S7_flPfS8_Pj,"a",@progbits
	.sectionflags	@""
	.align	4
.nv.constant0._ZN13group_norm_v214gn_cuda_kernelI6__halfLi320ELi3ELi16ELi160ELi256ELb1ELi8ELi320ELi320ELi4ELb1ELi10ELb0ELb0ENS_16CompileConditionILi900EEEEEvPT_PKS4_S7_S7_flPfS8_Pj:
	.zero		600


//--------------------- .nv.constant0._ZN13group_norm_v214gn_cuda_kernelI6__halfLi320ELi1ELi16ELi160ELi256ELb1ELi16ELi320ELi320ELi4ELb1ELi9ELb0ELb0ENS_16CompileConditionILi900EEEEEvPT_PKS4_S7_S7_flPfS8_Pj --------------------------
	.section	.nv.constant0._ZN13group_norm_v214gn_cuda_kernelI6__halfLi320ELi1ELi16ELi160ELi256ELb1ELi16ELi320ELi320ELi4ELb1ELi9ELb0ELb0ENS_16CompileConditionILi900EEEEEvPT_PKS4_S7_S7_flPfS8_Pj,"a",@progbits
	.sectionflags	@""
	.align	4
.nv.constant0._ZN13group_norm_v214gn_cuda_kernelI6__halfLi320ELi1ELi16ELi160ELi256ELb1ELi16ELi320ELi320ELi4ELb1ELi9ELb0ELb0ENS_16CompileConditionILi900EEEEEvPT_PKS4_S7_S7_flPfS8_Pj:
	.zero		600


//--------------------- .nv.constant0._ZN13group_norm_v214gn_cuda_kernelI6__halfLi320ELi3ELi16ELi160ELi256ELb1ELi16ELi320ELi320ELi4ELb1ELi21ELb0ELb0ENS_16CompileConditionILi900EEEEEvPT_PKS4_S7_S7_flPfS8_Pj --------------------------
	.section	.nv.constant0._ZN13group_norm_v214gn_cuda_kernelI6__halfLi320ELi3ELi16ELi160ELi256ELb1ELi16ELi320ELi320ELi4ELb1ELi21ELb0ELb0ENS_16CompileConditionILi900EEEEEvPT_PKS4_S7_S7_flPfS8_Pj,"a",@progbits
	.sectionflags	@""
	.align	4
.nv.constant0._ZN13group_norm_v214gn_cuda_kernelI6__halfLi320ELi3ELi16ELi160ELi256ELb1ELi16ELi320ELi320ELi4ELb1ELi21ELb0ELb0ENS_16CompileConditionILi900EEEEEvPT_PKS4_S7_S7_flPfS8_Pj:
	.zero		600


//--------------------- .nv.constant0._ZN13group_norm_v214gn_cuda_kernelI6__halfLi320ELi1ELi16ELi160ELi256ELb1ELi32ELi320ELi320ELi4ELb1ELi18ELb0ELb0ENS_16CompileConditionILi900EEEEEvPT_PKS4_S7_S7_flPfS8_Pj --------------------------
	.section	.nv.constant0._ZN13group_norm_v214gn_cuda_kernelI6__halfLi320ELi1ELi16ELi160ELi256ELb1ELi32ELi320ELi320ELi4ELb1ELi18ELb0ELb0ENS_16CompileConditionILi900EEEEEvPT_PKS4_S7_S7_flPfS8_Pj,"a",@progbits
	.sectionflags	@""
	.align	4
.nv.constant0._ZN13group_norm_v214gn_cuda_kernelI6__halfLi320ELi1ELi16ELi160ELi256ELb1ELi32ELi320ELi320ELi4ELb1ELi18ELb0ELb0ENS_16CompileConditionILi900EEEEEvPT_PKS4_S7_S7_flPfS8_Pj:
	.zero		600


//--------------------- .nv.constant0._ZN13group_norm_v214gn_cuda_kernelI6__halfLi320ELi3ELi16ELi160ELi256ELb1ELi32ELi320ELi320ELi4ELb1ELi43ELb0ELb0ENS_16CompileConditionILi900EEEEEvPT_PKS4_S7_S7_flPfS8_Pj --------------------------
	.section	.nv.constant0._ZN13group_norm_v214gn_cuda_kernelI6__halfLi320ELi3ELi16ELi160ELi256ELb1ELi32ELi320ELi320ELi4ELb1ELi43ELb0ELb0ENS_16CompileConditionILi900EEEEEvPT_PKS4_S7_S7_flPfS8_Pj,"a",@progbits
	.sectionflags	@""
	.align	4
.nv.constant0._ZN13group_norm_v214gn_cuda_kernelI6__halfLi320ELi3ELi16ELi160ELi256ELb1ELi32ELi320ELi320ELi4ELb1ELi43ELb0ELb0ENS_16CompileConditionILi900EEEEEvPT_PKS4_S7_S7_flPfS8_Pj:
	.zero		600


//--------------------- .nv.constant0._ZN13group_norm_v214gn_cuda_kernelI6__halfLi320ELi1ELi16ELi160ELi256ELb1ELi64ELi320ELi320ELi4ELb1ELi37ELb0ELb0ENS_16CompileConditionILi900EEEEEvPT_PKS4_S7_S7_flPfS8_Pj --------------------------
	.section	.nv.constant0._ZN13group_norm_v214gn_cuda_kernelI6__halfLi320ELi1ELi16ELi160ELi256ELb1ELi64ELi320ELi320ELi4ELb1ELi37ELb0ELb0ENS_16CompileConditionILi900EEEEEvPT_PKS4_S7_S7_flPfS8_Pj,"a",@progbits
	.sectionflags	@""
	.align	4
.nv.constant0._ZN13group_norm_v214gn_cuda_kernelI6__halfLi320ELi1ELi16ELi160ELi256ELb1ELi64ELi320ELi320ELi4ELb1ELi37ELb0ELb0ENS_16CompileConditionILi900EEEEEvPT_PKS4_S7_S7_flPfS8_Pj:
	.zero		600


//--------------------- .nv.constant0._ZN13group_norm_v214gn_cuda_kernelI6__halfLi320ELi1ELi16ELi160ELi256ELb1ELi128ELi320ELi320ELi4ELb1ELi74ELb0ELb0ENS_16CompileConditionILi900EEEEEvPT_PKS4_S7_S7_flPfS8_Pj --------------------------
	.section	.nv.constant0._ZN13group_norm_v214gn_cuda_kernelI6__halfLi320ELi1ELi16ELi160ELi256ELb1ELi128ELi320ELi320ELi4ELb1ELi74ELb0ELb0ENS_16CompileConditionILi900EEEEEvPT_PKS4_S7_S7_flPfS8_Pj,"a",@progbits
	.sectionflags	@""
	.align	4
.nv.constant0._ZN13group_norm_v214gn_cuda_kernelI6__halfLi320ELi1ELi16ELi160ELi256ELb1ELi128ELi320ELi320ELi4ELb1ELi74ELb0ELb0ENS_16CompileConditionILi900EEEEEvPT_PKS4_S7_S7_flPfS8_Pj:
	.zero		600


//--------------------- .nv.constant0._ZN13group_norm_v214gn_cuda_kernelI6__halfLi320ELi1ELi16ELi160ELi256ELb1ELi128ELi320ELi320ELi4ELb0ELi74ELb0ELb1ENS_16CompileConditionILi900EEEEEvPT_PKS4_S7_S7_flPfS8_Pj --------------------------
	.section	.nv.constant0._ZN13group_norm_v214gn_cuda_kernelI6__halfLi320ELi1ELi16ELi160ELi256ELb1ELi128ELi320ELi320ELi4ELb0ELi74ELb0ELb1ENS_16CompileConditionILi900EEEEEvPT_PKS4_S7_S7_flPfS8_Pj,"a",@progbits
	.sectionflags	@""
	.align	4
.nv.constant0._ZN13group_norm_v214gn_cuda_kernelI6__halfLi320ELi1ELi16ELi160ELi256ELb1ELi128ELi320ELi320ELi4ELb0ELi74ELb0ELb1ENS_16CompileConditionILi900EEEEEvPT_PKS4_S7_S7_flPfS8_Pj:
	.zero		600


//--------------------- .nv.constant0._ZN13group_norm_v214gn_cuda_kernelI6__halfLi320ELi3ELi16ELi160ELi256ELb1ELi64ELi320ELi320ELi4ELb1ELi87ELb0ELb0ENS_16CompileConditionILi900EEEEEvPT_PKS4_S7_S7_flPfS8_Pj --------------------------
	.section	.nv.constant0._ZN13group_norm_v214gn_cuda_kernelI6__halfLi320ELi3ELi16ELi160ELi256ELb1ELi64ELi320ELi320ELi4ELb1ELi87ELb0ELb0ENS_16CompileConditionILi900EEEEEvPT_PKS4_S7_S7_flPfS8_Pj,"a",@progbits
	.sectionflags	@""
	.align	4
.nv.constant0._ZN13group_norm_v214gn_cuda_kernelI6__halfLi320ELi3ELi16ELi160ELi256ELb1ELi64ELi320ELi320ELi4ELb1ELi87ELb0ELb0ENS_16CompileConditionILi900EEEEEvPT_PKS4_S7_S7_flPfS8_Pj:
	.zero		600


//--------------------- .nv.constant0._ZN13group_norm_v214gn_cuda_kernelI6__halfLi320ELi2ELi16ELi160ELi256ELb1ELi64ELi320ELi320ELi4ELb1ELi74ELb0ELb0ENS_16CompileConditionILi900EEEEEvPT_PKS4_S7_S7_flPfS8_Pj --------------------------
	.section	.nv.constant0._ZN13group_norm_v214gn_cuda_kernelI6__halfLi320ELi2ELi16ELi160ELi256ELb1ELi64ELi320ELi320ELi4ELb1ELi74ELb0ELb0ENS_16CompileConditionILi900EEEEEvPT_PKS4_S7_S7_flPfS8_Pj,"a",@progbits
	.sectionflags	@""
	.align	4
.nv.constant0._ZN13group_norm_v214gn_cuda_kernelI6__halfLi320ELi2ELi16ELi160ELi256ELb1ELi64ELi320ELi320ELi4ELb1ELi74ELb0ELb0ENS_16CompileConditionILi900EEEEEvPT_PKS4_S7_S7_flPfS8_Pj:
	.zero		600


//--------------------- SYMBOLS --------------------------

	.type		.nv.reservedSmem.offset0,@object
	.size		.nv.reservedSmem.offset0,0x4
